	.target	sm_80

	.elftype	@"ET_EXEC"


//--------------------- .note.nv.tkinfo           --------------------------
	.section	.note.nv.tkinfo,"",@"SHT_NOTE"
	.sectionflags	@"SHF_NOTE_NV_TKINFO"
	.tkinfo
        /*0018*/ 	.word	0x00000002
        /*0030*/ 	.string	""
        /*0030*/ 	.string	"ptxas"
        /*0030*/ 	.string	"Cuda compilation tools, release 13.0, V13.0.88"
        /*0030*/ 	.string	"Build cuda_13.0.r13.0/compiler.36424714_0"
        /*0030*/ 	.string	"-arch sm_80 -m 64 "



//--------------------- .note.nv.cuinfo           --------------------------
	.section	.note.nv.cuinfo,"",@"SHT_NOTE"
	.sectionflags	@"SHF_NOTE_NV_CUINFO"
        /*0018*/ 	.short	0x0002
        /*001a*/ 	.short	0x0050
        /*001c*/ 	.short	0x0082
	.zero		2


//--------------------- .nv.info                  --------------------------
	.section	.nv.info,"",@"SHT_CUDA_INFO"
	.align	4


	//----- nvinfo : EIATTR_REGCOUNT
	.align		4
        /*0000*/ 	.byte	0x04, 0x2f
        /*0002*/ 	.short	(.L_43 - .L_42)
	.align		4
.L_42:
        /*0004*/ 	.word	index@(_ZN2at6native29vectorized_elementwise_kernelILi8ENS0_13BUnaryFunctorIdddNS0_15binary_internal10MulFunctorIdEEEESt5arrayIPcLm2EEEEviT0_T1_)
        /*0008*/ 	.word	0x00000004


	//----- nvinfo : EIATTR_FRAME_SIZE
	.align		4
.L_43:
        /*000c*/ 	.byte	0x04, 0x11
        /*000e*/ 	.short	(.L_45 - .L_44)
	.align		4
.L_44:
        /*0010*/ 	.word	index@(_ZN2at6native29vectorized_elementwise_kernelILi8ENS0_13BUnaryFunctorIdddNS0_15binary_internal10MulFunctorIdEEEESt5arrayIPcLm2EEEEviT0_T1_)
        /*0014*/ 	.word	0x00000000


	//----- nvinfo : EIATTR_REGCOUNT
	.align		4
.L_45:
        /*0018*/ 	.byte	0x04, 0x2f
        /*001a*/ 	.short	(.L_47 - .L_46)
	.align		4
.L_46:
        /*001c*/ 	.word	index@(_ZN2at6native29vectorized_elementwise_kernelILi4ENS0_13BUnaryFunctorIdddNS0_15binary_internal10MulFunctorIdEEEESt5arrayIPcLm2EEEEviT0_T1_)
        /*0020*/ 	.word	0x00000020


	//----- nvinfo : EIATTR_FRAME_SIZE
	.align		4
.L_47:
        /*0024*/ 	.byte	0x04, 0x11
        /*0026*/ 	.short	(.L_49 - .L_48)
	.align		4
.L_48:
        /*0028*/ 	.word	index@(_ZN2at6native29vectorized_elementwise_kernelILi4ENS0_13BUnaryFunctorIdddNS0_15binary_internal10MulFunctorIdEEEESt5arrayIPcLm2EEEEviT0_T1_)
        /*002c*/ 	.word	0x00000000


	//----- nvinfo : EIATTR_REGCOUNT
	.align		4
.L_49:
        /*0030*/ 	.byte	0x04, 0x2f
        /*0032*/ 	.short	(.L_51 - .L_50)
	.align		4
.L_50:
        /*0034*/ 	.word	index@(_ZN2at6native29vectorized_elementwise_kernelILi2ENS0_13BUnaryFunctorIdddNS0_15binary_internal10MulFunctorIdEEEESt5arrayIPcLm2EEEEviT0_T1_)
        /*0038*/ 	.word	0x00000020


	//----- nvinfo : EIATTR_FRAME_SIZE
	.align		4
.L_51:
        /*003c*/ 	.byte	0x04, 0x11
        /*003e*/ 	.short	(.L_53 - .L_52)
	.align		4
.L_52:
        /*0040*/ 	.word	index@(_ZN2at6native29vectorized_elementwise_kernelILi2ENS0_13BUnaryFunctorIdddNS0_15binary_internal10MulFunctorIdEEEESt5arrayIPcLm2EEEEviT0_T1_)
        /*0044*/ 	.word	0x00000000


	//----- nvinfo : EIATTR_REGCOUNT
	.align		4
.L_53:
        /*0048*/ 	.byte	0x04, 0x2f
        /*004a*/ 	.short	(.L_55 - .L_54)
	.align		4
.L_54:
        /*004c*/ 	.word	index@(_ZN2at6native27unrolled_elementwise_kernelINS0_13BUnaryFunctorIdddNS0_15binary_internal10MulFunctorIdEEEESt5arrayIPcLm2EELi4E23TrivialOffsetCalculatorILi1EjESB_NS0_6memory15LoadWithoutCastENSC_16StoreWithoutCastEEEviT_T0_T2_T3_T4_T5_)
        /*0050*/ 	.word	0x00000016


	//----- nvinfo : EIATTR_FRAME_SIZE
	.align		4
.L_55:
        /*0054*/ 	.byte	0x04, 0x11
        /*0056*/ 	.short	(.L_57 - .L_56)
	.align		4
.L_56:
        /*0058*/ 	.word	index@(_ZN2at6native27unrolled_elementwise_kernelINS0_13BUnaryFunctorIdddNS0_15binary_internal10MulFunctorIdEEEESt5arrayIPcLm2EELi4E23TrivialOffsetCalculatorILi1EjESB_NS0_6memory15LoadWithoutCastENSC_16StoreWithoutCastEEEviT_T0_T2_T3_T4_T5_)
        /*005c*/ 	.word	0x00000000


	//----- nvinfo : EIATTR_REGCOUNT
	.align		4
.L_57:
        /*0060*/ 	.byte	0x04, 0x2f
        /*0062*/ 	.short	(.L_59 - .L_58)
	.align		4
.L_58:
        /*0064*/ 	.word	index@(_ZN2at6native18elementwise_kernelILi128ELi2EZNS0_22gpu_kernel_impl_nocastINS0_13BUnaryFunctorIdddNS0_15binary_internal10MulFunctorIdEEEEEEvRNS_18TensorIteratorBaseERKT_EUliE_EEviT1_)
        /*0068*/ 	.word	0x0000000c


	//----- nvinfo : EIATTR_FRAME_SIZE
	.align		4
.L_59:
        /*006c*/ 	.byte	0x04, 0x11
        /*006e*/ 	.short	(.L_61 - .L_60)
	.align		4
.L_60:
        /*0070*/ 	.word	index@(_ZN2at6native18elementwise_kernelILi128ELi2EZNS0_22gpu_kernel_impl_nocastINS0_13BUnaryFunctorIdddNS0_15binary_internal10MulFunctorIdEEEEEEvRNS_18TensorIteratorBaseERKT_EUliE_EEviT1_)
        /*0074*/ 	.word	0x00000000


	//----- nvinfo : EIATTR_REGCOUNT
	.align		4
.L_61:
        /*0078*/ 	.byte	0x04, 0x2f
        /*007a*/ 	.short	(.L_63 - .L_62)
	.align		4
.L_62:
        /*007c*/ 	.word	index@(_ZN2at6native27unrolled_elementwise_kernelINS0_13BUnaryFunctorIdddNS0_15binary_internal10MulFunctorIdEEEESt5arrayIPcLm2EELi4E23TrivialOffsetCalculatorILi1EjESB_NS0_6memory12LoadWithCastILi1EEENSC_13StoreWithCastILi1EEEEEviT_T0_T2_T3_T4_T5_)
        /*0080*/ 	.word	0x00000022


	//----- nvinfo : EIATTR_FRAME_SIZE
	.align		4
.L_63:
        /*0084*/ 	.byte	0x04, 0x11
        /*0086*/ 	.short	(.L_65 - .L_64)
	.align		4
.L_64:
        /*0088*/ 	.word	index@(_ZN2at6native27unrolled_elementwise_kernelINS0_13BUnaryFunctorIdddNS0_15binary_internal10MulFunctorIdEEEESt5arrayIPcLm2EELi4E23TrivialOffsetCalculatorILi1EjESB_NS0_6memory12LoadWithCastILi1EEENSC_13StoreWithCastILi1EEEEEviT_T0_T2_T3_T4_T5_)
        /*008c*/ 	.word	0x00000000


	//----- nvinfo : EIATTR_REGCOUNT
	.align		4
.L_65:
        /*0090*/ 	.byte	0x04, 0x2f
        /*0092*/ 	.short	(.L_67 - .L_66)
	.align		4
.L_66:
        /*0094*/ 	.word	index@(_ZN2at6native18elementwise_kernelILi128ELi4EZNS0_15gpu_kernel_implINS0_13BUnaryFunctorIdddNS0_15binary_internal10MulFunctorIdEEEEEEvRNS_18TensorIteratorBaseERKT_EUliE_EEviT1_)
        /*0098*/ 	.word	0x0000001a


	//----- nvinfo : EIATTR_FRAME_SIZE
	.align		4
.L_67:
        /*009c*/ 	.byte	0x04, 0x11
        /*009e*/ 	.short	(.L_69 - .L_68)
	.align		4
.L_68:
        /*00a0*/ 	.word	index@(_ZN2at6native18elementwise_kernelILi128ELi4EZNS0_15gpu_kernel_implINS0_13BUnaryFunctorIdddNS0_15binary_internal10MulFunctorIdEEEEEEvRNS_18TensorIteratorBaseERKT_EUliE_EEviT1_)
        /*00a4*/ 	.word	0x00000000


	//----- nvinfo : EIATTR_REGCOUNT
	.align		4
.L_69:
        /*00a8*/ 	.byte	0x04, 0x2f
        /*00aa*/ 	.short	(.L_71 - .L_70)
	.align		4
.L_70:
        /*00ac*/ 	.word	index@(_ZN2at6native29vectorized_elementwise_kernelILi8ENS0_13BUnaryFunctorIfffNS0_15binary_internal10MulFunctorIfEEEESt5arrayIPcLm2EEEEviT0_T1_)
        /*00b0*/ 	.word	0x00000004


	//----- nvinfo : EIATTR_FRAME_SIZE
	.align		4
.L_71:
        /*00b4*/ 	.byte	0x04, 0x11
        /*00b6*/ 	.short	(.L_73 - .L_72)
	.align		4
.L_72:
        /*00b8*/ 	.word	index@(_ZN2at6native29vectorized_elementwise_kernelILi8ENS0_13BUnaryFunctorIfffNS0_15binary_internal10MulFunctorIfEEEESt5arrayIPcLm2EEEEviT0_T1_)
        /*00bc*/ 	.word	0x00000000


	//----- nvinfo : EIATTR_REGCOUNT
	.align		4
.L_73:
        /*00c0*/ 	.byte	0x04, 0x2f
        /*00c2*/ 	.short	(.L_75 - .L_74)
	.align		4
.L_74:
        /*00c4*/ 	.word	index@(_ZN2at6native29vectorized_elementwise_kernelILi4ENS0_13BUnaryFunctorIfffNS0_15binary_internal10MulFunctorIfEEEESt5arrayIPcLm2EEEEviT0_T1_)
        /*00c8*/ 	.word	0x0000001c


	//----- nvinfo : EIATTR_FRAME_SIZE
	.align		4
.L_75:
        /*00cc*/ 	.byte	0x04, 0x11
        /*00ce*/ 	.short	(.L_77 - .L_76)
	.align		4
.L_76:
        /*00d0*/ 	.word	index@(_ZN2at6native29vectorized_elementwise_kernelILi4ENS0_13BUnaryFunctorIfffNS0_15binary_internal10MulFunctorIfEEEESt5arrayIPcLm2EEEEviT0_T1_)
        /*00d4*/ 	.word	0x00000000


	//----- nvinfo : EIATTR_REGCOUNT
	.align		4
.L_77:
        /*00d8*/ 	.byte	0x04, 0x2f
        /*00da*/ 	.short	(.L_79 - .L_78)
	.align		4
.L_78:
        /*00dc*/ 	.word	index@(_ZN2at6native29vectorized_elementwise_kernelILi2ENS0_13BUnaryFunctorIfffNS0_15binary_internal10MulFunctorIfEEEESt5arrayIPcLm2EEEEviT0_T1_)
        /*00e0*/ 	.word	0x0000001c


	//----- nvinfo : EIATTR_FRAME_SIZE
	.align		4
.L_79:
        /*00e4*/ 	.byte	0x04, 0x11
        /*00e6*/ 	.short	(.L_81 - .L_80)
	.align		4
.L_80:
        /*00e8*/ 	.word	index@(_ZN2at6native29vectorized_elementwise_kernelILi2ENS0_13BUnaryFunctorIfffNS0_15binary_internal10MulFunctorIfEEEESt5arrayIPcLm2EEEEviT0_T1_)
        /*00ec*/ 	.word	0x00000000


	//----- nvinfo : EIATTR_REGCOUNT
	.align		4
.L_81:
        /*00f0*/ 	.byte	0x04, 0x2f
        /*00f2*/ 	.short	(.L_83 - .L_82)
	.align		4
.L_82:
        /*00f4*/ 	.word	index@(_ZN2at6native27unrolled_elementwise_kernelINS0_13BUnaryFunctorIfffNS0_15binary_internal10MulFunctorIfEEEESt5arrayIPcLm2EELi4E23TrivialOffsetCalculatorILi1EjESB_NS0_6memory15LoadWithoutCastENSC_16StoreWithoutCastEEEviT_T0_T2_T3_T4_T5_)
        /*00f8*/ 	.word	0x00000013


	//----- nvinfo : EIATTR_FRAME_SIZE
	.align		4
.L_83:
        /*00fc*/ 	.byte	0x04, 0x11
        /*00fe*/ 	.short	(.L_85 - .L_84)
	.align		4
.L_84:
        /*0100*/ 	.word	index@(_ZN2at6native27unrolled_elementwise_kernelINS0_13BUnaryFunctorIfffNS0_15binary_internal10MulFunctorIfEEEESt5arrayIPcLm2EELi4E23TrivialOffsetCalculatorILi1EjESB_NS0_6memory15LoadWithoutCastENSC_16StoreWithoutCastEEEviT_T0_T2_T3_T4_T5_)
        /*0104*/ 	.word	0x00000000


	//----- nvinfo : EIATTR_REGCOUNT
	.align		4
.L_85:
        /*0108*/ 	.byte	0x04, 0x2f
        /*010a*/ 	.short	(.L_87 - .L_86)
	.align		4
.L_86:
        /*010c*/ 	.word	index@(_ZN2at6native18elementwise_kernelILi128ELi2EZNS0_22gpu_kernel_impl_nocastINS0_13BUnaryFunctorIfffNS0_15binary_internal10MulFunctorIfEEEEEEvRNS_18TensorIteratorBaseERKT_EUliE_EEviT1_)
        /*0110*/ 	.word	0x0000000c


	//----- nvinfo : EIATTR_FRAME_SIZE
	.align		4
.L_87:
        /*0114*/ 	.byte	0x04, 0x11
        /*0116*/ 	.short	(.L_89 - .L_88)
	.align		4
.L_88:
        /*0118*/ 	.word	index@(_ZN2at6native18elementwise_kernelILi128ELi2EZNS0_22gpu_kernel_impl_nocastINS0_13BUnaryFunctorIfffNS0_15binary_internal10MulFunctorIfEEEEEEvRNS_18TensorIteratorBaseERKT_EUliE_EEviT1_)
        /*011c*/ 	.word	0x00000000


	//----- nvinfo : EIATTR_REGCOUNT
	.align		4
.L_89:
        /*0120*/ 	.byte	0x04, 0x2f
        /*0122*/ 	.short	(.L_91 - .L_90)
	.align		4
.L_90:
        /*0124*/ 	.word	index@(_ZN2at6native27unrolled_elementwise_kernelINS0_13BUnaryFunctorIfffNS0_15binary_internal10MulFunctorIfEEEESt5arrayIPcLm2EELi4E23TrivialOffsetCalculatorILi1EjESB_NS0_6memory12LoadWithCastILi1EEENSC_13StoreWithCastILi1EEEEEviT_T0_T2_T3_T4_T5_)
        /*0128*/ 	.word	0x0000001c


	//----- nvinfo : EIATTR_FRAME_SIZE
	.align		4
.L_91:
        /*012c*/ 	.byte	0x04, 0x11
        /*012e*/ 	.short	(.L_93 - .L_92)
	.align		4
.L_92:
        /*0130*/ 	.word	index@(_ZN2at6native27unrolled_elementwise_kernelINS0_13BUnaryFunctorIfffNS0_15binary_internal10MulFunctorIfEEEESt5arrayIPcLm2EELi4E23TrivialOffsetCalculatorILi1EjESB_NS0_6memory12LoadWithCastILi1EEENSC_13StoreWithCastILi1EEEEEviT_T0_T2_T3_T4_T5_)
        /*0134*/ 	.word	0x00000000


	//----- nvinfo : EIATTR_REGCOUNT
	.align		4
.L_93:
        /*0138*/ 	.byte	0x04, 0x2f
        /*013a*/ 	.short	(.L_95 - .L_94)
	.align		4
.L_94:
        /*013c*/ 	.word	index@(_ZN2at6native18elementwise_kernelILi128ELi4EZNS0_15gpu_kernel_implINS0_13BUnaryFunctorIfffNS0_15binary_internal10MulFunctorIfEEEEEEvRNS_18TensorIteratorBaseERKT_EUliE_EEviT1_)
        /*0140*/ 	.word	0x0000001a


	//----- nvinfo : EIATTR_FRAME_SIZE
	.align		4
.L_95:
        /*0144*/ 	.byte	0x04, 0x11
        /*0146*/ 	.short	(.L_97 - .L_96)
	.align		4
.L_96:
        /*0148*/ 	.word	index@(_ZN2at6native18elementwise_kernelILi128ELi4EZNS0_15gpu_kernel_implINS0_13BUnaryFunctorIfffNS0_15binary_internal10MulFunctorIfEEEEEEvRNS_18TensorIteratorBaseERKT_EUliE_EEviT1_)
        /*014c*/ 	.word	0x00000000


	//----- nvinfo : EIATTR_REGCOUNT
	.align		4
.L_97:
        /*0150*/ 	.byte	0x04, 0x2f
        /*0152*/ 	.short	(.L_99 - .L_98)
	.align		4
.L_98:
        /*0154*/ 	.word	index@(_ZN2at6native29vectorized_elementwise_kernelILi8ENS0_13BUnaryFunctorIN3c107complexIdEES5_S5_NS0_15binary_internal10MulFunctorIS5_EEEESt5arrayIPcLm2EEEEviT0_T1_)
        /*0158*/ 	.word	0x00000004


	//----- nvinfo : EIATTR_FRAME_SIZE
	.align		4
.L_99:
        /*015c*/ 	.byte	0x04, 0x11
        /*015e*/ 	.short	(.L_101 - .L_100)
	.align		4
.L_100:
        /*0160*/ 	.word	index@(_ZN2at6native29vectorized_elementwise_kernelILi8ENS0_13BUnaryFunctorIN3c107complexIdEES5_S5_NS0_15binary_internal10MulFunctorIS5_EEEESt5arrayIPcLm2EEEEviT0_T1_)
        /*0164*/ 	.word	0x00000000


	//----- nvinfo : EIATTR_REGCOUNT
	.align		4
.L_101:
        /*0168*/ 	.byte	0x04, 0x2f
        /*016a*/ 	.short	(.L_103 - .L_102)
	.align		4
.L_102:
        /*016c*/ 	.word	index@(_ZN2at6native29vectorized_elementwise_kernelILi4ENS0_13BUnaryFunctorIN3c107complexIdEES5_S5_NS0_15binary_internal10MulFunctorIS5_EEEESt5arrayIPcLm2EEEEviT0_T1_)
        /*0170*/ 	.word	0x00000030


	//----- nvinfo : EIATTR_FRAME_SIZE
	.align		4
.L_103:
        /*0174*/ 	.byte	0x04, 0x11
        /*0176*/ 	.short	(.L_105 - .L_104)
	.align		4
.L_104:
        /*0178*/ 	.word	index@(_ZN2at6native29vectorized_elementwise_kernelILi4ENS0_13BUnaryFunctorIN3c107complexIdEES5_S5_NS0_15binary_internal10MulFunctorIS5_EEEESt5arrayIPcLm2EEEEviT0_T1_)
        /*017c*/ 	.word	0x00000000


	//----- nvinfo : EIATTR_REGCOUNT
	.align		4
.L_105:
        /*0180*/ 	.byte	0x04, 0x2f
        /*0182*/ 	.short	(.L_107 - .L_106)
	.align		4
.L_106:
        /*0184*/ 	.word	index@(_ZN2at6native29vectorized_elementwise_kernelILi2ENS0_13BUnaryFunctorIN3c107complexIdEES5_S5_NS0_15binary_internal10MulFunctorIS5_EEEESt5arrayIPcLm2EEEEviT0_T1_)
        /*0188*/ 	.word	0x00000030


	//----- nvinfo : EIATTR_FRAME_SIZE
	.align		4
.L_107:
        /*018c*/ 	.byte	0x04, 0x11
        /*018e*/ 	.short	(.L_109 - .L_108)
	.align		4
.L_108:
        /*0190*/ 	.word	index@(_ZN2at6native29vectorized_elementwise_kernelILi2ENS0_13BUnaryFunctorIN3c107complexIdEES5_S5_NS0_15binary_internal10MulFunctorIS5_EEEESt5arrayIPcLm2EEEEviT0_T1_)
        /*0194*/ 	.word	0x00000000


	//----- nvinfo : EIATTR_REGCOUNT
	.align		4
.L_109:
        /*0198*/ 	.byte	0x04, 0x2f
        /*019a*/ 	.short	(.L_111 - .L_110)
	.align		4
.L_110:
        /*019c*/ 	.word	index@(_ZN2at6native27unrolled_elementwise_kernelINS0_13BUnaryFunctorIN3c107complexIdEES5_S5_NS0_15binary_internal10MulFunctorIS5_EEEESt5arrayIPcLm2EELi4E23TrivialOffsetCalculatorILi1EjESE_NS0_6memory15LoadWithoutCastENSF_16StoreWithoutCastEEEviT_T0_T2_T3_T4_T5_)
        /*01a0*/ 	.word	0x00000020


	//----- nvinfo : EIATTR_FRAME_SIZE
	.align		4
.L_111:
        /*01a4*/ 	.byte	0x04, 0x11
        /*01a6*/ 	.short	(.L_113 - .L_112)
	.align		4
.L_112:
        /*01a8*/ 	.word	index@(_ZN2at6native27unrolled_elementwise_kernelINS0_13BUnaryFunctorIN3c107complexIdEES5_S5_NS0_15binary_internal10MulFunctorIS5_EEEESt5arrayIPcLm2EELi4E23TrivialOffsetCalculatorILi1EjESE_NS0_6memory15LoadWithoutCastENSF_16StoreWithoutCastEEEviT_T0_T2_T3_T4_T5_)
        /*01ac*/ 	.word	0x00000000


	//----- nvinfo : EIATTR_REGCOUNT
	.align		4
.L_113:
        /*01b0*/ 	.byte	0x04, 0x2f
        /*01b2*/ 	.short	(.L_115 - .L_114)
	.align		4
.L_114:
        /*01b4*/ 	.word	index@(_ZN2at6native18elementwise_kernelILi128ELi2EZNS0_22gpu_kernel_impl_nocastINS0_13BUnaryFunctorIN3c107complexIdEES6_S6_NS0_15binary_internal10MulFunctorIS6_EEEEEEvRNS_18TensorIteratorBaseERKT_EUliE_EEviT1_)
        /*01b8*/ 	.word	0x00000010


	//----- nvinfo : EIATTR_FRAME_SIZE
	.align		4
.L_115:
        /*01bc*/ 	.byte	0x04, 0x11
        /*01be*/ 	.short	(.L_117 - .L_116)
	.align		4
.L_116:
        /*01c0*/ 	.word	index@(_ZN2at6native18elementwise_kernelILi128ELi2EZNS0_22gpu_kernel_impl_nocastINS0_13BUnaryFunctorIN3c107complexIdEES6_S6_NS0_15binary_internal10MulFunctorIS6_EEEEEEvRNS_18TensorIteratorBaseERKT_EUliE_EEviT1_)
        /*01c4*/ 	.word	0x00000000


	//----- nvinfo : EIATTR_REGCOUNT
	.align		4
.L_117:
        /*01c8*/ 	.byte	0x04, 0x2f
        /*01ca*/ 	.short	(.L_119 - .L_118)
	.align		4
.L_118:
        /*01cc*/ 	.word	index@(_ZN2at6native27unrolled_elementwise_kernelINS0_13BUnaryFunctorIN3c107complexIdEES5_S5_NS0_15binary_internal10MulFunctorIS5_EEEESt5arrayIPcLm2EELi4E23TrivialOffsetCalculatorILi1EjESE_NS0_6memory12LoadWithCastILi1EEENSF_13StoreWithCastILi1EEEEEviT_T0_T2_T3_T4_T5_)
        /*01d0*/ 	.word	0x00000028


	//----- nvinfo : EIATTR_FRAME_SIZE
	.align		4
.L_119:
        /*01d4*/ 	.byte	0x04, 0x11
        /*01d6*/ 	.short	(.L_121 - .L_120)
	.align		4
.L_120:
        /*01d8*/ 	.word	index@(_ZN2at6native27unrolled_elementwise_kernelINS0_13BUnaryFunctorIN3c107complexIdEES5_S5_NS0_15binary_internal10MulFunctorIS5_EEEESt5arrayIPcLm2EELi4E23TrivialOffsetCalculatorILi1EjESE_NS0_6memory12LoadWithCastILi1EEENSF_13StoreWithCastILi1EEEEEviT_T0_T2_T3_T4_T5_)
        /*01dc*/ 	.word	0x00000000


	//----- nvinfo : EIATTR_REGCOUNT
	.align		4
.L_121:
        /*01e0*/ 	.byte	0x04, 0x2f
        /*01e2*/ 	.short	(.L_123 - .L_122)
	.align		4
.L_122:
        /*01e4*/ 	.word	index@(_ZN2at6native18elementwise_kernelILi128ELi4EZNS0_15gpu_kernel_implINS0_13BUnaryFunctorIN3c107complexIdEES6_S6_NS0_15binary_internal10MulFunctorIS6_EEEEEEvRNS_18TensorIteratorBaseERKT_EUliE_EEviT1_)
        /*01e8*/ 	.word	0x0000001a


	//----- nvinfo : EIATTR_FRAME_SIZE
	.align		4
.L_123:
        /*01ec*/ 	.byte	0x04, 0x11
        /*01ee*/ 	.short	(.L_125 - .L_124)
	.align		4
.L_124:
        /*01f0*/ 	.word	index@(_ZN2at6native18elementwise_kernelILi128ELi4EZNS0_15gpu_kernel_implINS0_13BUnaryFunctorIN3c107complexIdEES6_S6_NS0_15binary_internal10MulFunctorIS6_EEEEEEvRNS_18TensorIteratorBaseERKT_EUliE_EEviT1_)
        /*01f4*/ 	.word	0x00000000


	//----- nvinfo : EIATTR_REGCOUNT
	.align		4
.L_125:
        /*01f8*/ 	.byte	0x04, 0x2f
        /*01fa*/ 	.short	(.L_127 - .L_126)
	.align		4
.L_126:
        /*01fc*/ 	.word	index@(_ZN2at6native29vectorized_elementwise_kernelILi8ENS0_13BUnaryFunctorIN3c107complexIfEES5_S5_NS0_15binary_internal10MulFunctorIS5_EEEESt5arrayIPcLm2EEEEviT0_T1_)
        /*0200*/ 	.word	0x00000004


	//----- nvinfo : EIATTR_FRAME_SIZE
	.align		4
.L_127:
        /*0204*/ 	.byte	0x04, 0x11
        /*0206*/ 	.short	(.L_129 - .L_128)
	.align		4
.L_128:
        /*0208*/ 	.word	index@(_ZN2at6native29vectorized_elementwise_kernelILi8ENS0_13BUnaryFunctorIN3c107complexIfEES5_S5_NS0_15binary_internal10MulFunctorIS5_EEEESt5arrayIPcLm2EEEEviT0_T1_)
        /*020c*/ 	.word	0x00000000


	//----- nvinfo : EIATTR_REGCOUNT
	.align		4
.L_129:
        /*0210*/ 	.byte	0x04, 0x2f
        /*0212*/ 	.short	(.L_131 - .L_130)
	.align		4
.L_130:
        /*0214*/ 	.word	index@(_ZN2at6native29vectorized_elementwise_kernelILi4ENS0_13BUnaryFunctorIN3c107complexIfEES5_S5_NS0_15binary_internal10MulFunctorIS5_EEEESt5arrayIPcLm2EEEEviT0_T1_)
        /*0218*/ 	.word	0x00000020


	//----- nvinfo : EIATTR_FRAME_SIZE
	.align		4
.L_131:
        /*021c*/ 	.byte	0x04, 0x11
        /*021e*/ 	.short	(.L_133 - .L_132)
	.align		4
.L_132:
        /*0220*/ 	.word	index@(_ZN2at6native29vectorized_elementwise_kernelILi4ENS0_13BUnaryFunctorIN3c107complexIfEES5_S5_NS0_15binary_internal10MulFunctorIS5_EEEESt5arrayIPcLm2EEEEviT0_T1_)
        /*0224*/ 	.word	0x00000000


	//----- nvinfo : EIATTR_REGCOUNT
	.align		4
.L_133:
        /*0228*/ 	.byte	0x04, 0x2f
        /*022a*/ 	.short	(.L_135 - .L_134)
	.align		4
.L_134:
        /*022c*/ 	.word	index@(_ZN2at6native29vectorized_elementwise_kernelILi2ENS0_13BUnaryFunctorIN3c107complexIfEES5_S5_NS0_15binary_internal10MulFunctorIS5_EEEESt5arrayIPcLm2EEEEviT0_T1_)
        /*0230*/ 	.word	0x00000020


	//----- nvinfo : EIATTR_FRAME_SIZE
	.align		4
.L_135:
        /*0234*/ 	.byte	0x04, 0x11
        /*0236*/ 	.short	(.L_137 - .L_136)
	.align		4
.L_136:
        /*0238*/ 	.word	index@(_ZN2at6native29vectorized_elementwise_kernelILi2ENS0_13BUnaryFunctorIN3c107complexIfEES5_S5_NS0_15binary_internal10MulFunctorIS5_EEEESt5arrayIPcLm2EEEEviT0_T1_)
        /*023c*/ 	.word	0x00000000


	//----- nvinfo : EIATTR_REGCOUNT
	.align		4
.L_137:
        /*0240*/ 	.byte	0x04, 0x2f
        /*0242*/ 	.short	(.L_139 - .L_138)
	.align		4
.L_138:
        /*0244*/ 	.word	index@(_ZN2at6native27unrolled_elementwise_kernelINS0_13BUnaryFunctorIN3c107complexIfEES5_S5_NS0_15binary_internal10MulFunctorIS5_EEEESt5arrayIPcLm2EELi4E23TrivialOffsetCalculatorILi1EjESE_NS0_6memory15LoadWithoutCastENSF_16StoreWithoutCastEEEviT_T0_T2_T3_T4_T5_)
        /*0248*/ 	.word	0x0000001a


	//----- nvinfo : EIATTR_FRAME_SIZE
	.align		4
.L_139:
        /*024c*/ 	.byte	0x04, 0x11
        /*024e*/ 	.short	(.L_141 - .L_140)
	.align		4
.L_140:
        /*0250*/ 	.word	index@(_ZN2at6native27unrolled_elementwise_kernelINS0_13BUnaryFunctorIN3c107complexIfEES5_S5_NS0_15binary_internal10MulFunctorIS5_EEEESt5arrayIPcLm2EELi4E23TrivialOffsetCalculatorILi1EjESE_NS0_6memory15LoadWithoutCastENSF_16StoreWithoutCastEEEviT_T0_T2_T3_T4_T5_)
        /*0254*/ 	.word	0x00000000


	//----- nvinfo : EIATTR_REGCOUNT
	.align		4
.L_141:
        /*0258*/ 	.byte	0x04, 0x2f
        /*025a*/ 	.short	(.L_143 - .L_142)
	.align		4
.L_142:
        /*025c*/ 	.word	index@(_ZN2at6native18elementwise_kernelILi128ELi2EZNS0_22gpu_kernel_impl_nocastINS0_13BUnaryFunctorIN3c107complexIfEES6_S6_NS0_15binary_internal10MulFunctorIS6_EEEEEEvRNS_18TensorIteratorBaseERKT_EUliE_EEviT1_)
        /*0260*/ 	.word	0x0000000e


	//----- nvinfo : EIATTR_FRAME_SIZE
	.align		4
.L_143:
        /*0264*/ 	.byte	0x04, 0x11
        /*0266*/ 	.short	(.L_145 - .L_144)
	.align		4
.L_144:
        /*0268*/ 	.word	index@(_ZN2at6native18elementwise_kernelILi128ELi2EZNS0_22gpu_kernel_impl_nocastINS0_13BUnaryFunctorIN3c107complexIfEES6_S6_NS0_15binary_internal10MulFunctorIS6_EEEEEEvRNS_18TensorIteratorBaseERKT_EUliE_EEviT1_)
        /*026c*/ 	.word	0x00000000


	//----- nvinfo : EIATTR_REGCOUNT
	.align		4
.L_145:
        /*0270*/ 	.byte	0x04, 0x2f
        /*0272*/ 	.short	(.L_147 - .L_146)
	.align		4
.L_146:
        /*0274*/ 	.word	index@(_ZN2at6native27unrolled_elementwise_kernelINS0_13BUnaryFunctorIN3c107complexIfEES5_S5_NS0_15binary_internal10MulFunctorIS5_EEEESt5arrayIPcLm2EELi4E23TrivialOffsetCalculatorILi1EjESE_NS0_6memory12LoadWithCastILi1EEENSF_13StoreWithCastILi1EEEEEviT_T0_T2_T3_T4_T5_)
        /*0278*/ 	.word	0x00000020


	//----- nvinfo : EIATTR_FRAME_SIZE
	.align		4
.L_147:
        /*027c*/ 	.byte	0x04, 0x11
        /*027e*/ 	.short	(.L_149 - .L_148)
	.align		4
.L_148:
        /*0280*/ 	.word	index@(_ZN2at6native27unrolled_elementwise_kernelINS0_13BUnaryFunctorIN3c107complexIfEES5_S5_NS0_15binary_internal10MulFunctorIS5_EEEESt5arrayIPcLm2EELi4E23TrivialOffsetCalculatorILi1EjESE_NS0_6memory12LoadWithCastILi1EEENSF_13StoreWithCastILi1EEEEEviT_T0_T2_T3_T4_T5_)
        /*0284*/ 	.word	0x00000000


	//----- nvinfo : EIATTR_REGCOUNT
	.align		4
.L_149:
        /*0288*/ 	.byte	0x04, 0x2f
        /*028a*/ 	.short	(.L_151 - .L_150)
	.align		4
.L_150:
        /*028c*/ 	.word	index@(_ZN2at6native18elementwise_kernelILi128ELi4EZNS0_15gpu_kernel_implINS0_13BUnaryFunctorIN3c107complexIfEES6_S6_NS0_15binary_internal10MulFunctorIS6_EEEEEEvRNS_18TensorIteratorBaseERKT_EUliE_EEviT1_)
        /*0290*/ 	.word	0x0000001a


	//----- nvinfo : EIATTR_FRAME_SIZE
	.align		4
.L_151:
        /*0294*/ 	.byte	0x04, 0x11
        /*0296*/ 	.short	(.L_153 - .L_152)
	.align		4
.L_152:
        /*0298*/ 	.word	index@(_ZN2at6native18elementwise_kernelILi128ELi4EZNS0_15gpu_kernel_implINS0_13BUnaryFunctorIN3c107complexIfEES6_S6_NS0_15binary_internal10MulFunctorIS6_EEEEEEvRNS_18TensorIteratorBaseERKT_EUliE_EEviT1_)
        /*029c*/ 	.word	0x00000000


	//----- nvinfo : EIATTR_REGCOUNT
	.align		4
.L_153:
        /*02a0*/ 	.byte	0x04, 0x2f
        /*02a2*/ 	.short	(.L_155 - .L_154)
	.align		4
.L_154:
        /*02a4*/ 	.word	index@(_ZN2at6native29vectorized_elementwise_kernelILi8ENS0_13BUnaryFunctorIN3c104HalfES4_S4_NS0_15binary_internal10MulFunctorIfEEEESt5arrayIPcLm2EEEEviT0_T1_)
        /*02a8*/ 	.word	0x00000004


	//----- nvinfo : EIATTR_FRAME_SIZE
	.align		4
.L_155:
        /*02ac*/ 	.byte	0x04, 0x11
        /*02ae*/ 	.short	(.L_157 - .L_156)
	.align		4
.L_156:
        /*02b0*/ 	.word	index@(_ZN2at6native29vectorized_elementwise_kernelILi8ENS0_13BUnaryFunctorIN3c104HalfES4_S4_NS0_15binary_internal10MulFunctorIfEEEESt5arrayIPcLm2EEEEviT0_T1_)
        /*02b4*/ 	.word	0x00000000


	//----- nvinfo : EIATTR_REGCOUNT
	.align		4
.L_157:
        /*02b8*/ 	.byte	0x04, 0x2f
        /*02ba*/ 	.short	(.L_159 - .L_158)
	.align		4
.L_158:
        /*02bc*/ 	.word	index@(_ZN2at6native29vectorized_elementwise_kernelILi4ENS0_13BUnaryFunctorIN3c104HalfES4_S4_NS0_15binary_internal10MulFunctorIfEEEESt5arrayIPcLm2EEEEviT0_T1_)
        /*02c0*/ 	.word	0x0000001c


	//----- nvinfo : EIATTR_FRAME_SIZE
	.align		4
.L_159:
        /*02c4*/ 	.byte	0x04, 0x11
        /*02c6*/ 	.short	(.L_161 - .L_160)
	.align		4
.L_160:
        /*02c8*/ 	.word	index@(_ZN2at6native29vectorized_elementwise_kernelILi4ENS0_13BUnaryFunctorIN3c104HalfES4_S4_NS0_15binary_internal10MulFunctorIfEEEESt5arrayIPcLm2EEEEviT0_T1_)
        /*02cc*/ 	.word	0x00000000


	//----- nvinfo : EIATTR_REGCOUNT
	.align		4
.L_161:
        /*02d0*/ 	.byte	0x04, 0x2f
        /*02d2*/ 	.short	(.L_163 - .L_162)
	.align		4
.L_162:
        /*02d4*/ 	.word	index@(_ZN2at6native29vectorized_elementwise_kernelILi2ENS0_13BUnaryFunctorIN3c104HalfES4_S4_NS0_15binary_internal10MulFunctorIfEEEESt5arrayIPcLm2EEEEviT0_T1_)
        /*02d8*/ 	.word	0x0000001c


	//----- nvinfo : EIATTR_FRAME_SIZE
	.align		4
.L_163:
        /*02dc*/ 	.byte	0x04, 0x11
        /*02de*/ 	.short	(.L_165 - .L_164)
	.align		4
.L_164:
        /*02e0*/ 	.word	index@(_ZN2at6native29vectorized_elementwise_kernelILi2ENS0_13BUnaryFunctorIN3c104HalfES4_S4_NS0_15binary_internal10MulFunctorIfEEEESt5arrayIPcLm2EEEEviT0_T1_)
        /*02e4*/ 	.word	0x00000000


	//----- nvinfo : EIATTR_REGCOUNT
	.align		4
.L_165:
        /*02e8*/ 	.byte	0x04, 0x2f
        /*02ea*/ 	.short	(.L_167 - .L_166)
	.align		4
.L_166:
        /*02ec*/ 	.word	index@(_ZN2at6native27unrolled_elementwise_kernelINS0_13BUnaryFunctorIN3c104HalfES4_S4_NS0_15binary_internal10MulFunctorIfEEEESt5arrayIPcLm2EELi4E23TrivialOffsetCalculatorILi1EjESD_NS0_6memory15LoadWithoutCastENSE_16StoreWithoutCastEEEviT_T0_T2_T3_T4_T5_)
        /*02f0*/ 	.word	0x00000014


	//----- nvinfo : EIATTR_FRAME_SIZE
	.align		4
.L_167:
        /*02f4*/ 	.byte	0x04, 0x11
        /*02f6*/ 	.short	(.L_169 - .L_168)
	.align		4
.L_168:
        /*02f8*/ 	.word	index@(_ZN2at6native27unrolled_elementwise_kernelINS0_13BUnaryFunctorIN3c104HalfES4_S4_NS0_15binary_internal10MulFunctorIfEEEESt5arrayIPcLm2EELi4E23TrivialOffsetCalculatorILi1EjESD_NS0_6memory15LoadWithoutCastENSE_16StoreWithoutCastEEEviT_T0_T2_T3_T4_T5_)
        /*02fc*/ 	.word	0x00000000


	//----- nvinfo : EIATTR_REGCOUNT
	.align		4
.L_169:
        /*0300*/ 	.byte	0x04, 0x2f
        /*0302*/ 	.short	(.L_171 - .L_170)
	.align		4
.L_170:
        /*0304*/ 	.word	index@(_ZN2at6native18elementwise_kernelILi128ELi4EZNS0_22gpu_kernel_impl_nocastINS0_13BUnaryFunctorIN3c104HalfES5_S5_NS0_15binary_internal10MulFunctorIfEEEEEEvRNS_18TensorIteratorBaseERKT_EUliE_EEviT1_)
        /*0308*/ 	.word	0x0000000c


	//----- nvinfo : EIATTR_FRAME_SIZE
	.align		4
.L_171:
        /*030c*/ 	.byte	0x04, 0x11
        /*030e*/ 	.short	(.L_173 - .L_172)
	.align		4
.L_172:
        /*0310*/ 	.word	index@(_ZN2at6native18elementwise_kernelILi128ELi4EZNS0_22gpu_kernel_impl_nocastINS0_13BUnaryFunctorIN3c104HalfES5_S5_NS0_15binary_internal10MulFunctorIfEEEEEEvRNS_18TensorIteratorBaseERKT_EUliE_EEviT1_)
        /*0314*/ 	.word	0x00000000


	//----- nvinfo : EIATTR_REGCOUNT
	.align		4
.L_173:
        /*0318*/ 	.byte	0x04, 0x2f
        /*031a*/ 	.short	(.L_175 - .L_174)
	.align		4
.L_174:
        /*031c*/ 	.word	index@(_ZN2at6native27unrolled_elementwise_kernelINS0_13BUnaryFunctorIN3c104HalfES4_S4_NS0_15binary_internal10MulFunctorIfEEEESt5arrayIPcLm2EELi4E23TrivialOffsetCalculatorILi1EjESD_NS0_6memory12LoadWithCastILi1EEENSE_13StoreWithCastILi1EEEEEviT_T0_T2_T3_T4_T5_)
        /*0320*/ 	.word	0x0000001d


	//----- nvinfo : EIATTR_FRAME_SIZE
	.align		4
.L_175:
        /*0324*/ 	.byte	0x04, 0x11
        /*0326*/ 	.short	(.L_177 - .L_176)
	.align		4
.L_176:
        /*0328*/ 	.word	index@(_ZN2at6native27unrolled_elementwise_kernelINS0_13BUnaryFunctorIN3c104HalfES4_S4_NS0_15binary_internal10MulFunctorIfEEEESt5arrayIPcLm2EELi4E23TrivialOffsetCalculatorILi1EjESD_NS0_6memory12LoadWithCastILi1EEENSE_13StoreWithCastILi1EEEEEviT_T0_T2_T3_T4_T5_)
        /*032c*/ 	.word	0x00000000


	//----- nvinfo : EIATTR_REGCOUNT
	.align		4
.L_177:
        /*0330*/ 	.byte	0x04, 0x2f
        /*0332*/ 	.short	(.L_179 - .L_178)
	.align		4
.L_178:
        /*0334*/ 	.word	index@(_ZN2at6native18elementwise_kernelILi128ELi4EZNS0_15gpu_kernel_implINS0_13BUnaryFunctorIN3c104HalfES5_S5_NS0_15binary_internal10MulFunctorIfEEEEEEvRNS_18TensorIteratorBaseERKT_EUliE_EEviT1_)
        /*0338*/ 	.word	0x0000001a


	//----- nvinfo : EIATTR_FRAME_SIZE
	.align		4
.L_179:
        /*033c*/ 	.byte	0x04, 0x11
        /*033e*/ 	.short	(.L_181 - .L_180)
	.align		4
.L_180:
        /*0340*/ 	.word	index@(_ZN2at6native18elementwise_kernelILi128ELi4EZNS0_15gpu_kernel_implINS0_13BUnaryFunctorIN3c104HalfES5_S5_NS0_15binary_internal10MulFunctorIfEEEEEEvRNS_18TensorIteratorBaseERKT_EUliE_EEviT1_)
        /*0344*/ 	.word	0x00000000


	//----- nvinfo : EIATTR_REGCOUNT
	.align		4
.L_181:
        /*0348*/ 	.byte	0x04, 0x2f
        /*034a*/ 	.short	(.L_183 - .L_182)
	.align		4
.L_182:
        /*034c*/ 	.word	index@(_ZN2at6native29vectorized_elementwise_kernelILi8ENS0_13BUnaryFunctorIN3c108BFloat16ES4_S4_NS0_15binary_internal10MulFunctorIfEEEESt5arrayIPcLm2EEEEviT0_T1_)
        /*0350*/ 	.word	0x00000004


	//----- nvinfo : EIATTR_FRAME_SIZE
	.align		4
.L_183:
        /*0354*/ 	.byte	0x04, 0x11
        /*0356*/ 	.short	(.L_185 - .L_184)
	.align		4
.L_184:
        /*0358*/ 	.word	index@(_ZN2at6native29vectorized_elementwise_kernelILi8ENS0_13BUnaryFunctorIN3c108BFloat16ES4_S4_NS0_15binary_internal10MulFunctorIfEEEESt5arrayIPcLm2EEEEviT0_T1_)
        /*035c*/ 	.word	0x00000000


	//----- nvinfo : EIATTR_REGCOUNT
	.align		4
.L_185:
        /*0360*/ 	.byte	0x04, 0x2f
        /*0362*/ 	.short	(.L_187 - .L_186)
	.align		4
.L_186:
        /*0364*/ 	.word	index@(_ZN2at6native29vectorized_elementwise_kernelILi4ENS0_13BUnaryFunctorIN3c108BFloat16ES4_S4_NS0_15binary_internal10MulFunctorIfEEEESt5arrayIPcLm2EEEEviT0_T1_)
        /*0368*/ 	.word	0x0000001c


	//----- nvinfo : EIATTR_FRAME_SIZE
	.align		4
.L_187:
        /*036c*/ 	.byte	0x04, 0x11
        /*036e*/ 	.short	(.L_189 - .L_188)
	.align		4
.L_188:
        /*0370*/ 	.word	index@(_ZN2at6native29vectorized_elementwise_kernelILi4ENS0_13BUnaryFunctorIN3c108BFloat16ES4_S4_NS0_15binary_internal10MulFunctorIfEEEESt5arrayIPcLm2EEEEviT0_T1_)
        /*0374*/ 	.word	0x00000000


	//----- nvinfo : EIATTR_REGCOUNT
	.align		4
.L_189:
        /*0378*/ 	.byte	0x04, 0x2f
        /*037a*/ 	.short	(.L_191 - .L_190)
	.align		4
.L_190:
        /*037c*/ 	.word	index@(_ZN2at6native29vectorized_elementwise_kernelILi2ENS0_13BUnaryFunctorIN3c108BFloat16ES4_S4_NS0_15binary_internal10MulFunctorIfEEEESt5arrayIPcLm2EEEEviT0_T1_)
        /*0380*/ 	.word	0x0000001c


	//----- nvinfo : EIATTR_FRAME_SIZE
	.align		4
.L_191:
        /*0384*/ 	.byte	0x04, 0x11
        /*0386*/ 	.short	(.L_193 - .L_192)
	.align		4
.L_192:
        /*0388*/ 	.word	index@(_ZN2at6native29vectorized_elementwise_kernelILi2ENS0_13BUnaryFunctorIN3c108BFloat16ES4_S4_NS0_15binary_internal10MulFunctorIfEEEESt5arrayIPcLm2EEEEviT0_T1_)
        /*038c*/ 	.word	0x00000000


	//----- nvinfo : EIATTR_REGCOUNT
	.align		4
.L_193:
        /*0390*/ 	.byte	0x04, 0x2f
        /*0392*/ 	.short	(.L_195 - .L_194)
	.align		4
.L_194:
        /*0394*/ 	.word	index@(_ZN2at6native27unrolled_elementwise_kernelINS0_13BUnaryFunctorIN3c108BFloat16ES4_S4_NS0_15binary_internal10MulFunctorIfEEEESt5arrayIPcLm2EELi4E23TrivialOffsetCalculatorILi1EjESD_NS0_6memory15LoadWithoutCastENSE_16StoreWithoutCastEEEviT_T0_T2_T3_T4_T5_)
        /*0398*/ 	.word	0x00000014


	//----- nvinfo : EIATTR_FRAME_SIZE
	.align		4
.L_195:
        /*039c*/ 	.byte	0x04, 0x11
        /*039e*/ 	.short	(.L_197 - .L_196)
	.align		4
.L_196:
        /*03a0*/ 	.word	index@(_ZN2at6native27unrolled_elementwise_kernelINS0_13BUnaryFunctorIN3c108BFloat16ES4_S4_NS0_15binary_internal10MulFunctorIfEEEESt5arrayIPcLm2EELi4E23TrivialOffsetCalculatorILi1EjESD_NS0_6memory15LoadWithoutCastENSE_16StoreWithoutCastEEEviT_T0_T2_T3_T4_T5_)
        /*03a4*/ 	.word	0x00000000


	//----- nvinfo : EIATTR_REGCOUNT
	.align		4
.L_197:
        /*03a8*/ 	.byte	0x04, 0x2f
        /*03aa*/ 	.short	(.L_199 - .L_198)
	.align		4
.L_198:
        /*03ac*/ 	.word	index@(_ZN2at6native18elementwise_kernelILi128ELi4EZNS0_22gpu_kernel_impl_nocastINS0_13BUnaryFunctorIN3c108BFloat16ES5_S5_NS0_15binary_internal10MulFunctorIfEEEEEEvRNS_18TensorIteratorBaseERKT_EUliE_EEviT1_)
        /*03b0*/ 	.word	0x0000000c


	//----- nvinfo : EIATTR_FRAME_SIZE
	.align		4
.L_199:
        /*03b4*/ 	.byte	0x04, 0x11
        /*03b6*/ 	.short	(.L_201 - .L_200)
	.align		4
.L_200:
        /*03b8*/ 	.word	index@(_ZN2at6native18elementwise_kernelILi128ELi4EZNS0_22gpu_kernel_impl_nocastINS0_13BUnaryFunctorIN3c108BFloat16ES5_S5_NS0_15binary_internal10MulFunctorIfEEEEEEvRNS_18TensorIteratorBaseERKT_EUliE_EEviT1_)
        /*03bc*/ 	.word	0x00000000


	//----- nvinfo : EIATTR_REGCOUNT
	.align		4
.L_201:
        /*03c0*/ 	.byte	0x04, 0x2f
        /*03c2*/ 	.short	(.L_203 - .L_202)
	.align		4
.L_202:
        /*03c4*/ 	.word	index@(_ZN2at6native27unrolled_elementwise_kernelINS0_13BUnaryFunctorIN3c108BFloat16ES4_S4_NS0_15binary_internal10MulFunctorIfEEEESt5arrayIPcLm2EELi4E23TrivialOffsetCalculatorILi1EjESD_NS0_6memory12LoadWithCastILi1EEENSE_13StoreWithCastILi1EEEEEviT_T0_T2_T3_T4_T5_)
        /*03c8*/ 	.word	0x0000001d


	//----- nvinfo : EIATTR_FRAME_SIZE
	.align		4
.L_203:
        /*03cc*/ 	.byte	0x04, 0x11
        /*03ce*/ 	.short	(.L_205 - .L_204)
	.align		4
.L_204:
        /*03d0*/ 	.word	index@(_ZN2at6native27unrolled_elementwise_kernelINS0_13BUnaryFunctorIN3c108BFloat16ES4_S4_NS0_15binary_internal10MulFunctorIfEEEESt5arrayIPcLm2EELi4E23TrivialOffsetCalculatorILi1EjESD_NS0_6memory12LoadWithCastILi1EEENSE_13StoreWithCastILi1EEEEEviT_T0_T2_T3_T4_T5_)
        /*03d4*/ 	.word	0x00000000


	//----- nvinfo : EIATTR_REGCOUNT
	.align		4
.L_205:
        /*03d8*/ 	.byte	0x04, 0x2f
        /*03da*/ 	.short	(.L_207 - .L_206)
	.align		4
.L_206:
        /*03dc*/ 	.word	index@(_ZN2at6native18elementwise_kernelILi128ELi4EZNS0_15gpu_kernel_implINS0_13BUnaryFunctorIN3c108BFloat16ES5_S5_NS0_15binary_internal10MulFunctorIfEEEEEEvRNS_18TensorIteratorBaseERKT_EUliE_EEviT1_)
        /*03e0*/ 	.word	0x0000001a


	//----- nvinfo : EIATTR_FRAME_SIZE
	.align		4
.L_207:
        /*03e4*/ 	.byte	0x04, 0x11
        /*03e6*/ 	.short	(.L_209 - .L_208)
	.align		4
.L_208:
        /*03e8*/ 	.word	index@(_ZN2at6native18elementwise_kernelILi128ELi4EZNS0_15gpu_kernel_implINS0_13BUnaryFunctorIN3c108BFloat16ES5_S5_NS0_15binary_internal10MulFunctorIfEEEEEEvRNS_18TensorIteratorBaseERKT_EUliE_EEviT1_)
        /*03ec*/ 	.word	0x00000000


	//----- nvinfo : EIATTR_REGCOUNT
	.align		4
.L_209:
        /*03f0*/ 	.byte	0x04, 0x2f
        /*03f2*/ 	.short	(.L_211 - .L_210)
	.align		4
.L_210:
        /*03f4*/ 	.word	index@(_ZN2at6native29vectorized_elementwise_kernelILi8ENS0_13AUnaryFunctorIdddNS0_15binary_internal10DivFunctorIdEEEESt5arrayIPcLm2EEEEviT0_T1_)
        /*03f8*/ 	.word	0x00000004


	//----- nvinfo : EIATTR_FRAME_SIZE
	.align		4
.L_211:
        /*03fc*/ 	.byte	0x04, 0x11
        /*03fe*/ 	.short	(.L_213 - .L_212)
	.align		4
.L_212:
        /*0400*/ 	.word	index@(_ZN2at6native29vectorized_elementwise_kernelILi8ENS0_13AUnaryFunctorIdddNS0_15binary_internal10DivFunctorIdEEEESt5arrayIPcLm2EEEEviT0_T1_)
        /*0404*/ 	.word	0x00000000


	//----- nvinfo : EIATTR_REGCOUNT
	.align		4
.L_213:
        /*0408*/ 	.byte	0x04, 0x2f
        /*040a*/ 	.short	(.L_215 - .L_214)
	.align		4
.L_214:
        /*040c*/ 	.word	index@(_ZN2at6native29vectorized_elementwise_kernelILi4ENS0_13AUnaryFunctorIdddNS0_15binary_internal10DivFunctorIdEEEESt5arrayIPcLm2EEEEviT0_T1_)
        /*0410*/ 	.word	0x0000002b


	//----- nvinfo : EIATTR_FRAME_SIZE
	.align		4
.L_215:
        /*0414*/ 	.byte	0x04, 0x11
        /*0416*/ 	.short	(.L_217 - .L_216)
	.align		4
.L_216:
        /*0418*/ 	.word	index@($__internal_53_$__cuda_sm20_div_rn_f64_full)
        /*041c*/ 	.word	0x00000000


	//----- nvinfo : EIATTR_FRAME_SIZE
	.align		4
.L_217:
        /*0420*/ 	.byte	0x04, 0x11
        /*0422*/ 	.short	(.L_219 - .L_218)
	.align		4
.L_218:
        /*0424*/ 	.word	index@(_ZN2at6native29vectorized_elementwise_kernelILi4ENS0_13AUnaryFunctorIdddNS0_15binary_internal10DivFunctorIdEEEESt5arrayIPcLm2EEEEviT0_T1_)
        /*0428*/ 	.word	0x00000000


	//----- nvinfo : EIATTR_REGCOUNT
	.align		4
.L_219:
        /*042c*/ 	.byte	0x04, 0x2f
        /*042e*/ 	.short	(.L_221 - .L_220)
	.align		4
.L_220:
        /*0430*/ 	.word	index@(_ZN2at6native29vectorized_elementwise_kernelILi2ENS0_13AUnaryFunctorIdddNS0_15binary_internal10DivFunctorIdEEEESt5arrayIPcLm2EEEEviT0_T1_)
        /*0434*/ 	.word	0x0000002b


	//----- nvinfo : EIATTR_FRAME_SIZE
	.align		4
.L_221:
        /*0438*/ 	.byte	0x04, 0x11
        /*043a*/ 	.short	(.L_223 - .L_222)
	.align		4
.L_222:
        /*043c*/ 	.word	index@($__internal_52_$__cuda_sm20_div_rn_f64_full)
        /*0440*/ 	.word	0x00000000


	//----- nvinfo : EIATTR_FRAME_SIZE
	.align		4
.L_223:
        /*0444*/ 	.byte	0x04, 0x11
        /*0446*/ 	.short	(.L_225 - .L_224)
	.align		4
.L_224:
        /*0448*/ 	.word	index@(_ZN2at6native29vectorized_elementwise_kernelILi2ENS0_13AUnaryFunctorIdddNS0_15binary_internal10DivFunctorIdEEEESt5arrayIPcLm2EEEEviT0_T1_)
        /*044c*/ 	.word	0x00000000


	//----- nvinfo : EIATTR_REGCOUNT
	.align		4
.L_225:
        /*0450*/ 	.byte	0x04, 0x2f
        /*0452*/ 	.short	(.L_227 - .L_226)
	.align		4
.L_226:
        /*0454*/ 	.word	index@(_ZN2at6native27unrolled_elementwise_kernelINS0_13AUnaryFunctorIdddNS0_15binary_internal10DivFunctorIdEEEESt5arrayIPcLm2EELi4E23TrivialOffsetCalculatorILi1EjESB_NS0_6memory15LoadWithoutCastENSC_16StoreWithoutCastEEEviT_T0_T2_T3_T4_T5_)
        /*0458*/ 	.word	0x00000024


	//----- nvinfo : EIATTR_FRAME_SIZE
	.align		4
.L_227:
        /*045c*/ 	.byte	0x04, 0x11
        /*045e*/ 	.short	(.L_229 - .L_228)
	.align		4
.L_228:
        /*0460*/ 	.word	index@($__internal_51_$__cuda_sm20_div_rn_f64_full)
        /*0464*/ 	.word	0x00000000


	//----- nvinfo : EIATTR_FRAME_SIZE
	.align		4
.L_229:
        /*0468*/ 	.byte	0x04, 0x11
        /*046a*/ 	.short	(.L_231 - .L_230)
	.align		4
.L_230:
        /*046c*/ 	.word	index@(_ZN2at6native27unrolled_elementwise_kernelINS0_13AUnaryFunctorIdddNS0_15binary_internal10DivFunctorIdEEEESt5arrayIPcLm2EELi4E23TrivialOffsetCalculatorILi1EjESB_NS0_6memory15LoadWithoutCastENSC_16StoreWithoutCastEEEviT_T0_T2_T3_T4_T5_)
        /*0470*/ 	.word	0x00000000


	//----- nvinfo : EIATTR_REGCOUNT
	.align		4
.L_231:
        /*0474*/ 	.byte	0x04, 0x2f
        /*0476*/ 	.short	(.L_233 - .L_232)
	.align		4
.L_232:
        /*0478*/ 	.word	index@(_ZN2at6native18elementwise_kernelILi128ELi2EZNS0_22gpu_kernel_impl_nocastINS0_13AUnaryFunctorIdddNS0_15binary_internal10DivFunctorIdEEEEEEvRNS_18TensorIteratorBaseERKT_EUliE_EEviT1_)
        /*047c*/ 	.word	0x0000001b


	//----- nvinfo : EIATTR_FRAME_SIZE
	.align		4
.L_233:
        /*0480*/ 	.byte	0x04, 0x11
        /*0482*/ 	.short	(.L_235 - .L_234)
	.align		4
.L_234:
        /*0484*/ 	.word	index@($__internal_50_$__cuda_sm20_div_rn_f64_full)
        /*0488*/ 	.word	0x00000000


	//----- nvinfo : EIATTR_FRAME_SIZE
	.align		4
.L_235:
        /*048c*/ 	.byte	0x04, 0x11
        /*048e*/ 	.short	(.L_237 - .L_236)
	.align		4
.L_236:
        /*0490*/ 	.word	index@(_ZN2at6native18elementwise_kernelILi128ELi2EZNS0_22gpu_kernel_impl_nocastINS0_13AUnaryFunctorIdddNS0_15binary_internal10DivFunctorIdEEEEEEvRNS_18TensorIteratorBaseERKT_EUliE_EEviT1_)
        /*0494*/ 	.word	0x00000000


	//----- nvinfo : EIATTR_REGCOUNT
	.align		4
.L_237:
        /*0498*/ 	.byte	0x04, 0x2f
        /*049a*/ 	.short	(.L_239 - .L_238)
	.align		4
.L_238:
        /*049c*/ 	.word	index@(_ZN2at6native27unrolled_elementwise_kernelINS0_13AUnaryFunctorIdddNS0_15binary_internal10DivFunctorIdEEEESt5arrayIPcLm2EELi4E23TrivialOffsetCalculatorILi1EjESB_NS0_6memory12LoadWithCastILi1EEENSC_13StoreWithCastILi1EEEEEviT_T0_T2_T3_T4_T5_)
        /*04a0*/ 	.word	0x00000024


	//----- nvinfo : EIATTR_FRAME_SIZE
	.align		4
.L_239:
        /*04a4*/ 	.byte	0x04, 0x11
        /*04a6*/ 	.short	(.L_241 - .L_240)
	.align		4
.L_240:
        /*04a8*/ 	.word	index@($__internal_49_$__cuda_sm20_div_rn_f64_full)
        /*04ac*/ 	.word	0x00000000


	//----- nvinfo : EIATTR_FRAME_SIZE
	.align		4
.L_241:
        /*04b0*/ 	.byte	0x04, 0x11
        /*04b2*/ 	.short	(.L_243 - .L_242)
	.align		4
.L_242:
        /*04b4*/ 	.word	index@(_ZN2at6native27unrolled_elementwise_kernelINS0_13AUnaryFunctorIdddNS0_15binary_internal10DivFunctorIdEEEESt5arrayIPcLm2EELi4E23TrivialOffsetCalculatorILi1EjESB_NS0_6memory12LoadWithCastILi1EEENSC_13StoreWithCastILi1EEEEEviT_T0_T2_T3_T4_T5_)
        /*04b8*/ 	.word	0x00000000


	//----- nvinfo : EIATTR_REGCOUNT
	.align		4
.L_243:
        /*04bc*/ 	.byte	0x04, 0x2f
        /*04be*/ 	.short	(.L_245 - .L_244)
	.align		4
.L_244:
        /*04c0*/ 	.word	index@(_ZN2at6native18elementwise_kernelILi128ELi4EZNS0_15gpu_kernel_implINS0_13AUnaryFunctorIdddNS0_15binary_internal10DivFunctorIdEEEEEEvRNS_18TensorIteratorBaseERKT_EUliE_EEviT1_)
        /*04c4*/ 	.word	0x0000001e


	//----- nvinfo : EIATTR_FRAME_SIZE
	.align		4
.L_245:
        /*04c8*/ 	.byte	0x04, 0x11
        /*04ca*/ 	.short	(.L_247 - .L_246)
	.align		4
.L_246:
        /*04cc*/ 	.word	index@($__internal_48_$__cuda_sm20_div_rn_f64_full)
        /*04d0*/ 	.word	0x00000000


	//----- nvinfo : EIATTR_FRAME_SIZE
	.align		4
.L_247:
        /*04d4*/ 	.byte	0x04, 0x11
        /*04d6*/ 	.short	(.L_249 - .L_248)
	.align		4
.L_248:
        /*04d8*/ 	.word	index@(_ZN2at6native18elementwise_kernelILi128ELi4EZNS0_15gpu_kernel_implINS0_13AUnaryFunctorIdddNS0_15binary_internal10DivFunctorIdEEEEEEvRNS_18TensorIteratorBaseERKT_EUliE_EEviT1_)
        /*04dc*/ 	.word	0x00000000


	//----- nvinfo : EIATTR_REGCOUNT
	.align		4
.L_249:
        /*04e0*/ 	.byte	0x04, 0x2f
        /*04e2*/ 	.short	(.L_251 - .L_250)
	.align		4
.L_250:
        /*04e4*/ 	.word	index@(_ZN2at6native29vectorized_elementwise_kernelILi8ENS0_13BUnaryFunctorIdddNS0_15binary_internal10DivFunctorIdEEEESt5arrayIPcLm2EEEEviT0_T1_)
        /*04e8*/ 	.word	0x00000004


	//----- nvinfo : EIATTR_FRAME_SIZE
	.align		4
.L_251:
        /*04ec*/ 	.byte	0x04, 0x11
        /*04ee*/ 	.short	(.L_253 - .L_252)
	.align		4
.L_252:
        /*04f0*/ 	.word	index@(_ZN2at6native29vectorized_elementwise_kernelILi8ENS0_13BUnaryFunctorIdddNS0_15binary_internal10DivFunctorIdEEEESt5arrayIPcLm2EEEEviT0_T1_)
        /*04f4*/ 	.word	0x00000000


	//----- nvinfo : EIATTR_REGCOUNT
	.align		4
.L_253:
        /*04f8*/ 	.byte	0x04, 0x2f
        /*04fa*/ 	.short	(.L_255 - .L_254)
	.align		4
.L_254:
        /*04fc*/ 	.word	index@(_ZN2at6native29vectorized_elementwise_kernelILi4ENS0_13BUnaryFunctorIdddNS0_15binary_internal10DivFunctorIdEEEESt5arrayIPcLm2EEEEviT0_T1_)
        /*0500*/ 	.word	0x0000002a


	//----- nvinfo : EIATTR_FRAME_SIZE
	.align		4
.L_255:
        /*0504*/ 	.byte	0x04, 0x11
        /*0506*/ 	.short	(.L_257 - .L_256)
	.align		4
.L_256:
        /*0508*/ 	.word	index@($__internal_47_$__cuda_sm20_div_rn_f64_full)
        /*050c*/ 	.word	0x00000000


	//----- nvinfo : EIATTR_FRAME_SIZE
	.align		4
.L_257:
        /*0510*/ 	.byte	0x04, 0x11
        /*0512*/ 	.short	(.L_259 - .L_258)
	.align		4
.L_258:
        /*0514*/ 	.word	index@(_ZN2at6native29vectorized_elementwise_kernelILi4ENS0_13BUnaryFunctorIdddNS0_15binary_internal10DivFunctorIdEEEESt5arrayIPcLm2EEEEviT0_T1_)
        /*0518*/ 	.word	0x00000000


	//----- nvinfo : EIATTR_REGCOUNT
	.align		4
.L_259:
        /*051c*/ 	.byte	0x04, 0x2f
        /*051e*/ 	.short	(.L_261 - .L_260)
	.align		4
.L_260:
        /*0520*/ 	.word	index@(_ZN2at6native29vectorized_elementwise_kernelILi2ENS0_13BUnaryFunctorIdddNS0_15binary_internal10DivFunctorIdEEEESt5arrayIPcLm2EEEEviT0_T1_)
        /*0524*/ 	.word	0x0000002a


	//----- nvinfo : EIATTR_FRAME_SIZE
	.align		4
.L_261:
        /*0528*/ 	.byte	0x04, 0x11
        /*052a*/ 	.short	(.L_263 - .L_262)
	.align		4
.L_262:
        /*052c*/ 	.word	index@($__internal_46_$__cuda_sm20_div_rn_f64_full)
        /*0530*/ 	.word	0x00000000


	//----- nvinfo : EIATTR_FRAME_SIZE
	.align		4
.L_263:
        /*0534*/ 	.byte	0x04, 0x11
        /*0536*/ 	.short	(.L_265 - .L_264)
	.align		4
.L_264:
        /*0538*/ 	.word	index@(_ZN2at6native29vectorized_elementwise_kernelILi2ENS0_13BUnaryFunctorIdddNS0_15binary_internal10DivFunctorIdEEEESt5arrayIPcLm2EEEEviT0_T1_)
        /*053c*/ 	.word	0x00000000


	//----- nvinfo : EIATTR_REGCOUNT
	.align		4
.L_265:
        /*0540*/ 	.byte	0x04, 0x2f
        /*0542*/ 	.short	(.L_267 - .L_266)
	.align		4
.L_266:
        /*0544*/ 	.word	index@(_ZN2at6native27unrolled_elementwise_kernelINS0_13BUnaryFunctorIdddNS0_15binary_internal10DivFunctorIdEEEESt5arrayIPcLm2EELi4E23TrivialOffsetCalculatorILi1EjESB_NS0_6memory15LoadWithoutCastENSC_16StoreWithoutCastEEEviT_T0_T2_T3_T4_T5_)
        /*0548*/ 	.word	0x00000023


	//----- nvinfo : EIATTR_FRAME_SIZE
	.align		4
.L_267:
        /*054c*/ 	.byte	0x04, 0x11
        /*054e*/ 	.short	(.L_269 - .L_268)
	.align		4
.L_268:
        /*0550*/ 	.word	index@($__internal_45_$__cuda_sm20_div_rn_f64_full)
        /*0554*/ 	.word	0x00000000


	//----- nvinfo : EIATTR_FRAME_SIZE
	.align		4
.L_269:
        /*0558*/ 	.byte	0x04, 0x11
        /*055a*/ 	.short	(.L_271 - .L_270)
	.align		4
.L_270:
        /*055c*/ 	.word	index@(_ZN2at6native27unrolled_elementwise_kernelINS0_13BUnaryFunctorIdddNS0_15binary_internal10DivFunctorIdEEEESt5arrayIPcLm2EELi4E23TrivialOffsetCalculatorILi1EjESB_NS0_6memory15LoadWithoutCastENSC_16StoreWithoutCastEEEviT_T0_T2_T3_T4_T5_)
        /*0560*/ 	.word	0x00000000


	//----- nvinfo : EIATTR_REGCOUNT
	.align		4
.L_271:
        /*0564*/ 	.byte	0x04, 0x2f
        /*0566*/ 	.short	(.L_273 - .L_272)
	.align		4
.L_272:
        /*0568*/ 	.word	index@(_ZN2at6native18elementwise_kernelILi128ELi2EZNS0_22gpu_kernel_impl_nocastINS0_13BUnaryFunctorIdddNS0_15binary_internal10DivFunctorIdEEEEEEvRNS_18TensorIteratorBaseERKT_EUliE_EEviT1_)
        /*056c*/ 	.word	0x0000001b


	//----- nvinfo : EIATTR_FRAME_SIZE
	.align		4
.L_273:
        /*0570*/ 	.byte	0x04, 0x11
        /*0572*/ 	.short	(.L_275 - .L_274)
	.align		4
.L_274:
        /*0574*/ 	.word	index@($__internal_44_$__cuda_sm20_div_rn_f64_full)
        /*0578*/ 	.word	0x00000000


	//----- nvinfo : EIATTR_FRAME_SIZE
	.align		4
.L_275:
        /*057c*/ 	.byte	0x04, 0x11
        /*057e*/ 	.short	(.L_277 - .L_276)
	.align		4
.L_276:
        /*0580*/ 	.word	index@(_ZN2at6native18elementwise_kernelILi128ELi2EZNS0_22gpu_kernel_impl_nocastINS0_13BUnaryFunctorIdddNS0_15binary_internal10DivFunctorIdEEEEEEvRNS_18TensorIteratorBaseERKT_EUliE_EEviT1_)
        /*0584*/ 	.word	0x00000000


	//----- nvinfo : EIATTR_REGCOUNT
	.align		4
.L_277:
        /*0588*/ 	.byte	0x04, 0x2f
        /*058a*/ 	.short	(.L_279 - .L_278)
	.align		4
.L_278:
        /*058c*/ 	.word	index@(_ZN2at6native27unrolled_elementwise_kernelINS0_13BUnaryFunctorIdddNS0_15binary_internal10DivFunctorIdEEEESt5arrayIPcLm2EELi4E23TrivialOffsetCalculatorILi1EjESB_NS0_6memory12LoadWithCastILi1EEENSC_13StoreWithCastILi1EEEEEviT_T0_T2_T3_T4_T5_)
        /*0590*/ 	.word	0x00000024


	//----- nvinfo : EIATTR_FRAME_SIZE
	.align		4
.L_279:
        /*0594*/ 	.byte	0x04, 0x11
        /*0596*/ 	.short	(.L_281 - .L_280)
	.align		4
.L_280:
        /*0598*/ 	.word	index@($__internal_43_$__cuda_sm20_div_rn_f64_full)
        /*059c*/ 	.word	0x00000000


	//----- nvinfo : EIATTR_FRAME_SIZE
	.align		4
.L_281:
        /*05a0*/ 	.byte	0x04, 0x11
        /*05a2*/ 	.short	(.L_283 - .L_282)
	.align		4
.L_282:
        /*05a4*/ 	.word	index@(_ZN2at6native27unrolled_elementwise_kernelINS0_13BUnaryFunctorIdddNS0_15binary_internal10DivFunctorIdEEEESt5arrayIPcLm2EELi4E23TrivialOffsetCalculatorILi1EjESB_NS0_6memory12LoadWithCastILi1EEENSC_13StoreWithCastILi1EEEEEviT_T0_T2_T3_T4_T5_)
        /*05a8*/ 	.word	0x00000000


	//----- nvinfo : EIATTR_REGCOUNT
	.align		4
.L_283:
        /*05ac*/ 	.byte	0x04, 0x2f
        /*05ae*/ 	.short	(.L_285 - .L_284)
	.align		4
.L_284:
        /*05b0*/ 	.word	index@(_ZN2at6native18elementwise_kernelILi128ELi4EZNS0_15gpu_kernel_implINS0_13BUnaryFunctorIdddNS0_15binary_internal10DivFunctorIdEEEEEEvRNS_18TensorIteratorBaseERKT_EUliE_EEviT1_)
        /*05b4*/ 	.word	0x0000001e


	//----- nvinfo : EIATTR_FRAME_SIZE
	.align		4
.L_285:
        /*05b8*/ 	.byte	0x04, 0x11
        /*05ba*/ 	.short	(.L_287 - .L_286)
	.align		4
.L_286:
        /*05bc*/ 	.word	index@($__internal_42_$__cuda_sm20_div_rn_f64_full)
        /*05c0*/ 	.word	0x00000000


	//----- nvinfo : EIATTR_FRAME_SIZE
	.align		4
.L_287:
        /*05c4*/ 	.byte	0x04, 0x11
        /*05c6*/ 	.short	(.L_289 - .L_288)
	.align		4
.L_288:
        /*05c8*/ 	.word	index@(_ZN2at6native18elementwise_kernelILi128ELi4EZNS0_15gpu_kernel_implINS0_13BUnaryFunctorIdddNS0_15binary_internal10DivFunctorIdEEEEEEvRNS_18TensorIteratorBaseERKT_EUliE_EEviT1_)
        /*05cc*/ 	.word	0x00000000


	//----- nvinfo : EIATTR_REGCOUNT
	.align		4
.L_289:
        /*05d0*/ 	.byte	0x04, 0x2f
        /*05d2*/ 	.short	(.L_291 - .L_290)
	.align		4
.L_290:
        /*05d4*/ 	.word	index@(_ZN2at6native29vectorized_elementwise_kernelILi8ENS0_13BinaryFunctorIdddNS0_15binary_internal10DivFunctorIdEEEESt5arrayIPcLm3EEEEviT0_T1_)
        /*05d8*/ 	.word	0x00000004


	//----- nvinfo : EIATTR_FRAME_SIZE
	.align		4
.L_291:
        /*05dc*/ 	.byte	0x04, 0x11
        /*05de*/ 	.short	(.L_293 - .L_292)
	.align		4
.L_292:
        /*05e0*/ 	.word	index@(_ZN2at6native29vectorized_elementwise_kernelILi8ENS0_13BinaryFunctorIdddNS0_15binary_internal10DivFunctorIdEEEESt5arrayIPcLm3EEEEviT0_T1_)
        /*05e4*/ 	.word	0x00000000


	//----- nvinfo : EIATTR_REGCOUNT
	.align		4
.L_293:
        /*05e8*/ 	.byte	0x04, 0x2f
        /*05ea*/ 	.short	(.L_295 - .L_294)
	.align		4
.L_294:
        /*05ec*/ 	.word	index@(_ZN2at6native29vectorized_elementwise_kernelILi4ENS0_13BinaryFunctorIdddNS0_15binary_internal10DivFunctorIdEEEESt5arrayIPcLm3EEEEviT0_T1_)
        /*05f0*/ 	.word	0x00000039


	//----- nvinfo : EIATTR_FRAME_SIZE
	.align		4
.L_295:
        /*05f4*/ 	.byte	0x04, 0x11
        /*05f6*/ 	.short	(.L_297 - .L_296)
	.align		4
.L_296:
        /*05f8*/ 	.word	index@($__internal_41_$__cuda_sm20_div_rn_f64_full)
        /*05fc*/ 	.word	0x00000000


	//----- nvinfo : EIATTR_FRAME_SIZE
	.align		4
.L_297:
        /*0600*/ 	.byte	0x04, 0x11
        /*0602*/ 	.short	(.L_299 - .L_298)
	.align		4
.L_298:
        /*0604*/ 	.word	index@(_ZN2at6native29vectorized_elementwise_kernelILi4ENS0_13BinaryFunctorIdddNS0_15binary_internal10DivFunctorIdEEEESt5arrayIPcLm3EEEEviT0_T1_)
        /*0608*/ 	.word	0x00000000


	//----- nvinfo : EIATTR_REGCOUNT
	.align		4
.L_299:
        /*060c*/ 	.byte	0x04, 0x2f
        /*060e*/ 	.short	(.L_301 - .L_300)
	.align		4
.L_300:
        /*0610*/ 	.word	index@(_ZN2at6native29vectorized_elementwise_kernelILi2ENS0_13BinaryFunctorIdddNS0_15binary_internal10DivFunctorIdEEEESt5arrayIPcLm3EEEEviT0_T1_)
        /*0614*/ 	.word	0x00000039


	//----- nvinfo : EIATTR_FRAME_SIZE
	.align		4
.L_301:
        /*0618*/ 	.byte	0x04, 0x11
        /*061a*/ 	.short	(.L_303 - .L_302)
	.align		4
.L_302:
        /*061c*/ 	.word	index@($__internal_40_$__cuda_sm20_div_rn_f64_full)
        /*0620*/ 	.word	0x00000000


	//----- nvinfo : EIATTR_FRAME_SIZE
	.align		4
.L_303:
        /*0624*/ 	.byte	0x04, 0x11
        /*0626*/ 	.short	(.L_305 - .L_304)
	.align		4
.L_304:
        /*0628*/ 	.word	index@(_ZN2at6native29vectorized_elementwise_kernelILi2ENS0_13BinaryFunctorIdddNS0_15binary_internal10DivFunctorIdEEEESt5arrayIPcLm3EEEEviT0_T1_)
        /*062c*/ 	.word	0x00000000


	//----- nvinfo : EIATTR_REGCOUNT
	.align		4
.L_305:
        /*0630*/ 	.byte	0x04, 0x2f
        /*0632*/ 	.short	(.L_307 - .L_306)
	.align		4
.L_306:
        /*0634*/ 	.word	index@(_ZN2at6native27unrolled_elementwise_kernelINS0_13BinaryFunctorIdddNS0_15binary_internal10DivFunctorIdEEEESt5arrayIPcLm3EELi4E23TrivialOffsetCalculatorILi2EjESA_ILi1EjENS0_6memory15LoadWithoutCastENSD_16StoreWithoutCastEEEviT_T0_T2_T3_T4_T5_)
        /*0638*/ 	.word	0x0000002b


	//----- nvinfo : EIATTR_FRAME_SIZE
	.align		4
.L_307:
        /*063c*/ 	.byte	0x04, 0x11
        /*063e*/ 	.short	(.L_309 - .L_308)
	.align		4
.L_308:
        /*0640*/ 	.word	index@($__internal_39_$__cuda_sm20_div_rn_f64_full)
        /*0644*/ 	.word	0x00000000


	//----- nvinfo : EIATTR_FRAME_SIZE
	.align		4
.L_309:
        /*0648*/ 	.byte	0x04, 0x11
        /*064a*/ 	.short	(.L_311 - .L_310)
	.align		4
.L_310:
        /*064c*/ 	.word	index@(_ZN2at6native27unrolled_elementwise_kernelINS0_13BinaryFunctorIdddNS0_15binary_internal10DivFunctorIdEEEESt5arrayIPcLm3EELi4E23TrivialOffsetCalculatorILi2EjESA_ILi1EjENS0_6memory15LoadWithoutCastENSD_16StoreWithoutCastEEEviT_T0_T2_T3_T4_T5_)
        /*0650*/ 	.word	0x00000000


	//----- nvinfo : EIATTR_REGCOUNT
	.align		4
.L_311:
        /*0654*/ 	.byte	0x04, 0x2f
        /*0656*/ 	.short	(.L_313 - .L_312)
	.align		4
.L_312:
        /*0658*/ 	.word	index@(_ZN2at6native18elementwise_kernelILi128ELi2EZNS0_22gpu_kernel_impl_nocastINS0_13BinaryFunctorIdddNS0_15binary_internal10DivFunctorIdEEEEEEvRNS_18TensorIteratorBaseERKT_EUliE_EEviT1_)
        /*065c*/ 	.word	0x0000001b


	//----- nvinfo : EIATTR_FRAME_SIZE
	.align		4
.L_313:
        /*0660*/ 	.byte	0x04, 0x11
        /*0662*/ 	.short	(.L_315 - .L_314)
	.align		4
.L_314:
        /*0664*/ 	.word	index@($__internal_38_$__cuda_sm20_div_rn_f64_full)
        /*0668*/ 	.word	0x00000000


	//----- nvinfo : EIATTR_FRAME_SIZE
	.align		4
.L_315:
        /*066c*/ 	.byte	0x04, 0x11
        /*066e*/ 	.short	(.L_317 - .L_316)
	.align		4
.L_316:
        /*0670*/ 	.word	index@(_ZN2at6native18elementwise_kernelILi128ELi2EZNS0_22gpu_kernel_impl_nocastINS0_13BinaryFunctorIdddNS0_15binary_internal10DivFunctorIdEEEEEEvRNS_18TensorIteratorBaseERKT_EUliE_EEviT1_)
        /*0674*/ 	.word	0x00000000


	//----- nvinfo : EIATTR_REGCOUNT
	.align		4
.L_317:
        /*0678*/ 	.byte	0x04, 0x2f
        /*067a*/ 	.short	(.L_319 - .L_318)
	.align		4
.L_318:
        /*067c*/ 	.word	index@(_ZN2at6native27unrolled_elementwise_kernelINS0_13BinaryFunctorIdddNS0_15binary_internal10DivFunctorIdEEEESt5arrayIPcLm3EELi4E23TrivialOffsetCalculatorILi2EjESA_ILi1EjENS0_6memory12LoadWithCastILi2EEENSD_13StoreWithCastILi1EEEEEviT_T0_T2_T3_T4_T5_)
        /*0680*/ 	.word	0x00000028


	//----- nvinfo : EIATTR_FRAME_SIZE
	.align		4
.L_319:
        /*0684*/ 	.byte	0x04, 0x11
        /*0686*/ 	.short	(.L_321 - .L_320)
	.align		4
.L_320:
        /*0688*/ 	.word	index@($__internal_37_$__cuda_sm20_div_rn_f64_full)
        /*068c*/ 	.word	0x00000000


	//----- nvinfo : EIATTR_FRAME_SIZE
	.align		4
.L_321:
        /*0690*/ 	.byte	0x04, 0x11
        /*0692*/ 	.short	(.L_323 - .L_322)
	.align		4
.L_322:
        /*0694*/ 	.word	index@(_ZN2at6native27unrolled_elementwise_kernelINS0_13BinaryFunctorIdddNS0_15binary_internal10DivFunctorIdEEEESt5arrayIPcLm3EELi4E23TrivialOffsetCalculatorILi2EjESA_ILi1EjENS0_6memory12LoadWithCastILi2EEENSD_13StoreWithCastILi1EEEEEviT_T0_T2_T3_T4_T5_)
        /*0698*/ 	.word	0x00000008


	//----- nvinfo : EIATTR_REGCOUNT
	.align		4
.L_323:
        /*069c*/ 	.byte	0x04, 0x2f
        /*069e*/ 	.short	(.L_325 - .L_324)
	.align		4
.L_324:
        /*06a0*/ 	.word	index@(_ZN2at6native18elementwise_kernelILi128ELi4EZNS0_15gpu_kernel_implINS0_13BinaryFunctorIdddNS0_15binary_internal10DivFunctorIdEEEEEEvRNS_18TensorIteratorBaseERKT_EUliE_EEviT1_)
        /*06a4*/ 	.word	0x0000001e


	//----- nvinfo : EIATTR_FRAME_SIZE
	.align		4
.L_325:
        /*06a8*/ 	.byte	0x04, 0x11
        /*06aa*/ 	.short	(.L_327 - .L_326)
	.align		4
.L_326:
        /*06ac*/ 	.word	index@($__internal_36_$__cuda_sm20_div_rn_f64_full)
        /*06b0*/ 	.word	0x00000000


	//----- nvinfo : EIATTR_FRAME_SIZE
	.align		4
.L_327:
        /*06b4*/ 	.byte	0x04, 0x11
        /*06b6*/ 	.short	(.L_329 - .L_328)
	.align		4
.L_328:
        /*06b8*/ 	.word	index@(_ZN2at6native18elementwise_kernelILi128ELi4EZNS0_15gpu_kernel_implINS0_13BinaryFunctorIdddNS0_15binary_internal10DivFunctorIdEEEEEEvRNS_18TensorIteratorBaseERKT_EUliE_EEviT1_)
        /*06bc*/ 	.word	0x00000000


	//----- nvinfo : EIATTR_REGCOUNT
	.align		4
.L_329:
        /*06c0*/ 	.byte	0x04, 0x2f
        /*06c2*/ 	.short	(.L_331 - .L_330)
	.align		4
.L_330:
        /*06c4*/ 	.word	index@(_ZN2at6native29vectorized_elementwise_kernelILi8ENS0_13AUnaryFunctorIfffNS0_15binary_internal10DivFunctorIfEEEESt5arrayIPcLm2EEEEviT0_T1_)
        /*06c8*/ 	.word	0x00000004


	//----- nvinfo : EIATTR_FRAME_SIZE
	.align		4
.L_331:
        /*06cc*/ 	.byte	0x04, 0x11
        /*06ce*/ 	.short	(.L_333 - .L_332)
	.align		4
.L_332:
        /*06d0*/ 	.word	index@(_ZN2at6native29vectorized_elementwise_kernelILi8ENS0_13AUnaryFunctorIfffNS0_15binary_internal10DivFunctorIfEEEESt5arrayIPcLm2EEEEviT0_T1_)
        /*06d4*/ 	.word	0x00000000


	//----- nvinfo : EIATTR_REGCOUNT
	.align		4
.L_333:
        /*06d8*/ 	.byte	0x04, 0x2f
        /*06da*/ 	.short	(.L_335 - .L_334)
	.align		4
.L_334:
        /*06dc*/ 	.word	index@(_ZN2at6native29vectorized_elementwise_kernelILi4ENS0_13AUnaryFunctorIfffNS0_15binary_internal10DivFunctorIfEEEESt5arrayIPcLm2EEEEviT0_T1_)
        /*06e0*/ 	.word	0x00000018


	//----- nvinfo : EIATTR_FRAME_SIZE
	.align		4
.L_335:
        /*06e4*/ 	.byte	0x04, 0x11
        /*06e6*/ 	.short	(.L_337 - .L_336)
	.align		4
.L_336:
        /*06e8*/ 	.word	index@(_ZN2at6native29vectorized_elementwise_kernelILi4ENS0_13AUnaryFunctorIfffNS0_15binary_internal10DivFunctorIfEEEESt5arrayIPcLm2EEEEviT0_T1_)
        /*06ec*/ 	.word	0x00000000


	//----- nvinfo : EIATTR_REGCOUNT
	.align		4
.L_337:
        /*06f0*/ 	.byte	0x04, 0x2f
        /*06f2*/ 	.short	(.L_339 - .L_338)
	.align		4
.L_338:
        /*06f4*/ 	.word	index@(_ZN2at6native29vectorized_elementwise_kernelILi2ENS0_13AUnaryFunctorIfffNS0_15binary_internal10DivFunctorIfEEEESt5arrayIPcLm2EEEEviT0_T1_)
        /*06f8*/ 	.word	0x00000018


	//----- nvinfo : EIATTR_FRAME_SIZE
	.align		4
.L_339:
        /*06fc*/ 	.byte	0x04, 0x11
        /*06fe*/ 	.short	(.L_341 - .L_340)
	.align		4
.L_340:
        /*0700*/ 	.word	index@(_ZN2at6native29vectorized_elementwise_kernelILi2ENS0_13AUnaryFunctorIfffNS0_15binary_internal10DivFunctorIfEEEESt5arrayIPcLm2EEEEviT0_T1_)
        /*0704*/ 	.word	0x00000000


	//----- nvinfo : EIATTR_REGCOUNT
	.align		4
.L_341:
        /*0708*/ 	.byte	0x04, 0x2f
        /*070a*/ 	.short	(.L_343 - .L_342)
	.align		4
.L_342:
        /*070c*/ 	.word	index@(_ZN2at6native27unrolled_elementwise_kernelINS0_13AUnaryFunctorIfffNS0_15binary_internal10DivFunctorIfEEEESt5arrayIPcLm2EELi4E23TrivialOffsetCalculatorILi1EjESB_NS0_6memory15LoadWithoutCastENSC_16StoreWithoutCastEEEviT_T0_T2_T3_T4_T5_)
        /*0710*/ 	.word	0x00000011


	//----- nvinfo : EIATTR_FRAME_SIZE
	.align		4
.L_343:
        /*0714*/ 	.byte	0x04, 0x11
        /*0716*/ 	.short	(.L_345 - .L_344)
	.align		4
.L_344:
        /*0718*/ 	.word	index@(_ZN2at6native27unrolled_elementwise_kernelINS0_13AUnaryFunctorIfffNS0_15binary_internal10DivFunctorIfEEEESt5arrayIPcLm2EELi4E23TrivialOffsetCalculatorILi1EjESB_NS0_6memory15LoadWithoutCastENSC_16StoreWithoutCastEEEviT_T0_T2_T3_T4_T5_)
        /*071c*/ 	.word	0x00000000


	//----- nvinfo : EIATTR_REGCOUNT
	.align		4
.L_345:
        /*0720*/ 	.byte	0x04, 0x2f
        /*0722*/ 	.short	(.L_347 - .L_346)
	.align		4
.L_346:
        /*0724*/ 	.word	index@(_ZN2at6native18elementwise_kernelILi128ELi2EZNS0_22gpu_kernel_impl_nocastINS0_13AUnaryFunctorIfffNS0_15binary_internal10DivFunctorIfEEEEEEvRNS_18TensorIteratorBaseERKT_EUliE_EEviT1_)
        /*0728*/ 	.word	0x0000000c


	//----- nvinfo : EIATTR_FRAME_SIZE
	.align		4
.L_347:
        /*072c*/ 	.byte	0x04, 0x11
        /*072e*/ 	.short	(.L_349 - .L_348)
	.align		4
.L_348:
        /*0730*/ 	.word	index@(_ZN2at6native18elementwise_kernelILi128ELi2EZNS0_22gpu_kernel_impl_nocastINS0_13AUnaryFunctorIfffNS0_15binary_internal10DivFunctorIfEEEEEEvRNS_18TensorIteratorBaseERKT_EUliE_EEviT1_)
        /*0734*/ 	.word	0x00000000


	//----- nvinfo : EIATTR_REGCOUNT
	.align		4
.L_349:
        /*0738*/ 	.byte	0x04, 0x2f
        /*073a*/ 	.short	(.L_351 - .L_350)
	.align		4
.L_350:
        /*073c*/ 	.word	index@(_ZN2at6native27unrolled_elementwise_kernelINS0_13AUnaryFunctorIfffNS0_15binary_internal10DivFunctorIfEEEESt5arrayIPcLm2EELi4E23TrivialOffsetCalculatorILi1EjESB_NS0_6memory12LoadWithCastILi1EEENSC_13StoreWithCastILi1EEEEEviT_T0_T2_T3_T4_T5_)
        /*0740*/ 	.word	0x00000020


	//----- nvinfo : EIATTR_FRAME_SIZE
	.align		4
.L_351:
        /*0744*/ 	.byte	0x04, 0x11
        /*0746*/ 	.short	(.L_353 - .L_352)
	.align		4
.L_352:
        /*0748*/ 	.word	index@(_ZN2at6native27unrolled_elementwise_kernelINS0_13AUnaryFunctorIfffNS0_15binary_internal10DivFunctorIfEEEESt5arrayIPcLm2EELi4E23TrivialOffsetCalculatorILi1EjESB_NS0_6memory12LoadWithCastILi1EEENSC_13StoreWithCastILi1EEEEEviT_T0_T2_T3_T4_T5_)
        /*074c*/ 	.word	0x00000000


	//----- nvinfo : EIATTR_REGCOUNT
	.align		4
.L_353:
        /*0750*/ 	.byte	0x04, 0x2f
        /*0752*/ 	.short	(.L_355 - .L_354)
	.align		4
.L_354:
        /*0754*/ 	.word	index@(_ZN2at6native18elementwise_kernelILi128ELi4EZNS0_15gpu_kernel_implINS0_13AUnaryFunctorIfffNS0_15binary_internal10DivFunctorIfEEEEEEvRNS_18TensorIteratorBaseERKT_EUliE_EEviT1_)
        /*0758*/ 	.word	0x0000001a


	//----- nvinfo : EIATTR_FRAME_SIZE
	.align		4
.L_355:
        /*075c*/ 	.byte	0x04, 0x11
        /*075e*/ 	.short	(.L_357 - .L_356)
	.align		4
.L_356:
        /*0760*/ 	.word	index@(_ZN2at6native18elementwise_kernelILi128ELi4EZNS0_15gpu_kernel_implINS0_13AUnaryFunctorIfffNS0_15binary_internal10DivFunctorIfEEEEEEvRNS_18TensorIteratorBaseERKT_EUliE_EEviT1_)
        /*0764*/ 	.word	0x00000000


	//----- nvinfo : EIATTR_REGCOUNT
	.align		4
.L_357:
        /*0768*/ 	.byte	0x04, 0x2f
        /*076a*/ 	.short	(.L_359 - .L_358)
	.align		4
.L_358:
        /*076c*/ 	.word	index@(_ZN2at6native29vectorized_elementwise_kernelILi8ENS0_13BUnaryFunctorIfffNS0_15binary_internal10DivFunctorIfEEEESt5arrayIPcLm2EEEEviT0_T1_)
        /*0770*/ 	.word	0x00000004


	//----- nvinfo : EIATTR_FRAME_SIZE
	.align		4
.L_359:
        /*0774*/ 	.byte	0x04, 0x11
        /*0776*/ 	.short	(.L_361 - .L_360)
	.align		4
.L_360:
        /*0778*/ 	.word	index@(_ZN2at6native29vectorized_elementwise_kernelILi8ENS0_13BUnaryFunctorIfffNS0_15binary_internal10DivFunctorIfEEEESt5arrayIPcLm2EEEEviT0_T1_)
        /*077c*/ 	.word	0x00000000


	//----- nvinfo : EIATTR_REGCOUNT
	.align		4
.L_361:
        /*0780*/ 	.byte	0x04, 0x2f
        /*0782*/ 	.short	(.L_363 - .L_362)
	.align		4
.L_362:
        /*0784*/ 	.word	index@(_ZN2at6native29vectorized_elementwise_kernelILi4ENS0_13BUnaryFunctorIfffNS0_15binary_internal10DivFunctorIfEEEESt5arrayIPcLm2EEEEviT0_T1_)
        /*0788*/ 	.word	0x0000001c


	//----- nvinfo : EIATTR_FRAME_SIZE
	.align		4
.L_363:
        /*078c*/ 	.byte	0x04, 0x11
        /*078e*/ 	.short	(.L_365 - .L_364)
	.align		4
.L_364:
        /*0790*/ 	.word	index@(_ZN2at6native29vectorized_elementwise_kernelILi4ENS0_13BUnaryFunctorIfffNS0_15binary_internal10DivFunctorIfEEEESt5arrayIPcLm2EEEEviT0_T1_)
        /*0794*/ 	.word	0x00000000


	//----- nvinfo : EIATTR_REGCOUNT
	.align		4
.L_365:
        /*0798*/ 	.byte	0x04, 0x2f
        /*079a*/ 	.short	(.L_367 - .L_366)
	.align		4
.L_366:
        /*079c*/ 	.word	index@(_ZN2at6native29vectorized_elementwise_kernelILi2ENS0_13BUnaryFunctorIfffNS0_15binary_internal10DivFunctorIfEEEESt5arrayIPcLm2EEEEviT0_T1_)
        /*07a0*/ 	.word	0x0000001c


	//----- nvinfo : EIATTR_FRAME_SIZE
	.align		4
.L_367:
        /*07a4*/ 	.byte	0x04, 0x11
        /*07a6*/ 	.short	(.L_369 - .L_368)
	.align		4
.L_368:
        /*07a8*/ 	.word	index@(_ZN2at6native29vectorized_elementwise_kernelILi2ENS0_13BUnaryFunctorIfffNS0_15binary_internal10DivFunctorIfEEEESt5arrayIPcLm2EEEEviT0_T1_)
        /*07ac*/ 	.word	0x00000000


	//----- nvinfo : EIATTR_REGCOUNT
	.align		4
.L_369:
        /*07b0*/ 	.byte	0x04, 0x2f
        /*07b2*/ 	.short	(.L_371 - .L_370)
	.align		4
.L_370:
        /*07b4*/ 	.word	index@(_ZN2at6native27unrolled_elementwise_kernelINS0_13BUnaryFunctorIfffNS0_15binary_internal10DivFunctorIfEEEESt5arrayIPcLm2EELi4E23TrivialOffsetCalculatorILi1EjESB_NS0_6memory15LoadWithoutCastENSC_16StoreWithoutCastEEEviT_T0_T2_T3_T4_T5_)
        /*07b8*/ 	.word	0x00000014


	//----- nvinfo : EIATTR_FRAME_SIZE
	.align		4
.L_371:
        /*07bc*/ 	.byte	0x04, 0x11
        /*07be*/ 	.short	(.L_373 - .L_372)
	.align		4
.L_372:
        /*07c0*/ 	.word	index@(_ZN2at6native27unrolled_elementwise_kernelINS0_13BUnaryFunctorIfffNS0_15binary_internal10DivFunctorIfEEEESt5arrayIPcLm2EELi4E23TrivialOffsetCalculatorILi1EjESB_NS0_6memory15LoadWithoutCastENSC_16StoreWithoutCastEEEviT_T0_T2_T3_T4_T5_)
        /*07c4*/ 	.word	0x00000000


	//----- nvinfo : EIATTR_REGCOUNT
	.align		4
.L_373:
        /*07c8*/ 	.byte	0x04, 0x2f
        /*07ca*/ 	.short	(.L_375 - .L_374)
	.align		4
.L_374:
        /*07cc*/ 	.word	index@(_ZN2at6native18elementwise_kernelILi128ELi2EZNS0_22gpu_kernel_impl_nocastINS0_13BUnaryFunctorIfffNS0_15binary_internal10DivFunctorIfEEEEEEvRNS_18TensorIteratorBaseERKT_EUliE_EEviT1_)
        /*07d0*/ 	.word	0x0000000c


	//----- nvinfo : EIATTR_FRAME_SIZE
	.align		4
.L_375:
        /*07d4*/ 	.byte	0x04, 0x11
        /*07d6*/ 	.short	(.L_377 - .L_376)
	.align		4
.L_376:
        /*07d8*/ 	.word	index@(_ZN2at6native18elementwise_kernelILi128ELi2EZNS0_22gpu_kernel_impl_nocastINS0_13BUnaryFunctorIfffNS0_15binary_internal10DivFunctorIfEEEEEEvRNS_18TensorIteratorBaseERKT_EUliE_EEviT1_)
        /*07dc*/ 	.word	0x00000000


	//----- nvinfo : EIATTR_REGCOUNT
	.align		4
.L_377:
        /*07e0*/ 	.byte	0x04, 0x2f
        /*07e2*/ 	.short	(.L_379 - .L_378)
	.align		4
.L_378:
        /*07e4*/ 	.word	index@(_ZN2at6native27unrolled_elementwise_kernelINS0_13BUnaryFunctorIfffNS0_15binary_internal10DivFunctorIfEEEESt5arrayIPcLm2EELi4E23TrivialOffsetCalculatorILi1EjESB_NS0_6memory12LoadWithCastILi1EEENSC_13StoreWithCastILi1EEEEEviT_T0_T2_T3_T4_T5_)
        /*07e8*/ 	.word	0x0000001c


	//----- nvinfo : EIATTR_FRAME_SIZE
	.align		4
.L_379:
        /*07ec*/ 	.byte	0x04, 0x11
        /*07ee*/ 	.short	(.L_381 - .L_380)
	.align		4
.L_380:
        /*07f0*/ 	.word	index@(_ZN2at6native27unrolled_elementwise_kernelINS0_13BUnaryFunctorIfffNS0_15binary_internal10DivFunctorIfEEEESt5arrayIPcLm2EELi4E23TrivialOffsetCalculatorILi1EjESB_NS0_6memory12LoadWithCastILi1EEENSC_13StoreWithCastILi1EEEEEviT_T0_T2_T3_T4_T5_)
        /*07f4*/ 	.word	0x00000000


	//----- nvinfo : EIATTR_REGCOUNT
	.align		4
.L_381:
        /*07f8*/ 	.byte	0x04, 0x2f
        /*07fa*/ 	.short	(.L_383 - .L_382)
	.align		4
.L_382:
        /*07fc*/ 	.word	index@(_ZN2at6native18elementwise_kernelILi128ELi4EZNS0_15gpu_kernel_implINS0_13BUnaryFunctorIfffNS0_15binary_internal10DivFunctorIfEEEEEEvRNS_18TensorIteratorBaseERKT_EUliE_EEviT1_)
        /*0800*/ 	.word	0x0000001a


	//----- nvinfo : EIATTR_FRAME_SIZE
	.align		4
.L_383:
        /*0804*/ 	.byte	0x04, 0x11
        /*0806*/ 	.short	(.L_385 - .L_384)
	.align		4
.L_384:
        /*0808*/ 	.word	index@(_ZN2at6native18elementwise_kernelILi128ELi4EZNS0_15gpu_kernel_implINS0_13BUnaryFunctorIfffNS0_15binary_internal10DivFunctorIfEEEEEEvRNS_18TensorIteratorBaseERKT_EUliE_EEviT1_)
        /*080c*/ 	.word	0x00000000


	//----- nvinfo : EIATTR_REGCOUNT
	.align		4
.L_385:
        /*0810*/ 	.byte	0x04, 0x2f
        /*0812*/ 	.short	(.L_387 - .L_386)
	.align		4
.L_386:
        /*0814*/ 	.word	index@(_ZN2at6native29vectorized_elementwise_kernelILi8ENS0_13BinaryFunctorIfffNS0_15binary_internal10DivFunctorIfEEEESt5arrayIPcLm3EEEEviT0_T1_)
        /*0818*/ 	.word	0x00000004


	//----- nvinfo : EIATTR_FRAME_SIZE
	.align		4
.L_387:
        /*081c*/ 	.byte	0x04, 0x11
        /*081e*/ 	.short	(.L_389 - .L_388)
	.align		4
.L_388:
        /*0820*/ 	.word	index@(_ZN2at6native29vectorized_elementwise_kernelILi8ENS0_13BinaryFunctorIfffNS0_15binary_internal10DivFunctorIfEEEESt5arrayIPcLm3EEEEviT0_T1_)
        /*0824*/ 	.word	0x00000000


	//----- nvinfo : EIATTR_REGCOUNT
	.align		4
.L_389:
        /*0828*/ 	.byte	0x04, 0x2f
        /*082a*/ 	.short	(.L_391 - .L_390)
	.align		4
.L_390:
        /*082c*/ 	.word	index@(_ZN2at6native29vectorized_elementwise_kernelILi4ENS0_13BinaryFunctorIfffNS0_15binary_internal10DivFunctorIfEEEESt5arrayIPcLm3EEEEviT0_T1_)
        /*0830*/ 	.word	0x00000020


	//----- nvinfo : EIATTR_FRAME_SIZE
	.align		4
.L_391:
        /*0834*/ 	.byte	0x04, 0x11
        /*0836*/ 	.short	(.L_393 - .L_392)
	.align		4
.L_392:
        /*0838*/ 	.word	index@(_ZN2at6native29vectorized_elementwise_kernelILi4ENS0_13BinaryFunctorIfffNS0_15binary_internal10DivFunctorIfEEEESt5arrayIPcLm3EEEEviT0_T1_)
        /*083c*/ 	.word	0x00000000


	//----- nvinfo : EIATTR_REGCOUNT
	.align		4
.L_393:
        /*0840*/ 	.byte	0x04, 0x2f
        /*0842*/ 	.short	(.L_395 - .L_394)
	.align		4
.L_394:
        /*0844*/ 	.word	index@(_ZN2at6native29vectorized_elementwise_kernelILi2ENS0_13BinaryFunctorIfffNS0_15binary_internal10DivFunctorIfEEEESt5arrayIPcLm3EEEEviT0_T1_)
        /*0848*/ 	.word	0x00000020


	//----- nvinfo : EIATTR_FRAME_SIZE
	.align		4
.L_395:
        /*084c*/ 	.byte	0x04, 0x11
        /*084e*/ 	.short	(.L_397 - .L_396)
	.align		4
.L_396:
        /*0850*/ 	.word	index@(_ZN2at6native29vectorized_elementwise_kernelILi2ENS0_13BinaryFunctorIfffNS0_15binary_internal10DivFunctorIfEEEESt5arrayIPcLm3EEEEviT0_T1_)
        /*0854*/ 	.word	0x00000000


	//----- nvinfo : EIATTR_REGCOUNT
	.align		4
.L_397:
        /*0858*/ 	.byte	0x04, 0x2f
        /*085a*/ 	.short	(.L_399 - .L_398)
	.align		4
.L_398:
        /*085c*/ 	.word	index@(_ZN2at6native27unrolled_elementwise_kernelINS0_13BinaryFunctorIfffNS0_15binary_internal10DivFunctorIfEEEESt5arrayIPcLm3EELi4E23TrivialOffsetCalculatorILi2EjESA_ILi1EjENS0_6memory15LoadWithoutCastENSD_16StoreWithoutCastEEEviT_T0_T2_T3_T4_T5_)
        /*0860*/ 	.word	0x0000001a


	//----- nvinfo : EIATTR_FRAME_SIZE
	.align		4
.L_399:
        /*0864*/ 	.byte	0x04, 0x11
        /*0866*/ 	.short	(.L_401 - .L_400)
	.align		4
.L_400:
        /*0868*/ 	.word	index@(_ZN2at6native27unrolled_elementwise_kernelINS0_13BinaryFunctorIfffNS0_15binary_internal10DivFunctorIfEEEESt5arrayIPcLm3EELi4E23TrivialOffsetCalculatorILi2EjESA_ILi1EjENS0_6memory15LoadWithoutCastENSD_16StoreWithoutCastEEEviT_T0_T2_T3_T4_T5_)
        /*086c*/ 	.word	0x00000000


	//----- nvinfo : EIATTR_REGCOUNT
	.align		4
.L_401:
        /*0870*/ 	.byte	0x04, 0x2f
        /*0872*/ 	.short	(.L_403 - .L_402)
	.align		4
.L_402:
        /*0874*/ 	.word	index@(_ZN2at6native18elementwise_kernelILi128ELi2EZNS0_22gpu_kernel_impl_nocastINS0_13BinaryFunctorIfffNS0_15binary_internal10DivFunctorIfEEEEEEvRNS_18TensorIteratorBaseERKT_EUliE_EEviT1_)
        /*0878*/ 	.word	0x0000000e


	//----- nvinfo : EIATTR_FRAME_SIZE
	.align		4
.L_403:
        /*087c*/ 	.byte	0x04, 0x11
        /*087e*/ 	.short	(.L_405 - .L_404)
	.align		4
.L_404:
        /*0880*/ 	.word	index@(_ZN2at6native18elementwise_kernelILi128ELi2EZNS0_22gpu_kernel_impl_nocastINS0_13BinaryFunctorIfffNS0_15binary_internal10DivFunctorIfEEEEEEvRNS_18TensorIteratorBaseERKT_EUliE_EEviT1_)
        /*0884*/ 	.word	0x00000000


	//----- nvinfo : EIATTR_REGCOUNT
	.align		4
.L_405:
        /*0888*/ 	.byte	0x04, 0x2f
        /*088a*/ 	.short	(.L_407 - .L_406)
	.align		4
.L_406:
        /*088c*/ 	.word	index@(_ZN2at6native27unrolled_elementwise_kernelINS0_13BinaryFunctorIfffNS0_15binary_internal10DivFunctorIfEEEESt5arrayIPcLm3EELi4E23TrivialOffsetCalculatorILi2EjESA_ILi1EjENS0_6memory12LoadWithCastILi2EEENSD_13StoreWithCastILi1EEEEEviT_T0_T2_T3_T4_T5_)
        /*0890*/ 	.word	0x00000020


	//----- nvinfo : EIATTR_FRAME_SIZE
	.align		4
.L_407:
        /*0894*/ 	.byte	0x04, 0x11
        /*0896*/ 	.short	(.L_409 - .L_408)
	.align		4
.L_408:
        /*0898*/ 	.word	index@(_ZN2at6native27unrolled_elementwise_kernelINS0_13BinaryFunctorIfffNS0_15binary_internal10DivFunctorIfEEEESt5arrayIPcLm3EELi4E23TrivialOffsetCalculatorILi2EjESA_ILi1EjENS0_6memory12LoadWithCastILi2EEENSD_13StoreWithCastILi1EEEEEviT_T0_T2_T3_T4_T5_)
        /*089c*/ 	.word	0x00000000


	//----- nvinfo : EIATTR_REGCOUNT
	.align		4
.L_409:
        /*08a0*/ 	.byte	0x04, 0x2f
        /*08a2*/ 	.short	(.L_411 - .L_410)
	.align		4
.L_410:
        /*08a4*/ 	.word	index@(_ZN2at6native18elementwise_kernelILi128ELi4EZNS0_15gpu_kernel_implINS0_13BinaryFunctorIfffNS0_15binary_internal10DivFunctorIfEEEEEEvRNS_18TensorIteratorBaseERKT_EUliE_EEviT1_)
        /*08a8*/ 	.word	0x0000001a


	//----- nvinfo : EIATTR_FRAME_SIZE
	.align		4
.L_411:
        /*08ac*/ 	.byte	0x04, 0x11
        /*08ae*/ 	.short	(.L_413 - .L_412)
	.align		4
.L_412:
        /*08b0*/ 	.word	index@(_ZN2at6native18elementwise_kernelILi128ELi4EZNS0_15gpu_kernel_implINS0_13BinaryFunctorIfffNS0_15binary_internal10DivFunctorIfEEEEEEvRNS_18TensorIteratorBaseERKT_EUliE_EEviT1_)
        /*08b4*/ 	.word	0x00000000


	//----- nvinfo : EIATTR_REGCOUNT
	.align		4
.L_413:
        /*08b8*/ 	.byte	0x04, 0x2f
        /*08ba*/ 	.short	(.L_415 - .L_414)
	.align		4
.L_414:
        /*08bc*/ 	.word	index@(_ZN2at6native29vectorized_elementwise_kernelILi8ENS0_13AUnaryFunctorIN3c107complexIdEES5_S5_NS0_15binary_internal10DivFunctorIS5_EEEESt5arrayIPcLm2EEEEviT0_T1_)
        /*08c0*/ 	.word	0x00000004


	//----- nvinfo : EIATTR_FRAME_SIZE
	.align		4
.L_415:
        /*08c4*/ 	.byte	0x04, 0x11
        /*08c6*/ 	.short	(.L_417 - .L_416)
	.align		4
.L_416:
        /*08c8*/ 	.word	index@(_ZN2at6native29vectorized_elementwise_kernelILi8ENS0_13AUnaryFunctorIN3c107complexIdEES5_S5_NS0_15binary_internal10DivFunctorIS5_EEEESt5arrayIPcLm2EEEEviT0_T1_)
        /*08cc*/ 	.word	0x00000000


	//----- nvinfo : EIATTR_REGCOUNT
	.align		4
.L_417:
        /*08d0*/ 	.byte	0x04, 0x2f
        /*08d2*/ 	.short	(.L_419 - .L_418)
	.align		4
.L_418:
        /*08d4*/ 	.word	index@(_ZN2at6native29vectorized_elementwise_kernelILi4ENS0_13AUnaryFunctorIN3c107complexIdEES5_S5_NS0_15binary_internal10DivFunctorIS5_EEEESt5arrayIPcLm2EEEEviT0_T1_)
        /*08d8*/ 	.word	0x00000042


	//----- nvinfo : EIATTR_FRAME_SIZE
	.align		4
.L_419:
        /*08dc*/ 	.byte	0x04, 0x11
        /*08de*/ 	.short	(.L_421 - .L_420)
	.align		4
.L_420:
        /*08e0*/ 	.word	index@($__internal_35_$__cuda_sm20_div_rn_f64_full)
        /*08e4*/ 	.word	0x00000000


	//----- nvinfo : EIATTR_FRAME_SIZE
	.align		4
.L_421:
        /*08e8*/ 	.byte	0x04, 0x11
        /*08ea*/ 	.short	(.L_423 - .L_422)
	.align		4
.L_422:
        /*08ec*/ 	.word	index@($__internal_34_$__cuda_sm20_dblrcp_rn_slowpath_v3)
        /*08f0*/ 	.word	0x00000000


	//----- nvinfo : EIATTR_FRAME_SIZE
	.align		4
.L_423:
        /*08f4*/ 	.byte	0x04, 0x11
        /*08f6*/ 	.short	(.L_425 - .L_424)
	.align		4
.L_424:
        /*08f8*/ 	.word	index@(_ZN2at6native29vectorized_elementwise_kernelILi4ENS0_13AUnaryFunctorIN3c107complexIdEES5_S5_NS0_15binary_internal10DivFunctorIS5_EEEESt5arrayIPcLm2EEEEviT0_T1_)
        /*08fc*/ 	.word	0x00000000


	//----- nvinfo : EIATTR_REGCOUNT
	.align		4
.L_425:
        /*0900*/ 	.byte	0x04, 0x2f
        /*0902*/ 	.short	(.L_427 - .L_426)
	.align		4
.L_426:
        /*0904*/ 	.word	index@(_ZN2at6native29vectorized_elementwise_kernelILi2ENS0_13AUnaryFunctorIN3c107complexIdEES5_S5_NS0_15binary_internal10DivFunctorIS5_EEEESt5arrayIPcLm2EEEEviT0_T1_)
        /*0908*/ 	.word	0x00000042


	//----- nvinfo : EIATTR_FRAME_SIZE
	.align		4
.L_427:
        /*090c*/ 	.byte	0x04, 0x11
        /*090e*/ 	.short	(.L_429 - .L_428)
	.align		4
.L_428:
        /*0910*/ 	.word	index@($__internal_33_$__cuda_sm20_div_rn_f64_full)
        /*0914*/ 	.word	0x00000000


	//----- nvinfo : EIATTR_FRAME_SIZE
	.align		4
.L_429:
        /*0918*/ 	.byte	0x04, 0x11
        /*091a*/ 	.short	(.L_431 - .L_430)
	.align		4
.L_430:
        /*091c*/ 	.word	index@($__internal_32_$__cuda_sm20_dblrcp_rn_slowpath_v3)
        /*0920*/ 	.word	0x00000000


	//----- nvinfo : EIATTR_FRAME_SIZE
	.align		4
.L_431:
        /*0924*/ 	.byte	0x04, 0x11
        /*0926*/ 	.short	(.L_433 - .L_432)
	.align		4
.L_432:
        /*0928*/ 	.word	index@(_ZN2at6native29vectorized_elementwise_kernelILi2ENS0_13AUnaryFunctorIN3c107complexIdEES5_S5_NS0_15binary_internal10DivFunctorIS5_EEEESt5arrayIPcLm2EEEEviT0_T1_)
        /*092c*/ 	.word	0x00000000


	//----- nvinfo : EIATTR_REGCOUNT
	.align		4
.L_433:
        /*0930*/ 	.byte	0x04, 0x2f
        /*0932*/ 	.short	(.L_435 - .L_434)
	.align		4
.L_434:
        /*0934*/ 	.word	index@(_ZN2at6native27unrolled_elementwise_kernelINS0_13AUnaryFunctorIN3c107complexIdEES5_S5_NS0_15binary_internal10DivFunctorIS5_EEEESt5arrayIPcLm2EELi4E23TrivialOffsetCalculatorILi1EjESE_NS0_6memory15LoadWithoutCastENSF_16StoreWithoutCastEEEviT_T0_T2_T3_T4_T5_)
        /*0938*/ 	.word	0x00000034


	//----- nvinfo : EIATTR_FRAME_SIZE
	.align		4
.L_435:
        /*093c*/ 	.byte	0x04, 0x11
        /*093e*/ 	.short	(.L_437 - .L_436)
	.align		4
.L_436:
        /*0940*/ 	.word	index@($__internal_31_$__cuda_sm20_div_rn_f64_full)
        /*0944*/ 	.word	0x00000000


	//----- nvinfo : EIATTR_FRAME_SIZE
	.align		4
.L_437:
        /*0948*/ 	.byte	0x04, 0x11
        /*094a*/ 	.short	(.L_439 - .L_438)
	.align		4
.L_438:
        /*094c*/ 	.word	index@($__internal_30_$__cuda_sm20_dblrcp_rn_slowpath_v3)
        /*0950*/ 	.word	0x00000000


	//----- nvinfo : EIATTR_FRAME_SIZE
	.align		4
.L_439:
        /*0954*/ 	.byte	0x04, 0x11
        /*0956*/ 	.short	(.L_441 - .L_440)
	.align		4
.L_440:
        /*0958*/ 	.word	index@(_ZN2at6native27unrolled_elementwise_kernelINS0_13AUnaryFunctorIN3c107complexIdEES5_S5_NS0_15binary_internal10DivFunctorIS5_EEEESt5arrayIPcLm2EELi4E23TrivialOffsetCalculatorILi1EjESE_NS0_6memory15LoadWithoutCastENSF_16StoreWithoutCastEEEviT_T0_T2_T3_T4_T5_)
        /*095c*/ 	.word	0x00000000


	//----- nvinfo : EIATTR_REGCOUNT
	.align		4
.L_441:
        /*0960*/ 	.byte	0x04, 0x2f
        /*0962*/ 	.short	(.L_443 - .L_442)
	.align		4
.L_442:
        /*0964*/ 	.word	index@(_ZN2at6native18elementwise_kernelILi128ELi2EZNS0_22gpu_kernel_impl_nocastINS0_13AUnaryFunctorIN3c107complexIdEES6_S6_NS0_15binary_internal10DivFunctorIS6_EEEEEEvRNS_18TensorIteratorBaseERKT_EUliE_EEviT1_)
        /*0968*/ 	.word	0x00000020


	//----- nvinfo : EIATTR_FRAME_SIZE
	.align		4
.L_443:
        /*096c*/ 	.byte	0x04, 0x11
        /*096e*/ 	.short	(.L_445 - .L_444)
	.align		4
.L_444:
        /*0970*/ 	.word	index@($__internal_29_$__cuda_sm20_div_rn_f64_full)
        /*0974*/ 	.word	0x00000000


	//----- nvinfo : EIATTR_FRAME_SIZE
	.align		4
.L_445:
        /*0978*/ 	.byte	0x04, 0x11
        /*097a*/ 	.short	(.L_447 - .L_446)
	.align		4
.L_446:
        /*097c*/ 	.word	index@($__internal_28_$__cuda_sm20_dblrcp_rn_slowpath_v3)
        /*0980*/ 	.word	0x00000000


	//----- nvinfo : EIATTR_FRAME_SIZE
	.align		4
.L_447:
        /*0984*/ 	.byte	0x04, 0x11
        /*0986*/ 	.short	(.L_449 - .L_448)
	.align		4
.L_448:
        /*0988*/ 	.word	index@(_ZN2at6native18elementwise_kernelILi128ELi2EZNS0_22gpu_kernel_impl_nocastINS0_13AUnaryFunctorIN3c107complexIdEES6_S6_NS0_15binary_internal10DivFunctorIS6_EEEEEEvRNS_18TensorIteratorBaseERKT_EUliE_EEviT1_)
        /*098c*/ 	.word	0x00000000


	//----- nvinfo : EIATTR_REGCOUNT
	.align		4
.L_449:
        /*0990*/ 	.byte	0x04, 0x2f
        /*0992*/ 	.short	(.L_451 - .L_450)
	.align		4
.L_450:
        /*0994*/ 	.word	index@(_ZN2at6native27unrolled_elementwise_kernelINS0_13AUnaryFunctorIN3c107complexIdEES5_S5_NS0_15binary_internal10DivFunctorIS5_EEEESt5arrayIPcLm2EELi4E23TrivialOffsetCalculatorILi1EjESE_NS0_6memory12LoadWithCastILi1EEENSF_13StoreWithCastILi1EEEEEviT_T0_T2_T3_T4_T5_)
        /*0998*/ 	.word	0x00000034


	//----- nvinfo : EIATTR_FRAME_SIZE
	.align		4
.L_451:
        /*099c*/ 	.byte	0x04, 0x11
        /*099e*/ 	.short	(.L_453 - .L_452)
	.align		4
.L_452:
        /*09a0*/ 	.word	index@($__internal_27_$__cuda_sm20_div_rn_f64_full)
        /*09a4*/ 	.word	0x00000000


	//----- nvinfo : EIATTR_FRAME_SIZE
	.align		4
.L_453:
        /*09a8*/ 	.byte	0x04, 0x11
        /*09aa*/ 	.short	(.L_455 - .L_454)
	.align		4
.L_454:
        /*09ac*/ 	.word	index@($__internal_26_$__cuda_sm20_dblrcp_rn_slowpath_v3)
        /*09b0*/ 	.word	0x00000000


	//----- nvinfo : EIATTR_FRAME_SIZE
	.align		4
.L_455:
        /*09b4*/ 	.byte	0x04, 0x11
        /*09b6*/ 	.short	(.L_457 - .L_456)
	.align		4
.L_456:
        /*09b8*/ 	.word	index@(_ZN2at6native27unrolled_elementwise_kernelINS0_13AUnaryFunctorIN3c107complexIdEES5_S5_NS0_15binary_internal10DivFunctorIS5_EEEESt5arrayIPcLm2EELi4E23TrivialOffsetCalculatorILi1EjESE_NS0_6memory12LoadWithCastILi1EEENSF_13StoreWithCastILi1EEEEEviT_T0_T2_T3_T4_T5_)
        /*09bc*/ 	.word	0x00000000


	//----- nvinfo : EIATTR_REGCOUNT
	.align		4
.L_457:
        /*09c0*/ 	.byte	0x04, 0x2f
        /*09c2*/ 	.short	(.L_459 - .L_458)
	.align		4
.L_458:
        /*09c4*/ 	.word	index@(_ZN2at6native18elementwise_kernelILi128ELi4EZNS0_15gpu_kernel_implINS0_13AUnaryFunctorIN3c107complexIdEES6_S6_NS0_15binary_internal10DivFunctorIS6_EEEEEEvRNS_18TensorIteratorBaseERKT_EUliE_EEviT1_)
        /*09c8*/ 	.word	0x00000020


	//----- nvinfo : EIATTR_FRAME_SIZE
	.align		4
.L_459:
        /*09cc*/ 	.byte	0x04, 0x11
        /*09ce*/ 	.short	(.L_461 - .L_460)
	.align		4
.L_460:
        /*09d0*/ 	.word	index@($__internal_25_$__cuda_sm20_div_rn_f64_full)
        /*09d4*/ 	.word	0x00000000


	//----- nvinfo : EIATTR_FRAME_SIZE
	.align		4
.L_461:
        /*09d8*/ 	.byte	0x04, 0x11
        /*09da*/ 	.short	(.L_463 - .L_462)
	.align		4
.L_462:
        /*09dc*/ 	.word	index@($__internal_24_$__cuda_sm20_dblrcp_rn_slowpath_v3)
        /*09e0*/ 	.word	0x00000000


	//----- nvinfo : EIATTR_FRAME_SIZE
	.align		4
.L_463:
        /*09e4*/ 	.byte	0x04, 0x11
        /*09e6*/ 	.short	(.L_465 - .L_464)
	.align		4
.L_464:
        /*09e8*/ 	.word	index@(_ZN2at6native18elementwise_kernelILi128ELi4EZNS0_15gpu_kernel_implINS0_13AUnaryFunctorIN3c107complexIdEES6_S6_NS0_15binary_internal10DivFunctorIS6_EEEEEEvRNS_18TensorIteratorBaseERKT_EUliE_EEviT1_)
        /*09ec*/ 	.word	0x00000000


	//----- nvinfo : EIATTR_REGCOUNT
	.align		4
.L_465:
        /*09f0*/ 	.byte	0x04, 0x2f
        /*09f2*/ 	.short	(.L_467 - .L_466)
	.align		4
.L_466:
        /*09f4*/ 	.word	index@(_ZN2at6native29vectorized_elementwise_kernelILi8ENS0_13BUnaryFunctorIN3c107complexIdEES5_S5_NS0_15binary_internal10DivFunctorIS5_EEEESt5arrayIPcLm2EEEEviT0_T1_)
        /*09f8*/ 	.word	0x00000004


	//----- nvinfo : EIATTR_FRAME_SIZE
	.align		4
.L_467:
        /*09fc*/ 	.byte	0x04, 0x11
        /*09fe*/ 	.short	(.L_469 - .L_468)
	.align		4
.L_468:
        /*0a00*/ 	.word	index@(_ZN2at6native29vectorized_elementwise_kernelILi8ENS0_13BUnaryFunctorIN3c107complexIdEES5_S5_NS0_15binary_internal10DivFunctorIS5_EEEESt5arrayIPcLm2EEEEviT0_T1_)
        /*0a04*/ 	.word	0x00000000


	//----- nvinfo : EIATTR_REGCOUNT
	.align		4
.L_469:
        /*0a08*/ 	.byte	0x04, 0x2f
        /*0a0a*/ 	.short	(.L_471 - .L_470)
	.align		4
.L_470:
        /*0a0c*/ 	.word	index@(_ZN2at6native29vectorized_elementwise_kernelILi4ENS0_13BUnaryFunctorIN3c107complexIdEES5_S5_NS0_15binary_internal10DivFunctorIS5_EEEESt5arrayIPcLm2EEEEviT0_T1_)
        /*0a10*/ 	.word	0x0000004a


	//----- nvinfo : EIATTR_FRAME_SIZE
	.align		4
.L_471:
        /*0a14*/ 	.byte	0x04, 0x11
        /*0a16*/ 	.short	(.L_473 - .L_472)
	.align		4
.L_472:
        /*0a18*/ 	.word	index@($__internal_23_$__cuda_sm20_div_rn_f64_full)
        /*0a1c*/ 	.word	0x00000000


	//----- nvinfo : EIATTR_FRAME_SIZE
	.align		4
.L_473:
        /*0a20*/ 	.byte	0x04, 0x11
        /*0a22*/ 	.short	(.L_475 - .L_474)
	.align		4
.L_474:
        /*0a24*/ 	.word	index@($__internal_22_$__cuda_sm20_dblrcp_rn_slowpath_v3)
        /*0a28*/ 	.word	0x00000000


	//----- nvinfo : EIATTR_FRAME_SIZE
	.align		4
.L_475:
        /*0a2c*/ 	.byte	0x04, 0x11
        /*0a2e*/ 	.short	(.L_477 - .L_476)
	.align		4
.L_476:
        /*0a30*/ 	.word	index@(_ZN2at6native29vectorized_elementwise_kernelILi4ENS0_13BUnaryFunctorIN3c107complexIdEES5_S5_NS0_15binary_internal10DivFunctorIS5_EEEESt5arrayIPcLm2EEEEviT0_T1_)
        /*0a34*/ 	.word	0x00000000


	//----- nvinfo : EIATTR_REGCOUNT
	.align		4
.L_477:
        /*0a38*/ 	.byte	0x04, 0x2f
        /*0a3a*/ 	.short	(.L_479 - .L_478)
	.align		4
.L_478:
        /*0a3c*/ 	.word	index@(_ZN2at6native29vectorized_elementwise_kernelILi2ENS0_13BUnaryFunctorIN3c107complexIdEES5_S5_NS0_15binary_internal10DivFunctorIS5_EEEESt5arrayIPcLm2EEEEviT0_T1_)
        /*0a40*/ 	.word	0x0000004a


	//----- nvinfo : EIATTR_FRAME_SIZE
	.align		4
.L_479:
        /*0a44*/ 	.byte	0x04, 0x11
        /*0a46*/ 	.short	(.L_481 - .L_480)
	.align		4
.L_480:
        /*0a48*/ 	.word	index@($__internal_21_$__cuda_sm20_div_rn_f64_full)
        /*0a4c*/ 	.word	0x00000000


	//----- nvinfo : EIATTR_FRAME_SIZE
	.align		4
.L_481:
        /*0a50*/ 	.byte	0x04, 0x11
        /*0a52*/ 	.short	(.L_483 - .L_482)
	.align		4
.L_482:
        /*0a54*/ 	.word	index@($__internal_20_$__cuda_sm20_dblrcp_rn_slowpath_v3)
        /*0a58*/ 	.word	0x00000000


	//----- nvinfo : EIATTR_FRAME_SIZE
	.align		4
.L_483:
        /*0a5c*/ 	.byte	0x04, 0x11
        /*0a5e*/ 	.short	(.L_485 - .L_484)
	.align		4
.L_484:
        /*0a60*/ 	.word	index@(_ZN2at6native29vectorized_elementwise_kernelILi2ENS0_13BUnaryFunctorIN3c107complexIdEES5_S5_NS0_15binary_internal10DivFunctorIS5_EEEESt5arrayIPcLm2EEEEviT0_T1_)
        /*0a64*/ 	.word	0x00000000


	//----- nvinfo : EIATTR_REGCOUNT
	.align		4
.L_485:
        /*0a68*/ 	.byte	0x04, 0x2f
        /*0a6a*/ 	.short	(.L_487 - .L_486)
	.align		4
.L_486:
        /*0a6c*/ 	.word	index@(_ZN2at6native27unrolled_elementwise_kernelINS0_13BUnaryFunctorIN3c107complexIdEES5_S5_NS0_15binary_internal10DivFunctorIS5_EEEESt5arrayIPcLm2EELi4E23TrivialOffsetCalculatorILi1EjESE_NS0_6memory15LoadWithoutCastENSF_16StoreWithoutCastEEEviT_T0_T2_T3_T4_T5_)
        /*0a70*/ 	.word	0x00000038


	//----- nvinfo : EIATTR_FRAME_SIZE
	.align		4
.L_487:
        /*0a74*/ 	.byte	0x04, 0x11
        /*0a76*/ 	.short	(.L_489 - .L_488)
	.align		4
.L_488:
        /*0a78*/ 	.word	index@($__internal_19_$__cuda_sm20_div_rn_f64_full)
        /*0a7c*/ 	.word	0x00000000


	//----- nvinfo : EIATTR_FRAME_SIZE
	.align		4
.L_489:
        /*0a80*/ 	.byte	0x04, 0x11
        /*0a82*/ 	.short	(.L_491 - .L_490)
	.align		4
.L_490:
        /*0a84*/ 	.word	index@($__internal_18_$__cuda_sm20_dblrcp_rn_slowpath_v3)
        /*0a88*/ 	.word	0x00000000


	//----- nvinfo : EIATTR_FRAME_SIZE
	.align		4
.L_491:
        /*0a8c*/ 	.byte	0x04, 0x11
        /*0a8e*/ 	.short	(.L_493 - .L_492)
	.align		4
.L_492:
        /*0a90*/ 	.word	index@(_ZN2at6native27unrolled_elementwise_kernelINS0_13BUnaryFunctorIN3c107complexIdEES5_S5_NS0_15binary_internal10DivFunctorIS5_EEEESt5arrayIPcLm2EELi4E23TrivialOffsetCalculatorILi1EjESE_NS0_6memory15LoadWithoutCastENSF_16StoreWithoutCastEEEviT_T0_T2_T3_T4_T5_)
        /*0a94*/ 	.word	0x00000000


	//----- nvinfo : EIATTR_REGCOUNT
	.align		4
.L_493:
        /*0a98*/ 	.byte	0x04, 0x2f
        /*0a9a*/ 	.short	(.L_495 - .L_494)
	.align		4
.L_494:
        /*0a9c*/ 	.word	index@(_ZN2at6native18elementwise_kernelILi128ELi2EZNS0_22gpu_kernel_impl_nocastINS0_13BUnaryFunctorIN3c107complexIdEES6_S6_NS0_15binary_internal10DivFunctorIS6_EEEEEEvRNS_18TensorIteratorBaseERKT_EUliE_EEviT1_)
        /*0aa0*/ 	.word	0x00000028


	//----- nvinfo : EIATTR_FRAME_SIZE
	.align		4
.L_495:
        /*0aa4*/ 	.byte	0x04, 0x11
        /*0aa6*/ 	.short	(.L_497 - .L_496)
	.align		4
.L_496:
        /*0aa8*/ 	.word	index@($__internal_17_$__cuda_sm20_div_rn_f64_full)
        /*0aac*/ 	.word	0x00000000


	//----- nvinfo : EIATTR_FRAME_SIZE
	.align		4
.L_497:
        /*0ab0*/ 	.byte	0x04, 0x11
        /*0ab2*/ 	.short	(.L_499 - .L_498)
	.align		4
.L_498:
        /*0ab4*/ 	.word	index@($__internal_16_$__cuda_sm20_dblrcp_rn_slowpath_v3)
        /*0ab8*/ 	.word	0x00000000


	//----- nvinfo : EIATTR_FRAME_SIZE
	.align		4
.L_499:
        /*0abc*/ 	.byte	0x04, 0x11
        /*0abe*/ 	.short	(.L_501 - .L_500)
	.align		4
.L_500:
        /*0ac0*/ 	.word	index@(_ZN2at6native18elementwise_kernelILi128ELi2EZNS0_22gpu_kernel_impl_nocastINS0_13BUnaryFunctorIN3c107complexIdEES6_S6_NS0_15binary_internal10DivFunctorIS6_EEEEEEvRNS_18TensorIteratorBaseERKT_EUliE_EEviT1_)
        /*0ac4*/ 	.word	0x00000000


	//----- nvinfo : EIATTR_REGCOUNT
	.align		4
.L_501:
        /*0ac8*/ 	.byte	0x04, 0x2f
        /*0aca*/ 	.short	(.L_503 - .L_502)
	.align		4
.L_502:
        /*0acc*/ 	.word	index@(_ZN2at6native27unrolled_elementwise_kernelINS0_13BUnaryFunctorIN3c107complexIdEES5_S5_NS0_15binary_internal10DivFunctorIS5_EEEESt5arrayIPcLm2EELi4E23TrivialOffsetCalculatorILi1EjESE_NS0_6memory12LoadWithCastILi1EEENSF_13StoreWithCastILi1EEEEEviT_T0_T2_T3_T4_T5_)
        /*0ad0*/ 	.word	0x00000038


	//----- nvinfo : EIATTR_FRAME_SIZE
	.align		4
.L_503:
        /*0ad4*/ 	.byte	0x04, 0x11
        /*0ad6*/ 	.short	(.L_505 - .L_504)
	.align		4
.L_504:
        /*0ad8*/ 	.word	index@($__internal_15_$__cuda_sm20_div_rn_f64_full)
        /*0adc*/ 	.word	0x00000000


	//----- nvinfo : EIATTR_FRAME_SIZE
	.align		4
.L_505:
        /*0ae0*/ 	.byte	0x04, 0x11
        /*0ae2*/ 	.short	(.L_507 - .L_506)
	.align		4
.L_506:
        /*0ae4*/ 	.word	index@($__internal_14_$__cuda_sm20_dblrcp_rn_slowpath_v3)
        /*0ae8*/ 	.word	0x00000000


	//----- nvinfo : EIATTR_FRAME_SIZE
	.align		4
.L_507:
        /*0aec*/ 	.byte	0x04, 0x11
        /*0aee*/ 	.short	(.L_509 - .L_508)
	.align		4
.L_508:
        /*0af0*/ 	.word	index@(_ZN2at6native27unrolled_elementwise_kernelINS0_13BUnaryFunctorIN3c107complexIdEES5_S5_NS0_15binary_internal10DivFunctorIS5_EEEESt5arrayIPcLm2EELi4E23TrivialOffsetCalculatorILi1EjESE_NS0_6memory12LoadWithCastILi1EEENSF_13StoreWithCastILi1EEEEEviT_T0_T2_T3_T4_T5_)
        /*0af4*/ 	.word	0x00000000


	//----- nvinfo : EIATTR_REGCOUNT
	.align		4
.L_509:
        /*0af8*/ 	.byte	0x04, 0x2f
        /*0afa*/ 	.short	(.L_511 - .L_510)
	.align		4
.L_510:
        /*0afc*/ 	.word	index@(_ZN2at6native18elementwise_kernelILi128ELi4EZNS0_15gpu_kernel_implINS0_13BUnaryFunctorIN3c107complexIdEES6_S6_NS0_15binary_internal10DivFunctorIS6_EEEEEEvRNS_18TensorIteratorBaseERKT_EUliE_EEviT1_)
        /*0b00*/ 	.word	0x00000020


	//----- nvinfo : EIATTR_FRAME_SIZE
	.align		4
.L_511:
        /*0b04*/ 	.byte	0x04, 0x11
        /*0b06*/ 	.short	(.L_513 - .L_512)
	.align		4
.L_512:
        /*0b08*/ 	.word	index@($__internal_13_$__cuda_sm20_div_rn_f64_full)
        /*0b0c*/ 	.word	0x00000000


	//----- nvinfo : EIATTR_FRAME_SIZE
	.align		4
.L_513:
        /*0b10*/ 	.byte	0x04, 0x11
        /*0b12*/ 	.short	(.L_515 - .L_514)
	.align		4
.L_514:
        /*0b14*/ 	.word	index@($__internal_12_$__cuda_sm20_dblrcp_rn_slowpath_v3)
        /*0b18*/ 	.word	0x00000000


	//----- nvinfo : EIATTR_FRAME_SIZE
	.align		4
.L_515:
        /*0b1c*/ 	.byte	0x04, 0x11
        /*0b1e*/ 	.short	(.L_517 - .L_516)
	.align		4
.L_516:
        /*0b20*/ 	.word	index@(_ZN2at6native18elementwise_kernelILi128ELi4EZNS0_15gpu_kernel_implINS0_13BUnaryFunctorIN3c107complexIdEES6_S6_NS0_15binary_internal10DivFunctorIS6_EEEEEEvRNS_18TensorIteratorBaseERKT_EUliE_EEviT1_)
        /*0b24*/ 	.word	0x00000000


	//----- nvinfo : EIATTR_REGCOUNT
	.align		4
.L_517:
        /*0b28*/ 	.byte	0x04, 0x2f
        /*0b2a*/ 	.short	(.L_519 - .L_518)
	.align		4
.L_518:
        /*0b2c*/ 	.word	index@(_ZN2at6native29vectorized_elementwise_kernelILi8ENS0_13BinaryFunctorIN3c107complexIdEES5_S5_NS0_15binary_internal10DivFunctorIS5_EEEESt5arrayIPcLm3EEEEviT0_T1_)
        /*0b30*/ 	.word	0x00000004


	//----- nvinfo : EIATTR_FRAME_SIZE
	.align		4
.L_519:
        /*0b34*/ 	.byte	0x04, 0x11
        /*0b36*/ 	.short	(.L_521 - .L_520)
	.align		4
.L_520:
        /*0b38*/ 	.word	index@(_ZN2at6native29vectorized_elementwise_kernelILi8ENS0_13BinaryFunctorIN3c107complexIdEES5_S5_NS0_15binary_internal10DivFunctorIS5_EEEESt5arrayIPcLm3EEEEviT0_T1_)
        /*0b3c*/ 	.word	0x00000000


	//----- nvinfo : EIATTR_REGCOUNT
	.align		4
.L_521:
        /*0b40*/ 	.byte	0x04, 0x2f
        /*0b42*/ 	.short	(.L_523 - .L_522)
	.align		4
.L_522:
        /*0b44*/ 	.word	index@(_ZN2at6native29vectorized_elementwise_kernelILi4ENS0_13BinaryFunctorIN3c107complexIdEES5_S5_NS0_15binary_internal10DivFunctorIS5_EEEESt5arrayIPcLm3EEEEviT0_T1_)
        /*0b48*/ 	.word	0x0000005e


	//----- nvinfo : EIATTR_FRAME_SIZE
	.align		4
.L_523:
        /*0b4c*/ 	.byte	0x04, 0x11
        /*0b4e*/ 	.short	(.L_525 - .L_524)
	.align		4
.L_524:
        /*0b50*/ 	.word	index@($__internal_11_$__cuda_sm20_div_rn_f64_full)
        /*0b54*/ 	.word	0x00000000


	//----- nvinfo : EIATTR_FRAME_SIZE
	.align		4
.L_525:
        /*0b58*/ 	.byte	0x04, 0x11
        /*0b5a*/ 	.short	(.L_527 - .L_526)
	.align		4
.L_526:
        /*0b5c*/ 	.word	index@($__internal_10_$__cuda_sm20_dblrcp_rn_slowpath_v3)
        /*0b60*/ 	.word	0x00000000


	//----- nvinfo : EIATTR_FRAME_SIZE
	.align		4
.L_527:
        /*0b64*/ 	.byte	0x04, 0x11
        /*0b66*/ 	.short	(.L_529 - .L_528)
	.align		4
.L_528:
        /*0b68*/ 	.word	index@(_ZN2at6native29vectorized_elementwise_kernelILi4ENS0_13BinaryFunctorIN3c107complexIdEES5_S5_NS0_15binary_internal10DivFunctorIS5_EEEESt5arrayIPcLm3EEEEviT0_T1_)
        /*0b6c*/ 	.word	0x00000000


	//----- nvinfo : EIATTR_REGCOUNT
	.align		4
.L_529:
        /*0b70*/ 	.byte	0x04, 0x2f
        /*0b72*/ 	.short	(.L_531 - .L_530)
	.align		4
.L_530:
        /*0b74*/ 	.word	index@(_ZN2at6native29vectorized_elementwise_kernelILi2ENS0_13BinaryFunctorIN3c107complexIdEES5_S5_NS0_15binary_internal10DivFunctorIS5_EEEESt5arrayIPcLm3EEEEviT0_T1_)
        /*0b78*/ 	.word	0x0000005e


	//----- nvinfo : EIATTR_FRAME_SIZE
	.align		4
.L_531:
        /*0b7c*/ 	.byte	0x04, 0x11
        /*0b7e*/ 	.short	(.L_533 - .L_532)
	.align		4
.L_532:
        /*0b80*/ 	.word	index@($__internal_9_$__cuda_sm20_div_rn_f64_full)
        /*0b84*/ 	.word	0x00000000


	//----- nvinfo : EIATTR_FRAME_SIZE
	.align		4
.L_533:
        /*0b88*/ 	.byte	0x04, 0x11
        /*0b8a*/ 	.short	(.L_535 - .L_534)
	.align		4
.L_534:
        /*0b8c*/ 	.word	index@($__internal_8_$__cuda_sm20_dblrcp_rn_slowpath_v3)
        /*0b90*/ 	.word	0x00000000


	//----- nvinfo : EIATTR_FRAME_SIZE
	.align		4
.L_535:
        /*0b94*/ 	.byte	0x04, 0x11
        /*0b96*/ 	.short	(.L_537 - .L_536)
	.align		4
.L_536:
        /*0b98*/ 	.word	index@(_ZN2at6native29vectorized_elementwise_kernelILi2ENS0_13BinaryFunctorIN3c107complexIdEES5_S5_NS0_15binary_internal10DivFunctorIS5_EEEESt5arrayIPcLm3EEEEviT0_T1_)
        /*0b9c*/ 	.word	0x00000000


	//----- nvinfo : EIATTR_REGCOUNT
	.align		4
.L_537:
        /*0ba0*/ 	.byte	0x04, 0x2f
        /*0ba2*/ 	.short	(.L_539 - .L_538)
	.align		4
.L_538:
        /*0ba4*/ 	.word	index@(_ZN2at6native27unrolled_elementwise_kernelINS0_13BinaryFunctorIN3c107complexIdEES5_S5_NS0_15binary_internal10DivFunctorIS5_EEEESt5arrayIPcLm3EELi4E23TrivialOffsetCalculatorILi2EjESD_ILi1EjENS0_6memory15LoadWithoutCastENSG_16StoreWithoutCastEEEviT_T0_T2_T3_T4_T5_)
        /*0ba8*/ 	.word	0x00000040


	//----- nvinfo : EIATTR_FRAME_SIZE
	.align		4
.L_539:
        /*0bac*/ 	.byte	0x04, 0x11
        /*0bae*/ 	.short	(.L_541 - .L_540)
	.align		4
.L_540:
        /*0bb0*/ 	.word	index@($__internal_7_$__cuda_sm20_div_rn_f64_full)
        /*0bb4*/ 	.word	0x00000000


	//----- nvinfo : EIATTR_FRAME_SIZE
	.align		4
.L_541:
        /*0bb8*/ 	.byte	0x04, 0x11
        /*0bba*/ 	.short	(.L_543 - .L_542)
	.align		4
.L_542:
        /*0bbc*/ 	.word	index@($__internal_6_$__cuda_sm20_dblrcp_rn_slowpath_v3)
        /*0bc0*/ 	.word	0x00000000


	//----- nvinfo : EIATTR_FRAME_SIZE
	.align		4
.L_543:
        /*0bc4*/ 	.byte	0x04, 0x11
        /*0bc6*/ 	.short	(.L_545 - .L_544)
	.align		4
.L_544:
        /*0bc8*/ 	.word	index@(_ZN2at6native27unrolled_elementwise_kernelINS0_13BinaryFunctorIN3c107complexIdEES5_S5_NS0_15binary_internal10DivFunctorIS5_EEEESt5arrayIPcLm3EELi4E23TrivialOffsetCalculatorILi2EjESD_ILi1EjENS0_6memory15LoadWithoutCastENSG_16StoreWithoutCastEEEviT_T0_T2_T3_T4_T5_)
        /*0bcc*/ 	.word	0x00000000


	//----- nvinfo : EIATTR_REGCOUNT
	.align		4
.L_545:
        /*0bd0*/ 	.byte	0x04, 0x2f
        /*0bd2*/ 	.short	(.L_547 - .L_546)
	.align		4
.L_546:
        /*0bd4*/ 	.word	index@(_ZN2at6native18elementwise_kernelILi128ELi2EZNS0_22gpu_kernel_impl_nocastINS0_13BinaryFunctorIN3c107complexIdEES6_S6_NS0_15binary_internal10DivFunctorIS6_EEEEEEvRNS_18TensorIteratorBaseERKT_EUliE_EEviT1_)
        /*0bd8*/ 	.word	0x00000024


	//----- nvinfo : EIATTR_FRAME_SIZE
	.align		4
.L_547:
        /*0bdc*/ 	.byte	0x04, 0x11
        /*0bde*/ 	.short	(.L_549 - .L_548)
	.align		4
.L_548:
        /*0be0*/ 	.word	index@($__internal_5_$__cuda_sm20_div_rn_f64_full)
        /*0be4*/ 	.word	0x00000000


	//----- nvinfo : EIATTR_FRAME_SIZE
	.align		4
.L_549:
        /*0be8*/ 	.byte	0x04, 0x11
        /*0bea*/ 	.short	(.L_551 - .L_550)
	.align		4
.L_550:
        /*0bec*/ 	.word	index@($__internal_4_$__cuda_sm20_dblrcp_rn_slowpath_v3)
        /*0bf0*/ 	.word	0x00000000


	//----- nvinfo : EIATTR_FRAME_SIZE
	.align		4
.L_551:
        /*0bf4*/ 	.byte	0x04, 0x11
        /*0bf6*/ 	.short	(.L_553 - .L_552)
	.align		4
.L_552:
        /*0bf8*/ 	.word	index@(_ZN2at6native18elementwise_kernelILi128ELi2EZNS0_22gpu_kernel_impl_nocastINS0_13BinaryFunctorIN3c107complexIdEES6_S6_NS0_15binary_internal10DivFunctorIS6_EEEEEEvRNS_18TensorIteratorBaseERKT_EUliE_EEviT1_)
        /*0bfc*/ 	.word	0x00000000


	//----- nvinfo : EIATTR_REGCOUNT
	.align		4
.L_553:
        /*0c00*/ 	.byte	0x04, 0x2f
        /*0c02*/ 	.short	(.L_555 - .L_554)
	.align		4
.L_554:
        /*0c04*/ 	.word	index@(_ZN2at6native27unrolled_elementwise_kernelINS0_13BinaryFunctorIN3c107complexIdEES5_S5_NS0_15binary_internal10DivFunctorIS5_EEEESt5arrayIPcLm3EELi4E23TrivialOffsetCalculatorILi2EjESD_ILi1EjENS0_6memory12LoadWithCastILi2EEENSG_13StoreWithCastILi1EEEEEviT_T0_T2_T3_T4_T5_)
        /*0c08*/ 	.word	0x00000040


	//----- nvinfo : EIATTR_FRAME_SIZE
	.align		4
.L_555:
        /*0c0c*/ 	.byte	0x04, 0x11
        /*0c0e*/ 	.short	(.L_557 - .L_556)
	.align		4
.L_556:
        /*0c10*/ 	.word	index@($__internal_3_$__cuda_sm20_div_rn_f64_full)
        /*0c14*/ 	.word	0x00000000


	//----- nvinfo : EIATTR_FRAME_SIZE
	.align		4
.L_557:
        /*0c18*/ 	.byte	0x04, 0x11
        /*0c1a*/ 	.short	(.L_559 - .L_558)
	.align		4
.L_558:
        /*0c1c*/ 	.word	index@($__internal_2_$__cuda_sm20_dblrcp_rn_slowpath_v3)
        /*0c20*/ 	.word	0x00000000


	//----- nvinfo : EIATTR_FRAME_SIZE
	.align		4
.L_559:
        /*0c24*/ 	.byte	0x04, 0x11
        /*0c26*/ 	.short	(.L_561 - .L_560)
	.align		4
.L_560:
        /*0c28*/ 	.word	index@(_ZN2at6native27unrolled_elementwise_kernelINS0_13BinaryFunctorIN3c107complexIdEES5_S5_NS0_15binary_internal10DivFunctorIS5_EEEESt5arrayIPcLm3EELi4E23TrivialOffsetCalculatorILi2EjESD_ILi1EjENS0_6memory12LoadWithCastILi2EEENSG_13StoreWithCastILi1EEEEEviT_T0_T2_T3_T4_T5_)
        /*0c2c*/ 	.word	0x00000008


	//----- nvinfo : EIATTR_REGCOUNT
	.align		4
.L_561:
        /*0c30*/ 	.byte	0x04, 0x2f
        /*0c32*/ 	.short	(.L_563 - .L_562)
	.align		4
.L_562:
        /*0c34*/ 	.word	index@(_ZN2at6native18elementwise_kernelILi128ELi4EZNS0_15gpu_kernel_implINS0_13BinaryFunctorIN3c107complexIdEES6_S6_NS0_15binary_internal10DivFunctorIS6_EEEEEEvRNS_18TensorIteratorBaseERKT_EUliE_EEviT1_)
        /*0c38*/ 	.word	0x00000026


	//----- nvinfo : EIATTR_FRAME_SIZE
	.align		4
.L_563:
        /*0c3c*/ 	.byte	0x04, 0x11
        /*0c3e*/ 	.short	(.L_565 - .L_564)
	.align		4
.L_564:
        /*0c40*/ 	.word	index@($__internal_1_$__cuda_sm20_div_rn_f64_full)
        /*0c44*/ 	.word	0x00000000


	//----- nvinfo : EIATTR_FRAME_SIZE
	.align		4
.L_565:
        /*0c48*/ 	.byte	0x04, 0x11
        /*0c4a*/ 	.short	(.L_567 - .L_566)
	.align		4
.L_566:
        /*0c4c*/ 	.word	index@($__internal_0_$__cuda_sm20_dblrcp_rn_slowpath_v3)
        /*0c50*/ 	.word	0x00000000


	//----- nvinfo : EIATTR_FRAME_SIZE
	.align		4
.L_567:
        /*0c54*/ 	.byte	0x04, 0x11
        /*0c56*/ 	.short	(.L_569 - .L_568)
	.align		4
.L_568:
        /*0c58*/ 	.word	index@(_ZN2at6native18elementwise_kernelILi128ELi4EZNS0_15gpu_kernel_implINS0_13BinaryFunctorIN3c107complexIdEES6_S6_NS0_15binary_internal10DivFunctorIS6_EEEEEEvRNS_18TensorIteratorBaseERKT_EUliE_EEviT1_)
        /*0c5c*/ 	.word	0x00000000


	//----- nvinfo : EIATTR_REGCOUNT
	.align		4
.L_569:
        /*0c60*/ 	.byte	0x04, 0x2f
        /*0c62*/ 	.short	(.L_571 - .L_570)
	.align		4
.L_570:
        /*0c64*/ 	.word	index@(_ZN2at6native29vectorized_elementwise_kernelILi8ENS0_13AUnaryFunctorIN3c107complexIfEES5_S5_NS0_15binary_internal10DivFunctorIS5_EEEESt5arrayIPcLm2EEEEviT0_T1_)
        /*0c68*/ 	.word	0x00000004


	//----- nvinfo : EIATTR_FRAME_SIZE
	.align		4
.L_571:
        /*0c6c*/ 	.byte	0x04, 0x11
        /*0c6e*/ 	.short	(.L_573 - .L_572)
	.align		4
.L_572:
        /*0c70*/ 	.word	index@(_ZN2at6native29vectorized_elementwise_kernelILi8ENS0_13AUnaryFunctorIN3c107complexIfEES5_S5_NS0_15binary_internal10DivFunctorIS5_EEEESt5arrayIPcLm2EEEEviT0_T1_)
        /*0c74*/ 	.word	0x00000000


	//----- nvinfo : EIATTR_REGCOUNT
	.align		4
.L_573:
        /*0c78*/ 	.byte	0x04, 0x2f
        /*0c7a*/ 	.short	(.L_575 - .L_574)
	.align		4
.L_574:
        /*0c7c*/ 	.word	index@(_ZN2at6native29vectorized_elementwise_kernelILi4ENS0_13AUnaryFunctorIN3c107complexIfEES5_S5_NS0_15binary_internal10DivFunctorIS5_EEEESt5arrayIPcLm2EEEEviT0_T1_)
        /*0c80*/ 	.word	0x00000020


	//----- nvinfo : EIATTR_FRAME_SIZE
	.align		4
.L_575:
        /*0c84*/ 	.byte	0x04, 0x11
        /*0c86*/ 	.short	(.L_577 - .L_576)
	.align		4
.L_576:
        /*0c88*/ 	.word	index@(_ZN2at6native29vectorized_elementwise_kernelILi4ENS0_13AUnaryFunctorIN3c107complexIfEES5_S5_NS0_15binary_internal10DivFunctorIS5_EEEESt5arrayIPcLm2EEEEviT0_T1_)
        /*0c8c*/ 	.word	0x00000000


	//----- nvinfo : EIATTR_REGCOUNT
	.align		4
.L_577:
        /*0c90*/ 	.byte	0x04, 0x2f
        /*0c92*/ 	.short	(.L_579 - .L_578)
	.align		4
.L_578:
        /*0c94*/ 	.word	index@(_ZN2at6native29vectorized_elementwise_kernelILi2ENS0_13AUnaryFunctorIN3c107complexIfEES5_S5_NS0_15binary_internal10DivFunctorIS5_EEEESt5arrayIPcLm2EEEEviT0_T1_)
        /*0c98*/ 	.word	0x00000020


	//----- nvinfo : EIATTR_FRAME_SIZE
	.align		4
.L_579:
        /*0c9c*/ 	.byte	0x04, 0x11
        /*0c9e*/ 	.short	(.L_581 - .L_580)
	.align		4
.L_580:
        /*0ca0*/ 	.word	index@(_ZN2at6native29vectorized_elementwise_kernelILi2ENS0_13AUnaryFunctorIN3c107complexIfEES5_S5_NS0_15binary_internal10DivFunctorIS5_EEEESt5arrayIPcLm2EEEEviT0_T1_)
        /*0ca4*/ 	.word	0x00000000


	//----- nvinfo : EIATTR_REGCOUNT
	.align		4
.L_581:
        /*0ca8*/ 	.byte	0x04, 0x2f
        /*0caa*/ 	.short	(.L_583 - .L_582)
	.align		4
.L_582:
        /*0cac*/ 	.word	index@(_ZN2at6native27unrolled_elementwise_kernelINS0_13AUnaryFunctorIN3c107complexIfEES5_S5_NS0_15binary_internal10DivFunctorIS5_EEEESt5arrayIPcLm2EELi4E23TrivialOffsetCalculatorILi1EjESE_NS0_6memory15LoadWithoutCastENSF_16StoreWithoutCastEEEviT_T0_T2_T3_T4_T5_)
        /*0cb0*/ 	.word	0x0000001a


	//----- nvinfo : EIATTR_FRAME_SIZE
	.align		4
.L_583:
        /*0cb4*/ 	.byte	0x04, 0x11
        /*0cb6*/ 	.short	(.L_585 - .L_584)
	.align		4
.L_584:
        /*0cb8*/ 	.word	index@(_ZN2at6native27unrolled_elementwise_kernelINS0_13AUnaryFunctorIN3c107complexIfEES5_S5_NS0_15binary_internal10DivFunctorIS5_EEEESt5arrayIPcLm2EELi4E23TrivialOffsetCalculatorILi1EjESE_NS0_6memory15LoadWithoutCastENSF_16StoreWithoutCastEEEviT_T0_T2_T3_T4_T5_)
        /*0cbc*/ 	.word	0x00000000


	//----- nvinfo : EIATTR_REGCOUNT
	.align		4
.L_585:
        /*0cc0*/ 	.byte	0x04, 0x2f
        /*0cc2*/ 	.short	(.L_587 - .L_586)
	.align		4
.L_586:
        /*0cc4*/ 	.word	index@(_ZN2at6native18elementwise_kernelILi128ELi2EZNS0_22gpu_kernel_impl_nocastINS0_13AUnaryFunctorIN3c107complexIfEES6_S6_NS0_15binary_internal10DivFunctorIS6_EEEEEEvRNS_18TensorIteratorBaseERKT_EUliE_EEviT1_)
        /*0cc8*/ 	.word	0x0000000e


	//----- nvinfo : EIATTR_FRAME_SIZE
	.align		4
.L_587:
        /*0ccc*/ 	.byte	0x04, 0x11
        /*0cce*/ 	.short	(.L_589 - .L_588)
	.align		4
.L_588:
        /*0cd0*/ 	.word	index@(_ZN2at6native18elementwise_kernelILi128ELi2EZNS0_22gpu_kernel_impl_nocastINS0_13AUnaryFunctorIN3c107complexIfEES6_S6_NS0_15binary_internal10DivFunctorIS6_EEEEEEvRNS_18TensorIteratorBaseERKT_EUliE_EEviT1_)
        /*0cd4*/ 	.word	0x00000000


	//----- nvinfo : EIATTR_REGCOUNT
	.align		4
.L_589:
        /*0cd8*/ 	.byte	0x04, 0x2f
        /*0cda*/ 	.short	(.L_591 - .L_590)
	.align		4
.L_590:
        /*0cdc*/ 	.word	index@(_ZN2at6native27unrolled_elementwise_kernelINS0_13AUnaryFunctorIN3c107complexIfEES5_S5_NS0_15binary_internal10DivFunctorIS5_EEEESt5arrayIPcLm2EELi4E23TrivialOffsetCalculatorILi1EjESE_NS0_6memory12LoadWithCastILi1EEENSF_13StoreWithCastILi1EEEEEviT_T0_T2_T3_T4_T5_)
        /*0ce0*/ 	.word	0x00000020


	//----- nvinfo : EIATTR_FRAME_SIZE
	.align		4
.L_591:
        /*0ce4*/ 	.byte	0x04, 0x11
        /*0ce6*/ 	.short	(.L_593 - .L_592)
	.align		4
.L_592:
        /*0ce8*/ 	.word	index@(_ZN2at6native27unrolled_elementwise_kernelINS0_13AUnaryFunctorIN3c107complexIfEES5_S5_NS0_15binary_internal10DivFunctorIS5_EEEESt5arrayIPcLm2EELi4E23TrivialOffsetCalculatorILi1EjESE_NS0_6memory12LoadWithCastILi1EEENSF_13StoreWithCastILi1EEEEEviT_T0_T2_T3_T4_T5_)
        /*0cec*/ 	.word	0x00000000


	//----- nvinfo : EIATTR_REGCOUNT
	.align		4
.L_593:
        /*0cf0*/ 	.byte	0x04, 0x2f
        /*0cf2*/ 	.short	(.L_595 - .L_594)
	.align		4
.L_594:
        /*0cf4*/ 	.word	index@(_ZN2at6native18elementwise_kernelILi128ELi4EZNS0_15gpu_kernel_implINS0_13AUnaryFunctorIN3c107complexIfEES6_S6_NS0_15binary_internal10DivFunctorIS6_EEEEEEvRNS_18TensorIteratorBaseERKT_EUliE_EEviT1_)
        /*0cf8*/ 	.word	0x0000001a


	//----- nvinfo : EIATTR_FRAME_SIZE
	.align		4
.L_595:
        /*0cfc*/ 	.byte	0x04, 0x11
        /*0cfe*/ 	.short	(.L_597 - .L_596)
	.align		4
.L_596:
        /*0d00*/ 	.word	index@(_ZN2at6native18elementwise_kernelILi128ELi4EZNS0_15gpu_kernel_implINS0_13AUnaryFunctorIN3c107complexIfEES6_S6_NS0_15binary_internal10DivFunctorIS6_EEEEEEvRNS_18TensorIteratorBaseERKT_EUliE_EEviT1_)
        /*0d04*/ 	.word	0x00000000


	//----- nvinfo : EIATTR_REGCOUNT
	.align		4
.L_597:
        /*0d08*/ 	.byte	0x04, 0x2f
        /*0d0a*/ 	.short	(.L_599 - .L_598)
	.align		4
.L_598:
        /*0d0c*/ 	.word	index@(_ZN2at6native29vectorized_elementwise_kernelILi8ENS0_13BUnaryFunctorIN3c107complexIfEES5_S5_NS0_15binary_internal10DivFunctorIS5_EEEESt5arrayIPcLm2EEEEviT0_T1_)
        /*0d10*/ 	.word	0x00000004


	//----- nvinfo : EIATTR_FRAME_SIZE
	.align		4
.L_599:
        /*0d14*/ 	.byte	0x04, 0x11
        /*0d16*/ 	.short	(.L_601 - .L_600)
	.align		4
.L_600:
        /*0d18*/ 	.word	index@(_ZN2at6native29vectorized_elementwise_kernelILi8ENS0_13BUnaryFunctorIN3c107complexIfEES5_S5_NS0_15binary_internal10DivFunctorIS5_EEEESt5arrayIPcLm2EEEEviT0_T1_)
        /*0d1c*/ 	.word	0x00000000


	//----- nvinfo : EIATTR_REGCOUNT
	.align		4
.L_601:
        /*0d20*/ 	.byte	0x04, 0x2f
        /*0d22*/ 	.short	(.L_603 - .L_602)
	.align		4
.L_602:
        /*0d24*/ 	.word	index@(_ZN2at6native29vectorized_elementwise_kernelILi4ENS0_13BUnaryFunctorIN3c107complexIfEES5_S5_NS0_15binary_internal10DivFunctorIS5_EEEESt5arrayIPcLm2EEEEviT0_T1_)
        /*0d28*/ 	.word	0x00000020


	//----- nvinfo : EIATTR_FRAME_SIZE
	.align		4
.L_603:
        /*0d2c*/ 	.byte	0x04, 0x11
        /*0d2e*/ 	.short	(.L_605 - .L_604)
	.align		4
.L_604:
        /*0d30*/ 	.word	index@(_ZN2at6native29vectorized_elementwise_kernelILi4ENS0_13BUnaryFunctorIN3c107complexIfEES5_S5_NS0_15binary_internal10DivFunctorIS5_EEEESt5arrayIPcLm2EEEEviT0_T1_)
        /*0d34*/ 	.word	0x00000000


	//----- nvinfo : EIATTR_REGCOUNT
	.align		4
.L_605:
        /*0d38*/ 	.byte	0x04, 0x2f
        /*0d3a*/ 	.short	(.L_607 - .L_606)
	.align		4
.L_606:
        /*0d3c*/ 	.word	index@(_ZN2at6native29vectorized_elementwise_kernelILi2ENS0_13BUnaryFunctorIN3c107complexIfEES5_S5_NS0_15binary_internal10DivFunctorIS5_EEEESt5arrayIPcLm2EEEEviT0_T1_)
        /*0d40*/ 	.word	0x00000020


	//----- nvinfo : EIATTR_FRAME_SIZE
	.align		4
.L_607:
        /*0d44*/ 	.byte	0x04, 0x11
        /*0d46*/ 	.short	(.L_609 - .L_608)
	.align		4
.L_608:
        /*0d48*/ 	.word	index@(_ZN2at6native29vectorized_elementwise_kernelILi2ENS0_13BUnaryFunctorIN3c107complexIfEES5_S5_NS0_15binary_internal10DivFunctorIS5_EEEESt5arrayIPcLm2EEEEviT0_T1_)
        /*0d4c*/ 	.word	0x00000000


	//----- nvinfo : EIATTR_REGCOUNT
	.align		4
.L_609:
        /*0d50*/ 	.byte	0x04, 0x2f
        /*0d52*/ 	.short	(.L_611 - .L_610)
	.align		4
.L_610:
        /*0d54*/ 	.word	index@(_ZN2at6native27unrolled_elementwise_kernelINS0_13BUnaryFunctorIN3c107complexIfEES5_S5_NS0_15binary_internal10DivFunctorIS5_EEEESt5arrayIPcLm2EELi4E23TrivialOffsetCalculatorILi1EjESE_NS0_6memory15LoadWithoutCastENSF_16StoreWithoutCastEEEviT_T0_T2_T3_T4_T5_)
        /*0d58*/ 	.word	0x0000001a


	//----- nvinfo : EIATTR_FRAME_SIZE
	.align		4
.L_611:
        /*0d5c*/ 	.byte	0x04, 0x11
        /*0d5e*/ 	.short	(.L_613 - .L_612)
	.align		4
.L_612:
        /*0d60*/ 	.word	index@(_ZN2at6native27unrolled_elementwise_kernelINS0_13BUnaryFunctorIN3c107complexIfEES5_S5_NS0_15binary_internal10DivFunctorIS5_EEEESt5arrayIPcLm2EELi4E23TrivialOffsetCalculatorILi1EjESE_NS0_6memory15LoadWithoutCastENSF_16StoreWithoutCastEEEviT_T0_T2_T3_T4_T5_)
        /*0d64*/ 	.word	0x00000000


	//----- nvinfo : EIATTR_REGCOUNT
	.align		4
.L_613:
        /*0d68*/ 	.byte	0x04, 0x2f
        /*0d6a*/ 	.short	(.L_615 - .L_614)
	.align		4
.L_614:
        /*0d6c*/ 	.word	index@(_ZN2at6native18elementwise_kernelILi128ELi2EZNS0_22gpu_kernel_impl_nocastINS0_13BUnaryFunctorIN3c107complexIfEES6_S6_NS0_15binary_internal10DivFunctorIS6_EEEEEEvRNS_18TensorIteratorBaseERKT_EUliE_EEviT1_)
        /*0d70*/ 	.word	0x0000000c


	//----- nvinfo : EIATTR_FRAME_SIZE
	.align		4
.L_615:
        /*0d74*/ 	.byte	0x04, 0x11
        /*0d76*/ 	.short	(.L_617 - .L_616)
	.align		4
.L_616:
        /*0d78*/ 	.word	index@(_ZN2at6native18elementwise_kernelILi128ELi2EZNS0_22gpu_kernel_impl_nocastINS0_13BUnaryFunctorIN3c107complexIfEES6_S6_NS0_15binary_internal10DivFunctorIS6_EEEEEEvRNS_18TensorIteratorBaseERKT_EUliE_EEviT1_)
        /*0d7c*/ 	.word	0x00000000


	//----- nvinfo : EIATTR_REGCOUNT
	.align		4
.L_617:
        /*0d80*/ 	.byte	0x04, 0x2f
        /*0d82*/ 	.short	(.L_619 - .L_618)
	.align		4
.L_618:
        /*0d84*/ 	.word	index@(_ZN2at6native27unrolled_elementwise_kernelINS0_13BUnaryFunctorIN3c107complexIfEES5_S5_NS0_15binary_internal10DivFunctorIS5_EEEESt5arrayIPcLm2EELi4E23TrivialOffsetCalculatorILi1EjESE_NS0_6memory12LoadWithCastILi1EEENSF_13StoreWithCastILi1EEEEEviT_T0_T2_T3_T4_T5_)
        /*0d88*/ 	.word	0x00000020


	//----- nvinfo : EIATTR_FRAME_SIZE
	.align		4
.L_619:
        /*0d8c*/ 	.byte	0x04, 0x11
        /*0d8e*/ 	.short	(.L_621 - .L_620)
	.align		4
.L_620:
        /*0d90*/ 	.word	index@(_ZN2at6native27unrolled_elementwise_kernelINS0_13BUnaryFunctorIN3c107complexIfEES5_S5_NS0_15binary_internal10DivFunctorIS5_EEEESt5arrayIPcLm2EELi4E23TrivialOffsetCalculatorILi1EjESE_NS0_6memory12LoadWithCastILi1EEENSF_13StoreWithCastILi1EEEEEviT_T0_T2_T3_T4_T5_)
        /*0d94*/ 	.word	0x00000000


	//----- nvinfo : EIATTR_REGCOUNT
	.align		4
.L_621:
        /*0d98*/ 	.byte	0x04, 0x2f
        /*0d9a*/ 	.short	(.L_623 - .L_622)
	.align		4
.L_622:
        /*0d9c*/ 	.word	index@(_ZN2at6native18elementwise_kernelILi128ELi4EZNS0_15gpu_kernel_implINS0_13BUnaryFunctorIN3c107complexIfEES6_S6_NS0_15binary_internal10DivFunctorIS6_EEEEEEvRNS_18TensorIteratorBaseERKT_EUliE_EEviT1_)
        /*0da0*/ 	.word	0x0000001a


	//----- nvinfo : EIATTR_FRAME_SIZE
	.align		4
.L_623:
        /*0da4*/ 	.byte	0x04, 0x11
        /*0da6*/ 	.short	(.L_625 - .L_624)
	.align		4
.L_624:
        /*0da8*/ 	.word	index@(_ZN2at6native18elementwise_kernelILi128ELi4EZNS0_15gpu_kernel_implINS0_13BUnaryFunctorIN3c107complexIfEES6_S6_NS0_15binary_internal10DivFunctorIS6_EEEEEEvRNS_18TensorIteratorBaseERKT_EUliE_EEviT1_)
        /*0dac*/ 	.word	0x00000000


	//----- nvinfo : EIATTR_REGCOUNT
	.align		4
.L_625:
        /*0db0*/ 	.byte	0x04, 0x2f
        /*0db2*/ 	.short	(.L_627 - .L_626)
	.align		4
.L_626:
        /*0db4*/ 	.word	index@(_ZN2at6native29vectorized_elementwise_kernelILi8ENS0_13BinaryFunctorIN3c107complexIfEES5_S5_NS0_15binary_internal10DivFunctorIS5_EEEESt5arrayIPcLm3EEEEviT0_T1_)
        /*0db8*/ 	.word	0x00000004


	//----- nvinfo : EIATTR_FRAME_SIZE
	.align		4
.L_627:
        /*0dbc*/ 	.byte	0x04, 0x11
        /*0dbe*/ 	.short	(.L_629 - .L_628)
	.align		4
.L_628:
        /*0dc0*/ 	.word	index@(_ZN2at6native29vectorized_elementwise_kernelILi8ENS0_13BinaryFunctorIN3c107complexIfEES5_S5_NS0_15binary_internal10DivFunctorIS5_EEEESt5arrayIPcLm3EEEEviT0_T1_)
        /*0dc4*/ 	.word	0x00000000


	//----- nvinfo : EIATTR_REGCOUNT
	.align		4
.L_629:
        /*0dc8*/ 	.byte	0x04, 0x2f
        /*0dca*/ 	.short	(.L_631 - .L_630)
	.align		4
.L_630:
        /*0dcc*/ 	.word	index@(_ZN2at6native29vectorized_elementwise_kernelILi4ENS0_13BinaryFunctorIN3c107complexIfEES5_S5_NS0_15binary_internal10DivFunctorIS5_EEEESt5arrayIPcLm3EEEEviT0_T1_)
        /*0dd0*/ 	.word	0x00000028


	//----- nvinfo : EIATTR_FRAME_SIZE
	.align		4
.L_631:
        /*0dd4*/ 	.byte	0x04, 0x11
        /*0dd6*/ 	.short	(.L_633 - .L_632)
	.align		4
.L_632:
        /*0dd8*/ 	.word	index@(_ZN2at6native29vectorized_elementwise_kernelILi4ENS0_13BinaryFunctorIN3c107complexIfEES5_S5_NS0_15binary_internal10DivFunctorIS5_EEEESt5arrayIPcLm3EEEEviT0_T1_)
        /*0ddc*/ 	.word	0x00000000


	//----- nvinfo : EIATTR_REGCOUNT
	.align		4
.L_633:
        /*0de0*/ 	.byte	0x04, 0x2f
        /*0de2*/ 	.short	(.L_635 - .L_634)
	.align		4
.L_634:
        /*0de4*/ 	.word	index@(_ZN2at6native29vectorized_elementwise_kernelILi2ENS0_13BinaryFunctorIN3c107complexIfEES5_S5_NS0_15binary_internal10DivFunctorIS5_EEEESt5arrayIPcLm3EEEEviT0_T1_)
        /*0de8*/ 	.word	0x00000028


	//----- nvinfo : EIATTR_FRAME_SIZE
	.align		4
.L_635:
        /*0dec*/ 	.byte	0x04, 0x11
        /*0dee*/ 	.short	(.L_637 - .L_636)
	.align		4
.L_636:
        /*0df0*/ 	.word	index@(_ZN2at6native29vectorized_elementwise_kernelILi2ENS0_13BinaryFunctorIN3c107complexIfEES5_S5_NS0_15binary_internal10DivFunctorIS5_EEEESt5arrayIPcLm3EEEEviT0_T1_)
        /*0df4*/ 	.word	0x00000000


	//----- nvinfo : EIATTR_REGCOUNT
	.align		4
.L_637:
        /*0df8*/ 	.byte	0x04, 0x2f
        /*0dfa*/ 	.short	(.L_639 - .L_638)
	.align		4
.L_638:
        /*0dfc*/ 	.word	index@(_ZN2at6native27unrolled_elementwise_kernelINS0_13BinaryFunctorIN3c107complexIfEES5_S5_NS0_15binary_internal10DivFunctorIS5_EEEESt5arrayIPcLm3EELi4E23TrivialOffsetCalculatorILi2EjESD_ILi1EjENS0_6memory15LoadWithoutCastENSG_16StoreWithoutCastEEEviT_T0_T2_T3_T4_T5_)
        /*0e00*/ 	.word	0x00000020


	//----- nvinfo : EIATTR_FRAME_SIZE
	.align		4
.L_639:
        /*0e04*/ 	.byte	0x04, 0x11
        /*0e06*/ 	.short	(.L_641 - .L_640)
	.align		4
.L_640:
        /*0e08*/ 	.word	index@(_ZN2at6native27unrolled_elementwise_kernelINS0_13BinaryFunctorIN3c107complexIfEES5_S5_NS0_15binary_internal10DivFunctorIS5_EEEESt5arrayIPcLm3EELi4E23TrivialOffsetCalculatorILi2EjESD_ILi1EjENS0_6memory15LoadWithoutCastENSG_16StoreWithoutCastEEEviT_T0_T2_T3_T4_T5_)
        /*0e0c*/ 	.word	0x00000000


	//----- nvinfo : EIATTR_REGCOUNT
	.align		4
.L_641:
        /*0e10*/ 	.byte	0x04, 0x2f
        /*0e12*/ 	.short	(.L_643 - .L_642)
	.align		4
.L_642:
        /*0e14*/ 	.word	index@(_ZN2at6native18elementwise_kernelILi128ELi2EZNS0_22gpu_kernel_impl_nocastINS0_13BinaryFunctorIN3c107complexIfEES6_S6_NS0_15binary_internal10DivFunctorIS6_EEEEEEvRNS_18TensorIteratorBaseERKT_EUliE_EEviT1_)
        /*0e18*/ 	.word	0x0000000e


	//----- nvinfo : EIATTR_FRAME_SIZE
	.align		4
.L_643:
        /*0e1c*/ 	.byte	0x04, 0x11
        /*0e1e*/ 	.short	(.L_645 - .L_644)
	.align		4
.L_644:
        /*0e20*/ 	.word	index@(_ZN2at6native18elementwise_kernelILi128ELi2EZNS0_22gpu_kernel_impl_nocastINS0_13BinaryFunctorIN3c107complexIfEES6_S6_NS0_15binary_internal10DivFunctorIS6_EEEEEEvRNS_18TensorIteratorBaseERKT_EUliE_EEviT1_)
        /*0e24*/ 	.word	0x00000000


	//----- nvinfo : EIATTR_REGCOUNT
	.align		4
.L_645:
        /*0e28*/ 	.byte	0x04, 0x2f
        /*0e2a*/ 	.short	(.L_647 - .L_646)
	.align		4
.L_646:
        /*0e2c*/ 	.word	index@(_ZN2at6native27unrolled_elementwise_kernelINS0_13BinaryFunctorIN3c107complexIfEES5_S5_NS0_15binary_internal10DivFunctorIS5_EEEESt5arrayIPcLm3EELi4E23TrivialOffsetCalculatorILi2EjESD_ILi1EjENS0_6memory12LoadWithCastILi2EEENSG_13StoreWithCastILi1EEEEEviT_T0_T2_T3_T4_T5_)
        /*0e30*/ 	.word	0x00000028


	//----- nvinfo : EIATTR_FRAME_SIZE
	.align		4
.L_647:
        /*0e34*/ 	.byte	0x04, 0x11
        /*0e36*/ 	.short	(.L_649 - .L_648)
	.align		4
.L_648:
        /*0e38*/ 	.word	index@(_ZN2at6native27unrolled_elementwise_kernelINS0_13BinaryFunctorIN3c107complexIfEES5_S5_NS0_15binary_internal10DivFunctorIS5_EEEESt5arrayIPcLm3EELi4E23TrivialOffsetCalculatorILi2EjESD_ILi1EjENS0_6memory12LoadWithCastILi2EEENSG_13StoreWithCastILi1EEEEEviT_T0_T2_T3_T4_T5_)
        /*0e3c*/ 	.word	0x00000000


	//----- nvinfo : EIATTR_REGCOUNT
	.align		4
.L_649:
        /*0e40*/ 	.byte	0x04, 0x2f
        /*0e42*/ 	.short	(.L_651 - .L_650)
	.align		4
.L_650:
        /*0e44*/ 	.word	index@(_ZN2at6native18elementwise_kernelILi128ELi4EZNS0_15gpu_kernel_implINS0_13BinaryFunctorIN3c107complexIfEES6_S6_NS0_15binary_internal10DivFunctorIS6_EEEEEEvRNS_18TensorIteratorBaseERKT_EUliE_EEviT1_)
        /*0e48*/ 	.word	0x0000001b


	//----- nvinfo : EIATTR_FRAME_SIZE
	.align		4
.L_651:
        /*0e4c*/ 	.byte	0x04, 0x11
        /*0e4e*/ 	.short	(.L_653 - .L_652)
	.align		4
.L_652:
        /*0e50*/ 	.word	index@(_ZN2at6native18elementwise_kernelILi128ELi4EZNS0_15gpu_kernel_implINS0_13BinaryFunctorIN3c107complexIfEES6_S6_NS0_15binary_internal10DivFunctorIS6_EEEEEEvRNS_18TensorIteratorBaseERKT_EUliE_EEviT1_)
        /*0e54*/ 	.word	0x00000000


	//----- nvinfo : EIATTR_REGCOUNT
	.align		4
.L_653:
        /*0e58*/ 	.byte	0x04, 0x2f
        /*0e5a*/ 	.short	(.L_655 - .L_654)
	.align		4
.L_654:
        /*0e5c*/ 	.word	index@(_ZN2at6native29vectorized_elementwise_kernelILi8ENS0_13AUnaryFunctorIN3c104HalfES4_S4_NS0_15binary_internal10DivFunctorIS4_EEEESt5arrayIPcLm2EEEEviT0_T1_)
        /*0e60*/ 	.word	0x00000004


	//----- nvinfo : EIATTR_FRAME_SIZE
	.align		4
.L_655:
        /*0e64*/ 	.byte	0x04, 0x11
        /*0e66*/ 	.short	(.L_657 - .L_656)
	.align		4
.L_656:
        /*0e68*/ 	.word	index@(_ZN2at6native29vectorized_elementwise_kernelILi8ENS0_13AUnaryFunctorIN3c104HalfES4_S4_NS0_15binary_internal10DivFunctorIS4_EEEESt5arrayIPcLm2EEEEviT0_T1_)
        /*0e6c*/ 	.word	0x00000000


	//----- nvinfo : EIATTR_REGCOUNT
	.align		4
.L_657:
        /*0e70*/ 	.byte	0x04, 0x2f
        /*0e72*/ 	.short	(.L_659 - .L_658)
	.align		4
.L_658:
        /*0e74*/ 	.word	index@(_ZN2at6native29vectorized_elementwise_kernelILi4ENS0_13AUnaryFunctorIN3c104HalfES4_S4_NS0_15binary_internal10DivFunctorIS4_EEEESt5arrayIPcLm2EEEEviT0_T1_)
        /*0e78*/ 	.word	0x00000019


	//----- nvinfo : EIATTR_FRAME_SIZE
	.align		4
.L_659:
        /*0e7c*/ 	.byte	0x04, 0x11
        /*0e7e*/ 	.short	(.L_661 - .L_660)
	.align		4
.L_660:
        /*0e80*/ 	.word	index@(_ZN2at6native29vectorized_elementwise_kernelILi4ENS0_13AUnaryFunctorIN3c104HalfES4_S4_NS0_15binary_internal10DivFunctorIS4_EEEESt5arrayIPcLm2EEEEviT0_T1_)
        /*0e84*/ 	.word	0x00000000


	//----- nvinfo : EIATTR_REGCOUNT
	.align		4
.L_661:
        /*0e88*/ 	.byte	0x04, 0x2f
        /*0e8a*/ 	.short	(.L_663 - .L_662)
	.align		4
.L_662:
        /*0e8c*/ 	.word	index@(_ZN2at6native29vectorized_elementwise_kernelILi2ENS0_13AUnaryFunctorIN3c104HalfES4_S4_NS0_15binary_internal10DivFunctorIS4_EEEESt5arrayIPcLm2EEEEviT0_T1_)
        /*0e90*/ 	.word	0x00000018


	//----- nvinfo : EIATTR_FRAME_SIZE
	.align		4
.L_663:
        /*0e94*/ 	.byte	0x04, 0x11
        /*0e96*/ 	.short	(.L_665 - .L_664)
	.align		4
.L_664:
        /*0e98*/ 	.word	index@(_ZN2at6native29vectorized_elementwise_kernelILi2ENS0_13AUnaryFunctorIN3c104HalfES4_S4_NS0_15binary_internal10DivFunctorIS4_EEEESt5arrayIPcLm2EEEEviT0_T1_)
        /*0e9c*/ 	.word	0x00000000


	//----- nvinfo : EIATTR_REGCOUNT
	.align		4
.L_665:
        /*0ea0*/ 	.byte	0x04, 0x2f
        /*0ea2*/ 	.short	(.L_667 - .L_666)
	.align		4
.L_666:
        /*0ea4*/ 	.word	index@(_ZN2at6native27unrolled_elementwise_kernelINS0_13AUnaryFunctorIN3c104HalfES4_S4_NS0_15binary_internal10DivFunctorIS4_EEEESt5arrayIPcLm2EELi4E23TrivialOffsetCalculatorILi1EjESD_NS0_6memory15LoadWithoutCastENSE_16StoreWithoutCastEEEviT_T0_T2_T3_T4_T5_)
        /*0ea8*/ 	.word	0x00000013


	//----- nvinfo : EIATTR_FRAME_SIZE
	.align		4
.L_667:
        /*0eac*/ 	.byte	0x04, 0x11
        /*0eae*/ 	.short	(.L_669 - .L_668)
	.align		4
.L_668:
        /*0eb0*/ 	.word	index@(_ZN2at6native27unrolled_elementwise_kernelINS0_13AUnaryFunctorIN3c104HalfES4_S4_NS0_15binary_internal10DivFunctorIS4_EEEESt5arrayIPcLm2EELi4E23TrivialOffsetCalculatorILi1EjESD_NS0_6memory15LoadWithoutCastENSE_16StoreWithoutCastEEEviT_T0_T2_T3_T4_T5_)
        /*0eb4*/ 	.word	0x00000000


	//----- nvinfo : EIATTR_REGCOUNT
	.align		4
.L_669:
        /*0eb8*/ 	.byte	0x04, 0x2f
        /*0eba*/ 	.short	(.L_671 - .L_670)
	.align		4
.L_670:
        /*0ebc*/ 	.word	index@(_ZN2at6native18elementwise_kernelILi128ELi4EZNS0_22gpu_kernel_impl_nocastINS0_13AUnaryFunctorIN3c104HalfES5_S5_NS0_15binary_internal10DivFunctorIS5_EEEEEEvRNS_18TensorIteratorBaseERKT_EUliE_EEviT1_)
        /*0ec0*/ 	.word	0x0000000c


	//----- nvinfo : EIATTR_FRAME_SIZE
	.align		4
.L_671:
        /*0ec4*/ 	.byte	0x04, 0x11
        /*0ec6*/ 	.short	(.L_673 - .L_672)
	.align		4
.L_672:
        /*0ec8*/ 	.word	index@(_ZN2at6native18elementwise_kernelILi128ELi4EZNS0_22gpu_kernel_impl_nocastINS0_13AUnaryFunctorIN3c104HalfES5_S5_NS0_15binary_internal10DivFunctorIS5_EEEEEEvRNS_18TensorIteratorBaseERKT_EUliE_EEviT1_)
        /*0ecc*/ 	.word	0x00000000


	//----- nvinfo : EIATTR_REGCOUNT
	.align		4
.L_673:
        /*0ed0*/ 	.byte	0x04, 0x2f
        /*0ed2*/ 	.short	(.L_675 - .L_674)
	.align		4
.L_674:
        /*0ed4*/ 	.word	index@(_ZN2at6native27unrolled_elementwise_kernelINS0_13AUnaryFunctorIN3c104HalfES4_S4_NS0_15binary_internal10DivFunctorIS4_EEEESt5arrayIPcLm2EELi4E23TrivialOffsetCalculatorILi1EjESD_NS0_6memory12LoadWithCastILi1EEENSE_13StoreWithCastILi1EEEEEviT_T0_T2_T3_T4_T5_)
        /*0ed8*/ 	.word	0x0000001c


	//----- nvinfo : EIATTR_FRAME_SIZE
	.align		4
.L_675:
        /*0edc*/ 	.byte	0x04, 0x11
        /*0ede*/ 	.short	(.L_677 - .L_676)
	.align		4
.L_676:
        /*0ee0*/ 	.word	index@(_ZN2at6native27unrolled_elementwise_kernelINS0_13AUnaryFunctorIN3c104HalfES4_S4_NS0_15binary_internal10DivFunctorIS4_EEEESt5arrayIPcLm2EELi4E23TrivialOffsetCalculatorILi1EjESD_NS0_6memory12LoadWithCastILi1EEENSE_13StoreWithCastILi1EEEEEviT_T0_T2_T3_T4_T5_)
        /*0ee4*/ 	.word	0x00000000


	//----- nvinfo : EIATTR_REGCOUNT
	.align		4
.L_677:
        /*0ee8*/ 	.byte	0x04, 0x2f
        /*0eea*/ 	.short	(.L_679 - .L_678)
	.align		4
.L_678:
        /*0eec*/ 	.word	index@(_ZN2at6native18elementwise_kernelILi128ELi4EZNS0_15gpu_kernel_implINS0_13AUnaryFunctorIN3c104HalfES5_S5_NS0_15binary_internal10DivFunctorIS5_EEEEEEvRNS_18TensorIteratorBaseERKT_EUliE_EEviT1_)
        /*0ef0*/ 	.word	0x0000001a


	//----- nvinfo : EIATTR_FRAME_SIZE
	.align		4
.L_679:
        /*0ef4*/ 	.byte	0x04, 0x11
        /*0ef6*/ 	.short	(.L_681 - .L_680)
	.align		4
.L_680:
        /*0ef8*/ 	.word	index@(_ZN2at6native18elementwise_kernelILi128ELi4EZNS0_15gpu_kernel_implINS0_13AUnaryFunctorIN3c104HalfES5_S5_NS0_15binary_internal10DivFunctorIS5_EEEEEEvRNS_18TensorIteratorBaseERKT_EUliE_EEviT1_)
        /*0efc*/ 	.word	0x00000000


	//----- nvinfo : EIATTR_REGCOUNT
	.align		4
.L_681:
        /*0f00*/ 	.byte	0x04, 0x2f
        /*0f02*/ 	.short	(.L_683 - .L_682)
	.align		4
.L_682:
        /*0f04*/ 	.word	index@(_ZN2at6native29vectorized_elementwise_kernelILi8ENS0_13BUnaryFunctorIN3c104HalfES4_S4_NS0_15binary_internal10DivFunctorIS4_EEEESt5arrayIPcLm2EEEEviT0_T1_)
        /*0f08*/ 	.word	0x00000004


	//----- nvinfo : EIATTR_FRAME_SIZE
	.align		4
.L_683:
        /*0f0c*/ 	.byte	0x04, 0x11
        /*0f0e*/ 	.short	(.L_685 - .L_684)
	.align		4
.L_684:
        /*0f10*/ 	.word	index@(_ZN2at6native29vectorized_elementwise_kernelILi8ENS0_13BUnaryFunctorIN3c104HalfES4_S4_NS0_15binary_internal10DivFunctorIS4_EEEESt5arrayIPcLm2EEEEviT0_T1_)
        /*0f14*/ 	.word	0x00000000


	//----- nvinfo : EIATTR_REGCOUNT
	.align		4
.L_685:
        /*0f18*/ 	.byte	0x04, 0x2f
        /*0f1a*/ 	.short	(.L_687 - .L_686)
	.align		4
.L_686:
        /*0f1c*/ 	.word	index@(_ZN2at6native29vectorized_elementwise_kernelILi4ENS0_13BUnaryFunctorIN3c104HalfES4_S4_NS0_15binary_internal10DivFunctorIS4_EEEESt5arrayIPcLm2EEEEviT0_T1_)
        /*0f20*/ 	.word	0x0000001a


	//----- nvinfo : EIATTR_FRAME_SIZE
	.align		4
.L_687:
        /*0f24*/ 	.byte	0x04, 0x11
        /*0f26*/ 	.short	(.L_689 - .L_688)
	.align		4
.L_688:
        /*0f28*/ 	.word	index@(_ZN2at6native29vectorized_elementwise_kernelILi4ENS0_13BUnaryFunctorIN3c104HalfES4_S4_NS0_15binary_internal10DivFunctorIS4_EEEESt5arrayIPcLm2EEEEviT0_T1_)
        /*0f2c*/ 	.word	0x00000000


	//----- nvinfo : EIATTR_REGCOUNT
	.align		4
.L_689:
        /*0f30*/ 	.byte	0x04, 0x2f
        /*0f32*/ 	.short	(.L_691 - .L_690)
	.align		4
.L_690:
        /*0f34*/ 	.word	index@(_ZN2at6native29vectorized_elementwise_kernelILi2ENS0_13BUnaryFunctorIN3c104HalfES4_S4_NS0_15binary_internal10DivFunctorIS4_EEEESt5arrayIPcLm2EEEEviT0_T1_)
        /*0f38*/ 	.word	0x0000001a


	//----- nvinfo : EIATTR_FRAME_SIZE
	.align		4
.L_691:
        /*0f3c*/ 	.byte	0x04, 0x11
        /*0f3e*/ 	.short	(.L_693 - .L_692)
	.align		4
.L_692:
        /*0f40*/ 	.word	index@(_ZN2at6native29vectorized_elementwise_kernelILi2ENS0_13BUnaryFunctorIN3c104HalfES4_S4_NS0_15binary_internal10DivFunctorIS4_EEEESt5arrayIPcLm2EEEEviT0_T1_)
        /*0f44*/ 	.word	0x00000000


	//----- nvinfo : EIATTR_REGCOUNT
	.align		4
.L_693:
        /*0f48*/ 	.byte	0x04, 0x2f
        /*0f4a*/ 	.short	(.L_695 - .L_694)
	.align		4
.L_694:
        /*0f4c*/ 	.word	index@(_ZN2at6native27unrolled_elementwise_kernelINS0_13BUnaryFunctorIN3c104HalfES4_S4_NS0_15binary_internal10DivFunctorIS4_EEEESt5arrayIPcLm2EELi4E23TrivialOffsetCalculatorILi1EjESD_NS0_6memory15LoadWithoutCastENSE_16StoreWithoutCastEEEviT_T0_T2_T3_T4_T5_)
        /*0f50*/ 	.word	0x00000013


	//----- nvinfo : EIATTR_FRAME_SIZE
	.align		4
.L_695:
        /*0f54*/ 	.byte	0x04, 0x11
        /*0f56*/ 	.short	(.L_697 - .L_696)
	.align		4
.L_696:
        /*0f58*/ 	.word	index@(_ZN2at6native27unrolled_elementwise_kernelINS0_13BUnaryFunctorIN3c104HalfES4_S4_NS0_15binary_internal10DivFunctorIS4_EEEESt5arrayIPcLm2EELi4E23TrivialOffsetCalculatorILi1EjESD_NS0_6memory15LoadWithoutCastENSE_16StoreWithoutCastEEEviT_T0_T2_T3_T4_T5_)
        /*0f5c*/ 	.word	0x00000000


	//----- nvinfo : EIATTR_REGCOUNT
	.align		4
.L_697:
        /*0f60*/ 	.byte	0x04, 0x2f
        /*0f62*/ 	.short	(.L_699 - .L_698)
	.align		4
.L_698:
        /*0f64*/ 	.word	index@(_ZN2at6native18elementwise_kernelILi128ELi4EZNS0_22gpu_kernel_impl_nocastINS0_13BUnaryFunctorIN3c104HalfES5_S5_NS0_15binary_internal10DivFunctorIS5_EEEEEEvRNS_18TensorIteratorBaseERKT_EUliE_EEviT1_)
        /*0f68*/ 	.word	0x0000000c


	//----- nvinfo : EIATTR_FRAME_SIZE
	.align		4
.L_699:
        /*0f6c*/ 	.byte	0x04, 0x11
        /*0f6e*/ 	.short	(.L_701 - .L_700)
	.align		4
.L_700:
        /*0f70*/ 	.word	index@(_ZN2at6native18elementwise_kernelILi128ELi4EZNS0_22gpu_kernel_impl_nocastINS0_13BUnaryFunctorIN3c104HalfES5_S5_NS0_15binary_internal10DivFunctorIS5_EEEEEEvRNS_18TensorIteratorBaseERKT_EUliE_EEviT1_)
        /*0f74*/ 	.word	0x00000000


	//----- nvinfo : EIATTR_REGCOUNT
	.align		4
.L_701:
        /*0f78*/ 	.byte	0x04, 0x2f
        /*0f7a*/ 	.short	(.L_703 - .L_702)
	.align		4
.L_702:
        /*0f7c*/ 	.word	index@(_ZN2at6native27unrolled_elementwise_kernelINS0_13BUnaryFunctorIN3c104HalfES4_S4_NS0_15binary_internal10DivFunctorIS4_EEEESt5arrayIPcLm2EELi4E23TrivialOffsetCalculatorILi1EjESD_NS0_6memory12LoadWithCastILi1EEENSE_13StoreWithCastILi1EEEEEviT_T0_T2_T3_T4_T5_)
        /*0f80*/ 	.word	0x0000001d


	//----- nvinfo : EIATTR_FRAME_SIZE
	.align		4
.L_703:
        /*0f84*/ 	.byte	0x04, 0x11
        /*0f86*/ 	.short	(.L_705 - .L_704)
	.align		4
.L_704:
        /*0f88*/ 	.word	index@(_ZN2at6native27unrolled_elementwise_kernelINS0_13BUnaryFunctorIN3c104HalfES4_S4_NS0_15binary_internal10DivFunctorIS4_EEEESt5arrayIPcLm2EELi4E23TrivialOffsetCalculatorILi1EjESD_NS0_6memory12LoadWithCastILi1EEENSE_13StoreWithCastILi1EEEEEviT_T0_T2_T3_T4_T5_)
        /*0f8c*/ 	.word	0x00000000


	//----- nvinfo : EIATTR_REGCOUNT
	.align		4
.L_705:
        /*0f90*/ 	.byte	0x04, 0x2f
        /*0f92*/ 	.short	(.L_707 - .L_706)
	.align		4
.L_706:
        /*0f94*/ 	.word	index@(_ZN2at6native18elementwise_kernelILi128ELi4EZNS0_15gpu_kernel_implINS0_13BUnaryFunctorIN3c104HalfES5_S5_NS0_15binary_internal10DivFunctorIS5_EEEEEEvRNS_18TensorIteratorBaseERKT_EUliE_EEviT1_)
        /*0f98*/ 	.word	0x0000001a


	//----- nvinfo : EIATTR_FRAME_SIZE
	.align		4
.L_707:
        /*0f9c*/ 	.byte	0x04, 0x11
        /*0f9e*/ 	.short	(.L_709 - .L_708)
	.align		4
.L_708:
        /*0fa0*/ 	.word	index@(_ZN2at6native18elementwise_kernelILi128ELi4EZNS0_15gpu_kernel_implINS0_13BUnaryFunctorIN3c104HalfES5_S5_NS0_15binary_internal10DivFunctorIS5_EEEEEEvRNS_18TensorIteratorBaseERKT_EUliE_EEviT1_)
        /*0fa4*/ 	.word	0x00000000


	//----- nvinfo : EIATTR_REGCOUNT
	.align		4
.L_709:
        /*0fa8*/ 	.byte	0x04, 0x2f
        /*0faa*/ 	.short	(.L_711 - .L_710)
	.align		4
.L_710:
        /*0fac*/ 	.word	index@(_ZN2at6native29vectorized_elementwise_kernelILi8ENS0_13BinaryFunctorIN3c104HalfES4_S4_NS0_15binary_internal10DivFunctorIS4_EEEESt5arrayIPcLm3EEEEviT0_T1_)
        /*0fb0*/ 	.word	0x00000004


	//----- nvinfo : EIATTR_FRAME_SIZE
	.align		4
.L_711:
        /*0fb4*/ 	.byte	0x04, 0x11
        /*0fb6*/ 	.short	(.L_713 - .L_712)
	.align		4
.L_712:
        /*0fb8*/ 	.word	index@(_ZN2at6native29vectorized_elementwise_kernelILi8ENS0_13BinaryFunctorIN3c104HalfES4_S4_NS0_15binary_internal10DivFunctorIS4_EEEESt5arrayIPcLm3EEEEviT0_T1_)
        /*0fbc*/ 	.word	0x00000000


	//----- nvinfo : EIATTR_REGCOUNT
	.align		4
.L_713:
        /*0fc0*/ 	.byte	0x04, 0x2f
        /*0fc2*/ 	.short	(.L_715 - .L_714)
	.align		4
.L_714:
        /*0fc4*/ 	.word	index@(_ZN2at6native29vectorized_elementwise_kernelILi4ENS0_13BinaryFunctorIN3c104HalfES4_S4_NS0_15binary_internal10DivFunctorIS4_EEEESt5arrayIPcLm3EEEEviT0_T1_)
        /*0fc8*/ 	.word	0x00000020


	//----- nvinfo : EIATTR_FRAME_SIZE
	.align		4
.L_715:
        /*0fcc*/ 	.byte	0x04, 0x11
        /*0fce*/ 	.short	(.L_717 - .L_716)
	.align		4
.L_716:
        /*0fd0*/ 	.word	index@(_ZN2at6native29vectorized_elementwise_kernelILi4ENS0_13BinaryFunctorIN3c104HalfES4_S4_NS0_15binary_internal10DivFunctorIS4_EEEESt5arrayIPcLm3EEEEviT0_T1_)
        /*0fd4*/ 	.word	0x00000000


	//----- nvinfo : EIATTR_REGCOUNT
	.align		4
.L_717:
        /*0fd8*/ 	.byte	0x04, 0x2f
        /*0fda*/ 	.short	(.L_719 - .L_718)
	.align		4
.L_718:
        /*0fdc*/ 	.word	index@(_ZN2at6native29vectorized_elementwise_kernelILi2ENS0_13BinaryFunctorIN3c104HalfES4_S4_NS0_15binary_internal10DivFunctorIS4_EEEESt5arrayIPcLm3EEEEviT0_T1_)
        /*0fe0*/ 	.word	0x00000020


	//----- nvinfo : EIATTR_FRAME_SIZE
	.align		4
.L_719:
        /*0fe4*/ 	.byte	0x04, 0x11
        /*0fe6*/ 	.short	(.L_721 - .L_720)
	.align		4
.L_720:
        /*0fe8*/ 	.word	index@(_ZN2at6native29vectorized_elementwise_kernelILi2ENS0_13BinaryFunctorIN3c104HalfES4_S4_NS0_15binary_internal10DivFunctorIS4_EEEESt5arrayIPcLm3EEEEviT0_T1_)
        /*0fec*/ 	.word	0x00000000


	//----- nvinfo : EIATTR_REGCOUNT
	.align		4
.L_721:
        /*0ff0*/ 	.byte	0x04, 0x2f
        /*0ff2*/ 	.short	(.L_723 - .L_722)
	.align		4
.L_722:
        /*0ff4*/ 	.word	index@(_ZN2at6native27unrolled_elementwise_kernelINS0_13BinaryFunctorIN3c104HalfES4_S4_NS0_15binary_internal10DivFunctorIS4_EEEESt5arrayIPcLm3EELi4E23TrivialOffsetCalculatorILi2EjESC_ILi1EjENS0_6memory15LoadWithoutCastENSF_16StoreWithoutCastEEEviT_T0_T2_T3_T4_T5_)
        /*0ff8*/ 	.word	0x0000001a


	//----- nvinfo : EIATTR_FRAME_SIZE
	.align		4
.L_723:
        /*0ffc*/ 	.byte	0x04, 0x11
        /*0ffe*/ 	.short	(.L_725 - .L_724)
	.align		4
.L_724:
        /*1000*/ 	.word	index@(_ZN2at6native27unrolled_elementwise_kernelINS0_13BinaryFunctorIN3c104HalfES4_S4_NS0_15binary_internal10DivFunctorIS4_EEEESt5arrayIPcLm3EELi4E23TrivialOffsetCalculatorILi2EjESC_ILi1EjENS0_6memory15LoadWithoutCastENSF_16StoreWithoutCastEEEviT_T0_T2_T3_T4_T5_)
        /*1004*/ 	.word	0x00000000


	//----- nvinfo : EIATTR_REGCOUNT
	.align		4
.L_725:
        /*1008*/ 	.byte	0x04, 0x2f
        /*100a*/ 	.short	(.L_727 - .L_726)
	.align		4
.L_726:
        /*100c*/ 	.word	index@(_ZN2at6native18elementwise_kernelILi128ELi4EZNS0_22gpu_kernel_impl_nocastINS0_13BinaryFunctorIN3c104HalfES5_S5_NS0_15binary_internal10DivFunctorIS5_EEEEEEvRNS_18TensorIteratorBaseERKT_EUliE_EEviT1_)
        /*1010*/ 	.word	0x0000000c


	//----- nvinfo : EIATTR_FRAME_SIZE
	.align		4
.L_727:
        /*1014*/ 	.byte	0x04, 0x11
        /*1016*/ 	.short	(.L_729 - .L_728)
	.align		4
.L_728:
        /*1018*/ 	.word	index@(_ZN2at6native18elementwise_kernelILi128ELi4EZNS0_22gpu_kernel_impl_nocastINS0_13BinaryFunctorIN3c104HalfES5_S5_NS0_15binary_internal10DivFunctorIS5_EEEEEEvRNS_18TensorIteratorBaseERKT_EUliE_EEviT1_)
        /*101c*/ 	.word	0x00000000


	//----- nvinfo : EIATTR_REGCOUNT
	.align		4
.L_729:
        /*1020*/ 	.byte	0x04, 0x2f
        /*1022*/ 	.short	(.L_731 - .L_730)
	.align		4
.L_730:
        /*1024*/ 	.word	index@(_ZN2at6native27unrolled_elementwise_kernelINS0_13BinaryFunctorIN3c104HalfES4_S4_NS0_15binary_internal10DivFunctorIS4_EEEESt5arrayIPcLm3EELi4E23TrivialOffsetCalculatorILi2EjESC_ILi1EjENS0_6memory12LoadWithCastILi2EEENSF_13StoreWithCastILi1EEEEEviT_T0_T2_T3_T4_T5_)
        /*1028*/ 	.word	0x0000001f


	//----- nvinfo : EIATTR_FRAME_SIZE
	.align		4
.L_731:
        /*102c*/ 	.byte	0x04, 0x11
        /*102e*/ 	.short	(.L_733 - .L_732)
	.align		4
.L_732:
        /*1030*/ 	.word	index@(_ZN2at6native27unrolled_elementwise_kernelINS0_13BinaryFunctorIN3c104HalfES4_S4_NS0_15binary_internal10DivFunctorIS4_EEEESt5arrayIPcLm3EELi4E23TrivialOffsetCalculatorILi2EjESC_ILi1EjENS0_6memory12LoadWithCastILi2EEENSF_13StoreWithCastILi1EEEEEviT_T0_T2_T3_T4_T5_)
        /*1034*/ 	.word	0x00000000


	//----- nvinfo : EIATTR_REGCOUNT
	.align		4
.L_733:
        /*1038*/ 	.byte	0x04, 0x2f
        /*103a*/ 	.short	(.L_735 - .L_734)
	.align		4
.L_734:
        /*103c*/ 	.word	index@(_ZN2at6native18elementwise_kernelILi128ELi4EZNS0_15gpu_kernel_implINS0_13BinaryFunctorIN3c104HalfES5_S5_NS0_15binary_internal10DivFunctorIS5_EEEEEEvRNS_18TensorIteratorBaseERKT_EUliE_EEviT1_)
        /*1040*/ 	.word	0x0000001a


	//----- nvinfo : EIATTR_FRAME_SIZE
	.align		4
.L_735:
        /*1044*/ 	.byte	0x04, 0x11
        /*1046*/ 	.short	(.L_737 - .L_736)
	.align		4
.L_736:
        /*1048*/ 	.word	index@(_ZN2at6native18elementwise_kernelILi128ELi4EZNS0_15gpu_kernel_implINS0_13BinaryFunctorIN3c104HalfES5_S5_NS0_15binary_internal10DivFunctorIS5_EEEEEEvRNS_18TensorIteratorBaseERKT_EUliE_EEviT1_)
        /*104c*/ 	.word	0x00000000


	//----- nvinfo : EIATTR_REGCOUNT
	.align		4
.L_737:
        /*1050*/ 	.byte	0x04, 0x2f
        /*1052*/ 	.short	(.L_739 - .L_738)
	.align		4
.L_738:
        /*1054*/ 	.word	index@(_ZN2at6native29vectorized_elementwise_kernelILi8ENS0_13AUnaryFunctorIN3c108BFloat16ES4_S4_NS0_15binary_internal10DivFunctorIS4_EEEESt5arrayIPcLm2EEEEviT0_T1_)
        /*1058*/ 	.word	0x00000004


	//----- nvinfo : EIATTR_FRAME_SIZE
	.align		4
.L_739:
        /*105c*/ 	.byte	0x04, 0x11
        /*105e*/ 	.short	(.L_741 - .L_740)
	.align		4
.L_740:
        /*1060*/ 	.word	index@(_ZN2at6native29vectorized_elementwise_kernelILi8ENS0_13AUnaryFunctorIN3c108BFloat16ES4_S4_NS0_15binary_internal10DivFunctorIS4_EEEESt5arrayIPcLm2EEEEviT0_T1_)
        /*1064*/ 	.word	0x00000000


	//----- nvinfo : EIATTR_REGCOUNT
	.align		4
.L_741:
        /*1068*/ 	.byte	0x04, 0x2f
        /*106a*/ 	.short	(.L_743 - .L_742)
	.align		4
.L_742:
        /*106c*/ 	.word	index@(_ZN2at6native29vectorized_elementwise_kernelILi4ENS0_13AUnaryFunctorIN3c108BFloat16ES4_S4_NS0_15binary_internal10DivFunctorIS4_EEEESt5arrayIPcLm2EEEEviT0_T1_)
        /*1070*/ 	.word	0x00000019


	//----- nvinfo : EIATTR_FRAME_SIZE
	.align		4
.L_743:
        /*1074*/ 	.byte	0x04, 0x11
        /*1076*/ 	.short	(.L_745 - .L_744)
	.align		4
.L_744:
        /*1078*/ 	.word	index@(_ZN2at6native29vectorized_elementwise_kernelILi4ENS0_13AUnaryFunctorIN3c108BFloat16ES4_S4_NS0_15binary_internal10DivFunctorIS4_EEEESt5arrayIPcLm2EEEEviT0_T1_)
        /*107c*/ 	.word	0x00000000


	//----- nvinfo : EIATTR_REGCOUNT
	.align		4
.L_745:
        /*1080*/ 	.byte	0x04, 0x2f
        /*1082*/ 	.short	(.L_747 - .L_746)
	.align		4
.L_746:
        /*1084*/ 	.word	index@(_ZN2at6native29vectorized_elementwise_kernelILi2ENS0_13AUnaryFunctorIN3c108BFloat16ES4_S4_NS0_15binary_internal10DivFunctorIS4_EEEESt5arrayIPcLm2EEEEviT0_T1_)
        /*1088*/ 	.word	0x00000019


	//----- nvinfo : EIATTR_FRAME_SIZE
	.align		4
.L_747:
        /*108c*/ 	.byte	0x04, 0x11
        /*108e*/ 	.short	(.L_749 - .L_748)
	.align		4
.L_748:
        /*1090*/ 	.word	index@(_ZN2at6native29vectorized_elementwise_kernelILi2ENS0_13AUnaryFunctorIN3c108BFloat16ES4_S4_NS0_15binary_internal10DivFunctorIS4_EEEESt5arrayIPcLm2EEEEviT0_T1_)
        /*1094*/ 	.word	0x00000000


	//----- nvinfo : EIATTR_REGCOUNT
	.align		4
.L_749:
        /*1098*/ 	.byte	0x04, 0x2f
        /*109a*/ 	.short	(.L_751 - .L_750)
	.align		4
.L_750:
        /*109c*/ 	.word	index@(_ZN2at6native27unrolled_elementwise_kernelINS0_13AUnaryFunctorIN3c108BFloat16ES4_S4_NS0_15binary_internal10DivFunctorIS4_EEEESt5arrayIPcLm2EELi4E23TrivialOffsetCalculatorILi1EjESD_NS0_6memory15LoadWithoutCastENSE_16StoreWithoutCastEEEviT_T0_T2_T3_T4_T5_)
        /*10a0*/ 	.word	0x00000013


	//----- nvinfo : EIATTR_FRAME_SIZE
	.align		4
.L_751:
        /*10a4*/ 	.byte	0x04, 0x11
        /*10a6*/ 	.short	(.L_753 - .L_752)
	.align		4
.L_752:
        /*10a8*/ 	.word	index@(_ZN2at6native27unrolled_elementwise_kernelINS0_13AUnaryFunctorIN3c108BFloat16ES4_S4_NS0_15binary_internal10DivFunctorIS4_EEEESt5arrayIPcLm2EELi4E23TrivialOffsetCalculatorILi1EjESD_NS0_6memory15LoadWithoutCastENSE_16StoreWithoutCastEEEviT_T0_T2_T3_T4_T5_)
        /*10ac*/ 	.word	0x00000000


	//----- nvinfo : EIATTR_REGCOUNT
	.align		4
.L_753:
        /*10b0*/ 	.byte	0x04, 0x2f
        /*10b2*/ 	.short	(.L_755 - .L_754)
	.align		4
.L_754:
        /*10b4*/ 	.word	index@(_ZN2at6native18elementwise_kernelILi128ELi4EZNS0_22gpu_kernel_impl_nocastINS0_13AUnaryFunctorIN3c108BFloat16ES5_S5_NS0_15binary_internal10DivFunctorIS5_EEEEEEvRNS_18TensorIteratorBaseERKT_EUliE_EEviT1_)
        /*10b8*/ 	.word	0x0000000c


	//----- nvinfo : EIATTR_FRAME_SIZE
	.align		4
.L_755:
        /*10bc*/ 	.byte	0x04, 0x11
        /*10be*/ 	.short	(.L_757 - .L_756)
	.align		4
.L_756:
        /*10c0*/ 	.word	index@(_ZN2at6native18elementwise_kernelILi128ELi4EZNS0_22gpu_kernel_impl_nocastINS0_13AUnaryFunctorIN3c108BFloat16ES5_S5_NS0_15binary_internal10DivFunctorIS5_EEEEEEvRNS_18TensorIteratorBaseERKT_EUliE_EEviT1_)
        /*10c4*/ 	.word	0x00000000


	//----- nvinfo : EIATTR_REGCOUNT
	.align		4
.L_757:
        /*10c8*/ 	.byte	0x04, 0x2f
        /*10ca*/ 	.short	(.L_759 - .L_758)
	.align		4
.L_758:
        /*10cc*/ 	.word	index@(_ZN2at6native27unrolled_elementwise_kernelINS0_13AUnaryFunctorIN3c108BFloat16ES4_S4_NS0_15binary_internal10DivFunctorIS4_EEEESt5arrayIPcLm2EELi4E23TrivialOffsetCalculatorILi1EjESD_NS0_6memory12LoadWithCastILi1EEENSE_13StoreWithCastILi1EEEEEviT_T0_T2_T3_T4_T5_)
        /*10d0*/ 	.word	0x0000001c


	//----- nvinfo : EIATTR_FRAME_SIZE
	.align		4
.L_759:
        /*10d4*/ 	.byte	0x04, 0x11
        /*10d6*/ 	.short	(.L_761 - .L_760)
	.align		4
.L_760:
        /*10d8*/ 	.word	index@(_ZN2at6native27unrolled_elementwise_kernelINS0_13AUnaryFunctorIN3c108BFloat16ES4_S4_NS0_15binary_internal10DivFunctorIS4_EEEESt5arrayIPcLm2EELi4E23TrivialOffsetCalculatorILi1EjESD_NS0_6memory12LoadWithCastILi1EEENSE_13StoreWithCastILi1EEEEEviT_T0_T2_T3_T4_T5_)
        /*10dc*/ 	.word	0x00000000


	//----- nvinfo : EIATTR_REGCOUNT
	.align		4
.L_761:
        /*10e0*/ 	.byte	0x04, 0x2f
        /*10e2*/ 	.short	(.L_763 - .L_762)
	.align		4
.L_762:
        /*10e4*/ 	.word	index@(_ZN2at6native18elementwise_kernelILi128ELi4EZNS0_15gpu_kernel_implINS0_13AUnaryFunctorIN3c108BFloat16ES5_S5_NS0_15binary_internal10DivFunctorIS5_EEEEEEvRNS_18TensorIteratorBaseERKT_EUliE_EEviT1_)
        /*10e8*/ 	.word	0x0000001a


	//----- nvinfo : EIATTR_FRAME_SIZE
	.align		4
.L_763:
        /*10ec*/ 	.byte	0x04, 0x11
        /*10ee*/ 	.short	(.L_765 - .L_764)
	.align		4
.L_764:
        /*10f0*/ 	.word	index@(_ZN2at6native18elementwise_kernelILi128ELi4EZNS0_15gpu_kernel_implINS0_13AUnaryFunctorIN3c108BFloat16ES5_S5_NS0_15binary_internal10DivFunctorIS5_EEEEEEvRNS_18TensorIteratorBaseERKT_EUliE_EEviT1_)
        /*10f4*/ 	.word	0x00000000


	//----- nvinfo : EIATTR_REGCOUNT
	.align		4
.L_765:
        /*10f8*/ 	.byte	0x04, 0x2f
        /*10fa*/ 	.short	(.L_767 - .L_766)
	.align		4
.L_766:
        /*10fc*/ 	.word	index@(_ZN2at6native29vectorized_elementwise_kernelILi8ENS0_13BUnaryFunctorIN3c108BFloat16ES4_S4_NS0_15binary_internal10DivFunctorIS4_EEEESt5arrayIPcLm2EEEEviT0_T1_)
        /*1100*/ 	.word	0x00000004


	//----- nvinfo : EIATTR_FRAME_SIZE
	.align		4
.L_767:
        /*1104*/ 	.byte	0x04, 0x11
        /*1106*/ 	.short	(.L_769 - .L_768)
	.align		4
.L_768:
        /*1108*/ 	.word	index@(_ZN2at6native29vectorized_elementwise_kernelILi8ENS0_13BUnaryFunctorIN3c108BFloat16ES4_S4_NS0_15binary_internal10DivFunctorIS4_EEEESt5arrayIPcLm2EEEEviT0_T1_)
        /*110c*/ 	.word	0x00000000


	//----- nvinfo : EIATTR_REGCOUNT
	.align		4
.L_769:
        /*1110*/ 	.byte	0x04, 0x2f
        /*1112*/ 	.short	(.L_771 - .L_770)
	.align		4
.L_770:
        /*1114*/ 	.word	index@(_ZN2at6native29vectorized_elementwise_kernelILi4ENS0_13BUnaryFunctorIN3c108BFloat16ES4_S4_NS0_15binary_internal10DivFunctorIS4_EEEESt5arrayIPcLm2EEEEviT0_T1_)
        /*1118*/ 	.word	0x00000019


	//----- nvinfo : EIATTR_FRAME_SIZE
	.align		4
.L_771:
        /*111c*/ 	.byte	0x04, 0x11
        /*111e*/ 	.short	(.L_773 - .L_772)
	.align		4
.L_772:
        /*1120*/ 	.word	index@(_ZN2at6native29vectorized_elementwise_kernelILi4ENS0_13BUnaryFunctorIN3c108BFloat16ES4_S4_NS0_15binary_internal10DivFunctorIS4_EEEESt5arrayIPcLm2EEEEviT0_T1_)
        /*1124*/ 	.word	0x00000000


	//----- nvinfo : EIATTR_REGCOUNT
	.align		4
.L_773:
        /*1128*/ 	.byte	0x04, 0x2f
        /*112a*/ 	.short	(.L_775 - .L_774)
	.align		4
.L_774:
        /*112c*/ 	.word	index@(_ZN2at6native29vectorized_elementwise_kernelILi2ENS0_13BUnaryFunctorIN3c108BFloat16ES4_S4_NS0_15binary_internal10DivFunctorIS4_EEEESt5arrayIPcLm2EEEEviT0_T1_)
        /*1130*/ 	.word	0x00000019


	//----- nvinfo : EIATTR_FRAME_SIZE
	.align		4
.L_775:
        /*1134*/ 	.byte	0x04, 0x11
        /*1136*/ 	.short	(.L_777 - .L_776)
	.align		4
.L_776:
        /*1138*/ 	.word	index@(_ZN2at6native29vectorized_elementwise_kernelILi2ENS0_13BUnaryFunctorIN3c108BFloat16ES4_S4_NS0_15binary_internal10DivFunctorIS4_EEEESt5arrayIPcLm2EEEEviT0_T1_)
        /*113c*/ 	.word	0x00000000


	//----- nvinfo : EIATTR_REGCOUNT
	.align		4
.L_777:
        /*1140*/ 	.byte	0x04, 0x2f
        /*1142*/ 	.short	(.L_779 - .L_778)
	.align		4
.L_778:
        /*1144*/ 	.word	index@(_ZN2at6native27unrolled_elementwise_kernelINS0_13BUnaryFunctorIN3c108BFloat16ES4_S4_NS0_15binary_internal10DivFunctorIS4_EEEESt5arrayIPcLm2EELi4E23TrivialOffsetCalculatorILi1EjESD_NS0_6memory15LoadWithoutCastENSE_16StoreWithoutCastEEEviT_T0_T2_T3_T4_T5_)
        /*1148*/ 	.word	0x00000012


	//----- nvinfo : EIATTR_FRAME_SIZE
	.align		4
.L_779:
        /*114c*/ 	.byte	0x04, 0x11
        /*114e*/ 	.short	(.L_781 - .L_780)
	.align		4
.L_780:
        /*1150*/ 	.word	index@(_ZN2at6native27unrolled_elementwise_kernelINS0_13BUnaryFunctorIN3c108BFloat16ES4_S4_NS0_15binary_internal10DivFunctorIS4_EEEESt5arrayIPcLm2EELi4E23TrivialOffsetCalculatorILi1EjESD_NS0_6memory15LoadWithoutCastENSE_16StoreWithoutCastEEEviT_T0_T2_T3_T4_T5_)
        /*1154*/ 	.word	0x00000000


	//----- nvinfo : EIATTR_REGCOUNT
	.align		4
.L_781:
        /*1158*/ 	.byte	0x04, 0x2f
        /*115a*/ 	.short	(.L_783 - .L_782)
	.align		4
.L_782:
        /*115c*/ 	.word	index@(_ZN2at6native18elementwise_kernelILi128ELi4EZNS0_22gpu_kernel_impl_nocastINS0_13BUnaryFunctorIN3c108BFloat16ES5_S5_NS0_15binary_internal10DivFunctorIS5_EEEEEEvRNS_18TensorIteratorBaseERKT_EUliE_EEviT1_)
        /*1160*/ 	.word	0x0000000c


	//----- nvinfo : EIATTR_FRAME_SIZE
	.align		4
.L_783:
        /*1164*/ 	.byte	0x04, 0x11
        /*1166*/ 	.short	(.L_785 - .L_784)
	.align		4
.L_784:
        /*1168*/ 	.word	index@(_ZN2at6native18elementwise_kernelILi128ELi4EZNS0_22gpu_kernel_impl_nocastINS0_13BUnaryFunctorIN3c108BFloat16ES5_S5_NS0_15binary_internal10DivFunctorIS5_EEEEEEvRNS_18TensorIteratorBaseERKT_EUliE_EEviT1_)
        /*116c*/ 	.word	0x00000000


	//----- nvinfo : EIATTR_REGCOUNT
	.align		4
.L_785:
        /*1170*/ 	.byte	0x04, 0x2f
        /*1172*/ 	.short	(.L_787 - .L_786)
	.align		4
.L_786:
        /*1174*/ 	.word	index@(_ZN2at6native27unrolled_elementwise_kernelINS0_13BUnaryFunctorIN3c108BFloat16ES4_S4_NS0_15binary_internal10DivFunctorIS4_EEEESt5arrayIPcLm2EELi4E23TrivialOffsetCalculatorILi1EjESD_NS0_6memory12LoadWithCastILi1EEENSE_13StoreWithCastILi1EEEEEviT_T0_T2_T3_T4_T5_)
        /*1178*/ 	.word	0x0000001d


	//----- nvinfo : EIATTR_FRAME_SIZE
	.align		4
.L_787:
        /*117c*/ 	.byte	0x04, 0x11
        /*117e*/ 	.short	(.L_789 - .L_788)
	.align		4
.L_788:
        /*1180*/ 	.word	index@(_ZN2at6native27unrolled_elementwise_kernelINS0_13BUnaryFunctorIN3c108BFloat16ES4_S4_NS0_15binary_internal10DivFunctorIS4_EEEESt5arrayIPcLm2EELi4E23TrivialOffsetCalculatorILi1EjESD_NS0_6memory12LoadWithCastILi1EEENSE_13StoreWithCastILi1EEEEEviT_T0_T2_T3_T4_T5_)
        /*1184*/ 	.word	0x00000000


	//----- nvinfo : EIATTR_REGCOUNT
	.align		4
.L_789:
        /*1188*/ 	.byte	0x04, 0x2f
        /*118a*/ 	.short	(.L_791 - .L_790)
	.align		4
.L_790:
        /*118c*/ 	.word	index@(_ZN2at6native18elementwise_kernelILi128ELi4EZNS0_15gpu_kernel_implINS0_13BUnaryFunctorIN3c108BFloat16ES5_S5_NS0_15binary_internal10DivFunctorIS5_EEEEEEvRNS_18TensorIteratorBaseERKT_EUliE_EEviT1_)
        /*1190*/ 	.word	0x0000001a


	//----- nvinfo : EIATTR_FRAME_SIZE
	.align		4
.L_791:
        /*1194*/ 	.byte	0x04, 0x11
        /*1196*/ 	.short	(.L_793 - .L_792)
	.align		4
.L_792:
        /*1198*/ 	.word	index@(_ZN2at6native18elementwise_kernelILi128ELi4EZNS0_15gpu_kernel_implINS0_13BUnaryFunctorIN3c108BFloat16ES5_S5_NS0_15binary_internal10DivFunctorIS5_EEEEEEvRNS_18TensorIteratorBaseERKT_EUliE_EEviT1_)
        /*119c*/ 	.word	0x00000000


	//----- nvinfo : EIATTR_REGCOUNT
	.align		4
.L_793:
        /*11a0*/ 	.byte	0x04, 0x2f
        /*11a2*/ 	.short	(.L_795 - .L_794)
	.align		4
.L_794:
        /*11a4*/ 	.word	index@(_ZN2at6native29vectorized_elementwise_kernelILi8ENS0_13BinaryFunctorIN3c108BFloat16ES4_S4_NS0_15binary_internal10DivFunctorIS4_EEEESt5arrayIPcLm3EEEEviT0_T1_)
        /*11a8*/ 	.word	0x00000004


	//----- nvinfo : EIATTR_FRAME_SIZE
	.align		4
.L_795:
        /*11ac*/ 	.byte	0x04, 0x11
        /*11ae*/ 	.short	(.L_797 - .L_796)
	.align		4
.L_796:
        /*11b0*/ 	.word	index@(_ZN2at6native29vectorized_elementwise_kernelILi8ENS0_13BinaryFunctorIN3c108BFloat16ES4_S4_NS0_15binary_internal10DivFunctorIS4_EEEESt5arrayIPcLm3EEEEviT0_T1_)
        /*11b4*/ 	.word	0x00000000


	//----- nvinfo : EIATTR_REGCOUNT
	.align		4
.L_797:
        /*11b8*/ 	.byte	0x04, 0x2f
        /*11ba*/ 	.short	(.L_799 - .L_798)
	.align		4
.L_798:
        /*11bc*/ 	.word	index@(_ZN2at6native29vectorized_elementwise_kernelILi4ENS0_13BinaryFunctorIN3c108BFloat16ES4_S4_NS0_15binary_internal10DivFunctorIS4_EEEESt5arrayIPcLm3EEEEviT0_T1_)
        /*11c0*/ 	.word	0x00000020


	//----- nvinfo : EIATTR_FRAME_SIZE
	.align		4
.L_799:
        /*11c4*/ 	.byte	0x04, 0x11
        /*11c6*/ 	.short	(.L_801 - .L_800)
	.align		4
.L_800:
        /*11c8*/ 	.word	index@(_ZN2at6native29vectorized_elementwise_kernelILi4ENS0_13BinaryFunctorIN3c108BFloat16ES4_S4_NS0_15binary_internal10DivFunctorIS4_EEEESt5arrayIPcLm3EEEEviT0_T1_)
        /*11cc*/ 	.word	0x00000000


	//----- nvinfo : EIATTR_REGCOUNT
	.align		4
.L_801:
        /*11d0*/ 	.byte	0x04, 0x2f
        /*11d2*/ 	.short	(.L_803 - .L_802)
	.align		4
.L_802:
        /*11d4*/ 	.word	index@(_ZN2at6native29vectorized_elementwise_kernelILi2ENS0_13BinaryFunctorIN3c108BFloat16ES4_S4_NS0_15binary_internal10DivFunctorIS4_EEEESt5arrayIPcLm3EEEEviT0_T1_)
        /*11d8*/ 	.word	0x00000020


	//----- nvinfo : EIATTR_FRAME_SIZE
	.align		4
.L_803:
        /*11dc*/ 	.byte	0x04, 0x11
        /*11de*/ 	.short	(.L_805 - .L_804)
	.align		4
.L_804:
        /*11e0*/ 	.word	index@(_ZN2at6native29vectorized_elementwise_kernelILi2ENS0_13BinaryFunctorIN3c108BFloat16ES4_S4_NS0_15binary_internal10DivFunctorIS4_EEEESt5arrayIPcLm3EEEEviT0_T1_)
        /*11e4*/ 	.word	0x00000000


	//----- nvinfo : EIATTR_REGCOUNT
	.align		4
.L_805:
        /*11e8*/ 	.byte	0x04, 0x2f
        /*11ea*/ 	.short	(.L_807 - .L_806)
	.align		4
.L_806:
        /*11ec*/ 	.word	index@(_ZN2at6native27unrolled_elementwise_kernelINS0_13BinaryFunctorIN3c108BFloat16ES4_S4_NS0_15binary_internal10DivFunctorIS4_EEEESt5arrayIPcLm3EELi4E23TrivialOffsetCalculatorILi2EjESC_ILi1EjENS0_6memory15LoadWithoutCastENSF_16StoreWithoutCastEEEviT_T0_T2_T3_T4_T5_)
        /*11f0*/ 	.word	0x0000001a


	//----- nvinfo : EIATTR_FRAME_SIZE
	.align		4
.L_807:
        /*11f4*/ 	.byte	0x04, 0x11
        /*11f6*/ 	.short	(.L_809 - .L_808)
	.align		4
.L_808:
        /*11f8*/ 	.word	index@(_ZN2at6native27unrolled_elementwise_kernelINS0_13BinaryFunctorIN3c108BFloat16ES4_S4_NS0_15binary_internal10DivFunctorIS4_EEEESt5arrayIPcLm3EELi4E23TrivialOffsetCalculatorILi2EjESC_ILi1EjENS0_6memory15LoadWithoutCastENSF_16StoreWithoutCastEEEviT_T0_T2_T3_T4_T5_)
        /*11fc*/ 	.word	0x00000000


	//----- nvinfo : EIATTR_REGCOUNT
	.align		4
.L_809:
        /*1200*/ 	.byte	0x04, 0x2f
        /*1202*/ 	.short	(.L_811 - .L_810)
	.align		4
.L_810:
        /*1204*/ 	.word	index@(_ZN2at6native18elementwise_kernelILi128ELi4EZNS0_22gpu_kernel_impl_nocastINS0_13BinaryFunctorIN3c108BFloat16ES5_S5_NS0_15binary_internal10DivFunctorIS5_EEEEEEvRNS_18TensorIteratorBaseERKT_EUliE_EEviT1_)
        /*1208*/ 	.word	0x0000000c


	//----- nvinfo : EIATTR_FRAME_SIZE
	.align		4
.L_811:
        /*120c*/ 	.byte	0x04, 0x11
        /*120e*/ 	.short	(.L_813 - .L_812)
	.align		4
.L_812:
        /*1210*/ 	.word	index@(_ZN2at6native18elementwise_kernelILi128ELi4EZNS0_22gpu_kernel_impl_nocastINS0_13BinaryFunctorIN3c108BFloat16ES5_S5_NS0_15binary_internal10DivFunctorIS5_EEEEEEvRNS_18TensorIteratorBaseERKT_EUliE_EEviT1_)
        /*1214*/ 	.word	0x00000000


	//----- nvinfo : EIATTR_REGCOUNT
	.align		4
.L_813:
        /*1218*/ 	.byte	0x04, 0x2f
        /*121a*/ 	.short	(.L_815 - .L_814)
	.align		4
.L_814:
        /*121c*/ 	.word	index@(_ZN2at6native27unrolled_elementwise_kernelINS0_13BinaryFunctorIN3c108BFloat16ES4_S4_NS0_15binary_internal10DivFunctorIS4_EEEESt5arrayIPcLm3EELi4E23TrivialOffsetCalculatorILi2EjESC_ILi1EjENS0_6memory12LoadWithCastILi2EEENSF_13StoreWithCastILi1EEEEEviT_T0_T2_T3_T4_T5_)
        /*1220*/ 	.word	0x0000001f


	//----- nvinfo : EIATTR_FRAME_SIZE
	.align		4
.L_815:
        /*1224*/ 	.byte	0x04, 0x11
        /*1226*/ 	.short	(.L_817 - .L_816)
	.align		4
.L_816:
        /*1228*/ 	.word	index@(_ZN2at6native27unrolled_elementwise_kernelINS0_13BinaryFunctorIN3c108BFloat16ES4_S4_NS0_15binary_internal10DivFunctorIS4_EEEESt5arrayIPcLm3EELi4E23TrivialOffsetCalculatorILi2EjESC_ILi1EjENS0_6memory12LoadWithCastILi2EEENSF_13StoreWithCastILi1EEEEEviT_T0_T2_T3_T4_T5_)
        /*122c*/ 	.word	0x00000000


	//----- nvinfo : EIATTR_REGCOUNT
	.align		4
.L_817:
        /*1230*/ 	.byte	0x04, 0x2f
        /*1232*/ 	.short	(.L_819 - .L_818)
	.align		4
.L_818:
        /*1234*/ 	.word	index@(_ZN2at6native18elementwise_kernelILi128ELi4EZNS0_15gpu_kernel_implINS0_13BinaryFunctorIN3c108BFloat16ES5_S5_NS0_15binary_internal10DivFunctorIS5_EEEEEEvRNS_18TensorIteratorBaseERKT_EUliE_EEviT1_)
        /*1238*/ 	.word	0x0000001a


	//----- nvinfo : EIATTR_FRAME_SIZE
	.align		4
.L_819:
        /*123c*/ 	.byte	0x04, 0x11
        /*123e*/ 	.short	(.L_821 - .L_820)
	.align		4
.L_820:
        /*1240*/ 	.word	index@(_ZN2at6native18elementwise_kernelILi128ELi4EZNS0_15gpu_kernel_implINS0_13BinaryFunctorIN3c108BFloat16ES5_S5_NS0_15binary_internal10DivFunctorIS5_EEEEEEvRNS_18TensorIteratorBaseERKT_EUliE_EEviT1_)
        /*1244*/ 	.word	0x00000000


	//----- nvinfo : EIATTR_MIN_STACK_SIZE
	.align		4
.L_821:
        /*1248*/ 	.byte	0x04, 0x12
        /*124a*/ 	.short	(.L_823 - .L_822)
	.align		4
.L_822:
        /*124c*/ 	.word	index@(_ZN2at6native18elementwise_kernelILi128ELi4EZNS0_15gpu_kernel_implINS0_13BinaryFunctorIN3c108BFloat16ES5_S5_NS0_15binary_internal10DivFunctorIS5_EEEEEEvRNS_18TensorIteratorBaseERKT_EUliE_EEviT1_)
        /*1250*/ 	.word	0x00000000


	//----- nvinfo : EIATTR_MIN_STACK_SIZE
	.align		4
.L_823:
        /*1254*/ 	.byte	0x04, 0x12
        /*1256*/ 	.short	(.L_825 - .L_824)
	.align		4
.L_824:
        /*1258*/ 	.word	index@(_ZN2at6native27unrolled_elementwise_kernelINS0_13BinaryFunctorIN3c108BFloat16ES4_S4_NS0_15binary_internal10DivFunctorIS4_EEEESt5arrayIPcLm3EELi4E23TrivialOffsetCalculatorILi2EjESC_ILi1EjENS0_6memory12LoadWithCastILi2EEENSF_13StoreWithCastILi1EEEEEviT_T0_T2_T3_T4_T5_)
        /*125c*/ 	.word	0x00000000


	//----- nvinfo : EIATTR_MIN_STACK_SIZE
	.align		4
.L_825:
        /*1260*/ 	.byte	0x04, 0x12
        /*1262*/ 	.short	(.L_827 - .L_826)
	.align		4
.L_826:
        /*1264*/ 	.word	index@(_ZN2at6native18elementwise_kernelILi128ELi4EZNS0_22gpu_kernel_impl_nocastINS0_13BinaryFunctorIN3c108BFloat16ES5_S5_NS0_15binary_internal10DivFunctorIS5_EEEEEEvRNS_18TensorIteratorBaseERKT_EUliE_EEviT1_)
        /*1268*/ 	.word	0x00000000


	//----- nvinfo : EIATTR_MIN_STACK_SIZE
	.align		4
.L_827:
        /*126c*/ 	.byte	0x04, 0x12
        /*126e*/ 	.short	(.L_829 - .L_828)
	.align		4
.L_828:
        /*1270*/ 	.word	index@(_ZN2at6native27unrolled_elementwise_kernelINS0_13BinaryFunctorIN3c108BFloat16ES4_S4_NS0_15binary_internal10DivFunctorIS4_EEEESt5arrayIPcLm3EELi4E23TrivialOffsetCalculatorILi2EjESC_ILi1EjENS0_6memory15LoadWithoutCastENSF_16StoreWithoutCastEEEviT_T0_T2_T3_T4_T5_)
        /*1274*/ 	.word	0x00000000


	//----- nvinfo : EIATTR_MIN_STACK_SIZE
	.align		4
.L_829:
        /*1278*/ 	.byte	0x04, 0x12
        /*127a*/ 	.short	(.L_831 - .L_830)
	.align		4
.L_830:
        /*127c*/ 	.word	index@(_ZN2at6native29vectorized_elementwise_kernelILi2ENS0_13BinaryFunctorIN3c108BFloat16ES4_S4_NS0_15binary_internal10DivFunctorIS4_EEEESt5arrayIPcLm3EEEEviT0_T1_)
        /*1280*/ 	.word	0x00000000


	//----- nvinfo : EIATTR_MIN_STACK_SIZE
	.align		4
.L_831:
        /*1284*/ 	.byte	0x04, 0x12
        /*1286*/ 	.short	(.L_833 - .L_832)
	.align		4
.L_832:
        /*1288*/ 	.word	index@(_ZN2at6native29vectorized_elementwise_kernelILi4ENS0_13BinaryFunctorIN3c108BFloat16ES4_S4_NS0_15binary_internal10DivFunctorIS4_EEEESt5arrayIPcLm3EEEEviT0_T1_)
        /*128c*/ 	.word	0x00000000


	//----- nvinfo : EIATTR_MIN_STACK_SIZE
	.align		4
.L_833:
        /*1290*/ 	.byte	0x04, 0x12
        /*1292*/ 	.short	(.L_835 - .L_834)
	.align		4
.L_834:
        /*1294*/ 	.word	index@(_ZN2at6native29vectorized_elementwise_kernelILi8ENS0_13BinaryFunctorIN3c108BFloat16ES4_S4_NS0_15binary_internal10DivFunctorIS4_EEEESt5arrayIPcLm3EEEEviT0_T1_)
        /*1298*/ 	.word	0x00000000


	//----- nvinfo : EIATTR_MIN_STACK_SIZE
	.align		4
.L_835:
        /*129c*/ 	.byte	0x04, 0x12
        /*129e*/ 	.short	(.L_837 - .L_836)
	.align		4
.L_836:
        /*12a0*/ 	.word	index@(_ZN2at6native18elementwise_kernelILi128ELi4EZNS0_15gpu_kernel_implINS0_13BUnaryFunctorIN3c108BFloat16ES5_S5_NS0_15binary_internal10DivFunctorIS5_EEEEEEvRNS_18TensorIteratorBaseERKT_EUliE_EEviT1_)
        /*12a4*/ 	.word	0x00000000


	//----- nvinfo : EIATTR_MIN_STACK_SIZE
	.align		4
.L_837:
        /*12a8*/ 	.byte	0x04, 0x12
        /*12aa*/ 	.short	(.L_839 - .L_838)
	.align		4
.L_838:
        /*12ac*/ 	.word	index@(_ZN2at6native27unrolled_elementwise_kernelINS0_13BUnaryFunctorIN3c108BFloat16ES4_S4_NS0_15binary_internal10DivFunctorIS4_EEEESt5arrayIPcLm2EELi4E23TrivialOffsetCalculatorILi1EjESD_NS0_6memory12LoadWithCastILi1EEENSE_13StoreWithCastILi1EEEEEviT_T0_T2_T3_T4_T5_)
        /*12b0*/ 	.word	0x00000000


	//----- nvinfo : EIATTR_MIN_STACK_SIZE
	.align		4
.L_839:
        /*12b4*/ 	.byte	0x04, 0x12
        /*12b6*/ 	.short	(.L_841 - .L_840)
	.align		4
.L_840:
        /*12b8*/ 	.word	index@(_ZN2at6native18elementwise_kernelILi128ELi4EZNS0_22gpu_kernel_impl_nocastINS0_13BUnaryFunctorIN3c108BFloat16ES5_S5_NS0_15binary_internal10DivFunctorIS5_EEEEEEvRNS_18TensorIteratorBaseERKT_EUliE_EEviT1_)
        /*12bc*/ 	.word	0x00000000


	//----- nvinfo : EIATTR_MIN_STACK_SIZE
	.align		4
.L_841:
        /*12c0*/ 	.byte	0x04, 0x12
        /*12c2*/ 	.short	(.L_843 - .L_842)
	.align		4
.L_842:
        /*12c4*/ 	.word	index@(_ZN2at6native27unrolled_elementwise_kernelINS0_13BUnaryFunctorIN3c108BFloat16ES4_S4_NS0_15binary_internal10DivFunctorIS4_EEEESt5arrayIPcLm2EELi4E23TrivialOffsetCalculatorILi1EjESD_NS0_6memory15LoadWithoutCastENSE_16StoreWithoutCastEEEviT_T0_T2_T3_T4_T5_)
        /*12c8*/ 	.word	0x00000000


	//----- nvinfo : EIATTR_MIN_STACK_SIZE
	.align		4
.L_843:
        /*12cc*/ 	.byte	0x04, 0x12
        /*12ce*/ 	.short	(.L_845 - .L_844)
	.align		4
.L_844:
        /*12d0*/ 	.word	index@(_ZN2at6native29vectorized_elementwise_kernelILi2ENS0_13BUnaryFunctorIN3c108BFloat16ES4_S4_NS0_15binary_internal10DivFunctorIS4_EEEESt5arrayIPcLm2EEEEviT0_T1_)
        /*12d4*/ 	.word	0x00000000


	//----- nvinfo : EIATTR_MIN_STACK_SIZE
	.align		4
.L_845:
        /*12d8*/ 	.byte	0x04, 0x12
        /*12da*/ 	.short	(.L_847 - .L_846)
	.align		4
.L_846:
        /*12dc*/ 	.word	index@(_ZN2at6native29vectorized_elementwise_kernelILi4ENS0_13BUnaryFunctorIN3c108BFloat16ES4_S4_NS0_15binary_internal10DivFunctorIS4_EEEESt5arrayIPcLm2EEEEviT0_T1_)
        /*12e0*/ 	.word	0x00000000


	//----- nvinfo : EIATTR_MIN_STACK_SIZE
	.align		4
.L_847:
        /*12e4*/ 	.byte	0x04, 0x12
        /*12e6*/ 	.short	(.L_849 - .L_848)
	.align		4
.L_848:
        /*12e8*/ 	.word	index@(_ZN2at6native29vectorized_elementwise_kernelILi8ENS0_13BUnaryFunctorIN3c108BFloat16ES4_S4_NS0_15binary_internal10DivFunctorIS4_EEEESt5arrayIPcLm2EEEEviT0_T1_)
        /*12ec*/ 	.word	0x00000000


	//----- nvinfo : EIATTR_MIN_STACK_SIZE
	.align		4
.L_849:
        /*12f0*/ 	.byte	0x04, 0x12
        /*12f2*/ 	.short	(.L_851 - .L_850)
	.align		4
.L_850:
        /*12f4*/ 	.word	index@(_ZN2at6native18elementwise_kernelILi128ELi4EZNS0_15gpu_kernel_implINS0_13AUnaryFunctorIN3c108BFloat16ES5_S5_NS0_15binary_internal10DivFunctorIS5_EEEEEEvRNS_18TensorIteratorBaseERKT_EUliE_EEviT1_)
        /*12f8*/ 	.word	0x00000000


	//----- nvinfo : EIATTR_MIN_STACK_SIZE
	.align		4
.L_851:
        /*12fc*/ 	.byte	0x04, 0x12
        /*12fe*/ 	.short	(.L_853 - .L_852)
	.align		4
.L_852:
        /*1300*/ 	.word	index@(_ZN2at6native27unrolled_elementwise_kernelINS0_13AUnaryFunctorIN3c108BFloat16ES4_S4_NS0_15binary_internal10DivFunctorIS4_EEEESt5arrayIPcLm2EELi4E23TrivialOffsetCalculatorILi1EjESD_NS0_6memory12LoadWithCastILi1EEENSE_13StoreWithCastILi1EEEEEviT_T0_T2_T3_T4_T5_)
        /*1304*/ 	.word	0x00000000


	//----- nvinfo : EIATTR_MIN_STACK_SIZE
	.align		4
.L_853:
        /*1308*/ 	.byte	0x04, 0x12
        /*130a*/ 	.short	(.L_855 - .L_854)
	.align		4
.L_854:
        /*130c*/ 	.word	index@(_ZN2at6native18elementwise_kernelILi128ELi4EZNS0_22gpu_kernel_impl_nocastINS0_13AUnaryFunctorIN3c108BFloat16ES5_S5_NS0_15binary_internal10DivFunctorIS5_EEEEEEvRNS_18TensorIteratorBaseERKT_EUliE_EEviT1_)
        /*1310*/ 	.word	0x00000000


	//----- nvinfo : EIATTR_MIN_STACK_SIZE
	.align		4
.L_855:
        /*1314*/ 	.byte	0x04, 0x12
        /*1316*/ 	.short	(.L_857 - .L_856)
	.align		4
.L_856:
        /*1318*/ 	.word	index@(_ZN2at6native27unrolled_elementwise_kernelINS0_13AUnaryFunctorIN3c108BFloat16ES4_S4_NS0_15binary_internal10DivFunctorIS4_EEEESt5arrayIPcLm2EELi4E23TrivialOffsetCalculatorILi1EjESD_NS0_6memory15LoadWithoutCastENSE_16StoreWithoutCastEEEviT_T0_T2_T3_T4_T5_)
        /*131c*/ 	.word	0x00000000


	//----- nvinfo : EIATTR_MIN_STACK_SIZE
	.align		4
.L_857:
        /*1320*/ 	.byte	0x04, 0x12
        /*1322*/ 	.short	(.L_859 - .L_858)
	.align		4
.L_858:
        /*1324*/ 	.word	index@(_ZN2at6native29vectorized_elementwise_kernelILi2ENS0_13AUnaryFunctorIN3c108BFloat16ES4_S4_NS0_15binary_internal10DivFunctorIS4_EEEESt5arrayIPcLm2EEEEviT0_T1_)
        /*1328*/ 	.word	0x00000000


	//----- nvinfo : EIATTR_MIN_STACK_SIZE
	.align		4
.L_859:
        /*132c*/ 	.byte	0x04, 0x12
        /*132e*/ 	.short	(.L_861 - .L_860)
	.align		4
.L_860:
        /*1330*/ 	.word	index@(_ZN2at6native29vectorized_elementwise_kernelILi4ENS0_13AUnaryFunctorIN3c108BFloat16ES4_S4_NS0_15binary_internal10DivFunctorIS4_EEEESt5arrayIPcLm2EEEEviT0_T1_)
        /*1334*/ 	.word	0x00000000


	//----- nvinfo : EIATTR_MIN_STACK_SIZE
	.align		4
.L_861:
        /*1338*/ 	.byte	0x04, 0x12
        /*133a*/ 	.short	(.L_863 - .L_862)
	.align		4
.L_862:
        /*133c*/ 	.word	index@(_ZN2at6native29vectorized_elementwise_kernelILi8ENS0_13AUnaryFunctorIN3c108BFloat16ES4_S4_NS0_15binary_internal10DivFunctorIS4_EEEESt5arrayIPcLm2EEEEviT0_T1_)
        /*1340*/ 	.word	0x00000000


	//----- nvinfo : EIATTR_MIN_STACK_SIZE
	.align		4
.L_863:
        /*1344*/ 	.byte	0x04, 0x12
        /*1346*/ 	.short	(.L_865 - .L_864)
	.align		4
.L_864:
        /*1348*/ 	.word	index@(_ZN2at6native18elementwise_kernelILi128ELi4EZNS0_15gpu_kernel_implINS0_13BinaryFunctorIN3c104HalfES5_S5_NS0_15binary_internal10DivFunctorIS5_EEEEEEvRNS_18TensorIteratorBaseERKT_EUliE_EEviT1_)
        /*134c*/ 	.word	0x00000000


	//----- nvinfo : EIATTR_MIN_STACK_SIZE
	.align		4
.L_865:
        /*1350*/ 	.byte	0x04, 0x12
        /*1352*/ 	.short	(.L_867 - .L_866)
	.align		4
.L_866:
        /*1354*/ 	.word	index@(_ZN2at6native27unrolled_elementwise_kernelINS0_13BinaryFunctorIN3c104HalfES4_S4_NS0_15binary_internal10DivFunctorIS4_EEEESt5arrayIPcLm3EELi4E23TrivialOffsetCalculatorILi2EjESC_ILi1EjENS0_6memory12LoadWithCastILi2EEENSF_13StoreWithCastILi1EEEEEviT_T0_T2_T3_T4_T5_)
        /*1358*/ 	.word	0x00000000


	//----- nvinfo : EIATTR_MIN_STACK_SIZE
	.align		4
.L_867:
        /*135c*/ 	.byte	0x04, 0x12
        /*135e*/ 	.short	(.L_869 - .L_868)
	.align		4
.L_868:
        /*1360*/ 	.word	index@(_ZN2at6native18elementwise_kernelILi128ELi4EZNS0_22gpu_kernel_impl_nocastINS0_13BinaryFunctorIN3c104HalfES5_S5_NS0_15binary_internal10DivFunctorIS5_EEEEEEvRNS_18TensorIteratorBaseERKT_EUliE_EEviT1_)
        /*1364*/ 	.word	0x00000000


	//----- nvinfo : EIATTR_MIN_STACK_SIZE
	.align		4
.L_869:
        /*1368*/ 	.byte	0x04, 0x12
        /*136a*/ 	.short	(.L_871 - .L_870)
	.align		4
.L_870:
        /*136c*/ 	.word	index@(_ZN2at6native27unrolled_elementwise_kernelINS0_13BinaryFunctorIN3c104HalfES4_S4_NS0_15binary_internal10DivFunctorIS4_EEEESt5arrayIPcLm3EELi4E23TrivialOffsetCalculatorILi2EjESC_ILi1EjENS0_6memory15LoadWithoutCastENSF_16StoreWithoutCastEEEviT_T0_T2_T3_T4_T5_)
        /*1370*/ 	.word	0x00000000


	//----- nvinfo : EIATTR_MIN_STACK_SIZE
	.align		4
.L_871:
        /*1374*/ 	.byte	0x04, 0x12
        /*1376*/ 	.short	(.L_873 - .L_872)
	.align		4
.L_872:
        /*1378*/ 	.word	index@(_ZN2at6native29vectorized_elementwise_kernelILi2ENS0_13BinaryFunctorIN3c104HalfES4_S4_NS0_15binary_internal10DivFunctorIS4_EEEESt5arrayIPcLm3EEEEviT0_T1_)
        /*137c*/ 	.word	0x00000000


	//----- nvinfo : EIATTR_MIN_STACK_SIZE
	.align		4
.L_873:
        /*1380*/ 	.byte	0x04, 0x12
        /*1382*/ 	.short	(.L_875 - .L_874)
	.align		4
.L_874:
        /*1384*/ 	.word	index@(_ZN2at6native29vectorized_elementwise_kernelILi4ENS0_13BinaryFunctorIN3c104HalfES4_S4_NS0_15binary_internal10DivFunctorIS4_EEEESt5arrayIPcLm3EEEEviT0_T1_)
        /*1388*/ 	.word	0x00000000


	//----- nvinfo : EIATTR_MIN_STACK_SIZE
	.align		4
.L_875:
        /*138c*/ 	.byte	0x04, 0x12
        /*138e*/ 	.short	(.L_877 - .L_876)
	.align		4
.L_876:
        /*1390*/ 	.word	index@(_ZN2at6native29vectorized_elementwise_kernelILi8ENS0_13BinaryFunctorIN3c104HalfES4_S4_NS0_15binary_internal10DivFunctorIS4_EEEESt5arrayIPcLm3EEEEviT0_T1_)
        /*1394*/ 	.word	0x00000000


	//----- nvinfo : EIATTR_MIN_STACK_SIZE
	.align		4
.L_877:
        /*1398*/ 	.byte	0x04, 0x12
        /*139a*/ 	.short	(.L_879 - .L_878)
	.align		4
.L_878:
        /*139c*/ 	.word	index@(_ZN2at6native18elementwise_kernelILi128ELi4EZNS0_15gpu_kernel_implINS0_13BUnaryFunctorIN3c104HalfES5_S5_NS0_15binary_internal10DivFunctorIS5_EEEEEEvRNS_18TensorIteratorBaseERKT_EUliE_EEviT1_)
        /*13a0*/ 	.word	0x00000000


	//----- nvinfo : EIATTR_MIN_STACK_SIZE
	.align		4
.L_879:
        /*13a4*/ 	.byte	0x04, 0x12
        /*13a6*/ 	.short	(.L_881 - .L_880)
	.align		4
.L_880:
        /*13a8*/ 	.word	index@(_ZN2at6native27unrolled_elementwise_kernelINS0_13BUnaryFunctorIN3c104HalfES4_S4_NS0_15binary_internal10DivFunctorIS4_EEEESt5arrayIPcLm2EELi4E23TrivialOffsetCalculatorILi1EjESD_NS0_6memory12LoadWithCastILi1EEENSE_13StoreWithCastILi1EEEEEviT_T0_T2_T3_T4_T5_)
        /*13ac*/ 	.word	0x00000000


	//----- nvinfo : EIATTR_MIN_STACK_SIZE
	.align		4
.L_881:
        /*13b0*/ 	.byte	0x04, 0x12
        /*13b2*/ 	.short	(.L_883 - .L_882)
	.align		4
.L_882:
        /*13b4*/ 	.word	index@(_ZN2at6native18elementwise_kernelILi128ELi4EZNS0_22gpu_kernel_impl_nocastINS0_13BUnaryFunctorIN3c104HalfES5_S5_NS0_15binary_internal10DivFunctorIS5_EEEEEEvRNS_18TensorIteratorBaseERKT_EUliE_EEviT1_)
        /*13b8*/ 	.word	0x00000000


	//----- nvinfo : EIATTR_MIN_STACK_SIZE
	.align		4
.L_883:
        /*13bc*/ 	.byte	0x04, 0x12
        /*13be*/ 	.short	(.L_885 - .L_884)
	.align		4
.L_884:
        /*13c0*/ 	.word	index@(_ZN2at6native27unrolled_elementwise_kernelINS0_13BUnaryFunctorIN3c104HalfES4_S4_NS0_15binary_internal10DivFunctorIS4_EEEESt5arrayIPcLm2EELi4E23TrivialOffsetCalculatorILi1EjESD_NS0_6memory15LoadWithoutCastENSE_16StoreWithoutCastEEEviT_T0_T2_T3_T4_T5_)
        /*13c4*/ 	.word	0x00000000


	//----- nvinfo : EIATTR_MIN_STACK_SIZE
	.align		4
.L_885:
        /*13c8*/ 	.byte	0x04, 0x12
        /*13ca*/ 	.short	(.L_887 - .L_886)
	.align		4
.L_886:
        /*13cc*/ 	.word	index@(_ZN2at6native29vectorized_elementwise_kernelILi2ENS0_13BUnaryFunctorIN3c104HalfES4_S4_NS0_15binary_internal10DivFunctorIS4_EEEESt5arrayIPcLm2EEEEviT0_T1_)
        /*13d0*/ 	.word	0x00000000


	//----- nvinfo : EIATTR_MIN_STACK_SIZE
	.align		4
.L_887:
        /*13d4*/ 	.byte	0x04, 0x12
        /*13d6*/ 	.short	(.L_889 - .L_888)
	.align		4
.L_888:
        /*13d8*/ 	.word	index@(_ZN2at6native29vectorized_elementwise_kernelILi4ENS0_13BUnaryFunctorIN3c104HalfES4_S4_NS0_15binary_internal10DivFunctorIS4_EEEESt5arrayIPcLm2EEEEviT0_T1_)
        /*13dc*/ 	.word	0x00000000


	//----- nvinfo : EIATTR_MIN_STACK_SIZE
	.align		4
.L_889:
        /*13e0*/ 	.byte	0x04, 0x12
        /*13e2*/ 	.short	(.L_891 - .L_890)
	.align		4
.L_890:
        /*13e4*/ 	.word	index@(_ZN2at6native29vectorized_elementwise_kernelILi8ENS0_13BUnaryFunctorIN3c104HalfES4_S4_NS0_15binary_internal10DivFunctorIS4_EEEESt5arrayIPcLm2EEEEviT0_T1_)
        /*13e8*/ 	.word	0x00000000


	//----- nvinfo : EIATTR_MIN_STACK_SIZE
	.align		4
.L_891:
        /*13ec*/ 	.byte	0x04, 0x12
        /*13ee*/ 	.short	(.L_893 - .L_892)
	.align		4
.L_892:
        /*13f0*/ 	.word	index@(_ZN2at6native18elementwise_kernelILi128ELi4EZNS0_15gpu_kernel_implINS0_13AUnaryFunctorIN3c104HalfES5_S5_NS0_15binary_internal10DivFunctorIS5_EEEEEEvRNS_18TensorIteratorBaseERKT_EUliE_EEviT1_)
        /*13f4*/ 	.word	0x00000000


	//----- nvinfo : EIATTR_MIN_STACK_SIZE
	.align		4
.L_893:
        /*13f8*/ 	.byte	0x04, 0x12
        /*13fa*/ 	.short	(.L_895 - .L_894)
	.align		4
.L_894:
        /*13fc*/ 	.word	index@(_ZN2at6native27unrolled_elementwise_kernelINS0_13AUnaryFunctorIN3c104HalfES4_S4_NS0_15binary_internal10DivFunctorIS4_EEEESt5arrayIPcLm2EELi4E23TrivialOffsetCalculatorILi1EjESD_NS0_6memory12LoadWithCastILi1EEENSE_13StoreWithCastILi1EEEEEviT_T0_T2_T3_T4_T5_)
        /*1400*/ 	.word	0x00000000


	//----- nvinfo : EIATTR_MIN_STACK_SIZE
	.align		4
.L_895:
        /*1404*/ 	.byte	0x04, 0x12
        /*1406*/ 	.short	(.L_897 - .L_896)
	.align		4
.L_896:
        /*1408*/ 	.word	index@(_ZN2at6native18elementwise_kernelILi128ELi4EZNS0_22gpu_kernel_impl_nocastINS0_13AUnaryFunctorIN3c104HalfES5_S5_NS0_15binary_internal10DivFunctorIS5_EEEEEEvRNS_18TensorIteratorBaseERKT_EUliE_EEviT1_)
        /*140c*/ 	.word	0x00000000


	//----- nvinfo : EIATTR_MIN_STACK_SIZE
	.align		4
.L_897:
        /*1410*/ 	.byte	0x04, 0x12
        /*1412*/ 	.short	(.L_899 - .L_898)
	.align		4
.L_898:
        /*1414*/ 	.word	index@(_ZN2at6native27unrolled_elementwise_kernelINS0_13AUnaryFunctorIN3c104HalfES4_S4_NS0_15binary_internal10DivFunctorIS4_EEEESt5arrayIPcLm2EELi4E23TrivialOffsetCalculatorILi1EjESD_NS0_6memory15LoadWithoutCastENSE_16StoreWithoutCastEEEviT_T0_T2_T3_T4_T5_)
        /*1418*/ 	.word	0x00000000


	//----- nvinfo : EIATTR_MIN_STACK_SIZE
	.align		4
.L_899:
        /*141c*/ 	.byte	0x04, 0x12
        /*141e*/ 	.short	(.L_901 - .L_900)
	.align		4
.L_900:
        /*1420*/ 	.word	index@(_ZN2at6native29vectorized_elementwise_kernelILi2ENS0_13AUnaryFunctorIN3c104HalfES4_S4_NS0_15binary_internal10DivFunctorIS4_EEEESt5arrayIPcLm2EEEEviT0_T1_)
        /*1424*/ 	.word	0x00000000


	//----- nvinfo : EIATTR_MIN_STACK_SIZE
	.align		4
.L_901:
        /*1428*/ 	.byte	0x04, 0x12
        /*142a*/ 	.short	(.L_903 - .L_902)
	.align		4
.L_902:
        /*142c*/ 	.word	index@(_ZN2at6native29vectorized_elementwise_kernelILi4ENS0_13AUnaryFunctorIN3c104HalfES4_S4_NS0_15binary_internal10DivFunctorIS4_EEEESt5arrayIPcLm2EEEEviT0_T1_)
        /*1430*/ 	.word	0x00000000


	//----- nvinfo : EIATTR_MIN_STACK_SIZE
	.align		4
.L_903:
        /*1434*/ 	.byte	0x04, 0x12
        /*1436*/ 	.short	(.L_905 - .L_904)
	.align		4
.L_904:
        /*1438*/ 	.word	index@(_ZN2at6native29vectorized_elementwise_kernelILi8ENS0_13AUnaryFunctorIN3c104HalfES4_S4_NS0_15binary_internal10DivFunctorIS4_EEEESt5arrayIPcLm2EEEEviT0_T1_)
        /*143c*/ 	.word	0x00000000


	//----- nvinfo : EIATTR_MIN_STACK_SIZE
	.align		4
.L_905:
        /*1440*/ 	.byte	0x04, 0x12
        /*1442*/ 	.short	(.L_907 - .L_906)
	.align		4
.L_906:
        /*1444*/ 	.word	index@(_ZN2at6native18elementwise_kernelILi128ELi4EZNS0_15gpu_kernel_implINS0_13BinaryFunctorIN3c107complexIfEES6_S6_NS0_15binary_internal10DivFunctorIS6_EEEEEEvRNS_18TensorIteratorBaseERKT_EUliE_EEviT1_)
        /*1448*/ 	.word	0x00000000


	//----- nvinfo : EIATTR_MIN_STACK_SIZE
	.align		4
.L_907:
        /*144c*/ 	.byte	0x04, 0x12
        /*144e*/ 	.short	(.L_909 - .L_908)
	.align		4
.L_908:
        /*1450*/ 	.word	index@(_ZN2at6native27unrolled_elementwise_kernelINS0_13BinaryFunctorIN3c107complexIfEES5_S5_NS0_15binary_internal10DivFunctorIS5_EEEESt5arrayIPcLm3EELi4E23TrivialOffsetCalculatorILi2EjESD_ILi1EjENS0_6memory12LoadWithCastILi2EEENSG_13StoreWithCastILi1EEEEEviT_T0_T2_T3_T4_T5_)
        /*1454*/ 	.word	0x00000000


	//----- nvinfo : EIATTR_MIN_STACK_SIZE
	.align		4
.L_909:
        /*1458*/ 	.byte	0x04, 0x12
        /*145a*/ 	.short	(.L_911 - .L_910)
	.align		4
.L_910:
        /*145c*/ 	.word	index@(_ZN2at6native18elementwise_kernelILi128ELi2EZNS0_22gpu_kernel_impl_nocastINS0_13BinaryFunctorIN3c107complexIfEES6_S6_NS0_15binary_internal10DivFunctorIS6_EEEEEEvRNS_18TensorIteratorBaseERKT_EUliE_EEviT1_)
        /*1460*/ 	.word	0x00000000


	//----- nvinfo : EIATTR_MIN_STACK_SIZE
	.align		4
.L_911:
        /*1464*/ 	.byte	0x04, 0x12
        /*1466*/ 	.short	(.L_913 - .L_912)
	.align		4
.L_912:
        /*1468*/ 	.word	index@(_ZN2at6native27unrolled_elementwise_kernelINS0_13BinaryFunctorIN3c107complexIfEES5_S5_NS0_15binary_internal10DivFunctorIS5_EEEESt5arrayIPcLm3EELi4E23TrivialOffsetCalculatorILi2EjESD_ILi1EjENS0_6memory15LoadWithoutCastENSG_16StoreWithoutCastEEEviT_T0_T2_T3_T4_T5_)
        /*146c*/ 	.word	0x00000000


	//----- nvinfo : EIATTR_MIN_STACK_SIZE
	.align		4
.L_913:
        /*1470*/ 	.byte	0x04, 0x12
        /*1472*/ 	.short	(.L_915 - .L_914)
	.align		4
.L_914:
        /*1474*/ 	.word	index@(_ZN2at6native29vectorized_elementwise_kernelILi2ENS0_13BinaryFunctorIN3c107complexIfEES5_S5_NS0_15binary_internal10DivFunctorIS5_EEEESt5arrayIPcLm3EEEEviT0_T1_)
        /*1478*/ 	.word	0x00000000


	//----- nvinfo : EIATTR_MIN_STACK_SIZE
	.align		4
.L_915:
        /*147c*/ 	.byte	0x04, 0x12
        /*147e*/ 	.short	(.L_917 - .L_916)
	.align		4
.L_916:
        /*1480*/ 	.word	index@(_ZN2at6native29vectorized_elementwise_kernelILi4ENS0_13BinaryFunctorIN3c107complexIfEES5_S5_NS0_15binary_internal10DivFunctorIS5_EEEESt5arrayIPcLm3EEEEviT0_T1_)
        /*1484*/ 	.word	0x00000000


	//----- nvinfo : EIATTR_MIN_STACK_SIZE
	.align		4
.L_917:
        /*1488*/ 	.byte	0x04, 0x12
        /*148a*/ 	.short	(.L_919 - .L_918)
	.align		4
.L_918:
        /*148c*/ 	.word	index@(_ZN2at6native29vectorized_elementwise_kernelILi8ENS0_13BinaryFunctorIN3c107complexIfEES5_S5_NS0_15binary_internal10DivFunctorIS5_EEEESt5arrayIPcLm3EEEEviT0_T1_)
        /*1490*/ 	.word	0x00000000


	//----- nvinfo : EIATTR_MIN_STACK_SIZE
	.align		4
.L_919:
        /*1494*/ 	.byte	0x04, 0x12
        /*1496*/ 	.short	(.L_921 - .L_920)
	.align		4
.L_920:
        /*1498*/ 	.word	index@(_ZN2at6native18elementwise_kernelILi128ELi4EZNS0_15gpu_kernel_implINS0_13BUnaryFunctorIN3c107complexIfEES6_S6_NS0_15binary_internal10DivFunctorIS6_EEEEEEvRNS_18TensorIteratorBaseERKT_EUliE_EEviT1_)
        /*149c*/ 	.word	0x00000000


	//----- nvinfo : EIATTR_MIN_STACK_SIZE
	.align		4
.L_921:
        /*14a0*/ 	.byte	0x04, 0x12
        /*14a2*/ 	.short	(.L_923 - .L_922)
	.align		4
.L_922:
        /*14a4*/ 	.word	index@(_ZN2at6native27unrolled_elementwise_kernelINS0_13BUnaryFunctorIN3c107complexIfEES5_S5_NS0_15binary_internal10DivFunctorIS5_EEEESt5arrayIPcLm2EELi4E23TrivialOffsetCalculatorILi1EjESE_NS0_6memory12LoadWithCastILi1EEENSF_13StoreWithCastILi1EEEEEviT_T0_T2_T3_T4_T5_)
        /*14a8*/ 	.word	0x00000000


	//----- nvinfo : EIATTR_MIN_STACK_SIZE
	.align		4
.L_923:
        /*14ac*/ 	.byte	0x04, 0x12
        /*14ae*/ 	.short	(.L_925 - .L_924)
	.align		4
.L_924:
        /*14b0*/ 	.word	index@(_ZN2at6native18elementwise_kernelILi128ELi2EZNS0_22gpu_kernel_impl_nocastINS0_13BUnaryFunctorIN3c107complexIfEES6_S6_NS0_15binary_internal10DivFunctorIS6_EEEEEEvRNS_18TensorIteratorBaseERKT_EUliE_EEviT1_)
        /*14b4*/ 	.word	0x00000000


	//----- nvinfo : EIATTR_MIN_STACK_SIZE
	.align		4
.L_925:
        /*14b8*/ 	.byte	0x04, 0x12
        /*14ba*/ 	.short	(.L_927 - .L_926)
	.align		4
.L_926:
        /*14bc*/ 	.word	index@(_ZN2at6native27unrolled_elementwise_kernelINS0_13BUnaryFunctorIN3c107complexIfEES5_S5_NS0_15binary_internal10DivFunctorIS5_EEEESt5arrayIPcLm2EELi4E23TrivialOffsetCalculatorILi1EjESE_NS0_6memory15LoadWithoutCastENSF_16StoreWithoutCastEEEviT_T0_T2_T3_T4_T5_)
        /*14c0*/ 	.word	0x00000000


	//----- nvinfo : EIATTR_MIN_STACK_SIZE
	.align		4
.L_927:
        /*14c4*/ 	.byte	0x04, 0x12
        /*14c6*/ 	.short	(.L_929 - .L_928)
	.align		4
.L_928:
        /*14c8*/ 	.word	index@(_ZN2at6native29vectorized_elementwise_kernelILi2ENS0_13BUnaryFunctorIN3c107complexIfEES5_S5_NS0_15binary_internal10DivFunctorIS5_EEEESt5arrayIPcLm2EEEEviT0_T1_)
        /*14cc*/ 	.word	0x00000000


	//----- nvinfo : EIATTR_MIN_STACK_SIZE
	.align		4
.L_929:
        /*14d0*/ 	.byte	0x04, 0x12
        /*14d2*/ 	.short	(.L_931 - .L_930)
	.align		4
.L_930:
        /*14d4*/ 	.word	index@(_ZN2at6native29vectorized_elementwise_kernelILi4ENS0_13BUnaryFunctorIN3c107complexIfEES5_S5_NS0_15binary_internal10DivFunctorIS5_EEEESt5arrayIPcLm2EEEEviT0_T1_)
        /*14d8*/ 	.word	0x00000000


	//----- nvinfo : EIATTR_MIN_STACK_SIZE
	.align		4
.L_931:
        /*14dc*/ 	.byte	0x04, 0x12
        /*14de*/ 	.short	(.L_933 - .L_932)
	.align		4
.L_932:
        /*14e0*/ 	.word	index@(_ZN2at6native29vectorized_elementwise_kernelILi8ENS0_13BUnaryFunctorIN3c107complexIfEES5_S5_NS0_15binary_internal10DivFunctorIS5_EEEESt5arrayIPcLm2EEEEviT0_T1_)
        /*14e4*/ 	.word	0x00000000


	//----- nvinfo : EIATTR_MIN_STACK_SIZE
	.align		4
.L_933:
        /*14e8*/ 	.byte	0x04, 0x12
        /*14ea*/ 	.short	(.L_935 - .L_934)
	.align		4
.L_934:
        /*14ec*/ 	.word	index@(_ZN2at6native18elementwise_kernelILi128ELi4EZNS0_15gpu_kernel_implINS0_13AUnaryFunctorIN3c107complexIfEES6_S6_NS0_15binary_internal10DivFunctorIS6_EEEEEEvRNS_18TensorIteratorBaseERKT_EUliE_EEviT1_)
        /*14f0*/ 	.word	0x00000000


	//----- nvinfo : EIATTR_MIN_STACK_SIZE
	.align		4
.L_935:
        /*14f4*/ 	.byte	0x04, 0x12
        /*14f6*/ 	.short	(.L_937 - .L_936)
	.align		4
.L_936:
        /*14f8*/ 	.word	index@(_ZN2at6native27unrolled_elementwise_kernelINS0_13AUnaryFunctorIN3c107complexIfEES5_S5_NS0_15binary_internal10DivFunctorIS5_EEEESt5arrayIPcLm2EELi4E23TrivialOffsetCalculatorILi1EjESE_NS0_6memory12LoadWithCastILi1EEENSF_13StoreWithCastILi1EEEEEviT_T0_T2_T3_T4_T5_)
        /*14fc*/ 	.word	0x00000000


	//----- nvinfo : EIATTR_MIN_STACK_SIZE
	.align		4
.L_937:
        /*1500*/ 	.byte	0x04, 0x12
        /*1502*/ 	.short	(.L_939 - .L_938)
	.align		4
.L_938:
        /*1504*/ 	.word	index@(_ZN2at6native18elementwise_kernelILi128ELi2EZNS0_22gpu_kernel_impl_nocastINS0_13AUnaryFunctorIN3c107complexIfEES6_S6_NS0_15binary_internal10DivFunctorIS6_EEEEEEvRNS_18TensorIteratorBaseERKT_EUliE_EEviT1_)
        /*1508*/ 	.word	0x00000000


	//----- nvinfo : EIATTR_MIN_STACK_SIZE
	.align		4
.L_939:
        /*150c*/ 	.byte	0x04, 0x12
        /*150e*/ 	.short	(.L_941 - .L_940)
	.align		4
.L_940:
        /*1510*/ 	.word	index@(_ZN2at6native27unrolled_elementwise_kernelINS0_13AUnaryFunctorIN3c107complexIfEES5_S5_NS0_15binary_internal10DivFunctorIS5_EEEESt5arrayIPcLm2EELi4E23TrivialOffsetCalculatorILi1EjESE_NS0_6memory15LoadWithoutCastENSF_16StoreWithoutCastEEEviT_T0_T2_T3_T4_T5_)
        /*1514*/ 	.word	0x00000000


	//----- nvinfo : EIATTR_MIN_STACK_SIZE
	.align		4
.L_941:
        /*1518*/ 	.byte	0x04, 0x12
        /*151a*/ 	.short	(.L_943 - .L_942)
	.align		4
.L_942:
        /*151c*/ 	.word	index@(_ZN2at6native29vectorized_elementwise_kernelILi2ENS0_13AUnaryFunctorIN3c107complexIfEES5_S5_NS0_15binary_internal10DivFunctorIS5_EEEESt5arrayIPcLm2EEEEviT0_T1_)
        /*1520*/ 	.word	0x00000000


	//----- nvinfo : EIATTR_MIN_STACK_SIZE
	.align		4
.L_943:
        /*1524*/ 	.byte	0x04, 0x12
        /*1526*/ 	.short	(.L_945 - .L_944)
	.align		4
.L_944:
        /*1528*/ 	.word	index@(_ZN2at6native29vectorized_elementwise_kernelILi4ENS0_13AUnaryFunctorIN3c107complexIfEES5_S5_NS0_15binary_internal10DivFunctorIS5_EEEESt5arrayIPcLm2EEEEviT0_T1_)
        /*152c*/ 	.word	0x00000000


	//----- nvinfo : EIATTR_MIN_STACK_SIZE
	.align		4
.L_945:
        /*1530*/ 	.byte	0x04, 0x12
        /*1532*/ 	.short	(.L_947 - .L_946)
	.align		4
.L_946:
        /*1534*/ 	.word	index@(_ZN2at6native29vectorized_elementwise_kernelILi8ENS0_13AUnaryFunctorIN3c107complexIfEES5_S5_NS0_15binary_internal10DivFunctorIS5_EEEESt5arrayIPcLm2EEEEviT0_T1_)
        /*1538*/ 	.word	0x00000000


	//----- nvinfo : EIATTR_MIN_STACK_SIZE
	.align		4
.L_947:
        /*153c*/ 	.byte	0x04, 0x12
        /*153e*/ 	.short	(.L_949 - .L_948)
	.align		4
.L_948:
        /*1540*/ 	.word	index@(_ZN2at6native18elementwise_kernelILi128ELi4EZNS0_15gpu_kernel_implINS0_13BinaryFunctorIN3c107complexIdEES6_S6_NS0_15binary_internal10DivFunctorIS6_EEEEEEvRNS_18TensorIteratorBaseERKT_EUliE_EEviT1_)
        /*1544*/ 	.word	0x00000000


	//----- nvinfo : EIATTR_MIN_STACK_SIZE
	.align		4
.L_949:
        /*1548*/ 	.byte	0x04, 0x12
        /*154a*/ 	.short	(.L_951 - .L_950)
	.align		4
.L_950:
        /*154c*/ 	.word	index@(_ZN2at6native27unrolled_elementwise_kernelINS0_13BinaryFunctorIN3c107complexIdEES5_S5_NS0_15binary_internal10DivFunctorIS5_EEEESt5arrayIPcLm3EELi4E23TrivialOffsetCalculatorILi2EjESD_ILi1EjENS0_6memory12LoadWithCastILi2EEENSG_13StoreWithCastILi1EEEEEviT_T0_T2_T3_T4_T5_)
        /*1550*/ 	.word	0x00000008


	//----- nvinfo : EIATTR_MIN_STACK_SIZE
	.align		4
.L_951:
        /*1554*/ 	.byte	0x04, 0x12
        /*1556*/ 	.short	(.L_953 - .L_952)
	.align		4
.L_952:
        /*1558*/ 	.word	index@(_ZN2at6native18elementwise_kernelILi128ELi2EZNS0_22gpu_kernel_impl_nocastINS0_13BinaryFunctorIN3c107complexIdEES6_S6_NS0_15binary_internal10DivFunctorIS6_EEEEEEvRNS_18TensorIteratorBaseERKT_EUliE_EEviT1_)
        /*155c*/ 	.word	0x00000000


	//----- nvinfo : EIATTR_MIN_STACK_SIZE
	.align		4
.L_953:
        /*1560*/ 	.byte	0x04, 0x12
        /*1562*/ 	.short	(.L_955 - .L_954)
	.align		4
.L_954:
        /*1564*/ 	.word	index@(_ZN2at6native27unrolled_elementwise_kernelINS0_13BinaryFunctorIN3c107complexIdEES5_S5_NS0_15binary_internal10DivFunctorIS5_EEEESt5arrayIPcLm3EELi4E23TrivialOffsetCalculatorILi2EjESD_ILi1EjENS0_6memory15LoadWithoutCastENSG_16StoreWithoutCastEEEviT_T0_T2_T3_T4_T5_)
        /*1568*/ 	.word	0x00000000


	//----- nvinfo : EIATTR_MIN_STACK_SIZE
	.align		4
.L_955:
        /*156c*/ 	.byte	0x04, 0x12
        /*156e*/ 	.short	(.L_957 - .L_956)
	.align		4
.L_956:
        /*1570*/ 	.word	index@(_ZN2at6native29vectorized_elementwise_kernelILi2ENS0_13BinaryFunctorIN3c107complexIdEES5_S5_NS0_15binary_internal10DivFunctorIS5_EEEESt5arrayIPcLm3EEEEviT0_T1_)
        /*1574*/ 	.word	0x00000000


	//----- nvinfo : EIATTR_MIN_STACK_SIZE
	.align		4
.L_957:
        /*1578*/ 	.byte	0x04, 0x12
        /*157a*/ 	.short	(.L_959 - .L_958)
	.align		4
.L_958:
        /*157c*/ 	.word	index@(_ZN2at6native29vectorized_elementwise_kernelILi4ENS0_13BinaryFunctorIN3c107complexIdEES5_S5_NS0_15binary_internal10DivFunctorIS5_EEEESt5arrayIPcLm3EEEEviT0_T1_)
        /*1580*/ 	.word	0x00000000


	//----- nvinfo : EIATTR_MIN_STACK_SIZE
	.align		4
.L_959:
        /*1584*/ 	.byte	0x04, 0x12
        /*1586*/ 	.short	(.L_961 - .L_960)
	.align		4
.L_960:
        /*1588*/ 	.word	index@(_ZN2at6native29vectorized_elementwise_kernelILi8ENS0_13BinaryFunctorIN3c107complexIdEES5_S5_NS0_15binary_internal10DivFunctorIS5_EEEESt5arrayIPcLm3EEEEviT0_T1_)
        /*158c*/ 	.word	0x00000000


	//----- nvinfo : EIATTR_MIN_STACK_SIZE
	.align		4
.L_961:
        /*1590*/ 	.byte	0x04, 0x12
        /*1592*/ 	.short	(.L_963 - .L_962)
	.align		4
.L_962:
        /*1594*/ 	.word	index@(_ZN2at6native18elementwise_kernelILi128ELi4EZNS0_15gpu_kernel_implINS0_13BUnaryFunctorIN3c107complexIdEES6_S6_NS0_15binary_internal10DivFunctorIS6_EEEEEEvRNS_18TensorIteratorBaseERKT_EUliE_EEviT1_)
        /*1598*/ 	.word	0x00000000


	//----- nvinfo : EIATTR_MIN_STACK_SIZE
	.align		4
.L_963:
        /*159c*/ 	.byte	0x04, 0x12
        /*159e*/ 	.short	(.L_965 - .L_964)
	.align		4
.L_964:
        /*15a0*/ 	.word	index@(_ZN2at6native27unrolled_elementwise_kernelINS0_13BUnaryFunctorIN3c107complexIdEES5_S5_NS0_15binary_internal10DivFunctorIS5_EEEESt5arrayIPcLm2EELi4E23TrivialOffsetCalculatorILi1EjESE_NS0_6memory12LoadWithCastILi1EEENSF_13StoreWithCastILi1EEEEEviT_T0_T2_T3_T4_T5_)
        /*15a4*/ 	.word	0x00000000


	//----- nvinfo : EIATTR_MIN_STACK_SIZE
	.align		4
.L_965:
        /*15a8*/ 	.byte	0x04, 0x12
        /*15aa*/ 	.short	(.L_967 - .L_966)
	.align		4
.L_966:
        /*15ac*/ 	.word	index@(_ZN2at6native18elementwise_kernelILi128ELi2EZNS0_22gpu_kernel_impl_nocastINS0_13BUnaryFunctorIN3c107complexIdEES6_S6_NS0_15binary_internal10DivFunctorIS6_EEEEEEvRNS_18TensorIteratorBaseERKT_EUliE_EEviT1_)
        /*15b0*/ 	.word	0x00000000


	//----- nvinfo : EIATTR_MIN_STACK_SIZE
	.align		4
.L_967:
        /*15b4*/ 	.byte	0x04, 0x12
        /*15b6*/ 	.short	(.L_969 - .L_968)
	.align		4
.L_968:
        /*15b8*/ 	.word	index@(_ZN2at6native27unrolled_elementwise_kernelINS0_13BUnaryFunctorIN3c107complexIdEES5_S5_NS0_15binary_internal10DivFunctorIS5_EEEESt5arrayIPcLm2EELi4E23TrivialOffsetCalculatorILi1EjESE_NS0_6memory15LoadWithoutCastENSF_16StoreWithoutCastEEEviT_T0_T2_T3_T4_T5_)
        /*15bc*/ 	.word	0x00000000


	//----- nvinfo : EIATTR_MIN_STACK_SIZE
	.align		4
.L_969:
        /*15c0*/ 	.byte	0x04, 0x12
        /*15c2*/ 	.short	(.L_971 - .L_970)
	.align		4
.L_970:
        /*15c4*/ 	.word	index@(_ZN2at6native29vectorized_elementwise_kernelILi2ENS0_13BUnaryFunctorIN3c107complexIdEES5_S5_NS0_15binary_internal10DivFunctorIS5_EEEESt5arrayIPcLm2EEEEviT0_T1_)
        /*15c8*/ 	.word	0x00000000


	//----- nvinfo : EIATTR_MIN_STACK_SIZE
	.align		4
.L_971:
        /*15cc*/ 	.byte	0x04, 0x12
        /*15ce*/ 	.short	(.L_973 - .L_972)
	.align		4
.L_972:
        /*15d0*/ 	.word	index@(_ZN2at6native29vectorized_elementwise_kernelILi4ENS0_13BUnaryFunctorIN3c107complexIdEES5_S5_NS0_15binary_internal10DivFunctorIS5_EEEESt5arrayIPcLm2EEEEviT0_T1_)
        /*15d4*/ 	.word	0x00000000


	//----- nvinfo : EIATTR_MIN_STACK_SIZE
	.align		4
.L_973:
        /*15d8*/ 	.byte	0x04, 0x12
        /*15da*/ 	.short	(.L_975 - .L_974)
	.align		4
.L_974:
        /*15dc*/ 	.word	index@(_ZN2at6native29vectorized_elementwise_kernelILi8ENS0_13BUnaryFunctorIN3c107complexIdEES5_S5_NS0_15binary_internal10DivFunctorIS5_EEEESt5arrayIPcLm2EEEEviT0_T1_)
        /*15e0*/ 	.word	0x00000000


	//----- nvinfo : EIATTR_MIN_STACK_SIZE
	.align		4
.L_975:
        /*15e4*/ 	.byte	0x04, 0x12
        /*15e6*/ 	.short	(.L_977 - .L_976)
	.align		4
.L_976:
        /*15e8*/ 	.word	index@(_ZN2at6native18elementwise_kernelILi128ELi4EZNS0_15gpu_kernel_implINS0_13AUnaryFunctorIN3c107complexIdEES6_S6_NS0_15binary_internal10DivFunctorIS6_EEEEEEvRNS_18TensorIteratorBaseERKT_EUliE_EEviT1_)
        /*15ec*/ 	.word	0x00000000


	//----- nvinfo : EIATTR_MIN_STACK_SIZE
	.align		4
.L_977:
        /*15f0*/ 	.byte	0x04, 0x12
        /*15f2*/ 	.short	(.L_979 - .L_978)
	.align		4
.L_978:
        /*15f4*/ 	.word	index@(_ZN2at6native27unrolled_elementwise_kernelINS0_13AUnaryFunctorIN3c107complexIdEES5_S5_NS0_15binary_internal10DivFunctorIS5_EEEESt5arrayIPcLm2EELi4E23TrivialOffsetCalculatorILi1EjESE_NS0_6memory12LoadWithCastILi1EEENSF_13StoreWithCastILi1EEEEEviT_T0_T2_T3_T4_T5_)
        /*15f8*/ 	.word	0x00000000


	//----- nvinfo : EIATTR_MIN_STACK_SIZE
	.align		4
.L_979:
        /*15fc*/ 	.byte	0x04, 0x12
        /*15fe*/ 	.short	(.L_981 - .L_980)
	.align		4
.L_980:
        /*1600*/ 	.word	index@(_ZN2at6native18elementwise_kernelILi128ELi2EZNS0_22gpu_kernel_impl_nocastINS0_13AUnaryFunctorIN3c107complexIdEES6_S6_NS0_15binary_internal10DivFunctorIS6_EEEEEEvRNS_18TensorIteratorBaseERKT_EUliE_EEviT1_)
        /*1604*/ 	.word	0x00000000


	//----- nvinfo : EIATTR_MIN_STACK_SIZE
	.align		4
.L_981:
        /*1608*/ 	.byte	0x04, 0x12
        /*160a*/ 	.short	(.L_983 - .L_982)
	.align		4
.L_982:
        /*160c*/ 	.word	index@(_ZN2at6native27unrolled_elementwise_kernelINS0_13AUnaryFunctorIN3c107complexIdEES5_S5_NS0_15binary_internal10DivFunctorIS5_EEEESt5arrayIPcLm2EELi4E23TrivialOffsetCalculatorILi1EjESE_NS0_6memory15LoadWithoutCastENSF_16StoreWithoutCastEEEviT_T0_T2_T3_T4_T5_)
        /*1610*/ 	.word	0x00000000


	//----- nvinfo : EIATTR_MIN_STACK_SIZE
	.align		4
.L_983:
        /*1614*/ 	.byte	0x04, 0x12
        /*1616*/ 	.short	(.L_985 - .L_984)
	.align		4
.L_984:
        /*1618*/ 	.word	index@(_ZN2at6native29vectorized_elementwise_kernelILi2ENS0_13AUnaryFunctorIN3c107complexIdEES5_S5_NS0_15binary_internal10DivFunctorIS5_EEEESt5arrayIPcLm2EEEEviT0_T1_)
        /*161c*/ 	.word	0x00000000


	//----- nvinfo : EIATTR_MIN_STACK_SIZE
	.align		4
.L_985:
        /*1620*/ 	.byte	0x04, 0x12
        /*1622*/ 	.short	(.L_987 - .L_986)
	.align		4
.L_986:
        /*1624*/ 	.word	index@(_ZN2at6native29vectorized_elementwise_kernelILi4ENS0_13AUnaryFunctorIN3c107complexIdEES5_S5_NS0_15binary_internal10DivFunctorIS5_EEEESt5arrayIPcLm2EEEEviT0_T1_)
        /*1628*/ 	.word	0x00000000


	//----- nvinfo : EIATTR_MIN_STACK_SIZE
	.align		4
.L_987:
        /*162c*/ 	.byte	0x04, 0x12
        /*162e*/ 	.short	(.L_989 - .L_988)
	.align		4
.L_988:
        /*1630*/ 	.word	index@(_ZN2at6native29vectorized_elementwise_kernelILi8ENS0_13AUnaryFunctorIN3c107complexIdEES5_S5_NS0_15binary_internal10DivFunctorIS5_EEEESt5arrayIPcLm2EEEEviT0_T1_)
        /*1634*/ 	.word	0x00000000


	//----- nvinfo : EIATTR_MIN_STACK_SIZE
	.align		4
.L_989:
        /*1638*/ 	.byte	0x04, 0x12
        /*163a*/ 	.short	(.L_991 - .L_990)
	.align		4
.L_990:
        /*163c*/ 	.word	index@(_ZN2at6native18elementwise_kernelILi128ELi4EZNS0_15gpu_kernel_implINS0_13BinaryFunctorIfffNS0_15binary_internal10DivFunctorIfEEEEEEvRNS_18TensorIteratorBaseERKT_EUliE_EEviT1_)
        /*1640*/ 	.word	0x00000000


	//----- nvinfo : EIATTR_MIN_STACK_SIZE
	.align		4
.L_991:
        /*1644*/ 	.byte	0x04, 0x12
        /*1646*/ 	.short	(.L_993 - .L_992)
	.align		4
.L_992:
        /*1648*/ 	.word	index@(_ZN2at6native27unrolled_elementwise_kernelINS0_13BinaryFunctorIfffNS0_15binary_internal10DivFunctorIfEEEESt5arrayIPcLm3EELi4E23TrivialOffsetCalculatorILi2EjESA_ILi1EjENS0_6memory12LoadWithCastILi2EEENSD_13StoreWithCastILi1EEEEEviT_T0_T2_T3_T4_T5_)
        /*164c*/ 	.word	0x00000000


	//----- nvinfo : EIATTR_MIN_STACK_SIZE
	.align		4
.L_993:
        /*1650*/ 	.byte	0x04, 0x12
        /*1652*/ 	.short	(.L_995 - .L_994)
	.align		4
.L_994:
        /*1654*/ 	.word	index@(_ZN2at6native18elementwise_kernelILi128ELi2EZNS0_22gpu_kernel_impl_nocastINS0_13BinaryFunctorIfffNS0_15binary_internal10DivFunctorIfEEEEEEvRNS_18TensorIteratorBaseERKT_EUliE_EEviT1_)
        /*1658*/ 	.word	0x00000000


	//----- nvinfo : EIATTR_MIN_STACK_SIZE
	.align		4
.L_995:
        /*165c*/ 	.byte	0x04, 0x12
        /*165e*/ 	.short	(.L_997 - .L_996)
	.align		4
.L_996:
        /*1660*/ 	.word	index@(_ZN2at6native27unrolled_elementwise_kernelINS0_13BinaryFunctorIfffNS0_15binary_internal10DivFunctorIfEEEESt5arrayIPcLm3EELi4E23TrivialOffsetCalculatorILi2EjESA_ILi1EjENS0_6memory15LoadWithoutCastENSD_16StoreWithoutCastEEEviT_T0_T2_T3_T4_T5_)
        /*1664*/ 	.word	0x00000000


	//----- nvinfo : EIATTR_MIN_STACK_SIZE
	.align		4
.L_997:
        /*1668*/ 	.byte	0x04, 0x12
        /*166a*/ 	.short	(.L_999 - .L_998)
	.align		4
.L_998:
        /*166c*/ 	.word	index@(_ZN2at6native29vectorized_elementwise_kernelILi2ENS0_13BinaryFunctorIfffNS0_15binary_internal10DivFunctorIfEEEESt5arrayIPcLm3EEEEviT0_T1_)
        /*1670*/ 	.word	0x00000000


	//----- nvinfo : EIATTR_MIN_STACK_SIZE
	.align		4
.L_999:
        /*1674*/ 	.byte	0x04, 0x12
        /*1676*/ 	.short	(.L_1001 - .L_1000)
	.align		4
.L_1000:
        /*1678*/ 	.word	index@(_ZN2at6native29vectorized_elementwise_kernelILi4ENS0_13BinaryFunctorIfffNS0_15binary_internal10DivFunctorIfEEEESt5arrayIPcLm3EEEEviT0_T1_)
        /*167c*/ 	.word	0x00000000


	//----- nvinfo : EIATTR_MIN_STACK_SIZE
	.align		4
.L_1001:
        /*1680*/ 	.byte	0x04, 0x12
        /*1682*/ 	.short	(.L_1003 - .L_1002)
	.align		4
.L_1002:
        /*1684*/ 	.word	index@(_ZN2at6native29vectorized_elementwise_kernelILi8ENS0_13BinaryFunctorIfffNS0_15binary_internal10DivFunctorIfEEEESt5arrayIPcLm3EEEEviT0_T1_)
        /*1688*/ 	.word	0x00000000


	//----- nvinfo : EIATTR_MIN_STACK_SIZE
	.align		4
.L_1003:
        /*168c*/ 	.byte	0x04, 0x12
        /*168e*/ 	.short	(.L_1005 - .L_1004)
	.align		4
.L_1004:
        /*1690*/ 	.word	index@(_ZN2at6native18elementwise_kernelILi128ELi4EZNS0_15gpu_kernel_implINS0_13BUnaryFunctorIfffNS0_15binary_internal10DivFunctorIfEEEEEEvRNS_18TensorIteratorBaseERKT_EUliE_EEviT1_)
        /*1694*/ 	.word	0x00000000


	//----- nvinfo : EIATTR_MIN_STACK_SIZE
	.align		4
.L_1005:
        /*1698*/ 	.byte	0x04, 0x12
        /*169a*/ 	.short	(.L_1007 - .L_1006)
	.align		4
.L_1006:
        /*169c*/ 	.word	index@(_ZN2at6native27unrolled_elementwise_kernelINS0_13BUnaryFunctorIfffNS0_15binary_internal10DivFunctorIfEEEESt5arrayIPcLm2EELi4E23TrivialOffsetCalculatorILi1EjESB_NS0_6memory12LoadWithCastILi1EEENSC_13StoreWithCastILi1EEEEEviT_T0_T2_T3_T4_T5_)
        /*16a0*/ 	.word	0x00000000


	//----- nvinfo : EIATTR_MIN_STACK_SIZE
	.align		4
.L_1007:
        /*16a4*/ 	.byte	0x04, 0x12
        /*16a6*/ 	.short	(.L_1009 - .L_1008)
	.align		4
.L_1008:
        /*16a8*/ 	.word	index@(_ZN2at6native18elementwise_kernelILi128ELi2EZNS0_22gpu_kernel_impl_nocastINS0_13BUnaryFunctorIfffNS0_15binary_internal10DivFunctorIfEEEEEEvRNS_18TensorIteratorBaseERKT_EUliE_EEviT1_)
        /*16ac*/ 	.word	0x00000000


	//----- nvinfo : EIATTR_MIN_STACK_SIZE
	.align		4
.L_1009:
        /*16b0*/ 	.byte	0x04, 0x12
        /*16b2*/ 	.short	(.L_1011 - .L_1010)
	.align		4
.L_1010:
        /*16b4*/ 	.word	index@(_ZN2at6native27unrolled_elementwise_kernelINS0_13BUnaryFunctorIfffNS0_15binary_internal10DivFunctorIfEEEESt5arrayIPcLm2EELi4E23TrivialOffsetCalculatorILi1EjESB_NS0_6memory15LoadWithoutCastENSC_16StoreWithoutCastEEEviT_T0_T2_T3_T4_T5_)
        /*16b8*/ 	.word	0x00000000


	//----- nvinfo : EIATTR_MIN_STACK_SIZE
	.align		4
.L_1011:
        /*16bc*/ 	.byte	0x04, 0x12
        /*16be*/ 	.short	(.L_1013 - .L_1012)
	.align		4
.L_1012:
        /*16c0*/ 	.word	index@(_ZN2at6native29vectorized_elementwise_kernelILi2ENS0_13BUnaryFunctorIfffNS0_15binary_internal10DivFunctorIfEEEESt5arrayIPcLm2EEEEviT0_T1_)
        /*16c4*/ 	.word	0x00000000


	//----- nvinfo : EIATTR_MIN_STACK_SIZE
	.align		4
.L_1013:
        /*16c8*/ 	.byte	0x04, 0x12
        /*16ca*/ 	.short	(.L_1015 - .L_1014)
	.align		4
.L_1014:
        /*16cc*/ 	.word	index@(_ZN2at6native29vectorized_elementwise_kernelILi4ENS0_13BUnaryFunctorIfffNS0_15binary_internal10DivFunctorIfEEEESt5arrayIPcLm2EEEEviT0_T1_)
        /*16d0*/ 	.word	0x00000000


	//----- nvinfo : EIATTR_MIN_STACK_SIZE
	.align		4
.L_1015:
        /*16d4*/ 	.byte	0x04, 0x12
        /*16d6*/ 	.short	(.L_1017 - .L_1016)
	.align		4
.L_1016:
        /*16d8*/ 	.word	index@(_ZN2at6native29vectorized_elementwise_kernelILi8ENS0_13BUnaryFunctorIfffNS0_15binary_internal10DivFunctorIfEEEESt5arrayIPcLm2EEEEviT0_T1_)
        /*16dc*/ 	.word	0x00000000


	//----- nvinfo : EIATTR_MIN_STACK_SIZE
	.align		4
.L_1017:
        /*16e0*/ 	.byte	0x04, 0x12
        /*16e2*/ 	.short	(.L_1019 - .L_1018)
	.align		4
.L_1018:
        /*16e4*/ 	.word	index@(_ZN2at6native18elementwise_kernelILi128ELi4EZNS0_15gpu_kernel_implINS0_13AUnaryFunctorIfffNS0_15binary_internal10DivFunctorIfEEEEEEvRNS_18TensorIteratorBaseERKT_EUliE_EEviT1_)
        /*16e8*/ 	.word	0x00000000


	//----- nvinfo : EIATTR_MIN_STACK_SIZE
	.align		4
.L_1019:
        /*16ec*/ 	.byte	0x04, 0x12
        /*16ee*/ 	.short	(.L_1021 - .L_1020)
	.align		4
.L_1020:
        /*16f0*/ 	.word	index@(_ZN2at6native27unrolled_elementwise_kernelINS0_13AUnaryFunctorIfffNS0_15binary_internal10DivFunctorIfEEEESt5arrayIPcLm2EELi4E23TrivialOffsetCalculatorILi1EjESB_NS0_6memory12LoadWithCastILi1EEENSC_13StoreWithCastILi1EEEEEviT_T0_T2_T3_T4_T5_)
        /*16f4*/ 	.word	0x00000000


	//----- nvinfo : EIATTR_MIN_STACK_SIZE
	.align		4
.L_1021:
        /*16f8*/ 	.byte	0x04, 0x12
        /*16fa*/ 	.short	(.L_1023 - .L_1022)
	.align		4
.L_1022:
        /*16fc*/ 	.word	index@(_ZN2at6native18elementwise_kernelILi128ELi2EZNS0_22gpu_kernel_impl_nocastINS0_13AUnaryFunctorIfffNS0_15binary_internal10DivFunctorIfEEEEEEvRNS_18TensorIteratorBaseERKT_EUliE_EEviT1_)
        /*1700*/ 	.word	0x00000000


	//----- nvinfo : EIATTR_MIN_STACK_SIZE
	.align		4
.L_1023:
        /*1704*/ 	.byte	0x04, 0x12
        /*1706*/ 	.short	(.L_1025 - .L_1024)
	.align		4
.L_1024:
        /*1708*/ 	.word	index@(_ZN2at6native27unrolled_elementwise_kernelINS0_13AUnaryFunctorIfffNS0_15binary_internal10DivFunctorIfEEEESt5arrayIPcLm2EELi4E23TrivialOffsetCalculatorILi1EjESB_NS0_6memory15LoadWithoutCastENSC_16StoreWithoutCastEEEviT_T0_T2_T3_T4_T5_)
        /*170c*/ 	.word	0x00000000


	//----- nvinfo : EIATTR_MIN_STACK_SIZE
	.align		4
.L_1025:
        /*1710*/ 	.byte	0x04, 0x12
        /*1712*/ 	.short	(.L_1027 - .L_1026)
	.align		4
.L_1026:
        /*1714*/ 	.word	index@(_ZN2at6native29vectorized_elementwise_kernelILi2ENS0_13AUnaryFunctorIfffNS0_15binary_internal10DivFunctorIfEEEESt5arrayIPcLm2EEEEviT0_T1_)
        /*1718*/ 	.word	0x00000000


	//----- nvinfo : EIATTR_MIN_STACK_SIZE
	.align		4
.L_1027:
        /*171c*/ 	.byte	0x04, 0x12
        /*171e*/ 	.short	(.L_1029 - .L_1028)
	.align		4
.L_1028:
        /*1720*/ 	.word	index@(_ZN2at6native29vectorized_elementwise_kernelILi4ENS0_13AUnaryFunctorIfffNS0_15binary_internal10DivFunctorIfEEEESt5arrayIPcLm2EEEEviT0_T1_)
        /*1724*/ 	.word	0x00000000


	//----- nvinfo : EIATTR_MIN_STACK_SIZE
	.align		4
.L_1029:
        /*1728*/ 	.byte	0x04, 0x12
        /*172a*/ 	.short	(.L_1031 - .L_1030)
	.align		4
.L_1030:
        /*172c*/ 	.word	index@(_ZN2at6native29vectorized_elementwise_kernelILi8ENS0_13AUnaryFunctorIfffNS0_15binary_internal10DivFunctorIfEEEESt5arrayIPcLm2EEEEviT0_T1_)
        /*1730*/ 	.word	0x00000000


	//----- nvinfo : EIATTR_MIN_STACK_SIZE
	.align		4
.L_1031:
        /*1734*/ 	.byte	0x04, 0x12
        /*1736*/ 	.short	(.L_1033 - .L_1032)
	.align		4
.L_1032:
        /*1738*/ 	.word	index@(_ZN2at6native18elementwise_kernelILi128ELi4EZNS0_15gpu_kernel_implINS0_13BinaryFunctorIdddNS0_15binary_internal10DivFunctorIdEEEEEEvRNS_18TensorIteratorBaseERKT_EUliE_EEviT1_)
        /*173c*/ 	.word	0x00000000


	//----- nvinfo : EIATTR_MIN_STACK_SIZE
	.align		4
.L_1033:
        /*1740*/ 	.byte	0x04, 0x12
        /*1742*/ 	.short	(.L_1035 - .L_1034)
	.align		4
.L_1034:
        /*1744*/ 	.word	index@(_ZN2at6native27unrolled_elementwise_kernelINS0_13BinaryFunctorIdddNS0_15binary_internal10DivFunctorIdEEEESt5arrayIPcLm3EELi4E23TrivialOffsetCalculatorILi2EjESA_ILi1EjENS0_6memory12LoadWithCastILi2EEENSD_13StoreWithCastILi1EEEEEviT_T0_T2_T3_T4_T5_)
        /*1748*/ 	.word	0x00000008


	//----- nvinfo : EIATTR_MIN_STACK_SIZE
	.align		4
.L_1035:
        /*174c*/ 	.byte	0x04, 0x12
        /*174e*/ 	.short	(.L_1037 - .L_1036)
	.align		4
.L_1036:
        /*1750*/ 	.word	index@(_ZN2at6native18elementwise_kernelILi128ELi2EZNS0_22gpu_kernel_impl_nocastINS0_13BinaryFunctorIdddNS0_15binary_internal10DivFunctorIdEEEEEEvRNS_18TensorIteratorBaseERKT_EUliE_EEviT1_)
        /*1754*/ 	.word	0x00000000


	//----- nvinfo : EIATTR_MIN_STACK_SIZE
	.align		4
.L_1037:
        /*1758*/ 	.byte	0x04, 0x12
        /*175a*/ 	.short	(.L_1039 - .L_1038)
	.align		4
.L_1038:
        /*175c*/ 	.word	index@(_ZN2at6native27unrolled_elementwise_kernelINS0_13BinaryFunctorIdddNS0_15binary_internal10DivFunctorIdEEEESt5arrayIPcLm3EELi4E23TrivialOffsetCalculatorILi2EjESA_ILi1EjENS0_6memory15LoadWithoutCastENSD_16StoreWithoutCastEEEviT_T0_T2_T3_T4_T5_)
        /*1760*/ 	.word	0x00000000


	//----- nvinfo : EIATTR_MIN_STACK_SIZE
	.align		4
.L_1039:
        /*1764*/ 	.byte	0x04, 0x12
        /*1766*/ 	.short	(.L_1041 - .L_1040)
	.align		4
.L_1040:
        /*1768*/ 	.word	index@(_ZN2at6native29vectorized_elementwise_kernelILi2ENS0_13BinaryFunctorIdddNS0_15binary_internal10DivFunctorIdEEEESt5arrayIPcLm3EEEEviT0_T1_)
        /*176c*/ 	.word	0x00000000


	//----- nvinfo : EIATTR_MIN_STACK_SIZE
	.align		4
.L_1041:
        /*1770*/ 	.byte	0x04, 0x12
        /*1772*/ 	.short	(.L_1043 - .L_1042)
	.align		4
.L_1042:
        /*1774*/ 	.word	index@(_ZN2at6native29vectorized_elementwise_kernelILi4ENS0_13BinaryFunctorIdddNS0_15binary_internal10DivFunctorIdEEEESt5arrayIPcLm3EEEEviT0_T1_)
        /*1778*/ 	.word	0x00000000


	//----- nvinfo : EIATTR_MIN_STACK_SIZE
	.align		4
.L_1043:
        /*177c*/ 	.byte	0x04, 0x12
        /*177e*/ 	.short	(.L_1045 - .L_1044)
	.align		4
.L_1044:
        /*1780*/ 	.word	index@(_ZN2at6native29vectorized_elementwise_kernelILi8ENS0_13BinaryFunctorIdddNS0_15binary_internal10DivFunctorIdEEEESt5arrayIPcLm3EEEEviT0_T1_)
        /*1784*/ 	.word	0x00000000


	//----- nvinfo : EIATTR_MIN_STACK_SIZE
	.align		4
.L_1045:
        /*1788*/ 	.byte	0x04, 0x12
        /*178a*/ 	.short	(.L_1047 - .L_1046)
	.align		4
.L_1046:
        /*178c*/ 	.word	index@(_ZN2at6native18elementwise_kernelILi128ELi4EZNS0_15gpu_kernel_implINS0_13BUnaryFunctorIdddNS0_15binary_internal10DivFunctorIdEEEEEEvRNS_18TensorIteratorBaseERKT_EUliE_EEviT1_)
        /*1790*/ 	.word	0x00000000


	//----- nvinfo : EIATTR_MIN_STACK_SIZE
	.align		4
.L_1047:
        /*1794*/ 	.byte	0x04, 0x12
        /*1796*/ 	.short	(.L_1049 - .L_1048)
	.align		4
.L_1048:
        /*1798*/ 	.word	index@(_ZN2at6native27unrolled_elementwise_kernelINS0_13BUnaryFunctorIdddNS0_15binary_internal10DivFunctorIdEEEESt5arrayIPcLm2EELi4E23TrivialOffsetCalculatorILi1EjESB_NS0_6memory12LoadWithCastILi1EEENSC_13StoreWithCastILi1EEEEEviT_T0_T2_T3_T4_T5_)
        /*179c*/ 	.word	0x00000000


	//----- nvinfo : EIATTR_MIN_STACK_SIZE
	.align		4
.L_1049:
        /*17a0*/ 	.byte	0x04, 0x12
        /*17a2*/ 	.short	(.L_1051 - .L_1050)
	.align		4
.L_1050:
        /*17a4*/ 	.word	index@(_ZN2at6native18elementwise_kernelILi128ELi2EZNS0_22gpu_kernel_impl_nocastINS0_13BUnaryFunctorIdddNS0_15binary_internal10DivFunctorIdEEEEEEvRNS_18TensorIteratorBaseERKT_EUliE_EEviT1_)
        /*17a8*/ 	.word	0x00000000


	//----- nvinfo : EIATTR_MIN_STACK_SIZE
	.align		4
.L_1051:
        /*17ac*/ 	.byte	0x04, 0x12
        /*17ae*/ 	.short	(.L_1053 - .L_1052)
	.align		4
.L_1052:
        /*17b0*/ 	.word	index@(_ZN2at6native27unrolled_elementwise_kernelINS0_13BUnaryFunctorIdddNS0_15binary_internal10DivFunctorIdEEEESt5arrayIPcLm2EELi4E23TrivialOffsetCalculatorILi1EjESB_NS0_6memory15LoadWithoutCastENSC_16StoreWithoutCastEEEviT_T0_T2_T3_T4_T5_)
        /*17b4*/ 	.word	0x00000000


	//----- nvinfo : EIATTR_MIN_STACK_SIZE
	.align		4
.L_1053:
        /*17b8*/ 	.byte	0x04, 0x12
        /*17ba*/ 	.short	(.L_1055 - .L_1054)
	.align		4
.L_1054:
        /*17bc*/ 	.word	index@(_ZN2at6native29vectorized_elementwise_kernelILi2ENS0_13BUnaryFunctorIdddNS0_15binary_internal10DivFunctorIdEEEESt5arrayIPcLm2EEEEviT0_T1_)
        /*17c0*/ 	.word	0x00000000


	//----- nvinfo : EIATTR_MIN_STACK_SIZE
	.align		4
.L_1055:
        /*17c4*/ 	.byte	0x04, 0x12
        /*17c6*/ 	.short	(.L_1057 - .L_1056)
	.align		4
.L_1056:
        /*17c8*/ 	.word	index@(_ZN2at6native29vectorized_elementwise_kernelILi4ENS0_13BUnaryFunctorIdddNS0_15binary_internal10DivFunctorIdEEEESt5arrayIPcLm2EEEEviT0_T1_)
        /*17cc*/ 	.word	0x00000000


	//----- nvinfo : EIATTR_MIN_STACK_SIZE
	.align		4
.L_1057:
        /*17d0*/ 	.byte	0x04, 0x12
        /*17d2*/ 	.short	(.L_1059 - .L_1058)
	.align		4
.L_1058:
        /*17d4*/ 	.word	index@(_ZN2at6native29vectorized_elementwise_kernelILi8ENS0_13BUnaryFunctorIdddNS0_15binary_internal10DivFunctorIdEEEESt5arrayIPcLm2EEEEviT0_T1_)
        /*17d8*/ 	.word	0x00000000


	//----- nvinfo : EIATTR_MIN_STACK_SIZE
	.align		4
.L_1059:
        /*17dc*/ 	.byte	0x04, 0x12
        /*17de*/ 	.short	(.L_1061 - .L_1060)
	.align		4
.L_1060:
        /*17e0*/ 	.word	index@(_ZN2at6native18elementwise_kernelILi128ELi4EZNS0_15gpu_kernel_implINS0_13AUnaryFunctorIdddNS0_15binary_internal10DivFunctorIdEEEEEEvRNS_18TensorIteratorBaseERKT_EUliE_EEviT1_)
        /*17e4*/ 	.word	0x00000000


	//----- nvinfo : EIATTR_MIN_STACK_SIZE
	.align		4
.L_1061:
        /*17e8*/ 	.byte	0x04, 0x12
        /*17ea*/ 	.short	(.L_1063 - .L_1062)
	.align		4
.L_1062:
        /*17ec*/ 	.word	index@(_ZN2at6native27unrolled_elementwise_kernelINS0_13AUnaryFunctorIdddNS0_15binary_internal10DivFunctorIdEEEESt5arrayIPcLm2EELi4E23TrivialOffsetCalculatorILi1EjESB_NS0_6memory12LoadWithCastILi1EEENSC_13StoreWithCastILi1EEEEEviT_T0_T2_T3_T4_T5_)
        /*17f0*/ 	.word	0x00000000


	//----- nvinfo : EIATTR_MIN_STACK_SIZE
	.align		4
.L_1063:
        /*17f4*/ 	.byte	0x04, 0x12
        /*17f6*/ 	.short	(.L_1065 - .L_1064)
	.align		4
.L_1064:
        /*17f8*/ 	.word	index@(_ZN2at6native18elementwise_kernelILi128ELi2EZNS0_22gpu_kernel_impl_nocastINS0_13AUnaryFunctorIdddNS0_15binary_internal10DivFunctorIdEEEEEEvRNS_18TensorIteratorBaseERKT_EUliE_EEviT1_)
        /*17fc*/ 	.word	0x00000000


	//----- nvinfo : EIATTR_MIN_STACK_SIZE
	.align		4
.L_1065:
        /*1800*/ 	.byte	0x04, 0x12
        /*1802*/ 	.short	(.L_1067 - .L_1066)
	.align		4
.L_1066:
        /*1804*/ 	.word	index@(_ZN2at6native27unrolled_elementwise_kernelINS0_13AUnaryFunctorIdddNS0_15binary_internal10DivFunctorIdEEEESt5arrayIPcLm2EELi4E23TrivialOffsetCalculatorILi1EjESB_NS0_6memory15LoadWithoutCastENSC_16StoreWithoutCastEEEviT_T0_T2_T3_T4_T5_)
        /*1808*/ 	.word	0x00000000


	//----- nvinfo : EIATTR_MIN_STACK_SIZE
	.align		4
.L_1067:
        /*180c*/ 	.byte	0x04, 0x12
        /*180e*/ 	.short	(.L_1069 - .L_1068)
	.align		4
.L_1068:
        /*1810*/ 	.word	index@(_ZN2at6native29vectorized_elementwise_kernelILi2ENS0_13AUnaryFunctorIdddNS0_15binary_internal10DivFunctorIdEEEESt5arrayIPcLm2EEEEviT0_T1_)
        /*1814*/ 	.word	0x00000000


	//----- nvinfo : EIATTR_MIN_STACK_SIZE
	.align		4
.L_1069:
        /*1818*/ 	.byte	0x04, 0x12
        /*181a*/ 	.short	(.L_1071 - .L_1070)
	.align		4
.L_1070:
        /*181c*/ 	.word	index@(_ZN2at6native29vectorized_elementwise_kernelILi4ENS0_13AUnaryFunctorIdddNS0_15binary_internal10DivFunctorIdEEEESt5arrayIPcLm2EEEEviT0_T1_)
        /*1820*/ 	.word	0x00000000


	//----- nvinfo : EIATTR_MIN_STACK_SIZE
	.align		4
.L_1071:
        /*1824*/ 	.byte	0x04, 0x12
        /*1826*/ 	.short	(.L_1073 - .L_1072)
	.align		4
.L_1072:
        /*1828*/ 	.word	index@(_ZN2at6native29vectorized_elementwise_kernelILi8ENS0_13AUnaryFunctorIdddNS0_15binary_internal10DivFunctorIdEEEESt5arrayIPcLm2EEEEviT0_T1_)
        /*182c*/ 	.word	0x00000000


	//----- nvinfo : EIATTR_MIN_STACK_SIZE
	.align		4
.L_1073:
        /*1830*/ 	.byte	0x04, 0x12
        /*1832*/ 	.short	(.L_1075 - .L_1074)
	.align		4
.L_1074:
        /*1834*/ 	.word	index@(_ZN2at6native18elementwise_kernelILi128ELi4EZNS0_15gpu_kernel_implINS0_13BUnaryFunctorIN3c108BFloat16ES5_S5_NS0_15binary_internal10MulFunctorIfEEEEEEvRNS_18TensorIteratorBaseERKT_EUliE_EEviT1_)
        /*1838*/ 	.word	0x00000000


	//----- nvinfo : EIATTR_MIN_STACK_SIZE
	.align		4
.L_1075:
        /*183c*/ 	.byte	0x04, 0x12
        /*183e*/ 	.short	(.L_1077 - .L_1076)
	.align		4
.L_1076:
        /*1840*/ 	.word	index@(_ZN2at6native27unrolled_elementwise_kernelINS0_13BUnaryFunctorIN3c108BFloat16ES4_S4_NS0_15binary_internal10MulFunctorIfEEEESt5arrayIPcLm2EELi4E23TrivialOffsetCalculatorILi1EjESD_NS0_6memory12LoadWithCastILi1EEENSE_13StoreWithCastILi1EEEEEviT_T0_T2_T3_T4_T5_)
        /*1844*/ 	.word	0x00000000


	//----- nvinfo : EIATTR_MIN_STACK_SIZE
	.align		4
.L_1077:
        /*1848*/ 	.byte	0x04, 0x12
        /*184a*/ 	.short	(.L_1079 - .L_1078)
	.align		4
.L_1078:
        /*184c*/ 	.word	index@(_ZN2at6native18elementwise_kernelILi128ELi4EZNS0_22gpu_kernel_impl_nocastINS0_13BUnaryFunctorIN3c108BFloat16ES5_S5_NS0_15binary_internal10MulFunctorIfEEEEEEvRNS_18TensorIteratorBaseERKT_EUliE_EEviT1_)
        /*1850*/ 	.word	0x00000000


	//----- nvinfo : EIATTR_MIN_STACK_SIZE
	.align		4
.L_1079:
        /*1854*/ 	.byte	0x04, 0x12
        /*1856*/ 	.short	(.L_1081 - .L_1080)
	.align		4
.L_1080:
        /*1858*/ 	.word	index@(_ZN2at6native27unrolled_elementwise_kernelINS0_13BUnaryFunctorIN3c108BFloat16ES4_S4_NS0_15binary_internal10MulFunctorIfEEEESt5arrayIPcLm2EELi4E23TrivialOffsetCalculatorILi1EjESD_NS0_6memory15LoadWithoutCastENSE_16StoreWithoutCastEEEviT_T0_T2_T3_T4_T5_)
        /*185c*/ 	.word	0x00000000


	//----- nvinfo : EIATTR_MIN_STACK_SIZE
	.align		4
.L_1081:
        /*1860*/ 	.byte	0x04, 0x12
        /*1862*/ 	.short	(.L_1083 - .L_1082)
	.align		4
.L_1082:
        /*1864*/ 	.word	index@(_ZN2at6native29vectorized_elementwise_kernelILi2ENS0_13BUnaryFunctorIN3c108BFloat16ES4_S4_NS0_15binary_internal10MulFunctorIfEEEESt5arrayIPcLm2EEEEviT0_T1_)
        /*1868*/ 	.word	0x00000000


	//----- nvinfo : EIATTR_MIN_STACK_SIZE
	.align		4
.L_1083:
        /*186c*/ 	.byte	0x04, 0x12
        /*186e*/ 	.short	(.L_1085 - .L_1084)
	.align		4
.L_1084:
        /*1870*/ 	.word	index@(_ZN2at6native29vectorized_elementwise_kernelILi4ENS0_13BUnaryFunctorIN3c108BFloat16ES4_S4_NS0_15binary_internal10MulFunctorIfEEEESt5arrayIPcLm2EEEEviT0_T1_)
        /*1874*/ 	.word	0x00000000


	//----- nvinfo : EIATTR_MIN_STACK_SIZE
	.align		4
.L_1085:
        /*1878*/ 	.byte	0x04, 0x12
        /*187a*/ 	.short	(.L_1087 - .L_1086)
	.align		4
.L_1086:
        /*187c*/ 	.word	index@(_ZN2at6native29vectorized_elementwise_kernelILi8ENS0_13BUnaryFunctorIN3c108BFloat16ES4_S4_NS0_15binary_internal10MulFunctorIfEEEESt5arrayIPcLm2EEEEviT0_T1_)
        /*1880*/ 	.word	0x00000000


	//----- nvinfo : EIATTR_MIN_STACK_SIZE
	.align		4
.L_1087:
        /*1884*/ 	.byte	0x04, 0x12
        /*1886*/ 	.short	(.L_1089 - .L_1088)
	.align		4
.L_1088:
        /*1888*/ 	.word	index@(_ZN2at6native18elementwise_kernelILi128ELi4EZNS0_15gpu_kernel_implINS0_13BUnaryFunctorIN3c104HalfES5_S5_NS0_15binary_internal10MulFunctorIfEEEEEEvRNS_18TensorIteratorBaseERKT_EUliE_EEviT1_)
        /*188c*/ 	.word	0x00000000


	//----- nvinfo : EIATTR_MIN_STACK_SIZE
	.align		4
.L_1089:
        /*1890*/ 	.byte	0x04, 0x12
        /*1892*/ 	.short	(.L_1091 - .L_1090)
	.align		4
.L_1090:
        /*1894*/ 	.word	index@(_ZN2at6native27unrolled_elementwise_kernelINS0_13BUnaryFunctorIN3c104HalfES4_S4_NS0_15binary_internal10MulFunctorIfEEEESt5arrayIPcLm2EELi4E23TrivialOffsetCalculatorILi1EjESD_NS0_6memory12LoadWithCastILi1EEENSE_13StoreWithCastILi1EEEEEviT_T0_T2_T3_T4_T5_)
        /*1898*/ 	.word	0x00000000


	//----- nvinfo : EIATTR_MIN_STACK_SIZE
	.align		4
.L_1091:
        /*189c*/ 	.byte	0x04, 0x12
        /*189e*/ 	.short	(.L_1093 - .L_1092)
	.align		4
.L_1092:
        /*18a0*/ 	.word	index@(_ZN2at6native18elementwise_kernelILi128ELi4EZNS0_22gpu_kernel_impl_nocastINS0_13BUnaryFunctorIN3c104HalfES5_S5_NS0_15binary_internal10MulFunctorIfEEEEEEvRNS_18TensorIteratorBaseERKT_EUliE_EEviT1_)
        /*18a4*/ 	.word	0x00000000


	//----- nvinfo : EIATTR_MIN_STACK_SIZE
	.align		4
.L_1093:
        /*18a8*/ 	.byte	0x04, 0x12
        /*18aa*/ 	.short	(.L_1095 - .L_1094)
	.align		4
.L_1094:
        /*18ac*/ 	.word	index@(_ZN2at6native27unrolled_elementwise_kernelINS0_13BUnaryFunctorIN3c104HalfES4_S4_NS0_15binary_internal10MulFunctorIfEEEESt5arrayIPcLm2EELi4E23TrivialOffsetCalculatorILi1EjESD_NS0_6memory15LoadWithoutCastENSE_16StoreWithoutCastEEEviT_T0_T2_T3_T4_T5_)
        /*18b0*/ 	.word	0x00000000


	//----- nvinfo : EIATTR_MIN_STACK_SIZE
	.align		4
.L_1095:
        /*18b4*/ 	.byte	0x04, 0x12
        /*18b6*/ 	.short	(.L_1097 - .L_1096)
	.align		4
.L_1096:
        /*18b8*/ 	.word	index@(_ZN2at6native29vectorized_elementwise_kernelILi2ENS0_13BUnaryFunctorIN3c104HalfES4_S4_NS0_15binary_internal10MulFunctorIfEEEESt5arrayIPcLm2EEEEviT0_T1_)
        /*18bc*/ 	.word	0x00000000


	//----- nvinfo : EIATTR_MIN_STACK_SIZE
	.align		4
.L_1097:
        /*18c0*/ 	.byte	0x04, 0x12
        /*18c2*/ 	.short	(.L_1099 - .L_1098)
	.align		4
.L_1098:
        /*18c4*/ 	.word	index@(_ZN2at6native29vectorized_elementwise_kernelILi4ENS0_13BUnaryFunctorIN3c104HalfES4_S4_NS0_15binary_internal10MulFunctorIfEEEESt5arrayIPcLm2EEEEviT0_T1_)
        /*18c8*/ 	.word	0x00000000


	//----- nvinfo : EIATTR_MIN_STACK_SIZE
	.align		4
.L_1099:
        /*18cc*/ 	.byte	0x04, 0x12
        /*18ce*/ 	.short	(.L_1101 - .L_1100)
	.align		4
.L_1100:
        /*18d0*/ 	.word	index@(_ZN2at6native29vectorized_elementwise_kernelILi8ENS0_13BUnaryFunctorIN3c104HalfES4_S4_NS0_15binary_internal10MulFunctorIfEEEESt5arrayIPcLm2EEEEviT0_T1_)
        /*18d4*/ 	.word	0x00000000


	//----- nvinfo : EIATTR_MIN_STACK_SIZE
	.align		4
.L_1101:
        /*18d8*/ 	.byte	0x04, 0x12
        /*18da*/ 	.short	(.L_1103 - .L_1102)
	.align		4
.L_1102:
        /*18dc*/ 	.word	index@(_ZN2at6native18elementwise_kernelILi128ELi4EZNS0_15gpu_kernel_implINS0_13BUnaryFunctorIN3c107complexIfEES6_S6_NS0_15binary_internal10MulFunctorIS6_EEEEEEvRNS_18TensorIteratorBaseERKT_EUliE_EEviT1_)
        /*18e0*/ 	.word	0x00000000


	//----- nvinfo : EIATTR_MIN_STACK_SIZE
	.align		4
.L_1103:
        /*18e4*/ 	.byte	0x04, 0x12
        /*18e6*/ 	.short	(.L_1105 - .L_1104)
	.align		4
.L_1104:
        /*18e8*/ 	.word	index@(_ZN2at6native27unrolled_elementwise_kernelINS0_13BUnaryFunctorIN3c107complexIfEES5_S5_NS0_15binary_internal10MulFunctorIS5_EEEESt5arrayIPcLm2EELi4E23TrivialOffsetCalculatorILi1EjESE_NS0_6memory12LoadWithCastILi1EEENSF_13StoreWithCastILi1EEEEEviT_T0_T2_T3_T4_T5_)
        /*18ec*/ 	.word	0x00000000


	//----- nvinfo : EIATTR_MIN_STACK_SIZE
	.align		4
.L_1105:
        /*18f0*/ 	.byte	0x04, 0x12
        /*18f2*/ 	.short	(.L_1107 - .L_1106)
	.align		4
.L_1106:
        /*18f4*/ 	.word	index@(_ZN2at6native18elementwise_kernelILi128ELi2EZNS0_22gpu_kernel_impl_nocastINS0_13BUnaryFunctorIN3c107complexIfEES6_S6_NS0_15binary_internal10MulFunctorIS6_EEEEEEvRNS_18TensorIteratorBaseERKT_EUliE_EEviT1_)
        /*18f8*/ 	.word	0x00000000


	//----- nvinfo : EIATTR_MIN_STACK_SIZE
	.align		4
.L_1107:
        /*18fc*/ 	.byte	0x04, 0x12
        /*18fe*/ 	.short	(.L_1109 - .L_1108)
	.align		4
.L_1108:
        /*1900*/ 	.word	index@(_ZN2at6native27unrolled_elementwise_kernelINS0_13BUnaryFunctorIN3c107complexIfEES5_S5_NS0_15binary_internal10MulFunctorIS5_EEEESt5arrayIPcLm2EELi4E23TrivialOffsetCalculatorILi1EjESE_NS0_6memory15LoadWithoutCastENSF_16StoreWithoutCastEEEviT_T0_T2_T3_T4_T5_)
        /*1904*/ 	.word	0x00000000


	//----- nvinfo : EIATTR_MIN_STACK_SIZE
	.align		4
.L_1109:
        /*1908*/ 	.byte	0x04, 0x12
        /*190a*/ 	.short	(.L_1111 - .L_1110)
	.align		4
.L_1110:
        /*190c*/ 	.word	index@(_ZN2at6native29vectorized_elementwise_kernelILi2ENS0_13BUnaryFunctorIN3c107complexIfEES5_S5_NS0_15binary_internal10MulFunctorIS5_EEEESt5arrayIPcLm2EEEEviT0_T1_)
        /*1910*/ 	.word	0x00000000


	//----- nvinfo : EIATTR_MIN_STACK_SIZE
	.align		4
.L_1111:
        /*1914*/ 	.byte	0x04, 0x12
        /*1916*/ 	.short	(.L_1113 - .L_1112)
	.align		4
.L_1112:
        /*1918*/ 	.word	index@(_ZN2at6native29vectorized_elementwise_kernelILi4ENS0_13BUnaryFunctorIN3c107complexIfEES5_S5_NS0_15binary_internal10MulFunctorIS5_EEEESt5arrayIPcLm2EEEEviT0_T1_)
        /*191c*/ 	.word	0x00000000


	//----- nvinfo : EIATTR_MIN_STACK_SIZE
	.align		4
.L_1113:
        /*1920*/ 	.byte	0x04, 0x12
        /*1922*/ 	.short	(.L_1115 - .L_1114)
	.align		4
.L_1114:
        /*1924*/ 	.word	index@(_ZN2at6native29vectorized_elementwise_kernelILi8ENS0_13BUnaryFunctorIN3c107complexIfEES5_S5_NS0_15binary_internal10MulFunctorIS5_EEEESt5arrayIPcLm2EEEEviT0_T1_)
        /*1928*/ 	.word	0x00000000


	//----- nvinfo : EIATTR_MIN_STACK_SIZE
	.align		4
.L_1115:
        /*192c*/ 	.byte	0x04, 0x12
        /*192e*/ 	.short	(.L_1117 - .L_1116)
	.align		4
.L_1116:
        /*1930*/ 	.word	index@(_ZN2at6native18elementwise_kernelILi128ELi4EZNS0_15gpu_kernel_implINS0_13BUnaryFunctorIN3c107complexIdEES6_S6_NS0_15binary_internal10MulFunctorIS6_EEEEEEvRNS_18TensorIteratorBaseERKT_EUliE_EEviT1_)
        /*1934*/ 	.word	0x00000000


	//----- nvinfo : EIATTR_MIN_STACK_SIZE
	.align		4
.L_1117:
        /*1938*/ 	.byte	0x04, 0x12
        /*193a*/ 	.short	(.L_1119 - .L_1118)
	.align		4
.L_1118:
        /*193c*/ 	.word	index@(_ZN2at6native27unrolled_elementwise_kernelINS0_13BUnaryFunctorIN3c107complexIdEES5_S5_NS0_15binary_internal10MulFunctorIS5_EEEESt5arrayIPcLm2EELi4E23TrivialOffsetCalculatorILi1EjESE_NS0_6memory12LoadWithCastILi1EEENSF_13StoreWithCastILi1EEEEEviT_T0_T2_T3_T4_T5_)
        /*1940*/ 	.word	0x00000000


	//----- nvinfo : EIATTR_MIN_STACK_SIZE
	.align		4
.L_1119:
        /*1944*/ 	.byte	0x04, 0x12
        /*1946*/ 	.short	(.L_1121 - .L_1120)
	.align		4
.L_1120:
        /*1948*/ 	.word	index@(_ZN2at6native18elementwise_kernelILi128ELi2EZNS0_22gpu_kernel_impl_nocastINS0_13BUnaryFunctorIN3c107complexIdEES6_S6_NS0_15binary_internal10MulFunctorIS6_EEEEEEvRNS_18TensorIteratorBaseERKT_EUliE_EEviT1_)
        /*194c*/ 	.word	0x00000000


	//----- nvinfo : EIATTR_MIN_STACK_SIZE
	.align		4
.L_1121:
        /*1950*/ 	.byte	0x04, 0x12
        /*1952*/ 	.short	(.L_1123 - .L_1122)
	.align		4
.L_1122:
        /*1954*/ 	.word	index@(_ZN2at6native27unrolled_elementwise_kernelINS0_13BUnaryFunctorIN3c107complexIdEES5_S5_NS0_15binary_internal10MulFunctorIS5_EEEESt5arrayIPcLm2EELi4E23TrivialOffsetCalculatorILi1EjESE_NS0_6memory15LoadWithoutCastENSF_16StoreWithoutCastEEEviT_T0_T2_T3_T4_T5_)
        /*1958*/ 	.word	0x00000000


	//----- nvinfo : EIATTR_MIN_STACK_SIZE
	.align		4
.L_1123:
        /*195c*/ 	.byte	0x04, 0x12
        /*195e*/ 	.short	(.L_1125 - .L_1124)
	.align		4
.L_1124:
        /*1960*/ 	.word	index@(_ZN2at6native29vectorized_elementwise_kernelILi2ENS0_13BUnaryFunctorIN3c107complexIdEES5_S5_NS0_15binary_internal10MulFunctorIS5_EEEESt5arrayIPcLm2EEEEviT0_T1_)
        /*1964*/ 	.word	0x00000000


	//----- nvinfo : EIATTR_MIN_STACK_SIZE
	.align		4
.L_1125:
        /*1968*/ 	.byte	0x04, 0x12
        /*196a*/ 	.short	(.L_1127 - .L_1126)
	.align		4
.L_1126:
        /*196c*/ 	.word	index@(_ZN2at6native29vectorized_elementwise_kernelILi4ENS0_13BUnaryFunctorIN3c107complexIdEES5_S5_NS0_15binary_internal10MulFunctorIS5_EEEESt5arrayIPcLm2EEEEviT0_T1_)
        /*1970*/ 	.word	0x00000000


	//----- nvinfo : EIATTR_MIN_STACK_SIZE
	.align		4
.L_1127:
        /*1974*/ 	.byte	0x04, 0x12
        /*1976*/ 	.short	(.L_1129 - .L_1128)
	.align		4
.L_1128:
        /*1978*/ 	.word	index@(_ZN2at6native29vectorized_elementwise_kernelILi8ENS0_13BUnaryFunctorIN3c107complexIdEES5_S5_NS0_15binary_internal10MulFunctorIS5_EEEESt5arrayIPcLm2EEEEviT0_T1_)
        /*197c*/ 	.word	0x00000000


	//----- nvinfo : EIATTR_MIN_STACK_SIZE
	.align		4
.L_1129:
        /*1980*/ 	.byte	0x04, 0x12
        /*1982*/ 	.short	(.L_1131 - .L_1130)
	.align		4
.L_1130:
        /*1984*/ 	.word	index@(_ZN2at6native18elementwise_kernelILi128ELi4EZNS0_15gpu_kernel_implINS0_13BUnaryFunctorIfffNS0_15binary_internal10MulFunctorIfEEEEEEvRNS_18TensorIteratorBaseERKT_EUliE_EEviT1_)
        /*1988*/ 	.word	0x00000000


	//----- nvinfo : EIATTR_MIN_STACK_SIZE
	.align		4
.L_1131:
        /*198c*/ 	.byte	0x04, 0x12
        /*198e*/ 	.short	(.L_1133 - .L_1132)
	.align		4
.L_1132:
        /*1990*/ 	.word	index@(_ZN2at6native27unrolled_elementwise_kernelINS0_13BUnaryFunctorIfffNS0_15binary_internal10MulFunctorIfEEEESt5arrayIPcLm2EELi4E23TrivialOffsetCalculatorILi1EjESB_NS0_6memory12LoadWithCastILi1EEENSC_13StoreWithCastILi1EEEEEviT_T0_T2_T3_T4_T5_)
        /*1994*/ 	.word	0x00000000


	//----- nvinfo : EIATTR_MIN_STACK_SIZE
	.align		4
.L_1133:
        /*1998*/ 	.byte	0x04, 0x12
        /*199a*/ 	.short	(.L_1135 - .L_1134)
	.align		4
.L_1134:
        /*199c*/ 	.word	index@(_ZN2at6native18elementwise_kernelILi128ELi2EZNS0_22gpu_kernel_impl_nocastINS0_13BUnaryFunctorIfffNS0_15binary_internal10MulFunctorIfEEEEEEvRNS_18TensorIteratorBaseERKT_EUliE_EEviT1_)
        /*19a0*/ 	.word	0x00000000


	//----- nvinfo : EIATTR_MIN_STACK_SIZE
	.align		4
.L_1135:
        /*19a4*/ 	.byte	0x04, 0x12
        /*19a6*/ 	.short	(.L_1137 - .L_1136)
	.align		4
.L_1136:
        /*19a8*/ 	.word	index@(_ZN2at6native27unrolled_elementwise_kernelINS0_13BUnaryFunctorIfffNS0_15binary_internal10MulFunctorIfEEEESt5arrayIPcLm2EELi4E23TrivialOffsetCalculatorILi1EjESB_NS0_6memory15LoadWithoutCastENSC_16StoreWithoutCastEEEviT_T0_T2_T3_T4_T5_)
        /*19ac*/ 	.word	0x00000000


	//----- nvinfo : EIATTR_MIN_STACK_SIZE
	.align		4
.L_1137:
        /*19b0*/ 	.byte	0x04, 0x12
        /*19b2*/ 	.short	(.L_1139 - .L_1138)
	.align		4
.L_1138:
        /*19b4*/ 	.word	index@(_ZN2at6native29vectorized_elementwise_kernelILi2ENS0_13BUnaryFunctorIfffNS0_15binary_internal10MulFunctorIfEEEESt5arrayIPcLm2EEEEviT0_T1_)
        /*19b8*/ 	.word	0x00000000


	//----- nvinfo : EIATTR_MIN_STACK_SIZE
	.align		4
.L_1139:
        /*19bc*/ 	.byte	0x04, 0x12
        /*19be*/ 	.short	(.L_1141 - .L_1140)
	.align		4
.L_1140:
        /*19c0*/ 	.word	index@(_ZN2at6native29vectorized_elementwise_kernelILi4ENS0_13BUnaryFunctorIfffNS0_15binary_internal10MulFunctorIfEEEESt5arrayIPcLm2EEEEviT0_T1_)
        /*19c4*/ 	.word	0x00000000


	//----- nvinfo : EIATTR_MIN_STACK_SIZE
	.align		4
.L_1141:
        /*19c8*/ 	.byte	0x04, 0x12
        /*19ca*/ 	.short	(.L_1143 - .L_1142)
	.align		4
.L_1142:
        /*19cc*/ 	.word	index@(_ZN2at6native29vectorized_elementwise_kernelILi8ENS0_13BUnaryFunctorIfffNS0_15binary_internal10MulFunctorIfEEEESt5arrayIPcLm2EEEEviT0_T1_)
        /*19d0*/ 	.word	0x00000000


	//----- nvinfo : EIATTR_MIN_STACK_SIZE
	.align		4
.L_1143:
        /*19d4*/ 	.byte	0x04, 0x12
        /*19d6*/ 	.short	(.L_1145 - .L_1144)
	.align		4
.L_1144:
        /*19d8*/ 	.word	index@(_ZN2at6native18elementwise_kernelILi128ELi4EZNS0_15gpu_kernel_implINS0_13BUnaryFunctorIdddNS0_15binary_internal10MulFunctorIdEEEEEEvRNS_18TensorIteratorBaseERKT_EUliE_EEviT1_)
        /*19dc*/ 	.word	0x00000000


	//----- nvinfo : EIATTR_MIN_STACK_SIZE
	.align		4
.L_1145:
        /*19e0*/ 	.byte	0x04, 0x12
        /*19e2*/ 	.short	(.L_1147 - .L_1146)
	.align		4
.L_1146:
        /*19e4*/ 	.word	index@(_ZN2at6native27unrolled_elementwise_kernelINS0_13BUnaryFunctorIdddNS0_15binary_internal10MulFunctorIdEEEESt5arrayIPcLm2EELi4E23TrivialOffsetCalculatorILi1EjESB_NS0_6memory12LoadWithCastILi1EEENSC_13StoreWithCastILi1EEEEEviT_T0_T2_T3_T4_T5_)
        /*19e8*/ 	.word	0x00000000


	//----- nvinfo : EIATTR_MIN_STACK_SIZE
	.align		4
.L_1147:
        /*19ec*/ 	.byte	0x04, 0x12
        /*19ee*/ 	.short	(.L_1149 - .L_1148)
	.align		4
.L_1148:
        /*19f0*/ 	.word	index@(_ZN2at6native18elementwise_kernelILi128ELi2EZNS0_22gpu_kernel_impl_nocastINS0_13BUnaryFunctorIdddNS0_15binary_internal10MulFunctorIdEEEEEEvRNS_18TensorIteratorBaseERKT_EUliE_EEviT1_)
        /*19f4*/ 	.word	0x00000000


	//----- nvinfo : EIATTR_MIN_STACK_SIZE
	.align		4
.L_1149:
        /*19f8*/ 	.byte	0x04, 0x12
        /*19fa*/ 	.short	(.L_1151 - .L_1150)
	.align		4
.L_1150:
        /*19fc*/ 	.word	index@(_ZN2at6native27unrolled_elementwise_kernelINS0_13BUnaryFunctorIdddNS0_15binary_internal10MulFunctorIdEEEESt5arrayIPcLm2EELi4E23TrivialOffsetCalculatorILi1EjESB_NS0_6memory15LoadWithoutCastENSC_16StoreWithoutCastEEEviT_T0_T2_T3_T4_T5_)
        /*1a00*/ 	.word	0x00000000


	//----- nvinfo : EIATTR_MIN_STACK_SIZE
	.align		4
.L_1151:
        /*1a04*/ 	.byte	0x04, 0x12
        /*1a06*/ 	.short	(.L_1153 - .L_1152)
	.align		4
.L_1152:
        /*1a08*/ 	.word	index@(_ZN2at6native29vectorized_elementwise_kernelILi2ENS0_13BUnaryFunctorIdddNS0_15binary_internal10MulFunctorIdEEEESt5arrayIPcLm2EEEEviT0_T1_)
        /*1a0c*/ 	.word	0x00000000


	//----- nvinfo : EIATTR_MIN_STACK_SIZE
	.align		4
.L_1153:
        /*1a10*/ 	.byte	0x04, 0x12
        /*1a12*/ 	.short	(.L_1155 - .L_1154)
	.align		4
.L_1154:
        /*1a14*/ 	.word	index@(_ZN2at6native29vectorized_elementwise_kernelILi4ENS0_13BUnaryFunctorIdddNS0_15binary_internal10MulFunctorIdEEEESt5arrayIPcLm2EEEEviT0_T1_)
        /*1a18*/ 	.word	0x00000000


	//----- nvinfo : EIATTR_MIN_STACK_SIZE
	.align		4
.L_1155:
        /*1a1c*/ 	.byte	0x04, 0x12
        /*1a1e*/ 	.short	(.L_1157 - .L_1156)
	.align		4
.L_1156:
        /*1a20*/ 	.word	index@(_ZN2at6native29vectorized_elementwise_kernelILi8ENS0_13BUnaryFunctorIdddNS0_15binary_internal10MulFunctorIdEEEESt5arrayIPcLm2EEEEviT0_T1_)
        /*1a24*/ 	.word	0x00000000
.L_1157:


//--------------------- .nv.info._ZN2at6native18elementwise_kernelILi128ELi4EZNS0_15gpu_kernel_implINS0_13BinaryFunctorIN3c108BFloat16ES5_S5_NS0_15binary_internal10DivFunctorIS5_EEEEEEvRNS_18TensorIteratorBaseERKT_EUliE_EEviT1_ --------------------------
	.section	.nv.info._ZN2at6native18elementwise_kernelILi128ELi4EZNS0_15gpu_kernel_implINS0_13BinaryFunctorIN3c108BFloat16ES5_S5_NS0_15binary_internal10DivFunctorIS5_EEEEEEvRNS_18TensorIteratorBaseERKT_EUliE_EEviT1_,"",@"SHT_CUDA_INFO"
	.sectionflags	@""
	.align	4


	//----- nvinfo : EIATTR_CUDA_API_VERSION
	.align		4
        /*0000*/ 	.byte	0x04, 0x37
        /*0002*/ 	.short	(.L_1159 - .L_1158)
.L_1158:
        /*0004*/ 	.word	0x00000082


	//----- nvinfo : EIATTR_SW2861232_WAR
	.align		4
.L_1159:
        /*0008*/ 	.byte	0x01, 0x35
	.zero		2


	//----- nvinfo : EIATTR_PARAM_CBANK
	.align		4
        /*000c*/ 	.byte	0x04, 0x0a
        /*000e*/ 	.short	(.L_1161 - .L_1160)
	.align		4
.L_1160:
        /*0010*/ 	.word	index@(.nv.constant0._ZN2at6native18elementwise_kernelILi128ELi4EZNS0_15gpu_kernel_implINS0_13BinaryFunctorIN3c108BFloat16ES5_S5_NS0_15binary_internal10DivFunctorIS5_EEEEEEvRNS_18TensorIteratorBaseERKT_EUliE_EEviT1_)
        /*0014*/ 	.short	0x0160
        /*0016*/ 	.short	0x0290


	//----- nvinfo : EIATTR_CBANK_PARAM_SIZE
	.align		4
.L_1161:
        /*0018*/ 	.byte	0x03, 0x19
        /*001a*/ 	.short	0x0290


	//----- nvinfo : EIATTR_KPARAM_INFO
	.align		4
        /*001c*/ 	.byte	0x04, 0x17
        /*001e*/ 	.short	(.L_1163 - .L_1162)
.L_1162:
        /*0020*/ 	.word	0x00000000
        /*0024*/ 	.short	0x0001
        /*0026*/ 	.short	0x0008
        /*0028*/ 	.byte	0x00, 0xf0, 0x21, 0x0a


	//----- nvinfo : EIATTR_KPARAM_INFO
	.align		4
.L_1163:
        /*002c*/ 	.byte	0x04, 0x17
        /*002e*/ 	.short	(.L_1165 - .L_1164)
.L_1164:
        /*0030*/ 	.word	0x00000000
        /*0034*/ 	.short	0x0000
        /*0036*/ 	.short	0x0000
        /*0038*/ 	.byte	0x00, 0xf0, 0x11, 0x00


	//----- nvinfo : EIATTR_MAXREG_COUNT
	.align		4
.L_1165:
        /*003c*/ 	.byte	0x03, 0x1b
        /*003e*/ 	.short	0x0080


	//----- nvinfo : EIATTR_EXTERNS
	.align		4
        /*0040*/ 	.byte	0x04, 0x0f
        /*0042*/ 	.short	(.L_1167 - .L_1166)


	//   ....[0]....
	.align		4
.L_1166:
        /*0044*/ 	.word	index@(__assertfail)


	//----- nvinfo : EIATTR_MERCURY_ISA_VERSION
	.align		4
.L_1167:
        /*0048*/ 	.byte	0x03, 0x5f
        /*004a*/ 	.short	0x0000


	//----- nvinfo : EIATTR_SYSCALL_OFFSETS
	.align		4
        /*004c*/ 	.byte	0x04, 0x46
        /*004e*/ 	.short	(.L_1169 - .L_1168)


	//   ....[0]....
.L_1168:
        /*0050*/ 	.word	0x00002050


	//   ....[1]....
        /*0054*/ 	.word	0x00003000


	//   ....[2]....
        /*0058*/ 	.word	0x00003fe0


	//   ....[3]....
        /*005c*/ 	.word	0x000060a0


	//   ....[4]....
        /*0060*/ 	.word	0x00007050


	//   ....[5]....
        /*0064*/ 	.word	0x00008030


	//   ....[6]....
        /*0068*/ 	.word	0x0000a0c0


	//   ....[7]....
        /*006c*/ 	.word	0x0000b070


	//   ....[8]....
        /*0070*/ 	.word	0x0000c050


	//   ....[9]....
        /*0074*/ 	.word	0x0000e0f0


	//   ....[10]....
        /*0078*/ 	.word	0x0000f0a0


	//   ....[11]....
        /*007c*/ 	.word	0x00010080


	//----- nvinfo : EIATTR_EXIT_INSTR_OFFSETS
	.align		4
.L_1169:
        /*0080*/ 	.byte	0x04, 0x1c
        /*0082*/ 	.short	(.L_1171 - .L_1170)


	//   ....[0]....
.L_1170:
        /*0084*/ 	.word	0x0000c110


	//   ....[1]....
        /*0088*/ 	.word	0x0000f280


	//   ....[2]....
        /*008c*/ 	.word	0x0000f2c0


	//   ....[3]....
        /*0090*/ 	.word	0x0000f360


	//   ....[4]....
        /*0094*/ 	.word	0x0000f3a0


	//   ....[5]....
        /*0098*/ 	.word	0x0000f3e0


	//   ....[6]....
        /*009c*/ 	.word	0x0000f470


	//   ....[7]....
        /*00a0*/ 	.word	0x0000f4b0


	//   ....[8]....
        /*00a4*/ 	.word	0x0000f550


	//   ....[9]....
        /*00a8*/ 	.word	0x0000f5a0


	//   ....[10]....
        /*00ac*/ 	.word	0x0000f5f0


	//   ....[11]....
        /*00b0*/ 	.word	0x0000f6c0


	//   ....[12]....
        /*00b4*/ 	.word	0x0000f720


	//   ....[13]....
        /*00b8*/ 	.word	0x0000f8b0


	//   ....[14]....
        /*00bc*/ 	.word	0x0000fa10


	//   ....[15]....
        /*00c0*/ 	.word	0x0000fa30


	//   ....[16]....
        /*00c4*/ 	.word	0x0000faf0


	//   ....[17]....
        /*00c8*/ 	.word	0x0000fc70


	//   ....[18]....
        /*00cc*/ 	.word	0x0000fdf0


	//   ....[19]....
        /*00d0*/ 	.word	0x0000ff50


	//   ....[20]....
        /*00d4*/ 	.word	0x00010090


	//   ....[21]....
        /*00d8*/ 	.word	0x000100d0


	//   ....[22]....
        /*00dc*/ 	.word	0x00010110


	//----- nvinfo : EIATTR_MAX_THREADS
	.align		4
.L_1171:
        /*00e0*/ 	.byte	0x04, 0x05
        /*00e2*/ 	.short	(.L_1173 - .L_1172)
.L_1172:
        /*00e4*/ 	.word	0x00000080
        /*00e8*/ 	.word	0x00000001
        /*00ec*/ 	.word	0x00000001


	//----- nvinfo : EIATTR_CRS_STACK_SIZE
	.align		4
.L_1173:
        /*00f0*/ 	.byte	0x04, 0x1e
        /*00f2*/ 	.short	(.L_1175 - .L_1174)
.L_1174:
        /*00f4*/ 	.word	0x00000000
.L_1175:


//--------------------- .nv.info._ZN2at6native27unrolled_elementwise_kernelINS0_13BinaryFunctorIN3c108BFloat16ES4_S4_NS0_15binary_internal10DivFunctorIS4_EEEESt5arrayIPcLm3EELi4E23TrivialOffsetCalculatorILi2EjESC_ILi1EjENS0_6memory12LoadWithCastILi2EEENSF_13StoreWithCastILi1EEEEEviT_T0_T2_T3_T4_T5_ --------------------------
	.section	.nv.info._ZN2at6native27unrolled_elementwise_kernelINS0_13BinaryFunctorIN3c108BFloat16ES4_S4_NS0_15binary_internal10DivFunctorIS4_EEEESt5arrayIPcLm3EELi4E23TrivialOffsetCalculatorILi2EjESC_ILi1EjENS0_6memory12LoadWithCastILi2EEENSF_13StoreWithCastILi1EEEEEviT_T0_T2_T3_T4_T5_,"",@"SHT_CUDA_INFO"
	.sectionflags	@""
	.align	4


	//----- nvinfo : EIATTR_CUDA_API_VERSION
	.align		4
        /*0000*/ 	.byte	0x04, 0x37
        /*0002*/ 	.short	(.L_1177 - .L_1176)
.L_1176:
        /*0004*/ 	.word	0x00000082


	//----- nvinfo : EIATTR_SW2861232_WAR
	.align		4
.L_1177:
        /*0008*/ 	.byte	0x01, 0x35
	.zero		2


	//----- nvinfo : EIATTR_PARAM_CBANK
	.align		4
        /*000c*/ 	.byte	0x04, 0x0a
        /*000e*/ 	.short	(.L_1179 - .L_1178)
	.align		4
.L_1178:
        /*0010*/ 	.word	index@(.nv.constant0._ZN2at6native27unrolled_elementwise_kernelINS0_13BinaryFunctorIN3c108BFloat16ES4_S4_NS0_15binary_internal10DivFunctorIS4_EEEESt5arrayIPcLm3EELi4E23TrivialOffsetCalculatorILi2EjESC_ILi1EjENS0_6memory12LoadWithCastILi2EEENSF_13StoreWithCastILi1EEEEEviT_T0_T2_T3_T4_T5_)
        /*0014*/ 	.short	0x0160
        /*0016*/ 	.short	0x0038


	//----- nvinfo : EIATTR_CBANK_PARAM_SIZE
	.align		4
.L_1179:
        /*0018*/ 	.byte	0x03, 0x19
        /*001a*/ 	.short	0x0038


	//----- nvinfo : EIATTR_KPARAM_INFO
	.align		4
        /*001c*/ 	.byte	0x04, 0x17
        /*001e*/ 	.short	(.L_1181 - .L_1180)
.L_1180:
        /*0020*/ 	.word	0x00000000
        /*0024*/ 	.short	0x0006
        /*0026*/ 	.short	0x0030
        /*0028*/ 	.byte	0x00, 0xf0, 0x21, 0x00


	//----- nvinfo : EIATTR_KPARAM_INFO
	.align		4
.L_1181:
        /*002c*/ 	.byte	0x04, 0x17
        /*002e*/ 	.short	(.L_1183 - .L_1182)
.L_1182:
        /*0030*/ 	.word	0x00000000
        /*0034*/ 	.short	0x0005
        /*0036*/ 	.short	0x0024
        /*0038*/ 	.byte	0x00, 0xf0, 0x31, 0x00


	//----- nvinfo : EIATTR_KPARAM_INFO
	.align		4
.L_1183:
        /*003c*/ 	.byte	0x04, 0x17
        /*003e*/ 	.short	(.L_1185 - .L_1184)
.L_1184:
        /*0040*/ 	.word	0x00000000
        /*0044*/ 	.short	0x0004
        /*0046*/ 	.short	0x0021
        /*0048*/ 	.byte	0x00, 0xf0, 0x05, 0x00


	//----- nvinfo : EIATTR_KPARAM_INFO
	.align		4
.L_1185:
        /*004c*/ 	.byte	0x04, 0x17
        /*004e*/ 	.short	(.L_1187 - .L_1186)
.L_1186:
        /*0050*/ 	.word	0x00000000
        /*0054*/ 	.short	0x0003
        /*0056*/ 	.short	0x0020
        /*0058*/ 	.byte	0x00, 0xf0, 0x05, 0x00


	//----- nvinfo : EIATTR_KPARAM_INFO
	.align		4
.L_1187:
        /*005c*/ 	.byte	0x04, 0x17
        /*005e*/ 	.short	(.L_1189 - .L_1188)
.L_1188:
        /*0060*/ 	.word	0x00000000
        /*0064*/ 	.short	0x0002
        /*0066*/ 	.short	0x0008
        /*0068*/ 	.byte	0x00, 0xf0, 0x61, 0x00


	//----- nvinfo : EIATTR_KPARAM_INFO
	.align		4
.L_1189:
        /*006c*/ 	.byte	0x04, 0x17
        /*006e*/ 	.short	(.L_1191 - .L_1190)
.L_1190:
        /*0070*/ 	.word	0x00000000
        /*0074*/ 	.short	0x0001
        /*0076*/ 	.short	0x0004
        /*0078*/ 	.byte	0x00, 0xf0, 0x05, 0x00


	//----- nvinfo : EIATTR_KPARAM_INFO
	.align		4
.L_1191:
        /*007c*/ 	.byte	0x04, 0x17
        /*007e*/ 	.short	(.L_1193 - .L_1192)
.L_1192:
        /*0080*/ 	.word	0x00000000
        /*0084*/ 	.short	0x0000
        /*0086*/ 	.short	0x0000
        /*0088*/ 	.byte	0x00, 0xf0, 0x11, 0x00


	//----- nvinfo : EIATTR_MAXREG_COUNT
	.align		4
.L_1193:
        /*008c*/ 	.byte	0x03, 0x1b
        /*008e*/ 	.short	0x00ff


	//----- nvinfo : EIATTR_EXTERNS
	.align		4
        /*0090*/ 	.byte	0x04, 0x0f
        /*0092*/ 	.short	(.L_1195 - .L_1194)


	//   ....[0]....
	.align		4
.L_1194:
        /*0094*/ 	.word	index@(__assertfail)


	//----- nvinfo : EIATTR_MERCURY_ISA_VERSION
	.align		4
.L_1195:
        /*0098*/ 	.byte	0x03, 0x5f
        /*009a*/ 	.short	0x0000


	//----- nvinfo : EIATTR_SYSCALL_OFFSETS
	.align		4
        /*009c*/ 	.byte	0x04, 0x46
        /*009e*/ 	.short	(.L_1197 - .L_1196)


	//   ....[0]....
.L_1196:
        /*00a0*/ 	.word	0x000010b0


	//   ....[1]....
        /*00a4*/ 	.word	0x00002130


	//   ....[2]....
        /*00a8*/ 	.word	0x00003230


	//   ....[3]....
        /*00ac*/ 	.word	0x000042b0


	//   ....[4]....
        /*00b0*/ 	.word	0x000053c0


	//   ....[5]....
        /*00b4*/ 	.word	0x00006430


	//   ....[6]....
        /*00b8*/ 	.word	0x00007520


	//   ....[7]....
        /*00bc*/ 	.word	0x000084c0


	//   ....[8]....
        /*00c0*/ 	.word	0x000097b0


	//   ....[9]....
        /*00c4*/ 	.word	0x0000a7e0


	//   ....[10]....
        /*00c8*/ 	.word	0x0000b7d0


	//   ....[11]....
        /*00cc*/ 	.word	0x0000c7c0


	//----- nvinfo : EIATTR_EXIT_INSTR_OFFSETS
	.align		4
.L_1197:
        /*00d0*/ 	.byte	0x04, 0x1c
        /*00d2*/ 	.short	(.L_1199 - .L_1198)


	//   ....[0]....
.L_1198:
        /*00d4*/ 	.word	0x0000b890


	//   ....[1]....
        /*00d8*/ 	.word	0x0000b9c0


	//   ....[2]....
        /*00dc*/ 	.word	0x0000ba00


	//   ....[3]....
        /*00e0*/ 	.word	0x0000baa0


	//   ....[4]....
        /*00e4*/ 	.word	0x0000bae0


	//   ....[5]....
        /*00e8*/ 	.word	0x0000bb20


	//   ....[6]....
        /*00ec*/ 	.word	0x0000bbb0


	//   ....[7]....
        /*00f0*/ 	.word	0x0000bbf0


	//   ....[8]....
        /*00f4*/ 	.word	0x0000bc90


	//   ....[9]....
        /*00f8*/ 	.word	0x0000bce0


	//   ....[10]....
        /*00fc*/ 	.word	0x0000bd30


	//   ....[11]....
        /*0100*/ 	.word	0x0000be00


	//   ....[12]....
        /*0104*/ 	.word	0x0000be60


	//   ....[13]....
        /*0108*/ 	.word	0x0000bff0


	//   ....[14]....
        /*010c*/ 	.word	0x0000c150


	//   ....[15]....
        /*0110*/ 	.word	0x0000c170


	//   ....[16]....
        /*0114*/ 	.word	0x0000c230


	//   ....[17]....
        /*0118*/ 	.word	0x0000c3b0


	//   ....[18]....
        /*011c*/ 	.word	0x0000c530


	//   ....[19]....
        /*0120*/ 	.word	0x0000c690


	//   ....[20]....
        /*0124*/ 	.word	0x0000c7d0


	//   ....[21]....
        /*0128*/ 	.word	0x0000c810


	//   ....[22]....
        /*012c*/ 	.word	0x0000c850


	//----- nvinfo : EIATTR_MAX_THREADS
	.align		4
.L_1199:
        /*0130*/ 	.byte	0x04, 0x05
        /*0132*/ 	.short	(.L_1201 - .L_1200)
.L_1200:
        /*0134*/ 	.word	0x00000080
        /*0138*/ 	.word	0x00000001
        /*013c*/ 	.word	0x00000001


	//----- nvinfo : EIATTR_CRS_STACK_SIZE
	.align		4
.L_1201:
        /*0140*/ 	.byte	0x04, 0x1e
        /*0142*/ 	.short	(.L_1203 - .L_1202)
.L_1202:
        /*0144*/ 	.word	0x00000000
.L_1203:


//--------------------- .nv.info._ZN2at6native18elementwise_kernelILi128ELi4EZNS0_22gpu_kernel_impl_nocastINS0_13BinaryFunctorIN3c108BFloat16ES5_S5_NS0_15binary_internal10DivFunctorIS5_EEEEEEvRNS_18TensorIteratorBaseERKT_EUliE_EEviT1_ --------------------------
	.section	.nv.info._ZN2at6native18elementwise_kernelILi128ELi4EZNS0_22gpu_kernel_impl_nocastINS0_13BinaryFunctorIN3c108BFloat16ES5_S5_NS0_15binary_internal10DivFunctorIS5_EEEEEEvRNS_18TensorIteratorBaseERKT_EUliE_EEviT1_,"",@"SHT_CUDA_INFO"
	.sectionflags	@""
	.align	4


	//----- nvinfo : EIATTR_CUDA_API_VERSION
	.align		4
        /*0000*/ 	.byte	0x04, 0x37
        /*0002*/ 	.short	(.L_1205 - .L_1204)
.L_1204:
        /*0004*/ 	.word	0x00000082


	//----- nvinfo : EIATTR_SW2861232_WAR
	.align		4
.L_1205:
        /*0008*/ 	.byte	0x01, 0x35
	.zero		2


	//----- nvinfo : EIATTR_PARAM_CBANK
	.align		4
        /*000c*/ 	.byte	0x04, 0x0a
        /*000e*/ 	.short	(.L_1207 - .L_1206)
	.align		4
.L_1206:
        /*0010*/ 	.word	index@(.nv.constant0._ZN2at6native18elementwise_kernelILi128ELi4EZNS0_22gpu_kernel_impl_nocastINS0_13BinaryFunctorIN3c108BFloat16ES5_S5_NS0_15binary_internal10DivFunctorIS5_EEEEEEvRNS_18TensorIteratorBaseERKT_EUliE_EEviT1_)
        /*0014*/ 	.short	0x0160
        /*0016*/ 	.short	0x0290


	//----- nvinfo : EIATTR_CBANK_PARAM_SIZE
	.align		4
.L_1207:
        /*0018*/ 	.byte	0x03, 0x19
        /*001a*/ 	.short	0x0290


	//----- nvinfo : EIATTR_KPARAM_INFO
	.align		4
        /*001c*/ 	.byte	0x04, 0x17
        /*001e*/ 	.short	(.L_1209 - .L_1208)
.L_1208:
        /*0020*/ 	.word	0x00000000
        /*0024*/ 	.short	0x0001
        /*0026*/ 	.short	0x0008
        /*0028*/ 	.byte	0x00, 0xf0, 0x21, 0x0a


	//----- nvinfo : EIATTR_KPARAM_INFO
	.align		4
.L_1209:
        /*002c*/ 	.byte	0x04, 0x17
        /*002e*/ 	.short	(.L_1211 - .L_1210)
.L_1210:
        /*0030*/ 	.word	0x00000000
        /*0034*/ 	.short	0x0000
        /*0036*/ 	.short	0x0000
        /*0038*/ 	.byte	0x00, 0xf0, 0x11, 0x00


	//----- nvinfo : EIATTR_MAXREG_COUNT
	.align		4
.L_1211:
        /*003c*/ 	.byte	0x03, 0x1b
        /*003e*/ 	.short	0x0080


	//----- nvinfo : EIATTR_MERCURY_ISA_VERSION
	.align		4
        /*0040*/ 	.byte	0x03, 0x5f
        /*0042*/ 	.short	0x0000


	//----- nvinfo : EIATTR_EXIT_INSTR_OFFSETS
	.align		4
        /*0044*/ 	.byte	0x04, 0x1c
        /*0046*/ 	.short	(.L_1213 - .L_1212)


	//   ....[0]....
.L_1212:
        /*0048*/ 	.word	0x00003340


	//   ....[1]....
        /*004c*/ 	.word	0x00004400


	//----- nvinfo : EIATTR_MAX_THREADS
	.align		4
.L_1213:
        /*0050*/ 	.byte	0x04, 0x05
        /*0052*/ 	.short	(.L_1215 - .L_1214)
.L_1214:
        /*0054*/ 	.word	0x00000080
        /*0058*/ 	.word	0x00000001
        /*005c*/ 	.word	0x00000001


	//----- nvinfo : EIATTR_CRS_STACK_SIZE
	.align		4
.L_1215:
        /*0060*/ 	.byte	0x04, 0x1e
        /*0062*/ 	.short	(.L_1217 - .L_1216)
.L_1216:
        /*0064*/ 	.word	0x00000000
.L_1217:


//--------------------- .nv.info._ZN2at6native27unrolled_elementwise_kernelINS0_13BinaryFunctorIN3c108BFloat16ES4_S4_NS0_15binary_internal10DivFunctorIS4_EEEESt5arrayIPcLm3EELi4E23TrivialOffsetCalculatorILi2EjESC_ILi1EjENS0_6memory15LoadWithoutCastENSF_16StoreWithoutCastEEEviT_T0_T2_T3_T4_T5_ --------------------------
	.section	.nv.info._ZN2at6native27unrolled_elementwise_kernelINS0_13BinaryFunctorIN3c108BFloat16ES4_S4_NS0_15binary_internal10DivFunctorIS4_EEEESt5arrayIPcLm3EELi4E23TrivialOffsetCalculatorILi2EjESC_ILi1EjENS0_6memory15LoadWithoutCastENSF_16StoreWithoutCastEEEviT_T0_T2_T3_T4_T5_,"",@"SHT_CUDA_INFO"
	.sectionflags	@""
	.align	4


	//----- nvinfo : EIATTR_CUDA_API_VERSION
	.align		4
        /*0000*/ 	.byte	0x04, 0x37
        /*0002*/ 	.short	(.L_1219 - .L_1218)
.L_1218:
        /*0004*/ 	.word	0x00000082


	//----- nvinfo : EIATTR_SW2861232_WAR
	.align		4
.L_1219:
        /*0008*/ 	.byte	0x01, 0x35
	.zero		2


	//----- nvinfo : EIATTR_PARAM_CBANK
	.align		4
        /*000c*/ 	.byte	0x04, 0x0a
        /*000e*/ 	.short	(.L_1221 - .L_1220)
	.align		4
.L_1220:
        /*0010*/ 	.word	index@(.nv.constant0._ZN2at6native27unrolled_elementwise_kernelINS0_13BinaryFunctorIN3c108BFloat16ES4_S4_NS0_15binary_internal10DivFunctorIS4_EEEESt5arrayIPcLm3EELi4E23TrivialOffsetCalculatorILi2EjESC_ILi1EjENS0_6memory15LoadWithoutCastENSF_16StoreWithoutCastEEEviT_T0_T2_T3_T4_T5_)
        /*0014*/ 	.short	0x0160
        /*0016*/ 	.short	0x0024


	//----- nvinfo : EIATTR_CBANK_PARAM_SIZE
	.align		4
.L_1221:
        /*0018*/ 	.byte	0x03, 0x19
        /*001a*/ 	.short	0x0024


	//----- nvinfo : EIATTR_KPARAM_INFO
	.align		4
        /*001c*/ 	.byte	0x04, 0x17
        /*001e*/ 	.short	(.L_1223 - .L_1222)
.L_1222:
        /*0020*/ 	.word	0x00000000
        /*0024*/ 	.short	0x0006
        /*0026*/ 	.short	0x0023
        /*0028*/ 	.byte	0x00, 0xf0, 0x05, 0x00


	//----- nvinfo : EIATTR_KPARAM_INFO
	.align		4
.L_1223:
        /*002c*/ 	.byte	0x04, 0x17
        /*002e*/ 	.short	(.L_1225 - .L_1224)
.L_1224:
        /*0030*/ 	.word	0x00000000
        /*0034*/ 	.short	0x0005
        /*0036*/ 	.short	0x0022
        /*0038*/ 	.byte	0x00, 0xf0, 0x05, 0x00


	//----- nvinfo : EIATTR_KPARAM_INFO
	.align		4
.L_1225:
        /*003c*/ 	.byte	0x04, 0x17
        /*003e*/ 	.short	(.L_1227 - .L_1226)
.L_1226:
        /*0040*/ 	.word	0x00000000
        /*0044*/ 	.short	0x0004
        /*0046*/ 	.short	0x0021
        /*0048*/ 	.byte	0x00, 0xf0, 0x05, 0x00


	//----- nvinfo : EIATTR_KPARAM_INFO
	.align		4
.L_1227:
        /*004c*/ 	.byte	0x04, 0x17
        /*004e*/ 	.short	(.L_1229 - .L_1228)
.L_1228:
        /*0050*/ 	.word	0x00000000
        /*0054*/ 	.short	0x0003
        /*0056*/ 	.short	0x0020
        /*0058*/ 	.byte	0x00, 0xf0, 0x05, 0x00


	//----- nvinfo : EIATTR_KPARAM_INFO
	.align		4
.L_1229:
        /*005c*/ 	.byte	0x04, 0x17
        /*005e*/ 	.short	(.L_1231 - .L_1230)
.L_1230:
        /*0060*/ 	.word	0x00000000
        /*0064*/ 	.short	0x0002
        /*0066*/ 	.short	0x0008
        /*0068*/ 	.byte	0x00, 0xf0, 0x61, 0x00


	//----- nvinfo : EIATTR_KPARAM_INFO
	.align		4
.L_1231:
        /*006c*/ 	.byte	0x04, 0x17
        /*006e*/ 	.short	(.L_1233 - .L_1232)
.L_1232:
        /*0070*/ 	.word	0x00000000
        /*0074*/ 	.short	0x0001
        /*0076*/ 	.short	0x0004
        /*0078*/ 	.byte	0x00, 0xf0, 0x05, 0x00


	//----- nvinfo : EIATTR_KPARAM_INFO
	.align		4
.L_1233:
        /*007c*/ 	.byte	0x04, 0x17
        /*007e*/ 	.short	(.L_1235 - .L_1234)
.L_1234:
        /*0080*/ 	.word	0x00000000
        /*0084*/ 	.short	0x0000
        /*0086*/ 	.short	0x0000
        /*0088*/ 	.byte	0x00, 0xf0, 0x11, 0x00


	//----- nvinfo : EIATTR_MAXREG_COUNT
	.align		4
.L_1235:
        /*008c*/ 	.byte	0x03, 0x1b
        /*008e*/ 	.short	0x00ff


	//----- nvinfo : EIATTR_MERCURY_ISA_VERSION
	.align		4
        /*0090*/ 	.byte	0x03, 0x5f
        /*0092*/ 	.short	0x0000


	//----- nvinfo : EIATTR_EXIT_INSTR_OFFSETS
	.align		4
        /*0094*/ 	.byte	0x04, 0x1c
        /*0096*/ 	.short	(.L_1237 - .L_1236)


	//   ....[0]....
.L_1236:
        /*0098*/ 	.word	0x000005d0


	//   ....[1]....
        /*009c*/ 	.word	0x00000620


	//----- nvinfo : EIATTR_MAX_THREADS
	.align		4
.L_1237:
        /*00a0*/ 	.byte	0x04, 0x05
        /*00a2*/ 	.short	(.L_1239 - .L_1238)
.L_1238:
        /*00a4*/ 	.word	0x00000080
        /*00a8*/ 	.word	0x00000001
        /*00ac*/ 	.word	0x00000001


	//----- nvinfo : EIATTR_CRS_STACK_SIZE
	.align		4
.L_1239:
        /*00b0*/ 	.byte	0x04, 0x1e
        /*00b2*/ 	.short	(.L_1241 - .L_1240)
.L_1240:
        /*00b4*/ 	.word	0x00000000
.L_1241:


//--------------------- .nv.info._ZN2at6native29vectorized_elementwise_kernelILi2ENS0_13BinaryFunctorIN3c108BFloat16ES4_S4_NS0_15binary_internal10DivFunctorIS4_EEEESt5arrayIPcLm3EEEEviT0_T1_ --------------------------
	.section	.nv.info._ZN2at6native29vectorized_elementwise_kernelILi2ENS0_13BinaryFunctorIN3c108BFloat16ES4_S4_NS0_15binary_internal10DivFunctorIS4_EEEESt5arrayIPcLm3EEEEviT0_T1_,"",@"SHT_CUDA_INFO"
	.sectionflags	@""
	.align	4


	//----- nvinfo : EIATTR_CUDA_API_VERSION
	.align		4
        /*0000*/ 	.byte	0x04, 0x37
        /*0002*/ 	.short	(.L_1243 - .L_1242)
.L_1242:
        /*0004*/ 	.word	0x00000082


	//----- nvinfo : EIATTR_SW2861232_WAR
	.align		4
.L_1243:
        /*0008*/ 	.byte	0x01, 0x35
	.zero		2


	//----- nvinfo : EIATTR_PARAM_CBANK
	.align		4
        /*000c*/ 	.byte	0x04, 0x0a
        /*000e*/ 	.short	(.L_1245 - .L_1244)
	.align		4
.L_1244:
        /*0010*/ 	.word	index@(.nv.constant0._ZN2at6native29vectorized_elementwise_kernelILi2ENS0_13BinaryFunctorIN3c108BFloat16ES4_S4_NS0_15binary_internal10DivFunctorIS4_EEEESt5arrayIPcLm3EEEEviT0_T1_)
        /*0014*/ 	.short	0x0160
        /*0016*/ 	.short	0x0020


	//----- nvinfo : EIATTR_CBANK_PARAM_SIZE
	.align		4
.L_1245:
        /*0018*/ 	.byte	0x03, 0x19
        /*001a*/ 	.short	0x0020


	//----- nvinfo : EIATTR_KPARAM_INFO
	.align		4
        /*001c*/ 	.byte	0x04, 0x17
        /*001e*/ 	.short	(.L_1247 - .L_1246)
.L_1246:
        /*0020*/ 	.word	0x00000000
        /*0024*/ 	.short	0x0002
        /*0026*/ 	.short	0x0008
        /*0028*/ 	.byte	0x00, 0xf0, 0x61, 0x00


	//----- nvinfo : EIATTR_KPARAM_INFO
	.align		4
.L_1247:
        /*002c*/ 	.byte	0x04, 0x17
        /*002e*/ 	.short	(.L_1249 - .L_1248)
.L_1248:
        /*0030*/ 	.word	0x00000000
        /*0034*/ 	.short	0x0001
        /*0036*/ 	.short	0x0004
        /*0038*/ 	.byte	0x00, 0xf0, 0x05, 0x00


	//----- nvinfo : EIATTR_KPARAM_INFO
	.align		4
.L_1249:
        /*003c*/ 	.byte	0x04, 0x17
        /*003e*/ 	.short	(.L_1251 - .L_1250)
.L_1250:
        /*0040*/ 	.word	0x00000000
        /*0044*/ 	.short	0x0000
        /*0046*/ 	.short	0x0000
        /*0048*/ 	.byte	0x00, 0xf0, 0x11, 0x00


	//----- nvinfo : EIATTR_MAXREG_COUNT
	.align		4
.L_1251:
        /*004c*/ 	.byte	0x03, 0x1b
        /*004e*/ 	.short	0x00ff


	//----- nvinfo : EIATTR_MERCURY_ISA_VERSION
	.align		4
        /*0050*/ 	.byte	0x03, 0x5f
        /*0052*/ 	.short	0x0000


	//----- nvinfo : EIATTR_EXIT_INSTR_OFFSETS
	.align		4
        /*0054*/ 	.byte	0x04, 0x1c
        /*0056*/ 	.short	(.L_1253 - .L_1252)


	//   ....[0]....
.L_1252:
        /*0058*/ 	.word	0x000003f0


	//   ....[1]....
        /*005c*/ 	.word	0x00000fe0


	//   ....[2]....
        /*0060*/ 	.word	0x00001030


	//----- nvinfo : EIATTR_MAX_THREADS
	.align		4
.L_1253:
        /*0064*/ 	.byte	0x04, 0x05
        /*0066*/ 	.short	(.L_1255 - .L_1254)
.L_1254:
        /*0068*/ 	.word	0x00000080
        /*006c*/ 	.word	0x00000001
        /*0070*/ 	.word	0x00000001


	//----- nvinfo : EIATTR_CRS_STACK_SIZE
	.align		4
.L_1255:
        /*0074*/ 	.byte	0x04, 0x1e
        /*0076*/ 	.short	(.L_1257 - .L_1256)
.L_1256:
        /*0078*/ 	.word	0x00000000
.L_1257:


//--------------------- .nv.info._ZN2at6native29vectorized_elementwise_kernelILi4ENS0_13BinaryFunctorIN3c108BFloat16ES4_S4_NS0_15binary_internal10DivFunctorIS4_EEEESt5arrayIPcLm3EEEEviT0_T1_ --------------------------
	.section	.nv.info._ZN2at6native29vectorized_elementwise_kernelILi4ENS0_13BinaryFunctorIN3c108BFloat16ES4_S4_NS0_15binary_internal10DivFunctorIS4_EEEESt5arrayIPcLm3EEEEviT0_T1_,"",@"SHT_CUDA_INFO"
	.sectionflags	@""
	.align	4


	//----- nvinfo : EIATTR_CUDA_API_VERSION
	.align		4
        /*0000*/ 	.byte	0x04, 0x37
        /*0002*/ 	.short	(.L_1259 - .L_1258)
.L_1258:
        /*0004*/ 	.word	0x00000082


	//----- nvinfo : EIATTR_SW2861232_WAR
	.align		4
.L_1259:
        /*0008*/ 	.byte	0x01, 0x35
	.zero		2


	//----- nvinfo : EIATTR_PARAM_CBANK
	.align		4
        /*000c*/ 	.byte	0x04, 0x0a
        /*000e*/ 	.short	(.L_1261 - .L_1260)
	.align		4
.L_1260:
        /*0010*/ 	.word	index@(.nv.constant0._ZN2at6native29vectorized_elementwise_kernelILi4ENS0_13BinaryFunctorIN3c108BFloat16ES4_S4_NS0_15binary_internal10DivFunctorIS4_EEEESt5arrayIPcLm3EEEEviT0_T1_)
        /*0014*/ 	.short	0x0160
        /*0016*/ 	.short	0x0020


	//----- nvinfo : EIATTR_CBANK_PARAM_SIZE
	.align		4
.L_1261:
        /*0018*/ 	.byte	0x03, 0x19
        /*001a*/ 	.short	0x0020


	//----- nvinfo : EIATTR_KPARAM_INFO
	.align		4
        /*001c*/ 	.byte	0x04, 0x17
        /*001e*/ 	.short	(.L_1263 - .L_1262)
.L_1262:
        /*0020*/ 	.word	0x00000000
        /*0024*/ 	.short	0x0002
        /*0026*/ 	.short	0x0008
        /*0028*/ 	.byte	0x00, 0xf0, 0x61, 0x00


	//----- nvinfo : EIATTR_KPARAM_INFO
	.align		4
.L_1263:
        /*002c*/ 	.byte	0x04, 0x17
        /*002e*/ 	.short	(.L_1265 - .L_1264)
.L_1264:
        /*0030*/ 	.word	0x00000000
        /*0034*/ 	.short	0x0001
        /*0036*/ 	.short	0x0004
        /*0038*/ 	.byte	0x00, 0xf0, 0x05, 0x00


	//----- nvinfo : EIATTR_KPARAM_INFO
	.align		4
.L_1265:
        /*003c*/ 	.byte	0x04, 0x17
        /*003e*/ 	.short	(.L_1267 - .L_1266)
.L_1266:
        /*0040*/ 	.word	0x00000000
        /*0044*/ 	.short	0x0000
        /*0046*/ 	.short	0x0000
        /*0048*/ 	.byte	0x00, 0xf0, 0x11, 0x00


	//----- nvinfo : EIATTR_MAXREG_COUNT
	.align		4
.L_1267:
        /*004c*/ 	.byte	0x03, 0x1b
        /*004e*/ 	.short	0x00ff


	//----- nvinfo : EIATTR_MERCURY_ISA_VERSION
	.align		4
        /*0050*/ 	.byte	0x03, 0x5f
        /*0052*/ 	.short	0x0000


	//----- nvinfo : EIATTR_EXIT_INSTR_OFFSETS
	.align		4
        /*0054*/ 	.byte	0x04, 0x1c
        /*0056*/ 	.short	(.L_1269 - .L_1268)


	//   ....[0]....
.L_1268:
        /*0058*/ 	.word	0x00000390


	//   ....[1]....
        /*005c*/ 	.word	0x00000f80


	//   ....[2]....
        /*0060*/ 	.word	0x00000fd0


	//----- nvinfo : EIATTR_MAX_THREADS
	.align		4
.L_1269:
        /*0064*/ 	.byte	0x04, 0x05
        /*0066*/ 	.short	(.L_1271 - .L_1270)
.L_1270:
        /*0068*/ 	.word	0x00000080
        /*006c*/ 	.word	0x00000001
        /*0070*/ 	.word	0x00000001


	//----- nvinfo : EIATTR_CRS_STACK_SIZE
	.align		4
.L_1271:
        /*0074*/ 	.byte	0x04, 0x1e
        /*0076*/ 	.short	(.L_1273 - .L_1272)
.L_1272:
        /*0078*/ 	.word	0x00000000
.L_1273:


//--------------------- .nv.info._ZN2at6native29vectorized_elementwise_kernelILi8ENS0_13BinaryFunctorIN3c108BFloat16ES4_S4_NS0_15binary_internal10DivFunctorIS4_EEEESt5arrayIPcLm3EEEEviT0_T1_ --------------------------
	.section	.nv.info._ZN2at6native29vectorized_elementwise_kernelILi8ENS0_13BinaryFunctorIN3c108BFloat16ES4_S4_NS0_15binary_internal10DivFunctorIS4_EEEESt5arrayIPcLm3EEEEviT0_T1_,"",@"SHT_CUDA_INFO"
	.sectionflags	@""
	.align	4


	//----- nvinfo : EIATTR_CUDA_API_VERSION
	.align		4
        /*0000*/ 	.byte	0x04, 0x37
        /*0002*/ 	.short	(.L_1275 - .L_1274)
.L_1274:
        /*0004*/ 	.word	0x00000082


	//----- nvinfo : EIATTR_SW2861232_WAR
	.align		4
.L_1275:
        /*0008*/ 	.byte	0x01, 0x35
	.zero		2


	//----- nvinfo : EIATTR_PARAM_CBANK
	.align		4
        /*000c*/ 	.byte	0x04, 0x0a
        /*000e*/ 	.short	(.L_1277 - .L_1276)
	.align		4
.L_1276:
        /*0010*/ 	.word	index@(.nv.constant0._ZN2at6native29vectorized_elementwise_kernelILi8ENS0_13BinaryFunctorIN3c108BFloat16ES4_S4_NS0_15binary_internal10DivFunctorIS4_EEEESt5arrayIPcLm3EEEEviT0_T1_)
        /*0014*/ 	.short	0x0160
        /*0016*/ 	.short	0x0020


	//----- nvinfo : EIATTR_CBANK_PARAM_SIZE
	.align		4
.L_1277:
        /*0018*/ 	.byte	0x03, 0x19
        /*001a*/ 	.short	0x0020


	//----- nvinfo : EIATTR_KPARAM_INFO
	.align		4
        /*001c*/ 	.byte	0x04, 0x17
        /*001e*/ 	.short	(.L_1279 - .L_1278)
.L_1278:
        /*0020*/ 	.word	0x00000000
        /*0024*/ 	.short	0x0002
        /*0026*/ 	.short	0x0008
        /*0028*/ 	.byte	0x00, 0xf0, 0x61, 0x00


	//----- nvinfo : EIATTR_KPARAM_INFO
	.align		4
.L_1279:
        /*002c*/ 	.byte	0x04, 0x17
        /*002e*/ 	.short	(.L_1281 - .L_1280)
.L_1280:
        /*0030*/ 	.word	0x00000000
        /*0034*/ 	.short	0x0001
        /*0036*/ 	.short	0x0004
        /*0038*/ 	.byte	0x00, 0xf0, 0x05, 0x00


	//----- nvinfo : EIATTR_KPARAM_INFO
	.align		4
.L_1281:
        /*003c*/ 	.byte	0x04, 0x17
        /*003e*/ 	.short	(.L_1283 - .L_1282)
.L_1282:
        /*0040*/ 	.word	0x00000000
        /*0044*/ 	.short	0x0000
        /*0046*/ 	.short	0x0000
        /*0048*/ 	.byte	0x00, 0xf0, 0x11, 0x00


	//----- nvinfo : EIATTR_MAXREG_COUNT
	.align		4
.L_1283:
        /*004c*/ 	.byte	0x03, 0x1b
        /*004e*/ 	.short	0x00ff


	//----- nvinfo : EIATTR_MERCURY_ISA_VERSION
	.align		4
        /*0050*/ 	.byte	0x03, 0x5f
        /*0052*/ 	.short	0x0000


	//----- nvinfo : EIATTR_EXIT_INSTR_OFFSETS
	.align		4
        /*0054*/ 	.byte	0x04, 0x1c
        /*0056*/ 	.short	(.L_1285 - .L_1284)


	//   ....[0]....
.L_1284:
        /*0058*/ 	.word	0x00000010


	//----- nvinfo : EIATTR_MAX_THREADS
	.align		4
.L_1285:
        /*005c*/ 	.byte	0x04, 0x05
        /*005e*/ 	.short	(.L_1287 - .L_1286)
.L_1286:
        /*0060*/ 	.word	0x00000080
        /*0064*/ 	.word	0x00000001
        /*0068*/ 	.word	0x00000001
.L_1287:


//--------------------- .nv.info._ZN2at6native18elementwise_kernelILi128ELi4EZNS0_15gpu_kernel_implINS0_13BUnaryFunctorIN3c108BFloat16ES5_S5_NS0_15binary_internal10DivFunctorIS5_EEEEEEvRNS_18TensorIteratorBaseERKT_EUliE_EEviT1_ --------------------------
	.section	.nv.info._ZN2at6native18elementwise_kernelILi128ELi4EZNS0_15gpu_kernel_implINS0_13BUnaryFunctorIN3c108BFloat16ES5_S5_NS0_15binary_internal10DivFunctorIS5_EEEEEEvRNS_18TensorIteratorBaseERKT_EUliE_EEviT1_,"",@"SHT_CUDA_INFO"
	.sectionflags	@""
	.align	4


	//----- nvinfo : EIATTR_CUDA_API_VERSION
	.align		4
        /*0000*/ 	.byte	0x04, 0x37
        /*0002*/ 	.short	(.L_1289 - .L_1288)
.L_1288:
        /*0004*/ 	.word	0x00000082


	//----- nvinfo : EIATTR_SW2861232_WAR
	.align		4
.L_1289:
        /*0008*/ 	.byte	0x01, 0x35
	.zero		2


	//----- nvinfo : EIATTR_PARAM_CBANK
	.align		4
        /*000c*/ 	.byte	0x04, 0x0a
        /*000e*/ 	.short	(.L_1291 - .L_1290)
	.align		4
.L_1290:
        /*0010*/ 	.word	index@(.nv.constant0._ZN2at6native18elementwise_kernelILi128ELi4EZNS0_15gpu_kernel_implINS0_13BUnaryFunctorIN3c108BFloat16ES5_S5_NS0_15binary_internal10DivFunctorIS5_EEEEEEvRNS_18TensorIteratorBaseERKT_EUliE_EEviT1_)
        /*0014*/ 	.short	0x0160
        /*0016*/ 	.short	0x0220


	//----- nvinfo : EIATTR_CBANK_PARAM_SIZE
	.align		4
.L_1291:
        /*0018*/ 	.byte	0x03, 0x19
        /*001a*/ 	.short	0x0220


	//----- nvinfo : EIATTR_KPARAM_INFO
	.align		4
        /*001c*/ 	.byte	0x04, 0x17
        /*001e*/ 	.short	(.L_1293 - .L_1292)
.L_1292:
        /*0020*/ 	.word	0x00000000
        /*0024*/ 	.short	0x0001
        /*0026*/ 	.short	0x0008
        /*0028*/ 	.byte	0x00, 0xf0, 0x61, 0x08


	//----- nvinfo : EIATTR_KPARAM_INFO
	.align		4
.L_1293:
        /*002c*/ 	.byte	0x04, 0x17
        /*002e*/ 	.short	(.L_1295 - .L_1294)
.L_1294:
        /*0030*/ 	.word	0x00000000
        /*0034*/ 	.short	0x0000
        /*0036*/ 	.short	0x0000
        /*0038*/ 	.byte	0x00, 0xf0, 0x11, 0x00


	//----- nvinfo : EIATTR_MAXREG_COUNT
	.align		4
.L_1295:
        /*003c*/ 	.byte	0x03, 0x1b
        /*003e*/ 	.short	0x0080


	//----- nvinfo : EIATTR_EXTERNS
	.align		4
        /*0040*/ 	.byte	0x04, 0x0f
        /*0042*/ 	.short	(.L_1297 - .L_1296)


	//   ....[0]....
	.align		4
.L_1296:
        /*0044*/ 	.word	index@(__assertfail)


	//----- nvinfo : EIATTR_MERCURY_ISA_VERSION
	.align		4
.L_1297:
        /*0048*/ 	.byte	0x03, 0x5f
        /*004a*/ 	.short	0x0000


	//----- nvinfo : EIATTR_SYSCALL_OFFSETS
	.align		4
        /*004c*/ 	.byte	0x04, 0x46
        /*004e*/ 	.short	(.L_1299 - .L_1298)


	//   ....[0]....
.L_1298:
        /*0050*/ 	.word	0x00001de0


	//   ....[1]....
        /*0054*/ 	.word	0x00002dd0


	//   ....[2]....
        /*0058*/ 	.word	0x00004c10


	//   ....[3]....
        /*005c*/ 	.word	0x00005c00


	//   ....[4]....
        /*0060*/ 	.word	0x00007a10


	//   ....[5]....
        /*0064*/ 	.word	0x00008a00


	//   ....[6]....
        /*0068*/ 	.word	0x0000a820


	//   ....[7]....
        /*006c*/ 	.word	0x0000b810


	//----- nvinfo : EIATTR_EXIT_INSTR_OFFSETS
	.align		4
.L_1299:
        /*0070*/ 	.byte	0x04, 0x1c
        /*0072*/ 	.short	(.L_1301 - .L_1300)


	//   ....[0]....
.L_1300:
        /*0074*/ 	.word	0x00008ac0


	//   ....[1]....
        /*0078*/ 	.word	0x0000aa10


	//   ....[2]....
        /*007c*/ 	.word	0x0000aa50


	//   ....[3]....
        /*0080*/ 	.word	0x0000aaf0


	//   ....[4]....
        /*0084*/ 	.word	0x0000ab30


	//   ....[5]....
        /*0088*/ 	.word	0x0000ab70


	//   ....[6]....
        /*008c*/ 	.word	0x0000ac00


	//   ....[7]....
        /*0090*/ 	.word	0x0000ac40


	//   ....[8]....
        /*0094*/ 	.word	0x0000ace0


	//   ....[9]....
        /*0098*/ 	.word	0x0000ad30


	//   ....[10]....
        /*009c*/ 	.word	0x0000ad80


	//   ....[11]....
        /*00a0*/ 	.word	0x0000ae50


	//   ....[12]....
        /*00a4*/ 	.word	0x0000aeb0


	//   ....[13]....
        /*00a8*/ 	.word	0x0000b040


	//   ....[14]....
        /*00ac*/ 	.word	0x0000b1a0


	//   ....[15]....
        /*00b0*/ 	.word	0x0000b1c0


	//   ....[16]....
        /*00b4*/ 	.word	0x0000b280


	//   ....[17]....
        /*00b8*/ 	.word	0x0000b400


	//   ....[18]....
        /*00bc*/ 	.word	0x0000b580


	//   ....[19]....
        /*00c0*/ 	.word	0x0000b6e0


	//   ....[20]....
        /*00c4*/ 	.word	0x0000b820


	//   ....[21]....
        /*00c8*/ 	.word	0x0000b860


	//   ....[22]....
        /*00cc*/ 	.word	0x0000b8a0


	//----- nvinfo : EIATTR_MAX_THREADS
	.align		4
.L_1301:
        /*00d0*/ 	.byte	0x04, 0x05
        /*00d2*/ 	.short	(.L_1303 - .L_1302)
.L_1302:
        /*00d4*/ 	.word	0x00000080
        /*00d8*/ 	.word	0x00000001
        /*00dc*/ 	.word	0x00000001


	//----- nvinfo : EIATTR_CRS_STACK_SIZE
	.align		4
.L_1303:
        /*00e0*/ 	.byte	0x04, 0x1e
        /*00e2*/ 	.short	(.L_1305 - .L_1304)
.L_1304:
        /*00e4*/ 	.word	0x00000000
.L_1305:


//--------------------- .nv.info._ZN2at6native27unrolled_elementwise_kernelINS0_13BUnaryFunctorIN3c108BFloat16ES4_S4_NS0_15binary_internal10DivFunctorIS4_EEEESt5arrayIPcLm2EELi4E23TrivialOffsetCalculatorILi1EjESD_NS0_6memory12LoadWithCastILi1EEENSE_13StoreWithCastILi1EEEEEviT_T0_T2_T3_T4_T5_ --------------------------
	.section	.nv.info._ZN2at6native27unrolled_elementwise_kernelINS0_13BUnaryFunctorIN3c108BFloat16ES4_S4_NS0_15binary_internal10DivFunctorIS4_EEEESt5arrayIPcLm2EELi4E23TrivialOffsetCalculatorILi1EjESD_NS0_6memory12LoadWithCastILi1EEENSE_13StoreWithCastILi1EEEEEviT_T0_T2_T3_T4_T5_,"",@"SHT_CUDA_INFO"
	.sectionflags	@""
	.align	4


	//----- nvinfo : EIATTR_CUDA_API_VERSION
	.align		4
        /*0000*/ 	.byte	0x04, 0x37
        /*0002*/ 	.short	(.L_1307 - .L_1306)
.L_1306:
        /*0004*/ 	.word	0x00000082


	//----- nvinfo : EIATTR_SW2861232_WAR
	.align		4
.L_1307:
        /*0008*/ 	.byte	0x01, 0x35
	.zero		2


	//----- nvinfo : EIATTR_PARAM_CBANK
	.align		4
        /*000c*/ 	.byte	0x04, 0x0a
        /*000e*/ 	.short	(.L_1309 - .L_1308)
	.align		4
.L_1308:
        /*0010*/ 	.word	index@(.nv.constant0._ZN2at6native27unrolled_elementwise_kernelINS0_13BUnaryFunctorIN3c108BFloat16ES4_S4_NS0_15binary_internal10DivFunctorIS4_EEEESt5arrayIPcLm2EELi4E23TrivialOffsetCalculatorILi1EjESD_NS0_6memory12LoadWithCastILi1EEENSE_13StoreWithCastILi1EEEEEviT_T0_T2_T3_T4_T5_)
        /*0014*/ 	.short	0x0160
        /*0016*/ 	.short	0x002c


	//----- nvinfo : EIATTR_CBANK_PARAM_SIZE
	.align		4
.L_1309:
        /*0018*/ 	.byte	0x03, 0x19
        /*001a*/ 	.short	0x002c


	//----- nvinfo : EIATTR_KPARAM_INFO
	.align		4
        /*001c*/ 	.byte	0x04, 0x17
        /*001e*/ 	.short	(.L_1311 - .L_1310)
.L_1310:
        /*0020*/ 	.word	0x00000000
        /*0024*/ 	.short	0x0006
        /*0026*/ 	.short	0x0024
        /*0028*/ 	.byte	0x00, 0xf0, 0x21, 0x00


	//----- nvinfo : EIATTR_KPARAM_INFO
	.align		4
.L_1311:
        /*002c*/ 	.byte	0x04, 0x17
        /*002e*/ 	.short	(.L_1313 - .L_1312)
.L_1312:
        /*0030*/ 	.word	0x00000000
        /*0034*/ 	.short	0x0005
        /*0036*/ 	.short	0x001c
        /*0038*/ 	.byte	0x00, 0xf0, 0x21, 0x00


	//----- nvinfo : EIATTR_KPARAM_INFO
	.align		4
.L_1313:
        /*003c*/ 	.byte	0x04, 0x17
        /*003e*/ 	.short	(.L_1315 - .L_1314)
.L_1314:
        /*0040*/ 	.word	0x00000000
        /*0044*/ 	.short	0x0004
        /*0046*/ 	.short	0x0019
        /*0048*/ 	.byte	0x00, 0xf0, 0x05, 0x00


	//----- nvinfo : EIATTR_KPARAM_INFO
	.align		4
.L_1315:
        /*004c*/ 	.byte	0x04, 0x17
        /*004e*/ 	.short	(.L_1317 - .L_1316)
.L_1316:
        /*0050*/ 	.word	0x00000000
        /*0054*/ 	.short	0x0003
        /*0056*/ 	.short	0x0018
        /*0058*/ 	.byte	0x00, 0xf0, 0x05, 0x00


	//----- nvinfo : EIATTR_KPARAM_INFO
	.align		4
.L_1317:
        /*005c*/ 	.byte	0x04, 0x17
        /*005e*/ 	.short	(.L_1319 - .L_1318)
.L_1318:
        /*0060*/ 	.word	0x00000000
        /*0064*/ 	.short	0x0002
        /*0066*/ 	.short	0x0008
        /*0068*/ 	.byte	0x00, 0xf0, 0x41, 0x00


	//----- nvinfo : EIATTR_KPARAM_INFO
	.align		4
.L_1319:
        /*006c*/ 	.byte	0x04, 0x17
        /*006e*/ 	.short	(.L_1321 - .L_1320)
.L_1320:
        /*0070*/ 	.word	0x00000000
        /*0074*/ 	.short	0x0001
        /*0076*/ 	.short	0x0004
        /*0078*/ 	.byte	0x00, 0xf0, 0x11, 0x00


	//----- nvinfo : EIATTR_KPARAM_INFO
	.align		4
.L_1321:
        /*007c*/ 	.byte	0x04, 0x17
        /*007e*/ 	.short	(.L_1323 - .L_1322)
.L_1322:
        /*0080*/ 	.word	0x00000000
        /*0084*/ 	.short	0x0000
        /*0086*/ 	.short	0x0000
        /*0088*/ 	.byte	0x00, 0xf0, 0x11, 0x00


	//----- nvinfo : EIATTR_MAXREG_COUNT
	.align		4
.L_1323:
        /*008c*/ 	.byte	0x03, 0x1b
        /*008e*/ 	.short	0x00ff


	//----- nvinfo : EIATTR_EXTERNS
	.align		4
        /*0090*/ 	.byte	0x04, 0x0f
        /*0092*/ 	.short	(.L_1325 - .L_1324)


	//   ....[0]....
	.align		4
.L_1324:
        /*0094*/ 	.word	index@(__assertfail)


	//----- nvinfo : EIATTR_MERCURY_ISA_VERSION
	.align		4
.L_1325:
        /*0098*/ 	.byte	0x03, 0x5f
        /*009a*/ 	.short	0x0000


	//----- nvinfo : EIATTR_SYSCALL_OFFSETS
	.align		4
        /*009c*/ 	.byte	0x04, 0x46
        /*009e*/ 	.short	(.L_1327 - .L_1326)


	//   ....[0]....
.L_1326:
        /*00a0*/ 	.word	0x000010a0


	//   ....[1]....
        /*00a4*/ 	.word	0x000021a0


	//   ....[2]....
        /*00a8*/ 	.word	0x000032b0


	//   ....[3]....
        /*00ac*/ 	.word	0x00004390


	//   ....[4]....
        /*00b0*/ 	.word	0x000056e0


	//   ....[5]....
        /*00b4*/ 	.word	0x00006710


	//   ....[6]....
        /*00b8*/ 	.word	0x00007700


	//   ....[7]....
        /*00bc*/ 	.word	0x000086f0


	//----- nvinfo : EIATTR_EXIT_INSTR_OFFSETS
	.align		4
.L_1327:
        /*00c0*/ 	.byte	0x04, 0x1c
        /*00c2*/ 	.short	(.L_1329 - .L_1328)


	//   ....[0]....
.L_1328:
        /*00c4*/ 	.word	0x000077c0


	//   ....[1]....
        /*00c8*/ 	.word	0x000078f0


	//   ....[2]....
        /*00cc*/ 	.word	0x00007930


	//   ....[3]....
        /*00d0*/ 	.word	0x000079d0


	//   ....[4]....
        /*00d4*/ 	.word	0x00007a10


	//   ....[5]....
        /*00d8*/ 	.word	0x00007a50


	//   ....[6]....
        /*00dc*/ 	.word	0x00007ae0


	//   ....[7]....
        /*00e0*/ 	.word	0x00007b20


	//   ....[8]....
        /*00e4*/ 	.word	0x00007bc0


	//   ....[9]....
        /*00e8*/ 	.word	0x00007c10


	//   ....[10]....
        /*00ec*/ 	.word	0x00007c60


	//   ....[11]....
        /*00f0*/ 	.word	0x00007d30


	//   ....[12]....
        /*00f4*/ 	.word	0x00007d90


	//   ....[13]....
        /*00f8*/ 	.word	0x00007f20


	//   ....[14]....
        /*00fc*/ 	.word	0x00008080


	//   ....[15]....
        /*0100*/ 	.word	0x000080a0


	//   ....[16]....
        /*0104*/ 	.word	0x00008160


	//   ....[17]....
        /*0108*/ 	.word	0x000082e0


	//   ....[18]....
        /*010c*/ 	.word	0x00008460


	//   ....[19]....
        /*0110*/ 	.word	0x000085c0


	//   ....[20]....
        /*0114*/ 	.word	0x00008700


	//   ....[21]....
        /*0118*/ 	.word	0x00008740


	//   ....[22]....
        /*011c*/ 	.word	0x00008780


	//----- nvinfo : EIATTR_MAX_THREADS
	.align		4
.L_1329:
        /*0120*/ 	.byte	0x04, 0x05
        /*0122*/ 	.short	(.L_1331 - .L_1330)
.L_1330:
        /*0124*/ 	.word	0x00000080
        /*0128*/ 	.word	0x00000001
        /*012c*/ 	.word	0x00000001


	//----- nvinfo : EIATTR_CRS_STACK_SIZE
	.align		4
.L_1331:
        /*0130*/ 	.byte	0x04, 0x1e
        /*0132*/ 	.short	(.L_1333 - .L_1332)
.L_1332:
        /*0134*/ 	.word	0x00000000
.L_1333:


//--------------------- .nv.info._ZN2at6native18elementwise_kernelILi128ELi4EZNS0_22gpu_kernel_impl_nocastINS0_13BUnaryFunctorIN3c108BFloat16ES5_S5_NS0_15binary_internal10DivFunctorIS5_EEEEEEvRNS_18TensorIteratorBaseERKT_EUliE_EEviT1_ --------------------------
	.section	.nv.info._ZN2at6native18elementwise_kernelILi128ELi4EZNS0_22gpu_kernel_impl_nocastINS0_13BUnaryFunctorIN3c108BFloat16ES5_S5_NS0_15binary_internal10DivFunctorIS5_EEEEEEvRNS_18TensorIteratorBaseERKT_EUliE_EEviT1_,"",@"SHT_CUDA_INFO"
	.sectionflags	@""
	.align	4


	//----- nvinfo : EIATTR_CUDA_API_VERSION
	.align		4
        /*0000*/ 	.byte	0x04, 0x37
        /*0002*/ 	.short	(.L_1335 - .L_1334)
.L_1334:
        /*0004*/ 	.word	0x00000082


	//----- nvinfo : EIATTR_SW2861232_WAR
	.align		4
.L_1335:
        /*0008*/ 	.byte	0x01, 0x35
	.zero		2


	//----- nvinfo : EIATTR_PARAM_CBANK
	.align		4
        /*000c*/ 	.byte	0x04, 0x0a
        /*000e*/ 	.short	(.L_1337 - .L_1336)
	.align		4
.L_1336:
        /*0010*/ 	.word	index@(.nv.constant0._ZN2at6native18elementwise_kernelILi128ELi4EZNS0_22gpu_kernel_impl_nocastINS0_13BUnaryFunctorIN3c108BFloat16ES5_S5_NS0_15binary_internal10DivFunctorIS5_EEEEEEvRNS_18TensorIteratorBaseERKT_EUliE_EEviT1_)
        /*0014*/ 	.short	0x0160
        /*0016*/ 	.short	0x0220


	//----- nvinfo : EIATTR_CBANK_PARAM_SIZE
	.align		4
.L_1337:
        /*0018*/ 	.byte	0x03, 0x19
        /*001a*/ 	.short	0x0220


	//----- nvinfo : EIATTR_KPARAM_INFO
	.align		4
        /*001c*/ 	.byte	0x04, 0x17
        /*001e*/ 	.short	(.L_1339 - .L_1338)
.L_1338:
        /*0020*/ 	.word	0x00000000
        /*0024*/ 	.short	0x0001
        /*0026*/ 	.short	0x0008
        /*0028*/ 	.byte	0x00, 0xf0, 0x61, 0x08


	//----- nvinfo : EIATTR_KPARAM_INFO
	.align		4
.L_1339:
        /*002c*/ 	.byte	0x04, 0x17
        /*002e*/ 	.short	(.L_1341 - .L_1340)
.L_1340:
        /*0030*/ 	.word	0x00000000
        /*0034*/ 	.short	0x0000
        /*0036*/ 	.short	0x0000
        /*0038*/ 	.byte	0x00, 0xf0, 0x11, 0x00


	//----- nvinfo : EIATTR_MAXREG_COUNT
	.align		4
.L_1341:
        /*003c*/ 	.byte	0x03, 0x1b
        /*003e*/ 	.short	0x0080


	//----- nvinfo : EIATTR_MERCURY_ISA_VERSION
	.align		4
        /*0040*/ 	.byte	0x03, 0x5f
        /*0042*/ 	.short	0x0000


	//----- nvinfo : EIATTR_EXIT_INSTR_OFFSETS
	.align		4
        /*0044*/ 	.byte	0x04, 0x1c
        /*0046*/ 	.short	(.L_1343 - .L_1342)


	//   ....[0]....
.L_1342:
        /*0048*/ 	.word	0x00002e00


	//   ....[1]....
        /*004c*/ 	.word	0x00003d00


	//----- nvinfo : EIATTR_MAX_THREADS
	.align		4
.L_1343:
        /*0050*/ 	.byte	0x04, 0x05
        /*0052*/ 	.short	(.L_1345 - .L_1344)
.L_1344:
        /*0054*/ 	.word	0x00000080
        /*0058*/ 	.word	0x00000001
        /*005c*/ 	.word	0x00000001


	//----- nvinfo : EIATTR_CRS_STACK_SIZE
	.align		4
.L_1345:
        /*0060*/ 	.byte	0x04, 0x1e
        /*0062*/ 	.short	(.L_1347 - .L_1346)
.L_1346:
        /*0064*/ 	.word	0x00000000
.L_1347:


//--------------------- .nv.info._ZN2at6native27unrolled_elementwise_kernelINS0_13BUnaryFunctorIN3c108BFloat16ES4_S4_NS0_15binary_internal10DivFunctorIS4_EEEESt5arrayIPcLm2EELi4E23TrivialOffsetCalculatorILi1EjESD_NS0_6memory15LoadWithoutCastENSE_16StoreWithoutCastEEEviT_T0_T2_T3_T4_T5_ --------------------------
	.section	.nv.info._ZN2at6native27unrolled_elementwise_kernelINS0_13BUnaryFunctorIN3c108BFloat16ES4_S4_NS0_15binary_internal10DivFunctorIS4_EEEESt5arrayIPcLm2EELi4E23TrivialOffsetCalculatorILi1EjESD_NS0_6memory15LoadWithoutCastENSE_16StoreWithoutCastEEEviT_T0_T2_T3_T4_T5_,"",@"SHT_CUDA_INFO"
	.sectionflags	@""
	.align	4


	//----- nvinfo : EIATTR_CUDA_API_VERSION
	.align		4
        /*0000*/ 	.byte	0x04, 0x37
        /*0002*/ 	.short	(.L_1349 - .L_1348)
.L_1348:
        /*0004*/ 	.word	0x00000082


	//----- nvinfo : EIATTR_SW2861232_WAR
	.align		4
.L_1349:
        /*0008*/ 	.byte	0x01, 0x35
	.zero		2


	//----- nvinfo : EIATTR_PARAM_CBANK
	.align		4
        /*000c*/ 	.byte	0x04, 0x0a
        /*000e*/ 	.short	(.L_1351 - .L_1350)
	.align		4
.L_1350:
        /*0010*/ 	.word	index@(.nv.constant0._ZN2at6native27unrolled_elementwise_kernelINS0_13BUnaryFunctorIN3c108BFloat16ES4_S4_NS0_15binary_internal10DivFunctorIS4_EEEESt5arrayIPcLm2EELi4E23TrivialOffsetCalculatorILi1EjESD_NS0_6memory15LoadWithoutCastENSE_16StoreWithoutCastEEEviT_T0_T2_T3_T4_T5_)
        /*0014*/ 	.short	0x0160
        /*0016*/ 	.short	0x001c


	//----- nvinfo : EIATTR_CBANK_PARAM_SIZE
	.align		4
.L_1351:
        /*0018*/ 	.byte	0x03, 0x19
        /*001a*/ 	.short	0x001c


	//----- nvinfo : EIATTR_KPARAM_INFO
	.align		4
        /*001c*/ 	.byte	0x04, 0x17
        /*001e*/ 	.short	(.L_1353 - .L_1352)
.L_1352:
        /*0020*/ 	.word	0x00000000
        /*0024*/ 	.short	0x0006
        /*0026*/ 	.short	0x001b
        /*0028*/ 	.byte	0x00, 0xf0, 0x05, 0x00


	//----- nvinfo : EIATTR_KPARAM_INFO
	.align		4
.L_1353:
        /*002c*/ 	.byte	0x04, 0x17
        /*002e*/ 	.short	(.L_1355 - .L_1354)
.L_1354:
        /*0030*/ 	.word	0x00000000
        /*0034*/ 	.short	0x0005
        /*0036*/ 	.short	0x001a
        /*0038*/ 	.byte	0x00, 0xf0, 0x05, 0x00


	//----- nvinfo : EIATTR_KPARAM_INFO
	.align		4
.L_1355:
        /*003c*/ 	.byte	0x04, 0x17
        /*003e*/ 	.short	(.L_1357 - .L_1356)
.L_1356:
        /*0040*/ 	.word	0x00000000
        /*0044*/ 	.short	0x0004
        /*0046*/ 	.short	0x0019
        /*0048*/ 	.byte	0x00, 0xf0, 0x05, 0x00


	//----- nvinfo : EIATTR_KPARAM_INFO
	.align		4
.L_1357:
        /*004c*/ 	.byte	0x04, 0x17
        /*004e*/ 	.short	(.L_1359 - .L_1358)
.L_1358:
        /*0050*/ 	.word	0x00000000
        /*0054*/ 	.short	0x0003
        /*0056*/ 	.short	0x0018
        /*0058*/ 	.byte	0x00, 0xf0, 0x05, 0x00


	//----- nvinfo : EIATTR_KPARAM_INFO
	.align		4
.L_1359:
        /*005c*/ 	.byte	0x04, 0x17
        /*005e*/ 	.short	(.L_1361 - .L_1360)
.L_1360:
        /*0060*/ 	.word	0x00000000
        /*0064*/ 	.short	0x0002
        /*0066*/ 	.short	0x0008
        /*0068*/ 	.byte	0x00, 0xf0, 0x41, 0x00


	//----- nvinfo : EIATTR_KPARAM_INFO
	.align		4
.L_1361:
        /*006c*/ 	.byte	0x04, 0x17
        /*006e*/ 	.short	(.L_1363 - .L_1362)
.L_1362:
        /*0070*/ 	.word	0x00000000
        /*0074*/ 	.short	0x0001
        /*0076*/ 	.short	0x0004
        /*0078*/ 	.byte	0x00, 0xf0, 0x11, 0x00


	//----- nvinfo : EIATTR_KPARAM_INFO
	.align		4
.L_1363:
        /*007c*/ 	.byte	0x04, 0x17
        /*007e*/ 	.short	(.L_1365 - .L_1364)
.L_1364:
        /*0080*/ 	.word	0x00000000
        /*0084*/ 	.short	0x0000
        /*0086*/ 	.short	0x0000
        /*0088*/ 	.byte	0x00, 0xf0, 0x11, 0x00


	//----- nvinfo : EIATTR_MAXREG_COUNT
	.align		4
.L_1365:
        /*008c*/ 	.byte	0x03, 0x1b
        /*008e*/ 	.short	0x00ff


	//----- nvinfo : EIATTR_MERCURY_ISA_VERSION
	.align		4
        /*0090*/ 	.byte	0x03, 0x5f
        /*0092*/ 	.short	0x0000


	//----- nvinfo : EIATTR_EXIT_INSTR_OFFSETS
	.align		4
        /*0094*/ 	.byte	0x04, 0x1c
        /*0096*/ 	.short	(.L_1367 - .L_1366)


	//   ....[0]....
.L_1366:
        /*0098*/ 	.word	0x00000560


	//   ....[1]....
        /*009c*/ 	.word	0x000005c0


	//----- nvinfo : EIATTR_MAX_THREADS
	.align		4
.L_1367:
        /*00a0*/ 	.byte	0x04, 0x05
        /*00a2*/ 	.short	(.L_1369 - .L_1368)
.L_1368:
        /*00a4*/ 	.word	0x00000080
        /*00a8*/ 	.word	0x00000001
        /*00ac*/ 	.word	0x00000001


	//----- nvinfo : EIATTR_CRS_STACK_SIZE
	.align		4
.L_1369:
        /*00b0*/ 	.byte	0x04, 0x1e
        /*00b2*/ 	.short	(.L_1371 - .L_1370)
.L_1370:
        /*00b4*/ 	.word	0x00000000
.L_1371:


//--------------------- .nv.info._ZN2at6native29vectorized_elementwise_kernelILi2ENS0_13BUnaryFunctorIN3c108BFloat16ES4_S4_NS0_15binary_internal10DivFunctorIS4_EEEESt5arrayIPcLm2EEEEviT0_T1_ --------------------------
	.section	.nv.info._ZN2at6native29vectorized_elementwise_kernelILi2ENS0_13BUnaryFunctorIN3c108BFloat16ES4_S4_NS0_15binary_internal10DivFunctorIS4_EEEESt5arrayIPcLm2EEEEviT0_T1_,"",@"SHT_CUDA_INFO"
	.sectionflags	@""
	.align	4


	//----- nvinfo : EIATTR_CUDA_API_VERSION
	.align		4
        /*0000*/ 	.byte	0x04, 0x37
        /*0002*/ 	.short	(.L_1373 - .L_1372)
.L_1372:
        /*0004*/ 	.word	0x00000082


	//----- nvinfo : EIATTR_SW2861232_WAR
	.align		4
.L_1373:
        /*0008*/ 	.byte	0x01, 0x35
	.zero		2


	//----- nvinfo : EIATTR_PARAM_CBANK
	.align		4
        /*000c*/ 	.byte	0x04, 0x0a
        /*000e*/ 	.short	(.L_1375 - .L_1374)
	.align		4
.L_1374:
        /*0010*/ 	.word	index@(.nv.constant0._ZN2at6native29vectorized_elementwise_kernelILi2ENS0_13BUnaryFunctorIN3c108BFloat16ES4_S4_NS0_15binary_internal10DivFunctorIS4_EEEESt5arrayIPcLm2EEEEviT0_T1_)
        /*0014*/ 	.short	0x0160
        /*0016*/ 	.short	0x0018


	//----- nvinfo : EIATTR_CBANK_PARAM_SIZE
	.align		4
.L_1375:
        /*0018*/ 	.byte	0x03, 0x19
        /*001a*/ 	.short	0x0018


	//----- nvinfo : EIATTR_KPARAM_INFO
	.align		4
        /*001c*/ 	.byte	0x04, 0x17
        /*001e*/ 	.short	(.L_1377 - .L_1376)
.L_1376:
        /*0020*/ 	.word	0x00000000
        /*0024*/ 	.short	0x0002
        /*0026*/ 	.short	0x0008
        /*0028*/ 	.byte	0x00, 0xf0, 0x41, 0x00


	//----- nvinfo : EIATTR_KPARAM_INFO
	.align		4
.L_1377:
        /*002c*/ 	.byte	0x04, 0x17
        /*002e*/ 	.short	(.L_1379 - .L_1378)
.L_1378:
        /*0030*/ 	.word	0x00000000
        /*0034*/ 	.short	0x0001
        /*0036*/ 	.short	0x0004
        /*0038*/ 	.byte	0x00, 0xf0, 0x11, 0x00


	//----- nvinfo : EIATTR_KPARAM_INFO
	.align		4
.L_1379:
        /*003c*/ 	.byte	0x04, 0x17
        /*003e*/ 	.short	(.L_1381 - .L_1380)
.L_1380:
        /*0040*/ 	.word	0x00000000
        /*0044*/ 	.short	0x0000
        /*0046*/ 	.short	0x0000
        /*0048*/ 	.byte	0x00, 0xf0, 0x11, 0x00


	//----- nvinfo : EIATTR_MAXREG_COUNT
	.align		4
.L_1381:
        /*004c*/ 	.byte	0x03, 0x1b
        /*004e*/ 	.short	0x00ff


	//----- nvinfo : EIATTR_MERCURY_ISA_VERSION
	.align		4
        /*0050*/ 	.byte	0x03, 0x5f
        /*0052*/ 	.short	0x0000


	//----- nvinfo : EIATTR_EXIT_INSTR_OFFSETS
	.align		4
        /*0054*/ 	.byte	0x04, 0x1c
        /*0056*/ 	.short	(.L_1383 - .L_1382)


	//   ....[0]....
.L_1382:
        /*0058*/ 	.word	0x000002c0


	//   ....[1]....
        /*005c*/ 	.word	0x00000db0


	//   ....[2]....
        /*0060*/ 	.word	0x00000e10


	//----- nvinfo : EIATTR_MAX_THREADS
	.align		4
.L_1383:
        /*0064*/ 	.byte	0x04, 0x05
        /*0066*/ 	.short	(.L_1385 - .L_1384)
.L_1384:
        /*0068*/ 	.word	0x00000080
        /*006c*/ 	.word	0x00000001
        /*0070*/ 	.word	0x00000001


	//----- nvinfo : EIATTR_CRS_STACK_SIZE
	.align		4
.L_1385:
        /*0074*/ 	.byte	0x04, 0x1e
        /*0076*/ 	.short	(.L_1387 - .L_1386)
.L_1386:
        /*0078*/ 	.word	0x00000000
.L_1387:


//--------------------- .nv.info._ZN2at6native29vectorized_elementwise_kernelILi4ENS0_13BUnaryFunctorIN3c108BFloat16ES4_S4_NS0_15binary_internal10DivFunctorIS4_EEEESt5arrayIPcLm2EEEEviT0_T1_ --------------------------
	.section	.nv.info._ZN2at6native29vectorized_elementwise_kernelILi4ENS0_13BUnaryFunctorIN3c108BFloat16ES4_S4_NS0_15binary_internal10DivFunctorIS4_EEEESt5arrayIPcLm2EEEEviT0_T1_,"",@"SHT_CUDA_INFO"
	.sectionflags	@""
	.align	4


	//----- nvinfo : EIATTR_CUDA_API_VERSION
	.align		4
        /*0000*/ 	.byte	0x04, 0x37
        /*0002*/ 	.short	(.L_1389 - .L_1388)
.L_1388:
        /*0004*/ 	.word	0x00000082


	//----- nvinfo : EIATTR_SW2861232_WAR
	.align		4
.L_1389:
        /*0008*/ 	.byte	0x01, 0x35
	.zero		2


	//----- nvinfo : EIATTR_PARAM_CBANK
	.align		4
        /*000c*/ 	.byte	0x04, 0x0a
        /*000e*/ 	.short	(.L_1391 - .L_1390)
	.align		4
.L_1390:
        /*0010*/ 	.word	index@(.nv.constant0._ZN2at6native29vectorized_elementwise_kernelILi4ENS0_13BUnaryFunctorIN3c108BFloat16ES4_S4_NS0_15binary_internal10DivFunctorIS4_EEEESt5arrayIPcLm2EEEEviT0_T1_)
        /*0014*/ 	.short	0x0160
        /*0016*/ 	.short	0x0018


	//----- nvinfo : EIATTR_CBANK_PARAM_SIZE
	.align		4
.L_1391:
        /*0018*/ 	.byte	0x03, 0x19
        /*001a*/ 	.short	0x0018


	//----- nvinfo : EIATTR_KPARAM_INFO
	.align		4
        /*001c*/ 	.byte	0x04, 0x17
        /*001e*/ 	.short	(.L_1393 - .L_1392)
.L_1392:
        /*0020*/ 	.word	0x00000000
        /*0024*/ 	.short	0x0002
        /*0026*/ 	.short	0x0008
        /*0028*/ 	.byte	0x00, 0xf0, 0x41, 0x00


	//----- nvinfo : EIATTR_KPARAM_INFO
	.align		4
.L_1393:
        /*002c*/ 	.byte	0x04, 0x17
        /*002e*/ 	.short	(.L_1395 - .L_1394)
.L_1394:
        /*0030*/ 	.word	0x00000000
        /*0034*/ 	.short	0x0001
        /*0036*/ 	.short	0x0004
        /*0038*/ 	.byte	0x00, 0xf0, 0x11, 0x00


	//----- nvinfo : EIATTR_KPARAM_INFO
	.align		4
.L_1395:
        /*003c*/ 	.byte	0x04, 0x17
        /*003e*/ 	.short	(.L_1397 - .L_1396)
.L_1396:
        /*0040*/ 	.word	0x00000000
        /*0044*/ 	.short	0x0000
        /*0046*/ 	.short	0x0000
        /*0048*/ 	.byte	0x00, 0xf0, 0x11, 0x00


	//----- nvinfo : EIATTR_MAXREG_COUNT
	.align		4
.L_1397:
        /*004c*/ 	.byte	0x03, 0x1b
        /*004e*/ 	.short	0x00ff


	//----- nvinfo : EIATTR_MERCURY_ISA_VERSION
	.align		4
        /*0050*/ 	.byte	0x03, 0x5f
        /*0052*/ 	.short	0x0000


	//----- nvinfo : EIATTR_EXIT_INSTR_OFFSETS
	.align		4
        /*0054*/ 	.byte	0x04, 0x1c
        /*0056*/ 	.short	(.L_1399 - .L_1398)


	//   ....[0]....
.L_1398:
        /*0058*/ 	.word	0x00000280


	//   ....[1]....
        /*005c*/ 	.word	0x00000d70


	//   ....[2]....
        /*0060*/ 	.word	0x00000dd0


	//----- nvinfo : EIATTR_MAX_THREADS
	.align		4
.L_1399:
        /*0064*/ 	.byte	0x04, 0x05
        /*0066*/ 	.short	(.L_1401 - .L_1400)
.L_1400:
        /*0068*/ 	.word	0x00000080
        /*006c*/ 	.word	0x00000001
        /*0070*/ 	.word	0x00000001


	//----- nvinfo : EIATTR_CRS_STACK_SIZE
	.align		4
.L_1401:
        /*0074*/ 	.byte	0x04, 0x1e
        /*0076*/ 	.short	(.L_1403 - .L_1402)
.L_1402:
        /*0078*/ 	.word	0x00000000
.L_1403:


//--------------------- .nv.info._ZN2at6native29vectorized_elementwise_kernelILi8ENS0_13BUnaryFunctorIN3c108BFloat16ES4_S4_NS0_15binary_internal10DivFunctorIS4_EEEESt5arrayIPcLm2EEEEviT0_T1_ --------------------------
	.section	.nv.info._ZN2at6native29vectorized_elementwise_kernelILi8ENS0_13BUnaryFunctorIN3c108BFloat16ES4_S4_NS0_15binary_internal10DivFunctorIS4_EEEESt5arrayIPcLm2EEEEviT0_T1_,"",@"SHT_CUDA_INFO"
	.sectionflags	@""
	.align	4


	//----- nvinfo : EIATTR_CUDA_API_VERSION
	.align		4
        /*0000*/ 	.byte	0x04, 0x37
        /*0002*/ 	.short	(.L_1405 - .L_1404)
.L_1404:
        /*0004*/ 	.word	0x00000082


	//----- nvinfo : EIATTR_SW2861232_WAR
	.align		4
.L_1405:
        /*0008*/ 	.byte	0x01, 0x35
	.zero		2


	//----- nvinfo : EIATTR_PARAM_CBANK
	.align		4
        /*000c*/ 	.byte	0x04, 0x0a
        /*000e*/ 	.short	(.L_1407 - .L_1406)
	.align		4
.L_1406:
        /*0010*/ 	.word	index@(.nv.constant0._ZN2at6native29vectorized_elementwise_kernelILi8ENS0_13BUnaryFunctorIN3c108BFloat16ES4_S4_NS0_15binary_internal10DivFunctorIS4_EEEESt5arrayIPcLm2EEEEviT0_T1_)
        /*0014*/ 	.short	0x0160
        /*0016*/ 	.short	0x0018


	//----- nvinfo : EIATTR_CBANK_PARAM_SIZE
	.align		4
.L_1407:
        /*0018*/ 	.byte	0x03, 0x19
        /*001a*/ 	.short	0x0018


	//----- nvinfo : EIATTR_KPARAM_INFO
	.align		4
        /*001c*/ 	.byte	0x04, 0x17
        /*001e*/ 	.short	(.L_1409 - .L_1408)
.L_1408:
        /*0020*/ 	.word	0x00000000
        /*0024*/ 	.short	0x0002
        /*0026*/ 	.short	0x0008
        /*0028*/ 	.byte	0x00, 0xf0, 0x41, 0x00


	//----- nvinfo : EIATTR_KPARAM_INFO
	.align		4
.L_1409:
        /*002c*/ 	.byte	0x04, 0x17
        /*002e*/ 	.short	(.L_1411 - .L_1410)
.L_1410:
        /*0030*/ 	.word	0x00000000
        /*0034*/ 	.short	0x0001
        /*0036*/ 	.short	0x0004
        /*0038*/ 	.byte	0x00, 0xf0, 0x11, 0x00


	//----- nvinfo : EIATTR_KPARAM_INFO
	.align		4
.L_1411:
        /*003c*/ 	.byte	0x04, 0x17
        /*003e*/ 	.short	(.L_1413 - .L_1412)
.L_1412:
        /*0040*/ 	.word	0x00000000
        /*0044*/ 	.short	0x0000
        /*0046*/ 	.short	0x0000
        /*0048*/ 	.byte	0x00, 0xf0, 0x11, 0x00


	//----- nvinfo : EIATTR_MAXREG_COUNT
	.align		4
.L_1413:
        /*004c*/ 	.byte	0x03, 0x1b
        /*004e*/ 	.short	0x00ff


	//----- nvinfo : EIATTR_MERCURY_ISA_VERSION
	.align		4
        /*0050*/ 	.byte	0x03, 0x5f
        /*0052*/ 	.short	0x0000


	//----- nvinfo : EIATTR_EXIT_INSTR_OFFSETS
	.align		4
        /*0054*/ 	.byte	0x04, 0x1c
        /*0056*/ 	.short	(.L_1415 - .L_1414)


	//   ....[0]....
.L_1414:
        /*0058*/ 	.word	0x00000010


	//----- nvinfo : EIATTR_MAX_THREADS
	.align		4
.L_1415:
        /*005c*/ 	.byte	0x04, 0x05
        /*005e*/ 	.short	(.L_1417 - .L_1416)
.L_1416:
        /*0060*/ 	.word	0x00000080
        /*0064*/ 	.word	0x00000001
        /*0068*/ 	.word	0x00000001
.L_1417:


//--------------------- .nv.info._ZN2at6native18elementwise_kernelILi128ELi4EZNS0_15gpu_kernel_implINS0_13AUnaryFunctorIN3c108BFloat16ES5_S5_NS0_15binary_internal10DivFunctorIS5_EEEEEEvRNS_18TensorIteratorBaseERKT_EUliE_EEviT1_ --------------------------
	.section	.nv.info._ZN2at6native18elementwise_kernelILi128ELi4EZNS0_15gpu_kernel_implINS0_13AUnaryFunctorIN3c108BFloat16ES5_S5_NS0_15binary_internal10DivFunctorIS5_EEEEEEvRNS_18TensorIteratorBaseERKT_EUliE_EEviT1_,"",@"SHT_CUDA_INFO"
	.sectionflags	@""
	.align	4


	//----- nvinfo : EIATTR_CUDA_API_VERSION
	.align		4
        /*0000*/ 	.byte	0x04, 0x37
        /*0002*/ 	.short	(.L_1419 - .L_1418)
.L_1418:
        /*0004*/ 	.word	0x00000082


	//----- nvinfo : EIATTR_SW2861232_WAR
	.align		4
.L_1419:
        /*0008*/ 	.byte	0x01, 0x35
	.zero		2


	//----- nvinfo : EIATTR_PARAM_CBANK
	.align		4
        /*000c*/ 	.byte	0x04, 0x0a
        /*000e*/ 	.short	(.L_1421 - .L_1420)
	.align		4
.L_1420:
        /*0010*/ 	.word	index@(.nv.constant0._ZN2at6native18elementwise_kernelILi128ELi4EZNS0_15gpu_kernel_implINS0_13AUnaryFunctorIN3c108BFloat16ES5_S5_NS0_15binary_internal10DivFunctorIS5_EEEEEEvRNS_18TensorIteratorBaseERKT_EUliE_EEviT1_)
        /*0014*/ 	.short	0x0160
        /*0016*/ 	.short	0x0220


	//----- nvinfo : EIATTR_CBANK_PARAM_SIZE
	.align		4
.L_1421:
        /*0018*/ 	.byte	0x03, 0x19
        /*001a*/ 	.short	0x0220


	//----- nvinfo : EIATTR_KPARAM_INFO
	.align		4
        /*001c*/ 	.byte	0x04, 0x17
        /*001e*/ 	.short	(.L_1423 - .L_1422)
.L_1422:
        /*0020*/ 	.word	0x00000000
        /*0024*/ 	.short	0x0001
        /*0026*/ 	.short	0x0008
        /*0028*/ 	.byte	0x00, 0xf0, 0x61, 0x08


	//----- nvinfo : EIATTR_KPARAM_INFO
	.align		4
.L_1423:
        /*002c*/ 	.byte	0x04, 0x17
        /*002e*/ 	.short	(.L_1425 - .L_1424)
.L_1424:
        /*0030*/ 	.word	0x00000000
        /*0034*/ 	.short	0x0000
        /*0036*/ 	.short	0x0000
        /*0038*/ 	.byte	0x00, 0xf0, 0x11, 0x00


	//----- nvinfo : EIATTR_MAXREG_COUNT
	.align		4
.L_1425:
        /*003c*/ 	.byte	0x03, 0x1b
        /*003e*/ 	.short	0x0080


	//----- nvinfo : EIATTR_EXTERNS
	.align		4
        /*0040*/ 	.byte	0x04, 0x0f
        /*0042*/ 	.short	(.L_1427 - .L_1426)


	//   ....[0]....
	.align		4
.L_1426:
        /*0044*/ 	.word	index@(__assertfail)


	//----- nvinfo : EIATTR_MERCURY_ISA_VERSION
	.align		4
.L_1427:
        /*0048*/ 	.byte	0x03, 0x5f
        /*004a*/ 	.short	0x0000


	//----- nvinfo : EIATTR_SYSCALL_OFFSETS
	.align		4
        /*004c*/ 	.byte	0x04, 0x46
        /*004e*/ 	.short	(.L_1429 - .L_1428)


	//   ....[0]....
.L_1428:
        /*0050*/ 	.word	0x00001de0


	//   ....[1]....
        /*0054*/ 	.word	0x00002dd0


	//   ....[2]....
        /*0058*/ 	.word	0x00004c10


	//   ....[3]....
        /*005c*/ 	.word	0x00005c00


	//   ....[4]....
        /*0060*/ 	.word	0x00007a10


	//   ....[5]....
        /*0064*/ 	.word	0x00008a00


	//   ....[6]....
        /*0068*/ 	.word	0x0000a820


	//   ....[7]....
        /*006c*/ 	.word	0x0000b810


	//----- nvinfo : EIATTR_EXIT_INSTR_OFFSETS
	.align		4
.L_1429:
        /*0070*/ 	.byte	0x04, 0x1c
        /*0072*/ 	.short	(.L_1431 - .L_1430)


	//   ....[0]....
.L_1430:
        /*0074*/ 	.word	0x00008ac0


	//   ....[1]....
        /*0078*/ 	.word	0x0000aa10


	//   ....[2]....
        /*007c*/ 	.word	0x0000aa50


	//   ....[3]....
        /*0080*/ 	.word	0x0000aaf0


	//   ....[4]....
        /*0084*/ 	.word	0x0000ab30


	//   ....[5]....
        /*0088*/ 	.word	0x0000ab70


	//   ....[6]....
        /*008c*/ 	.word	0x0000ac00


	//   ....[7]....
        /*0090*/ 	.word	0x0000ac40


	//   ....[8]....
        /*0094*/ 	.word	0x0000ace0


	//   ....[9]....
        /*0098*/ 	.word	0x0000ad30


	//   ....[10]....
        /*009c*/ 	.word	0x0000ad80


	//   ....[11]....
        /*00a0*/ 	.word	0x0000ae50


	//   ....[12]....
        /*00a4*/ 	.word	0x0000aeb0


	//   ....[13]....
        /*00a8*/ 	.word	0x0000b040


	//   ....[14]....
        /*00ac*/ 	.word	0x0000b1a0


	//   ....[15]....
        /*00b0*/ 	.word	0x0000b1c0


	//   ....[16]....
        /*00b4*/ 	.word	0x0000b280


	//   ....[17]....
        /*00b8*/ 	.word	0x0000b400


	//   ....[18]....
        /*00bc*/ 	.word	0x0000b580


	//   ....[19]....
        /*00c0*/ 	.word	0x0000b6e0


	//   ....[20]....
        /*00c4*/ 	.word	0x0000b820


	//   ....[21]....
        /*00c8*/ 	.word	0x0000b860


	//   ....[22]....
        /*00cc*/ 	.word	0x0000b8a0


	//----- nvinfo : EIATTR_MAX_THREADS
	.align		4
.L_1431:
        /*00d0*/ 	.byte	0x04, 0x05
        /*00d2*/ 	.short	(.L_1433 - .L_1432)
.L_1432:
        /*00d4*/ 	.word	0x00000080
        /*00d8*/ 	.word	0x00000001
        /*00dc*/ 	.word	0x00000001


	//----- nvinfo : EIATTR_CRS_STACK_SIZE
	.align		4
.L_1433:
        /*00e0*/ 	.byte	0x04, 0x1e
        /*00e2*/ 	.short	(.L_1435 - .L_1434)
.L_1434:
        /*00e4*/ 	.word	0x00000000
.L_1435:


//--------------------- .nv.info._ZN2at6native27unrolled_elementwise_kernelINS0_13AUnaryFunctorIN3c108BFloat16ES4_S4_NS0_15binary_internal10DivFunctorIS4_EEEESt5arrayIPcLm2EELi4E23TrivialOffsetCalculatorILi1EjESD_NS0_6memory12LoadWithCastILi1EEENSE_13StoreWithCastILi1EEEEEviT_T0_T2_T3_T4_T5_ --------------------------
	.section	.nv.info._ZN2at6native27unrolled_elementwise_kernelINS0_13AUnaryFunctorIN3c108BFloat16ES4_S4_NS0_15binary_internal10DivFunctorIS4_EEEESt5arrayIPcLm2EELi4E23TrivialOffsetCalculatorILi1EjESD_NS0_6memory12LoadWithCastILi1EEENSE_13StoreWithCastILi1EEEEEviT_T0_T2_T3_T4_T5_,"",@"SHT_CUDA_INFO"
	.sectionflags	@""
	.align	4


	//----- nvinfo : EIATTR_CUDA_API_VERSION
	.align		4
        /*0000*/ 	.byte	0x04, 0x37
        /*0002*/ 	.short	(.L_1437 - .L_1436)
.L_1436:
        /*0004*/ 	.word	0x00000082


	//----- nvinfo : EIATTR_SW2861232_WAR
	.align		4
.L_1437:
        /*0008*/ 	.byte	0x01, 0x35
	.zero		2


	//----- nvinfo : EIATTR_PARAM_CBANK
	.align		4
        /*000c*/ 	.byte	0x04, 0x0a
        /*000e*/ 	.short	(.L_1439 - .L_1438)
	.align		4
.L_1438:
        /*0010*/ 	.word	index@(.nv.constant0._ZN2at6native27unrolled_elementwise_kernelINS0_13AUnaryFunctorIN3c108BFloat16ES4_S4_NS0_15binary_internal10DivFunctorIS4_EEEESt5arrayIPcLm2EELi4E23TrivialOffsetCalculatorILi1EjESD_NS0_6memory12LoadWithCastILi1EEENSE_13StoreWithCastILi1EEEEEviT_T0_T2_T3_T4_T5_)
        /*0014*/ 	.short	0x0160
        /*0016*/ 	.short	0x002c


	//----- nvinfo : EIATTR_CBANK_PARAM_SIZE
	.align		4
.L_1439:
        /*0018*/ 	.byte	0x03, 0x19
        /*001a*/ 	.short	0x002c


	//----- nvinfo : EIATTR_KPARAM_INFO
	.align		4
        /*001c*/ 	.byte	0x04, 0x17
        /*001e*/ 	.short	(.L_1441 - .L_1440)
.L_1440:
        /*0020*/ 	.word	0x00000000
        /*0024*/ 	.short	0x0006
        /*0026*/ 	.short	0x0024
        /*0028*/ 	.byte	0x00, 0xf0, 0x21, 0x00


	//----- nvinfo : EIATTR_KPARAM_INFO
	.align		4
.L_1441:
        /*002c*/ 	.byte	0x04, 0x17
        /*002e*/ 	.short	(.L_1443 - .L_1442)
.L_1442:
        /*0030*/ 	.word	0x00000000
        /*0034*/ 	.short	0x0005
        /*0036*/ 	.short	0x001c
        /*0038*/ 	.byte	0x00, 0xf0, 0x21, 0x00


	//----- nvinfo : EIATTR_KPARAM_INFO
	.align		4
.L_1443:
        /*003c*/ 	.byte	0x04, 0x17
        /*003e*/ 	.short	(.L_1445 - .L_1444)
.L_1444:
        /*0040*/ 	.word	0x00000000
        /*0044*/ 	.short	0x0004
        /*0046*/ 	.short	0x0019
        /*0048*/ 	.byte	0x00, 0xf0, 0x05, 0x00


	//----- nvinfo : EIATTR_KPARAM_INFO
	.align		4
.L_1445:
        /*004c*/ 	.byte	0x04, 0x17
        /*004e*/ 	.short	(.L_1447 - .L_1446)
.L_1446:
        /*0050*/ 	.word	0x00000000
        /*0054*/ 	.short	0x0003
        /*0056*/ 	.short	0x0018
        /*0058*/ 	.byte	0x00, 0xf0, 0x05, 0x00


	//----- nvinfo : EIATTR_KPARAM_INFO
	.align		4
.L_1447:
        /*005c*/ 	.byte	0x04, 0x17
        /*005e*/ 	.short	(.L_1449 - .L_1448)
.L_1448:
        /*0060*/ 	.word	0x00000000
        /*0064*/ 	.short	0x0002
        /*0066*/ 	.short	0x0008
        /*0068*/ 	.byte	0x00, 0xf0, 0x41, 0x00


	//----- nvinfo : EIATTR_KPARAM_INFO
	.align		4
.L_1449:
        /*006c*/ 	.byte	0x04, 0x17
        /*006e*/ 	.short	(.L_1451 - .L_1450)
.L_1450:
        /*0070*/ 	.word	0x00000000
        /*0074*/ 	.short	0x0001
        /*0076*/ 	.short	0x0004
        /*0078*/ 	.byte	0x00, 0xf0, 0x11, 0x00


	//----- nvinfo : EIATTR_KPARAM_INFO
	.align		4
.L_1451:
        /*007c*/ 	.byte	0x04, 0x17
        /*007e*/ 	.short	(.L_1453 - .L_1452)
.L_1452:
        /*0080*/ 	.word	0x00000000
        /*0084*/ 	.short	0x0000
        /*0086*/ 	.short	0x0000
        /*0088*/ 	.byte	0x00, 0xf0, 0x11, 0x00


	//----- nvinfo : EIATTR_MAXREG_COUNT
	.align		4
.L_1453:
        /*008c*/ 	.byte	0x03, 0x1b
        /*008e*/ 	.short	0x00ff


	//----- nvinfo : EIATTR_EXTERNS
	.align		4
        /*0090*/ 	.byte	0x04, 0x0f
        /*0092*/ 	.short	(.L_1455 - .L_1454)


	//   ....[0]....
	.align		4
.L_1454:
        /*0094*/ 	.word	index@(__assertfail)


	//----- nvinfo : EIATTR_MERCURY_ISA_VERSION
	.align		4
.L_1455:
        /*0098*/ 	.byte	0x03, 0x5f
        /*009a*/ 	.short	0x0000


	//----- nvinfo : EIATTR_SYSCALL_OFFSETS
	.align		4
        /*009c*/ 	.byte	0x04, 0x46
        /*009e*/ 	.short	(.L_1457 - .L_1456)


	//   ....[0]....
.L_1456:
        /*00a0*/ 	.word	0x000010a0


	//   ....[1]....
        /*00a4*/ 	.word	0x000021a0


	//   ....[2]....
        /*00a8*/ 	.word	0x000032b0


	//   ....[3]....
        /*00ac*/ 	.word	0x00004390


	//   ....[4]....
        /*00b0*/ 	.word	0x000056e0


	//   ....[5]....
        /*00b4*/ 	.word	0x00006710


	//   ....[6]....
        /*00b8*/ 	.word	0x00007700


	//   ....[7]....
        /*00bc*/ 	.word	0x000086f0


	//----- nvinfo : EIATTR_EXIT_INSTR_OFFSETS
	.align		4
.L_1457:
        /*00c0*/ 	.byte	0x04, 0x1c
        /*00c2*/ 	.short	(.L_1459 - .L_1458)


	//   ....[0]....
.L_1458:
        /*00c4*/ 	.word	0x000077c0


	//   ....[1]....
        /*00c8*/ 	.word	0x000078f0


	//   ....[2]....
        /*00cc*/ 	.word	0x00007930


	//   ....[3]....
        /*00d0*/ 	.word	0x000079d0


	//   ....[4]....
        /*00d4*/ 	.word	0x00007a10


	//   ....[5]....
        /*00d8*/ 	.word	0x00007a50


	//   ....[6]....
        /*00dc*/ 	.word	0x00007ae0


	//   ....[7]....
        /*00e0*/ 	.word	0x00007b20


	//   ....[8]....
        /*00e4*/ 	.word	0x00007bc0


	//   ....[9]....
        /*00e8*/ 	.word	0x00007c10


	//   ....[10]....
        /*00ec*/ 	.word	0x00007c60


	//   ....[11]....
        /*00f0*/ 	.word	0x00007d30


	//   ....[12]....
        /*00f4*/ 	.word	0x00007d90


	//   ....[13]....
        /*00f8*/ 	.word	0x00007f20


	//   ....[14]....
        /*00fc*/ 	.word	0x00008080


	//   ....[15]....
        /*0100*/ 	.word	0x000080a0


	//   ....[16]....
        /*0104*/ 	.word	0x00008160


	//   ....[17]....
        /*0108*/ 	.word	0x000082e0


	//   ....[18]....
        /*010c*/ 	.word	0x00008460


	//   ....[19]....
        /*0110*/ 	.word	0x000085c0


	//   ....[20]....
        /*0114*/ 	.word	0x00008700


	//   ....[21]....
        /*0118*/ 	.word	0x00008740


	//   ....[22]....
        /*011c*/ 	.word	0x00008780


	//----- nvinfo : EIATTR_MAX_THREADS
	.align		4
.L_1459:
        /*0120*/ 	.byte	0x04, 0x05
        /*0122*/ 	.short	(.L_1461 - .L_1460)
.L_1460:
        /*0124*/ 	.word	0x00000080
        /*0128*/ 	.word	0x00000001
        /*012c*/ 	.word	0x00000001


	//----- nvinfo : EIATTR_CRS_STACK_SIZE
	.align		4
.L_1461:
        /*0130*/ 	.byte	0x04, 0x1e
        /*0132*/ 	.short	(.L_1463 - .L_1462)
.L_1462:
        /*0134*/ 	.word	0x00000000
.L_1463:


//--------------------- .nv.info._ZN2at6native18elementwise_kernelILi128ELi4EZNS0_22gpu_kernel_impl_nocastINS0_13AUnaryFunctorIN3c108BFloat16ES5_S5_NS0_15binary_internal10DivFunctorIS5_EEEEEEvRNS_18TensorIteratorBaseERKT_EUliE_EEviT1_ --------------------------
	.section	.nv.info._ZN2at6native18elementwise_kernelILi128ELi4EZNS0_22gpu_kernel_impl_nocastINS0_13AUnaryFunctorIN3c108BFloat16ES5_S5_NS0_15binary_internal10DivFunctorIS5_EEEEEEvRNS_18TensorIteratorBaseERKT_EUliE_EEviT1_,"",@"SHT_CUDA_INFO"
	.sectionflags	@""
	.align	4


	//----- nvinfo : EIATTR_CUDA_API_VERSION
	.align		4
        /*0000*/ 	.byte	0x04, 0x37
        /*0002*/ 	.short	(.L_1465 - .L_1464)
.L_1464:
        /*0004*/ 	.word	0x00000082


	//----- nvinfo : EIATTR_SW2861232_WAR
	.align		4
.L_1465:
        /*0008*/ 	.byte	0x01, 0x35
	.zero		2


	//----- nvinfo : EIATTR_PARAM_CBANK
	.align		4
        /*000c*/ 	.byte	0x04, 0x0a
        /*000e*/ 	.short	(.L_1467 - .L_1466)
	.align		4
.L_1466:
        /*0010*/ 	.word	index@(.nv.constant0._ZN2at6native18elementwise_kernelILi128ELi4EZNS0_22gpu_kernel_impl_nocastINS0_13AUnaryFunctorIN3c108BFloat16ES5_S5_NS0_15binary_internal10DivFunctorIS5_EEEEEEvRNS_18TensorIteratorBaseERKT_EUliE_EEviT1_)
        /*0014*/ 	.short	0x0160
        /*0016*/ 	.short	0x0220


	//----- nvinfo : EIATTR_CBANK_PARAM_SIZE
	.align		4
.L_1467:
        /*0018*/ 	.byte	0x03, 0x19
        /*001a*/ 	.short	0x0220


	//----- nvinfo : EIATTR_KPARAM_INFO
	.align		4
        /*001c*/ 	.byte	0x04, 0x17
        /*001e*/ 	.short	(.L_1469 - .L_1468)
.L_1468:
        /*0020*/ 	.word	0x00000000
        /*0024*/ 	.short	0x0001
        /*0026*/ 	.short	0x0008
        /*0028*/ 	.byte	0x00, 0xf0, 0x61, 0x08


	//----- nvinfo : EIATTR_KPARAM_INFO
	.align		4
.L_1469:
        /*002c*/ 	.byte	0x04, 0x17
        /*002e*/ 	.short	(.L_1471 - .L_1470)
.L_1470:
        /*0030*/ 	.word	0x00000000
        /*0034*/ 	.short	0x0000
        /*0036*/ 	.short	0x0000
        /*0038*/ 	.byte	0x00, 0xf0, 0x11, 0x00


	//----- nvinfo : EIATTR_MAXREG_COUNT
	.align		4
.L_1471:
        /*003c*/ 	.byte	0x03, 0x1b
        /*003e*/ 	.short	0x0080


	//----- nvinfo : EIATTR_MERCURY_ISA_VERSION
	.align		4
        /*0040*/ 	.byte	0x03, 0x5f
        /*0042*/ 	.short	0x0000


	//----- nvinfo : EIATTR_EXIT_INSTR_OFFSETS
	.align		4
        /*0044*/ 	.byte	0x04, 0x1c
        /*0046*/ 	.short	(.L_1473 - .L_1472)


	//   ....[0]....
.L_1472:
        /*0048*/ 	.word	0x00002e00


	//   ....[1]....
        /*004c*/ 	.word	0x00003d00


	//----- nvinfo : EIATTR_MAX_THREADS
	.align		4
.L_1473:
        /*0050*/ 	.byte	0x04, 0x05
        /*0052*/ 	.short	(.L_1475 - .L_1474)
.L_1474:
        /*0054*/ 	.word	0x00000080
        /*0058*/ 	.word	0x00000001
        /*005c*/ 	.word	0x00000001


	//----- nvinfo : EIATTR_CRS_STACK_SIZE
	.align		4
.L_1475:
        /*0060*/ 	.byte	0x04, 0x1e
        /*0062*/ 	.short	(.L_1477 - .L_1476)
.L_1476:
        /*0064*/ 	.word	0x00000000
.L_1477:


//--------------------- .nv.info._ZN2at6native27unrolled_elementwise_kernelINS0_13AUnaryFunctorIN3c108BFloat16ES4_S4_NS0_15binary_internal10DivFunctorIS4_EEEESt5arrayIPcLm2EELi4E23TrivialOffsetCalculatorILi1EjESD_NS0_6memory15LoadWithoutCastENSE_16StoreWithoutCastEEEviT_T0_T2_T3_T4_T5_ --------------------------
	.section	.nv.info._ZN2at6native27unrolled_elementwise_kernelINS0_13AUnaryFunctorIN3c108BFloat16ES4_S4_NS0_15binary_internal10DivFunctorIS4_EEEESt5arrayIPcLm2EELi4E23TrivialOffsetCalculatorILi1EjESD_NS0_6memory15LoadWithoutCastENSE_16StoreWithoutCastEEEviT_T0_T2_T3_T4_T5_,"",@"SHT_CUDA_INFO"
	.sectionflags	@""
	.align	4


	//----- nvinfo : EIATTR_CUDA_API_VERSION
	.align		4
        /*0000*/ 	.byte	0x04, 0x37
        /*0002*/ 	.short	(.L_1479 - .L_1478)
.L_1478:
        /*0004*/ 	.word	0x00000082


	//----- nvinfo : EIATTR_SW2861232_WAR
	.align		4
.L_1479:
        /*0008*/ 	.byte	0x01, 0x35
	.zero		2


	//----- nvinfo : EIATTR_PARAM_CBANK
	.align		4
        /*000c*/ 	.byte	0x04, 0x0a
        /*000e*/ 	.short	(.L_1481 - .L_1480)
	.align		4
.L_1480:
        /*0010*/ 	.word	index@(.nv.constant0._ZN2at6native27unrolled_elementwise_kernelINS0_13AUnaryFunctorIN3c108BFloat16ES4_S4_NS0_15binary_internal10DivFunctorIS4_EEEESt5arrayIPcLm2EELi4E23TrivialOffsetCalculatorILi1EjESD_NS0_6memory15LoadWithoutCastENSE_16StoreWithoutCastEEEviT_T0_T2_T3_T4_T5_)
        /*0014*/ 	.short	0x0160
        /*0016*/ 	.short	0x001c


	//----- nvinfo : EIATTR_CBANK_PARAM_SIZE
	.align		4
.L_1481:
        /*0018*/ 	.byte	0x03, 0x19
        /*001a*/ 	.short	0x001c


	//----- nvinfo : EIATTR_KPARAM_INFO
	.align		4
        /*001c*/ 	.byte	0x04, 0x17
        /*001e*/ 	.short	(.L_1483 - .L_1482)
.L_1482:
        /*0020*/ 	.word	0x00000000
        /*0024*/ 	.short	0x0006
        /*0026*/ 	.short	0x001b
        /*0028*/ 	.byte	0x00, 0xf0, 0x05, 0x00


	//----- nvinfo : EIATTR_KPARAM_INFO
	.align		4
.L_1483:
        /*002c*/ 	.byte	0x04, 0x17
        /*002e*/ 	.short	(.L_1485 - .L_1484)
.L_1484:
        /*0030*/ 	.word	0x00000000
        /*0034*/ 	.short	0x0005
        /*0036*/ 	.short	0x001a
        /*0038*/ 	.byte	0x00, 0xf0, 0x05, 0x00


	//----- nvinfo : EIATTR_KPARAM_INFO
	.align		4
.L_1485:
        /*003c*/ 	.byte	0x04, 0x17
        /*003e*/ 	.short	(.L_1487 - .L_1486)
.L_1486:
        /*0040*/ 	.word	0x00000000
        /*0044*/ 	.short	0x0004
        /*0046*/ 	.short	0x0019
        /*0048*/ 	.byte	0x00, 0xf0, 0x05, 0x00


	//----- nvinfo : EIATTR_KPARAM_INFO
	.align		4
.L_1487:
        /*004c*/ 	.byte	0x04, 0x17
        /*004e*/ 	.short	(.L_1489 - .L_1488)
.L_1488:
        /*0050*/ 	.word	0x00000000
        /*0054*/ 	.short	0x0003
        /*0056*/ 	.short	0x0018
        /*0058*/ 	.byte	0x00, 0xf0, 0x05, 0x00


	//----- nvinfo : EIATTR_KPARAM_INFO
	.align		4
.L_1489:
        /*005c*/ 	.byte	0x04, 0x17
        /*005e*/ 	.short	(.L_1491 - .L_1490)
.L_1490:
        /*0060*/ 	.word	0x00000000
        /*0064*/ 	.short	0x0002
        /*0066*/ 	.short	0x0008
        /*0068*/ 	.byte	0x00, 0xf0, 0x41, 0x00


	//----- nvinfo : EIATTR_KPARAM_INFO
	.align		4
.L_1491:
        /*006c*/ 	.byte	0x04, 0x17
        /*006e*/ 	.short	(.L_1493 - .L_1492)
.L_1492:
        /*0070*/ 	.word	0x00000000
        /*0074*/ 	.short	0x0001
        /*0076*/ 	.short	0x0004
        /*0078*/ 	.byte	0x00, 0xf0, 0x11, 0x00


	//----- nvinfo : EIATTR_KPARAM_INFO
	.align		4
.L_1493:
        /*007c*/ 	.byte	0x04, 0x17
        /*007e*/ 	.short	(.L_1495 - .L_1494)
.L_1494:
        /*0080*/ 	.word	0x00000000
        /*0084*/ 	.short	0x0000
        /*0086*/ 	.short	0x0000
        /*0088*/ 	.byte	0x00, 0xf0, 0x11, 0x00


	//----- nvinfo : EIATTR_MAXREG_COUNT
	.align		4
.L_1495:
        /*008c*/ 	.byte	0x03, 0x1b
        /*008e*/ 	.short	0x00ff


	//----- nvinfo : EIATTR_MERCURY_ISA_VERSION
	.align		4
        /*0090*/ 	.byte	0x03, 0x5f
        /*0092*/ 	.short	0x0000


	//----- nvinfo : EIATTR_EXIT_INSTR_OFFSETS
	.align		4
        /*0094*/ 	.byte	0x04, 0x1c
        /*0096*/ 	.short	(.L_1497 - .L_1496)


	//   ....[0]....
.L_1496:
        /*0098*/ 	.word	0x00000570


	//   ....[1]....
        /*009c*/ 	.word	0x000005d0


	//----- nvinfo : EIATTR_MAX_THREADS
	.align		4
.L_1497:
        /*00a0*/ 	.byte	0x04, 0x05
        /*00a2*/ 	.short	(.L_1499 - .L_1498)
.L_1498:
        /*00a4*/ 	.word	0x00000080
        /*00a8*/ 	.word	0x00000001
        /*00ac*/ 	.word	0x00000001


	//----- nvinfo : EIATTR_CRS_STACK_SIZE
	.align		4
.L_1499:
        /*00b0*/ 	.byte	0x04, 0x1e
        /*00b2*/ 	.short	(.L_1501 - .L_1500)
.L_1500:
        /*00b4*/ 	.word	0x00000000
.L_1501:


//--------------------- .nv.info._ZN2at6native29vectorized_elementwise_kernelILi2ENS0_13AUnaryFunctorIN3c108BFloat16ES4_S4_NS0_15binary_internal10DivFunctorIS4_EEEESt5arrayIPcLm2EEEEviT0_T1_ --------------------------
	.section	.nv.info._ZN2at6native29vectorized_elementwise_kernelILi2ENS0_13AUnaryFunctorIN3c108BFloat16ES4_S4_NS0_15binary_internal10DivFunctorIS4_EEEESt5arrayIPcLm2EEEEviT0_T1_,"",@"SHT_CUDA_INFO"
	.sectionflags	@""
	.align	4


	//----- nvinfo : EIATTR_CUDA_API_VERSION
	.align		4
        /*0000*/ 	.byte	0x04, 0x37
        /*0002*/ 	.short	(.L_1503 - .L_1502)
.L_1502:
        /*0004*/ 	.word	0x00000082


	//----- nvinfo : EIATTR_SW2861232_WAR
	.align		4
.L_1503:
        /*0008*/ 	.byte	0x01, 0x35
	.zero		2


	//----- nvinfo : EIATTR_PARAM_CBANK
	.align		4
        /*000c*/ 	.byte	0x04, 0x0a
        /*000e*/ 	.short	(.L_1505 - .L_1504)
	.align		4
.L_1504:
        /*0010*/ 	.word	index@(.nv.constant0._ZN2at6native29vectorized_elementwise_kernelILi2ENS0_13AUnaryFunctorIN3c108BFloat16ES4_S4_NS0_15binary_internal10DivFunctorIS4_EEEESt5arrayIPcLm2EEEEviT0_T1_)
        /*0014*/ 	.short	0x0160
        /*0016*/ 	.short	0x0018


	//----- nvinfo : EIATTR_CBANK_PARAM_SIZE
	.align		4
.L_1505:
        /*0018*/ 	.byte	0x03, 0x19
        /*001a*/ 	.short	0x0018


	//----- nvinfo : EIATTR_KPARAM_INFO
	.align		4
        /*001c*/ 	.byte	0x04, 0x17
        /*001e*/ 	.short	(.L_1507 - .L_1506)
.L_1506:
        /*0020*/ 	.word	0x00000000
        /*0024*/ 	.short	0x0002
        /*0026*/ 	.short	0x0008
        /*0028*/ 	.byte	0x00, 0xf0, 0x41, 0x00


	//----- nvinfo : EIATTR_KPARAM_INFO
	.align		4
.L_1507:
        /*002c*/ 	.byte	0x04, 0x17
        /*002e*/ 	.short	(.L_1509 - .L_1508)
.L_1508:
        /*0030*/ 	.word	0x00000000
        /*0034*/ 	.short	0x0001
        /*0036*/ 	.short	0x0004
        /*0038*/ 	.byte	0x00, 0xf0, 0x11, 0x00


	//----- nvinfo : EIATTR_KPARAM_INFO
	.align		4
.L_1509:
        /*003c*/ 	.byte	0x04, 0x17
        /*003e*/ 	.short	(.L_1511 - .L_1510)
.L_1510:
        /*0040*/ 	.word	0x00000000
        /*0044*/ 	.short	0x0000
        /*0046*/ 	.short	0x0000
        /*0048*/ 	.byte	0x00, 0xf0, 0x11, 0x00


	//----- nvinfo : EIATTR_MAXREG_COUNT
	.align		4
.L_1511:
        /*004c*/ 	.byte	0x03, 0x1b
        /*004e*/ 	.short	0x00ff


	//----- nvinfo : EIATTR_MERCURY_ISA_VERSION
	.align		4
        /*0050*/ 	.byte	0x03, 0x5f
        /*0052*/ 	.short	0x0000


	//----- nvinfo : EIATTR_EXIT_INSTR_OFFSETS
	.align		4
        /*0054*/ 	.byte	0x04, 0x1c
        /*0056*/ 	.short	(.L_1513 - .L_1512)


	//   ....[0]....
.L_1512:
        /*0058*/ 	.word	0x00000330


	//   ....[1]....
        /*005c*/ 	.word	0x00000e20


	//   ....[2]....
        /*0060*/ 	.word	0x00000e80


	//----- nvinfo : EIATTR_MAX_THREADS
	.align		4
.L_1513:
        /*0064*/ 	.byte	0x04, 0x05
        /*0066*/ 	.short	(.L_1515 - .L_1514)
.L_1514:
        /*0068*/ 	.word	0x00000080
        /*006c*/ 	.word	0x00000001
        /*0070*/ 	.word	0x00000001


	//----- nvinfo : EIATTR_CRS_STACK_SIZE
	.align		4
.L_1515:
        /*0074*/ 	.byte	0x04, 0x1e
        /*0076*/ 	.short	(.L_1517 - .L_1516)
.L_1516:
        /*0078*/ 	.word	0x00000000
.L_1517:


//--------------------- .nv.info._ZN2at6native29vectorized_elementwise_kernelILi4ENS0_13AUnaryFunctorIN3c108BFloat16ES4_S4_NS0_15binary_internal10DivFunctorIS4_EEEESt5arrayIPcLm2EEEEviT0_T1_ --------------------------
	.section	.nv.info._ZN2at6native29vectorized_elementwise_kernelILi4ENS0_13AUnaryFunctorIN3c108BFloat16ES4_S4_NS0_15binary_internal10DivFunctorIS4_EEEESt5arrayIPcLm2EEEEviT0_T1_,"",@"SHT_CUDA_INFO"
	.sectionflags	@""
	.align	4


	//----- nvinfo : EIATTR_CUDA_API_VERSION
	.align		4
        /*0000*/ 	.byte	0x04, 0x37
        /*0002*/ 	.short	(.L_1519 - .L_1518)
.L_1518:
        /*0004*/ 	.word	0x00000082


	//----- nvinfo : EIATTR_SW2861232_WAR
	.align		4
.L_1519:
        /*0008*/ 	.byte	0x01, 0x35
	.zero		2


	//----- nvinfo : EIATTR_PARAM_CBANK
	.align		4
        /*000c*/ 	.byte	0x04, 0x0a
        /*000e*/ 	.short	(.L_1521 - .L_1520)
	.align		4
.L_1520:
        /*0010*/ 	.word	index@(.nv.constant0._ZN2at6native29vectorized_elementwise_kernelILi4ENS0_13AUnaryFunctorIN3c108BFloat16ES4_S4_NS0_15binary_internal10DivFunctorIS4_EEEESt5arrayIPcLm2EEEEviT0_T1_)
        /*0014*/ 	.short	0x0160
        /*0016*/ 	.short	0x0018


	//----- nvinfo : EIATTR_CBANK_PARAM_SIZE
	.align		4
.L_1521:
        /*0018*/ 	.byte	0x03, 0x19
        /*001a*/ 	.short	0x0018


	//----- nvinfo : EIATTR_KPARAM_INFO
	.align		4
        /*001c*/ 	.byte	0x04, 0x17
        /*001e*/ 	.short	(.L_1523 - .L_1522)
.L_1522:
        /*0020*/ 	.word	0x00000000
        /*0024*/ 	.short	0x0002
        /*0026*/ 	.short	0x0008
        /*0028*/ 	.byte	0x00, 0xf0, 0x41, 0x00


	//----- nvinfo : EIATTR_KPARAM_INFO
	.align		4
.L_1523:
        /*002c*/ 	.byte	0x04, 0x17
        /*002e*/ 	.short	(.L_1525 - .L_1524)
.L_1524:
        /*0030*/ 	.word	0x00000000
        /*0034*/ 	.short	0x0001
        /*0036*/ 	.short	0x0004
        /*0038*/ 	.byte	0x00, 0xf0, 0x11, 0x00


	//----- nvinfo : EIATTR_KPARAM_INFO
	.align		4
.L_1525:
        /*003c*/ 	.byte	0x04, 0x17
        /*003e*/ 	.short	(.L_1527 - .L_1526)
.L_1526:
        /*0040*/ 	.word	0x00000000
        /*0044*/ 	.short	0x0000
        /*0046*/ 	.short	0x0000
        /*0048*/ 	.byte	0x00, 0xf0, 0x11, 0x00


	//----- nvinfo : EIATTR_MAXREG_COUNT
	.align		4
.L_1527:
        /*004c*/ 	.byte	0x03, 0x1b
        /*004e*/ 	.short	0x00ff


	//----- nvinfo : EIATTR_MERCURY_ISA_VERSION
	.align		4
        /*0050*/ 	.byte	0x03, 0x5f
        /*0052*/ 	.short	0x0000


	//----- nvinfo : EIATTR_EXIT_INSTR_OFFSETS
	.align		4
        /*0054*/ 	.byte	0x04, 0x1c
        /*0056*/ 	.short	(.L_1529 - .L_1528)


	//   ....[0]....
.L_1528:
        /*0058*/ 	.word	0x000002f0


	//   ....[1]....
        /*005c*/ 	.word	0x00000de0


	//   ....[2]....
        /*0060*/ 	.word	0x00000e40


	//----- nvinfo : EIATTR_MAX_THREADS
	.align		4
.L_1529:
        /*0064*/ 	.byte	0x04, 0x05
        /*0066*/ 	.short	(.L_1531 - .L_1530)
.L_1530:
        /*0068*/ 	.word	0x00000080
        /*006c*/ 	.word	0x00000001
        /*0070*/ 	.word	0x00000001


	//----- nvinfo : EIATTR_CRS_STACK_SIZE
	.align		4
.L_1531:
        /*0074*/ 	.byte	0x04, 0x1e
        /*0076*/ 	.short	(.L_1533 - .L_1532)
.L_1532:
        /*0078*/ 	.word	0x00000000
.L_1533:


//--------------------- .nv.info._ZN2at6native29vectorized_elementwise_kernelILi8ENS0_13AUnaryFunctorIN3c108BFloat16ES4_S4_NS0_15binary_internal10DivFunctorIS4_EEEESt5arrayIPcLm2EEEEviT0_T1_ --------------------------
	.section	.nv.info._ZN2at6native29vectorized_elementwise_kernelILi8ENS0_13AUnaryFunctorIN3c108BFloat16ES4_S4_NS0_15binary_internal10DivFunctorIS4_EEEESt5arrayIPcLm2EEEEviT0_T1_,"",@"SHT_CUDA_INFO"
	.sectionflags	@""
	.align	4


	//----- nvinfo : EIATTR_CUDA_API_VERSION
	.align		4
        /*0000*/ 	.byte	0x04, 0x37
        /*0002*/ 	.short	(.L_1535 - .L_1534)
.L_1534:
        /*0004*/ 	.word	0x00000082


	//----- nvinfo : EIATTR_SW2861232_WAR
	.align		4
.L_1535:
        /*0008*/ 	.byte	0x01, 0x35
	.zero		2


	//----- nvinfo : EIATTR_PARAM_CBANK
	.align		4
        /*000c*/ 	.byte	0x04, 0x0a
        /*000e*/ 	.short	(.L_1537 - .L_1536)
	.align		4
.L_1536:
        /*0010*/ 	.word	index@(.nv.constant0._ZN2at6native29vectorized_elementwise_kernelILi8ENS0_13AUnaryFunctorIN3c108BFloat16ES4_S4_NS0_15binary_internal10DivFunctorIS4_EEEESt5arrayIPcLm2EEEEviT0_T1_)
        /*0014*/ 	.short	0x0160
        /*0016*/ 	.short	0x0018


	//----- nvinfo : EIATTR_CBANK_PARAM_SIZE
	.align		4
.L_1537:
        /*0018*/ 	.byte	0x03, 0x19
        /*001a*/ 	.short	0x0018


	//----- nvinfo : EIATTR_KPARAM_INFO
	.align		4
        /*001c*/ 	.byte	0x04, 0x17
        /*001e*/ 	.short	(.L_1539 - .L_1538)
.L_1538:
        /*0020*/ 	.word	0x00000000
        /*0024*/ 	.short	0x0002
        /*0026*/ 	.short	0x0008
        /*0028*/ 	.byte	0x00, 0xf0, 0x41, 0x00


	//----- nvinfo : EIATTR_KPARAM_INFO
	.align		4
.L_1539:
        /*002c*/ 	.byte	0x04, 0x17
        /*002e*/ 	.short	(.L_1541 - .L_1540)
.L_1540:
        /*0030*/ 	.word	0x00000000
        /*0034*/ 	.short	0x0001
        /*0036*/ 	.short	0x0004
        /*0038*/ 	.byte	0x00, 0xf0, 0x11, 0x00


	//----- nvinfo : EIATTR_KPARAM_INFO
	.align		4
.L_1541:
        /*003c*/ 	.byte	0x04, 0x17
        /*003e*/ 	.short	(.L_1543 - .L_1542)
.L_1542:
        /*0040*/ 	.word	0x00000000
        /*0044*/ 	.short	0x0000
        /*0046*/ 	.short	0x0000
        /*0048*/ 	.byte	0x00, 0xf0, 0x11, 0x00


	//----- nvinfo : EIATTR_MAXREG_COUNT
	.align		4
.L_1543:
        /*004c*/ 	.byte	0x03, 0x1b
        /*004e*/ 	.short	0x00ff


	//----- nvinfo : EIATTR_MERCURY_ISA_VERSION
	.align		4
        /*0050*/ 	.byte	0x03, 0x5f
        /*0052*/ 	.short	0x0000


	//----- nvinfo : EIATTR_EXIT_INSTR_OFFSETS
	.align		4
        /*0054*/ 	.byte	0x04, 0x1c
        /*0056*/ 	.short	(.L_1545 - .L_1544)


	//   ....[0]....
.L_1544:
        /*0058*/ 	.word	0x00000010


	//----- nvinfo : EIATTR_MAX_THREADS
	.align		4
.L_1545:
        /*005c*/ 	.byte	0x04, 0x05
        /*005e*/ 	.short	(.L_1547 - .L_1546)
.L_1546:
        /*0060*/ 	.word	0x00000080
        /*0064*/ 	.word	0x00000001
        /*0068*/ 	.word	0x00000001
.L_1547:


//--------------------- .nv.info._ZN2at6native18elementwise_kernelILi128ELi4EZNS0_15gpu_kernel_implINS0_13BinaryFunctorIN3c104HalfES5_S5_NS0_15binary_internal10DivFunctorIS5_EEEEEEvRNS_18TensorIteratorBaseERKT_EUliE_EEviT1_ --------------------------
	.section	.nv.info._ZN2at6native18elementwise_kernelILi128ELi4EZNS0_15gpu_kernel_implINS0_13BinaryFunctorIN3c104HalfES5_S5_NS0_15binary_internal10DivFunctorIS5_EEEEEEvRNS_18TensorIteratorBaseERKT_EUliE_EEviT1_,"",@"SHT_CUDA_INFO"
	.sectionflags	@""
	.align	4


	//----- nvinfo : EIATTR_CUDA_API_VERSION
	.align		4
        /*0000*/ 	.byte	0x04, 0x37
        /*0002*/ 	.short	(.L_1549 - .L_1548)
.L_1548:
        /*0004*/ 	.word	0x00000082


	//----- nvinfo : EIATTR_SW2861232_WAR
	.align		4
.L_1549:
        /*0008*/ 	.byte	0x01, 0x35
	.zero		2


	//----- nvinfo : EIATTR_PARAM_CBANK
	.align		4
        /*000c*/ 	.byte	0x04, 0x0a
        /*000e*/ 	.short	(.L_1551 - .L_1550)
	.align		4
.L_1550:
        /*0010*/ 	.word	index@(.nv.constant0._ZN2at6native18elementwise_kernelILi128ELi4EZNS0_15gpu_kernel_implINS0_13BinaryFunctorIN3c104HalfES5_S5_NS0_15binary_internal10DivFunctorIS5_EEEEEEvRNS_18TensorIteratorBaseERKT_EUliE_EEviT1_)
        /*0014*/ 	.short	0x0160
        /*0016*/ 	.short	0x0290


	//----- nvinfo : EIATTR_CBANK_PARAM_SIZE
	.align		4
.L_1551:
        /*0018*/ 	.byte	0x03, 0x19
        /*001a*/ 	.short	0x0290


	//----- nvinfo : EIATTR_KPARAM_INFO
	.align		4
        /*001c*/ 	.byte	0x04, 0x17
        /*001e*/ 	.short	(.L_1553 - .L_1552)
.L_1552:
        /*0020*/ 	.word	0x00000000
        /*0024*/ 	.short	0x0001
        /*0026*/ 	.short	0x0008
        /*0028*/ 	.byte	0x00, 0xf0, 0x21, 0x0a


	//----- nvinfo : EIATTR_KPARAM_INFO
	.align		4
.L_1553:
        /*002c*/ 	.byte	0x04, 0x17
        /*002e*/ 	.short	(.L_1555 - .L_1554)
.L_1554:
        /*0030*/ 	.word	0x00000000
        /*0034*/ 	.short	0x0000
        /*0036*/ 	.short	0x0000
        /*0038*/ 	.byte	0x00, 0xf0, 0x11, 0x00


	//----- nvinfo : EIATTR_MAXREG_COUNT
	.align		4
.L_1555:
        /*003c*/ 	.byte	0x03, 0x1b
        /*003e*/ 	.short	0x0080


	//----- nvinfo : EIATTR_EXTERNS
	.align		4
        /*0040*/ 	.byte	0x04, 0x0f
        /*0042*/ 	.short	(.L_1557 - .L_1556)


	//   ....[0]....
	.align		4
.L_1556:
        /*0044*/ 	.word	index@(__assertfail)


	//----- nvinfo : EIATTR_MERCURY_ISA_VERSION
	.align		4
.L_1557:
        /*0048*/ 	.byte	0x03, 0x5f
        /*004a*/ 	.short	0x0000


	//----- nvinfo : EIATTR_SYSCALL_OFFSETS
	.align		4
        /*004c*/ 	.byte	0x04, 0x46
        /*004e*/ 	.short	(.L_1559 - .L_1558)


	//   ....[0]....
.L_1558:
        /*0050*/ 	.word	0x00002020


	//   ....[1]....
        /*0054*/ 	.word	0x00002fb0


	//   ....[2]....
        /*0058*/ 	.word	0x00003f90


	//   ....[3]....
        /*005c*/ 	.word	0x00006020


	//   ....[4]....
        /*0060*/ 	.word	0x00006fb0


	//   ....[5]....
        /*0064*/ 	.word	0x00007f90


	//   ....[6]....
        /*0068*/ 	.word	0x00009ff0


	//   ....[7]....
        /*006c*/ 	.word	0x0000af80


	//   ....[8]....
        /*0070*/ 	.word	0x0000bf60


	//   ....[9]....
        /*0074*/ 	.word	0x0000dfd0


	//   ....[10]....
        /*0078*/ 	.word	0x0000ef60


	//   ....[11]....
        /*007c*/ 	.word	0x0000ff40


	//----- nvinfo : EIATTR_EXIT_INSTR_OFFSETS
	.align		4
.L_1559:
        /*0080*/ 	.byte	0x04, 0x1c
        /*0082*/ 	.short	(.L_1561 - .L_1560)


	//   ....[0]....
.L_1560:
        /*0084*/ 	.word	0x0000c020


	//   ....[1]....
        /*0088*/ 	.word	0x0000f140


	//   ....[2]....
        /*008c*/ 	.word	0x0000f180


	//   ....[3]....
        /*0090*/ 	.word	0x0000f220


	//   ....[4]....
        /*0094*/ 	.word	0x0000f260


	//   ....[5]....
        /*0098*/ 	.word	0x0000f2a0


	//   ....[6]....
        /*009c*/ 	.word	0x0000f330


	//   ....[7]....
        /*00a0*/ 	.word	0x0000f350


	//   ....[8]....
        /*00a4*/ 	.word	0x0000f3f0


	//   ....[9]....
        /*00a8*/ 	.word	0x0000f440


	//   ....[10]....
        /*00ac*/ 	.word	0x0000f490


	//   ....[11]....
        /*00b0*/ 	.word	0x0000f560


	//   ....[12]....
        /*00b4*/ 	.word	0x0000f5c0


	//   ....[13]....
        /*00b8*/ 	.word	0x0000f750


	//   ....[14]....
        /*00bc*/ 	.word	0x0000f8b0


	//   ....[15]....
        /*00c0*/ 	.word	0x0000f8f0


	//   ....[16]....
        /*00c4*/ 	.word	0x0000f9b0


	//   ....[17]....
        /*00c8*/ 	.word	0x0000fb30


	//   ....[18]....
        /*00cc*/ 	.word	0x0000fcb0


	//   ....[19]....
        /*00d0*/ 	.word	0x0000fe10


	//   ....[20]....
        /*00d4*/ 	.word	0x0000ff50


	//   ....[21]....
        /*00d8*/ 	.word	0x0000ff90


	//   ....[22]....
        /*00dc*/ 	.word	0x0000ffd0


	//----- nvinfo : EIATTR_MAX_THREADS
	.align		4
.L_1561:
        /*00e0*/ 	.byte	0x04, 0x05
        /*00e2*/ 	.short	(.L_1563 - .L_1562)
.L_1562:
        /*00e4*/ 	.word	0x00000080
        /*00e8*/ 	.word	0x00000001
        /*00ec*/ 	.word	0x00000001


	//----- nvinfo : EIATTR_CRS_STACK_SIZE
	.align		4
.L_1563:
        /*00f0*/ 	.byte	0x04, 0x1e
        /*00f2*/ 	.short	(.L_1565 - .L_1564)
.L_1564:
        /*00f4*/ 	.word	0x00000000
.L_1565:


//--------------------- .nv.info._ZN2at6native27unrolled_elementwise_kernelINS0_13BinaryFunctorIN3c104HalfES4_S4_NS0_15binary_internal10DivFunctorIS4_EEEESt5arrayIPcLm3EELi4E23TrivialOffsetCalculatorILi2EjESC_ILi1EjENS0_6memory12LoadWithCastILi2EEENSF_13StoreWithCastILi1EEEEEviT_T0_T2_T3_T4_T5_ --------------------------
	.section	.nv.info._ZN2at6native27unrolled_elementwise_kernelINS0_13BinaryFunctorIN3c104HalfES4_S4_NS0_15binary_internal10DivFunctorIS4_EEEESt5arrayIPcLm3EELi4E23TrivialOffsetCalculatorILi2EjESC_ILi1EjENS0_6memory12LoadWithCastILi2EEENSF_13StoreWithCastILi1EEEEEviT_T0_T2_T3_T4_T5_,"",@"SHT_CUDA_INFO"
	.sectionflags	@""
	.align	4


	//----- nvinfo : EIATTR_CUDA_API_VERSION
	.align		4
        /*0000*/ 	.byte	0x04, 0x37
        /*0002*/ 	.short	(.L_1567 - .L_1566)
.L_1566:
        /*0004*/ 	.word	0x00000082


	//----- nvinfo : EIATTR_SW2861232_WAR
	.align		4
.L_1567:
        /*0008*/ 	.byte	0x01, 0x35
	.zero		2


	//----- nvinfo : EIATTR_PARAM_CBANK
	.align		4
        /*000c*/ 	.byte	0x04, 0x0a
        /*000e*/ 	.short	(.L_1569 - .L_1568)
	.align		4
.L_1568:
        /*0010*/ 	.word	index@(.nv.constant0._ZN2at6native27unrolled_elementwise_kernelINS0_13BinaryFunctorIN3c104HalfES4_S4_NS0_15binary_internal10DivFunctorIS4_EEEESt5arrayIPcLm3EELi4E23TrivialOffsetCalculatorILi2EjESC_ILi1EjENS0_6memory12LoadWithCastILi2EEENSF_13StoreWithCastILi1EEEEEviT_T0_T2_T3_T4_T5_)
        /*0014*/ 	.short	0x0160
        /*0016*/ 	.short	0x0038


	//----- nvinfo : EIATTR_CBANK_PARAM_SIZE
	.align		4
.L_1569:
        /*0018*/ 	.byte	0x03, 0x19
        /*001a*/ 	.short	0x0038


	//----- nvinfo : EIATTR_KPARAM_INFO
	.align		4
        /*001c*/ 	.byte	0x04, 0x17
        /*001e*/ 	.short	(.L_1571 - .L_1570)
.L_1570:
        /*0020*/ 	.word	0x00000000
        /*0024*/ 	.short	0x0006
        /*0026*/ 	.short	0x0030
        /*0028*/ 	.byte	0x00, 0xf0, 0x21, 0x00


	//----- nvinfo : EIATTR_KPARAM_INFO
	.align		4
.L_1571:
        /*002c*/ 	.byte	0x04, 0x17
        /*002e*/ 	.short	(.L_1573 - .L_1572)
.L_1572:
        /*0030*/ 	.word	0x00000000
        /*0034*/ 	.short	0x0005
        /*0036*/ 	.short	0x0024
        /*0038*/ 	.byte	0x00, 0xf0, 0x31, 0x00


	//----- nvinfo : EIATTR_KPARAM_INFO
	.align		4
.L_1573:
        /*003c*/ 	.byte	0x04, 0x17
        /*003e*/ 	.short	(.L_1575 - .L_1574)
.L_1574:
        /*0040*/ 	.word	0x00000000
        /*0044*/ 	.short	0x0004
        /*0046*/ 	.short	0x0021
        /*0048*/ 	.byte	0x00, 0xf0, 0x05, 0x00


	//----- nvinfo : EIATTR_KPARAM_INFO
	.align		4
.L_1575:
        /*004c*/ 	.byte	0x04, 0x17
        /*004e*/ 	.short	(.L_1577 - .L_1576)
.L_1576:
        /*0050*/ 	.word	0x00000000
        /*0054*/ 	.short	0x0003
        /*0056*/ 	.short	0x0020
        /*0058*/ 	.byte	0x00, 0xf0, 0x05, 0x00


	//----- nvinfo : EIATTR_KPARAM_INFO
	.align		4
.L_1577:
        /*005c*/ 	.byte	0x04, 0x17
        /*005e*/ 	.short	(.L_1579 - .L_1578)
.L_1578:
        /*0060*/ 	.word	0x00000000
        /*0064*/ 	.short	0x0002
        /*0066*/ 	.short	0x0008
        /*0068*/ 	.byte	0x00, 0xf0, 0x61, 0x00


	//----- nvinfo : EIATTR_KPARAM_INFO
	.align		4
.L_1579:
        /*006c*/ 	.byte	0x04, 0x17
        /*006e*/ 	.short	(.L_1581 - .L_1580)
.L_1580:
        /*0070*/ 	.word	0x00000000
        /*0074*/ 	.short	0x0001
        /*0076*/ 	.short	0x0004
        /*0078*/ 	.byte	0x00, 0xf0, 0x05, 0x00


	//----- nvinfo : EIATTR_KPARAM_INFO
	.align		4
.L_1581:
        /*007c*/ 	.byte	0x04, 0x17
        /*007e*/ 	.short	(.L_1583 - .L_1582)
.L_1582:
        /*0080*/ 	.word	0x00000000
        /*0084*/ 	.short	0x0000
        /*0086*/ 	.short	0x0000
        /*0088*/ 	.byte	0x00, 0xf0, 0x11, 0x00


	//----- nvinfo : EIATTR_MAXREG_COUNT
	.align		4
.L_1583:
        /*008c*/ 	.byte	0x03, 0x1b
        /*008e*/ 	.short	0x00ff


	//----- nvinfo : EIATTR_EXTERNS
	.align		4
        /*0090*/ 	.byte	0x04, 0x0f
        /*0092*/ 	.short	(.L_1585 - .L_1584)


	//   ....[0]....
	.align		4
.L_1584:
        /*0094*/ 	.word	index@(__assertfail)


	//----- nvinfo : EIATTR_MERCURY_ISA_VERSION
	.align		4
.L_1585:
        /*0098*/ 	.byte	0x03, 0x5f
        /*009a*/ 	.short	0x0000


	//----- nvinfo : EIATTR_SYSCALL_OFFSETS
	.align		4
        /*009c*/ 	.byte	0x04, 0x46
        /*009e*/ 	.short	(.L_1587 - .L_1586)


	//   ....[0]....
.L_1586:
        /*00a0*/ 	.word	0x00001080


	//   ....[1]....
        /*00a4*/ 	.word	0x000020d0


	//   ....[2]....
        /*00a8*/ 	.word	0x000031a0


	//   ....[3]....
        /*00ac*/ 	.word	0x000041f0


	//   ....[4]....
        /*00b0*/ 	.word	0x000052d0


	//   ....[5]....
        /*00b4*/ 	.word	0x00006310


	//   ....[6]....
        /*00b8*/ 	.word	0x000073d0


	//   ....[7]....
        /*00bc*/ 	.word	0x00008350


	//   ....[8]....
        /*00c0*/ 	.word	0x00009640


	//   ....[9]....
        /*00c4*/ 	.word	0x0000a670


	//   ....[10]....
        /*00c8*/ 	.word	0x0000b660


	//   ....[11]....
        /*00cc*/ 	.word	0x0000c650


	//----- nvinfo : EIATTR_EXIT_INSTR_OFFSETS
	.align		4
.L_1587:
        /*00d0*/ 	.byte	0x04, 0x1c
        /*00d2*/ 	.short	(.L_1589 - .L_1588)


	//   ....[0]....
.L_1588:
        /*00d4*/ 	.word	0x0000b720


	//   ....[1]....
        /*00d8*/ 	.word	0x0000b850


	//   ....[2]....
        /*00dc*/ 	.word	0x0000b890


	//   ....[3]....
        /*00e0*/ 	.word	0x0000b930


	//   ....[4]....
        /*00e4*/ 	.word	0x0000b970


	//   ....[5]....
        /*00e8*/ 	.word	0x0000b9b0


	//   ....[6]....
        /*00ec*/ 	.word	0x0000ba40


	//   ....[7]....
        /*00f0*/ 	.word	0x0000ba60


	//   ....[8]....
        /*00f4*/ 	.word	0x0000bb00


	//   ....[9]....
        /*00f8*/ 	.word	0x0000bb50


	//   ....[10]....
        /*00fc*/ 	.word	0x0000bba0


	//   ....[11]....
        /*0100*/ 	.word	0x0000bc70


	//   ....[12]....
        /*0104*/ 	.word	0x0000bcd0


	//   ....[13]....
        /*0108*/ 	.word	0x0000be60


	//   ....[14]....
        /*010c*/ 	.word	0x0000bfc0


	//   ....[15]....
        /*0110*/ 	.word	0x0000c000


	//   ....[16]....
        /*0114*/ 	.word	0x0000c0c0


	//   ....[17]....
        /*0118*/ 	.word	0x0000c240


	//   ....[18]....
        /*011c*/ 	.word	0x0000c3c0


	//   ....[19]....
        /*0120*/ 	.word	0x0000c520


	//   ....[20]....
        /*0124*/ 	.word	0x0000c660


	//   ....[21]....
        /*0128*/ 	.word	0x0000c6a0


	//   ....[22]....
        /*012c*/ 	.word	0x0000c6e0


	//----- nvinfo : EIATTR_MAX_THREADS
	.align		4
.L_1589:
        /*0130*/ 	.byte	0x04, 0x05
        /*0132*/ 	.short	(.L_1591 - .L_1590)
.L_1590:
        /*0134*/ 	.word	0x00000080
        /*0138*/ 	.word	0x00000001
        /*013c*/ 	.word	0x00000001


	//----- nvinfo : EIATTR_CRS_STACK_SIZE
	.align		4
.L_1591:
        /*0140*/ 	.byte	0x04, 0x1e
        /*0142*/ 	.short	(.L_1593 - .L_1592)
.L_1592:
        /*0144*/ 	.word	0x00000000
.L_1593:


//--------------------- .nv.info._ZN2at6native18elementwise_kernelILi128ELi4EZNS0_22gpu_kernel_impl_nocastINS0_13BinaryFunctorIN3c104HalfES5_S5_NS0_15binary_internal10DivFunctorIS5_EEEEEEvRNS_18TensorIteratorBaseERKT_EUliE_EEviT1_ --------------------------
	.section	.nv.info._ZN2at6native18elementwise_kernelILi128ELi4EZNS0_22gpu_kernel_impl_nocastINS0_13BinaryFunctorIN3c104HalfES5_S5_NS0_15binary_internal10DivFunctorIS5_EEEEEEvRNS_18TensorIteratorBaseERKT_EUliE_EEviT1_,"",@"SHT_CUDA_INFO"
	.sectionflags	@""
	.align	4


	//----- nvinfo : EIATTR_CUDA_API_VERSION
	.align		4
        /*0000*/ 	.byte	0x04, 0x37
        /*0002*/ 	.short	(.L_1595 - .L_1594)
.L_1594:
        /*0004*/ 	.word	0x00000082


	//----- nvinfo : EIATTR_SW2861232_WAR
	.align		4
.L_1595:
        /*0008*/ 	.byte	0x01, 0x35
	.zero		2


	//----- nvinfo : EIATTR_PARAM_CBANK
	.align		4
        /*000c*/ 	.byte	0x04, 0x0a
        /*000e*/ 	.short	(.L_1597 - .L_1596)
	.align		4
.L_1596:
        /*0010*/ 	.word	index@(.nv.constant0._ZN2at6native18elementwise_kernelILi128ELi4EZNS0_22gpu_kernel_impl_nocastINS0_13BinaryFunctorIN3c104HalfES5_S5_NS0_15binary_internal10DivFunctorIS5_EEEEEEvRNS_18TensorIteratorBaseERKT_EUliE_EEviT1_)
        /*0014*/ 	.short	0x0160
        /*0016*/ 	.short	0x0290


	//----- nvinfo : EIATTR_CBANK_PARAM_SIZE
	.align		4
.L_1597:
        /*0018*/ 	.byte	0x03, 0x19
        /*001a*/ 	.short	0x0290


	//----- nvinfo : EIATTR_KPARAM_INFO
	.align		4
        /*001c*/ 	.byte	0x04, 0x17
        /*001e*/ 	.short	(.L_1599 - .L_1598)
.L_1598:
        /*0020*/ 	.word	0x00000000
        /*0024*/ 	.short	0x0001
        /*0026*/ 	.short	0x0008
        /*0028*/ 	.byte	0x00, 0xf0, 0x21, 0x0a


	//----- nvinfo : EIATTR_KPARAM_INFO
	.align		4
.L_1599:
        /*002c*/ 	.byte	0x04, 0x17
        /*002e*/ 	.short	(.L_1601 - .L_1600)
.L_1600:
        /*0030*/ 	.word	0x00000000
        /*0034*/ 	.short	0x0000
        /*0036*/ 	.short	0x0000
        /*0038*/ 	.byte	0x00, 0xf0, 0x11, 0x00


	//----- nvinfo : EIATTR_MAXREG_COUNT
	.align		4
.L_1601:
        /*003c*/ 	.byte	0x03, 0x1b
        /*003e*/ 	.short	0x0080


	//----- nvinfo : EIATTR_MERCURY_ISA_VERSION
	.align		4
        /*0040*/ 	.byte	0x03, 0x5f
        /*0042*/ 	.short	0x0000


	//----- nvinfo : EIATTR_EXIT_INSTR_OFFSETS
	.align		4
        /*0044*/ 	.byte	0x04, 0x1c
        /*0046*/ 	.short	(.L_1603 - .L_1602)


	//   ....[0]....
.L_1602:
        /*0048*/ 	.word	0x00003340


	//   ....[1]....
        /*004c*/ 	.word	0x00004400


	//----- nvinfo : EIATTR_MAX_THREADS
	.align		4
.L_1603:
        /*0050*/ 	.byte	0x04, 0x05
        /*0052*/ 	.short	(.L_1605 - .L_1604)
.L_1604:
        /*0054*/ 	.word	0x00000080
        /*0058*/ 	.word	0x00000001
        /*005c*/ 	.word	0x00000001


	//----- nvinfo : EIATTR_CRS_STACK_SIZE
	.align		4
.L_1605:
        /*0060*/ 	.byte	0x04, 0x1e
        /*0062*/ 	.short	(.L_1607 - .L_1606)
.L_1606:
        /*0064*/ 	.word	0x00000000
.L_1607:


//--------------------- .nv.info._ZN2at6native27unrolled_elementwise_kernelINS0_13BinaryFunctorIN3c104HalfES4_S4_NS0_15binary_internal10DivFunctorIS4_EEEESt5arrayIPcLm3EELi4E23TrivialOffsetCalculatorILi2EjESC_ILi1EjENS0_6memory15LoadWithoutCastENSF_16StoreWithoutCastEEEviT_T0_T2_T3_T4_T5_ --------------------------
	.section	.nv.info._ZN2at6native27unrolled_elementwise_kernelINS0_13BinaryFunctorIN3c104HalfES4_S4_NS0_15binary_internal10DivFunctorIS4_EEEESt5arrayIPcLm3EELi4E23TrivialOffsetCalculatorILi2EjESC_ILi1EjENS0_6memory15LoadWithoutCastENSF_16StoreWithoutCastEEEviT_T0_T2_T3_T4_T5_,"",@"SHT_CUDA_INFO"
	.sectionflags	@""
	.align	4


	//----- nvinfo : EIATTR_CUDA_API_VERSION
	.align		4
        /*0000*/ 	.byte	0x04, 0x37
        /*0002*/ 	.short	(.L_1609 - .L_1608)
.L_1608:
        /*0004*/ 	.word	0x00000082


	//----- nvinfo : EIATTR_SW2861232_WAR
	.align		4
.L_1609:
        /*0008*/ 	.byte	0x01, 0x35
	.zero		2


	//----- nvinfo : EIATTR_PARAM_CBANK
	.align		4
        /*000c*/ 	.byte	0x04, 0x0a
        /*000e*/ 	.short	(.L_1611 - .L_1610)
	.align		4
.L_1610:
        /*0010*/ 	.word	index@(.nv.constant0._ZN2at6native27unrolled_elementwise_kernelINS0_13BinaryFunctorIN3c104HalfES4_S4_NS0_15binary_internal10DivFunctorIS4_EEEESt5arrayIPcLm3EELi4E23TrivialOffsetCalculatorILi2EjESC_ILi1EjENS0_6memory15LoadWithoutCastENSF_16StoreWithoutCastEEEviT_T0_T2_T3_T4_T5_)
        /*0014*/ 	.short	0x0160
        /*0016*/ 	.short	0x0024


	//----- nvinfo : EIATTR_CBANK_PARAM_SIZE
	.align		4
.L_1611:
        /*0018*/ 	.byte	0x03, 0x19
        /*001a*/ 	.short	0x0024


	//----- nvinfo : EIATTR_KPARAM_INFO
	.align		4
        /*001c*/ 	.byte	0x04, 0x17
        /*001e*/ 	.short	(.L_1613 - .L_1612)
.L_1612:
        /*0020*/ 	.word	0x00000000
        /*0024*/ 	.short	0x0006
        /*0026*/ 	.short	0x0023
        /*0028*/ 	.byte	0x00, 0xf0, 0x05, 0x00


	//----- nvinfo : EIATTR_KPARAM_INFO
	.align		4
.L_1613:
        /*002c*/ 	.byte	0x04, 0x17
        /*002e*/ 	.short	(.L_1615 - .L_1614)
.L_1614:
        /*0030*/ 	.word	0x00000000
        /*0034*/ 	.short	0x0005
        /*0036*/ 	.short	0x0022
        /*0038*/ 	.byte	0x00, 0xf0, 0x05, 0x00


	//----- nvinfo : EIATTR_KPARAM_INFO
	.align		4
.L_1615:
        /*003c*/ 	.byte	0x04, 0x17
        /*003e*/ 	.short	(.L_1617 - .L_1616)
.L_1616:
        /*0040*/ 	.word	0x00000000
        /*0044*/ 	.short	0x0004
        /*0046*/ 	.short	0x0021
        /*0048*/ 	.byte	0x00, 0xf0, 0x05, 0x00


	//----- nvinfo : EIATTR_KPARAM_INFO
	.align		4
.L_1617:
        /*004c*/ 	.byte	0x04, 0x17
        /*004e*/ 	.short	(.L_1619 - .L_1618)
.L_1618:
        /*0050*/ 	.word	0x00000000
        /*0054*/ 	.short	0x0003
        /*0056*/ 	.short	0x0020
        /*0058*/ 	.byte	0x00, 0xf0, 0x05, 0x00


	//----- nvinfo : EIATTR_KPARAM_INFO
	.align		4
.L_1619:
        /*005c*/ 	.byte	0x04, 0x17
        /*005e*/ 	.short	(.L_1621 - .L_1620)
.L_1620:
        /*0060*/ 	.word	0x00000000
        /*0064*/ 	.short	0x0002
        /*0066*/ 	.short	0x0008
        /*0068*/ 	.byte	0x00, 0xf0, 0x61, 0x00


	//----- nvinfo : EIATTR_KPARAM_INFO
	.align		4
.L_1621:
        /*006c*/ 	.byte	0x04, 0x17
        /*006e*/ 	.short	(.L_1623 - .L_1622)
.L_1622:
        /*0070*/ 	.word	0x00000000
        /*0074*/ 	.short	0x0001
        /*0076*/ 	.short	0x0004
        /*0078*/ 	.byte	0x00, 0xf0, 0x05, 0x00


	//----- nvinfo : EIATTR_KPARAM_INFO
	.align		4
.L_1623:
        /*007c*/ 	.byte	0x04, 0x17
        /*007e*/ 	.short	(.L_1625 - .L_1624)
.L_1624:
        /*0080*/ 	.word	0x00000000
        /*0084*/ 	.short	0x0000
        /*0086*/ 	.short	0x0000
        /*0088*/ 	.byte	0x00, 0xf0, 0x11, 0x00


	//----- nvinfo : EIATTR_MAXREG_COUNT
	.align		4
.L_1625:
        /*008c*/ 	.byte	0x03, 0x1b
        /*008e*/ 	.short	0x00ff


	//----- nvinfo : EIATTR_MERCURY_ISA_VERSION
	.align		4
        /*0090*/ 	.byte	0x03, 0x5f
        /*0092*/ 	.short	0x0000


	//----- nvinfo : EIATTR_EXIT_INSTR_OFFSETS
	.align		4
        /*0094*/ 	.byte	0x04, 0x1c
        /*0096*/ 	.short	(.L_1627 - .L_1626)


	//   ....[0]....
.L_1626:
        /*0098*/ 	.word	0x000005e0


	//   ....[1]....
        /*009c*/ 	.word	0x00000630


	//----- nvinfo : EIATTR_MAX_THREADS
	.align		4
.L_1627:
        /*00a0*/ 	.byte	0x04, 0x05
        /*00a2*/ 	.short	(.L_1629 - .L_1628)
.L_1628:
        /*00a4*/ 	.word	0x00000080
        /*00a8*/ 	.word	0x00000001
        /*00ac*/ 	.word	0x00000001


	//----- nvinfo : EIATTR_CRS_STACK_SIZE
	.align		4
.L_1629:
        /*00b0*/ 	.byte	0x04, 0x1e
        /*00b2*/ 	.short	(.L_1631 - .L_1630)
.L_1630:
        /*00b4*/ 	.word	0x00000000
.L_1631:


//--------------------- .nv.info._ZN2at6native29vectorized_elementwise_kernelILi2ENS0_13BinaryFunctorIN3c104HalfES4_S4_NS0_15binary_internal10DivFunctorIS4_EEEESt5arrayIPcLm3EEEEviT0_T1_ --------------------------
	.section	.nv.info._ZN2at6native29vectorized_elementwise_kernelILi2ENS0_13BinaryFunctorIN3c104HalfES4_S4_NS0_15binary_internal10DivFunctorIS4_EEEESt5arrayIPcLm3EEEEviT0_T1_,"",@"SHT_CUDA_INFO"
	.sectionflags	@""
	.align	4


	//----- nvinfo : EIATTR_CUDA_API_VERSION
	.align		4
        /*0000*/ 	.byte	0x04, 0x37
        /*0002*/ 	.short	(.L_1633 - .L_1632)
.L_1632:
        /*0004*/ 	.word	0x00000082


	//----- nvinfo : EIATTR_SW2861232_WAR
	.align		4
.L_1633:
        /*0008*/ 	.byte	0x01, 0x35
	.zero		2


	//----- nvinfo : EIATTR_PARAM_CBANK
	.align		4
        /*000c*/ 	.byte	0x04, 0x0a
        /*000e*/ 	.short	(.L_1635 - .L_1634)
	.align		4
.L_1634:
        /*0010*/ 	.word	index@(.nv.constant0._ZN2at6native29vectorized_elementwise_kernelILi2ENS0_13BinaryFunctorIN3c104HalfES4_S4_NS0_15binary_internal10DivFunctorIS4_EEEESt5arrayIPcLm3EEEEviT0_T1_)
        /*0014*/ 	.short	0x0160
        /*0016*/ 	.short	0x0020


	//----- nvinfo : EIATTR_CBANK_PARAM_SIZE
	.align		4
.L_1635:
        /*0018*/ 	.byte	0x03, 0x19
        /*001a*/ 	.short	0x0020


	//----- nvinfo : EIATTR_KPARAM_INFO
	.align		4
        /*001c*/ 	.byte	0x04, 0x17
        /*001e*/ 	.short	(.L_1637 - .L_1636)
.L_1636:
        /*0020*/ 	.word	0x00000000
        /*0024*/ 	.short	0x0002
        /*0026*/ 	.short	0x0008
        /*0028*/ 	.byte	0x00, 0xf0, 0x61, 0x00


	//----- nvinfo : EIATTR_KPARAM_INFO
	.align		4
.L_1637:
        /*002c*/ 	.byte	0x04, 0x17
        /*002e*/ 	.short	(.L_1639 - .L_1638)
.L_1638:
        /*0030*/ 	.word	0x00000000
        /*0034*/ 	.short	0x0001
        /*0036*/ 	.short	0x0004
        /*0038*/ 	.byte	0x00, 0xf0, 0x05, 0x00


	//----- nvinfo : EIATTR_KPARAM_INFO
	.align		4
.L_1639:
        /*003c*/ 	.byte	0x04, 0x17
        /*003e*/ 	.short	(.L_1641 - .L_1640)
.L_1640:
        /*0040*/ 	.word	0x00000000
        /*0044*/ 	.short	0x0000
        /*0046*/ 	.short	0x0000
        /*0048*/ 	.byte	0x00, 0xf0, 0x11, 0x00


	//----- nvinfo : EIATTR_MAXREG_COUNT
	.align		4
.L_1641:
        /*004c*/ 	.byte	0x03, 0x1b
        /*004e*/ 	.short	0x00ff


	//----- nvinfo : EIATTR_MERCURY_ISA_VERSION
	.align		4
        /*0050*/ 	.byte	0x03, 0x5f
        /*0052*/ 	.short	0x0000


	//----- nvinfo : EIATTR_EXIT_INSTR_OFFSETS
	.align		4
        /*0054*/ 	.byte	0x04, 0x1c
        /*0056*/ 	.short	(.L_1643 - .L_1642)


	//   ....[0]....
.L_1642:
        /*0058*/ 	.word	0x000003f0


	//   ....[1]....
        /*005c*/ 	.word	0x00000fe0


	//   ....[2]....
        /*0060*/ 	.word	0x00001030


	//----- nvinfo : EIATTR_MAX_THREADS
	.align		4
.L_1643:
        /*0064*/ 	.byte	0x04, 0x05
        /*0066*/ 	.short	(.L_1645 - .L_1644)
.L_1644:
        /*0068*/ 	.word	0x00000080
        /*006c*/ 	.word	0x00000001
        /*0070*/ 	.word	0x00000001


	//----- nvinfo : EIATTR_CRS_STACK_SIZE
	.align		4
.L_1645:
        /*0074*/ 	.byte	0x04, 0x1e
        /*0076*/ 	.short	(.L_1647 - .L_1646)
.L_1646:
        /*0078*/ 	.word	0x00000000
.L_1647:


//--------------------- .nv.info._ZN2at6native29vectorized_elementwise_kernelILi4ENS0_13BinaryFunctorIN3c104HalfES4_S4_NS0_15binary_internal10DivFunctorIS4_EEEESt5arrayIPcLm3EEEEviT0_T1_ --------------------------
	.section	.nv.info._ZN2at6native29vectorized_elementwise_kernelILi4ENS0_13BinaryFunctorIN3c104HalfES4_S4_NS0_15binary_internal10DivFunctorIS4_EEEESt5arrayIPcLm3EEEEviT0_T1_,"",@"SHT_CUDA_INFO"
	.sectionflags	@""
	.align	4


	//----- nvinfo : EIATTR_CUDA_API_VERSION
	.align		4
        /*0000*/ 	.byte	0x04, 0x37
        /*0002*/ 	.short	(.L_1649 - .L_1648)
.L_1648:
        /*0004*/ 	.word	0x00000082


	//----- nvinfo : EIATTR_SW2861232_WAR
	.align		4
.L_1649:
        /*0008*/ 	.byte	0x01, 0x35
	.zero		2


	//----- nvinfo : EIATTR_PARAM_CBANK
	.align		4
        /*000c*/ 	.byte	0x04, 0x0a
        /*000e*/ 	.short	(.L_1651 - .L_1650)
	.align		4
.L_1650:
        /*0010*/ 	.word	index@(.nv.constant0._ZN2at6native29vectorized_elementwise_kernelILi4ENS0_13BinaryFunctorIN3c104HalfES4_S4_NS0_15binary_internal10DivFunctorIS4_EEEESt5arrayIPcLm3EEEEviT0_T1_)
        /*0014*/ 	.short	0x0160
        /*0016*/ 	.short	0x0020


	//----- nvinfo : EIATTR_CBANK_PARAM_SIZE
	.align		4
.L_1651:
        /*0018*/ 	.byte	0x03, 0x19
        /*001a*/ 	.short	0x0020


	//----- nvinfo : EIATTR_KPARAM_INFO
	.align		4
        /*001c*/ 	.byte	0x04, 0x17
        /*001e*/ 	.short	(.L_1653 - .L_1652)
.L_1652:
        /*0020*/ 	.word	0x00000000
        /*0024*/ 	.short	0x0002
        /*0026*/ 	.short	0x0008
        /*0028*/ 	.byte	0x00, 0xf0, 0x61, 0x00


	//----- nvinfo : EIATTR_KPARAM_INFO
	.align		4
.L_1653:
        /*002c*/ 	.byte	0x04, 0x17
        /*002e*/ 	.short	(.L_1655 - .L_1654)
.L_1654:
        /*0030*/ 	.word	0x00000000
        /*0034*/ 	.short	0x0001
        /*0036*/ 	.short	0x0004
        /*0038*/ 	.byte	0x00, 0xf0, 0x05, 0x00


	//----- nvinfo : EIATTR_KPARAM_INFO
	.align		4
.L_1655:
        /*003c*/ 	.byte	0x04, 0x17
        /*003e*/ 	.short	(.L_1657 - .L_1656)
.L_1656:
        /*0040*/ 	.word	0x00000000
        /*0044*/ 	.short	0x0000
        /*0046*/ 	.short	0x0000
        /*0048*/ 	.byte	0x00, 0xf0, 0x11, 0x00


	//----- nvinfo : EIATTR_MAXREG_COUNT
	.align		4
.L_1657:
        /*004c*/ 	.byte	0x03, 0x1b
        /*004e*/ 	.short	0x00ff


	//----- nvinfo : EIATTR_MERCURY_ISA_VERSION
	.align		4
        /*0050*/ 	.byte	0x03, 0x5f
        /*0052*/ 	.short	0x0000


	//----- nvinfo : EIATTR_EXIT_INSTR_OFFSETS
	.align		4
        /*0054*/ 	.byte	0x04, 0x1c
        /*0056*/ 	.short	(.L_1659 - .L_1658)


	//   ....[0]....
.L_1658:
        /*0058*/ 	.word	0x00000390


	//   ....[1]....
        /*005c*/ 	.word	0x00000f80


	//   ....[2]....
        /*0060*/ 	.word	0x00000fd0


	//----- nvinfo : EIATTR_MAX_THREADS
	.align		4
.L_1659:
        /*0064*/ 	.byte	0x04, 0x05
        /*0066*/ 	.short	(.L_1661 - .L_1660)
.L_1660:
        /*0068*/ 	.word	0x00000080
        /*006c*/ 	.word	0x00000001
        /*0070*/ 	.word	0x00000001


	//----- nvinfo : EIATTR_CRS_STACK_SIZE
	.align		4
.L_1661:
        /*0074*/ 	.byte	0x04, 0x1e
        /*0076*/ 	.short	(.L_1663 - .L_1662)
.L_1662:
        /*0078*/ 	.word	0x00000000
.L_1663:


//--------------------- .nv.info._ZN2at6native29vectorized_elementwise_kernelILi8ENS0_13BinaryFunctorIN3c104HalfES4_S4_NS0_15binary_internal10DivFunctorIS4_EEEESt5arrayIPcLm3EEEEviT0_T1_ --------------------------
	.section	.nv.info._ZN2at6native29vectorized_elementwise_kernelILi8ENS0_13BinaryFunctorIN3c104HalfES4_S4_NS0_15binary_internal10DivFunctorIS4_EEEESt5arrayIPcLm3EEEEviT0_T1_,"",@"SHT_CUDA_INFO"
	.sectionflags	@""
	.align	4


	//----- nvinfo : EIATTR_CUDA_API_VERSION
	.align		4
        /*0000*/ 	.byte	0x04, 0x37
        /*0002*/ 	.short	(.L_1665 - .L_1664)
.L_1664:
        /*0004*/ 	.word	0x00000082


	//----- nvinfo : EIATTR_SW2861232_WAR
	.align		4
.L_1665:
        /*0008*/ 	.byte	0x01, 0x35
	.zero		2


	//----- nvinfo : EIATTR_PARAM_CBANK
	.align		4
        /*000c*/ 	.byte	0x04, 0x0a
        /*000e*/ 	.short	(.L_1667 - .L_1666)
	.align		4
.L_1666:
        /*0010*/ 	.word	index@(.nv.constant0._ZN2at6native29vectorized_elementwise_kernelILi8ENS0_13BinaryFunctorIN3c104HalfES4_S4_NS0_15binary_internal10DivFunctorIS4_EEEESt5arrayIPcLm3EEEEviT0_T1_)
        /*0014*/ 	.short	0x0160
        /*0016*/ 	.short	0x0020


	//----- nvinfo : EIATTR_CBANK_PARAM_SIZE
	.align		4
.L_1667:
        /*0018*/ 	.byte	0x03, 0x19
        /*001a*/ 	.short	0x0020


	//----- nvinfo : EIATTR_KPARAM_INFO
	.align		4
        /*001c*/ 	.byte	0x04, 0x17
        /*001e*/ 	.short	(.L_1669 - .L_1668)
.L_1668:
        /*0020*/ 	.word	0x00000000
        /*0024*/ 	.short	0x0002
        /*0026*/ 	.short	0x0008
        /*0028*/ 	.byte	0x00, 0xf0, 0x61, 0x00


	//----- nvinfo : EIATTR_KPARAM_INFO
	.align		4
.L_1669:
        /*002c*/ 	.byte	0x04, 0x17
        /*002e*/ 	.short	(.L_1671 - .L_1670)
.L_1670:
        /*0030*/ 	.word	0x00000000
        /*0034*/ 	.short	0x0001
        /*0036*/ 	.short	0x0004
        /*0038*/ 	.byte	0x00, 0xf0, 0x05, 0x00


	//----- nvinfo : EIATTR_KPARAM_INFO
	.align		4
.L_1671:
        /*003c*/ 	.byte	0x04, 0x17
        /*003e*/ 	.short	(.L_1673 - .L_1672)
.L_1672:
        /*0040*/ 	.word	0x00000000
        /*0044*/ 	.short	0x0000
        /*0046*/ 	.short	0x0000
        /*0048*/ 	.byte	0x00, 0xf0, 0x11, 0x00


	//----- nvinfo : EIATTR_MAXREG_COUNT
	.align		4
.L_1673:
        /*004c*/ 	.byte	0x03, 0x1b
        /*004e*/ 	.short	0x00ff


	//----- nvinfo : EIATTR_MERCURY_ISA_VERSION
	.align		4
        /*0050*/ 	.byte	0x03, 0x5f
        /*0052*/ 	.short	0x0000


	//----- nvinfo : EIATTR_EXIT_INSTR_OFFSETS
	.align		4
        /*0054*/ 	.byte	0x04, 0x1c
        /*0056*/ 	.short	(.L_1675 - .L_1674)


	//   ....[0]....
.L_1674:
        /*0058*/ 	.word	0x00000010


	//----- nvinfo : EIATTR_MAX_THREADS
	.align		4
.L_1675:
        /*005c*/ 	.byte	0x04, 0x05
        /*005e*/ 	.short	(.L_1677 - .L_1676)
.L_1676:
        /*0060*/ 	.word	0x00000080
        /*0064*/ 	.word	0x00000001
        /*0068*/ 	.word	0x00000001
.L_1677:


//--------------------- .nv.info._ZN2at6native18elementwise_kernelILi128ELi4EZNS0_15gpu_kernel_implINS0_13BUnaryFunctorIN3c104HalfES5_S5_NS0_15binary_internal10DivFunctorIS5_EEEEEEvRNS_18TensorIteratorBaseERKT_EUliE_EEviT1_ --------------------------
	.section	.nv.info._ZN2at6native18elementwise_kernelILi128ELi4EZNS0_15gpu_kernel_implINS0_13BUnaryFunctorIN3c104HalfES5_S5_NS0_15binary_internal10DivFunctorIS5_EEEEEEvRNS_18TensorIteratorBaseERKT_EUliE_EEviT1_,"",@"SHT_CUDA_INFO"
	.sectionflags	@""
	.align	4


	//----- nvinfo : EIATTR_CUDA_API_VERSION
	.align		4
        /*0000*/ 	.byte	0x04, 0x37
        /*0002*/ 	.short	(.L_1679 - .L_1678)
.L_1678:
        /*0004*/ 	.word	0x00000082


	//----- nvinfo : EIATTR_SW2861232_WAR
	.align		4
.L_1679:
        /*0008*/ 	.byte	0x01, 0x35
	.zero		2


	//----- nvinfo : EIATTR_PARAM_CBANK
	.align		4
        /*000c*/ 	.byte	0x04, 0x0a
        /*000e*/ 	.short	(.L_1681 - .L_1680)
	.align		4
.L_1680:
        /*0010*/ 	.word	index@(.nv.constant0._ZN2at6native18elementwise_kernelILi128ELi4EZNS0_15gpu_kernel_implINS0_13BUnaryFunctorIN3c104HalfES5_S5_NS0_15binary_internal10DivFunctorIS5_EEEEEEvRNS_18TensorIteratorBaseERKT_EUliE_EEviT1_)
        /*0014*/ 	.short	0x0160
        /*0016*/ 	.short	0x0220


	//----- nvinfo : EIATTR_CBANK_PARAM_SIZE
	.align		4
.L_1681:
        /*0018*/ 	.byte	0x03, 0x19
        /*001a*/ 	.short	0x0220


	//----- nvinfo : EIATTR_KPARAM_INFO
	.align		4
        /*001c*/ 	.byte	0x04, 0x17
        /*001e*/ 	.short	(.L_1683 - .L_1682)
.L_1682:
        /*0020*/ 	.word	0x00000000
        /*0024*/ 	.short	0x0001
        /*0026*/ 	.short	0x0008
        /*0028*/ 	.byte	0x00, 0xf0, 0x61, 0x08


	//----- nvinfo : EIATTR_KPARAM_INFO
	.align		4
.L_1683:
        /*002c*/ 	.byte	0x04, 0x17
        /*002e*/ 	.short	(.L_1685 - .L_1684)
.L_1684:
        /*0030*/ 	.word	0x00000000
        /*0034*/ 	.short	0x0000
        /*0036*/ 	.short	0x0000
        /*0038*/ 	.byte	0x00, 0xf0, 0x11, 0x00


	//----- nvinfo : EIATTR_MAXREG_COUNT
	.align		4
.L_1685:
        /*003c*/ 	.byte	0x03, 0x1b
        /*003e*/ 	.short	0x0080


	//----- nvinfo : EIATTR_EXTERNS
	.align		4
        /*0040*/ 	.byte	0x04, 0x0f
        /*0042*/ 	.short	(.L_1687 - .L_1686)


	//   ....[0]....
	.align		4
.L_1686:
        /*0044*/ 	.word	index@(__assertfail)


	//----- nvinfo : EIATTR_MERCURY_ISA_VERSION
	.align		4
.L_1687:
        /*0048*/ 	.byte	0x03, 0x5f
        /*004a*/ 	.short	0x0000


	//----- nvinfo : EIATTR_SYSCALL_OFFSETS
	.align		4
        /*004c*/ 	.byte	0x04, 0x46
        /*004e*/ 	.short	(.L_1689 - .L_1688)


	//   ....[0]....
.L_1688:
        /*0050*/ 	.word	0x00001dc0


	//   ....[1]....
        /*0054*/ 	.word	0x00002db0


	//   ....[2]....
        /*0058*/ 	.word	0x00004bd0


	//   ....[3]....
        /*005c*/ 	.word	0x00005bc0


	//   ....[4]....
        /*0060*/ 	.word	0x000079b0


	//   ....[5]....
        /*0064*/ 	.word	0x000089a0


	//   ....[6]....
        /*0068*/ 	.word	0x0000a7a0


	//   ....[7]....
        /*006c*/ 	.word	0x0000b790


	//----- nvinfo : EIATTR_EXIT_INSTR_OFFSETS
	.align		4
.L_1689:
        /*0070*/ 	.byte	0x04, 0x1c
        /*0072*/ 	.short	(.L_1691 - .L_1690)


	//   ....[0]....
.L_1690:
        /*0074*/ 	.word	0x00008a60


	//   ....[1]....
        /*0078*/ 	.word	0x0000a990


	//   ....[2]....
        /*007c*/ 	.word	0x0000a9d0


	//   ....[3]....
        /*0080*/ 	.word	0x0000aa70


	//   ....[4]....
        /*0084*/ 	.word	0x0000aab0


	//   ....[5]....
        /*0088*/ 	.word	0x0000aaf0


	//   ....[6]....
        /*008c*/ 	.word	0x0000ab80


	//   ....[7]....
        /*0090*/ 	.word	0x0000aba0


	//   ....[8]....
        /*0094*/ 	.word	0x0000ac40


	//   ....[9]....
        /*0098*/ 	.word	0x0000ac90


	//   ....[10]....
        /*009c*/ 	.word	0x0000ace0


	//   ....[11]....
        /*00a0*/ 	.word	0x0000adb0


	//   ....[12]....
        /*00a4*/ 	.word	0x0000ae10


	//   ....[13]....
        /*00a8*/ 	.word	0x0000afa0


	//   ....[14]....
        /*00ac*/ 	.word	0x0000b100


	//   ....[15]....
        /*00b0*/ 	.word	0x0000b140


	//   ....[16]....
        /*00b4*/ 	.word	0x0000b200


	//   ....[17]....
        /*00b8*/ 	.word	0x0000b380


	//   ....[18]....
        /*00bc*/ 	.word	0x0000b500


	//   ....[19]....
        /*00c0*/ 	.word	0x0000b660


	//   ....[20]....
        /*00c4*/ 	.word	0x0000b7a0


	//   ....[21]....
        /*00c8*/ 	.word	0x0000b7e0


	//   ....[22]....
        /*00cc*/ 	.word	0x0000b820


	//----- nvinfo : EIATTR_MAX_THREADS
	.align		4
.L_1691:
        /*00d0*/ 	.byte	0x04, 0x05
        /*00d2*/ 	.short	(.L_1693 - .L_1692)
.L_1692:
        /*00d4*/ 	.word	0x00000080
        /*00d8*/ 	.word	0x00000001
        /*00dc*/ 	.word	0x00000001


	//----- nvinfo : EIATTR_CRS_STACK_SIZE
	.align		4
.L_1693:
        /*00e0*/ 	.byte	0x04, 0x1e
        /*00e2*/ 	.short	(.L_1695 - .L_1694)
.L_1694:
        /*00e4*/ 	.word	0x00000000
.L_1695:


//--------------------- .nv.info._ZN2at6native27unrolled_elementwise_kernelINS0_13BUnaryFunctorIN3c104HalfES4_S4_NS0_15binary_internal10DivFunctorIS4_EEEESt5arrayIPcLm2EELi4E23TrivialOffsetCalculatorILi1EjESD_NS0_6memory12LoadWithCastILi1EEENSE_13StoreWithCastILi1EEEEEviT_T0_T2_T3_T4_T5_ --------------------------
	.section	.nv.info._ZN2at6native27unrolled_elementwise_kernelINS0_13BUnaryFunctorIN3c104HalfES4_S4_NS0_15binary_internal10DivFunctorIS4_EEEESt5arrayIPcLm2EELi4E23TrivialOffsetCalculatorILi1EjESD_NS0_6memory12LoadWithCastILi1EEENSE_13StoreWithCastILi1EEEEEviT_T0_T2_T3_T4_T5_,"",@"SHT_CUDA_INFO"
	.sectionflags	@""
	.align	4


	//----- nvinfo : EIATTR_CUDA_API_VERSION
	.align		4
        /*0000*/ 	.byte	0x04, 0x37
        /*0002*/ 	.short	(.L_1697 - .L_1696)
.L_1696:
        /*0004*/ 	.word	0x00000082


	//----- nvinfo : EIATTR_SW2861232_WAR
	.align		4
.L_1697:
        /*0008*/ 	.byte	0x01, 0x35
	.zero		2


	//----- nvinfo : EIATTR_PARAM_CBANK
	.align		4
        /*000c*/ 	.byte	0x04, 0x0a
        /*000e*/ 	.short	(.L_1699 - .L_1698)
	.align		4
.L_1698:
        /*0010*/ 	.word	index@(.nv.constant0._ZN2at6native27unrolled_elementwise_kernelINS0_13BUnaryFunctorIN3c104HalfES4_S4_NS0_15binary_internal10DivFunctorIS4_EEEESt5arrayIPcLm2EELi4E23TrivialOffsetCalculatorILi1EjESD_NS0_6memory12LoadWithCastILi1EEENSE_13StoreWithCastILi1EEEEEviT_T0_T2_T3_T4_T5_)
        /*0014*/ 	.short	0x0160
        /*0016*/ 	.short	0x002c


	//----- nvinfo : EIATTR_CBANK_PARAM_SIZE
	.align		4
.L_1699:
        /*0018*/ 	.byte	0x03, 0x19
        /*001a*/ 	.short	0x002c


	//----- nvinfo : EIATTR_KPARAM_INFO
	.align		4
        /*001c*/ 	.byte	0x04, 0x17
        /*001e*/ 	.short	(.L_1701 - .L_1700)
.L_1700:
        /*0020*/ 	.word	0x00000000
        /*0024*/ 	.short	0x0006
        /*0026*/ 	.short	0x0024
        /*0028*/ 	.byte	0x00, 0xf0, 0x21, 0x00


	//----- nvinfo : EIATTR_KPARAM_INFO
	.align		4
.L_1701:
        /*002c*/ 	.byte	0x04, 0x17
        /*002e*/ 	.short	(.L_1703 - .L_1702)
.L_1702:
        /*0030*/ 	.word	0x00000000
        /*0034*/ 	.short	0x0005
        /*0036*/ 	.short	0x001c
        /*0038*/ 	.byte	0x00, 0xf0, 0x21, 0x00


	//----- nvinfo : EIATTR_KPARAM_INFO
	.align		4
.L_1703:
        /*003c*/ 	.byte	0x04, 0x17
        /*003e*/ 	.short	(.L_1705 - .L_1704)
.L_1704:
        /*0040*/ 	.word	0x00000000
        /*0044*/ 	.short	0x0004
        /*0046*/ 	.short	0x0019
        /*0048*/ 	.byte	0x00, 0xf0, 0x05, 0x00


	//----- nvinfo : EIATTR_KPARAM_INFO
	.align		4
.L_1705:
        /*004c*/ 	.byte	0x04, 0x17
        /*004e*/ 	.short	(.L_1707 - .L_1706)
.L_1706:
        /*0050*/ 	.word	0x00000000
        /*0054*/ 	.short	0x0003
        /*0056*/ 	.short	0x0018
        /*0058*/ 	.byte	0x00, 0xf0, 0x05, 0x00


	//----- nvinfo : EIATTR_KPARAM_INFO
	.align		4
.L_1707:
        /*005c*/ 	.byte	0x04, 0x17
        /*005e*/ 	.short	(.L_1709 - .L_1708)
.L_1708:
        /*0060*/ 	.word	0x00000000
        /*0064*/ 	.short	0x0002
        /*0066*/ 	.short	0x0008
        /*0068*/ 	.byte	0x00, 0xf0, 0x41, 0x00


	//----- nvinfo : EIATTR_KPARAM_INFO
	.align		4
.L_1709:
        /*006c*/ 	.byte	0x04, 0x17
        /*006e*/ 	.short	(.L_1711 - .L_1710)
.L_1710:
        /*0070*/ 	.word	0x00000000
        /*0074*/ 	.short	0x0001
        /*0076*/ 	.short	0x0004
        /*0078*/ 	.byte	0x00, 0xf0, 0x11, 0x00


	//----- nvinfo : EIATTR_KPARAM_INFO
	.align		4
.L_1711:
        /*007c*/ 	.byte	0x04, 0x17
        /*007e*/ 	.short	(.L_1713 - .L_1712)
.L_1712:
        /*0080*/ 	.word	0x00000000
        /*0084*/ 	.short	0x0000
        /*0086*/ 	.short	0x0000
        /*0088*/ 	.byte	0x00, 0xf0, 0x11, 0x00


	//----- nvinfo : EIATTR_MAXREG_COUNT
	.align		4
.L_1713:
        /*008c*/ 	.byte	0x03, 0x1b
        /*008e*/ 	.short	0x00ff


	//----- nvinfo : EIATTR_EXTERNS
	.align		4
        /*0090*/ 	.byte	0x04, 0x0f
        /*0092*/ 	.short	(.L_1715 - .L_1714)


	//   ....[0]....
	.align		4
.L_1714:
        /*0094*/ 	.word	index@(__assertfail)


	//----- nvinfo : EIATTR_MERCURY_ISA_VERSION
	.align		4
.L_1715:
        /*0098*/ 	.byte	0x03, 0x5f
        /*009a*/ 	.short	0x0000


	//----- nvinfo : EIATTR_SYSCALL_OFFSETS
	.align		4
        /*009c*/ 	.byte	0x04, 0x46
        /*009e*/ 	.short	(.L_1717 - .L_1716)


	//   ....[0]....
.L_1716:
        /*00a0*/ 	.word	0x00001070


	//   ....[1]....
        /*00a4*/ 	.word	0x00002140


	//   ....[2]....
        /*00a8*/ 	.word	0x00003220


	//   ....[3]....
        /*00ac*/ 	.word	0x000042d0


	//   ....[4]....
        /*00b0*/ 	.word	0x00005620


	//   ....[5]....
        /*00b4*/ 	.word	0x00006650


	//   ....[6]....
        /*00b8*/ 	.word	0x00007640


	//   ....[7]....
        /*00bc*/ 	.word	0x00008630


	//----- nvinfo : EIATTR_EXIT_INSTR_OFFSETS
	.align		4
.L_1717:
        /*00c0*/ 	.byte	0x04, 0x1c
        /*00c2*/ 	.short	(.L_1719 - .L_1718)


	//   ....[0]....
.L_1718:
        /*00c4*/ 	.word	0x00007700


	//   ....[1]....
        /*00c8*/ 	.word	0x00007830


	//   ....[2]....
        /*00cc*/ 	.word	0x00007870


	//   ....[3]....
        /*00d0*/ 	.word	0x00007910


	//   ....[4]....
        /*00d4*/ 	.word	0x00007950


	//   ....[5]....
        /*00d8*/ 	.word	0x00007990


	//   ....[6]....
        /*00dc*/ 	.word	0x00007a20


	//   ....[7]....
        /*00e0*/ 	.word	0x00007a40


	//   ....[8]....
        /*00e4*/ 	.word	0x00007ae0


	//   ....[9]....
        /*00e8*/ 	.word	0x00007b30


	//   ....[10]....
        /*00ec*/ 	.word	0x00007b80


	//   ....[11]....
        /*00f0*/ 	.word	0x00007c50


	//   ....[12]....
        /*00f4*/ 	.word	0x00007cb0


	//   ....[13]....
        /*00f8*/ 	.word	0x00007e40


	//   ....[14]....
        /*00fc*/ 	.word	0x00007fa0


	//   ....[15]....
        /*0100*/ 	.word	0x00007fe0


	//   ....[16]....
        /*0104*/ 	.word	0x000080a0


	//   ....[17]....
        /*0108*/ 	.word	0x00008220


	//   ....[18]....
        /*010c*/ 	.word	0x000083a0


	//   ....[19]....
        /*0110*/ 	.word	0x00008500


	//   ....[20]....
        /*0114*/ 	.word	0x00008640


	//   ....[21]....
        /*0118*/ 	.word	0x00008680


	//   ....[22]....
        /*011c*/ 	.word	0x000086c0


	//----- nvinfo : EIATTR_MAX_THREADS
	.align		4
.L_1719:
        /*0120*/ 	.byte	0x04, 0x05
        /*0122*/ 	.short	(.L_1721 - .L_1720)
.L_1720:
        /*0124*/ 	.word	0x00000080
        /*0128*/ 	.word	0x00000001
        /*012c*/ 	.word	0x00000001


	//----- nvinfo : EIATTR_CRS_STACK_SIZE
	.align		4
.L_1721:
        /*0130*/ 	.byte	0x04, 0x1e
        /*0132*/ 	.short	(.L_1723 - .L_1722)
.L_1722:
        /*0134*/ 	.word	0x00000000
.L_1723:


//--------------------- .nv.info._ZN2at6native18elementwise_kernelILi128ELi4EZNS0_22gpu_kernel_impl_nocastINS0_13BUnaryFunctorIN3c104HalfES5_S5_NS0_15binary_internal10DivFunctorIS5_EEEEEEvRNS_18TensorIteratorBaseERKT_EUliE_EEviT1_ --------------------------
	.section	.nv.info._ZN2at6native18elementwise_kernelILi128ELi4EZNS0_22gpu_kernel_impl_nocastINS0_13BUnaryFunctorIN3c104HalfES5_S5_NS0_15binary_internal10DivFunctorIS5_EEEEEEvRNS_18TensorIteratorBaseERKT_EUliE_EEviT1_,"",@"SHT_CUDA_INFO"
	.sectionflags	@""
	.align	4


	//----- nvinfo : EIATTR_CUDA_API_VERSION
	.align		4
        /*0000*/ 	.byte	0x04, 0x37
        /*0002*/ 	.short	(.L_1725 - .L_1724)
.L_1724:
        /*0004*/ 	.word	0x00000082


	//----- nvinfo : EIATTR_SW2861232_WAR
	.align		4
.L_1725:
        /*0008*/ 	.byte	0x01, 0x35
	.zero		2


	//----- nvinfo : EIATTR_PARAM_CBANK
	.align		4
        /*000c*/ 	.byte	0x04, 0x0a
        /*000e*/ 	.short	(.L_1727 - .L_1726)
	.align		4
.L_1726:
        /*0010*/ 	.word	index@(.nv.constant0._ZN2at6native18elementwise_kernelILi128ELi4EZNS0_22gpu_kernel_impl_nocastINS0_13BUnaryFunctorIN3c104HalfES5_S5_NS0_15binary_internal10DivFunctorIS5_EEEEEEvRNS_18TensorIteratorBaseERKT_EUliE_EEviT1_)
        /*0014*/ 	.short	0x0160
        /*0016*/ 	.short	0x0220


	//----- nvinfo : EIATTR_CBANK_PARAM_SIZE
	.align		4
.L_1727:
        /*0018*/ 	.byte	0x03, 0x19
        /*001a*/ 	.short	0x0220


	//----- nvinfo : EIATTR_KPARAM_INFO
	.align		4
        /*001c*/ 	.byte	0x04, 0x17
        /*001e*/ 	.short	(.L_1729 - .L_1728)
.L_1728:
        /*0020*/ 	.word	0x00000000
        /*0024*/ 	.short	0x0001
        /*0026*/ 	.short	0x0008
        /*0028*/ 	.byte	0x00, 0xf0, 0x61, 0x08


	//----- nvinfo : EIATTR_KPARAM_INFO
	.align		4
.L_1729:
        /*002c*/ 	.byte	0x04, 0x17
        /*002e*/ 	.short	(.L_1731 - .L_1730)
.L_1730:
        /*0030*/ 	.word	0x00000000
        /*0034*/ 	.short	0x0000
        /*0036*/ 	.short	0x0000
        /*0038*/ 	.byte	0x00, 0xf0, 0x11, 0x00


	//----- nvinfo : EIATTR_MAXREG_COUNT
	.align		4
.L_1731:
        /*003c*/ 	.byte	0x03, 0x1b
        /*003e*/ 	.short	0x0080


	//----- nvinfo : EIATTR_MERCURY_ISA_VERSION
	.align		4
        /*0040*/ 	.byte	0x03, 0x5f
        /*0042*/ 	.short	0x0000


	//----- nvinfo : EIATTR_EXIT_INSTR_OFFSETS
	.align		4
        /*0044*/ 	.byte	0x04, 0x1c
        /*0046*/ 	.short	(.L_1733 - .L_1732)


	//   ....[0]....
.L_1732:
        /*0048*/ 	.word	0x00002e00


	//   ....[1]....
        /*004c*/ 	.word	0x00003d00


	//----- nvinfo : EIATTR_MAX_THREADS
	.align		4
.L_1733:
        /*0050*/ 	.byte	0x04, 0x05
        /*0052*/ 	.short	(.L_1735 - .L_1734)
.L_1734:
        /*0054*/ 	.word	0x00000080
        /*0058*/ 	.word	0x00000001
        /*005c*/ 	.word	0x00000001


	//----- nvinfo : EIATTR_CRS_STACK_SIZE
	.align		4
.L_1735:
        /*0060*/ 	.byte	0x04, 0x1e
        /*0062*/ 	.short	(.L_1737 - .L_1736)
.L_1736:
        /*0064*/ 	.word	0x00000000
.L_1737:


//--------------------- .nv.info._ZN2at6native27unrolled_elementwise_kernelINS0_13BUnaryFunctorIN3c104HalfES4_S4_NS0_15binary_internal10DivFunctorIS4_EEEESt5arrayIPcLm2EELi4E23TrivialOffsetCalculatorILi1EjESD_NS0_6memory15LoadWithoutCastENSE_16StoreWithoutCastEEEviT_T0_T2_T3_T4_T5_ --------------------------
	.section	.nv.info._ZN2at6native27unrolled_elementwise_kernelINS0_13BUnaryFunctorIN3c104HalfES4_S4_NS0_15binary_internal10DivFunctorIS4_EEEESt5arrayIPcLm2EELi4E23TrivialOffsetCalculatorILi1EjESD_NS0_6memory15LoadWithoutCastENSE_16StoreWithoutCastEEEviT_T0_T2_T3_T4_T5_,"",@"SHT_CUDA_INFO"
	.sectionflags	@""
	.align	4


	//----- nvinfo : EIATTR_CUDA_API_VERSION
	.align		4
        /*0000*/ 	.byte	0x04, 0x37
        /*0002*/ 	.short	(.L_1739 - .L_1738)
.L_1738:
        /*0004*/ 	.word	0x00000082


	//----- nvinfo : EIATTR_SW2861232_WAR
	.align		4
.L_1739:
        /*0008*/ 	.byte	0x01, 0x35
	.zero		2


	//----- nvinfo : EIATTR_PARAM_CBANK
	.align		4
        /*000c*/ 	.byte	0x04, 0x0a
        /*000e*/ 	.short	(.L_1741 - .L_1740)
	.align		4
.L_1740:
        /*0010*/ 	.word	index@(.nv.constant0._ZN2at6native27unrolled_elementwise_kernelINS0_13BUnaryFunctorIN3c104HalfES4_S4_NS0_15binary_internal10DivFunctorIS4_EEEESt5arrayIPcLm2EELi4E23TrivialOffsetCalculatorILi1EjESD_NS0_6memory15LoadWithoutCastENSE_16StoreWithoutCastEEEviT_T0_T2_T3_T4_T5_)
        /*0014*/ 	.short	0x0160
        /*0016*/ 	.short	0x001c


	//----- nvinfo : EIATTR_CBANK_PARAM_SIZE
	.align		4
.L_1741:
        /*0018*/ 	.byte	0x03, 0x19
        /*001a*/ 	.short	0x001c


	//----- nvinfo : EIATTR_KPARAM_INFO
	.align		4
        /*001c*/ 	.byte	0x04, 0x17
        /*001e*/ 	.short	(.L_1743 - .L_1742)
.L_1742:
        /*0020*/ 	.word	0x00000000
        /*0024*/ 	.short	0x0006
        /*0026*/ 	.short	0x001b
        /*0028*/ 	.byte	0x00, 0xf0, 0x05, 0x00


	//----- nvinfo : EIATTR_KPARAM_INFO
	.align		4
.L_1743:
        /*002c*/ 	.byte	0x04, 0x17
        /*002e*/ 	.short	(.L_1745 - .L_1744)
.L_1744:
        /*0030*/ 	.word	0x00000000
        /*0034*/ 	.short	0x0005
        /*0036*/ 	.short	0x001a
        /*0038*/ 	.byte	0x00, 0xf0, 0x05, 0x00


	//----- nvinfo : EIATTR_KPARAM_INFO
	.align		4
.L_1745:
        /*003c*/ 	.byte	0x04, 0x17
        /*003e*/ 	.short	(.L_1747 - .L_1746)
.L_1746:
        /*0040*/ 	.word	0x00000000
        /*0044*/ 	.short	0x0004
        /*0046*/ 	.short	0x0019
        /*0048*/ 	.byte	0x00, 0xf0, 0x05, 0x00


	//----- nvinfo : EIATTR_KPARAM_INFO
	.align		4
.L_1747:
        /*004c*/ 	.byte	0x04, 0x17
        /*004e*/ 	.short	(.L_1749 - .L_1748)
.L_1748:
        /*0050*/ 	.word	0x00000000
        /*0054*/ 	.short	0x0003
        /*0056*/ 	.short	0x0018
        /*0058*/ 	.byte	0x00, 0xf0, 0x05, 0x00


	//----- nvinfo : EIATTR_KPARAM_INFO
	.align		4
.L_1749:
        /*005c*/ 	.byte	0x04, 0x17
        /*005e*/ 	.short	(.L_1751 - .L_1750)
.L_1750:
        /*0060*/ 	.word	0x00000000
        /*0064*/ 	.short	0x0002
        /*0066*/ 	.short	0x0008
        /*0068*/ 	.byte	0x00, 0xf0, 0x41, 0x00


	//----- nvinfo : EIATTR_KPARAM_INFO
	.align		4
.L_1751:
        /*006c*/ 	.byte	0x04, 0x17
        /*006e*/ 	.short	(.L_1753 - .L_1752)
.L_1752:
        /*0070*/ 	.word	0x00000000
        /*0074*/ 	.short	0x0001
        /*0076*/ 	.short	0x0004
        /*0078*/ 	.byte	0x00, 0xf0, 0x11, 0x00


	//----- nvinfo : EIATTR_KPARAM_INFO
	.align		4
.L_1753:
        /*007c*/ 	.byte	0x04, 0x17
        /*007e*/ 	.short	(.L_1755 - .L_1754)
.L_1754:
        /*0080*/ 	.word	0x00000000
        /*0084*/ 	.short	0x0000
        /*0086*/ 	.short	0x0000
        /*0088*/ 	.byte	0x00, 0xf0, 0x11, 0x00


	//----- nvinfo : EIATTR_MAXREG_COUNT
	.align		4
.L_1755:
        /*008c*/ 	.byte	0x03, 0x1b
        /*008e*/ 	.short	0x00ff


	//----- nvinfo : EIATTR_MERCURY_ISA_VERSION
	.align		4
        /*0090*/ 	.byte	0x03, 0x5f
        /*0092*/ 	.short	0x0000


	//----- nvinfo : EIATTR_EXIT_INSTR_OFFSETS
	.align		4
        /*0094*/ 	.byte	0x04, 0x1c
        /*0096*/ 	.short	(.L_1757 - .L_1756)


	//   ....[0]....
.L_1756:
        /*0098*/ 	.word	0x00000570


	//   ....[1]....
        /*009c*/ 	.word	0x000005c0


	//----- nvinfo : EIATTR_MAX_THREADS
	.align		4
.L_1757:
        /*00a0*/ 	.byte	0x04, 0x05
        /*00a2*/ 	.short	(.L_1759 - .L_1758)
.L_1758:
        /*00a4*/ 	.word	0x00000080
        /*00a8*/ 	.word	0x00000001
        /*00ac*/ 	.word	0x00000001


	//----- nvinfo : EIATTR_CRS_STACK_SIZE
	.align		4
.L_1759:
        /*00b0*/ 	.byte	0x04, 0x1e
        /*00b2*/ 	.short	(.L_1761 - .L_1760)
.L_1760:
        /*00b4*/ 	.word	0x00000000
.L_1761:


//--------------------- .nv.info._ZN2at6native29vectorized_elementwise_kernelILi2ENS0_13BUnaryFunctorIN3c104HalfES4_S4_NS0_15binary_internal10DivFunctorIS4_EEEESt5arrayIPcLm2EEEEviT0_T1_ --------------------------
	.section	.nv.info._ZN2at6native29vectorized_elementwise_kernelILi2ENS0_13BUnaryFunctorIN3c104HalfES4_S4_NS0_15binary_internal10DivFunctorIS4_EEEESt5arrayIPcLm2EEEEviT0_T1_,"",@"SHT_CUDA_INFO"
	.sectionflags	@""
	.align	4


	//----- nvinfo : EIATTR_CUDA_API_VERSION
	.align		4
        /*0000*/ 	.byte	0x04, 0x37
        /*0002*/ 	.short	(.L_1763 - .L_1762)
.L_1762:
        /*0004*/ 	.word	0x00000082


	//----- nvinfo : EIATTR_SW2861232_WAR
	.align		4
.L_1763:
        /*0008*/ 	.byte	0x01, 0x35
	.zero		2


	//----- nvinfo : EIATTR_PARAM_CBANK
	.align		4
        /*000c*/ 	.byte	0x04, 0x0a
        /*000e*/ 	.short	(.L_1765 - .L_1764)
	.align		4
.L_1764:
        /*0010*/ 	.word	index@(.nv.constant0._ZN2at6native29vectorized_elementwise_kernelILi2ENS0_13BUnaryFunctorIN3c104HalfES4_S4_NS0_15binary_internal10DivFunctorIS4_EEEESt5arrayIPcLm2EEEEviT0_T1_)
        /*0014*/ 	.short	0x0160
        /*0016*/ 	.short	0x0018


	//----- nvinfo : EIATTR_CBANK_PARAM_SIZE
	.align		4
.L_1765:
        /*0018*/ 	.byte	0x03, 0x19
        /*001a*/ 	.short	0x0018


	//----- nvinfo : EIATTR_KPARAM_INFO
	.align		4
        /*001c*/ 	.byte	0x04, 0x17
        /*001e*/ 	.short	(.L_1767 - .L_1766)
.L_1766:
        /*0020*/ 	.word	0x00000000
        /*0024*/ 	.short	0x0002
        /*0026*/ 	.short	0x0008
        /*0028*/ 	.byte	0x00, 0xf0, 0x41, 0x00


	//----- nvinfo : EIATTR_KPARAM_INFO
	.align		4
.L_1767:
        /*002c*/ 	.byte	0x04, 0x17
        /*002e*/ 	.short	(.L_1769 - .L_1768)
.L_1768:
        /*0030*/ 	.word	0x00000000
        /*0034*/ 	.short	0x0001
        /*0036*/ 	.short	0x0004
        /*0038*/ 	.byte	0x00, 0xf0, 0x11, 0x00


	//----- nvinfo : EIATTR_KPARAM_INFO
	.align		4
.L_1769:
        /*003c*/ 	.byte	0x04, 0x17
        /*003e*/ 	.short	(.L_1771 - .L_1770)
.L_1770:
        /*0040*/ 	.word	0x00000000
        /*0044*/ 	.short	0x0000
        /*0046*/ 	.short	0x0000
        /*0048*/ 	.byte	0x00, 0xf0, 0x11, 0x00


	//----- nvinfo : EIATTR_MAXREG_COUNT
	.align		4
.L_1771:
        /*004c*/ 	.byte	0x03, 0x1b
        /*004e*/ 	.short	0x00ff


	//----- nvinfo : EIATTR_MERCURY_ISA_VERSION
	.align		4
        /*0050*/ 	.byte	0x03, 0x5f
        /*0052*/ 	.short	0x0000


	//----- nvinfo : EIATTR_EXIT_INSTR_OFFSETS
	.align		4
        /*0054*/ 	.byte	0x04, 0x1c
        /*0056*/ 	.short	(.L_1773 - .L_1772)


	//   ....[0]....
.L_1772:
        /*0058*/ 	.word	0x000002c0


	//   ....[1]....
        /*005c*/ 	.word	0x00000db0


	//   ....[2]....
        /*0060*/ 	.word	0x00000e10


	//----- nvinfo : EIATTR_MAX_THREADS
	.align		4
.L_1773:
        /*0064*/ 	.byte	0x04, 0x05
        /*0066*/ 	.short	(.L_1775 - .L_1774)
.L_1774:
        /*0068*/ 	.word	0x00000080
        /*006c*/ 	.word	0x00000001
        /*0070*/ 	.word	0x00000001


	//----- nvinfo : EIATTR_CRS_STACK_SIZE
	.align		4
.L_1775:
        /*0074*/ 	.byte	0x04, 0x1e
        /*0076*/ 	.short	(.L_1777 - .L_1776)
.L_1776:
        /*0078*/ 	.word	0x00000000
.L_1777:


//--------------------- .nv.info._ZN2at6native29vectorized_elementwise_kernelILi4ENS0_13BUnaryFunctorIN3c104HalfES4_S4_NS0_15binary_internal10DivFunctorIS4_EEEESt5arrayIPcLm2EEEEviT0_T1_ --------------------------
	.section	.nv.info._ZN2at6native29vectorized_elementwise_kernelILi4ENS0_13BUnaryFunctorIN3c104HalfES4_S4_NS0_15binary_internal10DivFunctorIS4_EEEESt5arrayIPcLm2EEEEviT0_T1_,"",@"SHT_CUDA_INFO"
	.sectionflags	@""
	.align	4


	//----- nvinfo : EIATTR_CUDA_API_VERSION
	.align		4
        /*0000*/ 	.byte	0x04, 0x37
        /*0002*/ 	.short	(.L_1779 - .L_1778)
.L_1778:
        /*0004*/ 	.word	0x00000082


	//----- nvinfo : EIATTR_SW2861232_WAR
	.align		4
.L_1779:
        /*0008*/ 	.byte	0x01, 0x35
	.zero		2


	//----- nvinfo : EIATTR_PARAM_CBANK
	.align		4
        /*000c*/ 	.byte	0x04, 0x0a
        /*000e*/ 	.short	(.L_1781 - .L_1780)
	.align		4
.L_1780:
        /*0010*/ 	.word	index@(.nv.constant0._ZN2at6native29vectorized_elementwise_kernelILi4ENS0_13BUnaryFunctorIN3c104HalfES4_S4_NS0_15binary_internal10DivFunctorIS4_EEEESt5arrayIPcLm2EEEEviT0_T1_)
        /*0014*/ 	.short	0x0160
        /*0016*/ 	.short	0x0018


	//----- nvinfo : EIATTR_CBANK_PARAM_SIZE
	.align		4
.L_1781:
        /*0018*/ 	.byte	0x03, 0x19
        /*001a*/ 	.short	0x0018


	//----- nvinfo : EIATTR_KPARAM_INFO
	.align		4
        /*001c*/ 	.byte	0x04, 0x17
        /*001e*/ 	.short	(.L_1783 - .L_1782)
.L_1782:
        /*0020*/ 	.word	0x00000000
        /*0024*/ 	.short	0x0002
        /*0026*/ 	.short	0x0008
        /*0028*/ 	.byte	0x00, 0xf0, 0x41, 0x00


	//----- nvinfo : EIATTR_KPARAM_INFO
	.align		4
.L_1783:
        /*002c*/ 	.byte	0x04, 0x17
        /*002e*/ 	.short	(.L_1785 - .L_1784)
.L_1784:
        /*0030*/ 	.word	0x00000000
        /*0034*/ 	.short	0x0001
        /*0036*/ 	.short	0x0004
        /*0038*/ 	.byte	0x00, 0xf0, 0x11, 0x00


	//----- nvinfo : EIATTR_KPARAM_INFO
	.align		4
.L_1785:
        /*003c*/ 	.byte	0x04, 0x17
        /*003e*/ 	.short	(.L_1787 - .L_1786)
.L_1786:
        /*0040*/ 	.word	0x00000000
        /*0044*/ 	.short	0x0000
        /*0046*/ 	.short	0x0000
        /*0048*/ 	.byte	0x00, 0xf0, 0x11, 0x00


	//----- nvinfo : EIATTR_MAXREG_COUNT
	.align		4
.L_1787:
        /*004c*/ 	.byte	0x03, 0x1b
        /*004e*/ 	.short	0x00ff


	//----- nvinfo : EIATTR_MERCURY_ISA_VERSION
	.align		4
        /*0050*/ 	.byte	0x03, 0x5f
        /*0052*/ 	.short	0x0000


	//----- nvinfo : EIATTR_EXIT_INSTR_OFFSETS
	.align		4
        /*0054*/ 	.byte	0x04, 0x1c
        /*0056*/ 	.short	(.L_1789 - .L_1788)


	//   ....[0]....
.L_1788:
        /*0058*/ 	.word	0x00000280


	//   ....[1]....
        /*005c*/ 	.word	0x00000d70


	//   ....[2]....
        /*0060*/ 	.word	0x00000dd0


	//----- nvinfo : EIATTR_MAX_THREADS
	.align		4
.L_1789:
        /*0064*/ 	.byte	0x04, 0x05
        /*0066*/ 	.short	(.L_1791 - .L_1790)
.L_1790:
        /*0068*/ 	.word	0x00000080
        /*006c*/ 	.word	0x00000001
        /*0070*/ 	.word	0x00000001


	//----- nvinfo : EIATTR_CRS_STACK_SIZE
	.align		4
.L_1791:
        /*0074*/ 	.byte	0x04, 0x1e
        /*0076*/ 	.short	(.L_1793 - .L_1792)
.L_1792:
        /*0078*/ 	.word	0x00000000
.L_1793:


//--------------------- .nv.info._ZN2at6native29vectorized_elementwise_kernelILi8ENS0_13BUnaryFunctorIN3c104HalfES4_S4_NS0_15binary_internal10DivFunctorIS4_EEEESt5arrayIPcLm2EEEEviT0_T1_ --------------------------
	.section	.nv.info._ZN2at6native29vectorized_elementwise_kernelILi8ENS0_13BUnaryFunctorIN3c104HalfES4_S4_NS0_15binary_internal10DivFunctorIS4_EEEESt5arrayIPcLm2EEEEviT0_T1_,"",@"SHT_CUDA_INFO"
	.sectionflags	@""
	.align	4


	//----- nvinfo : EIATTR_CUDA_API_VERSION
	.align		4
        /*0000*/ 	.byte	0x04, 0x37
        /*0002*/ 	.short	(.L_1795 - .L_1794)
.L_1794:
        /*0004*/ 	.word	0x00000082


	//----- nvinfo : EIATTR_SW2861232_WAR
	.align		4
.L_1795:
        /*0008*/ 	.byte	0x01, 0x35
	.zero		2


	//----- nvinfo : EIATTR_PARAM_CBANK
	.align		4
        /*000c*/ 	.byte	0x04, 0x0a
        /*000e*/ 	.short	(.L_1797 - .L_1796)
	.align		4
.L_1796:
        /*0010*/ 	.word	index@(.nv.constant0._ZN2at6native29vectorized_elementwise_kernelILi8ENS0_13BUnaryFunctorIN3c104HalfES4_S4_NS0_15binary_internal10DivFunctorIS4_EEEESt5arrayIPcLm2EEEEviT0_T1_)
        /*0014*/ 	.short	0x0160
        /*0016*/ 	.short	0x0018


	//----- nvinfo : EIATTR_CBANK_PARAM_SIZE
	.align		4
.L_1797:
        /*0018*/ 	.byte	0x03, 0x19
        /*001a*/ 	.short	0x0018


	//----- nvinfo : EIATTR_KPARAM_INFO
	.align		4
        /*001c*/ 	.byte	0x04, 0x17
        /*001e*/ 	.short	(.L_1799 - .L_1798)
.L_1798:
        /*0020*/ 	.word	0x00000000
        /*0024*/ 	.short	0x0002
        /*0026*/ 	.short	0x0008
        /*0028*/ 	.byte	0x00, 0xf0, 0x41, 0x00


	//----- nvinfo : EIATTR_KPARAM_INFO
	.align		4
.L_1799:
        /*002c*/ 	.byte	0x04, 0x17
        /*002e*/ 	.short	(.L_1801 - .L_1800)
.L_1800:
        /*0030*/ 	.word	0x00000000
        /*0034*/ 	.short	0x0001
        /*0036*/ 	.short	0x0004
        /*0038*/ 	.byte	0x00, 0xf0, 0x11, 0x00


	//----- nvinfo : EIATTR_KPARAM_INFO
	.align		4
.L_1801:
        /*003c*/ 	.byte	0x04, 0x17
        /*003e*/ 	.short	(.L_1803 - .L_1802)
.L_1802:
        /*0040*/ 	.word	0x00000000
        /*0044*/ 	.short	0x0000
        /*0046*/ 	.short	0x0000
        /*0048*/ 	.byte	0x00, 0xf0, 0x11, 0x00


	//----- nvinfo : EIATTR_MAXREG_COUNT
	.align		4
.L_1803:
        /*004c*/ 	.byte	0x03, 0x1b
        /*004e*/ 	.short	0x00ff


	//----- nvinfo : EIATTR_MERCURY_ISA_VERSION
	.align		4
        /*0050*/ 	.byte	0x03, 0x5f
        /*0052*/ 	.short	0x0000


	//----- nvinfo : EIATTR_EXIT_INSTR_OFFSETS
	.align		4
        /*0054*/ 	.byte	0x04, 0x1c
        /*0056*/ 	.short	(.L_1805 - .L_1804)


	//   ....[0]....
.L_1804:
        /*0058*/ 	.word	0x00000010


	//----- nvinfo : EIATTR_MAX_THREADS
	.align		4
.L_1805:
        /*005c*/ 	.byte	0x04, 0x05
        /*005e*/ 	.short	(.L_1807 - .L_1806)
.L_1806:
        /*0060*/ 	.word	0x00000080
        /*0064*/ 	.word	0x00000001
        /*0068*/ 	.word	0x00000001
.L_1807:


//--------------------- .nv.info._ZN2at6native18elementwise_kernelILi128ELi4EZNS0_15gpu_kernel_implINS0_13AUnaryFunctorIN3c104HalfES5_S5_NS0_15binary_internal10DivFunctorIS5_EEEEEEvRNS_18TensorIteratorBaseERKT_EUliE_EEviT1_ --------------------------
	.section	.nv.info._ZN2at6native18elementwise_kernelILi128ELi4EZNS0_15gpu_kernel_implINS0_13AUnaryFunctorIN3c104HalfES5_S5_NS0_15binary_internal10DivFunctorIS5_EEEEEEvRNS_18TensorIteratorBaseERKT_EUliE_EEviT1_,"",@"SHT_CUDA_INFO"
	.sectionflags	@""
	.align	4


	//----- nvinfo : EIATTR_CUDA_API_VERSION
	.align		4
        /*0000*/ 	.byte	0x04, 0x37
        /*0002*/ 	.short	(.L_1809 - .L_1808)
.L_1808:
        /*0004*/ 	.word	0x00000082


	//----- nvinfo : EIATTR_SW2861232_WAR
	.align		4
.L_1809:
        /*0008*/ 	.byte	0x01, 0x35
	.zero		2


	//----- nvinfo : EIATTR_PARAM_CBANK
	.align		4
        /*000c*/ 	.byte	0x04, 0x0a
        /*000e*/ 	.short	(.L_1811 - .L_1810)
	.align		4
.L_1810:
        /*0010*/ 	.word	index@(.nv.constant0._ZN2at6native18elementwise_kernelILi128ELi4EZNS0_15gpu_kernel_implINS0_13AUnaryFunctorIN3c104HalfES5_S5_NS0_15binary_internal10DivFunctorIS5_EEEEEEvRNS_18TensorIteratorBaseERKT_EUliE_EEviT1_)
        /*0014*/ 	.short	0x0160
        /*0016*/ 	.short	0x0220


	//----- nvinfo : EIATTR_CBANK_PARAM_SIZE
	.align		4
.L_1811:
        /*0018*/ 	.byte	0x03, 0x19
        /*001a*/ 	.short	0x0220


	//----- nvinfo : EIATTR_KPARAM_INFO
	.align		4
        /*001c*/ 	.byte	0x04, 0x17
        /*001e*/ 	.short	(.L_1813 - .L_1812)
.L_1812:
        /*0020*/ 	.word	0x00000000
        /*0024*/ 	.short	0x0001
        /*0026*/ 	.short	0x0008
        /*0028*/ 	.byte	0x00, 0xf0, 0x61, 0x08


	//----- nvinfo : EIATTR_KPARAM_INFO
	.align		4
.L_1813:
        /*002c*/ 	.byte	0x04, 0x17
        /*002e*/ 	.short	(.L_1815 - .L_1814)
.L_1814:
        /*0030*/ 	.word	0x00000000
        /*0034*/ 	.short	0x0000
        /*0036*/ 	.short	0x0000
        /*0038*/ 	.byte	0x00, 0xf0, 0x11, 0x00


	//----- nvinfo : EIATTR_MAXREG_COUNT
	.align		4
.L_1815:
        /*003c*/ 	.byte	0x03, 0x1b
        /*003e*/ 	.short	0x0080


	//----- nvinfo : EIATTR_EXTERNS
	.align		4
        /*0040*/ 	.byte	0x04, 0x0f
        /*0042*/ 	.short	(.L_1817 - .L_1816)


	//   ....[0]....
	.align		4
.L_1816:
        /*0044*/ 	.word	index@(__assertfail)


	//----- nvinfo : EIATTR_MERCURY_ISA_VERSION
	.align		4
.L_1817:
        /*0048*/ 	.byte	0x03, 0x5f
        /*004a*/ 	.short	0x0000


	//----- nvinfo : EIATTR_SYSCALL_OFFSETS
	.align		4
        /*004c*/ 	.byte	0x04, 0x46
        /*004e*/ 	.short	(.L_1819 - .L_1818)


	//   ....[0]....
.L_1818:
        /*0050*/ 	.word	0x00001dc0


	//   ....[1]....
        /*0054*/ 	.word	0x00002dc0


	//   ....[2]....
        /*0058*/ 	.word	0x00004be0


	//   ....[3]....
        /*005c*/ 	.word	0x00005bd0


	//   ....[4]....
        /*0060*/ 	.word	0x000079c0


	//   ....[5]....
        /*0064*/ 	.word	0x000089b0


	//   ....[6]....
        /*0068*/ 	.word	0x0000a7b0


	//   ....[7]....
        /*006c*/ 	.word	0x0000b7a0


	//----- nvinfo : EIATTR_EXIT_INSTR_OFFSETS
	.align		4
.L_1819:
        /*0070*/ 	.byte	0x04, 0x1c
        /*0072*/ 	.short	(.L_1821 - .L_1820)


	//   ....[0]....
.L_1820:
        /*0074*/ 	.word	0x00008a70


	//   ....[1]....
        /*0078*/ 	.word	0x0000a9a0


	//   ....[2]....
        /*007c*/ 	.word	0x0000a9e0


	//   ....[3]....
        /*0080*/ 	.word	0x0000aa80


	//   ....[4]....
        /*0084*/ 	.word	0x0000aac0


	//   ....[5]....
        /*0088*/ 	.word	0x0000ab00


	//   ....[6]....
        /*008c*/ 	.word	0x0000ab90


	//   ....[7]....
        /*0090*/ 	.word	0x0000abb0


	//   ....[8]....
        /*0094*/ 	.word	0x0000ac50


	//   ....[9]....
        /*0098*/ 	.word	0x0000aca0


	//   ....[10]....
        /*009c*/ 	.word	0x0000acf0


	//   ....[11]....
        /*00a0*/ 	.word	0x0000adc0


	//   ....[12]....
        /*00a4*/ 	.word	0x0000ae20


	//   ....[13]....
        /*00a8*/ 	.word	0x0000afb0


	//   ....[14]....
        /*00ac*/ 	.word	0x0000b110


	//   ....[15]....
        /*00b0*/ 	.word	0x0000b150


	//   ....[16]....
        /*00b4*/ 	.word	0x0000b210


	//   ....[17]....
        /*00b8*/ 	.word	0x0000b390


	//   ....[18]....
        /*00bc*/ 	.word	0x0000b510


	//   ....[19]....
        /*00c0*/ 	.word	0x0000b670


	//   ....[20]....
        /*00c4*/ 	.word	0x0000b7b0


	//   ....[21]....
        /*00c8*/ 	.word	0x0000b7f0


	//   ....[22]....
        /*00cc*/ 	.word	0x0000b830


	//----- nvinfo : EIATTR_MAX_THREADS
	.align		4
.L_1821:
        /*00d0*/ 	.byte	0x04, 0x05
        /*00d2*/ 	.short	(.L_1823 - .L_1822)
.L_1822:
        /*00d4*/ 	.word	0x00000080
        /*00d8*/ 	.word	0x00000001
        /*00dc*/ 	.word	0x00000001


	//----- nvinfo : EIATTR_CRS_STACK_SIZE
	.align		4
.L_1823:
        /*00e0*/ 	.byte	0x04, 0x1e
        /*00e2*/ 	.short	(.L_1825 - .L_1824)
.L_1824:
        /*00e4*/ 	.word	0x00000000
.L_1825:


//--------------------- .nv.info._ZN2at6native27unrolled_elementwise_kernelINS0_13AUnaryFunctorIN3c104HalfES4_S4_NS0_15binary_internal10DivFunctorIS4_EEEESt5arrayIPcLm2EELi4E23TrivialOffsetCalculatorILi1EjESD_NS0_6memory12LoadWithCastILi1EEENSE_13StoreWithCastILi1EEEEEviT_T0_T2_T3_T4_T5_ --------------------------
	.section	.nv.info._ZN2at6native27unrolled_elementwise_kernelINS0_13AUnaryFunctorIN3c104HalfES4_S4_NS0_15binary_internal10DivFunctorIS4_EEEESt5arrayIPcLm2EELi4E23TrivialOffsetCalculatorILi1EjESD_NS0_6memory12LoadWithCastILi1EEENSE_13StoreWithCastILi1EEEEEviT_T0_T2_T3_T4_T5_,"",@"SHT_CUDA_INFO"
	.sectionflags	@""
	.align	4


	//----- nvinfo : EIATTR_CUDA_API_VERSION
	.align		4
        /*0000*/ 	.byte	0x04, 0x37
        /*0002*/ 	.short	(.L_1827 - .L_1826)
.L_1826:
        /*0004*/ 	.word	0x00000082


	//----- nvinfo : EIATTR_SW2861232_WAR
	.align		4
.L_1827:
        /*0008*/ 	.byte	0x01, 0x35
	.zero		2


	//----- nvinfo : EIATTR_PARAM_CBANK
	.align		4
        /*000c*/ 	.byte	0x04, 0x0a
        /*000e*/ 	.short	(.L_1829 - .L_1828)
	.align		4
.L_1828:
        /*0010*/ 	.word	index@(.nv.constant0._ZN2at6native27unrolled_elementwise_kernelINS0_13AUnaryFunctorIN3c104HalfES4_S4_NS0_15binary_internal10DivFunctorIS4_EEEESt5arrayIPcLm2EELi4E23TrivialOffsetCalculatorILi1EjESD_NS0_6memory12LoadWithCastILi1EEENSE_13StoreWithCastILi1EEEEEviT_T0_T2_T3_T4_T5_)
        /*0014*/ 	.short	0x0160
        /*0016*/ 	.short	0x002c


	//----- nvinfo : EIATTR_CBANK_PARAM_SIZE
	.align		4
.L_1829:
        /*0018*/ 	.byte	0x03, 0x19
        /*001a*/ 	.short	0x002c


	//----- nvinfo : EIATTR_KPARAM_INFO
	.align		4
        /*001c*/ 	.byte	0x04, 0x17
        /*001e*/ 	.short	(.L_1831 - .L_1830)
.L_1830:
        /*0020*/ 	.word	0x00000000
        /*0024*/ 	.short	0x0006
        /*0026*/ 	.short	0x0024
        /*0028*/ 	.byte	0x00, 0xf0, 0x21, 0x00


	//----- nvinfo : EIATTR_KPARAM_INFO
	.align		4
.L_1831:
        /*002c*/ 	.byte	0x04, 0x17
        /*002e*/ 	.short	(.L_1833 - .L_1832)
.L_1832:
        /*0030*/ 	.word	0x00000000
        /*0034*/ 	.short	0x0005
        /*0036*/ 	.short	0x001c
        /*0038*/ 	.byte	0x00, 0xf0, 0x21, 0x00


	//----- nvinfo : EIATTR_KPARAM_INFO
	.align		4
.L_1833:
        /*003c*/ 	.byte	0x04, 0x17
        /*003e*/ 	.short	(.L_1835 - .L_1834)
.L_1834:
        /*0040*/ 	.word	0x00000000
        /*0044*/ 	.short	0x0004
        /*0046*/ 	.short	0x0019
        /*0048*/ 	.byte	0x00, 0xf0, 0x05, 0x00


	//----- nvinfo : EIATTR_KPARAM_INFO
	.align		4
.L_1835:
        /*004c*/ 	.byte	0x04, 0x17
        /*004e*/ 	.short	(.L_1837 - .L_1836)
.L_1836:
        /*0050*/ 	.word	0x00000000
        /*0054*/ 	.short	0x0003
        /*0056*/ 	.short	0x0018
        /*0058*/ 	.byte	0x00, 0xf0, 0x05, 0x00


	//----- nvinfo : EIATTR_KPARAM_INFO
	.align		4
.L_1837:
        /*005c*/ 	.byte	0x04, 0x17
        /*005e*/ 	.short	(.L_1839 - .L_1838)
.L_1838:
        /*0060*/ 	.word	0x00000000
        /*0064*/ 	.short	0x0002
        /*0066*/ 	.short	0x0008
        /*0068*/ 	.byte	0x00, 0xf0, 0x41, 0x00


	//----- nvinfo : EIATTR_KPARAM_INFO
	.align		4
.L_1839:
        /*006c*/ 	.byte	0x04, 0x17
        /*006e*/ 	.short	(.L_1841 - .L_1840)
.L_1840:
        /*0070*/ 	.word	0x00000000
        /*0074*/ 	.short	0x0001
        /*0076*/ 	.short	0x0004
        /*0078*/ 	.byte	0x00, 0xf0, 0x11, 0x00


	//----- nvinfo : EIATTR_KPARAM_INFO
	.align		4
.L_1841:
        /*007c*/ 	.byte	0x04, 0x17
        /*007e*/ 	.short	(.L_1843 - .L_1842)
.L_1842:
        /*0080*/ 	.word	0x00000000
        /*0084*/ 	.short	0x0000
        /*0086*/ 	.short	0x0000
        /*0088*/ 	.byte	0x00, 0xf0, 0x11, 0x00


	//----- nvinfo : EIATTR_MAXREG_COUNT
	.align		4
.L_1843:
        /*008c*/ 	.byte	0x03, 0x1b
        /*008e*/ 	.short	0x00ff


	//----- nvinfo : EIATTR_EXTERNS
	.align		4
        /*0090*/ 	.byte	0x04, 0x0f
        /*0092*/ 	.short	(.L_1845 - .L_1844)


	//   ....[0]....
	.align		4
.L_1844:
        /*0094*/ 	.word	index@(__assertfail)


	//----- nvinfo : EIATTR_MERCURY_ISA_VERSION
	.align		4
.L_1845:
        /*0098*/ 	.byte	0x03, 0x5f
        /*009a*/ 	.short	0x0000


	//----- nvinfo : EIATTR_SYSCALL_OFFSETS
	.align		4
        /*009c*/ 	.byte	0x04, 0x46
        /*009e*/ 	.short	(.L_1847 - .L_1846)


	//   ....[0]....
.L_1846:
        /*00a0*/ 	.word	0x00001070


	//   ....[1]....
        /*00a4*/ 	.word	0x00002140


	//   ....[2]....
        /*00a8*/ 	.word	0x00003220


	//   ....[3]....
        /*00ac*/ 	.word	0x000042d0


	//   ....[4]....
        /*00b0*/ 	.word	0x00005620


	//   ....[5]....
        /*00b4*/ 	.word	0x00006650


	//   ....[6]....
        /*00b8*/ 	.word	0x00007640


	//   ....[7]....
        /*00bc*/ 	.word	0x00008630


	//----- nvinfo : EIATTR_EXIT_INSTR_OFFSETS
	.align		4
.L_1847:
        /*00c0*/ 	.byte	0x04, 0x1c
        /*00c2*/ 	.short	(.L_1849 - .L_1848)


	//   ....[0]....
.L_1848:
        /*00c4*/ 	.word	0x00007700


	//   ....[1]....
        /*00c8*/ 	.word	0x00007830


	//   ....[2]....
        /*00cc*/ 	.word	0x00007870


	//   ....[3]....
        /*00d0*/ 	.word	0x00007910


	//   ....[4]....
        /*00d4*/ 	.word	0x00007950


	//   ....[5]....
        /*00d8*/ 	.word	0x00007990


	//   ....[6]....
        /*00dc*/ 	.word	0x00007a20


	//   ....[7]....
        /*00e0*/ 	.word	0x00007a40


	//   ....[8]....
        /*00e4*/ 	.word	0x00007ae0


	//   ....[9]....
        /*00e8*/ 	.word	0x00007b30


	//   ....[10]....
        /*00ec*/ 	.word	0x00007b80


	//   ....[11]....
        /*00f0*/ 	.word	0x00007c50


	//   ....[12]....
        /*00f4*/ 	.word	0x00007cb0


	//   ....[13]....
        /*00f8*/ 	.word	0x00007e40


	//   ....[14]....
        /*00fc*/ 	.word	0x00007fa0


	//   ....[15]....
        /*0100*/ 	.word	0x00007fe0


	//   ....[16]....
        /*0104*/ 	.word	0x000080a0


	//   ....[17]....
        /*0108*/ 	.word	0x00008220


	//   ....[18]....
        /*010c*/ 	.word	0x000083a0


	//   ....[19]....
        /*0110*/ 	.word	0x00008500


	//   ....[20]....
        /*0114*/ 	.word	0x00008640


	//   ....[21]....
        /*0118*/ 	.word	0x00008680


	//   ....[22]....
        /*011c*/ 	.word	0x000086c0


	//----- nvinfo : EIATTR_MAX_THREADS
	.align		4
.L_1849:
        /*0120*/ 	.byte	0x04, 0x05
        /*0122*/ 	.short	(.L_1851 - .L_1850)
.L_1850:
        /*0124*/ 	.word	0x00000080
        /*0128*/ 	.word	0x00000001
        /*012c*/ 	.word	0x00000001


	//----- nvinfo : EIATTR_CRS_STACK_SIZE
	.align		4
.L_1851:
        /*0130*/ 	.byte	0x04, 0x1e
        /*0132*/ 	.short	(.L_1853 - .L_1852)
.L_1852:
        /*0134*/ 	.word	0x00000000
.L_1853:


//--------------------- .nv.info._ZN2at6native18elementwise_kernelILi128ELi4EZNS0_22gpu_kernel_impl_nocastINS0_13AUnaryFunctorIN3c104HalfES5_S5_NS0_15binary_internal10DivFunctorIS5_EEEEEEvRNS_18TensorIteratorBaseERKT_EUliE_EEviT1_ --------------------------
	.section	.nv.info._ZN2at6native18elementwise_kernelILi128ELi4EZNS0_22gpu_kernel_impl_nocastINS0_13AUnaryFunctorIN3c104HalfES5_S5_NS0_15binary_internal10DivFunctorIS5_EEEEEEvRNS_18TensorIteratorBaseERKT_EUliE_EEviT1_,"",@"SHT_CUDA_INFO"
	.sectionflags	@""
	.align	4


	//----- nvinfo : EIATTR_CUDA_API_VERSION
	.align		4
        /*0000*/ 	.byte	0x04, 0x37
        /*0002*/ 	.short	(.L_1855 - .L_1854)
.L_1854:
        /*0004*/ 	.word	0x00000082


	//----- nvinfo : EIATTR_SW2861232_WAR
	.align		4
.L_1855:
        /*0008*/ 	.byte	0x01, 0x35
	.zero		2


	//----- nvinfo : EIATTR_PARAM_CBANK
	.align		4
        /*000c*/ 	.byte	0x04, 0x0a
        /*000e*/ 	.short	(.L_1857 - .L_1856)
	.align		4
.L_1856:
        /*0010*/ 	.word	index@(.nv.constant0._ZN2at6native18elementwise_kernelILi128ELi4EZNS0_22gpu_kernel_impl_nocastINS0_13AUnaryFunctorIN3c104HalfES5_S5_NS0_15binary_internal10DivFunctorIS5_EEEEEEvRNS_18TensorIteratorBaseERKT_EUliE_EEviT1_)
        /*0014*/ 	.short	0x0160
        /*0016*/ 	.short	0x0220


	//----- nvinfo : EIATTR_CBANK_PARAM_SIZE
	.align		4
.L_1857:
        /*0018*/ 	.byte	0x03, 0x19
        /*001a*/ 	.short	0x0220


	//----- nvinfo : EIATTR_KPARAM_INFO
	.align		4
        /*001c*/ 	.byte	0x04, 0x17
        /*001e*/ 	.short	(.L_1859 - .L_1858)
.L_1858:
        /*0020*/ 	.word	0x00000000
        /*0024*/ 	.short	0x0001
        /*0026*/ 	.short	0x0008
        /*0028*/ 	.byte	0x00, 0xf0, 0x61, 0x08


	//----- nvinfo : EIATTR_KPARAM_INFO
	.align		4
.L_1859:
        /*002c*/ 	.byte	0x04, 0x17
        /*002e*/ 	.short	(.L_1861 - .L_1860)
.L_1860:
        /*0030*/ 	.word	0x00000000
        /*0034*/ 	.short	0x0000
        /*0036*/ 	.short	0x0000
        /*0038*/ 	.byte	0x00, 0xf0, 0x11, 0x00


	//----- nvinfo : EIATTR_MAXREG_COUNT
	.align		4
.L_1861:
        /*003c*/ 	.byte	0x03, 0x1b
        /*003e*/ 	.short	0x0080


	//----- nvinfo : EIATTR_MERCURY_ISA_VERSION
	.align		4
        /*0040*/ 	.byte	0x03, 0x5f
        /*0042*/ 	.short	0x0000


	//----- nvinfo : EIATTR_EXIT_INSTR_OFFSETS
	.align		4
        /*0044*/ 	.byte	0x04, 0x1c
        /*0046*/ 	.short	(.L_1863 - .L_1862)


	//   ....[0]....
.L_1862:
        /*0048*/ 	.word	0x00002e00


	//   ....[1]....
        /*004c*/ 	.word	0x00003d00


	//----- nvinfo : EIATTR_MAX_THREADS
	.align		4
.L_1863:
        /*0050*/ 	.byte	0x04, 0x05
        /*0052*/ 	.short	(.L_1865 - .L_1864)
.L_1864:
        /*0054*/ 	.word	0x00000080
        /*0058*/ 	.word	0x00000001
        /*005c*/ 	.word	0x00000001


	//----- nvinfo : EIATTR_CRS_STACK_SIZE
	.align		4
.L_1865:
        /*0060*/ 	.byte	0x04, 0x1e
        /*0062*/ 	.short	(.L_1867 - .L_1866)
.L_1866:
        /*0064*/ 	.word	0x00000000
.L_1867:


//--------------------- .nv.info._ZN2at6native27unrolled_elementwise_kernelINS0_13AUnaryFunctorIN3c104HalfES4_S4_NS0_15binary_internal10DivFunctorIS4_EEEESt5arrayIPcLm2EELi4E23TrivialOffsetCalculatorILi1EjESD_NS0_6memory15LoadWithoutCastENSE_16StoreWithoutCastEEEviT_T0_T2_T3_T4_T5_ --------------------------
	.section	.nv.info._ZN2at6native27unrolled_elementwise_kernelINS0_13AUnaryFunctorIN3c104HalfES4_S4_NS0_15binary_internal10DivFunctorIS4_EEEESt5arrayIPcLm2EELi4E23TrivialOffsetCalculatorILi1EjESD_NS0_6memory15LoadWithoutCastENSE_16StoreWithoutCastEEEviT_T0_T2_T3_T4_T5_,"",@"SHT_CUDA_INFO"
	.sectionflags	@""
	.align	4


	//----- nvinfo : EIATTR_CUDA_API_VERSION
	.align		4
        /*0000*/ 	.byte	0x04, 0x37
        /*0002*/ 	.short	(.L_1869 - .L_1868)
.L_1868:
        /*0004*/ 	.word	0x00000082


	//----- nvinfo : EIATTR_SW2861232_WAR
	.align		4
.L_1869:
        /*0008*/ 	.byte	0x01, 0x35
	.zero		2


	//----- nvinfo : EIATTR_PARAM_CBANK
	.align		4
        /*000c*/ 	.byte	0x04, 0x0a
        /*000e*/ 	.short	(.L_1871 - .L_1870)
	.align		4
.L_1870:
        /*0010*/ 	.word	index@(.nv.constant0._ZN2at6native27unrolled_elementwise_kernelINS0_13AUnaryFunctorIN3c104HalfES4_S4_NS0_15binary_internal10DivFunctorIS4_EEEESt5arrayIPcLm2EELi4E23TrivialOffsetCalculatorILi1EjESD_NS0_6memory15LoadWithoutCastENSE_16StoreWithoutCastEEEviT_T0_T2_T3_T4_T5_)
        /*0014*/ 	.short	0x0160
        /*0016*/ 	.short	0x001c


	//----- nvinfo : EIATTR_CBANK_PARAM_SIZE
	.align		4
.L_1871:
        /*0018*/ 	.byte	0x03, 0x19
        /*001a*/ 	.short	0x001c


	//----- nvinfo : EIATTR_KPARAM_INFO
	.align		4
        /*001c*/ 	.byte	0x04, 0x17
        /*001e*/ 	.short	(.L_1873 - .L_1872)
.L_1872:
        /*0020*/ 	.word	0x00000000
        /*0024*/ 	.short	0x0006
        /*0026*/ 	.short	0x001b
        /*0028*/ 	.byte	0x00, 0xf0, 0x05, 0x00


	//----- nvinfo : EIATTR_KPARAM_INFO
	.align		4
.L_1873:
        /*002c*/ 	.byte	0x04, 0x17
        /*002e*/ 	.short	(.L_1875 - .L_1874)
.L_1874:
        /*0030*/ 	.word	0x00000000
        /*0034*/ 	.short	0x0005
        /*0036*/ 	.short	0x001a
        /*0038*/ 	.byte	0x00, 0xf0, 0x05, 0x00


	//----- nvinfo : EIATTR_KPARAM_INFO
	.align		4
.L_1875:
        /*003c*/ 	.byte	0x04, 0x17
        /*003e*/ 	.short	(.L_1877 - .L_1876)
.L_1876:
        /*0040*/ 	.word	0x00000000
        /*0044*/ 	.short	0x0004
        /*0046*/ 	.short	0x0019
        /*0048*/ 	.byte	0x00, 0xf0, 0x05, 0x00


	//----- nvinfo : EIATTR_KPARAM_INFO
	.align		4
.L_1877:
        /*004c*/ 	.byte	0x04, 0x17
        /*004e*/ 	.short	(.L_1879 - .L_1878)
.L_1878:
        /*0050*/ 	.word	0x00000000
        /*0054*/ 	.short	0x0003
        /*0056*/ 	.short	0x0018
        /*0058*/ 	.byte	0x00, 0xf0, 0x05, 0x00


	//----- nvinfo : EIATTR_KPARAM_INFO
	.align		4
.L_1879:
        /*005c*/ 	.byte	0x04, 0x17
        /*005e*/ 	.short	(.L_1881 - .L_1880)
.L_1880:
        /*0060*/ 	.word	0x00000000
        /*0064*/ 	.short	0x0002
        /*0066*/ 	.short	0x0008
        /*0068*/ 	.byte	0x00, 0xf0, 0x41, 0x00


	//----- nvinfo : EIATTR_KPARAM_INFO
	.align		4
.L_1881:
        /*006c*/ 	.byte	0x04, 0x17
        /*006e*/ 	.short	(.L_1883 - .L_1882)
.L_1882:
        /*0070*/ 	.word	0x00000000
        /*0074*/ 	.short	0x0001
        /*0076*/ 	.short	0x0004
        /*0078*/ 	.byte	0x00, 0xf0, 0x11, 0x00


	//----- nvinfo : EIATTR_KPARAM_INFO
	.align		4
.L_1883:
        /*007c*/ 	.byte	0x04, 0x17
        /*007e*/ 	.short	(.L_1885 - .L_1884)
.L_1884:
        /*0080*/ 	.word	0x00000000
        /*0084*/ 	.short	0x0000
        /*0086*/ 	.short	0x0000
        /*0088*/ 	.byte	0x00, 0xf0, 0x11, 0x00


	//----- nvinfo : EIATTR_MAXREG_COUNT
	.align		4
.L_1885:
        /*008c*/ 	.byte	0x03, 0x1b
        /*008e*/ 	.short	0x00ff


	//----- nvinfo : EIATTR_MERCURY_ISA_VERSION
	.align		4
        /*0090*/ 	.byte	0x03, 0x5f
        /*0092*/ 	.short	0x0000


	//----- nvinfo : EIATTR_EXIT_INSTR_OFFSETS
	.align		4
        /*0094*/ 	.byte	0x04, 0x1c
        /*0096*/ 	.short	(.L_1887 - .L_1886)


	//   ....[0]....
.L_1886:
        /*0098*/ 	.word	0x00000570


	//   ....[1]....
        /*009c*/ 	.word	0x000005d0


	//----- nvinfo : EIATTR_MAX_THREADS
	.align		4
.L_1887:
        /*00a0*/ 	.byte	0x04, 0x05
        /*00a2*/ 	.short	(.L_1889 - .L_1888)
.L_1888:
        /*00a4*/ 	.word	0x00000080
        /*00a8*/ 	.word	0x00000001
        /*00ac*/ 	.word	0x00000001


	//----- nvinfo : EIATTR_CRS_STACK_SIZE
	.align		4
.L_1889:
        /*00b0*/ 	.byte	0x04, 0x1e
        /*00b2*/ 	.short	(.L_1891 - .L_1890)
.L_1890:
        /*00b4*/ 	.word	0x00000000
.L_1891:


//--------------------- .nv.info._ZN2at6native29vectorized_elementwise_kernelILi2ENS0_13AUnaryFunctorIN3c104HalfES4_S4_NS0_15binary_internal10DivFunctorIS4_EEEESt5arrayIPcLm2EEEEviT0_T1_ --------------------------
	.section	.nv.info._ZN2at6native29vectorized_elementwise_kernelILi2ENS0_13AUnaryFunctorIN3c104HalfES4_S4_NS0_15binary_internal10DivFunctorIS4_EEEESt5arrayIPcLm2EEEEviT0_T1_,"",@"SHT_CUDA_INFO"
	.sectionflags	@""
	.align	4


	//----- nvinfo : EIATTR_CUDA_API_VERSION
	.align		4
        /*0000*/ 	.byte	0x04, 0x37
        /*0002*/ 	.short	(.L_1893 - .L_1892)
.L_1892:
        /*0004*/ 	.word	0x00000082


	//----- nvinfo : EIATTR_SW2861232_WAR
	.align		4
.L_1893:
        /*0008*/ 	.byte	0x01, 0x35
	.zero		2


	//----- nvinfo : EIATTR_PARAM_CBANK
	.align		4
        /*000c*/ 	.byte	0x04, 0x0a
        /*000e*/ 	.short	(.L_1895 - .L_1894)
	.align		4
.L_1894:
        /*0010*/ 	.word	index@(.nv.constant0._ZN2at6native29vectorized_elementwise_kernelILi2ENS0_13AUnaryFunctorIN3c104HalfES4_S4_NS0_15binary_internal10DivFunctorIS4_EEEESt5arrayIPcLm2EEEEviT0_T1_)
        /*0014*/ 	.short	0x0160
        /*0016*/ 	.short	0x0018


	//----- nvinfo : EIATTR_CBANK_PARAM_SIZE
	.align		4
.L_1895:
        /*0018*/ 	.byte	0x03, 0x19
        /*001a*/ 	.short	0x0018


	//----- nvinfo : EIATTR_KPARAM_INFO
	.align		4
        /*001c*/ 	.byte	0x04, 0x17
        /*001e*/ 	.short	(.L_1897 - .L_1896)
.L_1896:
        /*0020*/ 	.word	0x00000000
        /*0024*/ 	.short	0x0002
        /*0026*/ 	.short	0x0008
        /*0028*/ 	.byte	0x00, 0xf0, 0x41, 0x00


	//----- nvinfo : EIATTR_KPARAM_INFO
	.align		4
.L_1897:
        /*002c*/ 	.byte	0x04, 0x17
        /*002e*/ 	.short	(.L_1899 - .L_1898)
.L_1898:
        /*0030*/ 	.word	0x00000000
        /*0034*/ 	.short	0x0001
        /*0036*/ 	.short	0x0004
        /*0038*/ 	.byte	0x00, 0xf0, 0x11, 0x00


	//----- nvinfo : EIATTR_KPARAM_INFO
	.align		4
.L_1899:
        /*003c*/ 	.byte	0x04, 0x17
        /*003e*/ 	.short	(.L_1901 - .L_1900)
.L_1900:
        /*0040*/ 	.word	0x00000000
        /*0044*/ 	.short	0x0000
        /*0046*/ 	.short	0x0000
        /*0048*/ 	.byte	0x00, 0xf0, 0x11, 0x00


	//----- nvinfo : EIATTR_MAXREG_COUNT
	.align		4
.L_1901:
        /*004c*/ 	.byte	0x03, 0x1b
        /*004e*/ 	.short	0x00ff


	//----- nvinfo : EIATTR_MERCURY_ISA_VERSION
	.align		4
        /*0050*/ 	.byte	0x03, 0x5f
        /*0052*/ 	.short	0x0000


	//----- nvinfo : EIATTR_EXIT_INSTR_OFFSETS
	.align		4
        /*0054*/ 	.byte	0x04, 0x1c
        /*0056*/ 	.short	(.L_1903 - .L_1902)


	//   ....[0]....
.L_1902:
        /*0058*/ 	.word	0x00000330


	//   ....[1]....
        /*005c*/ 	.word	0x00000e20


	//   ....[2]....
        /*0060*/ 	.word	0x00000e80


	//----- nvinfo : EIATTR_MAX_THREADS
	.align		4
.L_1903:
        /*0064*/ 	.byte	0x04, 0x05
        /*0066*/ 	.short	(.L_1905 - .L_1904)
.L_1904:
        /*0068*/ 	.word	0x00000080
        /*006c*/ 	.word	0x00000001
        /*0070*/ 	.word	0x00000001


	//----- nvinfo : EIATTR_CRS_STACK_SIZE
	.align		4
.L_1905:
        /*0074*/ 	.byte	0x04, 0x1e
        /*0076*/ 	.short	(.L_1907 - .L_1906)
.L_1906:
        /*0078*/ 	.word	0x00000000
.L_1907:


//--------------------- .nv.info._ZN2at6native29vectorized_elementwise_kernelILi4ENS0_13AUnaryFunctorIN3c104HalfES4_S4_NS0_15binary_internal10DivFunctorIS4_EEEESt5arrayIPcLm2EEEEviT0_T1_ --------------------------
	.section	.nv.info._ZN2at6native29vectorized_elementwise_kernelILi4ENS0_13AUnaryFunctorIN3c104HalfES4_S4_NS0_15binary_internal10DivFunctorIS4_EEEESt5arrayIPcLm2EEEEviT0_T1_,"",@"SHT_CUDA_INFO"
	.sectionflags	@""
	.align	4


	//----- nvinfo : EIATTR_CUDA_API_VERSION
	.align		4
        /*0000*/ 	.byte	0x04, 0x37
        /*0002*/ 	.short	(.L_1909 - .L_1908)
.L_1908:
        /*0004*/ 	.word	0x00000082


	//----- nvinfo : EIATTR_SW2861232_WAR
	.align		4
.L_1909:
        /*0008*/ 	.byte	0x01, 0x35
	.zero		2


	//----- nvinfo : EIATTR_PARAM_CBANK
	.align		4
        /*000c*/ 	.byte	0x04, 0x0a
        /*000e*/ 	.short	(.L_1911 - .L_1910)
	.align		4
.L_1910:
        /*0010*/ 	.word	index@(.nv.constant0._ZN2at6native29vectorized_elementwise_kernelILi4ENS0_13AUnaryFunctorIN3c104HalfES4_S4_NS0_15binary_internal10DivFunctorIS4_EEEESt5arrayIPcLm2EEEEviT0_T1_)
        /*0014*/ 	.short	0x0160
        /*0016*/ 	.short	0x0018


	//----- nvinfo : EIATTR_CBANK_PARAM_SIZE
	.align		4
.L_1911:
        /*0018*/ 	.byte	0x03, 0x19
        /*001a*/ 	.short	0x0018


	//----- nvinfo : EIATTR_KPARAM_INFO
	.align		4
        /*001c*/ 	.byte	0x04, 0x17
        /*001e*/ 	.short	(.L_1913 - .L_1912)
.L_1912:
        /*0020*/ 	.word	0x00000000
        /*0024*/ 	.short	0x0002
        /*0026*/ 	.short	0x0008
        /*0028*/ 	.byte	0x00, 0xf0, 0x41, 0x00


	//----- nvinfo : EIATTR_KPARAM_INFO
	.align		4
.L_1913:
        /*002c*/ 	.byte	0x04, 0x17
        /*002e*/ 	.short	(.L_1915 - .L_1914)
.L_1914:
        /*0030*/ 	.word	0x00000000
        /*0034*/ 	.short	0x0001
        /*0036*/ 	.short	0x0004
        /*0038*/ 	.byte	0x00, 0xf0, 0x11, 0x00


	//----- nvinfo : EIATTR_KPARAM_INFO
	.align		4
.L_1915:
        /*003c*/ 	.byte	0x04, 0x17
        /*003e*/ 	.short	(.L_1917 - .L_1916)
.L_1916:
        /*0040*/ 	.word	0x00000000
        /*0044*/ 	.short	0x0000
        /*0046*/ 	.short	0x0000
        /*0048*/ 	.byte	0x00, 0xf0, 0x11, 0x00


	//----- nvinfo : EIATTR_MAXREG_COUNT
	.align		4
.L_1917:
        /*004c*/ 	.byte	0x03, 0x1b
        /*004e*/ 	.short	0x00ff


	//----- nvinfo : EIATTR_MERCURY_ISA_VERSION
	.align		4
        /*0050*/ 	.byte	0x03, 0x5f
        /*0052*/ 	.short	0x0000


	//----- nvinfo : EIATTR_EXIT_INSTR_OFFSETS
	.align		4
        /*0054*/ 	.byte	0x04, 0x1c
        /*0056*/ 	.short	(.L_1919 - .L_1918)


	//   ....[0]....
.L_1918:
        /*0058*/ 	.word	0x000002f0


	//   ....[1]....
        /*005c*/ 	.word	0x00000de0


	//   ....[2]....
        /*0060*/ 	.word	0x00000e40


	//----- nvinfo : EIATTR_MAX_THREADS
	.align		4
.L_1919:
        /*0064*/ 	.byte	0x04, 0x05
        /*0066*/ 	.short	(.L_1921 - .L_1920)
.L_1920:
        /*0068*/ 	.word	0x00000080
        /*006c*/ 	.word	0x00000001
        /*0070*/ 	.word	0x00000001


	//----- nvinfo : EIATTR_CRS_STACK_SIZE
	.align		4
.L_1921:
        /*0074*/ 	.byte	0x04, 0x1e
        /*0076*/ 	.short	(.L_1923 - .L_1922)
.L_1922:
        /*0078*/ 	.word	0x00000000
.L_1923:


//--------------------- .nv.info._ZN2at6native29vectorized_elementwise_kernelILi8ENS0_13AUnaryFunctorIN3c104HalfES4_S4_NS0_15binary_internal10DivFunctorIS4_EEEESt5arrayIPcLm2EEEEviT0_T1_ --------------------------
	.section	.nv.info._ZN2at6native29vectorized_elementwise_kernelILi8ENS0_13AUnaryFunctorIN3c104HalfES4_S4_NS0_15binary_internal10DivFunctorIS4_EEEESt5arrayIPcLm2EEEEviT0_T1_,"",@"SHT_CUDA_INFO"
	.sectionflags	@""
	.align	4


	//----- nvinfo : EIATTR_CUDA_API_VERSION
	.align		4
        /*0000*/ 	.byte	0x04, 0x37
        /*0002*/ 	.short	(.L_1925 - .L_1924)
.L_1924:
        /*0004*/ 	.word	0x00000082


	//----- nvinfo : EIATTR_SW2861232_WAR
	.align		4
.L_1925:
        /*0008*/ 	.byte	0x01, 0x35
	.zero		2


	//----- nvinfo : EIATTR_PARAM_CBANK
	.align		4
        /*000c*/ 	.byte	0x04, 0x0a
        /*000e*/ 	.short	(.L_1927 - .L_1926)
	.align		4
.L_1926:
        /*0010*/ 	.word	index@(.nv.constant0._ZN2at6native29vectorized_elementwise_kernelILi8ENS0_13AUnaryFunctorIN3c104HalfES4_S4_NS0_15binary_internal10DivFunctorIS4_EEEESt5arrayIPcLm2EEEEviT0_T1_)
        /*0014*/ 	.short	0x0160
        /*0016*/ 	.short	0x0018


	//----- nvinfo : EIATTR_CBANK_PARAM_SIZE
	.align		4
.L_1927:
        /*0018*/ 	.byte	0x03, 0x19
        /*001a*/ 	.short	0x0018


	//----- nvinfo : EIATTR_KPARAM_INFO
	.align		4
        /*001c*/ 	.byte	0x04, 0x17
        /*001e*/ 	.short	(.L_1929 - .L_1928)
.L_1928:
        /*0020*/ 	.word	0x00000000
        /*0024*/ 	.short	0x0002
        /*0026*/ 	.short	0x0008
        /*0028*/ 	.byte	0x00, 0xf0, 0x41, 0x00


	//----- nvinfo : EIATTR_KPARAM_INFO
	.align		4
.L_1929:
        /*002c*/ 	.byte	0x04, 0x17
        /*002e*/ 	.short	(.L_1931 - .L_1930)
.L_1930:
        /*0030*/ 	.word	0x00000000
        /*0034*/ 	.short	0x0001
        /*0036*/ 	.short	0x0004
        /*0038*/ 	.byte	0x00, 0xf0, 0x11, 0x00


	//----- nvinfo : EIATTR_KPARAM_INFO
	.align		4
.L_1931:
        /*003c*/ 	.byte	0x04, 0x17
        /*003e*/ 	.short	(.L_1933 - .L_1932)
.L_1932:
        /*0040*/ 	.word	0x00000000
        /*0044*/ 	.short	0x0000
        /*0046*/ 	.short	0x0000
        /*0048*/ 	.byte	0x00, 0xf0, 0x11, 0x00


	//----- nvinfo : EIATTR_MAXREG_COUNT
	.align		4
.L_1933:
        /*004c*/ 	.byte	0x03, 0x1b
        /*004e*/ 	.short	0x00ff


	//----- nvinfo : EIATTR_MERCURY_ISA_VERSION
	.align		4
        /*0050*/ 	.byte	0x03, 0x5f
        /*0052*/ 	.short	0x0000


	//----- nvinfo : EIATTR_EXIT_INSTR_OFFSETS
	.align		4
        /*0054*/ 	.byte	0x04, 0x1c
        /*0056*/ 	.short	(.L_1935 - .L_1934)


	//   ....[0]....
.L_1934:
        /*0058*/ 	.word	0x00000010


	//----- nvinfo : EIATTR_MAX_THREADS
	.align		4
.L_1935:
        /*005c*/ 	.byte	0x04, 0x05
        /*005e*/ 	.short	(.L_1937 - .L_1936)
.L_1936:
        /*0060*/ 	.word	0x00000080
        /*0064*/ 	.word	0x00000001
        /*0068*/ 	.word	0x00000001
.L_1937:


//--------------------- .nv.info._ZN2at6native18elementwise_kernelILi128ELi4EZNS0_15gpu_kernel_implINS0_13BinaryFunctorIN3c107complexIfEES6_S6_NS0_15binary_internal10DivFunctorIS6_EEEEEEvRNS_18TensorIteratorBaseERKT_EUliE_EEviT1_ --------------------------
	.section	.nv.info._ZN2at6native18elementwise_kernelILi128ELi4EZNS0_15gpu_kernel_implINS0_13BinaryFunctorIN3c107complexIfEES6_S6_NS0_15binary_internal10DivFunctorIS6_EEEEEEvRNS_18TensorIteratorBaseERKT_EUliE_EEviT1_,"",@"SHT_CUDA_INFO"
	.sectionflags	@""
	.align	4


	//----- nvinfo : EIATTR_CUDA_API_VERSION
	.align		4
        /*0000*/ 	.byte	0x04, 0x37
        /*0002*/ 	.short	(.L_1939 - .L_1938)
.L_1938:
        /*0004*/ 	.word	0x00000082


	//----- nvinfo : EIATTR_SW2861232_WAR
	.align		4
.L_1939:
        /*0008*/ 	.byte	0x01, 0x35
	.zero		2


	//----- nvinfo : EIATTR_PARAM_CBANK
	.align		4
        /*000c*/ 	.byte	0x04, 0x0a
        /*000e*/ 	.short	(.L_1941 - .L_1940)
	.align		4
.L_1940:
        /*0010*/ 	.word	index@(.nv.constant0._ZN2at6native18elementwise_kernelILi128ELi4EZNS0_15gpu_kernel_implINS0_13BinaryFunctorIN3c107complexIfEES6_S6_NS0_15binary_internal10DivFunctorIS6_EEEEEEvRNS_18TensorIteratorBaseERKT_EUliE_EEviT1_)
        /*0014*/ 	.short	0x0160
        /*0016*/ 	.short	0x0290


	//----- nvinfo : EIATTR_CBANK_PARAM_SIZE
	.align		4
.L_1941:
        /*0018*/ 	.byte	0x03, 0x19
        /*001a*/ 	.short	0x0290


	//----- nvinfo : EIATTR_KPARAM_INFO
	.align		4
        /*001c*/ 	.byte	0x04, 0x17
        /*001e*/ 	.short	(.L_1943 - .L_1942)
.L_1942:
        /*0020*/ 	.word	0x00000000
        /*0024*/ 	.short	0x0001
        /*0026*/ 	.short	0x0008
        /*0028*/ 	.byte	0x00, 0xf0, 0x21, 0x0a


	//----- nvinfo : EIATTR_KPARAM_INFO
	.align		4
.L_1943:
        /*002c*/ 	.byte	0x04, 0x17
        /*002e*/ 	.short	(.L_1945 - .L_1944)
.L_1944:
        /*0030*/ 	.word	0x00000000
        /*0034*/ 	.short	0x0000
        /*0036*/ 	.short	0x0000
        /*0038*/ 	.byte	0x00, 0xf0, 0x11, 0x00


	//----- nvinfo : EIATTR_MAXREG_COUNT
	.align		4
.L_1945:
        /*003c*/ 	.byte	0x03, 0x1b
        /*003e*/ 	.short	0x0080


	//----- nvinfo : EIATTR_EXTERNS
	.align		4
        /*0040*/ 	.byte	0x04, 0x0f
        /*0042*/ 	.short	(.L_1947 - .L_1946)


	//   ....[0]....
	.align		4
.L_1946:
        /*0044*/ 	.word	index@(__assertfail)


	//----- nvinfo : EIATTR_MERCURY_ISA_VERSION
	.align		4
.L_1947:
        /*0048*/ 	.byte	0x03, 0x5f
        /*004a*/ 	.short	0x0000


	//----- nvinfo : EIATTR_SYSCALL_OFFSETS
	.align		4
        /*004c*/ 	.byte	0x04, 0x46
        /*004e*/ 	.short	(.L_1949 - .L_1948)


	//   ....[0]....
.L_1948:
        /*0050*/ 	.word	0x00001f30


	//   ....[1]....
        /*0054*/ 	.word	0x00002e90


	//   ....[2]....
        /*0058*/ 	.word	0x00003f30


	//   ....[3]....
        /*005c*/ 	.word	0x00005ec0


	//   ....[4]....
        /*0060*/ 	.word	0x00006e20


	//   ....[5]....
        /*0064*/ 	.word	0x00007ec0


	//   ....[6]....
        /*0068*/ 	.word	0x00009e20


	//   ....[7]....
        /*006c*/ 	.word	0x0000ad80


	//   ....[8]....
        /*0070*/ 	.word	0x0000be20


	//   ....[9]....
        /*0074*/ 	.word	0x0000dd90


	//   ....[10]....
        /*0078*/ 	.word	0x0000ecf0


	//   ....[11]....
        /*007c*/ 	.word	0x0000fd90


	//----- nvinfo : EIATTR_EXIT_INSTR_OFFSETS
	.align		4
.L_1949:
        /*0080*/ 	.byte	0x04, 0x1c
        /*0082*/ 	.short	(.L_1951 - .L_1950)


	//   ....[0]....
.L_1950:
        /*0084*/ 	.word	0x0000bec0


	//   ....[1]....
        /*0088*/ 	.word	0x0000f070


	//   ....[2]....
        /*008c*/ 	.word	0x0000f0b0


	//   ....[3]....
        /*0090*/ 	.word	0x0000f140


	//   ....[4]....
        /*0094*/ 	.word	0x0000f170


	//   ....[5]....
        /*0098*/ 	.word	0x0000f1a0


	//   ....[6]....
        /*009c*/ 	.word	0x0000f220


	//   ....[7]....
        /*00a0*/ 	.word	0x0000f250


	//   ....[8]....
        /*00a4*/ 	.word	0x0000f2d0


	//   ....[9]....
        /*00a8*/ 	.word	0x0000f300


	//   ....[10]....
        /*00ac*/ 	.word	0x0000f340


	//   ....[11]....
        /*00b0*/ 	.word	0x0000f420


	//   ....[12]....
        /*00b4*/ 	.word	0x0000f480


	//   ....[13]....
        /*00b8*/ 	.word	0x0000f600


	//   ....[14]....
        /*00bc*/ 	.word	0x0000f750


	//   ....[15]....
        /*00c0*/ 	.word	0x0000f780


	//   ....[16]....
        /*00c4*/ 	.word	0x0000f830


	//   ....[17]....
        /*00c8*/ 	.word	0x0000f9a0


	//   ....[18]....
        /*00cc*/ 	.word	0x0000fb10


	//   ....[19]....
        /*00d0*/ 	.word	0x0000fc60


	//   ....[20]....
        /*00d4*/ 	.word	0x0000fda0


	//   ....[21]....
        /*00d8*/ 	.word	0x0000fdd0


	//   ....[22]....
        /*00dc*/ 	.word	0x0000fe00


	//----- nvinfo : EIATTR_MAX_THREADS
	.align		4
.L_1951:
        /*00e0*/ 	.byte	0x04, 0x05
        /*00e2*/ 	.short	(.L_1953 - .L_1952)
.L_1952:
        /*00e4*/ 	.word	0x00000080
        /*00e8*/ 	.word	0x00000001
        /*00ec*/ 	.word	0x00000001


	//----- nvinfo : EIATTR_CRS_STACK_SIZE
	.align		4
.L_1953:
        /*00f0*/ 	.byte	0x04, 0x1e
        /*00f2*/ 	.short	(.L_1955 - .L_1954)
.L_1954:
        /*00f4*/ 	.word	0x00000000
.L_1955:


//--------------------- .nv.info._ZN2at6native27unrolled_elementwise_kernelINS0_13BinaryFunctorIN3c107complexIfEES5_S5_NS0_15binary_internal10DivFunctorIS5_EEEESt5arrayIPcLm3EELi4E23TrivialOffsetCalculatorILi2EjESD_ILi1EjENS0_6memory12LoadWithCastILi2EEENSG_13StoreWithCastILi1EEEEEviT_T0_T2_T3_T4_T5_ --------------------------
	.section	.nv.info._ZN2at6native27unrolled_elementwise_kernelINS0_13BinaryFunctorIN3c107complexIfEES5_S5_NS0_15binary_internal10DivFunctorIS5_EEEESt5arrayIPcLm3EELi4E23TrivialOffsetCalculatorILi2EjESD_ILi1EjENS0_6memory12LoadWithCastILi2EEENSG_13StoreWithCastILi1EEEEEviT_T0_T2_T3_T4_T5_,"",@"SHT_CUDA_INFO"
	.sectionflags	@""
	.align	4


	//----- nvinfo : EIATTR_CUDA_API_VERSION
	.align		4
        /*0000*/ 	.byte	0x04, 0x37
        /*0002*/ 	.short	(.L_1957 - .L_1956)
.L_1956:
        /*0004*/ 	.word	0x00000082


	//----- nvinfo : EIATTR_SW2861232_WAR
	.align		4
.L_1957:
        /*0008*/ 	.byte	0x01, 0x35
	.zero		2


	//----- nvinfo : EIATTR_PARAM_CBANK
	.align		4
        /*000c*/ 	.byte	0x04, 0x0a
        /*000e*/ 	.short	(.L_1959 - .L_1958)
	.align		4
.L_1958:
        /*0010*/ 	.word	index@(.nv.constant0._ZN2at6native27unrolled_elementwise_kernelINS0_13BinaryFunctorIN3c107complexIfEES5_S5_NS0_15binary_internal10DivFunctorIS5_EEEESt5arrayIPcLm3EELi4E23TrivialOffsetCalculatorILi2EjESD_ILi1EjENS0_6memory12LoadWithCastILi2EEENSG_13StoreWithCastILi1EEEEEviT_T0_T2_T3_T4_T5_)
        /*0014*/ 	.short	0x0160
        /*0016*/ 	.short	0x0038


	//----- nvinfo : EIATTR_CBANK_PARAM_SIZE
	.align		4
.L_1959:
        /*0018*/ 	.byte	0x03, 0x19
        /*001a*/ 	.short	0x0038


	//----- nvinfo : EIATTR_KPARAM_INFO
	.align		4
        /*001c*/ 	.byte	0x04, 0x17
        /*001e*/ 	.short	(.L_1961 - .L_1960)
.L_1960:
        /*0020*/ 	.word	0x00000000
        /*0024*/ 	.short	0x0006
        /*0026*/ 	.short	0x0030
        /*0028*/ 	.byte	0x00, 0xf0, 0x21, 0x00


	//----- nvinfo : EIATTR_KPARAM_INFO
	.align		4
.L_1961:
        /*002c*/ 	.byte	0x04, 0x17
        /*002e*/ 	.short	(.L_1963 - .L_1962)
.L_1962:
        /*0030*/ 	.word	0x00000000
        /*0034*/ 	.short	0x0005
        /*0036*/ 	.short	0x0024
        /*0038*/ 	.byte	0x00, 0xf0, 0x31, 0x00


	//----- nvinfo : EIATTR_KPARAM_INFO
	.align		4
.L_1963:
        /*003c*/ 	.byte	0x04, 0x17
        /*003e*/ 	.short	(.L_1965 - .L_1964)
.L_1964:
        /*0040*/ 	.word	0x00000000
        /*0044*/ 	.short	0x0004
        /*0046*/ 	.short	0x0021
        /*0048*/ 	.byte	0x00, 0xf0, 0x05, 0x00


	//----- nvinfo : EIATTR_KPARAM_INFO
	.align		4
.L_1965:
        /*004c*/ 	.byte	0x04, 0x17
        /*004e*/ 	.short	(.L_1967 - .L_1966)
.L_1966:
        /*0050*/ 	.word	0x00000000
        /*0054*/ 	.short	0x0003
        /*0056*/ 	.short	0x0020
        /*0058*/ 	.byte	0x00, 0xf0, 0x05, 0x00


	//----- nvinfo : EIATTR_KPARAM_INFO
	.align		4
.L_1967:
        /*005c*/ 	.byte	0x04, 0x17
        /*005e*/ 	.short	(.L_1969 - .L_1968)
.L_1968:
        /*0060*/ 	.word	0x00000000
        /*0064*/ 	.short	0x0002
        /*0066*/ 	.short	0x0008
        /*0068*/ 	.byte	0x00, 0xf0, 0x61, 0x00


	//----- nvinfo : EIATTR_KPARAM_INFO
	.align		4
.L_1969:
        /*006c*/ 	.byte	0x04, 0x17
        /*006e*/ 	.short	(.L_1971 - .L_1970)
.L_1970:
        /*0070*/ 	.word	0x00000000
        /*0074*/ 	.short	0x0001
        /*0076*/ 	.short	0x0004
        /*0078*/ 	.byte	0x00, 0xf0, 0x05, 0x00


	//----- nvinfo : EIATTR_KPARAM_INFO
	.align		4
.L_1971:
        /*007c*/ 	.byte	0x04, 0x17
        /*007e*/ 	.short	(.L_1973 - .L_1972)
.L_1972:
        /*0080*/ 	.word	0x00000000
        /*0084*/ 	.short	0x0000
        /*0086*/ 	.short	0x0000
        /*0088*/ 	.byte	0x00, 0xf0, 0x11, 0x00


	//----- nvinfo : EIATTR_MAXREG_COUNT
	.align		4
.L_1973:
        /*008c*/ 	.byte	0x03, 0x1b
        /*008e*/ 	.short	0x00ff


	//----- nvinfo : EIATTR_EXTERNS
	.align		4
        /*0090*/ 	.byte	0x04, 0x0f
        /*0092*/ 	.short	(.L_1975 - .L_1974)


	//   ....[0]....
	.align		4
.L_1974:
        /*0094*/ 	.word	index@(__assertfail)


	//----- nvinfo : EIATTR_MERCURY_ISA_VERSION
	.align		4
.L_1975:
        /*0098*/ 	.byte	0x03, 0x5f
        /*009a*/ 	.short	0x0000


	//----- nvinfo : EIATTR_SYSCALL_OFFSETS
	.align		4
        /*009c*/ 	.byte	0x04, 0x46
        /*009e*/ 	.short	(.L_1977 - .L_1976)


	//   ....[0]....
.L_1976:
        /*00a0*/ 	.word	0x00000fa0


	//   ....[1]....
        /*00a4*/ 	.word	0x00001f00


	//   ....[2]....
        /*00a8*/ 	.word	0x00002ee0


	//   ....[3]....
        /*00ac*/ 	.word	0x00003e40


	//   ....[4]....
        /*00b0*/ 	.word	0x00004e30


	//   ....[5]....
        /*00b4*/ 	.word	0x00005d90


	//   ....[6]....
        /*00b8*/ 	.word	0x00006d70


	//   ....[7]....
        /*00bc*/ 	.word	0x00007cc0


	//   ....[8]....
        /*00c0*/ 	.word	0x000095e0


	//   ....[9]....
        /*00c4*/ 	.word	0x0000a500


	//   ....[10]....
        /*00c8*/ 	.word	0x0000b3e0


	//   ....[11]....
        /*00cc*/ 	.word	0x0000c2c0


	//----- nvinfo : EIATTR_EXIT_INSTR_OFFSETS
	.align		4
.L_1977:
        /*00d0*/ 	.byte	0x04, 0x1c
        /*00d2*/ 	.short	(.L_1979 - .L_1978)


	//   ....[0]....
.L_1978:
        /*00d4*/ 	.word	0x0000b480


	//   ....[1]....
        /*00d8*/ 	.word	0x0000b5a0


	//   ....[2]....
        /*00dc*/ 	.word	0x0000b5e0


	//   ....[3]....
        /*00e0*/ 	.word	0x0000b670


	//   ....[4]....
        /*00e4*/ 	.word	0x0000b6a0


	//   ....[5]....
        /*00e8*/ 	.word	0x0000b6d0


	//   ....[6]....
        /*00ec*/ 	.word	0x0000b750


	//   ....[7]....
        /*00f0*/ 	.word	0x0000b780


	//   ....[8]....
        /*00f4*/ 	.word	0x0000b800


	//   ....[9]....
        /*00f8*/ 	.word	0x0000b830


	//   ....[10]....
        /*00fc*/ 	.word	0x0000b870


	//   ....[11]....
        /*0100*/ 	.word	0x0000b950


	//   ....[12]....
        /*0104*/ 	.word	0x0000b9b0


	//   ....[13]....
        /*0108*/ 	.word	0x0000bb30


	//   ....[14]....
        /*010c*/ 	.word	0x0000bc80


	//   ....[15]....
        /*0110*/ 	.word	0x0000bcb0


	//   ....[16]....
        /*0114*/ 	.word	0x0000bd60


	//   ....[17]....
        /*0118*/ 	.word	0x0000bed0


	//   ....[18]....
        /*011c*/ 	.word	0x0000c040


	//   ....[19]....
        /*0120*/ 	.word	0x0000c190


	//   ....[20]....
        /*0124*/ 	.word	0x0000c2d0


	//   ....[21]....
        /*0128*/ 	.word	0x0000c300


	//   ....[22]....
        /*012c*/ 	.word	0x0000c330


	//----- nvinfo : EIATTR_MAX_THREADS
	.align		4
.L_1979:
        /*0130*/ 	.byte	0x04, 0x05
        /*0132*/ 	.short	(.L_1981 - .L_1980)
.L_1980:
        /*0134*/ 	.word	0x00000080
        /*0138*/ 	.word	0x00000001
        /*013c*/ 	.word	0x00000001


	//----- nvinfo : EIATTR_CRS_STACK_SIZE
	.align		4
.L_1981:
        /*0140*/ 	.byte	0x04, 0x1e
        /*0142*/ 	.short	(.L_1983 - .L_1982)
.L_1982:
        /*0144*/ 	.word	0x00000000
.L_1983:


//--------------------- .nv.info._ZN2at6native18elementwise_kernelILi128ELi2EZNS0_22gpu_kernel_impl_nocastINS0_13BinaryFunctorIN3c107complexIfEES6_S6_NS0_15binary_internal10DivFunctorIS6_EEEEEEvRNS_18TensorIteratorBaseERKT_EUliE_EEviT1_ --------------------------
	.section	.nv.info._ZN2at6native18elementwise_kernelILi128ELi2EZNS0_22gpu_kernel_impl_nocastINS0_13BinaryFunctorIN3c107complexIfEES6_S6_NS0_15binary_internal10DivFunctorIS6_EEEEEEvRNS_18TensorIteratorBaseERKT_EUliE_EEviT1_,"",@"SHT_CUDA_INFO"
	.sectionflags	@""
	.align	4


	//----- nvinfo : EIATTR_CUDA_API_VERSION
	.align		4
        /*0000*/ 	.byte	0x04, 0x37
        /*0002*/ 	.short	(.L_1985 - .L_1984)
.L_1984:
        /*0004*/ 	.word	0x00000082


	//----- nvinfo : EIATTR_SW2861232_WAR
	.align		4
.L_1985:
        /*0008*/ 	.byte	0x01, 0x35
	.zero		2


	//----- nvinfo : EIATTR_PARAM_CBANK
	.align		4
        /*000c*/ 	.byte	0x04, 0x0a
        /*000e*/ 	.short	(.L_1987 - .L_1986)
	.align		4
.L_1986:
        /*0010*/ 	.word	index@(.nv.constant0._ZN2at6native18elementwise_kernelILi128ELi2EZNS0_22gpu_kernel_impl_nocastINS0_13BinaryFunctorIN3c107complexIfEES6_S6_NS0_15binary_internal10DivFunctorIS6_EEEEEEvRNS_18TensorIteratorBaseERKT_EUliE_EEviT1_)
        /*0014*/ 	.short	0x0160
        /*0016*/ 	.short	0x0290


	//----- nvinfo : EIATTR_CBANK_PARAM_SIZE
	.align		4
.L_1987:
        /*0018*/ 	.byte	0x03, 0x19
        /*001a*/ 	.short	0x0290


	//----- nvinfo : EIATTR_KPARAM_INFO
	.align		4
        /*001c*/ 	.byte	0x04, 0x17
        /*001e*/ 	.short	(.L_1989 - .L_1988)
.L_1988:
        /*0020*/ 	.word	0x00000000
        /*0024*/ 	.short	0x0001
        /*0026*/ 	.short	0x0008
        /*0028*/ 	.byte	0x00, 0xf0, 0x21, 0x0a


	//----- nvinfo : EIATTR_KPARAM_INFO
	.align		4
.L_1989:
        /*002c*/ 	.byte	0x04, 0x17
        /*002e*/ 	.short	(.L_1991 - .L_1990)
.L_1990:
        /*0030*/ 	.word	0x00000000
        /*0034*/ 	.short	0x0000
        /*0036*/ 	.short	0x0000
        /*0038*/ 	.byte	0x00, 0xf0, 0x11, 0x00


	//----- nvinfo : EIATTR_MAXREG_COUNT
	.align		4
.L_1991:
        /*003c*/ 	.byte	0x03, 0x1b
        /*003e*/ 	.short	0x0080


	//----- nvinfo : EIATTR_MERCURY_ISA_VERSION
	.align		4
        /*0040*/ 	.byte	0x03, 0x5f
        /*0042*/ 	.short	0x0000


	//----- nvinfo : EIATTR_EXIT_INSTR_OFFSETS
	.align		4
        /*0044*/ 	.byte	0x04, 0x1c
        /*0046*/ 	.short	(.L_1993 - .L_1992)


	//   ....[0]....
.L_1992:
        /*0048*/ 	.word	0x00001310


	//   ....[1]....
        /*004c*/ 	.word	0x00002570


	//----- nvinfo : EIATTR_MAX_THREADS
	.align		4
.L_1993:
        /*0050*/ 	.byte	0x04, 0x05
        /*0052*/ 	.short	(.L_1995 - .L_1994)
.L_1994:
        /*0054*/ 	.word	0x00000080
        /*0058*/ 	.word	0x00000001
        /*005c*/ 	.word	0x00000001


	//----- nvinfo : EIATTR_CRS_STACK_SIZE
	.align		4
.L_1995:
        /*0060*/ 	.byte	0x04, 0x1e
        /*0062*/ 	.short	(.L_1997 - .L_1996)
.L_1996:
        /*0064*/ 	.word	0x00000000
.L_1997:


//--------------------- .nv.info._ZN2at6native27unrolled_elementwise_kernelINS0_13BinaryFunctorIN3c107complexIfEES5_S5_NS0_15binary_internal10DivFunctorIS5_EEEESt5arrayIPcLm3EELi4E23TrivialOffsetCalculatorILi2EjESD_ILi1EjENS0_6memory15LoadWithoutCastENSG_16StoreWithoutCastEEEviT_T0_T2_T3_T4_T5_ --------------------------
	.section	.nv.info._ZN2at6native27unrolled_elementwise_kernelINS0_13BinaryFunctorIN3c107complexIfEES5_S5_NS0_15binary_internal10DivFunctorIS5_EEEESt5arrayIPcLm3EELi4E23TrivialOffsetCalculatorILi2EjESD_ILi1EjENS0_6memory15LoadWithoutCastENSG_16StoreWithoutCastEEEviT_T0_T2_T3_T4_T5_,"",@"SHT_CUDA_INFO"
	.sectionflags	@""
	.align	4


	//----- nvinfo : EIATTR_CUDA_API_VERSION
	.align		4
        /*0000*/ 	.byte	0x04, 0x37
        /*0002*/ 	.short	(.L_1999 - .L_1998)
.L_1998:
        /*0004*/ 	.word	0x00000082


	//----- nvinfo : EIATTR_SW2861232_WAR
	.align		4
.L_1999:
        /*0008*/ 	.byte	0x01, 0x35
	.zero		2


	//----- nvinfo : EIATTR_PARAM_CBANK
	.align		4
        /*000c*/ 	.byte	0x04, 0x0a
        /*000e*/ 	.short	(.L_2001 - .L_2000)
	.align		4
.L_2000:
        /*0010*/ 	.word	index@(.nv.constant0._ZN2at6native27unrolled_elementwise_kernelINS0_13BinaryFunctorIN3c107complexIfEES5_S5_NS0_15binary_internal10DivFunctorIS5_EEEESt5arrayIPcLm3EELi4E23TrivialOffsetCalculatorILi2EjESD_ILi1EjENS0_6memory15LoadWithoutCastENSG_16StoreWithoutCastEEEviT_T0_T2_T3_T4_T5_)
        /*0014*/ 	.short	0x0160
        /*0016*/ 	.short	0x0024


	//----- nvinfo : EIATTR_CBANK_PARAM_SIZE
	.align		4
.L_2001:
        /*0018*/ 	.byte	0x03, 0x19
        /*001a*/ 	.short	0x0024


	//----- nvinfo : EIATTR_KPARAM_INFO
	.align		4
        /*001c*/ 	.byte	0x04, 0x17
        /*001e*/ 	.short	(.L_2003 - .L_2002)
.L_2002:
        /*0020*/ 	.word	0x00000000
        /*0024*/ 	.short	0x0006
        /*0026*/ 	.short	0x0023
        /*0028*/ 	.byte	0x00, 0xf0, 0x05, 0x00


	//----- nvinfo : EIATTR_KPARAM_INFO
	.align		4
.L_2003:
        /*002c*/ 	.byte	0x04, 0x17
        /*002e*/ 	.short	(.L_2005 - .L_2004)
.L_2004:
        /*0030*/ 	.word	0x00000000
        /*0034*/ 	.short	0x0005
        /*0036*/ 	.short	0x0022
        /*0038*/ 	.byte	0x00, 0xf0, 0x05, 0x00


	//----- nvinfo : EIATTR_KPARAM_INFO
	.align		4
.L_2005:
        /*003c*/ 	.byte	0x04, 0x17
        /*003e*/ 	.short	(.L_2007 - .L_2006)
.L_2006:
        /*0040*/ 	.word	0x00000000
        /*0044*/ 	.short	0x0004
        /*0046*/ 	.short	0x0021
        /*0048*/ 	.byte	0x00, 0xf0, 0x05, 0x00


	//----- nvinfo : EIATTR_KPARAM_INFO
	.align		4
.L_2007:
        /*004c*/ 	.byte	0x04, 0x17
        /*004e*/ 	.short	(.L_2009 - .L_2008)
.L_2008:
        /*0050*/ 	.word	0x00000000
        /*0054*/ 	.short	0x0003
        /*0056*/ 	.short	0x0020
        /*0058*/ 	.byte	0x00, 0xf0, 0x05, 0x00


	//----- nvinfo : EIATTR_KPARAM_INFO
	.align		4
.L_2009:
        /*005c*/ 	.byte	0x04, 0x17
        /*005e*/ 	.short	(.L_2011 - .L_2010)
.L_2010:
        /*0060*/ 	.word	0x00000000
        /*0064*/ 	.short	0x0002
        /*0066*/ 	.short	0x0008
        /*0068*/ 	.byte	0x00, 0xf0, 0x61, 0x00


	//----- nvinfo : EIATTR_KPARAM_INFO
	.align		4
.L_2011:
        /*006c*/ 	.byte	0x04, 0x17
        /*006e*/ 	.short	(.L_2013 - .L_2012)
.L_2012:
        /*0070*/ 	.word	0x00000000
        /*0074*/ 	.short	0x0001
        /*0076*/ 	.short	0x0004
        /*0078*/ 	.byte	0x00, 0xf0, 0x05, 0x00


	//----- nvinfo : EIATTR_KPARAM_INFO
	.align		4
.L_2013:
        /*007c*/ 	.byte	0x04, 0x17
        /*007e*/ 	.short	(.L_2015 - .L_2014)
.L_2014:
        /*0080*/ 	.word	0x00000000
        /*0084*/ 	.short	0x0000
        /*0086*/ 	.short	0x0000
        /*0088*/ 	.byte	0x00, 0xf0, 0x11, 0x00


	//----- nvinfo : EIATTR_MAXREG_COUNT
	.align		4
.L_2015:
        /*008c*/ 	.byte	0x03, 0x1b
        /*008e*/ 	.short	0x00ff


	//----- nvinfo : EIATTR_MERCURY_ISA_VERSION
	.align		4
        /*0090*/ 	.byte	0x03, 0x5f
        /*0092*/ 	.short	0x0000


	//----- nvinfo : EIATTR_EXIT_INSTR_OFFSETS
	.align		4
        /*0094*/ 	.byte	0x04, 0x1c
        /*0096*/ 	.short	(.L_2017 - .L_2016)


	//   ....[0]....
.L_2016:
        /*0098*/ 	.word	0x00000d50


	//   ....[1]....
        /*009c*/ 	.word	0x00000da0


	//----- nvinfo : EIATTR_MAX_THREADS
	.align		4
.L_2017:
        /*00a0*/ 	.byte	0x04, 0x05
        /*00a2*/ 	.short	(.L_2019 - .L_2018)
.L_2018:
        /*00a4*/ 	.word	0x00000080
        /*00a8*/ 	.word	0x00000001
        /*00ac*/ 	.word	0x00000001


	//----- nvinfo : EIATTR_CRS_STACK_SIZE
	.align		4
.L_2019:
        /*00b0*/ 	.byte	0x04, 0x1e
        /*00b2*/ 	.short	(.L_2021 - .L_2020)
.L_2020:
        /*00b4*/ 	.word	0x00000000
.L_2021:


//--------------------- .nv.info._ZN2at6native29vectorized_elementwise_kernelILi2ENS0_13BinaryFunctorIN3c107complexIfEES5_S5_NS0_15binary_internal10DivFunctorIS5_EEEESt5arrayIPcLm3EEEEviT0_T1_ --------------------------
	.section	.nv.info._ZN2at6native29vectorized_elementwise_kernelILi2ENS0_13BinaryFunctorIN3c107complexIfEES5_S5_NS0_15binary_internal10DivFunctorIS5_EEEESt5arrayIPcLm3EEEEviT0_T1_,"",@"SHT_CUDA_INFO"
	.sectionflags	@""
	.align	4


	//----- nvinfo : EIATTR_CUDA_API_VERSION
	.align		4
        /*0000*/ 	.byte	0x04, 0x37
        /*0002*/ 	.short	(.L_2023 - .L_2022)
.L_2022:
        /*0004*/ 	.word	0x00000082


	//----- nvinfo : EIATTR_SW2861232_WAR
	.align		4
.L_2023:
        /*0008*/ 	.byte	0x01, 0x35
	.zero		2


	//----- nvinfo : EIATTR_PARAM_CBANK
	.align		4
        /*000c*/ 	.byte	0x04, 0x0a
        /*000e*/ 	.short	(.L_2025 - .L_2024)
	.align		4
.L_2024:
        /*0010*/ 	.word	index@(.nv.constant0._ZN2at6native29vectorized_elementwise_kernelILi2ENS0_13BinaryFunctorIN3c107complexIfEES5_S5_NS0_15binary_internal10DivFunctorIS5_EEEESt5arrayIPcLm3EEEEviT0_T1_)
        /*0014*/ 	.short	0x0160
        /*0016*/ 	.short	0x0020


	//----- nvinfo : EIATTR_CBANK_PARAM_SIZE
	.align		4
.L_2025:
        /*0018*/ 	.byte	0x03, 0x19
        /*001a*/ 	.short	0x0020


	//----- nvinfo : EIATTR_KPARAM_INFO
	.align		4
        /*001c*/ 	.byte	0x04, 0x17
        /*001e*/ 	.short	(.L_2027 - .L_2026)
.L_2026:
        /*0020*/ 	.word	0x00000000
        /*0024*/ 	.short	0x0002
        /*0026*/ 	.short	0x0008
        /*0028*/ 	.byte	0x00, 0xf0, 0x61, 0x00


	//----- nvinfo : EIATTR_KPARAM_INFO
	.align		4
.L_2027:
        /*002c*/ 	.byte	0x04, 0x17
        /*002e*/ 	.short	(.L_2029 - .L_2028)
.L_2028:
        /*0030*/ 	.word	0x00000000
        /*0034*/ 	.short	0x0001
        /*0036*/ 	.short	0x0004
        /*0038*/ 	.byte	0x00, 0xf0, 0x05, 0x00


	//----- nvinfo : EIATTR_KPARAM_INFO
	.align		4
.L_2029:
        /*003c*/ 	.byte	0x04, 0x17
        /*003e*/ 	.short	(.L_2031 - .L_2030)
.L_2030:
        /*0040*/ 	.word	0x00000000
        /*0044*/ 	.short	0x0000
        /*0046*/ 	.short	0x0000
        /*0048*/ 	.byte	0x00, 0xf0, 0x11, 0x00


	//----- nvinfo : EIATTR_MAXREG_COUNT
	.align		4
.L_2031:
        /*004c*/ 	.byte	0x03, 0x1b
        /*004e*/ 	.short	0x00ff


	//----- nvinfo : EIATTR_MERCURY_ISA_VERSION
	.align		4
        /*0050*/ 	.byte	0x03, 0x5f
        /*0052*/ 	.short	0x0000


	//----- nvinfo : EIATTR_EXIT_INSTR_OFFSETS
	.align		4
        /*0054*/ 	.byte	0x04, 0x1c
        /*0056*/ 	.short	(.L_2033 - .L_2032)


	//   ....[0]....
.L_2032:
        /*0058*/ 	.word	0x000011e0


	//   ....[1]....
        /*005c*/ 	.word	0x00002c10


	//   ....[2]....
        /*0060*/ 	.word	0x00002c60


	//----- nvinfo : EIATTR_MAX_THREADS
	.align		4
.L_2033:
        /*0064*/ 	.byte	0x04, 0x05
        /*0066*/ 	.short	(.L_2035 - .L_2034)
.L_2034:
        /*0068*/ 	.word	0x00000080
        /*006c*/ 	.word	0x00000001
        /*0070*/ 	.word	0x00000001


	//----- nvinfo : EIATTR_CRS_STACK_SIZE
	.align		4
.L_2035:
        /*0074*/ 	.byte	0x04, 0x1e
        /*0076*/ 	.short	(.L_2037 - .L_2036)
.L_2036:
        /*0078*/ 	.word	0x00000000
.L_2037:


//--------------------- .nv.info._ZN2at6native29vectorized_elementwise_kernelILi4ENS0_13BinaryFunctorIN3c107complexIfEES5_S5_NS0_15binary_internal10DivFunctorIS5_EEEESt5arrayIPcLm3EEEEviT0_T1_ --------------------------
	.section	.nv.info._ZN2at6native29vectorized_elementwise_kernelILi4ENS0_13BinaryFunctorIN3c107complexIfEES5_S5_NS0_15binary_internal10DivFunctorIS5_EEEESt5arrayIPcLm3EEEEviT0_T1_,"",@"SHT_CUDA_INFO"
	.sectionflags	@""
	.align	4


	//----- nvinfo : EIATTR_CUDA_API_VERSION
	.align		4
        /*0000*/ 	.byte	0x04, 0x37
        /*0002*/ 	.short	(.L_2039 - .L_2038)
.L_2038:
        /*0004*/ 	.word	0x00000082


	//----- nvinfo : EIATTR_SW2861232_WAR
	.align		4
.L_2039:
        /*0008*/ 	.byte	0x01, 0x35
	.zero		2


	//----- nvinfo : EIATTR_PARAM_CBANK
	.align		4
        /*000c*/ 	.byte	0x04, 0x0a
        /*000e*/ 	.short	(.L_2041 - .L_2040)
	.align		4
.L_2040:
        /*0010*/ 	.word	index@(.nv.constant0._ZN2at6native29vectorized_elementwise_kernelILi4ENS0_13BinaryFunctorIN3c107complexIfEES5_S5_NS0_15binary_internal10DivFunctorIS5_EEEESt5arrayIPcLm3EEEEviT0_T1_)
        /*0014*/ 	.short	0x0160
        /*0016*/ 	.short	0x0020


	//----- nvinfo : EIATTR_CBANK_PARAM_SIZE
	.align		4
.L_2041:
        /*0018*/ 	.byte	0x03, 0x19
        /*001a*/ 	.short	0x0020


	//----- nvinfo : EIATTR_KPARAM_INFO
	.align		4
        /*001c*/ 	.byte	0x04, 0x17
        /*001e*/ 	.short	(.L_2043 - .L_2042)
.L_2042:
        /*0020*/ 	.word	0x00000000
        /*0024*/ 	.short	0x0002
        /*0026*/ 	.short	0x0008
        /*0028*/ 	.byte	0x00, 0xf0, 0x61, 0x00


	//----- nvinfo : EIATTR_KPARAM_INFO
	.align		4
.L_2043:
        /*002c*/ 	.byte	0x04, 0x17
        /*002e*/ 	.short	(.L_2045 - .L_2044)
.L_2044:
        /*0030*/ 	.word	0x00000000
        /*0034*/ 	.short	0x0001
        /*0036*/ 	.short	0x0004
        /*0038*/ 	.byte	0x00, 0xf0, 0x05, 0x00


	//----- nvinfo : EIATTR_KPARAM_INFO
	.align		4
.L_2045:
        /*003c*/ 	.byte	0x04, 0x17
        /*003e*/ 	.short	(.L_2047 - .L_2046)
.L_2046:
        /*0040*/ 	.word	0x00000000
        /*0044*/ 	.short	0x0000
        /*0046*/ 	.short	0x0000
        /*0048*/ 	.byte	0x00, 0xf0, 0x11, 0x00


	//----- nvinfo : EIATTR_MAXREG_COUNT
	.align		4
.L_2047:
        /*004c*/ 	.byte	0x03, 0x1b
        /*004e*/ 	.short	0x00ff


	//----- nvinfo : EIATTR_MERCURY_ISA_VERSION
	.align		4
        /*0050*/ 	.byte	0x03, 0x5f
        /*0052*/ 	.short	0x0000


	//----- nvinfo : EIATTR_EXIT_INSTR_OFFSETS
	.align		4
        /*0054*/ 	.byte	0x04, 0x1c
        /*0056*/ 	.short	(.L_2049 - .L_2048)


	//   ....[0]....
.L_2048:
        /*0058*/ 	.word	0x000011e0


	//   ....[1]....
        /*005c*/ 	.word	0x00002c10


	//   ....[2]....
        /*0060*/ 	.word	0x00002c60


	//----- nvinfo : EIATTR_MAX_THREADS
	.align		4
.L_2049:
        /*0064*/ 	.byte	0x04, 0x05
        /*0066*/ 	.short	(.L_2051 - .L_2050)
.L_2050:
        /*0068*/ 	.word	0x00000080
        /*006c*/ 	.word	0x00000001
        /*0070*/ 	.word	0x00000001


	//----- nvinfo : EIATTR_CRS_STACK_SIZE
	.align		4
.L_2051:
        /*0074*/ 	.byte	0x04, 0x1e
        /*0076*/ 	.short	(.L_2053 - .L_2052)
.L_2052:
        /*0078*/ 	.word	0x00000000
.L_2053:


//--------------------- .nv.info._ZN2at6native29vectorized_elementwise_kernelILi8ENS0_13BinaryFunctorIN3c107complexIfEES5_S5_NS0_15binary_internal10DivFunctorIS5_EEEESt5arrayIPcLm3EEEEviT0_T1_ --------------------------
	.section	.nv.info._ZN2at6native29vectorized_elementwise_kernelILi8ENS0_13BinaryFunctorIN3c107complexIfEES5_S5_NS0_15binary_internal10DivFunctorIS5_EEEESt5arrayIPcLm3EEEEviT0_T1_,"",@"SHT_CUDA_INFO"
	.sectionflags	@""
	.align	4


	//----- nvinfo : EIATTR_CUDA_API_VERSION
	.align		4
        /*0000*/ 	.byte	0x04, 0x37
        /*0002*/ 	.short	(.L_2055 - .L_2054)
.L_2054:
        /*0004*/ 	.word	0x00000082


	//----- nvinfo : EIATTR_SW2861232_WAR
	.align		4
.L_2055:
        /*0008*/ 	.byte	0x01, 0x35
	.zero		2


	//----- nvinfo : EIATTR_PARAM_CBANK
	.align		4
        /*000c*/ 	.byte	0x04, 0x0a
        /*000e*/ 	.short	(.L_2057 - .L_2056)
	.align		4
.L_2056:
        /*0010*/ 	.word	index@(.nv.constant0._ZN2at6native29vectorized_elementwise_kernelILi8ENS0_13BinaryFunctorIN3c107complexIfEES5_S5_NS0_15binary_internal10DivFunctorIS5_EEEESt5arrayIPcLm3EEEEviT0_T1_)
        /*0014*/ 	.short	0x0160
        /*0016*/ 	.short	0x0020


	//----- nvinfo : EIATTR_CBANK_PARAM_SIZE
	.align		4
.L_2057:
        /*0018*/ 	.byte	0x03, 0x19
        /*001a*/ 	.short	0x0020


	//----- nvinfo : EIATTR_KPARAM_INFO
	.align		4
        /*001c*/ 	.byte	0x04, 0x17
        /*001e*/ 	.short	(.L_2059 - .L_2058)
.L_2058:
        /*0020*/ 	.word	0x00000000
        /*0024*/ 	.short	0x0002
        /*0026*/ 	.short	0x0008
        /*0028*/ 	.byte	0x00, 0xf0, 0x61, 0x00


	//----- nvinfo : EIATTR_KPARAM_INFO
	.align		4
.L_2059:
        /*002c*/ 	.byte	0x04, 0x17
        /*002e*/ 	.short	(.L_2061 - .L_2060)
.L_2060:
        /*0030*/ 	.word	0x00000000
        /*0034*/ 	.short	0x0001
        /*0036*/ 	.short	0x0004
        /*0038*/ 	.byte	0x00, 0xf0, 0x05, 0x00


	//----- nvinfo : EIATTR_KPARAM_INFO
	.align		4
.L_2061:
        /*003c*/ 	.byte	0x04, 0x17
        /*003e*/ 	.short	(.L_2063 - .L_2062)
.L_2062:
        /*0040*/ 	.word	0x00000000
        /*0044*/ 	.short	0x0000
        /*0046*/ 	.short	0x0000
        /*0048*/ 	.byte	0x00, 0xf0, 0x11, 0x00


	//----- nvinfo : EIATTR_MAXREG_COUNT
	.align		4
.L_2063:
        /*004c*/ 	.byte	0x03, 0x1b
        /*004e*/ 	.short	0x00ff


	//----- nvinfo : EIATTR_MERCURY_ISA_VERSION
	.align		4
        /*0050*/ 	.byte	0x03, 0x5f
        /*0052*/ 	.short	0x0000


	//----- nvinfo : EIATTR_EXIT_INSTR_OFFSETS
	.align		4
        /*0054*/ 	.byte	0x04, 0x1c
        /*0056*/ 	.short	(.L_2065 - .L_2064)


	//   ....[0]....
.L_2064:
        /*0058*/ 	.word	0x00000010


	//----- nvinfo : EIATTR_MAX_THREADS
	.align		4
.L_2065:
        /*005c*/ 	.byte	0x04, 0x05
        /*005e*/ 	.short	(.L_2067 - .L_2066)
.L_2066:
        /*0060*/ 	.word	0x00000080
        /*0064*/ 	.word	0x00000001
        /*0068*/ 	.word	0x00000001
.L_2067:


//--------------------- .nv.info._ZN2at6native18elementwise_kernelILi128ELi4EZNS0_15gpu_kernel_implINS0_13BUnaryFunctorIN3c107complexIfEES6_S6_NS0_15binary_internal10DivFunctorIS6_EEEEEEvRNS_18TensorIteratorBaseERKT_EUliE_EEviT1_ --------------------------
	.section	.nv.info._ZN2at6native18elementwise_kernelILi128ELi4EZNS0_15gpu_kernel_implINS0_13BUnaryFunctorIN3c107complexIfEES6_S6_NS0_15binary_internal10DivFunctorIS6_EEEEEEvRNS_18TensorIteratorBaseERKT_EUliE_EEviT1_,"",@"SHT_CUDA_INFO"
	.sectionflags	@""
	.align	4


	//----- nvinfo : EIATTR_CUDA_API_VERSION
	.align		4
        /*0000*/ 	.byte	0x04, 0x37
        /*0002*/ 	.short	(.L_2069 - .L_2068)
.L_2068:
        /*0004*/ 	.word	0x00000082


	//----- nvinfo : EIATTR_SW2861232_WAR
	.align		4
.L_2069:
        /*0008*/ 	.byte	0x01, 0x35
	.zero		2


	//----- nvinfo : EIATTR_PARAM_CBANK
	.align		4
        /*000c*/ 	.byte	0x04, 0x0a
        /*000e*/ 	.short	(.L_2071 - .L_2070)
	.align		4
.L_2070:
        /*0010*/ 	.word	index@(.nv.constant0._ZN2at6native18elementwise_kernelILi128ELi4EZNS0_15gpu_kernel_implINS0_13BUnaryFunctorIN3c107complexIfEES6_S6_NS0_15binary_internal10DivFunctorIS6_EEEEEEvRNS_18TensorIteratorBaseERKT_EUliE_EEviT1_)
        /*0014*/ 	.short	0x0160
        /*0016*/ 	.short	0x0230


	//----- nvinfo : EIATTR_CBANK_PARAM_SIZE
	.align		4
.L_2071:
        /*0018*/ 	.byte	0x03, 0x19
        /*001a*/ 	.short	0x0230


	//----- nvinfo : EIATTR_KPARAM_INFO
	.align		4
        /*001c*/ 	.byte	0x04, 0x17
        /*001e*/ 	.short	(.L_2073 - .L_2072)
.L_2072:
        /*0020*/ 	.word	0x00000000
        /*0024*/ 	.short	0x0001
        /*0026*/ 	.short	0x0008
        /*0028*/ 	.byte	0x00, 0xf0, 0xa1, 0x08


	//----- nvinfo : EIATTR_KPARAM_INFO
	.align		4
.L_2073:
        /*002c*/ 	.byte	0x04, 0x17
        /*002e*/ 	.short	(.L_2075 - .L_2074)
.L_2074:
        /*0030*/ 	.word	0x00000000
        /*0034*/ 	.short	0x0000
        /*0036*/ 	.short	0x0000
        /*0038*/ 	.byte	0x00, 0xf0, 0x11, 0x00


	//----- nvinfo : EIATTR_MAXREG_COUNT
	.align		4
.L_2075:
        /*003c*/ 	.byte	0x03, 0x1b
        /*003e*/ 	.short	0x0080


	//----- nvinfo : EIATTR_EXTERNS
	.align		4
        /*0040*/ 	.byte	0x04, 0x0f
        /*0042*/ 	.short	(.L_2077 - .L_2076)


	//   ....[0]....
	.align		4
.L_2076:
        /*0044*/ 	.word	index@(__assertfail)


	//----- nvinfo : EIATTR_MERCURY_ISA_VERSION
	.align		4
.L_2077:
        /*0048*/ 	.byte	0x03, 0x5f
        /*004a*/ 	.short	0x0000


	//----- nvinfo : EIATTR_SYSCALL_OFFSETS
	.align		4
        /*004c*/ 	.byte	0x04, 0x46
        /*004e*/ 	.short	(.L_2079 - .L_2078)


	//   ....[0]....
.L_2078:
        /*0050*/ 	.word	0x00001d90


	//   ....[1]....
        /*0054*/ 	.word	0x00002e20


	//   ....[2]....
        /*0058*/ 	.word	0x00004c00


	//   ....[3]....
        /*005c*/ 	.word	0x00005c90


	//   ....[4]....
        /*0060*/ 	.word	0x00007a40


	//   ....[5]....
        /*0064*/ 	.word	0x00008ad0


	//   ....[6]....
        /*0068*/ 	.word	0x0000a890


	//   ....[7]....
        /*006c*/ 	.word	0x0000b920


	//----- nvinfo : EIATTR_EXIT_INSTR_OFFSETS
	.align		4
.L_2079:
        /*0070*/ 	.byte	0x04, 0x1c
        /*0072*/ 	.short	(.L_2081 - .L_2080)


	//   ....[0]....
.L_2080:
        /*0074*/ 	.word	0x00008b70


	//   ....[1]....
        /*0078*/ 	.word	0x0000ac00


	//   ....[2]....
        /*007c*/ 	.word	0x0000ac40


	//   ....[3]....
        /*0080*/ 	.word	0x0000acd0


	//   ....[4]....
        /*0084*/ 	.word	0x0000ad00


	//   ....[5]....
        /*0088*/ 	.word	0x0000ad30


	//   ....[6]....
        /*008c*/ 	.word	0x0000adb0


	//   ....[7]....
        /*0090*/ 	.word	0x0000ade0


	//   ....[8]....
        /*0094*/ 	.word	0x0000ae60


	//   ....[9]....
        /*0098*/ 	.word	0x0000ae90


	//   ....[10]....
        /*009c*/ 	.word	0x0000aed0


	//   ....[11]....
        /*00a0*/ 	.word	0x0000afb0


	//   ....[12]....
        /*00a4*/ 	.word	0x0000b010


	//   ....[13]....
        /*00a8*/ 	.word	0x0000b190


	//   ....[14]....
        /*00ac*/ 	.word	0x0000b2e0


	//   ....[15]....
        /*00b0*/ 	.word	0x0000b310


	//   ....[16]....
        /*00b4*/ 	.word	0x0000b3c0


	//   ....[17]....
        /*00b8*/ 	.word	0x0000b530


	//   ....[18]....
        /*00bc*/ 	.word	0x0000b6a0


	//   ....[19]....
        /*00c0*/ 	.word	0x0000b7f0


	//   ....[20]....
        /*00c4*/ 	.word	0x0000b930


	//   ....[21]....
        /*00c8*/ 	.word	0x0000b960


	//   ....[22]....
        /*00cc*/ 	.word	0x0000b990


	//----- nvinfo : EIATTR_MAX_THREADS
	.align		4
.L_2081:
        /*00d0*/ 	.byte	0x04, 0x05
        /*00d2*/ 	.short	(.L_2083 - .L_2082)
.L_2082:
        /*00d4*/ 	.word	0x00000080
        /*00d8*/ 	.word	0x00000001
        /*00dc*/ 	.word	0x00000001


	//----- nvinfo : EIATTR_CRS_STACK_SIZE
	.align		4
.L_2083:
        /*00e0*/ 	.byte	0x04, 0x1e
        /*00e2*/ 	.short	(.L_2085 - .L_2084)
.L_2084:
        /*00e4*/ 	.word	0x00000000
.L_2085:


//--------------------- .nv.info._ZN2at6native27unrolled_elementwise_kernelINS0_13BUnaryFunctorIN3c107complexIfEES5_S5_NS0_15binary_internal10DivFunctorIS5_EEEESt5arrayIPcLm2EELi4E23TrivialOffsetCalculatorILi1EjESE_NS0_6memory12LoadWithCastILi1EEENSF_13StoreWithCastILi1EEEEEviT_T0_T2_T3_T4_T5_ --------------------------
	.section	.nv.info._ZN2at6native27unrolled_elementwise_kernelINS0_13BUnaryFunctorIN3c107complexIfEES5_S5_NS0_15binary_internal10DivFunctorIS5_EEEESt5arrayIPcLm2EELi4E23TrivialOffsetCalculatorILi1EjESE_NS0_6memory12LoadWithCastILi1EEENSF_13StoreWithCastILi1EEEEEviT_T0_T2_T3_T4_T5_,"",@"SHT_CUDA_INFO"
	.sectionflags	@""
	.align	4


	//----- nvinfo : EIATTR_CUDA_API_VERSION
	.align		4
        /*0000*/ 	.byte	0x04, 0x37
        /*0002*/ 	.short	(.L_2087 - .L_2086)
.L_2086:
        /*0004*/ 	.word	0x00000082


	//----- nvinfo : EIATTR_SW2861232_WAR
	.align		4
.L_2087:
        /*0008*/ 	.byte	0x01, 0x35
	.zero		2


	//----- nvinfo : EIATTR_PARAM_CBANK
	.align		4
        /*000c*/ 	.byte	0x04, 0x0a
        /*000e*/ 	.short	(.L_2089 - .L_2088)
	.align		4
.L_2088:
        /*0010*/ 	.word	index@(.nv.constant0._ZN2at6native27unrolled_elementwise_kernelINS0_13BUnaryFunctorIN3c107complexIfEES5_S5_NS0_15binary_internal10DivFunctorIS5_EEEESt5arrayIPcLm2EELi4E23TrivialOffsetCalculatorILi1EjESE_NS0_6memory12LoadWithCastILi1EEENSF_13StoreWithCastILi1EEEEEviT_T0_T2_T3_T4_T5_)
        /*0014*/ 	.short	0x0160
        /*0016*/ 	.short	0x003c


	//----- nvinfo : EIATTR_CBANK_PARAM_SIZE
	.align		4
.L_2089:
        /*0018*/ 	.byte	0x03, 0x19
        /*001a*/ 	.short	0x003c


	//----- nvinfo : EIATTR_KPARAM_INFO
	.align		4
        /*001c*/ 	.byte	0x04, 0x17
        /*001e*/ 	.short	(.L_2091 - .L_2090)
.L_2090:
        /*0020*/ 	.word	0x00000000
        /*0024*/ 	.short	0x0006
        /*0026*/ 	.short	0x0034
        /*0028*/ 	.byte	0x00, 0xf0, 0x21, 0x00


	//----- nvinfo : EIATTR_KPARAM_INFO
	.align		4
.L_2091:
        /*002c*/ 	.byte	0x04, 0x17
        /*002e*/ 	.short	(.L_2093 - .L_2092)
.L_2092:
        /*0030*/ 	.word	0x00000000
        /*0034*/ 	.short	0x0005
        /*0036*/ 	.short	0x002c
        /*0038*/ 	.byte	0x00, 0xf0, 0x21, 0x00


	//----- nvinfo : EIATTR_KPARAM_INFO
	.align		4
.L_2093:
        /*003c*/ 	.byte	0x04, 0x17
        /*003e*/ 	.short	(.L_2095 - .L_2094)
.L_2094:
        /*0040*/ 	.word	0x00000000
        /*0044*/ 	.short	0x0004
        /*0046*/ 	.short	0x0029
        /*0048*/ 	.byte	0x00, 0xf0, 0x05, 0x00


	//----- nvinfo : EIATTR_KPARAM_INFO
	.align		4
.L_2095:
        /*004c*/ 	.byte	0x04, 0x17
        /*004e*/ 	.short	(.L_2097 - .L_2096)
.L_2096:
        /*0050*/ 	.word	0x00000000
        /*0054*/ 	.short	0x0003
        /*0056*/ 	.short	0x0028
        /*0058*/ 	.byte	0x00, 0xf0, 0x05, 0x00


	//----- nvinfo : EIATTR_KPARAM_INFO
	.align		4
.L_2097:
        /*005c*/ 	.byte	0x04, 0x17
        /*005e*/ 	.short	(.L_2099 - .L_2098)
.L_2098:
        /*0060*/ 	.word	0x00000000
        /*0064*/ 	.short	0x0002
        /*0066*/ 	.short	0x0018
        /*0068*/ 	.byte	0x00, 0xf0, 0x41, 0x00


	//----- nvinfo : EIATTR_KPARAM_INFO
	.align		4
.L_2099:
        /*006c*/ 	.byte	0x04, 0x17
        /*006e*/ 	.short	(.L_2101 - .L_2100)
.L_2100:
        /*0070*/ 	.word	0x00000000
        /*0074*/ 	.short	0x0001
        /*0076*/ 	.short	0x0008
        /*0078*/ 	.byte	0x00, 0xf0, 0x41, 0x00


	//----- nvinfo : EIATTR_KPARAM_INFO
	.align		4
.L_2101:
        /*007c*/ 	.byte	0x04, 0x17
        /*007e*/ 	.short	(.L_2103 - .L_2102)
.L_2102:
        /*0080*/ 	.word	0x00000000
        /*0084*/ 	.short	0x0000
        /*0086*/ 	.short	0x0000
        /*0088*/ 	.byte	0x00, 0xf0, 0x11, 0x00


	//----- nvinfo : EIATTR_MAXREG_COUNT
	.align		4
.L_2103:
        /*008c*/ 	.byte	0x03, 0x1b
        /*008e*/ 	.short	0x00ff


	//----- nvinfo : EIATTR_EXTERNS
	.align		4
        /*0090*/ 	.byte	0x04, 0x0f
        /*0092*/ 	.short	(.L_2105 - .L_2104)


	//   ....[0]....
	.align		4
.L_2104:
        /*0094*/ 	.word	index@(__assertfail)


	//----- nvinfo : EIATTR_MERCURY_ISA_VERSION
	.align		4
.L_2105:
        /*0098*/ 	.byte	0x03, 0x5f
        /*009a*/ 	.short	0x0000


	//----- nvinfo : EIATTR_SYSCALL_OFFSETS
	.align		4
        /*009c*/ 	.byte	0x04, 0x46
        /*009e*/ 	.short	(.L_2107 - .L_2106)


	//   ....[0]....
.L_2106:
        /*00a0*/ 	.word	0x00000f90


	//   ....[1]....
        /*00a4*/ 	.word	0x00001f80


	//   ....[2]....
        /*00a8*/ 	.word	0x00002f70


	//   ....[3]....
        /*00ac*/ 	.word	0x00003f30


	//   ....[4]....
        /*00b0*/ 	.word	0x000058a0


	//   ....[5]....
        /*00b4*/ 	.word	0x000067c0


	//   ....[6]....
        /*00b8*/ 	.word	0x000076a0


	//   ....[7]....
        /*00bc*/ 	.word	0x00008580


	//----- nvinfo : EIATTR_EXIT_INSTR_OFFSETS
	.align		4
.L_2107:
        /*00c0*/ 	.byte	0x04, 0x1c
        /*00c2*/ 	.short	(.L_2109 - .L_2108)


	//   ....[0]....
.L_2108:
        /*00c4*/ 	.word	0x00007740


	//   ....[1]....
        /*00c8*/ 	.word	0x00007860


	//   ....[2]....
        /*00cc*/ 	.word	0x000078a0


	//   ....[3]....
        /*00d0*/ 	.word	0x00007930


	//   ....[4]....
        /*00d4*/ 	.word	0x00007960


	//   ....[5]....
        /*00d8*/ 	.word	0x00007990


	//   ....[6]....
        /*00dc*/ 	.word	0x00007a10


	//   ....[7]....
        /*00e0*/ 	.word	0x00007a40


	//   ....[8]....
        /*00e4*/ 	.word	0x00007ac0


	//   ....[9]....
        /*00e8*/ 	.word	0x00007af0


	//   ....[10]....
        /*00ec*/ 	.word	0x00007b30


	//   ....[11]....
        /*00f0*/ 	.word	0x00007c10


	//   ....[12]....
        /*00f4*/ 	.word	0x00007c70


	//   ....[13]....
        /*00f8*/ 	.word	0x00007df0


	//   ....[14]....
        /*00fc*/ 	.word	0x00007f40


	//   ....[15]....
        /*0100*/ 	.word	0x00007f70


	//   ....[16]....
        /*0104*/ 	.word	0x00008020


	//   ....[17]....
        /*0108*/ 	.word	0x00008190


	//   ....[18]....
        /*010c*/ 	.word	0x00008300


	//   ....[19]....
        /*0110*/ 	.word	0x00008450


	//   ....[20]....
        /*0114*/ 	.word	0x00008590


	//   ....[21]....
        /*0118*/ 	.word	0x000085c0


	//   ....[22]....
        /*011c*/ 	.word	0x000085f0


	//----- nvinfo : EIATTR_MAX_THREADS
	.align		4
.L_2109:
        /*0120*/ 	.byte	0x04, 0x05
        /*0122*/ 	.short	(.L_2111 - .L_2110)
.L_2110:
        /*0124*/ 	.word	0x00000080
        /*0128*/ 	.word	0x00000001
        /*012c*/ 	.word	0x00000001


	//----- nvinfo : EIATTR_CRS_STACK_SIZE
	.align		4
.L_2111:
        /*0130*/ 	.byte	0x04, 0x1e
        /*0132*/ 	.short	(.L_2113 - .L_2112)
.L_2112:
        /*0134*/ 	.word	0x00000000
.L_2113:


//--------------------- .nv.info._ZN2at6native18elementwise_kernelILi128ELi2EZNS0_22gpu_kernel_impl_nocastINS0_13BUnaryFunctorIN3c107complexIfEES6_S6_NS0_15binary_internal10DivFunctorIS6_EEEEEEvRNS_18TensorIteratorBaseERKT_EUliE_EEviT1_ --------------------------
	.section	.nv.info._ZN2at6native18elementwise_kernelILi128ELi2EZNS0_22gpu_kernel_impl_nocastINS0_13BUnaryFunctorIN3c107complexIfEES6_S6_NS0_15binary_internal10DivFunctorIS6_EEEEEEvRNS_18TensorIteratorBaseERKT_EUliE_EEviT1_,"",@"SHT_CUDA_INFO"
	.sectionflags	@""
	.align	4


	//----- nvinfo : EIATTR_CUDA_API_VERSION
	.align		4
        /*0000*/ 	.byte	0x04, 0x37
        /*0002*/ 	.short	(.L_2115 - .L_2114)
.L_2114:
        /*0004*/ 	.word	0x00000082


	//----- nvinfo : EIATTR_SW2861232_WAR
	.align		4
.L_2115:
        /*0008*/ 	.byte	0x01, 0x35
	.zero		2


	//----- nvinfo : EIATTR_PARAM_CBANK
	.align		4
        /*000c*/ 	.byte	0x04, 0x0a
        /*000e*/ 	.short	(.L_2117 - .L_2116)
	.align		4
.L_2116:
        /*0010*/ 	.word	index@(.nv.constant0._ZN2at6native18elementwise_kernelILi128ELi2EZNS0_22gpu_kernel_impl_nocastINS0_13BUnaryFunctorIN3c107complexIfEES6_S6_NS0_15binary_internal10DivFunctorIS6_EEEEEEvRNS_18TensorIteratorBaseERKT_EUliE_EEviT1_)
        /*0014*/ 	.short	0x0160
        /*0016*/ 	.short	0x0228


	//----- nvinfo : EIATTR_CBANK_PARAM_SIZE
	.align		4
.L_2117:
        /*0018*/ 	.byte	0x03, 0x19
        /*001a*/ 	.short	0x0228


	//----- nvinfo : EIATTR_KPARAM_INFO
	.align		4
        /*001c*/ 	.byte	0x04, 0x17
        /*001e*/ 	.short	(.L_2119 - .L_2118)
.L_2118:
        /*0020*/ 	.word	0x00000000
        /*0024*/ 	.short	0x0001
        /*0026*/ 	.short	0x0008
        /*0028*/ 	.byte	0x00, 0xf0, 0x81, 0x08


	//----- nvinfo : EIATTR_KPARAM_INFO
	.align		4
.L_2119:
        /*002c*/ 	.byte	0x04, 0x17
        /*002e*/ 	.short	(.L_2121 - .L_2120)
.L_2120:
        /*0030*/ 	.word	0x00000000
        /*0034*/ 	.short	0x0000
        /*0036*/ 	.short	0x0000
        /*0038*/ 	.byte	0x00, 0xf0, 0x11, 0x00


	//----- nvinfo : EIATTR_MAXREG_COUNT
	.align		4
.L_2121:
        /*003c*/ 	.byte	0x03, 0x1b
        /*003e*/ 	.short	0x0080


	//----- nvinfo : EIATTR_MERCURY_ISA_VERSION
	.align		4
        /*0040*/ 	.byte	0x03, 0x5f
        /*0042*/ 	.short	0x0000


	//----- nvinfo : EIATTR_EXIT_INSTR_OFFSETS
	.align		4
        /*0044*/ 	.byte	0x04, 0x1c
        /*0046*/ 	.short	(.L_2123 - .L_2122)


	//   ....[0]....
.L_2122:
        /*0048*/ 	.word	0x00001130


	//   ....[1]....
        /*004c*/ 	.word	0x000021c0


	//----- nvinfo : EIATTR_MAX_THREADS
	.align		4
.L_2123:
        /*0050*/ 	.byte	0x04, 0x05
        /*0052*/ 	.short	(.L_2125 - .L_2124)
.L_2124:
        /*0054*/ 	.word	0x00000080
        /*0058*/ 	.word	0x00000001
        /*005c*/ 	.word	0x00000001


	//----- nvinfo : EIATTR_CRS_STACK_SIZE
	.align		4
.L_2125:
        /*0060*/ 	.byte	0x04, 0x1e
        /*0062*/ 	.short	(.L_2127 - .L_2126)
.L_2126:
        /*0064*/ 	.word	0x00000000
.L_2127:


//--------------------- .nv.info._ZN2at6native27unrolled_elementwise_kernelINS0_13BUnaryFunctorIN3c107complexIfEES5_S5_NS0_15binary_internal10DivFunctorIS5_EEEESt5arrayIPcLm2EELi4E23TrivialOffsetCalculatorILi1EjESE_NS0_6memory15LoadWithoutCastENSF_16StoreWithoutCastEEEviT_T0_T2_T3_T4_T5_ --------------------------
	.section	.nv.info._ZN2at6native27unrolled_elementwise_kernelINS0_13BUnaryFunctorIN3c107complexIfEES5_S5_NS0_15binary_internal10DivFunctorIS5_EEEESt5arrayIPcLm2EELi4E23TrivialOffsetCalculatorILi1EjESE_NS0_6memory15LoadWithoutCastENSF_16StoreWithoutCastEEEviT_T0_T2_T3_T4_T5_,"",@"SHT_CUDA_INFO"
	.sectionflags	@""
	.align	4


	//----- nvinfo : EIATTR_CUDA_API_VERSION
	.align		4
        /*0000*/ 	.byte	0x04, 0x37
        /*0002*/ 	.short	(.L_2129 - .L_2128)
.L_2128:
        /*0004*/ 	.word	0x00000082


	//----- nvinfo : EIATTR_SW2861232_WAR
	.align		4
.L_2129:
        /*0008*/ 	.byte	0x01, 0x35
	.zero		2


	//----- nvinfo : EIATTR_PARAM_CBANK
	.align		4
        /*000c*/ 	.byte	0x04, 0x0a
        /*000e*/ 	.short	(.L_2131 - .L_2130)
	.align		4
.L_2130:
        /*0010*/ 	.word	index@(.nv.constant0._ZN2at6native27unrolled_elementwise_kernelINS0_13BUnaryFunctorIN3c107complexIfEES5_S5_NS0_15binary_internal10DivFunctorIS5_EEEESt5arrayIPcLm2EELi4E23TrivialOffsetCalculatorILi1EjESE_NS0_6memory15LoadWithoutCastENSF_16StoreWithoutCastEEEviT_T0_T2_T3_T4_T5_)
        /*0014*/ 	.short	0x0160
        /*0016*/ 	.short	0x002c


	//----- nvinfo : EIATTR_CBANK_PARAM_SIZE
	.align		4
.L_2131:
        /*0018*/ 	.byte	0x03, 0x19
        /*001a*/ 	.short	0x002c


	//----- nvinfo : EIATTR_KPARAM_INFO
	.align		4
        /*001c*/ 	.byte	0x04, 0x17
        /*001e*/ 	.short	(.L_2133 - .L_2132)
.L_2132:
        /*0020*/ 	.word	0x00000000
        /*0024*/ 	.short	0x0006
        /*0026*/ 	.short	0x002b
        /*0028*/ 	.byte	0x00, 0xf0, 0x05, 0x00


	//----- nvinfo : EIATTR_KPARAM_INFO
	.align		4
.L_2133:
        /*002c*/ 	.byte	0x04, 0x17
        /*002e*/ 	.short	(.L_2135 - .L_2134)
.L_2134:
        /*0030*/ 	.word	0x00000000
        /*0034*/ 	.short	0x0005
        /*0036*/ 	.short	0x002a
        /*0038*/ 	.byte	0x00, 0xf0, 0x05, 0x00


	//----- nvinfo : EIATTR_KPARAM_INFO
	.align		4
.L_2135:
        /*003c*/ 	.byte	0x04, 0x17
        /*003e*/ 	.short	(.L_2137 - .L_2136)
.L_2136:
        /*0040*/ 	.word	0x00000000
        /*0044*/ 	.short	0x0004
        /*0046*/ 	.short	0x0029
        /*0048*/ 	.byte	0x00, 0xf0, 0x05, 0x00


	//----- nvinfo : EIATTR_KPARAM_INFO
	.align		4
.L_2137:
        /*004c*/ 	.byte	0x04, 0x17
        /*004e*/ 	.short	(.L_2139 - .L_2138)
.L_2138:
        /*0050*/ 	.word	0x00000000
        /*0054*/ 	.short	0x0003
        /*0056*/ 	.short	0x0028
        /*0058*/ 	.byte	0x00, 0xf0, 0x05, 0x00


	//----- nvinfo : EIATTR_KPARAM_INFO
	.align		4
.L_2139:
        /*005c*/ 	.byte	0x04, 0x17
        /*005e*/ 	.short	(.L_2141 - .L_2140)
.L_2140:
        /*0060*/ 	.word	0x00000000
        /*0064*/ 	.short	0x0002
        /*0066*/ 	.short	0x0018
        /*0068*/ 	.byte	0x00, 0xf0, 0x41, 0x00


	//----- nvinfo : EIATTR_KPARAM_INFO
	.align		4
.L_2141:
        /*006c*/ 	.byte	0x04, 0x17
        /*006e*/ 	.short	(.L_2143 - .L_2142)
.L_2142:
        /*0070*/ 	.word	0x00000000
        /*0074*/ 	.short	0x0001
        /*0076*/ 	.short	0x0008
        /*0078*/ 	.byte	0x00, 0xf0, 0x41, 0x00


	//----- nvinfo : EIATTR_KPARAM_INFO
	.align		4
.L_2143:
        /*007c*/ 	.byte	0x04, 0x17
        /*007e*/ 	.short	(.L_2145 - .L_2144)
.L_2144:
        /*0080*/ 	.word	0x00000000
        /*0084*/ 	.short	0x0000
        /*0086*/ 	.short	0x0000
        /*0088*/ 	.byte	0x00, 0xf0, 0x11, 0x00


	//----- nvinfo : EIATTR_MAXREG_COUNT
	.align		4
.L_2145:
        /*008c*/ 	.byte	0x03, 0x1b
        /*008e*/ 	.short	0x00ff


	//----- nvinfo : EIATTR_MERCURY_ISA_VERSION
	.align		4
        /*0090*/ 	.byte	0x03, 0x5f
        /*0092*/ 	.short	0x0000


	//----- nvinfo : EIATTR_EXIT_INSTR_OFFSETS
	.align		4
        /*0094*/ 	.byte	0x04, 0x1c
        /*0096*/ 	.short	(.L_2147 - .L_2146)


	//   ....[0]....
.L_2146:
        /*0098*/ 	.word	0x00000cd0


	//   ....[1]....
        /*009c*/ 	.word	0x00000d20


	//----- nvinfo : EIATTR_MAX_THREADS
	.align		4
.L_2147:
        /*00a0*/ 	.byte	0x04, 0x05
        /*00a2*/ 	.short	(.L_2149 - .L_2148)
.L_2148:
        /*00a4*/ 	.word	0x00000080
        /*00a8*/ 	.word	0x00000001
        /*00ac*/ 	.word	0x00000001


	//----- nvinfo : EIATTR_CRS_STACK_SIZE
	.align		4
.L_2149:
        /*00b0*/ 	.byte	0x04, 0x1e
        /*00b2*/ 	.short	(.L_2151 - .L_2150)
.L_2150:
        /*00b4*/ 	.word	0x00000000
.L_2151:


//--------------------- .nv.info._ZN2at6native29vectorized_elementwise_kernelILi2ENS0_13BUnaryFunctorIN3c107complexIfEES5_S5_NS0_15binary_internal10DivFunctorIS5_EEEESt5arrayIPcLm2EEEEviT0_T1_ --------------------------
	.section	.nv.info._ZN2at6native29vectorized_elementwise_kernelILi2ENS0_13BUnaryFunctorIN3c107complexIfEES5_S5_NS0_15binary_internal10DivFunctorIS5_EEEESt5arrayIPcLm2EEEEviT0_T1_,"",@"SHT_CUDA_INFO"
	.sectionflags	@""
	.align	4


	//----- nvinfo : EIATTR_CUDA_API_VERSION
	.align		4
        /*0000*/ 	.byte	0x04, 0x37
        /*0002*/ 	.short	(.L_2153 - .L_2152)
.L_2152:
        /*0004*/ 	.word	0x00000082


	//----- nvinfo : EIATTR_SW2861232_WAR
	.align		4
.L_2153:
        /*0008*/ 	.byte	0x01, 0x35
	.zero		2


	//----- nvinfo : EIATTR_PARAM_CBANK
	.align		4
        /*000c*/ 	.byte	0x04, 0x0a
        /*000e*/ 	.short	(.L_2155 - .L_2154)
	.align		4
.L_2154:
        /*0010*/ 	.word	index@(.nv.constant0._ZN2at6native29vectorized_elementwise_kernelILi2ENS0_13BUnaryFunctorIN3c107complexIfEES5_S5_NS0_15binary_internal10DivFunctorIS5_EEEESt5arrayIPcLm2EEEEviT0_T1_)
        /*0014*/ 	.short	0x0160
        /*0016*/ 	.short	0x0028


	//----- nvinfo : EIATTR_CBANK_PARAM_SIZE
	.align		4
.L_2155:
        /*0018*/ 	.byte	0x03, 0x19
        /*001a*/ 	.short	0x0028


	//----- nvinfo : EIATTR_KPARAM_INFO
	.align		4
        /*001c*/ 	.byte	0x04, 0x17
        /*001e*/ 	.short	(.L_2157 - .L_2156)
.L_2156:
        /*0020*/ 	.word	0x00000000
        /*0024*/ 	.short	0x0002
        /*0026*/ 	.short	0x0018
        /*0028*/ 	.byte	0x00, 0xf0, 0x41, 0x00


	//----- nvinfo : EIATTR_KPARAM_INFO
	.align		4
.L_2157:
        /*002c*/ 	.byte	0x04, 0x17
        /*002e*/ 	.short	(.L_2159 - .L_2158)
.L_2158:
        /*0030*/ 	.word	0x00000000
        /*0034*/ 	.short	0x0001
        /*0036*/ 	.short	0x0008
        /*0038*/ 	.byte	0x00, 0xf0, 0x41, 0x00


	//----- nvinfo : EIATTR_KPARAM_INFO
	.align		4
.L_2159:
        /*003c*/ 	.byte	0x04, 0x17
        /*003e*/ 	.short	(.L_2161 - .L_2160)
.L_2160:
        /*0040*/ 	.word	0x00000000
        /*0044*/ 	.short	0x0000
        /*0046*/ 	.short	0x0000
        /*0048*/ 	.byte	0x00, 0xf0, 0x11, 0x00


	//----- nvinfo : EIATTR_MAXREG_COUNT
	.align		4
.L_2161:
        /*004c*/ 	.byte	0x03, 0x1b
        /*004e*/ 	.short	0x00ff


	//----- nvinfo : EIATTR_MERCURY_ISA_VERSION
	.align		4
        /*0050*/ 	.byte	0x03, 0x5f
        /*0052*/ 	.short	0x0000


	//----- nvinfo : EIATTR_EXIT_INSTR_OFFSETS
	.align		4
        /*0054*/ 	.byte	0x04, 0x1c
        /*0056*/ 	.short	(.L_2163 - .L_2162)


	//   ....[0]....
.L_2162:
        /*0058*/ 	.word	0x00000790


	//   ....[1]....
        /*005c*/ 	.word	0x000020c0


	//   ....[2]....
        /*0060*/ 	.word	0x00002110


	//----- nvinfo : EIATTR_MAX_THREADS
	.align		4
.L_2163:
        /*0064*/ 	.byte	0x04, 0x05
        /*0066*/ 	.short	(.L_2165 - .L_2164)
.L_2164:
        /*0068*/ 	.word	0x00000080
        /*006c*/ 	.word	0x00000001
        /*0070*/ 	.word	0x00000001


	//----- nvinfo : EIATTR_CRS_STACK_SIZE
	.align		4
.L_2165:
        /*0074*/ 	.byte	0x04, 0x1e
        /*0076*/ 	.short	(.L_2167 - .L_2166)
.L_2166:
        /*0078*/ 	.word	0x00000000
.L_2167:


//--------------------- .nv.info._ZN2at6native29vectorized_elementwise_kernelILi4ENS0_13BUnaryFunctorIN3c107complexIfEES5_S5_NS0_15binary_internal10DivFunctorIS5_EEEESt5arrayIPcLm2EEEEviT0_T1_ --------------------------
	.section	.nv.info._ZN2at6native29vectorized_elementwise_kernelILi4ENS0_13BUnaryFunctorIN3c107complexIfEES5_S5_NS0_15binary_internal10DivFunctorIS5_EEEESt5arrayIPcLm2EEEEviT0_T1_,"",@"SHT_CUDA_INFO"
	.sectionflags	@""
	.align	4


	//----- nvinfo : EIATTR_CUDA_API_VERSION
	.align		4
        /*0000*/ 	.byte	0x04, 0x37
        /*0002*/ 	.short	(.L_2169 - .L_2168)
.L_2168:
        /*0004*/ 	.word	0x00000082


	//----- nvinfo : EIATTR_SW2861232_WAR
	.align		4
.L_2169:
        /*0008*/ 	.byte	0x01, 0x35
	.zero		2


	//----- nvinfo : EIATTR_PARAM_CBANK
	.align		4
        /*000c*/ 	.byte	0x04, 0x0a
        /*000e*/ 	.short	(.L_2171 - .L_2170)
	.align		4
.L_2170:
        /*0010*/ 	.word	index@(.nv.constant0._ZN2at6native29vectorized_elementwise_kernelILi4ENS0_13BUnaryFunctorIN3c107complexIfEES5_S5_NS0_15binary_internal10DivFunctorIS5_EEEESt5arrayIPcLm2EEEEviT0_T1_)
        /*0014*/ 	.short	0x0160
        /*0016*/ 	.short	0x0028


	//----- nvinfo : EIATTR_CBANK_PARAM_SIZE
	.align		4
.L_2171:
        /*0018*/ 	.byte	0x03, 0x19
        /*001a*/ 	.short	0x0028


	//----- nvinfo : EIATTR_KPARAM_INFO
	.align		4
        /*001c*/ 	.byte	0x04, 0x17
        /*001e*/ 	.short	(.L_2173 - .L_2172)
.L_2172:
        /*0020*/ 	.word	0x00000000
        /*0024*/ 	.short	0x0002
        /*0026*/ 	.short	0x0018
        /*0028*/ 	.byte	0x00, 0xf0, 0x41, 0x00


	//----- nvinfo : EIATTR_KPARAM_INFO
	.align		4
.L_2173:
        /*002c*/ 	.byte	0x04, 0x17
        /*002e*/ 	.short	(.L_2175 - .L_2174)
.L_2174:
        /*0030*/ 	.word	0x00000000
        /*0034*/ 	.short	0x0001
        /*0036*/ 	.short	0x0008
        /*0038*/ 	.byte	0x00, 0xf0, 0x41, 0x00


	//----- nvinfo : EIATTR_KPARAM_INFO
	.align		4
.L_2175:
        /*003c*/ 	.byte	0x04, 0x17
        /*003e*/ 	.short	(.L_2177 - .L_2176)
.L_2176:
        /*0040*/ 	.word	0x00000000
        /*0044*/ 	.short	0x0000
        /*0046*/ 	.short	0x0000
        /*0048*/ 	.byte	0x00, 0xf0, 0x11, 0x00


	//----- nvinfo : EIATTR_MAXREG_COUNT
	.align		4
.L_2177:
        /*004c*/ 	.byte	0x03, 0x1b
        /*004e*/ 	.short	0x00ff


	//----- nvinfo : EIATTR_MERCURY_ISA_VERSION
	.align		4
        /*0050*/ 	.byte	0x03, 0x5f
        /*0052*/ 	.short	0x0000


	//----- nvinfo : EIATTR_EXIT_INSTR_OFFSETS
	.align		4
        /*0054*/ 	.byte	0x04, 0x1c
        /*0056*/ 	.short	(.L_2179 - .L_2178)


	//   ....[0]....
.L_2178:
        /*0058*/ 	.word	0x00000790


	//   ....[1]....
        /*005c*/ 	.word	0x000020c0


	//   ....[2]....
        /*0060*/ 	.word	0x00002110


	//----- nvinfo : EIATTR_MAX_THREADS
	.align		4
.L_2179:
        /*0064*/ 	.byte	0x04, 0x05
        /*0066*/ 	.short	(.L_2181 - .L_2180)
.L_2180:
        /*0068*/ 	.word	0x00000080
        /*006c*/ 	.word	0x00000001
        /*0070*/ 	.word	0x00000001


	//----- nvinfo : EIATTR_CRS_STACK_SIZE
	.align		4
.L_2181:
        /*0074*/ 	.byte	0x04, 0x1e
        /*0076*/ 	.short	(.L_2183 - .L_2182)
.L_2182:
        /*0078*/ 	.word	0x00000000
.L_2183:


//--------------------- .nv.info._ZN2at6native29vectorized_elementwise_kernelILi8ENS0_13BUnaryFunctorIN3c107complexIfEES5_S5_NS0_15binary_internal10DivFunctorIS5_EEEESt5arrayIPcLm2EEEEviT0_T1_ --------------------------
	.section	.nv.info._ZN2at6native29vectorized_elementwise_kernelILi8ENS0_13BUnaryFunctorIN3c107complexIfEES5_S5_NS0_15binary_internal10DivFunctorIS5_EEEESt5arrayIPcLm2EEEEviT0_T1_,"",@"SHT_CUDA_INFO"
	.sectionflags	@""
	.align	4


	//----- nvinfo : EIATTR_CUDA_API_VERSION
	.align		4
        /*0000*/ 	.byte	0x04, 0x37
        /*0002*/ 	.short	(.L_2185 - .L_2184)
.L_2184:
        /*0004*/ 	.word	0x00000082


	//----- nvinfo : EIATTR_SW2861232_WAR
	.align		4
.L_2185:
        /*0008*/ 	.byte	0x01, 0x35
	.zero		2


	//----- nvinfo : EIATTR_PARAM_CBANK
	.align		4
        /*000c*/ 	.byte	0x04, 0x0a
        /*000e*/ 	.short	(.L_2187 - .L_2186)
	.align		4
.L_2186:
        /*0010*/ 	.word	index@(.nv.constant0._ZN2at6native29vectorized_elementwise_kernelILi8ENS0_13BUnaryFunctorIN3c107complexIfEES5_S5_NS0_15binary_internal10DivFunctorIS5_EEEESt5arrayIPcLm2EEEEviT0_T1_)
        /*0014*/ 	.short	0x0160
        /*0016*/ 	.short	0x0028


	//----- nvinfo : EIATTR_CBANK_PARAM_SIZE
	.align		4
.L_2187:
        /*0018*/ 	.byte	0x03, 0x19
        /*001a*/ 	.short	0x0028


	//----- nvinfo : EIATTR_KPARAM_INFO
	.align		4
        /*001c*/ 	.byte	0x04, 0x17
        /*001e*/ 	.short	(.L_2189 - .L_2188)
.L_2188:
        /*0020*/ 	.word	0x00000000
        /*0024*/ 	.short	0x0002
        /*0026*/ 	.short	0x0018
        /*0028*/ 	.byte	0x00, 0xf0, 0x41, 0x00


	//----- nvinfo : EIATTR_KPARAM_INFO
	.align		4
.L_2189:
        /*002c*/ 	.byte	0x04, 0x17
        /*002e*/ 	.short	(.L_2191 - .L_2190)
.L_2190:
        /*0030*/ 	.word	0x00000000
        /*0034*/ 	.short	0x0001
        /*0036*/ 	.short	0x0008
        /*0038*/ 	.byte	0x00, 0xf0, 0x41, 0x00


	//----- nvinfo : EIATTR_KPARAM_INFO
	.align		4
.L_2191:
        /*003c*/ 	.byte	0x04, 0x17
        /*003e*/ 	.short	(.L_2193 - .L_2192)
.L_2192:
        /*0040*/ 	.word	0x00000000
        /*0044*/ 	.short	0x0000
        /*0046*/ 	.short	0x0000
        /*0048*/ 	.byte	0x00, 0xf0, 0x11, 0x00


	//----- nvinfo : EIATTR_MAXREG_COUNT
	.align		4
.L_2193:
        /*004c*/ 	.byte	0x03, 0x1b
        /*004e*/ 	.short	0x00ff


	//----- nvinfo : EIATTR_MERCURY_ISA_VERSION
	.align		4
        /*0050*/ 	.byte	0x03, 0x5f
        /*0052*/ 	.short	0x0000


	//----- nvinfo : EIATTR_EXIT_INSTR_OFFSETS
	.align		4
        /*0054*/ 	.byte	0x04, 0x1c
        /*0056*/ 	.short	(.L_2195 - .L_2194)


	//   ....[0]....
.L_2194:
        /*0058*/ 	.word	0x00000010


	//----- nvinfo : EIATTR_MAX_THREADS
	.align		4
.L_2195:
        /*005c*/ 	.byte	0x04, 0x05
        /*005e*/ 	.short	(.L_2197 - .L_2196)
.L_2196:
        /*0060*/ 	.word	0x00000080
        /*0064*/ 	.word	0x00000001
        /*0068*/ 	.word	0x00000001
.L_2197:


//--------------------- .nv.info._ZN2at6native18elementwise_kernelILi128ELi4EZNS0_15gpu_kernel_implINS0_13AUnaryFunctorIN3c107complexIfEES6_S6_NS0_15binary_internal10DivFunctorIS6_EEEEEEvRNS_18TensorIteratorBaseERKT_EUliE_EEviT1_ --------------------------
	.section	.nv.info._ZN2at6native18elementwise_kernelILi128ELi4EZNS0_15gpu_kernel_implINS0_13AUnaryFunctorIN3c107complexIfEES6_S6_NS0_15binary_internal10DivFunctorIS6_EEEEEEvRNS_18TensorIteratorBaseERKT_EUliE_EEviT1_,"",@"SHT_CUDA_INFO"
	.sectionflags	@""
	.align	4


	//----- nvinfo : EIATTR_CUDA_API_VERSION
	.align		4
        /*0000*/ 	.byte	0x04, 0x37
        /*0002*/ 	.short	(.L_2199 - .L_2198)
.L_2198:
        /*0004*/ 	.word	0x00000082


	//----- nvinfo : EIATTR_SW2861232_WAR
	.align		4
.L_2199:
        /*0008*/ 	.byte	0x01, 0x35
	.zero		2


	//----- nvinfo : EIATTR_PARAM_CBANK
	.align		4
        /*000c*/ 	.byte	0x04, 0x0a
        /*000e*/ 	.short	(.L_2201 - .L_2200)
	.align		4
.L_2200:
        /*0010*/ 	.word	index@(.nv.constant0._ZN2at6native18elementwise_kernelILi128ELi4EZNS0_15gpu_kernel_implINS0_13AUnaryFunctorIN3c107complexIfEES6_S6_NS0_15binary_internal10DivFunctorIS6_EEEEEEvRNS_18TensorIteratorBaseERKT_EUliE_EEviT1_)
        /*0014*/ 	.short	0x0160
        /*0016*/ 	.short	0x0230


	//----- nvinfo : EIATTR_CBANK_PARAM_SIZE
	.align		4
.L_2201:
        /*0018*/ 	.byte	0x03, 0x19
        /*001a*/ 	.short	0x0230


	//----- nvinfo : EIATTR_KPARAM_INFO
	.align		4
        /*001c*/ 	.byte	0x04, 0x17
        /*001e*/ 	.short	(.L_2203 - .L_2202)
.L_2202:
        /*0020*/ 	.word	0x00000000
        /*0024*/ 	.short	0x0001
        /*0026*/ 	.short	0x0008
        /*0028*/ 	.byte	0x00, 0xf0, 0xa1, 0x08


	//----- nvinfo : EIATTR_KPARAM_INFO
	.align		4
.L_2203:
        /*002c*/ 	.byte	0x04, 0x17
        /*002e*/ 	.short	(.L_2205 - .L_2204)
.L_2204:
        /*0030*/ 	.word	0x00000000
        /*0034*/ 	.short	0x0000
        /*0036*/ 	.short	0x0000
        /*0038*/ 	.byte	0x00, 0xf0, 0x11, 0x00


	//----- nvinfo : EIATTR_MAXREG_COUNT
	.align		4
.L_2205:
        /*003c*/ 	.byte	0x03, 0x1b
        /*003e*/ 	.short	0x0080


	//----- nvinfo : EIATTR_EXTERNS
	.align		4
        /*0040*/ 	.byte	0x04, 0x0f
        /*0042*/ 	.short	(.L_2207 - .L_2206)


	//   ....[0]....
	.align		4
.L_2206:
        /*0044*/ 	.word	index@(__assertfail)


	//----- nvinfo : EIATTR_MERCURY_ISA_VERSION
	.align		4
.L_2207:
        /*0048*/ 	.byte	0x03, 0x5f
        /*004a*/ 	.short	0x0000


	//----- nvinfo : EIATTR_SYSCALL_OFFSETS
	.align		4
        /*004c*/ 	.byte	0x04, 0x46
        /*004e*/ 	.short	(.L_2209 - .L_2208)


	//   ....[0]....
.L_2208:
        /*0050*/ 	.word	0x00001d90


	//   ....[1]....
        /*0054*/ 	.word	0x00002e50


	//   ....[2]....
        /*0058*/ 	.word	0x00004c30


	//   ....[3]....
        /*005c*/ 	.word	0x00005cf0


	//   ....[4]....
        /*0060*/ 	.word	0x00007aa0


	//   ....[5]....
        /*0064*/ 	.word	0x00008b60


	//   ....[6]....
        /*0068*/ 	.word	0x0000a920


	//   ....[7]....
        /*006c*/ 	.word	0x0000b9e0


	//----- nvinfo : EIATTR_EXIT_INSTR_OFFSETS
	.align		4
.L_2209:
        /*0070*/ 	.byte	0x04, 0x1c
        /*0072*/ 	.short	(.L_2211 - .L_2210)


	//   ....[0]....
.L_2210:
        /*0074*/ 	.word	0x00008c00


	//   ....[1]....
        /*0078*/ 	.word	0x0000acc0


	//   ....[2]....
        /*007c*/ 	.word	0x0000ad00


	//   ....[3]....
        /*0080*/ 	.word	0x0000ad90


	//   ....[4]....
        /*0084*/ 	.word	0x0000adc0


	//   ....[5]....
        /*0088*/ 	.word	0x0000adf0


	//   ....[6]....
        /*008c*/ 	.word	0x0000ae70


	//   ....[7]....
        /*0090*/ 	.word	0x0000aea0


	//   ....[8]....
        /*0094*/ 	.word	0x0000af20


	//   ....[9]....
        /*0098*/ 	.word	0x0000af50


	//   ....[10]....
        /*009c*/ 	.word	0x0000af90


	//   ....[11]....
        /*00a0*/ 	.word	0x0000b070


	//   ....[12]....
        /*00a4*/ 	.word	0x0000b0d0


	//   ....[13]....
        /*00a8*/ 	.word	0x0000b250


	//   ....[14]....
        /*00ac*/ 	.word	0x0000b3a0


	//   ....[15]....
        /*00b0*/ 	.word	0x0000b3d0


	//   ....[16]....
        /*00b4*/ 	.word	0x0000b480


	//   ....[17]....
        /*00b8*/ 	.word	0x0000b5f0


	//   ....[18]....
        /*00bc*/ 	.word	0x0000b760


	//   ....[19]....
        /*00c0*/ 	.word	0x0000b8b0


	//   ....[20]....
        /*00c4*/ 	.word	0x0000b9f0


	//   ....[21]....
        /*00c8*/ 	.word	0x0000ba20


	//   ....[22]....
        /*00cc*/ 	.word	0x0000ba50


	//----- nvinfo : EIATTR_MAX_THREADS
	.align		4
.L_2211:
        /*00d0*/ 	.byte	0x04, 0x05
        /*00d2*/ 	.short	(.L_2213 - .L_2212)
.L_2212:
        /*00d4*/ 	.word	0x00000080
        /*00d8*/ 	.word	0x00000001
        /*00dc*/ 	.word	0x00000001


	//----- nvinfo : EIATTR_CRS_STACK_SIZE
	.align		4
.L_2213:
        /*00e0*/ 	.byte	0x04, 0x1e
        /*00e2*/ 	.short	(.L_2215 - .L_2214)
.L_2214:
        /*00e4*/ 	.word	0x00000000
.L_2215:


//--------------------- .nv.info._ZN2at6native27unrolled_elementwise_kernelINS0_13AUnaryFunctorIN3c107complexIfEES5_S5_NS0_15binary_internal10DivFunctorIS5_EEEESt5arrayIPcLm2EELi4E23TrivialOffsetCalculatorILi1EjESE_NS0_6memory12LoadWithCastILi1EEENSF_13StoreWithCastILi1EEEEEviT_T0_T2_T3_T4_T5_ --------------------------
	.section	.nv.info._ZN2at6native27unrolled_elementwise_kernelINS0_13AUnaryFunctorIN3c107complexIfEES5_S5_NS0_15binary_internal10DivFunctorIS5_EEEESt5arrayIPcLm2EELi4E23TrivialOffsetCalculatorILi1EjESE_NS0_6memory12LoadWithCastILi1EEENSF_13StoreWithCastILi1EEEEEviT_T0_T2_T3_T4_T5_,"",@"SHT_CUDA_INFO"
	.sectionflags	@""
	.align	4


	//----- nvinfo : EIATTR_CUDA_API_VERSION
	.align		4
        /*0000*/ 	.byte	0x04, 0x37
        /*0002*/ 	.short	(.L_2217 - .L_2216)
.L_2216:
        /*0004*/ 	.word	0x00000082


	//----- nvinfo : EIATTR_SW2861232_WAR
	.align		4
.L_2217:
        /*0008*/ 	.byte	0x01, 0x35
	.zero		2


	//----- nvinfo : EIATTR_PARAM_CBANK
	.align		4
        /*000c*/ 	.byte	0x04, 0x0a
        /*000e*/ 	.short	(.L_2219 - .L_2218)
	.align		4
.L_2218:
        /*0010*/ 	.word	index@(.nv.constant0._ZN2at6native27unrolled_elementwise_kernelINS0_13AUnaryFunctorIN3c107complexIfEES5_S5_NS0_15binary_internal10DivFunctorIS5_EEEESt5arrayIPcLm2EELi4E23TrivialOffsetCalculatorILi1EjESE_NS0_6memory12LoadWithCastILi1EEENSF_13StoreWithCastILi1EEEEEviT_T0_T2_T3_T4_T5_)
        /*0014*/ 	.short	0x0160
        /*0016*/ 	.short	0x003c


	//----- nvinfo : EIATTR_CBANK_PARAM_SIZE
	.align		4
.L_2219:
        /*0018*/ 	.byte	0x03, 0x19
        /*001a*/ 	.short	0x003c


	//----- nvinfo : EIATTR_KPARAM_INFO
	.align		4
        /*001c*/ 	.byte	0x04, 0x17
        /*001e*/ 	.short	(.L_2221 - .L_2220)
.L_2220:
        /*0020*/ 	.word	0x00000000
        /*0024*/ 	.short	0x0006
        /*0026*/ 	.short	0x0034
        /*0028*/ 	.byte	0x00, 0xf0, 0x21, 0x00


	//----- nvinfo : EIATTR_KPARAM_INFO
	.align		4
.L_2221:
        /*002c*/ 	.byte	0x04, 0x17
        /*002e*/ 	.short	(.L_2223 - .L_2222)
.L_2222:
        /*0030*/ 	.word	0x00000000
        /*0034*/ 	.short	0x0005
        /*0036*/ 	.short	0x002c
        /*0038*/ 	.byte	0x00, 0xf0, 0x21, 0x00


	//----- nvinfo : EIATTR_KPARAM_INFO
	.align		4
.L_2223:
        /*003c*/ 	.byte	0x04, 0x17
        /*003e*/ 	.short	(.L_2225 - .L_2224)
.L_2224:
        /*0040*/ 	.word	0x00000000
        /*0044*/ 	.short	0x0004
        /*0046*/ 	.short	0x0029
        /*0048*/ 	.byte	0x00, 0xf0, 0x05, 0x00


	//----- nvinfo : EIATTR_KPARAM_INFO
	.align		4
.L_2225:
        /*004c*/ 	.byte	0x04, 0x17
        /*004e*/ 	.short	(.L_2227 - .L_2226)
.L_2226:
        /*0050*/ 	.word	0x00000000
        /*0054*/ 	.short	0x0003
        /*0056*/ 	.short	0x0028
        /*0058*/ 	.byte	0x00, 0xf0, 0x05, 0x00


	//----- nvinfo : EIATTR_KPARAM_INFO
	.align		4
.L_2227:
        /*005c*/ 	.byte	0x04, 0x17
        /*005e*/ 	.short	(.L_2229 - .L_2228)
.L_2228:
        /*0060*/ 	.word	0x00000000
        /*0064*/ 	.short	0x0002
        /*0066*/ 	.short	0x0018
        /*0068*/ 	.byte	0x00, 0xf0, 0x41, 0x00


	//----- nvinfo : EIATTR_KPARAM_INFO
	.align		4
.L_2229:
        /*006c*/ 	.byte	0x04, 0x17
        /*006e*/ 	.short	(.L_2231 - .L_2230)
.L_2230:
        /*0070*/ 	.word	0x00000000
        /*0074*/ 	.short	0x0001
        /*0076*/ 	.short	0x0008
        /*0078*/ 	.byte	0x00, 0xf0, 0x41, 0x00


	//----- nvinfo : EIATTR_KPARAM_INFO
	.align		4
.L_2231:
        /*007c*/ 	.byte	0x04, 0x17
        /*007e*/ 	.short	(.L_2233 - .L_2232)
.L_2232:
        /*0080*/ 	.word	0x00000000
        /*0084*/ 	.short	0x0000
        /*0086*/ 	.short	0x0000
        /*0088*/ 	.byte	0x00, 0xf0, 0x11, 0x00


	//----- nvinfo : EIATTR_MAXREG_COUNT
	.align		4
.L_2233:
        /*008c*/ 	.byte	0x03, 0x1b
        /*008e*/ 	.short	0x00ff


	//----- nvinfo : EIATTR_EXTERNS
	.align		4
        /*0090*/ 	.byte	0x04, 0x0f
        /*0092*/ 	.short	(.L_2235 - .L_2234)


	//   ....[0]....
	.align		4
.L_2234:
        /*0094*/ 	.word	index@(__assertfail)


	//----- nvinfo : EIATTR_MERCURY_ISA_VERSION
	.align		4
.L_2235:
        /*0098*/ 	.byte	0x03, 0x5f
        /*009a*/ 	.short	0x0000


	//----- nvinfo : EIATTR_SYSCALL_OFFSETS
	.align		4
        /*009c*/ 	.byte	0x04, 0x46
        /*009e*/ 	.short	(.L_2237 - .L_2236)


	//   ....[0]....
.L_2236:
        /*00a0*/ 	.word	0x00000f90


	//   ....[1]....
        /*00a4*/ 	.word	0x00001f80


	//   ....[2]....
        /*00a8*/ 	.word	0x00002f70


	//   ....[3]....
        /*00ac*/ 	.word	0x00003f30


	//   ....[4]....
        /*00b0*/ 	.word	0x000058e0


	//   ....[5]....
        /*00b4*/ 	.word	0x00006800


	//   ....[6]....
        /*00b8*/ 	.word	0x000076e0


	//   ....[7]....
        /*00bc*/ 	.word	0x000085c0


	//----- nvinfo : EIATTR_EXIT_INSTR_OFFSETS
	.align		4
.L_2237:
        /*00c0*/ 	.byte	0x04, 0x1c
        /*00c2*/ 	.short	(.L_2239 - .L_2238)


	//   ....[0]....
.L_2238:
        /*00c4*/ 	.word	0x00007780


	//   ....[1]....
        /*00c8*/ 	.word	0x000078a0


	//   ....[2]....
        /*00cc*/ 	.word	0x000078e0


	//   ....[3]....
        /*00d0*/ 	.word	0x00007970


	//   ....[4]....
        /*00d4*/ 	.word	0x000079a0


	//   ....[5]....
        /*00d8*/ 	.word	0x000079d0


	//   ....[6]....
        /*00dc*/ 	.word	0x00007a50


	//   ....[7]....
        /*00e0*/ 	.word	0x00007a80


	//   ....[8]....
        /*00e4*/ 	.word	0x00007b00


	//   ....[9]....
        /*00e8*/ 	.word	0x00007b30


	//   ....[10]....
        /*00ec*/ 	.word	0x00007b70


	//   ....[11]....
        /*00f0*/ 	.word	0x00007c50


	//   ....[12]....
        /*00f4*/ 	.word	0x00007cb0


	//   ....[13]....
        /*00f8*/ 	.word	0x00007e30


	//   ....[14]....
        /*00fc*/ 	.word	0x00007f80


	//   ....[15]....
        /*0100*/ 	.word	0x00007fb0


	//   ....[16]....
        /*0104*/ 	.word	0x00008060


	//   ....[17]....
        /*0108*/ 	.word	0x000081d0


	//   ....[18]....
        /*010c*/ 	.word	0x00008340


	//   ....[19]....
        /*0110*/ 	.word	0x00008490


	//   ....[20]....
        /*0114*/ 	.word	0x000085d0


	//   ....[21]....
        /*0118*/ 	.word	0x00008600


	//   ....[22]....
        /*011c*/ 	.word	0x00008630


	//----- nvinfo : EIATTR_MAX_THREADS
	.align		4
.L_2239:
        /*0120*/ 	.byte	0x04, 0x05
        /*0122*/ 	.short	(.L_2241 - .L_2240)
.L_2240:
        /*0124*/ 	.word	0x00000080
        /*0128*/ 	.word	0x00000001
        /*012c*/ 	.word	0x00000001


	//----- nvinfo : EIATTR_CRS_STACK_SIZE
	.align		4
.L_2241:
        /*0130*/ 	.byte	0x04, 0x1e
        /*0132*/ 	.short	(.L_2243 - .L_2242)
.L_2242:
        /*0134*/ 	.word	0x00000000
.L_2243:


//--------------------- .nv.info._ZN2at6native18elementwise_kernelILi128ELi2EZNS0_22gpu_kernel_impl_nocastINS0_13AUnaryFunctorIN3c107complexIfEES6_S6_NS0_15binary_internal10DivFunctorIS6_EEEEEEvRNS_18TensorIteratorBaseERKT_EUliE_EEviT1_ --------------------------
	.section	.nv.info._ZN2at6native18elementwise_kernelILi128ELi2EZNS0_22gpu_kernel_impl_nocastINS0_13AUnaryFunctorIN3c107complexIfEES6_S6_NS0_15binary_internal10DivFunctorIS6_EEEEEEvRNS_18TensorIteratorBaseERKT_EUliE_EEviT1_,"",@"SHT_CUDA_INFO"
	.sectionflags	@""
	.align	4


	//----- nvinfo : EIATTR_CUDA_API_VERSION
	.align		4
        /*0000*/ 	.byte	0x04, 0x37
        /*0002*/ 	.short	(.L_2245 - .L_2244)
.L_2244:
        /*0004*/ 	.word	0x00000082


	//----- nvinfo : EIATTR_SW2861232_WAR
	.align		4
.L_2245:
        /*0008*/ 	.byte	0x01, 0x35
	.zero		2


	//----- nvinfo : EIATTR_PARAM_CBANK
	.align		4
        /*000c*/ 	.byte	0x04, 0x0a
        /*000e*/ 	.short	(.L_2247 - .L_2246)
	.align		4
.L_2246:
        /*0010*/ 	.word	index@(.nv.constant0._ZN2at6native18elementwise_kernelILi128ELi2EZNS0_22gpu_kernel_impl_nocastINS0_13AUnaryFunctorIN3c107complexIfEES6_S6_NS0_15binary_internal10DivFunctorIS6_EEEEEEvRNS_18TensorIteratorBaseERKT_EUliE_EEviT1_)
        /*0014*/ 	.short	0x0160
        /*0016*/ 	.short	0x0228


	//----- nvinfo : EIATTR_CBANK_PARAM_SIZE
	.align		4
.L_2247:
        /*0018*/ 	.byte	0x03, 0x19
        /*001a*/ 	.short	0x0228


	//----- nvinfo : EIATTR_KPARAM_INFO
	.align		4
        /*001c*/ 	.byte	0x04, 0x17
        /*001e*/ 	.short	(.L_2249 - .L_2248)
.L_2248:
        /*0020*/ 	.word	0x00000000
        /*0024*/ 	.short	0x0001
        /*0026*/ 	.short	0x0008
        /*0028*/ 	.byte	0x00, 0xf0, 0x81, 0x08


	//----- nvinfo : EIATTR_KPARAM_INFO
	.align		4
.L_2249:
        /*002c*/ 	.byte	0x04, 0x17
        /*002e*/ 	.short	(.L_2251 - .L_2250)
.L_2250:
        /*0030*/ 	.word	0x00000000
        /*0034*/ 	.short	0x0000
        /*0036*/ 	.short	0x0000
        /*0038*/ 	.byte	0x00, 0xf0, 0x11, 0x00


	//----- nvinfo : EIATTR_MAXREG_COUNT
	.align		4
.L_2251:
        /*003c*/ 	.byte	0x03, 0x1b
        /*003e*/ 	.short	0x0080


	//----- nvinfo : EIATTR_MERCURY_ISA_VERSION
	.align		4
        /*0040*/ 	.byte	0x03, 0x5f
        /*0042*/ 	.short	0x0000


	//----- nvinfo : EIATTR_EXIT_INSTR_OFFSETS
	.align		4
        /*0044*/ 	.byte	0x04, 0x1c
        /*0046*/ 	.short	(.L_2253 - .L_2252)


	//   ....[0]....
.L_2252:
        /*0048*/ 	.word	0x00001160


	//   ....[1]....
        /*004c*/ 	.word	0x00002220


	//----- nvinfo : EIATTR_MAX_THREADS
	.align		4
.L_2253:
        /*0050*/ 	.byte	0x04, 0x05
        /*0052*/ 	.short	(.L_2255 - .L_2254)
.L_2254:
        /*0054*/ 	.word	0x00000080
        /*0058*/ 	.word	0x00000001
        /*005c*/ 	.word	0x00000001


	//----- nvinfo : EIATTR_CRS_STACK_SIZE
	.align		4
.L_2255:
        /*0060*/ 	.byte	0x04, 0x1e
        /*0062*/ 	.short	(.L_2257 - .L_2256)
.L_2256:
        /*0064*/ 	.word	0x00000000
.L_2257:


//--------------------- .nv.info._ZN2at6native27unrolled_elementwise_kernelINS0_13AUnaryFunctorIN3c107complexIfEES5_S5_NS0_15binary_internal10DivFunctorIS5_EEEESt5arrayIPcLm2EELi4E23TrivialOffsetCalculatorILi1EjESE_NS0_6memory15LoadWithoutCastENSF_16StoreWithoutCastEEEviT_T0_T2_T3_T4_T5_ --------------------------
	.section	.nv.info._ZN2at6native27unrolled_elementwise_kernelINS0_13AUnaryFunctorIN3c107complexIfEES5_S5_NS0_15binary_internal10DivFunctorIS5_EEEESt5arrayIPcLm2EELi4E23TrivialOffsetCalculatorILi1EjESE_NS0_6memory15LoadWithoutCastENSF_16StoreWithoutCastEEEviT_T0_T2_T3_T4_T5_,"",@"SHT_CUDA_INFO"
	.sectionflags	@""
	.align	4


	//----- nvinfo : EIATTR_CUDA_API_VERSION
	.align		4
        /*0000*/ 	.byte	0x04, 0x37
        /*0002*/ 	.short	(.L_2259 - .L_2258)
.L_2258:
        /*0004*/ 	.word	0x00000082


	//----- nvinfo : EIATTR_SW2861232_WAR
	.align		4
.L_2259:
        /*0008*/ 	.byte	0x01, 0x35
	.zero		2


	//----- nvinfo : EIATTR_PARAM_CBANK
	.align		4
        /*000c*/ 	.byte	0x04, 0x0a
        /*000e*/ 	.short	(.L_2261 - .L_2260)
	.align		4
.L_2260:
        /*0010*/ 	.word	index@(.nv.constant0._ZN2at6native27unrolled_elementwise_kernelINS0_13AUnaryFunctorIN3c107complexIfEES5_S5_NS0_15binary_internal10DivFunctorIS5_EEEESt5arrayIPcLm2EELi4E23TrivialOffsetCalculatorILi1EjESE_NS0_6memory15LoadWithoutCastENSF_16StoreWithoutCastEEEviT_T0_T2_T3_T4_T5_)
        /*0014*/ 	.short	0x0160
        /*0016*/ 	.short	0x002c


	//----- nvinfo : EIATTR_CBANK_PARAM_SIZE
	.align		4
.L_2261:
        /*0018*/ 	.byte	0x03, 0x19
        /*001a*/ 	.short	0x002c


	//----- nvinfo : EIATTR_KPARAM_INFO
	.align		4
        /*001c*/ 	.byte	0x04, 0x17
        /*001e*/ 	.short	(.L_2263 - .L_2262)
.L_2262:
        /*0020*/ 	.word	0x00000000
        /*0024*/ 	.short	0x0006
        /*0026*/ 	.short	0x002b
        /*0028*/ 	.byte	0x00, 0xf0, 0x05, 0x00


	//----- nvinfo : EIATTR_KPARAM_INFO
	.align		4
.L_2263:
        /*002c*/ 	.byte	0x04, 0x17
        /*002e*/ 	.short	(.L_2265 - .L_2264)
.L_2264:
        /*0030*/ 	.word	0x00000000
        /*0034*/ 	.short	0x0005
        /*0036*/ 	.short	0x002a
        /*0038*/ 	.byte	0x00, 0xf0, 0x05, 0x00


	//----- nvinfo : EIATTR_KPARAM_INFO
	.align		4
.L_2265:
        /*003c*/ 	.byte	0x04, 0x17
        /*003e*/ 	.short	(.L_2267 - .L_2266)
.L_2266:
        /*0040*/ 	.word	0x00000000
        /*0044*/ 	.short	0x0004
        /*0046*/ 	.short	0x0029
        /*0048*/ 	.byte	0x00, 0xf0, 0x05, 0x00


	//----- nvinfo : EIATTR_KPARAM_INFO
	.align		4
.L_2267:
        /*004c*/ 	.byte	0x04, 0x17
        /*004e*/ 	.short	(.L_2269 - .L_2268)
.L_2268:
        /*0050*/ 	.word	0x00000000
        /*0054*/ 	.short	0x0003
        /*0056*/ 	.short	0x0028
        /*0058*/ 	.byte	0x00, 0xf0, 0x05, 0x00


	//----- nvinfo : EIATTR_KPARAM_INFO
	.align		4
.L_2269:
        /*005c*/ 	.byte	0x04, 0x17
        /*005e*/ 	.short	(.L_2271 - .L_2270)
.L_2270:
        /*0060*/ 	.word	0x00000000
        /*0064*/ 	.short	0x0002
        /*0066*/ 	.short	0x0018
        /*0068*/ 	.byte	0x00, 0xf0, 0x41, 0x00


	//----- nvinfo : EIATTR_KPARAM_INFO
	.align		4
.L_2271:
        /*006c*/ 	.byte	0x04, 0x17
        /*006e*/ 	.short	(.L_2273 - .L_2272)
.L_2272:
        /*0070*/ 	.word	0x00000000
        /*0074*/ 	.short	0x0001
        /*0076*/ 	.short	0x0008
        /*0078*/ 	.byte	0x00, 0xf0, 0x41, 0x00


	//----- nvinfo : EIATTR_KPARAM_INFO
	.align		4
.L_2273:
        /*007c*/ 	.byte	0x04, 0x17
        /*007e*/ 	.short	(.L_2275 - .L_2274)
.L_2274:
        /*0080*/ 	.word	0x00000000
        /*0084*/ 	.short	0x0000
        /*0086*/ 	.short	0x0000
        /*0088*/ 	.byte	0x00, 0xf0, 0x11, 0x00


	//----- nvinfo : EIATTR_MAXREG_COUNT
	.align		4
.L_2275:
        /*008c*/ 	.byte	0x03, 0x1b
        /*008e*/ 	.short	0x00ff


	//----- nvinfo : EIATTR_MERCURY_ISA_VERSION
	.align		4
        /*0090*/ 	.byte	0x03, 0x5f
        /*0092*/ 	.short	0x0000


	//----- nvinfo : EIATTR_EXIT_INSTR_OFFSETS
	.align		4
        /*0094*/ 	.byte	0x04, 0x1c
        /*0096*/ 	.short	(.L_2277 - .L_2276)


	//   ....[0]....
.L_2276:
        /*0098*/ 	.word	0x00000d10


	//   ....[1]....
        /*009c*/ 	.word	0x00000d60


	//----- nvinfo : EIATTR_MAX_THREADS
	.align		4
.L_2277:
        /*00a0*/ 	.byte	0x04, 0x05
        /*00a2*/ 	.short	(.L_2279 - .L_2278)
.L_2278:
        /*00a4*/ 	.word	0x00000080
        /*00a8*/ 	.word	0x00000001
        /*00ac*/ 	.word	0x00000001


	//----- nvinfo : EIATTR_CRS_STACK_SIZE
	.align		4
.L_2279:
        /*00b0*/ 	.byte	0x04, 0x1e
        /*00b2*/ 	.short	(.L_2281 - .L_2280)
.L_2280:
        /*00b4*/ 	.word	0x00000000
.L_2281:


//--------------------- .nv.info._ZN2at6native29vectorized_elementwise_kernelILi2ENS0_13AUnaryFunctorIN3c107complexIfEES5_S5_NS0_15binary_internal10DivFunctorIS5_EEEESt5arrayIPcLm2EEEEviT0_T1_ --------------------------
	.section	.nv.info._ZN2at6native29vectorized_elementwise_kernelILi2ENS0_13AUnaryFunctorIN3c107complexIfEES5_S5_NS0_15binary_internal10DivFunctorIS5_EEEESt5arrayIPcLm2EEEEviT0_T1_,"",@"SHT_CUDA_INFO"
	.sectionflags	@""
	.align	4


	//----- nvinfo : EIATTR_CUDA_API_VERSION
	.align		4
        /*0000*/ 	.byte	0x04, 0x37
        /*0002*/ 	.short	(.L_2283 - .L_2282)
.L_2282:
        /*0004*/ 	.word	0x00000082


	//----- nvinfo : EIATTR_SW2861232_WAR
	.align		4
.L_2283:
        /*0008*/ 	.byte	0x01, 0x35
	.zero		2


	//----- nvinfo : EIATTR_PARAM_CBANK
	.align		4
        /*000c*/ 	.byte	0x04, 0x0a
        /*000e*/ 	.short	(.L_2285 - .L_2284)
	.align		4
.L_2284:
        /*0010*/ 	.word	index@(.nv.constant0._ZN2at6native29vectorized_elementwise_kernelILi2ENS0_13AUnaryFunctorIN3c107complexIfEES5_S5_NS0_15binary_internal10DivFunctorIS5_EEEESt5arrayIPcLm2EEEEviT0_T1_)
        /*0014*/ 	.short	0x0160
        /*0016*/ 	.short	0x0028


	//----- nvinfo : EIATTR_CBANK_PARAM_SIZE
	.align		4
.L_2285:
        /*0018*/ 	.byte	0x03, 0x19
        /*001a*/ 	.short	0x0028


	//----- nvinfo : EIATTR_KPARAM_INFO
	.align		4
        /*001c*/ 	.byte	0x04, 0x17
        /*001e*/ 	.short	(.L_2287 - .L_2286)
.L_2286:
        /*0020*/ 	.word	0x00000000
        /*0024*/ 	.short	0x0002
        /*0026*/ 	.short	0x0018
        /*0028*/ 	.byte	0x00, 0xf0, 0x41, 0x00


	//----- nvinfo : EIATTR_KPARAM_INFO
	.align		4
.L_2287:
        /*002c*/ 	.byte	0x04, 0x17
        /*002e*/ 	.short	(.L_2289 - .L_2288)
.L_2288:
        /*0030*/ 	.word	0x00000000
        /*0034*/ 	.short	0x0001
        /*0036*/ 	.short	0x0008
        /*0038*/ 	.byte	0x00, 0xf0, 0x41, 0x00


	//----- nvinfo : EIATTR_KPARAM_INFO
	.align		4
.L_2289:
        /*003c*/ 	.byte	0x04, 0x17
        /*003e*/ 	.short	(.L_2291 - .L_2290)
.L_2290:
        /*0040*/ 	.word	0x00000000
        /*0044*/ 	.short	0x0000
        /*0046*/ 	.short	0x0000
        /*0048*/ 	.byte	0x00, 0xf0, 0x11, 0x00


	//----- nvinfo : EIATTR_MAXREG_COUNT
	.align		4
.L_2291:
        /*004c*/ 	.byte	0x03, 0x1b
        /*004e*/ 	.short	0x00ff


	//----- nvinfo : EIATTR_MERCURY_ISA_VERSION
	.align		4
        /*0050*/ 	.byte	0x03, 0x5f
        /*0052*/ 	.short	0x0000


	//----- nvinfo : EIATTR_EXIT_INSTR_OFFSETS
	.align		4
        /*0054*/ 	.byte	0x04, 0x1c
        /*0056*/ 	.short	(.L_2293 - .L_2292)


	//   ....[0]....
.L_2292:
        /*0058*/ 	.word	0x000011d0


	//   ....[1]....
        /*005c*/ 	.word	0x00002b80


	//   ....[2]....
        /*0060*/ 	.word	0x00002bd0


	//----- nvinfo : EIATTR_MAX_THREADS
	.align		4
.L_2293:
        /*0064*/ 	.byte	0x04, 0x05
        /*0066*/ 	.short	(.L_2295 - .L_2294)
.L_2294:
        /*0068*/ 	.word	0x00000080
        /*006c*/ 	.word	0x00000001
        /*0070*/ 	.word	0x00000001


	//----- nvinfo : EIATTR_CRS_STACK_SIZE
	.align		4
.L_2295:
        /*0074*/ 	.byte	0x04, 0x1e
        /*0076*/ 	.short	(.L_2297 - .L_2296)
.L_2296:
        /*0078*/ 	.word	0x00000000
.L_2297:


//--------------------- .nv.info._ZN2at6native29vectorized_elementwise_kernelILi4ENS0_13AUnaryFunctorIN3c107complexIfEES5_S5_NS0_15binary_internal10DivFunctorIS5_EEEESt5arrayIPcLm2EEEEviT0_T1_ --------------------------
	.section	.nv.info._ZN2at6native29vectorized_elementwise_kernelILi4ENS0_13AUnaryFunctorIN3c107complexIfEES5_S5_NS0_15binary_internal10DivFunctorIS5_EEEESt5arrayIPcLm2EEEEviT0_T1_,"",@"SHT_CUDA_INFO"
	.sectionflags	@""
	.align	4


	//----- nvinfo : EIATTR_CUDA_API_VERSION
	.align		4
        /*0000*/ 	.byte	0x04, 0x37
        /*0002*/ 	.short	(.L_2299 - .L_2298)
.L_2298:
        /*0004*/ 	.word	0x00000082


	//----- nvinfo : EIATTR_SW2861232_WAR
	.align		4
.L_2299:
        /*0008*/ 	.byte	0x01, 0x35
	.zero		2


	//----- nvinfo : EIATTR_PARAM_CBANK
	.align		4
        /*000c*/ 	.byte	0x04, 0x0a
        /*000e*/ 	.short	(.L_2301 - .L_2300)
	.align		4
.L_2300:
        /*0010*/ 	.word	index@(.nv.constant0._ZN2at6native29vectorized_elementwise_kernelILi4ENS0_13AUnaryFunctorIN3c107complexIfEES5_S5_NS0_15binary_internal10DivFunctorIS5_EEEESt5arrayIPcLm2EEEEviT0_T1_)
        /*0014*/ 	.short	0x0160
        /*0016*/ 	.short	0x0028


	//----- nvinfo : EIATTR_CBANK_PARAM_SIZE
	.align		4
.L_2301:
        /*0018*/ 	.byte	0x03, 0x19
        /*001a*/ 	.short	0x0028


	//----- nvinfo : EIATTR_KPARAM_INFO
	.align		4
        /*001c*/ 	.byte	0x04, 0x17
        /*001e*/ 	.short	(.L_2303 - .L_2302)
.L_2302:
        /*0020*/ 	.word	0x00000000
        /*0024*/ 	.short	0x0002
        /*0026*/ 	.short	0x0018
        /*0028*/ 	.byte	0x00, 0xf0, 0x41, 0x00


	//----- nvinfo : EIATTR_KPARAM_INFO
	.align		4
.L_2303:
        /*002c*/ 	.byte	0x04, 0x17
        /*002e*/ 	.short	(.L_2305 - .L_2304)
.L_2304:
        /*0030*/ 	.word	0x00000000
        /*0034*/ 	.short	0x0001
        /*0036*/ 	.short	0x0008
        /*0038*/ 	.byte	0x00, 0xf0, 0x41, 0x00


	//----- nvinfo : EIATTR_KPARAM_INFO
	.align		4
.L_2305:
        /*003c*/ 	.byte	0x04, 0x17
        /*003e*/ 	.short	(.L_2307 - .L_2306)
.L_2306:
        /*0040*/ 	.word	0x00000000
        /*0044*/ 	.short	0x0000
        /*0046*/ 	.short	0x0000
        /*0048*/ 	.byte	0x00, 0xf0, 0x11, 0x00


	//----- nvinfo : EIATTR_MAXREG_COUNT
	.align		4
.L_2307:
        /*004c*/ 	.byte	0x03, 0x1b
        /*004e*/ 	.short	0x00ff


	//----- nvinfo : EIATTR_MERCURY_ISA_VERSION
	.align		4
        /*0050*/ 	.byte	0x03, 0x5f
        /*0052*/ 	.short	0x0000


	//----- nvinfo : EIATTR_EXIT_INSTR_OFFSETS
	.align		4
        /*0054*/ 	.byte	0x04, 0x1c
        /*0056*/ 	.short	(.L_2309 - .L_2308)


	//   ....[0]....
.L_2308:
        /*0058*/ 	.word	0x000011d0


	//   ....[1]....
        /*005c*/ 	.word	0x00002b80


	//   ....[2]....
        /*0060*/ 	.word	0x00002bd0


	//----- nvinfo : EIATTR_MAX_THREADS
	.align		4
.L_2309:
        /*0064*/ 	.byte	0x04, 0x05
        /*0066*/ 	.short	(.L_2311 - .L_2310)
.L_2310:
        /*0068*/ 	.word	0x00000080
        /*006c*/ 	.word	0x00000001
        /*0070*/ 	.word	0x00000001


	//----- nvinfo : EIATTR_CRS_STACK_SIZE
	.align		4
.L_2311:
        /*0074*/ 	.byte	0x04, 0x1e
        /*0076*/ 	.short	(.L_2313 - .L_2312)
.L_2312:
        /*0078*/ 	.word	0x00000000
.L_2313:


//--------------------- .nv.info._ZN2at6native29vectorized_elementwise_kernelILi8ENS0_13AUnaryFunctorIN3c107complexIfEES5_S5_NS0_15binary_internal10DivFunctorIS5_EEEESt5arrayIPcLm2EEEEviT0_T1_ --------------------------
	.section	.nv.info._ZN2at6native29vectorized_elementwise_kernelILi8ENS0_13AUnaryFunctorIN3c107complexIfEES5_S5_NS0_15binary_internal10DivFunctorIS5_EEEESt5arrayIPcLm2EEEEviT0_T1_,"",@"SHT_CUDA_INFO"
	.sectionflags	@""
	.align	4


	//----- nvinfo : EIATTR_CUDA_API_VERSION
	.align		4
        /*0000*/ 	.byte	0x04, 0x37
        /*0002*/ 	.short	(.L_2315 - .L_2314)
.L_2314:
        /*0004*/ 	.word	0x00000082


	//----- nvinfo : EIATTR_SW2861232_WAR
	.align		4
.L_2315:
        /*0008*/ 	.byte	0x01, 0x35
	.zero		2


	//----- nvinfo : EIATTR_PARAM_CBANK
	.align		4
        /*000c*/ 	.byte	0x04, 0x0a
        /*000e*/ 	.short	(.L_2317 - .L_2316)
	.align		4
.L_2316:
        /*0010*/ 	.word	index@(.nv.constant0._ZN2at6native29vectorized_elementwise_kernelILi8ENS0_13AUnaryFunctorIN3c107complexIfEES5_S5_NS0_15binary_internal10DivFunctorIS5_EEEESt5arrayIPcLm2EEEEviT0_T1_)
        /*0014*/ 	.short	0x0160
        /*0016*/ 	.short	0x0028


	//----- nvinfo : EIATTR_CBANK_PARAM_SIZE
	.align		4
.L_2317:
        /*0018*/ 	.byte	0x03, 0x19
        /*001a*/ 	.short	0x0028


	//----- nvinfo : EIATTR_KPARAM_INFO
	.align		4
        /*001c*/ 	.byte	0x04, 0x17
        /*001e*/ 	.short	(.L_2319 - .L_2318)
.L_2318:
        /*0020*/ 	.word	0x00000000
        /*0024*/ 	.short	0x0002
        /*0026*/ 	.short	0x0018
        /*0028*/ 	.byte	0x00, 0xf0, 0x41, 0x00


	//----- nvinfo : EIATTR_KPARAM_INFO
	.align		4
.L_2319:
        /*002c*/ 	.byte	0x04, 0x17
        /*002e*/ 	.short	(.L_2321 - .L_2320)
.L_2320:
        /*0030*/ 	.word	0x00000000
        /*0034*/ 	.short	0x0001
        /*0036*/ 	.short	0x0008
        /*0038*/ 	.byte	0x00, 0xf0, 0x41, 0x00


	//----- nvinfo : EIATTR_KPARAM_INFO
	.align		4
.L_2321:
        /*003c*/ 	.byte	0x04, 0x17
        /*003e*/ 	.short	(.L_2323 - .L_2322)
.L_2322:
        /*0040*/ 	.word	0x00000000
        /*0044*/ 	.short	0x0000
        /*0046*/ 	.short	0x0000
        /*0048*/ 	.byte	0x00, 0xf0, 0x11, 0x00


	//----- nvinfo : EIATTR_MAXREG_COUNT
	.align		4
.L_2323:
        /*004c*/ 	.byte	0x03, 0x1b
        /*004e*/ 	.short	0x00ff


	//----- nvinfo : EIATTR_MERCURY_ISA_VERSION
	.align		4
        /*0050*/ 	.byte	0x03, 0x5f
        /*0052*/ 	.short	0x0000


	//----- nvinfo : EIATTR_EXIT_INSTR_OFFSETS
	.align		4
        /*0054*/ 	.byte	0x04, 0x1c
        /*0056*/ 	.short	(.L_2325 - .L_2324)


	//   ....[0]....
.L_2324:
        /*0058*/ 	.word	0x00000010


	//----- nvinfo : EIATTR_MAX_THREADS
	.align		4
.L_2325:
        /*005c*/ 	.byte	0x04, 0x05
        /*005e*/ 	.short	(.L_2327 - .L_2326)
.L_2326:
        /*0060*/ 	.word	0x00000080
        /*0064*/ 	.word	0x00000001
        /*0068*/ 	.word	0x00000001
.L_2327:


//--------------------- .nv.info._ZN2at6native18elementwise_kernelILi128ELi4EZNS0_15gpu_kernel_implINS0_13BinaryFunctorIN3c107complexIdEES6_S6_NS0_15binary_internal10DivFunctorIS6_EEEEEEvRNS_18TensorIteratorBaseERKT_EUliE_EEviT1_ --------------------------
	.section	.nv.info._ZN2at6native18elementwise_kernelILi128ELi4EZNS0_15gpu_kernel_implINS0_13BinaryFunctorIN3c107complexIdEES6_S6_NS0_15binary_internal10DivFunctorIS6_EEEEEEvRNS_18TensorIteratorBaseERKT_EUliE_EEviT1_,"",@"SHT_CUDA_INFO"
	.sectionflags	@""
	.align	4


	//----- nvinfo : EIATTR_CUDA_API_VERSION
	.align		4
        /*0000*/ 	.byte	0x04, 0x37
        /*0002*/ 	.short	(.L_2329 - .L_2328)
.L_2328:
        /*0004*/ 	.word	0x00000082


	//----- nvinfo : EIATTR_SW2861232_WAR
	.align		4
.L_2329:
        /*0008*/ 	.byte	0x01, 0x35
	.zero		2


	//----- nvinfo : EIATTR_PARAM_CBANK
	.align		4
        /*000c*/ 	.byte	0x04, 0x0a
        /*000e*/ 	.short	(.L_2331 - .L_2330)
	.align		4
.L_2330:
        /*0010*/ 	.word	index@(.nv.constant0._ZN2at6native18elementwise_kernelILi128ELi4EZNS0_15gpu_kernel_implINS0_13BinaryFunctorIN3c107complexIdEES6_S6_NS0_15binary_internal10DivFunctorIS6_EEEEEEvRNS_18TensorIteratorBaseERKT_EUliE_EEviT1_)
        /*0014*/ 	.short	0x0160
        /*0016*/ 	.short	0x0290


	//----- nvinfo : EIATTR_CBANK_PARAM_SIZE
	.align		4
.L_2331:
        /*0018*/ 	.byte	0x03, 0x19
        /*001a*/ 	.short	0x0290


	//----- nvinfo : EIATTR_KPARAM_INFO
	.align		4
        /*001c*/ 	.byte	0x04, 0x17
        /*001e*/ 	.short	(.L_2333 - .L_2332)
.L_2332:
        /*0020*/ 	.word	0x00000000
        /*0024*/ 	.short	0x0001
        /*0026*/ 	.short	0x0008
        /*0028*/ 	.byte	0x00, 0xf0, 0x21, 0x0a


	//----- nvinfo : EIATTR_KPARAM_INFO
	.align		4
.L_2333:
        /*002c*/ 	.byte	0x04, 0x17
        /*002e*/ 	.short	(.L_2335 - .L_2334)
.L_2334:
        /*0030*/ 	.word	0x00000000
        /*0034*/ 	.short	0x0000
        /*0036*/ 	.short	0x0000
        /*0038*/ 	.byte	0x00, 0xf0, 0x11, 0x00


	//----- nvinfo : EIATTR_MAXREG_COUNT
	.align		4
.L_2335:
        /*003c*/ 	.byte	0x03, 0x1b
        /*003e*/ 	.short	0x0080


	//----- nvinfo : EIATTR_EXTERNS
	.align		4
        /*0040*/ 	.byte	0x04, 0x0f
        /*0042*/ 	.short	(.L_2337 - .L_2336)


	//   ....[0]....
	.align		4
.L_2336:
        /*0044*/ 	.word	index@(__assertfail)


	//----- nvinfo : EIATTR_MERCURY_ISA_VERSION
	.align		4
.L_2337:
        /*0048*/ 	.byte	0x03, 0x5f
        /*004a*/ 	.short	0x0000


	//----- nvinfo : EIATTR_SYSCALL_OFFSETS
	.align		4
        /*004c*/ 	.byte	0x04, 0x46
        /*004e*/ 	.short	(.L_2339 - .L_2338)


	//   ....[0]....
.L_2338:
        /*0050*/ 	.word	0x00002090


	//   ....[1]....
        /*0054*/ 	.word	0x00003140


	//   ....[2]....
        /*0058*/ 	.word	0x00004b30


	//   ....[3]....
        /*005c*/ 	.word	0x00006c10


	//   ....[4]....
        /*0060*/ 	.word	0x00007cc0


	//   ....[5]....
        /*0064*/ 	.word	0x000096b0


	//   ....[6]....
        /*0068*/ 	.word	0x0000b760


	//   ....[7]....
        /*006c*/ 	.word	0x0000c810


	//   ....[8]....
        /*0070*/ 	.word	0x0000e200


	//   ....[9]....
        /*0074*/ 	.word	0x000102c0


	//   ....[10]....
        /*0078*/ 	.word	0x00011370


	//   ....[11]....
        /*007c*/ 	.word	0x00012d60


	//----- nvinfo : EIATTR_EXIT_INSTR_OFFSETS
	.align		4
.L_2339:
        /*0080*/ 	.byte	0x04, 0x1c
        /*0082*/ 	.short	(.L_2341 - .L_2340)


	//   ....[0]....
.L_2340:
        /*0084*/ 	.word	0x0000e2a0


	//   ....[1]....
        /*0088*/ 	.word	0x00011e70


	//   ....[2]....
        /*008c*/ 	.word	0x00011eb0


	//   ....[3]....
        /*0090*/ 	.word	0x00011f40


	//   ....[4]....
        /*0094*/ 	.word	0x00011f70


	//   ....[5]....
        /*0098*/ 	.word	0x00011fa0


	//   ....[6]....
        /*009c*/ 	.word	0x00012050


	//   ....[7]....
        /*00a0*/ 	.word	0x000120b0


	//   ....[8]....
        /*00a4*/ 	.word	0x00012190


	//   ....[9]....
        /*00a8*/ 	.word	0x00012220


	//   ....[10]....
        /*00ac*/ 	.word	0x00012240


	//   ....[11]....
        /*00b0*/ 	.word	0x00012310


	//   ....[12]....
        /*00b4*/ 	.word	0x00012330


	//   ....[13]....
        /*00b8*/ 	.word	0x000124e0


	//   ....[14]....
        /*00bc*/ 	.word	0x00012660


	//   ....[15]....
        /*00c0*/ 	.word	0x000126c0


	//   ....[16]....
        /*00c4*/ 	.word	0x00012770


	//   ....[17]....
        /*00c8*/ 	.word	0x00012910


	//   ....[18]....
        /*00cc*/ 	.word	0x00012ab0


	//   ....[19]....
        /*00d0*/ 	.word	0x00012c30


	//   ....[20]....
        /*00d4*/ 	.word	0x00012d70


	//   ....[21]....
        /*00d8*/ 	.word	0x00012da0


	//   ....[22]....
        /*00dc*/ 	.word	0x00012dd0


	//----- nvinfo : EIATTR_MAX_THREADS
	.align		4
.L_2341:
        /*00e0*/ 	.byte	0x04, 0x05
        /*00e2*/ 	.short	(.L_2343 - .L_2342)
.L_2342:
        /*00e4*/ 	.word	0x00000080
        /*00e8*/ 	.word	0x00000001
        /*00ec*/ 	.word	0x00000001


	//----- nvinfo : EIATTR_CRS_STACK_SIZE
	.align		4
.L_2343:
        /*00f0*/ 	.byte	0x04, 0x1e
        /*00f2*/ 	.short	(.L_2345 - .L_2344)
.L_2344:
        /*00f4*/ 	.word	0x00000000
.L_2345:


//--------------------- .nv.info._ZN2at6native27unrolled_elementwise_kernelINS0_13BinaryFunctorIN3c107complexIdEES5_S5_NS0_15binary_internal10DivFunctorIS5_EEEESt5arrayIPcLm3EELi4E23TrivialOffsetCalculatorILi2EjESD_ILi1EjENS0_6memory12LoadWithCastILi2EEENSG_13StoreWithCastILi1EEEEEviT_T0_T2_T3_T4_T5_ --------------------------
	.section	.nv.info._ZN2at6native27unrolled_elementwise_kernelINS0_13BinaryFunctorIN3c107complexIdEES5_S5_NS0_15binary_internal10DivFunctorIS5_EEEESt5arrayIPcLm3EELi4E23TrivialOffsetCalculatorILi2EjESD_ILi1EjENS0_6memory12LoadWithCastILi2EEENSG_13StoreWithCastILi1EEEEEviT_T0_T2_T3_T4_T5_,"",@"SHT_CUDA_INFO"
	.sectionflags	@""
	.align	4


	//----- nvinfo : EIATTR_CUDA_API_VERSION
	.align		4
        /*0000*/ 	.byte	0x04, 0x37
        /*0002*/ 	.short	(.L_2347 - .L_2346)
.L_2346:
        /*0004*/ 	.word	0x00000082


	//----- nvinfo : EIATTR_SW2861232_WAR
	.align		4
.L_2347:
        /*0008*/ 	.byte	0x01, 0x35
	.zero		2


	//----- nvinfo : EIATTR_PARAM_CBANK
	.align		4
        /*000c*/ 	.byte	0x04, 0x0a
        /*000e*/ 	.short	(.L_2349 - .L_2348)
	.align		4
.L_2348:
        /*0010*/ 	.word	index@(.nv.constant0._ZN2at6native27unrolled_elementwise_kernelINS0_13BinaryFunctorIN3c107complexIdEES5_S5_NS0_15binary_internal10DivFunctorIS5_EEEESt5arrayIPcLm3EELi4E23TrivialOffsetCalculatorILi2EjESD_ILi1EjENS0_6memory12LoadWithCastILi2EEENSG_13StoreWithCastILi1EEEEEviT_T0_T2_T3_T4_T5_)
        /*0014*/ 	.short	0x0160
        /*0016*/ 	.short	0x0038


	//----- nvinfo : EIATTR_CBANK_PARAM_SIZE
	.align		4
.L_2349:
        /*0018*/ 	.byte	0x03, 0x19
        /*001a*/ 	.short	0x0038


	//----- nvinfo : EIATTR_KPARAM_INFO
	.align		4
        /*001c*/ 	.byte	0x04, 0x17
        /*001e*/ 	.short	(.L_2351 - .L_2350)
.L_2350:
        /*0020*/ 	.word	0x00000000
        /*0024*/ 	.short	0x0006
        /*0026*/ 	.short	0x0030
        /*0028*/ 	.byte	0x00, 0xf0, 0x21, 0x00


	//----- nvinfo : EIATTR_KPARAM_INFO
	.align		4
.L_2351:
        /*002c*/ 	.byte	0x04, 0x17
        /*002e*/ 	.short	(.L_2353 - .L_2352)
.L_2352:
        /*0030*/ 	.word	0x00000000
        /*0034*/ 	.short	0x0005
        /*0036*/ 	.short	0x0024
        /*0038*/ 	.byte	0x00, 0xf0, 0x31, 0x00


	//----- nvinfo : EIATTR_KPARAM_INFO
	.align		4
.L_2353:
        /*003c*/ 	.byte	0x04, 0x17
        /*003e*/ 	.short	(.L_2355 - .L_2354)
.L_2354:
        /*0040*/ 	.word	0x00000000
        /*0044*/ 	.short	0x0004
        /*0046*/ 	.short	0x0021
        /*0048*/ 	.byte	0x00, 0xf0, 0x05, 0x00


	//----- nvinfo : EIATTR_KPARAM_INFO
	.align		4
.L_2355:
        /*004c*/ 	.byte	0x04, 0x17
        /*004e*/ 	.short	(.L_2357 - .L_2356)
.L_2356:
        /*0050*/ 	.word	0x00000000
        /*0054*/ 	.short	0x0003
        /*0056*/ 	.short	0x0020
        /*0058*/ 	.byte	0x00, 0xf0, 0x05, 0x00


	//----- nvinfo : EIATTR_KPARAM_INFO
	.align		4
.L_2357:
        /*005c*/ 	.byte	0x04, 0x17
        /*005e*/ 	.short	(.L_2359 - .L_2358)
.L_2358:
        /*0060*/ 	.word	0x00000000
        /*0064*/ 	.short	0x0002
        /*0066*/ 	.short	0x0008
        /*0068*/ 	.byte	0x00, 0xf0, 0x61, 0x00


	//----- nvinfo : EIATTR_KPARAM_INFO
	.align		4
.L_2359:
        /*006c*/ 	.byte	0x04, 0x17
        /*006e*/ 	.short	(.L_2361 - .L_2360)
.L_2360:
        /*0070*/ 	.word	0x00000000
        /*0074*/ 	.short	0x0001
        /*0076*/ 	.short	0x0004
        /*0078*/ 	.byte	0x00, 0xf0, 0x05, 0x00


	//----- nvinfo : EIATTR_KPARAM_INFO
	.align		4
.L_2361:
        /*007c*/ 	.byte	0x04, 0x17
        /*007e*/ 	.short	(.L_2363 - .L_2362)
.L_2362:
        /*0080*/ 	.word	0x00000000
        /*0084*/ 	.short	0x0000
        /*0086*/ 	.short	0x0000
        /*0088*/ 	.byte	0x00, 0xf0, 0x11, 0x00


	//----- nvinfo : EIATTR_MAXREG_COUNT
	.align		4
.L_2363:
        /*008c*/ 	.byte	0x03, 0x1b
        /*008e*/ 	.short	0x00ff


	//----- nvinfo : EIATTR_EXTERNS
	.align		4
        /*0090*/ 	.byte	0x04, 0x0f
        /*0092*/ 	.short	(.L_2365 - .L_2364)


	//   ....[0]....
	.align		4
.L_2364:
        /*0094*/ 	.word	index@(__assertfail)


	//----- nvinfo : EIATTR_ANNOTATIONS
	.align		4
.L_2365:
        /*0098*/ 	.byte	0x04, 0x55
        /*009a*/ 	.short	(.L_2367 - .L_2366)


	//   ....[0]....
.L_2366:
        /*009c*/ 	.word	0x00000001
        /*00a0*/ 	.byte	0xb0, 0xf6, 0x00, 0x00, 0x01, 0x00, 0x00, 0x00, 0xc0, 0xf8, 0x00, 0x00


	//----- nvinfo : EIATTR_MERCURY_ISA_VERSION
	.align		4
.L_2367:
        /*00ac*/ 	.byte	0x03, 0x5f
        /*00ae*/ 	.short	0x0000


	//----- nvinfo : EIATTR_SYSCALL_OFFSETS
	.align		4
        /*00b0*/ 	.byte	0x04, 0x46
        /*00b2*/ 	.short	(.L_2369 - .L_2368)


	//   ....[0]....
.L_2368:
        /*00b4*/ 	.word	0x00001120


	//   ....[1]....
        /*00b8*/ 	.word	0x000021d0


	//   ....[2]....
        /*00bc*/ 	.word	0x00003310


	//   ....[3]....
        /*00c0*/ 	.word	0x000043c0


	//   ....[4]....
        /*00c4*/ 	.word	0x00005520


	//   ....[5]....
        /*00c8*/ 	.word	0x000065d0


	//   ....[6]....
        /*00cc*/ 	.word	0x00007710


	//   ....[7]....
        /*00d0*/ 	.word	0x000087c0


	//   ....[8]....
        /*00d4*/ 	.word	0x0000c120


	//   ....[9]....
        /*00d8*/ 	.word	0x0000d1f0


	//   ....[10]....
        /*00dc*/ 	.word	0x0000e280


	//   ....[11]....
        /*00e0*/ 	.word	0x0000f330


	//----- nvinfo : EIATTR_EXIT_INSTR_OFFSETS
	.align		4
.L_2369:
        /*00e4*/ 	.byte	0x04, 0x1c
        /*00e6*/ 	.short	(.L_2371 - .L_2370)


	//   ....[0]....
.L_2370:
        /*00e8*/ 	.word	0x0000e320


	//   ....[1]....
        /*00ec*/ 	.word	0x0000e440


	//   ....[2]....
        /*00f0*/ 	.word	0x0000e480


	//   ....[3]....
        /*00f4*/ 	.word	0x0000e510


	//   ....[4]....
        /*00f8*/ 	.word	0x0000e540


	//   ....[5]....
        /*00fc*/ 	.word	0x0000e570


	//   ....[6]....
        /*0100*/ 	.word	0x0000e620


	//   ....[7]....
        /*0104*/ 	.word	0x0000e680


	//   ....[8]....
        /*0108*/ 	.word	0x0000e760


	//   ....[9]....
        /*010c*/ 	.word	0x0000e7f0


	//   ....[10]....
        /*0110*/ 	.word	0x0000e810


	//   ....[11]....
        /*0114*/ 	.word	0x0000e8e0


	//   ....[12]....
        /*0118*/ 	.word	0x0000e900


	//   ....[13]....
        /*011c*/ 	.word	0x0000eab0


	//   ....[14]....
        /*0120*/ 	.word	0x0000ec30


	//   ....[15]....
        /*0124*/ 	.word	0x0000ec90


	//   ....[16]....
        /*0128*/ 	.word	0x0000ed40


	//   ....[17]....
        /*012c*/ 	.word	0x0000eee0


	//   ....[18]....
        /*0130*/ 	.word	0x0000f080


	//   ....[19]....
        /*0134*/ 	.word	0x0000f200


	//   ....[20]....
        /*0138*/ 	.word	0x0000f340


	//   ....[21]....
        /*013c*/ 	.word	0x0000f370


	//   ....[22]....
        /*0140*/ 	.word	0x0000f3a0


	//----- nvinfo : EIATTR_MAX_THREADS
	.align		4
.L_2371:
        /*0144*/ 	.byte	0x04, 0x05
        /*0146*/ 	.short	(.L_2373 - .L_2372)
.L_2372:
        /*0148*/ 	.word	0x00000080
        /*014c*/ 	.word	0x00000001
        /*0150*/ 	.word	0x00000001


	//----- nvinfo : EIATTR_CRS_STACK_SIZE
	.align		4
.L_2373:
        /*0154*/ 	.byte	0x04, 0x1e
        /*0156*/ 	.short	(.L_2375 - .L_2374)
.L_2374:
        /*0158*/ 	.word	0x00000000
.L_2375:


//--------------------- .nv.info._ZN2at6native18elementwise_kernelILi128ELi2EZNS0_22gpu_kernel_impl_nocastINS0_13BinaryFunctorIN3c107complexIdEES6_S6_NS0_15binary_internal10DivFunctorIS6_EEEEEEvRNS_18TensorIteratorBaseERKT_EUliE_EEviT1_ --------------------------
	.section	.nv.info._ZN2at6native18elementwise_kernelILi128ELi2EZNS0_22gpu_kernel_impl_nocastINS0_13BinaryFunctorIN3c107complexIdEES6_S6_NS0_15binary_internal10DivFunctorIS6_EEEEEEvRNS_18TensorIteratorBaseERKT_EUliE_EEviT1_,"",@"SHT_CUDA_INFO"
	.sectionflags	@""
	.align	4


	//----- nvinfo : EIATTR_CUDA_API_VERSION
	.align		4
        /*0000*/ 	.byte	0x04, 0x37
        /*0002*/ 	.short	(.L_2377 - .L_2376)
.L_2376:
        /*0004*/ 	.word	0x00000082


	//----- nvinfo : EIATTR_SW2861232_WAR
	.align		4
.L_2377:
        /*0008*/ 	.byte	0x01, 0x35
	.zero		2


	//----- nvinfo : EIATTR_PARAM_CBANK
	.align		4
        /*000c*/ 	.byte	0x04, 0x0a
        /*000e*/ 	.short	(.L_2379 - .L_2378)
	.align		4
.L_2378:
        /*0010*/ 	.word	index@(.nv.constant0._ZN2at6native18elementwise_kernelILi128ELi2EZNS0_22gpu_kernel_impl_nocastINS0_13BinaryFunctorIN3c107complexIdEES6_S6_NS0_15binary_internal10DivFunctorIS6_EEEEEEvRNS_18TensorIteratorBaseERKT_EUliE_EEviT1_)
        /*0014*/ 	.short	0x0160
        /*0016*/ 	.short	0x0290


	//----- nvinfo : EIATTR_CBANK_PARAM_SIZE
	.align		4
.L_2379:
        /*0018*/ 	.byte	0x03, 0x19
        /*001a*/ 	.short	0x0290


	//----- nvinfo : EIATTR_KPARAM_INFO
	.align		4
        /*001c*/ 	.byte	0x04, 0x17
        /*001e*/ 	.short	(.L_2381 - .L_2380)
.L_2380:
        /*0020*/ 	.word	0x00000000
        /*0024*/ 	.short	0x0001
        /*0026*/ 	.short	0x0008
        /*0028*/ 	.byte	0x00, 0xf0, 0x21, 0x0a


	//----- nvinfo : EIATTR_KPARAM_INFO
	.align		4
.L_2381:
        /*002c*/ 	.byte	0x04, 0x17
        /*002e*/ 	.short	(.L_2383 - .L_2382)
.L_2382:
        /*0030*/ 	.word	0x00000000
        /*0034*/ 	.short	0x0000
        /*0036*/ 	.short	0x0000
        /*0038*/ 	.byte	0x00, 0xf0, 0x11, 0x00


	//----- nvinfo : EIATTR_MAXREG_COUNT
	.align		4
.L_2383:
        /*003c*/ 	.byte	0x03, 0x1b
        /*003e*/ 	.short	0x0080


	//----- nvinfo : EIATTR_MERCURY_ISA_VERSION
	.align		4
        /*0040*/ 	.byte	0x03, 0x5f
        /*0042*/ 	.short	0x0000


	//----- nvinfo : EIATTR_EXIT_INSTR_OFFSETS
	.align		4
        /*0044*/ 	.byte	0x04, 0x1c
        /*0046*/ 	.short	(.L_2385 - .L_2384)


	//   ....[0]....
.L_2384:
        /*0048*/ 	.word	0x00001a60


	//   ....[1]....
        /*004c*/ 	.word	0x00003410


	//----- nvinfo : EIATTR_MAX_THREADS
	.align		4
.L_2385:
        /*0050*/ 	.byte	0x04, 0x05
        /*0052*/ 	.short	(.L_2387 - .L_2386)
.L_2386:
        /*0054*/ 	.word	0x00000080
        /*0058*/ 	.word	0x00000001
        /*005c*/ 	.word	0x00000001


	//----- nvinfo : EIATTR_CRS_STACK_SIZE
	.align		4
.L_2387:
        /*0060*/ 	.byte	0x04, 0x1e
        /*0062*/ 	.short	(.L_2389 - .L_2388)
.L_2388:
        /*0064*/ 	.word	0x00000000
.L_2389:


//--------------------- .nv.info._ZN2at6native27unrolled_elementwise_kernelINS0_13BinaryFunctorIN3c107complexIdEES5_S5_NS0_15binary_internal10DivFunctorIS5_EEEESt5arrayIPcLm3EELi4E23TrivialOffsetCalculatorILi2EjESD_ILi1EjENS0_6memory15LoadWithoutCastENSG_16StoreWithoutCastEEEviT_T0_T2_T3_T4_T5_ --------------------------
	.section	.nv.info._ZN2at6native27unrolled_elementwise_kernelINS0_13BinaryFunctorIN3c107complexIdEES5_S5_NS0_15binary_internal10DivFunctorIS5_EEEESt5arrayIPcLm3EELi4E23TrivialOffsetCalculatorILi2EjESD_ILi1EjENS0_6memory15LoadWithoutCastENSG_16StoreWithoutCastEEEviT_T0_T2_T3_T4_T5_,"",@"SHT_CUDA_INFO"
	.sectionflags	@""
	.align	4


	//----- nvinfo : EIATTR_CUDA_API_VERSION
	.align		4
        /*0000*/ 	.byte	0x04, 0x37
        /*0002*/ 	.short	(.L_2391 - .L_2390)
.L_2390:
        /*0004*/ 	.word	0x00000082


	//----- nvinfo : EIATTR_SW2861232_WAR
	.align		4
.L_2391:
        /*0008*/ 	.byte	0x01, 0x35
	.zero		2


	//----- nvinfo : EIATTR_PARAM_CBANK
	.align		4
        /*000c*/ 	.byte	0x04, 0x0a
        /*000e*/ 	.short	(.L_2393 - .L_2392)
	.align		4
.L_2392:
        /*0010*/ 	.word	index@(.nv.constant0._ZN2at6native27unrolled_elementwise_kernelINS0_13BinaryFunctorIN3c107complexIdEES5_S5_NS0_15binary_internal10DivFunctorIS5_EEEESt5arrayIPcLm3EELi4E23TrivialOffsetCalculatorILi2EjESD_ILi1EjENS0_6memory15LoadWithoutCastENSG_16StoreWithoutCastEEEviT_T0_T2_T3_T4_T5_)
        /*0014*/ 	.short	0x0160
        /*0016*/ 	.short	0x0024


	//----- nvinfo : EIATTR_CBANK_PARAM_SIZE
	.align		4
.L_2393:
        /*0018*/ 	.byte	0x03, 0x19
        /*001a*/ 	.short	0x0024


	//----- nvinfo : EIATTR_KPARAM_INFO
	.align		4
        /*001c*/ 	.byte	0x04, 0x17
        /*001e*/ 	.short	(.L_2395 - .L_2394)
.L_2394:
        /*0020*/ 	.word	0x00000000
        /*0024*/ 	.short	0x0006
        /*0026*/ 	.short	0x0023
        /*0028*/ 	.byte	0x00, 0xf0, 0x05, 0x00


	//----- nvinfo : EIATTR_KPARAM_INFO
	.align		4
.L_2395:
        /*002c*/ 	.byte	0x04, 0x17
        /*002e*/ 	.short	(.L_2397 - .L_2396)
.L_2396:
        /*0030*/ 	.word	0x00000000
        /*0034*/ 	.short	0x0005
        /*0036*/ 	.short	0x0022
        /*0038*/ 	.byte	0x00, 0xf0, 0x05, 0x00


	//----- nvinfo : EIATTR_KPARAM_INFO
	.align		4
.L_2397:
        /*003c*/ 	.byte	0x04, 0x17
        /*003e*/ 	.short	(.L_2399 - .L_2398)
.L_2398:
        /*0040*/ 	.word	0x00000000
        /*0044*/ 	.short	0x0004
        /*0046*/ 	.short	0x0021
        /*0048*/ 	.byte	0x00, 0xf0, 0x05, 0x00


	//----- nvinfo : EIATTR_KPARAM_INFO
	.align		4
.L_2399:
        /*004c*/ 	.byte	0x04, 0x17
        /*004e*/ 	.short	(.L_2401 - .L_2400)
.L_2400:
        /*0050*/ 	.word	0x00000000
        /*0054*/ 	.short	0x0003
        /*0056*/ 	.short	0x0020
        /*0058*/ 	.byte	0x00, 0xf0, 0x05, 0x00


	//----- nvinfo : EIATTR_KPARAM_INFO
	.align		4
.L_2401:
        /*005c*/ 	.byte	0x04, 0x17
        /*005e*/ 	.short	(.L_2403 - .L_2402)
.L_2402:
        /*0060*/ 	.word	0x00000000
        /*0064*/ 	.short	0x0002
        /*0066*/ 	.short	0x0008
        /*0068*/ 	.byte	0x00, 0xf0, 0x61, 0x00


	//----- nvinfo : EIATTR_KPARAM_INFO
	.align		4
.L_2403:
        /*006c*/ 	.byte	0x04, 0x17
        /*006e*/ 	.short	(.L_2405 - .L_2404)
.L_2404:
        /*0070*/ 	.word	0x00000000
        /*0074*/ 	.short	0x0001
        /*0076*/ 	.short	0x0004
        /*0078*/ 	.byte	0x00, 0xf0, 0x05, 0x00


	//----- nvinfo : EIATTR_KPARAM_INFO
	.align		4
.L_2405:
        /*007c*/ 	.byte	0x04, 0x17
        /*007e*/ 	.short	(.L_2407 - .L_2406)
.L_2406:
        /*0080*/ 	.word	0x00000000
        /*0084*/ 	.short	0x0000
        /*0086*/ 	.short	0x0000
        /*0088*/ 	.byte	0x00, 0xf0, 0x11, 0x00


	//----- nvinfo : EIATTR_MAXREG_COUNT
	.align		4
.L_2407:
        /*008c*/ 	.byte	0x03, 0x1b
        /*008e*/ 	.short	0x00ff


	//----- nvinfo : EIATTR_MERCURY_ISA_VERSION
	.align		4
        /*0090*/ 	.byte	0x03, 0x5f
        /*0092*/ 	.short	0x0000


	//----- nvinfo : EIATTR_EXIT_INSTR_OFFSETS
	.align		4
        /*0094*/ 	.byte	0x04, 0x1c
        /*0096*/ 	.short	(.L_2409 - .L_2408)


	//   ....[0]....
.L_2408:
        /*0098*/ 	.word	0x00002ba0


	//   ....[1]....
        /*009c*/ 	.word	0x00002bf0


	//----- nvinfo : EIATTR_MAX_THREADS
	.align		4
.L_2409:
        /*00a0*/ 	.byte	0x04, 0x05
        /*00a2*/ 	.short	(.L_2411 - .L_2410)
.L_2410:
        /*00a4*/ 	.word	0x00000080
        /*00a8*/ 	.word	0x00000001
        /*00ac*/ 	.word	0x00000001


	//----- nvinfo : EIATTR_CRS_STACK_SIZE
	.align		4
.L_2411:
        /*00b0*/ 	.byte	0x04, 0x1e
        /*00b2*/ 	.short	(.L_2413 - .L_2412)
.L_2412:
        /*00b4*/ 	.word	0x00000000
.L_2413:


//--------------------- .nv.info._ZN2at6native29vectorized_elementwise_kernelILi2ENS0_13BinaryFunctorIN3c107complexIdEES5_S5_NS0_15binary_internal10DivFunctorIS5_EEEESt5arrayIPcLm3EEEEviT0_T1_ --------------------------
	.section	.nv.info._ZN2at6native29vectorized_elementwise_kernelILi2ENS0_13BinaryFunctorIN3c107complexIdEES5_S5_NS0_15binary_internal10DivFunctorIS5_EEEESt5arrayIPcLm3EEEEviT0_T1_,"",@"SHT_CUDA_INFO"
	.sectionflags	@""
	.align	4


	//----- nvinfo : EIATTR_CUDA_API_VERSION
	.align		4
        /*0000*/ 	.byte	0x04, 0x37
        /*0002*/ 	.short	(.L_2415 - .L_2414)
.L_2414:
        /*0004*/ 	.word	0x00000082


	//----- nvinfo : EIATTR_SW2861232_WAR
	.align		4
.L_2415:
        /*0008*/ 	.byte	0x01, 0x35
	.zero		2


	//----- nvinfo : EIATTR_PARAM_CBANK
	.align		4
        /*000c*/ 	.byte	0x04, 0x0a
        /*000e*/ 	.short	(.L_2417 - .L_2416)
	.align		4
.L_2416:
        /*0010*/ 	.word	index@(.nv.constant0._ZN2at6native29vectorized_elementwise_kernelILi2ENS0_13BinaryFunctorIN3c107complexIdEES5_S5_NS0_15binary_internal10DivFunctorIS5_EEEESt5arrayIPcLm3EEEEviT0_T1_)
        /*0014*/ 	.short	0x0160
        /*0016*/ 	.short	0x0020


	//----- nvinfo : EIATTR_CBANK_PARAM_SIZE
	.align		4
.L_2417:
        /*0018*/ 	.byte	0x03, 0x19
        /*001a*/ 	.short	0x0020


	//----- nvinfo : EIATTR_KPARAM_INFO
	.align		4
        /*001c*/ 	.byte	0x04, 0x17
        /*001e*/ 	.short	(.L_2419 - .L_2418)
.L_2418:
        /*0020*/ 	.word	0x00000000
        /*0024*/ 	.short	0x0002
        /*0026*/ 	.short	0x0008
        /*0028*/ 	.byte	0x00, 0xf0, 0x61, 0x00


	//----- nvinfo : EIATTR_KPARAM_INFO
	.align		4
.L_2419:
        /*002c*/ 	.byte	0x04, 0x17
        /*002e*/ 	.short	(.L_2421 - .L_2420)
.L_2420:
        /*0030*/ 	.word	0x00000000
        /*0034*/ 	.short	0x0001
        /*0036*/ 	.short	0x0004
        /*0038*/ 	.byte	0x00, 0xf0, 0x05, 0x00


	//----- nvinfo : EIATTR_KPARAM_INFO
	.align		4
.L_2421:
        /*003c*/ 	.byte	0x04, 0x17
        /*003e*/ 	.short	(.L_2423 - .L_2422)
.L_2422:
        /*0040*/ 	.word	0x00000000
        /*0044*/ 	.short	0x0000
        /*0046*/ 	.short	0x0000
        /*0048*/ 	.byte	0x00, 0xf0, 0x11, 0x00


	//----- nvinfo : EIATTR_MAXREG_COUNT
	.align		4
.L_2423:
        /*004c*/ 	.byte	0x03, 0x1b
        /*004e*/ 	.short	0x00ff


	//----- nvinfo : EIATTR_MERCURY_ISA_VERSION
	.align		4
        /*0050*/ 	.byte	0x03, 0x5f
        /*0052*/ 	.short	0x0000


	//----- nvinfo : EIATTR_EXIT_INSTR_OFFSETS
	.align		4
        /*0054*/ 	.byte	0x04, 0x1c
        /*0056*/ 	.short	(.L_2425 - .L_2424)


	//   ....[0]....
.L_2424:
        /*0058*/ 	.word	0x00004e30


	//   ....[1]....
        /*005c*/ 	.word	0x0000a5c0


	//   ....[2]....
        /*0060*/ 	.word	0x0000a610


	//----- nvinfo : EIATTR_MAX_THREADS
	.align		4
.L_2425:
        /*0064*/ 	.byte	0x04, 0x05
        /*0066*/ 	.short	(.L_2427 - .L_2426)
.L_2426:
        /*0068*/ 	.word	0x00000080
        /*006c*/ 	.word	0x00000001
        /*0070*/ 	.word	0x00000001


	//----- nvinfo : EIATTR_CRS_STACK_SIZE
	.align		4
.L_2427:
        /*0074*/ 	.byte	0x04, 0x1e
        /*0076*/ 	.short	(.L_2429 - .L_2428)
.L_2428:
        /*0078*/ 	.word	0x00000000
.L_2429:


//--------------------- .nv.info._ZN2at6native29vectorized_elementwise_kernelILi4ENS0_13BinaryFunctorIN3c107complexIdEES5_S5_NS0_15binary_internal10DivFunctorIS5_EEEESt5arrayIPcLm3EEEEviT0_T1_ --------------------------
	.section	.nv.info._ZN2at6native29vectorized_elementwise_kernelILi4ENS0_13BinaryFunctorIN3c107complexIdEES5_S5_NS0_15binary_internal10DivFunctorIS5_EEEESt5arrayIPcLm3EEEEviT0_T1_,"",@"SHT_CUDA_INFO"
	.sectionflags	@""
	.align	4


	//----- nvinfo : EIATTR_CUDA_API_VERSION
	.align		4
        /*0000*/ 	.byte	0x04, 0x37
        /*0002*/ 	.short	(.L_2431 - .L_2430)
.L_2430:
        /*0004*/ 	.word	0x00000082


	//----- nvinfo : EIATTR_SW2861232_WAR
	.align		4
.L_2431:
        /*0008*/ 	.byte	0x01, 0x35
	.zero		2


	//----- nvinfo : EIATTR_PARAM_CBANK
	.align		4
        /*000c*/ 	.byte	0x04, 0x0a
        /*000e*/ 	.short	(.L_2433 - .L_2432)
	.align		4
.L_2432:
        /*0010*/ 	.word	index@(.nv.constant0._ZN2at6native29vectorized_elementwise_kernelILi4ENS0_13BinaryFunctorIN3c107complexIdEES5_S5_NS0_15binary_internal10DivFunctorIS5_EEEESt5arrayIPcLm3EEEEviT0_T1_)
        /*0014*/ 	.short	0x0160
        /*0016*/ 	.short	0x0020


	//----- nvinfo : EIATTR_CBANK_PARAM_SIZE
	.align		4
.L_2433:
        /*0018*/ 	.byte	0x03, 0x19
        /*001a*/ 	.short	0x0020


	//----- nvinfo : EIATTR_KPARAM_INFO
	.align		4
        /*001c*/ 	.byte	0x04, 0x17
        /*001e*/ 	.short	(.L_2435 - .L_2434)
.L_2434:
        /*0020*/ 	.word	0x00000000
        /*0024*/ 	.short	0x0002
        /*0026*/ 	.short	0x0008
        /*0028*/ 	.byte	0x00, 0xf0, 0x61, 0x00


	//----- nvinfo : EIATTR_KPARAM_INFO
	.align		4
.L_2435:
        /*002c*/ 	.byte	0x04, 0x17
        /*002e*/ 	.short	(.L_2437 - .L_2436)
.L_2436:
        /*0030*/ 	.word	0x00000000
        /*0034*/ 	.short	0x0001
        /*0036*/ 	.short	0x0004
        /*0038*/ 	.byte	0x00, 0xf0, 0x05, 0x00


	//----- nvinfo : EIATTR_KPARAM_INFO
	.align		4
.L_2437:
        /*003c*/ 	.byte	0x04, 0x17
        /*003e*/ 	.short	(.L_2439 - .L_2438)
.L_2438:
        /*0040*/ 	.word	0x00000000
        /*0044*/ 	.short	0x0000
        /*0046*/ 	.short	0x0000
        /*0048*/ 	.byte	0x00, 0xf0, 0x11, 0x00


	//----- nvinfo : EIATTR_MAXREG_COUNT
	.align		4
.L_2439:
        /*004c*/ 	.byte	0x03, 0x1b
        /*004e*/ 	.short	0x00ff


	//----- nvinfo : EIATTR_MERCURY_ISA_VERSION
	.align		4
        /*0050*/ 	.byte	0x03, 0x5f
        /*0052*/ 	.short	0x0000


	//----- nvinfo : EIATTR_EXIT_INSTR_OFFSETS
	.align		4
        /*0054*/ 	.byte	0x04, 0x1c
        /*0056*/ 	.short	(.L_2441 - .L_2440)


	//   ....[0]....
.L_2440:
        /*0058*/ 	.word	0x00004e30


	//   ....[1]....
        /*005c*/ 	.word	0x0000a5c0


	//   ....[2]....
        /*0060*/ 	.word	0x0000a610


	//----- nvinfo : EIATTR_MAX_THREADS
	.align		4
.L_2441:
        /*0064*/ 	.byte	0x04, 0x05
        /*0066*/ 	.short	(.L_2443 - .L_2442)
.L_2442:
        /*0068*/ 	.word	0x00000080
        /*006c*/ 	.word	0x00000001
        /*0070*/ 	.word	0x00000001


	//----- nvinfo : EIATTR_CRS_STACK_SIZE
	.align		4
.L_2443:
        /*0074*/ 	.byte	0x04, 0x1e
        /*0076*/ 	.short	(.L_2445 - .L_2444)
.L_2444:
        /*0078*/ 	.word	0x00000000
.L_2445:


//--------------------- .nv.info._ZN2at6native29vectorized_elementwise_kernelILi8ENS0_13BinaryFunctorIN3c107complexIdEES5_S5_NS0_15binary_internal10DivFunctorIS5_EEEESt5arrayIPcLm3EEEEviT0_T1_ --------------------------
	.section	.nv.info._ZN2at6native29vectorized_elementwise_kernelILi8ENS0_13BinaryFunctorIN3c107complexIdEES5_S5_NS0_15binary_internal10DivFunctorIS5_EEEESt5arrayIPcLm3EEEEviT0_T1_,"",@"SHT_CUDA_INFO"
	.sectionflags	@""
	.align	4


	//----- nvinfo : EIATTR_CUDA_API_VERSION
	.align		4
        /*0000*/ 	.byte	0x04, 0x37
        /*0002*/ 	.short	(.L_2447 - .L_2446)
.L_2446:
        /*0004*/ 	.word	0x00000082


	//----- nvinfo : EIATTR_SW2861232_WAR
	.align		4
.L_2447:
        /*0008*/ 	.byte	0x01, 0x35
	.zero		2


	//----- nvinfo : EIATTR_PARAM_CBANK
	.align		4
        /*000c*/ 	.byte	0x04, 0x0a
        /*000e*/ 	.short	(.L_2449 - .L_2448)
	.align		4
.L_2448:
        /*0010*/ 	.word	index@(.nv.constant0._ZN2at6native29vectorized_elementwise_kernelILi8ENS0_13BinaryFunctorIN3c107complexIdEES5_S5_NS0_15binary_internal10DivFunctorIS5_EEEESt5arrayIPcLm3EEEEviT0_T1_)
        /*0014*/ 	.short	0x0160
        /*0016*/ 	.short	0x0020


	//----- nvinfo : EIATTR_CBANK_PARAM_SIZE
	.align		4
.L_2449:
        /*0018*/ 	.byte	0x03, 0x19
        /*001a*/ 	.short	0x0020


	//----- nvinfo : EIATTR_KPARAM_INFO
	.align		4
        /*001c*/ 	.byte	0x04, 0x17
        /*001e*/ 	.short	(.L_2451 - .L_2450)
.L_2450:
        /*0020*/ 	.word	0x00000000
        /*0024*/ 	.short	0x0002
        /*0026*/ 	.short	0x0008
        /*0028*/ 	.byte	0x00, 0xf0, 0x61, 0x00


	//----- nvinfo : EIATTR_KPARAM_INFO
	.align		4
.L_2451:
        /*002c*/ 	.byte	0x04, 0x17
        /*002e*/ 	.short	(.L_2453 - .L_2452)
.L_2452:
        /*0030*/ 	.word	0x00000000
        /*0034*/ 	.short	0x0001
        /*0036*/ 	.short	0x0004
        /*0038*/ 	.byte	0x00, 0xf0, 0x05, 0x00


	//----- nvinfo : EIATTR_KPARAM_INFO
	.align		4
.L_2453:
        /*003c*/ 	.byte	0x04, 0x17
        /*003e*/ 	.short	(.L_2455 - .L_2454)
.L_2454:
        /*0040*/ 	.word	0x00000000
        /*0044*/ 	.short	0x0000
        /*0046*/ 	.short	0x0000
        /*0048*/ 	.byte	0x00, 0xf0, 0x11, 0x00


	//----- nvinfo : EIATTR_MAXREG_COUNT
	.align		4
.L_2455:
        /*004c*/ 	.byte	0x03, 0x1b
        /*004e*/ 	.short	0x00ff


	//----- nvinfo : EIATTR_MERCURY_ISA_VERSION
	.align		4
        /*0050*/ 	.byte	0x03, 0x5f
        /*0052*/ 	.short	0x0000


	//----- nvinfo : EIATTR_EXIT_INSTR_OFFSETS
	.align		4
        /*0054*/ 	.byte	0x04, 0x1c
        /*0056*/ 	.short	(.L_2457 - .L_2456)


	//   ....[0]....
.L_2456:
        /*0058*/ 	.word	0x00000010


	//----- nvinfo : EIATTR_MAX_THREADS
	.align		4
.L_2457:
        /*005c*/ 	.byte	0x04, 0x05
        /*005e*/ 	.short	(.L_2459 - .L_2458)
.L_2458:
        /*0060*/ 	.word	0x00000080
        /*0064*/ 	.word	0x00000001
        /*0068*/ 	.word	0x00000001
.L_2459:


//--------------------- .nv.info._ZN2at6native18elementwise_kernelILi128ELi4EZNS0_15gpu_kernel_implINS0_13BUnaryFunctorIN3c107complexIdEES6_S6_NS0_15binary_internal10DivFunctorIS6_EEEEEEvRNS_18TensorIteratorBaseERKT_EUliE_EEviT1_ --------------------------
	.section	.nv.info._ZN2at6native18elementwise_kernelILi128ELi4EZNS0_15gpu_kernel_implINS0_13BUnaryFunctorIN3c107complexIdEES6_S6_NS0_15binary_internal10DivFunctorIS6_EEEEEEvRNS_18TensorIteratorBaseERKT_EUliE_EEviT1_,"",@"SHT_CUDA_INFO"
	.sectionflags	@""
	.align	4


	//----- nvinfo : EIATTR_CUDA_API_VERSION
	.align		4
        /*0000*/ 	.byte	0x04, 0x37
        /*0002*/ 	.short	(.L_2461 - .L_2460)
.L_2460:
        /*0004*/ 	.word	0x00000082


	//----- nvinfo : EIATTR_SW2861232_WAR
	.align		4
.L_2461:
        /*0008*/ 	.byte	0x01, 0x35
	.zero		2


	//----- nvinfo : EIATTR_PARAM_CBANK
	.align		4
        /*000c*/ 	.byte	0x04, 0x0a
        /*000e*/ 	.short	(.L_2463 - .L_2462)
	.align		4
.L_2462:
        /*0010*/ 	.word	index@(.nv.constant0._ZN2at6native18elementwise_kernelILi128ELi4EZNS0_15gpu_kernel_implINS0_13BUnaryFunctorIN3c107complexIdEES6_S6_NS0_15binary_internal10DivFunctorIS6_EEEEEEvRNS_18TensorIteratorBaseERKT_EUliE_EEviT1_)
        /*0014*/ 	.short	0x0160
        /*0016*/ 	.short	0x0250


	//----- nvinfo : EIATTR_CBANK_PARAM_SIZE
	.align		4
.L_2463:
        /*0018*/ 	.byte	0x03, 0x19
        /*001a*/ 	.short	0x0250


	//----- nvinfo : EIATTR_KPARAM_INFO
	.align		4
        /*001c*/ 	.byte	0x04, 0x17
        /*001e*/ 	.short	(.L_2465 - .L_2464)
.L_2464:
        /*0020*/ 	.word	0x00000000
        /*0024*/ 	.short	0x0001
        /*0026*/ 	.short	0x0010
        /*0028*/ 	.byte	0x00, 0xf0, 0x01, 0x09


	//----- nvinfo : EIATTR_KPARAM_INFO
	.align		4
.L_2465:
        /*002c*/ 	.byte	0x04, 0x17
        /*002e*/ 	.short	(.L_2467 - .L_2466)
.L_2466:
        /*0030*/ 	.word	0x00000000
        /*0034*/ 	.short	0x0000
        /*0036*/ 	.short	0x0000
        /*0038*/ 	.byte	0x00, 0xf0, 0x11, 0x00


	//----- nvinfo : EIATTR_MAXREG_COUNT
	.align		4
.L_2467:
        /*003c*/ 	.byte	0x03, 0x1b
        /*003e*/ 	.short	0x0080


	//----- nvinfo : EIATTR_EXTERNS
	.align		4
        /*0040*/ 	.byte	0x04, 0x0f
        /*0042*/ 	.short	(.L_2469 - .L_2468)


	//   ....[0]....
	.align		4
.L_2468:
        /*0044*/ 	.word	index@(__assertfail)


	//----- nvinfo : EIATTR_MERCURY_ISA_VERSION
	.align		4
.L_2469:
        /*0048*/ 	.byte	0x03, 0x5f
        /*004a*/ 	.short	0x0000


	//----- nvinfo : EIATTR_SYSCALL_OFFSETS
	.align		4
        /*004c*/ 	.byte	0x04, 0x46
        /*004e*/ 	.short	(.L_2471 - .L_2470)


	//   ....[0]....
.L_2470:
        /*0050*/ 	.word	0x00001ed0


	//   ....[1]....
        /*0054*/ 	.word	0x00003920


	//   ....[2]....
        /*0058*/ 	.word	0x00005850


	//   ....[3]....
        /*005c*/ 	.word	0x00007280


	//   ....[4]....
        /*0060*/ 	.word	0x00009180


	//   ....[5]....
        /*0064*/ 	.word	0x0000abb0


	//   ....[6]....
        /*0068*/ 	.word	0x0000cac0


	//   ....[7]....
        /*006c*/ 	.word	0x0000e4f0


	//----- nvinfo : EIATTR_EXIT_INSTR_OFFSETS
	.align		4
.L_2471:
        /*0070*/ 	.byte	0x04, 0x1c
        /*0072*/ 	.short	(.L_2473 - .L_2472)


	//   ....[0]....
.L_2472:
        /*0074*/ 	.word	0x0000ac50


	//   ....[1]....
        /*0078*/ 	.word	0x0000d600


	//   ....[2]....
        /*007c*/ 	.word	0x0000d640


	//   ....[3]....
        /*0080*/ 	.word	0x0000d6d0


	//   ....[4]....
        /*0084*/ 	.word	0x0000d700


	//   ....[5]....
        /*0088*/ 	.word	0x0000d730


	//   ....[6]....
        /*008c*/ 	.word	0x0000d7e0


	//   ....[7]....
        /*0090*/ 	.word	0x0000d840


	//   ....[8]....
        /*0094*/ 	.word	0x0000d920


	//   ....[9]....
        /*0098*/ 	.word	0x0000d9b0


	//   ....[10]....
        /*009c*/ 	.word	0x0000d9d0


	//   ....[11]....
        /*00a0*/ 	.word	0x0000daa0


	//   ....[12]....
        /*00a4*/ 	.word	0x0000dac0


	//   ....[13]....
        /*00a8*/ 	.word	0x0000dc70


	//   ....[14]....
        /*00ac*/ 	.word	0x0000ddf0


	//   ....[15]....
        /*00b0*/ 	.word	0x0000de50


	//   ....[16]....
        /*00b4*/ 	.word	0x0000df00


	//   ....[17]....
        /*00b8*/ 	.word	0x0000e0a0


	//   ....[18]....
        /*00bc*/ 	.word	0x0000e240


	//   ....[19]....
        /*00c0*/ 	.word	0x0000e3c0


	//   ....[20]....
        /*00c4*/ 	.word	0x0000e500


	//   ....[21]....
        /*00c8*/ 	.word	0x0000e530


	//   ....[22]....
        /*00cc*/ 	.word	0x0000e560


	//----- nvinfo : EIATTR_MAX_THREADS
	.align		4
.L_2473:
        /*00d0*/ 	.byte	0x04, 0x05
        /*00d2*/ 	.short	(.L_2475 - .L_2474)
.L_2474:
        /*00d4*/ 	.word	0x00000080
        /*00d8*/ 	.word	0x00000001
        /*00dc*/ 	.word	0x00000001


	//----- nvinfo : EIATTR_CRS_STACK_SIZE
	.align		4
.L_2475:
        /*00e0*/ 	.byte	0x04, 0x1e
        /*00e2*/ 	.short	(.L_2477 - .L_2476)
.L_2476:
        /*00e4*/ 	.word	0x00000000
.L_2477:


//--------------------- .nv.info._ZN2at6native27unrolled_elementwise_kernelINS0_13BUnaryFunctorIN3c107complexIdEES5_S5_NS0_15binary_internal10DivFunctorIS5_EEEESt5arrayIPcLm2EELi4E23TrivialOffsetCalculatorILi1EjESE_NS0_6memory12LoadWithCastILi1EEENSF_13StoreWithCastILi1EEEEEviT_T0_T2_T3_T4_T5_ --------------------------
	.section	.nv.info._ZN2at6native27unrolled_elementwise_kernelINS0_13BUnaryFunctorIN3c107complexIdEES5_S5_NS0_15binary_internal10DivFunctorIS5_EEEESt5arrayIPcLm2EELi4E23TrivialOffsetCalculatorILi1EjESE_NS0_6memory12LoadWithCastILi1EEENSF_13StoreWithCastILi1EEEEEviT_T0_T2_T3_T4_T5_,"",@"SHT_CUDA_INFO"
	.sectionflags	@""
	.align	4


	//----- nvinfo : EIATTR_CUDA_API_VERSION
	.align		4
        /*0000*/ 	.byte	0x04, 0x37
        /*0002*/ 	.short	(.L_2479 - .L_2478)
.L_2478:
        /*0004*/ 	.word	0x00000082


	//----- nvinfo : EIATTR_SW2861232_WAR
	.align		4
.L_2479:
        /*0008*/ 	.byte	0x01, 0x35
	.zero		2


	//----- nvinfo : EIATTR_PARAM_CBANK
	.align		4
        /*000c*/ 	.byte	0x04, 0x0a
        /*000e*/ 	.short	(.L_2481 - .L_2480)
	.align		4
.L_2480:
        /*0010*/ 	.word	index@(.nv.constant0._ZN2at6native27unrolled_elementwise_kernelINS0_13BUnaryFunctorIN3c107complexIdEES5_S5_NS0_15binary_internal10DivFunctorIS5_EEEESt5arrayIPcLm2EELi4E23TrivialOffsetCalculatorILi1EjESE_NS0_6memory12LoadWithCastILi1EEENSF_13StoreWithCastILi1EEEEEviT_T0_T2_T3_T4_T5_)
        /*0014*/ 	.short	0x0160
        /*0016*/ 	.short	0x0054


	//----- nvinfo : EIATTR_CBANK_PARAM_SIZE
	.align		4
.L_2481:
        /*0018*/ 	.byte	0x03, 0x19
        /*001a*/ 	.short	0x0054


	//----- nvinfo : EIATTR_KPARAM_INFO
	.align		4
        /*001c*/ 	.byte	0x04, 0x17
        /*001e*/ 	.short	(.L_2483 - .L_2482)
.L_2482:
        /*0020*/ 	.word	0x00000000
        /*0024*/ 	.short	0x0006
        /*0026*/ 	.short	0x004c
        /*0028*/ 	.byte	0x00, 0xf0, 0x21, 0x00


	//----- nvinfo : EIATTR_KPARAM_INFO
	.align		4
.L_2483:
        /*002c*/ 	.byte	0x04, 0x17
        /*002e*/ 	.short	(.L_2485 - .L_2484)
.L_2484:
        /*0030*/ 	.word	0x00000000
        /*0034*/ 	.short	0x0005
        /*0036*/ 	.short	0x0044
        /*0038*/ 	.byte	0x00, 0xf0, 0x21, 0x00


	//----- nvinfo : EIATTR_KPARAM_INFO
	.align		4
.L_2485:
        /*003c*/ 	.byte	0x04, 0x17
        /*003e*/ 	.short	(.L_2487 - .L_2486)
.L_2486:
        /*0040*/ 	.word	0x00000000
        /*0044*/ 	.short	0x0004
        /*0046*/ 	.short	0x0041
        /*0048*/ 	.byte	0x00, 0xf0, 0x05, 0x00


	//----- nvinfo : EIATTR_KPARAM_INFO
	.align		4
.L_2487:
        /*004c*/ 	.byte	0x04, 0x17
        /*004e*/ 	.short	(.L_2489 - .L_2488)
.L_2488:
        /*0050*/ 	.word	0x00000000
        /*0054*/ 	.short	0x0003
        /*0056*/ 	.short	0x0040
        /*0058*/ 	.byte	0x00, 0xf0, 0x05, 0x00


	//----- nvinfo : EIATTR_KPARAM_INFO
	.align		4
.L_2489:
        /*005c*/ 	.byte	0x04, 0x17
        /*005e*/ 	.short	(.L_2491 - .L_2490)
.L_2490:
        /*0060*/ 	.word	0x00000000
        /*0064*/ 	.short	0x0002
        /*0066*/ 	.short	0x0030
        /*0068*/ 	.byte	0x00, 0xf0, 0x41, 0x00


	//----- nvinfo : EIATTR_KPARAM_INFO
	.align		4
.L_2491:
        /*006c*/ 	.byte	0x04, 0x17
        /*006e*/ 	.short	(.L_2493 - .L_2492)
.L_2492:
        /*0070*/ 	.word	0x00000000
        /*0074*/ 	.short	0x0001
        /*0076*/ 	.short	0x0010
        /*0078*/ 	.byte	0x00, 0xf0, 0x81, 0x00


	//----- nvinfo : EIATTR_KPARAM_INFO
	.align		4
.L_2493:
        /*007c*/ 	.byte	0x04, 0x17
        /*007e*/ 	.short	(.L_2495 - .L_2494)
.L_2494:
        /*0080*/ 	.word	0x00000000
        /*0084*/ 	.short	0x0000
        /*0086*/ 	.short	0x0000
        /*0088*/ 	.byte	0x00, 0xf0, 0x11, 0x00


	//----- nvinfo : EIATTR_MAXREG_COUNT
	.align		4
.L_2495:
        /*008c*/ 	.byte	0x03, 0x1b
        /*008e*/ 	.short	0x00ff


	//----- nvinfo : EIATTR_EXTERNS
	.align		4
        /*0090*/ 	.byte	0x04, 0x0f
        /*0092*/ 	.short	(.L_2497 - .L_2496)


	//   ....[0]....
	.align		4
.L_2496:
        /*0094*/ 	.word	index@(__assertfail)


	//----- nvinfo : EIATTR_MERCURY_ISA_VERSION
	.align		4
.L_2497:
        /*0098*/ 	.byte	0x03, 0x5f
        /*009a*/ 	.short	0x0000


	//----- nvinfo : EIATTR_SYSCALL_OFFSETS
	.align		4
        /*009c*/ 	.byte	0x04, 0x46
        /*009e*/ 	.short	(.L_2499 - .L_2498)


	//   ....[0]....
.L_2498:
        /*00a0*/ 	.word	0x00001100


	//   ....[1]....
        /*00a4*/ 	.word	0x00002230


	//   ....[2]....
        /*00a8*/ 	.word	0x00003380


	//   ....[3]....
        /*00ac*/ 	.word	0x000044a0


	//   ....[4]....
        /*00b0*/ 	.word	0x00006e70


	//   ....[5]....
        /*00b4*/ 	.word	0x00007f30


	//   ....[6]....
        /*00b8*/ 	.word	0x00008ff0


	//   ....[7]....
        /*00bc*/ 	.word	0x0000a0b0


	//----- nvinfo : EIATTR_EXIT_INSTR_OFFSETS
	.align		4
.L_2499:
        /*00c0*/ 	.byte	0x04, 0x1c
        /*00c2*/ 	.short	(.L_2501 - .L_2500)


	//   ....[0]....
.L_2500:
        /*00c4*/ 	.word	0x00009090


	//   ....[1]....
        /*00c8*/ 	.word	0x000091c0


	//   ....[2]....
        /*00cc*/ 	.word	0x00009200


	//   ....[3]....
        /*00d0*/ 	.word	0x00009290


	//   ....[4]....
        /*00d4*/ 	.word	0x000092c0


	//   ....[5]....
        /*00d8*/ 	.word	0x000092f0


	//   ....[6]....
        /*00dc*/ 	.word	0x000093a0


	//   ....[7]....
        /*00e0*/ 	.word	0x00009400


	//   ....[8]....
        /*00e4*/ 	.word	0x000094e0


	//   ....[9]....
        /*00e8*/ 	.word	0x00009570


	//   ....[10]....
        /*00ec*/ 	.word	0x00009590


	//   ....[11]....
        /*00f0*/ 	.word	0x00009660


	//   ....[12]....
        /*00f4*/ 	.word	0x00009680


	//   ....[13]....
        /*00f8*/ 	.word	0x00009830


	//   ....[14]....
        /*00fc*/ 	.word	0x000099b0


	//   ....[15]....
        /*0100*/ 	.word	0x00009a10


	//   ....[16]....
        /*0104*/ 	.word	0x00009ac0


	//   ....[17]....
        /*0108*/ 	.word	0x00009c60


	//   ....[18]....
        /*010c*/ 	.word	0x00009e00


	//   ....[19]....
        /*0110*/ 	.word	0x00009f80


	//   ....[20]....
        /*0114*/ 	.word	0x0000a0c0


	//   ....[21]....
        /*0118*/ 	.word	0x0000a0f0


	//   ....[22]....
        /*011c*/ 	.word	0x0000a120


	//----- nvinfo : EIATTR_MAX_THREADS
	.align		4
.L_2501:
        /*0120*/ 	.byte	0x04, 0x05
        /*0122*/ 	.short	(.L_2503 - .L_2502)
.L_2502:
        /*0124*/ 	.word	0x00000080
        /*0128*/ 	.word	0x00000001
        /*012c*/ 	.word	0x00000001


	//----- nvinfo : EIATTR_CRS_STACK_SIZE
	.align		4
.L_2503:
        /*0130*/ 	.byte	0x04, 0x1e
        /*0132*/ 	.short	(.L_2505 - .L_2504)
.L_2504:
        /*0134*/ 	.word	0x00000000
.L_2505:


//--------------------- .nv.info._ZN2at6native18elementwise_kernelILi128ELi2EZNS0_22gpu_kernel_impl_nocastINS0_13BUnaryFunctorIN3c107complexIdEES6_S6_NS0_15binary_internal10DivFunctorIS6_EEEEEEvRNS_18TensorIteratorBaseERKT_EUliE_EEviT1_ --------------------------
	.section	.nv.info._ZN2at6native18elementwise_kernelILi128ELi2EZNS0_22gpu_kernel_impl_nocastINS0_13BUnaryFunctorIN3c107complexIdEES6_S6_NS0_15binary_internal10DivFunctorIS6_EEEEEEvRNS_18TensorIteratorBaseERKT_EUliE_EEviT1_,"",@"SHT_CUDA_INFO"
	.sectionflags	@""
	.align	4


	//----- nvinfo : EIATTR_CUDA_API_VERSION
	.align		4
        /*0000*/ 	.byte	0x04, 0x37
        /*0002*/ 	.short	(.L_2507 - .L_2506)
.L_2506:
        /*0004*/ 	.word	0x00000082


	//----- nvinfo : EIATTR_SW2861232_WAR
	.align		4
.L_2507:
        /*0008*/ 	.byte	0x01, 0x35
	.zero		2


	//----- nvinfo : EIATTR_PARAM_CBANK
	.align		4
        /*000c*/ 	.byte	0x04, 0x0a
        /*000e*/ 	.short	(.L_2509 - .L_2508)
	.align		4
.L_2508:
        /*0010*/ 	.word	index@(.nv.constant0._ZN2at6native18elementwise_kernelILi128ELi2EZNS0_22gpu_kernel_impl_nocastINS0_13BUnaryFunctorIN3c107complexIdEES6_S6_NS0_15binary_internal10DivFunctorIS6_EEEEEEvRNS_18TensorIteratorBaseERKT_EUliE_EEviT1_)
        /*0014*/ 	.short	0x0160
        /*0016*/ 	.short	0x0250


	//----- nvinfo : EIATTR_CBANK_PARAM_SIZE
	.align		4
.L_2509:
        /*0018*/ 	.byte	0x03, 0x19
        /*001a*/ 	.short	0x0250


	//----- nvinfo : EIATTR_KPARAM_INFO
	.align		4
        /*001c*/ 	.byte	0x04, 0x17
        /*001e*/ 	.short	(.L_2511 - .L_2510)
.L_2510:
        /*0020*/ 	.word	0x00000000
        /*0024*/ 	.short	0x0001
        /*0026*/ 	.short	0x0010
        /*0028*/ 	.byte	0x00, 0xf0, 0x01, 0x09


	//----- nvinfo : EIATTR_KPARAM_INFO
	.align		4
.L_2511:
        /*002c*/ 	.byte	0x04, 0x17
        /*002e*/ 	.short	(.L_2513 - .L_2512)
.L_2512:
        /*0030*/ 	.word	0x00000000
        /*0034*/ 	.short	0x0000
        /*0036*/ 	.short	0x0000
        /*0038*/ 	.byte	0x00, 0xf0, 0x11, 0x00


	//----- nvinfo : EIATTR_MAXREG_COUNT
	.align		4
.L_2513:
        /*003c*/ 	.byte	0x03, 0x1b
        /*003e*/ 	.short	0x0080


	//----- nvinfo : EIATTR_MERCURY_ISA_VERSION
	.align		4
        /*0040*/ 	.byte	0x03, 0x5f
        /*0042*/ 	.short	0x0000


	//----- nvinfo : EIATTR_EXIT_INSTR_OFFSETS
	.align		4
        /*0044*/ 	.byte	0x04, 0x1c
        /*0046*/ 	.short	(.L_2515 - .L_2514)


	//   ....[0]....
.L_2514:
        /*0048*/ 	.word	0x00001900


	//   ....[1]....
        /*004c*/ 	.word	0x00002b90


	//----- nvinfo : EIATTR_MAX_THREADS
	.align		4
.L_2515:
        /*0050*/ 	.byte	0x04, 0x05
        /*0052*/ 	.short	(.L_2517 - .L_2516)
.L_2516:
        /*0054*/ 	.word	0x00000080
        /*0058*/ 	.word	0x00000001
        /*005c*/ 	.word	0x00000001


	//----- nvinfo : EIATTR_CRS_STACK_SIZE
	.align		4
.L_2517:
        /*0060*/ 	.byte	0x04, 0x1e
        /*0062*/ 	.short	(.L_2519 - .L_2518)
.L_2518:
        /*0064*/ 	.word	0x00000000
.L_2519:


//--------------------- .nv.info._ZN2at6native27unrolled_elementwise_kernelINS0_13BUnaryFunctorIN3c107complexIdEES5_S5_NS0_15binary_internal10DivFunctorIS5_EEEESt5arrayIPcLm2EELi4E23TrivialOffsetCalculatorILi1EjESE_NS0_6memory15LoadWithoutCastENSF_16StoreWithoutCastEEEviT_T0_T2_T3_T4_T5_ --------------------------
	.section	.nv.info._ZN2at6native27unrolled_elementwise_kernelINS0_13BUnaryFunctorIN3c107complexIdEES5_S5_NS0_15binary_internal10DivFunctorIS5_EEEESt5arrayIPcLm2EELi4E23TrivialOffsetCalculatorILi1EjESE_NS0_6memory15LoadWithoutCastENSF_16StoreWithoutCastEEEviT_T0_T2_T3_T4_T5_,"",@"SHT_CUDA_INFO"
	.sectionflags	@""
	.align	4


	//----- nvinfo : EIATTR_CUDA_API_VERSION
	.align		4
        /*0000*/ 	.byte	0x04, 0x37
        /*0002*/ 	.short	(.L_2521 - .L_2520)
.L_2520:
        /*0004*/ 	.word	0x00000082


	//----- nvinfo : EIATTR_SW2861232_WAR
	.align		4
.L_2521:
        /*0008*/ 	.byte	0x01, 0x35
	.zero		2


	//----- nvinfo : EIATTR_PARAM_CBANK
	.align		4
        /*000c*/ 	.byte	0x04, 0x0a
        /*000e*/ 	.short	(.L_2523 - .L_2522)
	.align		4
.L_2522:
        /*0010*/ 	.word	index@(.nv.constant0._ZN2at6native27unrolled_elementwise_kernelINS0_13BUnaryFunctorIN3c107complexIdEES5_S5_NS0_15binary_internal10DivFunctorIS5_EEEESt5arrayIPcLm2EELi4E23TrivialOffsetCalculatorILi1EjESE_NS0_6memory15LoadWithoutCastENSF_16StoreWithoutCastEEEviT_T0_T2_T3_T4_T5_)
        /*0014*/ 	.short	0x0160
        /*0016*/ 	.short	0x0044


	//----- nvinfo : EIATTR_CBANK_PARAM_SIZE
	.align		4
.L_2523:
        /*0018*/ 	.byte	0x03, 0x19
        /*001a*/ 	.short	0x0044


	//----- nvinfo : EIATTR_KPARAM_INFO
	.align		4
        /*001c*/ 	.byte	0x04, 0x17
        /*001e*/ 	.short	(.L_2525 - .L_2524)
.L_2524:
        /*0020*/ 	.word	0x00000000
        /*0024*/ 	.short	0x0006
        /*0026*/ 	.short	0x0043
        /*0028*/ 	.byte	0x00, 0xf0, 0x05, 0x00


	//----- nvinfo : EIATTR_KPARAM_INFO
	.align		4
.L_2525:
        /*002c*/ 	.byte	0x04, 0x17
        /*002e*/ 	.short	(.L_2527 - .L_2526)
.L_2526:
        /*0030*/ 	.word	0x00000000
        /*0034*/ 	.short	0x0005
        /*0036*/ 	.short	0x0042
        /*0038*/ 	.byte	0x00, 0xf0, 0x05, 0x00


	//----- nvinfo : EIATTR_KPARAM_INFO
	.align		4
.L_2527:
        /*003c*/ 	.byte	0x04, 0x17
        /*003e*/ 	.short	(.L_2529 - .L_2528)
.L_2528:
        /*0040*/ 	.word	0x00000000
        /*0044*/ 	.short	0x0004
        /*0046*/ 	.short	0x0041
        /*0048*/ 	.byte	0x00, 0xf0, 0x05, 0x00


	//----- nvinfo : EIATTR_KPARAM_INFO
	.align		4
.L_2529:
        /*004c*/ 	.byte	0x04, 0x17
        /*004e*/ 	.short	(.L_2531 - .L_2530)
.L_2530:
        /*0050*/ 	.word	0x00000000
        /*0054*/ 	.short	0x0003
        /*0056*/ 	.short	0x0040
        /*0058*/ 	.byte	0x00, 0xf0, 0x05, 0x00


	//----- nvinfo : EIATTR_KPARAM_INFO
	.align		4
.L_2531:
        /*005c*/ 	.byte	0x04, 0x17
        /*005e*/ 	.short	(.L_2533 - .L_2532)
.L_2532:
        /*0060*/ 	.word	0x00000000
        /*0064*/ 	.short	0x0002
        /*0066*/ 	.short	0x0030
        /*0068*/ 	.byte	0x00, 0xf0, 0x41, 0x00


	//----- nvinfo : EIATTR_KPARAM_INFO
	.align		4
.L_2533:
        /*006c*/ 	.byte	0x04, 0x17
        /*006e*/ 	.short	(.L_2535 - .L_2534)
.L_2534:
        /*0070*/ 	.word	0x00000000
        /*0074*/ 	.short	0x0001
        /*0076*/ 	.short	0x0010
        /*0078*/ 	.byte	0x00, 0xf0, 0x81, 0x00


	//----- nvinfo : EIATTR_KPARAM_INFO
	.align		4
.L_2535:
        /*007c*/ 	.byte	0x04, 0x17
        /*007e*/ 	.short	(.L_2537 - .L_2536)
.L_2536:
        /*0080*/ 	.word	0x00000000
        /*0084*/ 	.short	0x0000
        /*0086*/ 	.short	0x0000
        /*0088*/ 	.byte	0x00, 0xf0, 0x11, 0x00


	//----- nvinfo : EIATTR_MAXREG_COUNT
	.align		4
.L_2537:
        /*008c*/ 	.byte	0x03, 0x1b
        /*008e*/ 	.short	0x00ff


	//----- nvinfo : EIATTR_MERCURY_ISA_VERSION
	.align		4
        /*0090*/ 	.byte	0x03, 0x5f
        /*0092*/ 	.short	0x0000


	//----- nvinfo : EIATTR_EXIT_INSTR_OFFSETS
	.align		4
        /*0094*/ 	.byte	0x04, 0x1c
        /*0096*/ 	.short	(.L_2539 - .L_2538)


	//   ....[0]....
.L_2538:
        /*0098*/ 	.word	0x00001be0


	//   ....[1]....
        /*009c*/ 	.word	0x00001c30


	//----- nvinfo : EIATTR_MAX_THREADS
	.align		4
.L_2539:
        /*00a0*/ 	.byte	0x04, 0x05
        /*00a2*/ 	.short	(.L_2541 - .L_2540)
.L_2540:
        /*00a4*/ 	.word	0x00000080
        /*00a8*/ 	.word	0x00000001
        /*00ac*/ 	.word	0x00000001


	//----- nvinfo : EIATTR_CRS_STACK_SIZE
	.align		4
.L_2541:
        /*00b0*/ 	.byte	0x04, 0x1e
        /*00b2*/ 	.short	(.L_2543 - .L_2542)
.L_2542:
        /*00b4*/ 	.word	0x00000000
.L_2543:


//--------------------- .nv.info._ZN2at6native29vectorized_elementwise_kernelILi2ENS0_13BUnaryFunctorIN3c107complexIdEES5_S5_NS0_15binary_internal10DivFunctorIS5_EEEESt5arrayIPcLm2EEEEviT0_T1_ --------------------------
	.section	.nv.info._ZN2at6native29vectorized_elementwise_kernelILi2ENS0_13BUnaryFunctorIN3c107complexIdEES5_S5_NS0_15binary_internal10DivFunctorIS5_EEEESt5arrayIPcLm2EEEEviT0_T1_,"",@"SHT_CUDA_INFO"
	.sectionflags	@""
	.align	4


	//----- nvinfo : EIATTR_CUDA_API_VERSION
	.align		4
        /*0000*/ 	.byte	0x04, 0x37
        /*0002*/ 	.short	(.L_2545 - .L_2544)
.L_2544:
        /*0004*/ 	.word	0x00000082


	//----- nvinfo : EIATTR_SW2861232_WAR
	.align		4
.L_2545:
        /*0008*/ 	.byte	0x01, 0x35
	.zero		2


	//----- nvinfo : EIATTR_PARAM_CBANK
	.align		4
        /*000c*/ 	.byte	0x04, 0x0a
        /*000e*/ 	.short	(.L_2547 - .L_2546)
	.align		4
.L_2546:
        /*0010*/ 	.word	index@(.nv.constant0._ZN2at6native29vectorized_elementwise_kernelILi2ENS0_13BUnaryFunctorIN3c107complexIdEES5_S5_NS0_15binary_internal10DivFunctorIS5_EEEESt5arrayIPcLm2EEEEviT0_T1_)
        /*0014*/ 	.short	0x0160
        /*0016*/ 	.short	0x0040


	//----- nvinfo : EIATTR_CBANK_PARAM_SIZE
	.align		4
.L_2547:
        /*0018*/ 	.byte	0x03, 0x19
        /*001a*/ 	.short	0x0040


	//----- nvinfo : EIATTR_KPARAM_INFO
	.align		4
        /*001c*/ 	.byte	0x04, 0x17
        /*001e*/ 	.short	(.L_2549 - .L_2548)
.L_2548:
        /*0020*/ 	.word	0x00000000
        /*0024*/ 	.short	0x0002
        /*0026*/ 	.short	0x0030
        /*0028*/ 	.byte	0x00, 0xf0, 0x41, 0x00


	//----- nvinfo : EIATTR_KPARAM_INFO
	.align		4
.L_2549:
        /*002c*/ 	.byte	0x04, 0x17
        /*002e*/ 	.short	(.L_2551 - .L_2550)
.L_2550:
        /*0030*/ 	.word	0x00000000
        /*0034*/ 	.short	0x0001
        /*0036*/ 	.short	0x0010
        /*0038*/ 	.byte	0x00, 0xf0, 0x81, 0x00


	//----- nvinfo : EIATTR_KPARAM_INFO
	.align		4
.L_2551:
        /*003c*/ 	.byte	0x04, 0x17
        /*003e*/ 	.short	(.L_2553 - .L_2552)
.L_2552:
        /*0040*/ 	.word	0x00000000
        /*0044*/ 	.short	0x0000
        /*0046*/ 	.short	0x0000
        /*0048*/ 	.byte	0x00, 0xf0, 0x11, 0x00


	//----- nvinfo : EIATTR_MAXREG_COUNT
	.align		4
.L_2553:
        /*004c*/ 	.byte	0x03, 0x1b
        /*004e*/ 	.short	0x00ff


	//----- nvinfo : EIATTR_MERCURY_ISA_VERSION
	.align		4
        /*0050*/ 	.byte	0x03, 0x5f
        /*0052*/ 	.short	0x0000


	//----- nvinfo : EIATTR_EXIT_INSTR_OFFSETS
	.align		4
        /*0054*/ 	.byte	0x04, 0x1c
        /*0056*/ 	.short	(.L_2555 - .L_2554)


	//   ....[0]....
.L_2554:
        /*0058*/ 	.word	0x000026c0


	//   ....[1]....
        /*005c*/ 	.word	0x000058f0


	//   ....[2]....
        /*0060*/ 	.word	0x00005940


	//----- nvinfo : EIATTR_MAX_THREADS
	.align		4
.L_2555:
        /*0064*/ 	.byte	0x04, 0x05
        /*0066*/ 	.short	(.L_2557 - .L_2556)
.L_2556:
        /*0068*/ 	.word	0x00000080
        /*006c*/ 	.word	0x00000001
        /*0070*/ 	.word	0x00000001


	//----- nvinfo : EIATTR_CRS_STACK_SIZE
	.align		4
.L_2557:
        /*0074*/ 	.byte	0x04, 0x1e
        /*0076*/ 	.short	(.L_2559 - .L_2558)
.L_2558:
        /*0078*/ 	.word	0x00000000
.L_2559:


//--------------------- .nv.info._ZN2at6native29vectorized_elementwise_kernelILi4ENS0_13BUnaryFunctorIN3c107complexIdEES5_S5_NS0_15binary_internal10DivFunctorIS5_EEEESt5arrayIPcLm2EEEEviT0_T1_ --------------------------
	.section	.nv.info._ZN2at6native29vectorized_elementwise_kernelILi4ENS0_13BUnaryFunctorIN3c107complexIdEES5_S5_NS0_15binary_internal10DivFunctorIS5_EEEESt5arrayIPcLm2EEEEviT0_T1_,"",@"SHT_CUDA_INFO"
	.sectionflags	@""
	.align	4


	//----- nvinfo : EIATTR_CUDA_API_VERSION
	.align		4
        /*0000*/ 	.byte	0x04, 0x37
        /*0002*/ 	.short	(.L_2561 - .L_2560)
.L_2560:
        /*0004*/ 	.word	0x00000082


	//----- nvinfo : EIATTR_SW2861232_WAR
	.align		4
.L_2561:
        /*0008*/ 	.byte	0x01, 0x35
	.zero		2


	//----- nvinfo : EIATTR_PARAM_CBANK
	.align		4
        /*000c*/ 	.byte	0x04, 0x0a
        /*000e*/ 	.short	(.L_2563 - .L_2562)
	.align		4
.L_2562:
        /*0010*/ 	.word	index@(.nv.constant0._ZN2at6native29vectorized_elementwise_kernelILi4ENS0_13BUnaryFunctorIN3c107complexIdEES5_S5_NS0_15binary_internal10DivFunctorIS5_EEEESt5arrayIPcLm2EEEEviT0_T1_)
        /*0014*/ 	.short	0x0160
        /*0016*/ 	.short	0x0040


	//----- nvinfo : EIATTR_CBANK_PARAM_SIZE
	.align		4
.L_2563:
        /*0018*/ 	.byte	0x03, 0x19
        /*001a*/ 	.short	0x0040


	//----- nvinfo : EIATTR_KPARAM_INFO
	.align		4
        /*001c*/ 	.byte	0x04, 0x17
        /*001e*/ 	.short	(.L_2565 - .L_2564)
.L_2564:
        /*0020*/ 	.word	0x00000000
        /*0024*/ 	.short	0x0002
        /*0026*/ 	.short	0x0030
        /*0028*/ 	.byte	0x00, 0xf0, 0x41, 0x00


	//----- nvinfo : EIATTR_KPARAM_INFO
	.align		4
.L_2565:
        /*002c*/ 	.byte	0x04, 0x17
        /*002e*/ 	.short	(.L_2567 - .L_2566)
.L_2566:
        /*0030*/ 	.word	0x00000000
        /*0034*/ 	.short	0x0001
        /*0036*/ 	.short	0x0010
        /*0038*/ 	.byte	0x00, 0xf0, 0x81, 0x00


	//----- nvinfo : EIATTR_KPARAM_INFO
	.align		4
.L_2567:
        /*003c*/ 	.byte	0x04, 0x17
        /*003e*/ 	.short	(.L_2569 - .L_2568)
.L_2568:
        /*0040*/ 	.word	0x00000000
        /*0044*/ 	.short	0x0000
        /*0046*/ 	.short	0x0000
        /*0048*/ 	.byte	0x00, 0xf0, 0x11, 0x00


	//----- nvinfo : EIATTR_MAXREG_COUNT
	.align		4
.L_2569:
        /*004c*/ 	.byte	0x03, 0x1b
        /*004e*/ 	.short	0x00ff


	//----- nvinfo : EIATTR_MERCURY_ISA_VERSION
	.align		4
        /*0050*/ 	.byte	0x03, 0x5f
        /*0052*/ 	.short	0x0000


	//----- nvinfo : EIATTR_EXIT_INSTR_OFFSETS
	.align		4
        /*0054*/ 	.byte	0x04, 0x1c
        /*0056*/ 	.short	(.L_2571 - .L_2570)


	//   ....[0]....
.L_2570:
        /*0058*/ 	.word	0x000026c0


	//   ....[1]....
        /*005c*/ 	.word	0x000058f0


	//   ....[2]....
        /*0060*/ 	.word	0x00005940


	//----- nvinfo : EIATTR_MAX_THREADS
	.align		4
.L_2571:
        /*0064*/ 	.byte	0x04, 0x05
        /*0066*/ 	.short	(.L_2573 - .L_2572)
.L_2572:
        /*0068*/ 	.word	0x00000080
        /*006c*/ 	.word	0x00000001
        /*0070*/ 	.word	0x00000001


	//----- nvinfo : EIATTR_CRS_STACK_SIZE
	.align		4
.L_2573:
        /*0074*/ 	.byte	0x04, 0x1e
        /*0076*/ 	.short	(.L_2575 - .L_2574)
.L_2574:
        /*0078*/ 	.word	0x00000000
.L_2575:


//--------------------- .nv.info._ZN2at6native29vectorized_elementwise_kernelILi8ENS0_13BUnaryFunctorIN3c107complexIdEES5_S5_NS0_15binary_internal10DivFunctorIS5_EEEESt5arrayIPcLm2EEEEviT0_T1_ --------------------------
	.section	.nv.info._ZN2at6native29vectorized_elementwise_kernelILi8ENS0_13BUnaryFunctorIN3c107complexIdEES5_S5_NS0_15binary_internal10DivFunctorIS5_EEEESt5arrayIPcLm2EEEEviT0_T1_,"",@"SHT_CUDA_INFO"
	.sectionflags	@""
	.align	4


	//----- nvinfo : EIATTR_CUDA_API_VERSION
	.align		4
        /*0000*/ 	.byte	0x04, 0x37
        /*0002*/ 	.short	(.L_2577 - .L_2576)
.L_2576:
        /*0004*/ 	.word	0x00000082


	//----- nvinfo : EIATTR_SW2861232_WAR
	.align		4
.L_2577:
        /*0008*/ 	.byte	0x01, 0x35
	.zero		2


	//----- nvinfo : EIATTR_PARAM_CBANK
	.align		4
        /*000c*/ 	.byte	0x04, 0x0a
        /*000e*/ 	.short	(.L_2579 - .L_2578)
	.align		4
.L_2578:
        /*0010*/ 	.word	index@(.nv.constant0._ZN2at6native29vectorized_elementwise_kernelILi8ENS0_13BUnaryFunctorIN3c107complexIdEES5_S5_NS0_15binary_internal10DivFunctorIS5_EEEESt5arrayIPcLm2EEEEviT0_T1_)
        /*0014*/ 	.short	0x0160
        /*0016*/ 	.short	0x0040


	//----- nvinfo : EIATTR_CBANK_PARAM_SIZE
	.align		4
.L_2579:
        /*0018*/ 	.byte	0x03, 0x19
        /*001a*/ 	.short	0x0040


	//----- nvinfo : EIATTR_KPARAM_INFO
	.align		4
        /*001c*/ 	.byte	0x04, 0x17
        /*001e*/ 	.short	(.L_2581 - .L_2580)
.L_2580:
        /*0020*/ 	.word	0x00000000
        /*0024*/ 	.short	0x0002
        /*0026*/ 	.short	0x0030
        /*0028*/ 	.byte	0x00, 0xf0, 0x41, 0x00


	//----- nvinfo : EIATTR_KPARAM_INFO
	.align		4
.L_2581:
        /*002c*/ 	.byte	0x04, 0x17
        /*002e*/ 	.short	(.L_2583 - .L_2582)
.L_2582:
        /*0030*/ 	.word	0x00000000
        /*0034*/ 	.short	0x0001
        /*0036*/ 	.short	0x0010
        /*0038*/ 	.byte	0x00, 0xf0, 0x81, 0x00


	//----- nvinfo : EIATTR_KPARAM_INFO
	.align		4
.L_2583:
        /*003c*/ 	.byte	0x04, 0x17
        /*003e*/ 	.short	(.L_2585 - .L_2584)
.L_2584:
        /*0040*/ 	.word	0x00000000
        /*0044*/ 	.short	0x0000
        /*0046*/ 	.short	0x0000
        /*0048*/ 	.byte	0x00, 0xf0, 0x11, 0x00


	//----- nvinfo : EIATTR_MAXREG_COUNT
	.align		4
.L_2585:
        /*004c*/ 	.byte	0x03, 0x1b
        /*004e*/ 	.short	0x00ff


	//----- nvinfo : EIATTR_MERCURY_ISA_VERSION
	.align		4
        /*0050*/ 	.byte	0x03, 0x5f
        /*0052*/ 	.short	0x0000


	//----- nvinfo : EIATTR_EXIT_INSTR_OFFSETS
	.align		4
        /*0054*/ 	.byte	0x04, 0x1c
        /*0056*/ 	.short	(.L_2587 - .L_2586)


	//   ....[0]....
.L_2586:
        /*0058*/ 	.word	0x00000010


	//----- nvinfo : EIATTR_MAX_THREADS
	.align		4
.L_2587:
        /*005c*/ 	.byte	0x04, 0x05
        /*005e*/ 	.short	(.L_2589 - .L_2588)
.L_2588:
        /*0060*/ 	.word	0x00000080
        /*0064*/ 	.word	0x00000001
        /*0068*/ 	.word	0x00000001
.L_2589:


//--------------------- .nv.info._ZN2at6native18elementwise_kernelILi128ELi4EZNS0_15gpu_kernel_implINS0_13AUnaryFunctorIN3c107complexIdEES6_S6_NS0_15binary_internal10DivFunctorIS6_EEEEEEvRNS_18TensorIteratorBaseERKT_EUliE_EEviT1_ --------------------------
	.section	.nv.info._ZN2at6native18elementwise_kernelILi128ELi4EZNS0_15gpu_kernel_implINS0_13AUnaryFunctorIN3c107complexIdEES6_S6_NS0_15binary_internal10DivFunctorIS6_EEEEEEvRNS_18TensorIteratorBaseERKT_EUliE_EEviT1_,"",@"SHT_CUDA_INFO"
	.sectionflags	@""
	.align	4


	//----- nvinfo : EIATTR_CUDA_API_VERSION
	.align		4
        /*0000*/ 	.byte	0x04, 0x37
        /*0002*/ 	.short	(.L_2591 - .L_2590)
.L_2590:
        /*0004*/ 	.word	0x00000082


	//----- nvinfo : EIATTR_SW2861232_WAR
	.align		4
.L_2591:
        /*0008*/ 	.byte	0x01, 0x35
	.zero		2


	//----- nvinfo : EIATTR_PARAM_CBANK
	.align		4
        /*000c*/ 	.byte	0x04, 0x0a
        /*000e*/ 	.short	(.L_2593 - .L_2592)
	.align		4
.L_2592:
        /*0010*/ 	.word	index@(.nv.constant0._ZN2at6native18elementwise_kernelILi128ELi4EZNS0_15gpu_kernel_implINS0_13AUnaryFunctorIN3c107complexIdEES6_S6_NS0_15binary_internal10DivFunctorIS6_EEEEEEvRNS_18TensorIteratorBaseERKT_EUliE_EEviT1_)
        /*0014*/ 	.short	0x0160
        /*0016*/ 	.short	0x0250


	//----- nvinfo : EIATTR_CBANK_PARAM_SIZE
	.align		4
.L_2593:
        /*0018*/ 	.byte	0x03, 0x19
        /*001a*/ 	.short	0x0250


	//----- nvinfo : EIATTR_KPARAM_INFO
	.align		4
        /*001c*/ 	.byte	0x04, 0x17
        /*001e*/ 	.short	(.L_2595 - .L_2594)
.L_2594:
        /*0020*/ 	.word	0x00000000
        /*0024*/ 	.short	0x0001
        /*0026*/ 	.short	0x0010
        /*0028*/ 	.byte	0x00, 0xf0, 0x01, 0x09


	//----- nvinfo : EIATTR_KPARAM_INFO
	.align		4
.L_2595:
        /*002c*/ 	.byte	0x04, 0x17
        /*002e*/ 	.short	(.L_2597 - .L_2596)
.L_2596:
        /*0030*/ 	.word	0x00000000
        /*0034*/ 	.short	0x0000
        /*0036*/ 	.short	0x0000
        /*0038*/ 	.byte	0x00, 0xf0, 0x11, 0x00


	//----- nvinfo : EIATTR_MAXREG_COUNT
	.align		4
.L_2597:
        /*003c*/ 	.byte	0x03, 0x1b
        /*003e*/ 	.short	0x0080


	//----- nvinfo : EIATTR_EXTERNS
	.align		4
        /*0040*/ 	.byte	0x04, 0x0f
        /*0042*/ 	.short	(.L_2599 - .L_2598)


	//   ....[0]....
	.align		4
.L_2598:
        /*0044*/ 	.word	index@(__assertfail)


	//----- nvinfo : EIATTR_MERCURY_ISA_VERSION
	.align		4
.L_2599:
        /*0048*/ 	.byte	0x03, 0x5f
        /*004a*/ 	.short	0x0000


	//----- nvinfo : EIATTR_SYSCALL_OFFSETS
	.align		4
        /*004c*/ 	.byte	0x04, 0x46
        /*004e*/ 	.short	(.L_2601 - .L_2600)


	//   ....[0]....
.L_2600:
        /*0050*/ 	.word	0x00001ed0


	//   ....[1]....
        /*0054*/ 	.word	0x000038a0


	//   ....[2]....
        /*0058*/ 	.word	0x000057d0


	//   ....[3]....
        /*005c*/ 	.word	0x000071a0


	//   ....[4]....
        /*0060*/ 	.word	0x000090a0


	//   ....[5]....
        /*0064*/ 	.word	0x0000aa70


	//   ....[6]....
        /*0068*/ 	.word	0x0000c980


	//   ....[7]....
        /*006c*/ 	.word	0x0000e350


	//----- nvinfo : EIATTR_EXIT_INSTR_OFFSETS
	.align		4
.L_2601:
        /*0070*/ 	.byte	0x04, 0x1c
        /*0072*/ 	.short	(.L_2603 - .L_2602)


	//   ....[0]....
.L_2602:
        /*0074*/ 	.word	0x0000ab10


	//   ....[1]....
        /*0078*/ 	.word	0x0000d460


	//   ....[2]....
        /*007c*/ 	.word	0x0000d4a0


	//   ....[3]....
        /*0080*/ 	.word	0x0000d530


	//   ....[4]....
        /*0084*/ 	.word	0x0000d560


	//   ....[5]....
        /*0088*/ 	.word	0x0000d590


	//   ....[6]....
        /*008c*/ 	.word	0x0000d640


	//   ....[7]....
        /*0090*/ 	.word	0x0000d6a0


	//   ....[8]....
        /*0094*/ 	.word	0x0000d780


	//   ....[9]....
        /*0098*/ 	.word	0x0000d810


	//   ....[10]....
        /*009c*/ 	.word	0x0000d830


	//   ....[11]....
        /*00a0*/ 	.word	0x0000d900


	//   ....[12]....
        /*00a4*/ 	.word	0x0000d920


	//   ....[13]....
        /*00a8*/ 	.word	0x0000dad0


	//   ....[14]....
        /*00ac*/ 	.word	0x0000dc50


	//   ....[15]....
        /*00b0*/ 	.word	0x0000dcb0


	//   ....[16]....
        /*00b4*/ 	.word	0x0000dd60


	//   ....[17]....
        /*00b8*/ 	.word	0x0000df00


	//   ....[18]....
        /*00bc*/ 	.word	0x0000e0a0


	//   ....[19]....
        /*00c0*/ 	.word	0x0000e220


	//   ....[20]....
        /*00c4*/ 	.word	0x0000e360


	//   ....[21]....
        /*00c8*/ 	.word	0x0000e390


	//   ....[22]....
        /*00cc*/ 	.word	0x0000e3c0


	//----- nvinfo : EIATTR_MAX_THREADS
	.align		4
.L_2603:
        /*00d0*/ 	.byte	0x04, 0x05
        /*00d2*/ 	.short	(.L_2605 - .L_2604)
.L_2604:
        /*00d4*/ 	.word	0x00000080
        /*00d8*/ 	.word	0x00000001
        /*00dc*/ 	.word	0x00000001


	//----- nvinfo : EIATTR_CRS_STACK_SIZE
	.align		4
.L_2605:
        /*00e0*/ 	.byte	0x04, 0x1e
        /*00e2*/ 	.short	(.L_2607 - .L_2606)
.L_2606:
        /*00e4*/ 	.word	0x00000000
.L_2607:


//--------------------- .nv.info._ZN2at6native27unrolled_elementwise_kernelINS0_13AUnaryFunctorIN3c107complexIdEES5_S5_NS0_15binary_internal10DivFunctorIS5_EEEESt5arrayIPcLm2EELi4E23TrivialOffsetCalculatorILi1EjESE_NS0_6memory12LoadWithCastILi1EEENSF_13StoreWithCastILi1EEEEEviT_T0_T2_T3_T4_T5_ --------------------------
	.section	.nv.info._ZN2at6native27unrolled_elementwise_kernelINS0_13AUnaryFunctorIN3c107complexIdEES5_S5_NS0_15binary_internal10DivFunctorIS5_EEEESt5arrayIPcLm2EELi4E23TrivialOffsetCalculatorILi1EjESE_NS0_6memory12LoadWithCastILi1EEENSF_13StoreWithCastILi1EEEEEviT_T0_T2_T3_T4_T5_,"",@"SHT_CUDA_INFO"
	.sectionflags	@""
	.align	4


	//----- nvinfo : EIATTR_CUDA_API_VERSION
	.align		4
        /*0000*/ 	.byte	0x04, 0x37
        /*0002*/ 	.short	(.L_2609 - .L_2608)
.L_2608:
        /*0004*/ 	.word	0x00000082


	//----- nvinfo : EIATTR_SW2861232_WAR
	.align		4
.L_2609:
        /*0008*/ 	.byte	0x01, 0x35
	.zero		2


	//----- nvinfo : EIATTR_PARAM_CBANK
	.align		4
        /*000c*/ 	.byte	0x04, 0x0a
        /*000e*/ 	.short	(.L_2611 - .L_2610)
	.align		4
.L_2610:
        /*0010*/ 	.word	index@(.nv.constant0._ZN2at6native27unrolled_elementwise_kernelINS0_13AUnaryFunctorIN3c107complexIdEES5_S5_NS0_15binary_internal10DivFunctorIS5_EEEESt5arrayIPcLm2EELi4E23TrivialOffsetCalculatorILi1EjESE_NS0_6memory12LoadWithCastILi1EEENSF_13StoreWithCastILi1EEEEEviT_T0_T2_T3_T4_T5_)
        /*0014*/ 	.short	0x0160
        /*0016*/ 	.short	0x0054


	//----- nvinfo : EIATTR_CBANK_PARAM_SIZE
	.align		4
.L_2611:
        /*0018*/ 	.byte	0x03, 0x19
        /*001a*/ 	.short	0x0054


	//----- nvinfo : EIATTR_KPARAM_INFO
	.align		4
        /*001c*/ 	.byte	0x04, 0x17
        /*001e*/ 	.short	(.L_2613 - .L_2612)
.L_2612:
        /*0020*/ 	.word	0x00000000
        /*0024*/ 	.short	0x0006
        /*0026*/ 	.short	0x004c
        /*0028*/ 	.byte	0x00, 0xf0, 0x21, 0x00


	//----- nvinfo : EIATTR_KPARAM_INFO
	.align		4
.L_2613:
        /*002c*/ 	.byte	0x04, 0x17
        /*002e*/ 	.short	(.L_2615 - .L_2614)
.L_2614:
        /*0030*/ 	.word	0x00000000
        /*0034*/ 	.short	0x0005
        /*0036*/ 	.short	0x0044
        /*0038*/ 	.byte	0x00, 0xf0, 0x21, 0x00


	//----- nvinfo : EIATTR_KPARAM_INFO
	.align		4
.L_2615:
        /*003c*/ 	.byte	0x04, 0x17
        /*003e*/ 	.short	(.L_2617 - .L_2616)
.L_2616:
        /*0040*/ 	.word	0x00000000
        /*0044*/ 	.short	0x0004
        /*0046*/ 	.short	0x0041
        /*0048*/ 	.byte	0x00, 0xf0, 0x05, 0x00


	//----- nvinfo : EIATTR_KPARAM_INFO
	.align		4
.L_2617:
        /*004c*/ 	.byte	0x04, 0x17
        /*004e*/ 	.short	(.L_2619 - .L_2618)
.L_2618:
        /*0050*/ 	.word	0x00000000
        /*0054*/ 	.short	0x0003
        /*0056*/ 	.short	0x0040
        /*0058*/ 	.byte	0x00, 0xf0, 0x05, 0x00


	//----- nvinfo : EIATTR_KPARAM_INFO
	.align		4
.L_2619:
        /*005c*/ 	.byte	0x04, 0x17
        /*005e*/ 	.short	(.L_2621 - .L_2620)
.L_2620:
        /*0060*/ 	.word	0x00000000
        /*0064*/ 	.short	0x0002
        /*0066*/ 	.short	0x0030
        /*0068*/ 	.byte	0x00, 0xf0, 0x41, 0x00


	//----- nvinfo : EIATTR_KPARAM_INFO
	.align		4
.L_2621:
        /*006c*/ 	.byte	0x04, 0x17
        /*006e*/ 	.short	(.L_2623 - .L_2622)
.L_2622:
        /*0070*/ 	.word	0x00000000
        /*0074*/ 	.short	0x0001
        /*0076*/ 	.short	0x0010
        /*0078*/ 	.byte	0x00, 0xf0, 0x81, 0x00


	//----- nvinfo : EIATTR_KPARAM_INFO
	.align		4
.L_2623:
        /*007c*/ 	.byte	0x04, 0x17
        /*007e*/ 	.short	(.L_2625 - .L_2624)
.L_2624:
        /*0080*/ 	.word	0x00000000
        /*0084*/ 	.short	0x0000
        /*0086*/ 	.short	0x0000
        /*0088*/ 	.byte	0x00, 0xf0, 0x11, 0x00


	//----- nvinfo : EIATTR_MAXREG_COUNT
	.align		4
.L_2625:
        /*008c*/ 	.byte	0x03, 0x1b
        /*008e*/ 	.short	0x00ff


	//----- nvinfo : EIATTR_EXTERNS
	.align		4
        /*0090*/ 	.byte	0x04, 0x0f
        /*0092*/ 	.short	(.L_2627 - .L_2626)


	//   ....[0]....
	.align		4
.L_2626:
        /*0094*/ 	.word	index@(__assertfail)


	//----- nvinfo : EIATTR_MERCURY_ISA_VERSION
	.align		4
.L_2627:
        /*0098*/ 	.byte	0x03, 0x5f
        /*009a*/ 	.short	0x0000


	//----- nvinfo : EIATTR_SYSCALL_OFFSETS
	.align		4
        /*009c*/ 	.byte	0x04, 0x46
        /*009e*/ 	.short	(.L_2629 - .L_2628)


	//   ....[0]....
.L_2628:
        /*00a0*/ 	.word	0x000010f0


	//   ....[1]....
        /*00a4*/ 	.word	0x00002230


	//   ....[2]....
        /*00a8*/ 	.word	0x00003380


	//   ....[3]....
        /*00ac*/ 	.word	0x000044a0


	//   ....[4]....
        /*00b0*/ 	.word	0x00007f20


	//   ....[5]....
        /*00b4*/ 	.word	0x00008ff0


	//   ....[6]....
        /*00b8*/ 	.word	0x0000a080


	//   ....[7]....
        /*00bc*/ 	.word	0x0000b130


	//----- nvinfo : EIATTR_EXIT_INSTR_OFFSETS
	.align		4
.L_2629:
        /*00c0*/ 	.byte	0x04, 0x1c
        /*00c2*/ 	.short	(.L_2631 - .L_2630)


	//   ....[0]....
.L_2630:
        /*00c4*/ 	.word	0x0000a120


	//   ....[1]....
        /*00c8*/ 	.word	0x0000a240


	//   ....[2]....
        /*00cc*/ 	.word	0x0000a280


	//   ....[3]....
        /*00d0*/ 	.word	0x0000a310


	//   ....[4]....
        /*00d4*/ 	.word	0x0000a340


	//   ....[5]....
        /*00d8*/ 	.word	0x0000a370


	//   ....[6]....
        /*00dc*/ 	.word	0x0000a420


	//   ....[7]....
        /*00e0*/ 	.word	0x0000a480


	//   ....[8]....
        /*00e4*/ 	.word	0x0000a560


	//   ....[9]....
        /*00e8*/ 	.word	0x0000a5f0


	//   ....[10]....
        /*00ec*/ 	.word	0x0000a610


	//   ....[11]....
        /*00f0*/ 	.word	0x0000a6e0


	//   ....[12]....
        /*00f4*/ 	.word	0x0000a700


	//   ....[13]....
        /*00f8*/ 	.word	0x0000a8b0


	//   ....[14]....
        /*00fc*/ 	.word	0x0000aa30


	//   ....[15]....
        /*0100*/ 	.word	0x0000aa90


	//   ....[16]....
        /*0104*/ 	.word	0x0000ab40


	//   ....[17]....
        /*0108*/ 	.word	0x0000ace0


	//   ....[18]....
        /*010c*/ 	.word	0x0000ae80


	//   ....[19]....
        /*0110*/ 	.word	0x0000b000


	//   ....[20]....
        /*0114*/ 	.word	0x0000b140


	//   ....[21]....
        /*0118*/ 	.word	0x0000b170


	//   ....[22]....
        /*011c*/ 	.word	0x0000b1a0


	//----- nvinfo : EIATTR_MAX_THREADS
	.align		4
.L_2631:
        /*0120*/ 	.byte	0x04, 0x05
        /*0122*/ 	.short	(.L_2633 - .L_2632)
.L_2632:
        /*0124*/ 	.word	0x00000080
        /*0128*/ 	.word	0x00000001
        /*012c*/ 	.word	0x00000001


	//----- nvinfo : EIATTR_CRS_STACK_SIZE
	.align		4
.L_2633:
        /*0130*/ 	.byte	0x04, 0x1e
        /*0132*/ 	.short	(.L_2635 - .L_2634)
.L_2634:
        /*0134*/ 	.word	0x00000000
.L_2635:


//--------------------- .nv.info._ZN2at6native18elementwise_kernelILi128ELi2EZNS0_22gpu_kernel_impl_nocastINS0_13AUnaryFunctorIN3c107complexIdEES6_S6_NS0_15binary_internal10DivFunctorIS6_EEEEEEvRNS_18TensorIteratorBaseERKT_EUliE_EEviT1_ --------------------------
	.section	.nv.info._ZN2at6native18elementwise_kernelILi128ELi2EZNS0_22gpu_kernel_impl_nocastINS0_13AUnaryFunctorIN3c107complexIdEES6_S6_NS0_15binary_internal10DivFunctorIS6_EEEEEEvRNS_18TensorIteratorBaseERKT_EUliE_EEviT1_,"",@"SHT_CUDA_INFO"
	.sectionflags	@""
	.align	4


	//----- nvinfo : EIATTR_CUDA_API_VERSION
	.align		4
        /*0000*/ 	.byte	0x04, 0x37
        /*0002*/ 	.short	(.L_2637 - .L_2636)
.L_2636:
        /*0004*/ 	.word	0x00000082


	//----- nvinfo : EIATTR_SW2861232_WAR
	.align		4
.L_2637:
        /*0008*/ 	.byte	0x01, 0x35
	.zero		2


	//----- nvinfo : EIATTR_PARAM_CBANK
	.align		4
        /*000c*/ 	.byte	0x04, 0x0a
        /*000e*/ 	.short	(.L_2639 - .L_2638)
	.align		4
.L_2638:
        /*0010*/ 	.word	index@(.nv.constant0._ZN2at6native18elementwise_kernelILi128ELi2EZNS0_22gpu_kernel_impl_nocastINS0_13AUnaryFunctorIN3c107complexIdEES6_S6_NS0_15binary_internal10DivFunctorIS6_EEEEEEvRNS_18TensorIteratorBaseERKT_EUliE_EEviT1_)
        /*0014*/ 	.short	0x0160
        /*0016*/ 	.short	0x0250


	//----- nvinfo : EIATTR_CBANK_PARAM_SIZE
	.align		4
.L_2639:
        /*0018*/ 	.byte	0x03, 0x19
        /*001a*/ 	.short	0x0250


	//----- nvinfo : EIATTR_KPARAM_INFO
	.align		4
        /*001c*/ 	.byte	0x04, 0x17
        /*001e*/ 	.short	(.L_2641 - .L_2640)
.L_2640:
        /*0020*/ 	.word	0x00000000
        /*0024*/ 	.short	0x0001
        /*0026*/ 	.short	0x0010
        /*0028*/ 	.byte	0x00, 0xf0, 0x01, 0x09


	//----- nvinfo : EIATTR_KPARAM_INFO
	.align		4
.L_2641:
        /*002c*/ 	.byte	0x04, 0x17
        /*002e*/ 	.short	(.L_2643 - .L_2642)
.L_2642:
        /*0030*/ 	.word	0x00000000
        /*0034*/ 	.short	0x0000
        /*0036*/ 	.short	0x0000
        /*0038*/ 	.byte	0x00, 0xf0, 0x11, 0x00


	//----- nvinfo : EIATTR_MAXREG_COUNT
	.align		4
.L_2643:
        /*003c*/ 	.byte	0x03, 0x1b
        /*003e*/ 	.short	0x0080


	//----- nvinfo : EIATTR_MERCURY_ISA_VERSION
	.align		4
        /*0040*/ 	.byte	0x03, 0x5f
        /*0042*/ 	.short	0x0000


	//----- nvinfo : EIATTR_EXIT_INSTR_OFFSETS
	.align		4
        /*0044*/ 	.byte	0x04, 0x1c
        /*0046*/ 	.short	(.L_2645 - .L_2644)


	//   ....[0]....
.L_2644:
        /*0048*/ 	.word	0x000018b0


	//   ....[1]....
        /*004c*/ 	.word	0x000030d0


	//----- nvinfo : EIATTR_MAX_THREADS
	.align		4
.L_2645:
        /*0050*/ 	.byte	0x04, 0x05
        /*0052*/ 	.short	(.L_2647 - .L_2646)
.L_2646:
        /*0054*/ 	.word	0x00000080
        /*0058*/ 	.word	0x00000001
        /*005c*/ 	.word	0x00000001


	//----- nvinfo : EIATTR_CRS_STACK_SIZE
	.align		4
.L_2647:
        /*0060*/ 	.byte	0x04, 0x1e
        /*0062*/ 	.short	(.L_2649 - .L_2648)
.L_2648:
        /*0064*/ 	.word	0x00000000
.L_2649:


//--------------------- .nv.info._ZN2at6native27unrolled_elementwise_kernelINS0_13AUnaryFunctorIN3c107complexIdEES5_S5_NS0_15binary_internal10DivFunctorIS5_EEEESt5arrayIPcLm2EELi4E23TrivialOffsetCalculatorILi1EjESE_NS0_6memory15LoadWithoutCastENSF_16StoreWithoutCastEEEviT_T0_T2_T3_T4_T5_ --------------------------
	.section	.nv.info._ZN2at6native27unrolled_elementwise_kernelINS0_13AUnaryFunctorIN3c107complexIdEES5_S5_NS0_15binary_internal10DivFunctorIS5_EEEESt5arrayIPcLm2EELi4E23TrivialOffsetCalculatorILi1EjESE_NS0_6memory15LoadWithoutCastENSF_16StoreWithoutCastEEEviT_T0_T2_T3_T4_T5_,"",@"SHT_CUDA_INFO"
	.sectionflags	@""
	.align	4


	//----- nvinfo : EIATTR_CUDA_API_VERSION
	.align		4
        /*0000*/ 	.byte	0x04, 0x37
        /*0002*/ 	.short	(.L_2651 - .L_2650)
.L_2650:
        /*0004*/ 	.word	0x00000082


	//----- nvinfo : EIATTR_SW2861232_WAR
	.align		4
.L_2651:
        /*0008*/ 	.byte	0x01, 0x35
	.zero		2


	//----- nvinfo : EIATTR_PARAM_CBANK
	.align		4
        /*000c*/ 	.byte	0x04, 0x0a
        /*000e*/ 	.short	(.L_2653 - .L_2652)
	.align		4
.L_2652:
        /*0010*/ 	.word	index@(.nv.constant0._ZN2at6native27unrolled_elementwise_kernelINS0_13AUnaryFunctorIN3c107complexIdEES5_S5_NS0_15binary_internal10DivFunctorIS5_EEEESt5arrayIPcLm2EELi4E23TrivialOffsetCalculatorILi1EjESE_NS0_6memory15LoadWithoutCastENSF_16StoreWithoutCastEEEviT_T0_T2_T3_T4_T5_)
        /*0014*/ 	.short	0x0160
        /*0016*/ 	.short	0x0044


	//----- nvinfo : EIATTR_CBANK_PARAM_SIZE
	.align		4
.L_2653:
        /*0018*/ 	.byte	0x03, 0x19
        /*001a*/ 	.short	0x0044


	//----- nvinfo : EIATTR_KPARAM_INFO
	.align		4
        /*001c*/ 	.byte	0x04, 0x17
        /*001e*/ 	.short	(.L_2655 - .L_2654)
.L_2654:
        /*0020*/ 	.word	0x00000000
        /*0024*/ 	.short	0x0006
        /*0026*/ 	.short	0x0043
        /*0028*/ 	.byte	0x00, 0xf0, 0x05, 0x00


	//----- nvinfo : EIATTR_KPARAM_INFO
	.align		4
.L_2655:
        /*002c*/ 	.byte	0x04, 0x17
        /*002e*/ 	.short	(.L_2657 - .L_2656)
.L_2656:
        /*0030*/ 	.word	0x00000000
        /*0034*/ 	.short	0x0005
        /*0036*/ 	.short	0x0042
        /*0038*/ 	.byte	0x00, 0xf0, 0x05, 0x00


	//----- nvinfo : EIATTR_KPARAM_INFO
	.align		4
.L_2657:
        /*003c*/ 	.byte	0x04, 0x17
        /*003e*/ 	.short	(.L_2659 - .L_2658)
.L_2658:
        /*0040*/ 	.word	0x00000000
        /*0044*/ 	.short	0x0004
        /*0046*/ 	.short	0x0041
        /*0048*/ 	.byte	0x00, 0xf0, 0x05, 0x00


	//----- nvinfo : EIATTR_KPARAM_INFO
	.align		4
.L_2659:
        /*004c*/ 	.byte	0x04, 0x17
        /*004e*/ 	.short	(.L_2661 - .L_2660)
.L_2660:
        /*0050*/ 	.word	0x00000000
        /*0054*/ 	.short	0x0003
        /*0056*/ 	.short	0x0040
        /*0058*/ 	.byte	0x00, 0xf0, 0x05, 0x00


	//----- nvinfo : EIATTR_KPARAM_INFO
	.align		4
.L_2661:
        /*005c*/ 	.byte	0x04, 0x17
        /*005e*/ 	.short	(.L_2663 - .L_2662)
.L_2662:
        /*0060*/ 	.word	0x00000000
        /*0064*/ 	.short	0x0002
        /*0066*/ 	.short	0x0030
        /*0068*/ 	.byte	0x00, 0xf0, 0x41, 0x00


	//----- nvinfo : EIATTR_KPARAM_INFO
	.align		4
.L_2663:
        /*006c*/ 	.byte	0x04, 0x17
        /*006e*/ 	.short	(.L_2665 - .L_2664)
.L_2664:
        /*0070*/ 	.word	0x00000000
        /*0074*/ 	.short	0x0001
        /*0076*/ 	.short	0x0010
        /*0078*/ 	.byte	0x00, 0xf0, 0x81, 0x00


	//----- nvinfo : EIATTR_KPARAM_INFO
	.align		4
.L_2665:
        /*007c*/ 	.byte	0x04, 0x17
        /*007e*/ 	.short	(.L_2667 - .L_2666)
.L_2666:
        /*0080*/ 	.word	0x00000000
        /*0084*/ 	.short	0x0000
        /*0086*/ 	.short	0x0000
        /*0088*/ 	.byte	0x00, 0xf0, 0x11, 0x00


	//----- nvinfo : EIATTR_MAXREG_COUNT
	.align		4
.L_2667:
        /*008c*/ 	.byte	0x03, 0x1b
        /*008e*/ 	.short	0x00ff


	//----- nvinfo : EIATTR_MERCURY_ISA_VERSION
	.align		4
        /*0090*/ 	.byte	0x03, 0x5f
        /*0092*/ 	.short	0x0000


	//----- nvinfo : EIATTR_EXIT_INSTR_OFFSETS
	.align		4
        /*0094*/ 	.byte	0x04, 0x1c
        /*0096*/ 	.short	(.L_2669 - .L_2668)


	//   ....[0]....
.L_2668:
        /*0098*/ 	.word	0x00002ca0


	//   ....[1]....
        /*009c*/ 	.word	0x00002cf0


	//----- nvinfo : EIATTR_MAX_THREADS
	.align		4
.L_2669:
        /*00a0*/ 	.byte	0x04, 0x05
        /*00a2*/ 	.short	(.L_2671 - .L_2670)
.L_2670:
        /*00a4*/ 	.word	0x00000080
        /*00a8*/ 	.word	0x00000001
        /*00ac*/ 	.word	0x00000001


	//----- nvinfo : EIATTR_CRS_STACK_SIZE
	.align		4
.L_2671:
        /*00b0*/ 	.byte	0x04, 0x1e
        /*00b2*/ 	.short	(.L_2673 - .L_2672)
.L_2672:
        /*00b4*/ 	.word	0x00000000
.L_2673:


//--------------------- .nv.info._ZN2at6native29vectorized_elementwise_kernelILi2ENS0_13AUnaryFunctorIN3c107complexIdEES5_S5_NS0_15binary_internal10DivFunctorIS5_EEEESt5arrayIPcLm2EEEEviT0_T1_ --------------------------
	.section	.nv.info._ZN2at6native29vectorized_elementwise_kernelILi2ENS0_13AUnaryFunctorIN3c107complexIdEES5_S5_NS0_15binary_internal10DivFunctorIS5_EEEESt5arrayIPcLm2EEEEviT0_T1_,"",@"SHT_CUDA_INFO"
	.sectionflags	@""
	.align	4


	//----- nvinfo : EIATTR_CUDA_API_VERSION
	.align		4
        /*0000*/ 	.byte	0x04, 0x37
        /*0002*/ 	.short	(.L_2675 - .L_2674)
.L_2674:
        /*0004*/ 	.word	0x00000082


	//----- nvinfo : EIATTR_SW2861232_WAR
	.align		4
.L_2675:
        /*0008*/ 	.byte	0x01, 0x35
	.zero		2


	//----- nvinfo : EIATTR_PARAM_CBANK
	.align		4
        /*000c*/ 	.byte	0x04, 0x0a
        /*000e*/ 	.short	(.L_2677 - .L_2676)
	.align		4
.L_2676:
        /*0010*/ 	.word	index@(.nv.constant0._ZN2at6native29vectorized_elementwise_kernelILi2ENS0_13AUnaryFunctorIN3c107complexIdEES5_S5_NS0_15binary_internal10DivFunctorIS5_EEEESt5arrayIPcLm2EEEEviT0_T1_)
        /*0014*/ 	.short	0x0160
        /*0016*/ 	.short	0x0040


	//----- nvinfo : EIATTR_CBANK_PARAM_SIZE
	.align		4
.L_2677:
        /*0018*/ 	.byte	0x03, 0x19
        /*001a*/ 	.short	0x0040


	//----- nvinfo : EIATTR_KPARAM_INFO
	.align		4
        /*001c*/ 	.byte	0x04, 0x17
        /*001e*/ 	.short	(.L_2679 - .L_2678)
.L_2678:
        /*0020*/ 	.word	0x00000000
        /*0024*/ 	.short	0x0002
        /*0026*/ 	.short	0x0030
        /*0028*/ 	.byte	0x00, 0xf0, 0x41, 0x00


	//----- nvinfo : EIATTR_KPARAM_INFO
	.align		4
.L_2679:
        /*002c*/ 	.byte	0x04, 0x17
        /*002e*/ 	.short	(.L_2681 - .L_2680)
.L_2680:
        /*0030*/ 	.word	0x00000000
        /*0034*/ 	.short	0x0001
        /*0036*/ 	.short	0x0010
        /*0038*/ 	.byte	0x00, 0xf0, 0x81, 0x00


	//----- nvinfo : EIATTR_KPARAM_INFO
	.align		4
.L_2681:
        /*003c*/ 	.byte	0x04, 0x17
        /*003e*/ 	.short	(.L_2683 - .L_2682)
.L_2682:
        /*0040*/ 	.word	0x00000000
        /*0044*/ 	.short	0x0000
        /*0046*/ 	.short	0x0000
        /*0048*/ 	.byte	0x00, 0xf0, 0x11, 0x00


	//----- nvinfo : EIATTR_MAXREG_COUNT
	.align		4
.L_2683:
        /*004c*/ 	.byte	0x03, 0x1b
        /*004e*/ 	.short	0x00ff


	//----- nvinfo : EIATTR_MERCURY_ISA_VERSION
	.align		4
        /*0050*/ 	.byte	0x03, 0x5f
        /*0052*/ 	.short	0x0000


	//----- nvinfo : EIATTR_EXIT_INSTR_OFFSETS
	.align		4
        /*0054*/ 	.byte	0x04, 0x1c
        /*0056*/ 	.short	(.L_2685 - .L_2684)


	//   ....[0]....
.L_2684:
        /*0058*/ 	.word	0x00005340


	//   ....[1]....
        /*005c*/ 	.word	0x0000ae60


	//   ....[2]....
        /*0060*/ 	.word	0x0000aeb0


	//----- nvinfo : EIATTR_MAX_THREADS
	.align		4
.L_2685:
        /*0064*/ 	.byte	0x04, 0x05
        /*0066*/ 	.short	(.L_2687 - .L_2686)
.L_2686:
        /*0068*/ 	.word	0x00000080
        /*006c*/ 	.word	0x00000001
        /*0070*/ 	.word	0x00000001


	//----- nvinfo : EIATTR_CRS_STACK_SIZE
	.align		4
.L_2687:
        /*0074*/ 	.byte	0x04, 0x1e
        /*0076*/ 	.short	(.L_2689 - .L_2688)
.L_2688:
        /*0078*/ 	.word	0x00000000
.L_2689:


//--------------------- .nv.info._ZN2at6native29vectorized_elementwise_kernelILi4ENS0_13AUnaryFunctorIN3c107complexIdEES5_S5_NS0_15binary_internal10DivFunctorIS5_EEEESt5arrayIPcLm2EEEEviT0_T1_ --------------------------
	.section	.nv.info._ZN2at6native29vectorized_elementwise_kernelILi4ENS0_13AUnaryFunctorIN3c107complexIdEES5_S5_NS0_15binary_internal10DivFunctorIS5_EEEESt5arrayIPcLm2EEEEviT0_T1_,"",@"SHT_CUDA_INFO"
	.sectionflags	@""
	.align	4


	//----- nvinfo : EIATTR_CUDA_API_VERSION
	.align		4
        /*0000*/ 	.byte	0x04, 0x37
        /*0002*/ 	.short	(.L_2691 - .L_2690)
.L_2690:
        /*0004*/ 	.word	0x00000082


	//----- nvinfo : EIATTR_SW2861232_WAR
	.align		4
.L_2691:
        /*0008*/ 	.byte	0x01, 0x35
	.zero		2


	//----- nvinfo : EIATTR_PARAM_CBANK
	.align		4
        /*000c*/ 	.byte	0x04, 0x0a
        /*000e*/ 	.short	(.L_2693 - .L_2692)
	.align		4
.L_2692:
        /*0010*/ 	.word	index@(.nv.constant0._ZN2at6native29vectorized_elementwise_kernelILi4ENS0_13AUnaryFunctorIN3c107complexIdEES5_S5_NS0_15binary_internal10DivFunctorIS5_EEEESt5arrayIPcLm2EEEEviT0_T1_)
        /*0014*/ 	.short	0x0160
        /*0016*/ 	.short	0x0040


	//----- nvinfo : EIATTR_CBANK_PARAM_SIZE
	.align		4
.L_2693:
        /*0018*/ 	.byte	0x03, 0x19
        /*001a*/ 	.short	0x0040


	//----- nvinfo : EIATTR_KPARAM_INFO
	.align		4
        /*001c*/ 	.byte	0x04, 0x17
        /*001e*/ 	.short	(.L_2695 - .L_2694)
.L_2694:
        /*0020*/ 	.word	0x00000000
        /*0024*/ 	.short	0x0002
        /*0026*/ 	.short	0x0030
        /*0028*/ 	.byte	0x00, 0xf0, 0x41, 0x00


	//----- nvinfo : EIATTR_KPARAM_INFO
	.align		4
.L_2695:
        /*002c*/ 	.byte	0x04, 0x17
        /*002e*/ 	.short	(.L_2697 - .L_2696)
.L_2696:
        /*0030*/ 	.word	0x00000000
        /*0034*/ 	.short	0x0001
        /*0036*/ 	.short	0x0010
        /*0038*/ 	.byte	0x00, 0xf0, 0x81, 0x00


	//----- nvinfo : EIATTR_KPARAM_INFO
	.align		4
.L_2697:
        /*003c*/ 	.byte	0x04, 0x17
        /*003e*/ 	.short	(.L_2699 - .L_2698)
.L_2698:
        /*0040*/ 	.word	0x00000000
        /*0044*/ 	.short	0x0000
        /*0046*/ 	.short	0x0000
        /*0048*/ 	.byte	0x00, 0xf0, 0x11, 0x00


	//----- nvinfo : EIATTR_MAXREG_COUNT
	.align		4
.L_2699:
        /*004c*/ 	.byte	0x03, 0x1b
        /*004e*/ 	.short	0x00ff


	//----- nvinfo : EIATTR_MERCURY_ISA_VERSION
	.align		4
        /*0050*/ 	.byte	0x03, 0x5f
        /*0052*/ 	.short	0x0000


	//----- nvinfo : EIATTR_EXIT_INSTR_OFFSETS
	.align		4
        /*0054*/ 	.byte	0x04, 0x1c
        /*0056*/ 	.short	(.L_2701 - .L_2700)


	//   ....[0]....
.L_2700:
        /*0058*/ 	.word	0x00005340


	//   ....[1]....
        /*005c*/ 	.word	0x0000ae60


	//   ....[2]....
        /*0060*/ 	.word	0x0000aeb0


	//----- nvinfo : EIATTR_MAX_THREADS
	.align		4
.L_2701:
        /*0064*/ 	.byte	0x04, 0x05
        /*0066*/ 	.short	(.L_2703 - .L_2702)
.L_2702:
        /*0068*/ 	.word	0x00000080
        /*006c*/ 	.word	0x00000001
        /*0070*/ 	.word	0x00000001


	//----- nvinfo : EIATTR_CRS_STACK_SIZE
	.align		4
.L_2703:
        /*0074*/ 	.byte	0x04, 0x1e
        /*0076*/ 	.short	(.L_2705 - .L_2704)
.L_2704:
        /*0078*/ 	.word	0x00000000
.L_2705:


//--------------------- .nv.info._ZN2at6native29vectorized_elementwise_kernelILi8ENS0_13AUnaryFunctorIN3c107complexIdEES5_S5_NS0_15binary_internal10DivFunctorIS5_EEEESt5arrayIPcLm2EEEEviT0_T1_ --------------------------
	.section	.nv.info._ZN2at6native29vectorized_elementwise_kernelILi8ENS0_13AUnaryFunctorIN3c107complexIdEES5_S5_NS0_15binary_internal10DivFunctorIS5_EEEESt5arrayIPcLm2EEEEviT0_T1_,"",@"SHT_CUDA_INFO"
	.sectionflags	@""
	.align	4


	//----- nvinfo : EIATTR_CUDA_API_VERSION
	.align		4
        /*0000*/ 	.byte	0x04, 0x37
        /*0002*/ 	.short	(.L_2707 - .L_2706)
.L_2706:
        /*0004*/ 	.word	0x00000082


	//----- nvinfo : EIATTR_SW2861232_WAR
	.align		4
.L_2707:
        /*0008*/ 	.byte	0x01, 0x35
	.zero		2


	//----- nvinfo : EIATTR_PARAM_CBANK
	.align		4
        /*000c*/ 	.byte	0x04, 0x0a
        /*000e*/ 	.short	(.L_2709 - .L_2708)
	.align		4
.L_2708:
        /*0010*/ 	.word	index@(.nv.constant0._ZN2at6native29vectorized_elementwise_kernelILi8ENS0_13AUnaryFunctorIN3c107complexIdEES5_S5_NS0_15binary_internal10DivFunctorIS5_EEEESt5arrayIPcLm2EEEEviT0_T1_)
        /*0014*/ 	.short	0x0160
        /*0016*/ 	.short	0x0040


	//----- nvinfo : EIATTR_CBANK_PARAM_SIZE
	.align		4
.L_2709:
        /*0018*/ 	.byte	0x03, 0x19
        /*001a*/ 	.short	0x0040


	//----- nvinfo : EIATTR_KPARAM_INFO
	.align		4
        /*001c*/ 	.byte	0x04, 0x17
        /*001e*/ 	.short	(.L_2711 - .L_2710)
.L_2710:
        /*0020*/ 	.word	0x00000000
        /*0024*/ 	.short	0x0002
        /*0026*/ 	.short	0x0030
        /*0028*/ 	.byte	0x00, 0xf0, 0x41, 0x00


	//----- nvinfo : EIATTR_KPARAM_INFO
	.align		4
.L_2711:
        /*002c*/ 	.byte	0x04, 0x17
        /*002e*/ 	.short	(.L_2713 - .L_2712)
.L_2712:
        /*0030*/ 	.word	0x00000000
        /*0034*/ 	.short	0x0001
        /*0036*/ 	.short	0x0010
        /*0038*/ 	.byte	0x00, 0xf0, 0x81, 0x00


	//----- nvinfo : EIATTR_KPARAM_INFO
	.align		4
.L_2713:
        /*003c*/ 	.byte	0x04, 0x17
        /*003e*/ 	.short	(.L_2715 - .L_2714)
.L_2714:
        /*0040*/ 	.word	0x00000000
        /*0044*/ 	.short	0x0000
        /*0046*/ 	.short	0x0000
        /*0048*/ 	.byte	0x00, 0xf0, 0x11, 0x00


	//----- nvinfo : EIATTR_MAXREG_COUNT
	.align		4
.L_2715:
        /*004c*/ 	.byte	0x03, 0x1b
        /*004e*/ 	.short	0x00ff


	//----- nvinfo : EIATTR_MERCURY_ISA_VERSION
	.align		4
        /*0050*/ 	.byte	0x03, 0x5f
        /*0052*/ 	.short	0x0000


	//----- nvinfo : EIATTR_EXIT_INSTR_OFFSETS
	.align		4
        /*0054*/ 	.byte	0x04, 0x1c
        /*0056*/ 	.short	(.L_2717 - .L_2716)


	//   ....[0]....
.L_2716:
        /*0058*/ 	.word	0x00000010


	//----- nvinfo : EIATTR_MAX_THREADS
	.align		4
.L_2717:
        /*005c*/ 	.byte	0x04, 0x05
        /*005e*/ 	.short	(.L_2719 - .L_2718)
.L_2718:
        /*0060*/ 	.word	0x00000080
        /*0064*/ 	.word	0x00000001
        /*0068*/ 	.word	0x00000001
.L_2719:


//--------------------- .nv.info._ZN2at6native18elementwise_kernelILi128ELi4EZNS0_15gpu_kernel_implINS0_13BinaryFunctorIfffNS0_15binary_internal10DivFunctorIfEEEEEEvRNS_18TensorIteratorBaseERKT_EUliE_EEviT1_ --------------------------
	.section	.nv.info._ZN2at6native18elementwise_kernelILi128ELi4EZNS0_15gpu_kernel_implINS0_13BinaryFunctorIfffNS0_15binary_internal10DivFunctorIfEEEEEEvRNS_18TensorIteratorBaseERKT_EUliE_EEviT1_,"",@"SHT_CUDA_INFO"
	.sectionflags	@""
	.align	4


	//----- nvinfo : EIATTR_CUDA_API_VERSION
	.align		4
        /*0000*/ 	.byte	0x04, 0x37
        /*0002*/ 	.short	(.L_2721 - .L_2720)
.L_2720:
        /*0004*/ 	.word	0x00000082


	//----- nvinfo : EIATTR_SW2861232_WAR
	.align		4
.L_2721:
        /*0008*/ 	.byte	0x01, 0x35
	.zero		2


	//----- nvinfo : EIATTR_PARAM_CBANK
	.align		4
        /*000c*/ 	.byte	0x04, 0x0a
        /*000e*/ 	.short	(.L_2723 - .L_2722)
	.align		4
.L_2722:
        /*0010*/ 	.word	index@(.nv.constant0._ZN2at6native18elementwise_kernelILi128ELi4EZNS0_15gpu_kernel_implINS0_13BinaryFunctorIfffNS0_15binary_internal10DivFunctorIfEEEEEEvRNS_18TensorIteratorBaseERKT_EUliE_EEviT1_)
        /*0014*/ 	.short	0x0160
        /*0016*/ 	.short	0x0290


	//----- nvinfo : EIATTR_CBANK_PARAM_SIZE
	.align		4
.L_2723:
        /*0018*/ 	.byte	0x03, 0x19
        /*001a*/ 	.short	0x0290


	//----- nvinfo : EIATTR_KPARAM_INFO
	.align		4
        /*001c*/ 	.byte	0x04, 0x17
        /*001e*/ 	.short	(.L_2725 - .L_2724)
.L_2724:
        /*0020*/ 	.word	0x00000000
        /*0024*/ 	.short	0x0001
        /*0026*/ 	.short	0x0008
        /*0028*/ 	.byte	0x00, 0xf0, 0x21, 0x0a


	//----- nvinfo : EIATTR_KPARAM_INFO
	.align		4
.L_2725:
        /*002c*/ 	.byte	0x04, 0x17
        /*002e*/ 	.short	(.L_2727 - .L_2726)
.L_2726:
        /*0030*/ 	.word	0x00000000
        /*0034*/ 	.short	0x0000
        /*0036*/ 	.short	0x0000
        /*0038*/ 	.byte	0x00, 0xf0, 0x11, 0x00


	//----- nvinfo : EIATTR_MAXREG_COUNT
	.align		4
.L_2727:
        /*003c*/ 	.byte	0x03, 0x1b
        /*003e*/ 	.short	0x0080


	//----- nvinfo : EIATTR_EXTERNS
	.align		4
        /*0040*/ 	.byte	0x04, 0x0f
        /*0042*/ 	.short	(.L_2729 - .L_2728)


	//   ....[0]....
	.align		4
.L_2728:
        /*0044*/ 	.word	index@(__assertfail)


	//----- nvinfo : EIATTR_MERCURY_ISA_VERSION
	.align		4
.L_2729:
        /*0048*/ 	.byte	0x03, 0x5f
        /*004a*/ 	.short	0x0000


	//----- nvinfo : EIATTR_SYSCALL_OFFSETS
	.align		4
        /*004c*/ 	.byte	0x04, 0x46
        /*004e*/ 	.short	(.L_2731 - .L_2730)


	//   ....[0]....
.L_2730:
        /*0050*/ 	.word	0x00001e00


	//   ....[1]....
        /*0054*/ 	.word	0x00002c00


	//   ....[2]....
        /*0058*/ 	.word	0x00003aa0


	//   ....[3]....
        /*005c*/ 	.word	0x000058f0


	//   ....[4]....
        /*0060*/ 	.word	0x000066f0


	//   ....[5]....
        /*0064*/ 	.word	0x00007590


	//   ....[6]....
        /*0068*/ 	.word	0x000093b0


	//   ....[7]....
        /*006c*/ 	.word	0x0000a1b0


	//   ....[8]....
        /*0070*/ 	.word	0x0000b050


	//   ....[9]....
        /*0074*/ 	.word	0x0000ce80


	//   ....[10]....
        /*0078*/ 	.word	0x0000dc80


	//   ....[11]....
        /*007c*/ 	.word	0x0000eb20


	//----- nvinfo : EIATTR_EXIT_INSTR_OFFSETS
	.align		4
.L_2731:
        /*0080*/ 	.byte	0x04, 0x1c
        /*0082*/ 	.short	(.L_2733 - .L_2732)


	//   ....[0]....
.L_2732:
        /*0084*/ 	.word	0x0000b0f0


	//   ....[1]....
        /*0088*/ 	.word	0x0000de10


	//   ....[2]....
        /*008c*/ 	.word	0x0000de50


	//   ....[3]....
        /*0090*/ 	.word	0x0000dee0


	//   ....[4]....
        /*0094*/ 	.word	0x0000df10


	//   ....[5]....
        /*0098*/ 	.word	0x0000df40


	//   ....[6]....
        /*009c*/ 	.word	0x0000dfc0


	//   ....[7]....
        /*00a0*/ 	.word	0x0000dff0


	//   ....[8]....
        /*00a4*/ 	.word	0x0000e080


	//   ....[9]....
        /*00a8*/ 	.word	0x0000e0c0


	//   ....[10]....
        /*00ac*/ 	.word	0x0000e100


	//   ....[11]....
        /*00b0*/ 	.word	0x0000e1c0


	//   ....[12]....
        /*00b4*/ 	.word	0x0000e210


	//   ....[13]....
        /*00b8*/ 	.word	0x0000e390


	//   ....[14]....
        /*00bc*/ 	.word	0x0000e4e0


	//   ....[15]....
        /*00c0*/ 	.word	0x0000e510


	//   ....[16]....
        /*00c4*/ 	.word	0x0000e5c0


	//   ....[17]....
        /*00c8*/ 	.word	0x0000e730


	//   ....[18]....
        /*00cc*/ 	.word	0x0000e8a0


	//   ....[19]....
        /*00d0*/ 	.word	0x0000e9f0


	//   ....[20]....
        /*00d4*/ 	.word	0x0000eb30


	//   ....[21]....
        /*00d8*/ 	.word	0x0000eb60


	//   ....[22]....
        /*00dc*/ 	.word	0x0000eb90


	//----- nvinfo : EIATTR_MAX_THREADS
	.align		4
.L_2733:
        /*00e0*/ 	.byte	0x04, 0x05
        /*00e2*/ 	.short	(.L_2735 - .L_2734)
.L_2734:
        /*00e4*/ 	.word	0x00000080
        /*00e8*/ 	.word	0x00000001
        /*00ec*/ 	.word	0x00000001


	//----- nvinfo : EIATTR_CRS_STACK_SIZE
	.align		4
.L_2735:
        /*00f0*/ 	.byte	0x04, 0x1e
        /*00f2*/ 	.short	(.L_2737 - .L_2736)
.L_2736:
        /*00f4*/ 	.word	0x00000000
.L_2737:


//--------------------- .nv.info._ZN2at6native27unrolled_elementwise_kernelINS0_13BinaryFunctorIfffNS0_15binary_internal10DivFunctorIfEEEESt5arrayIPcLm3EELi4E23TrivialOffsetCalculatorILi2EjESA_ILi1EjENS0_6memory12LoadWithCastILi2EEENSD_13StoreWithCastILi1EEEEEviT_T0_T2_T3_T4_T5_ --------------------------
	.section	.nv.info._ZN2at6native27unrolled_elementwise_kernelINS0_13BinaryFunctorIfffNS0_15binary_internal10DivFunctorIfEEEESt5arrayIPcLm3EELi4E23TrivialOffsetCalculatorILi2EjESA_ILi1EjENS0_6memory12LoadWithCastILi2EEENSD_13StoreWithCastILi1EEEEEviT_T0_T2_T3_T4_T5_,"",@"SHT_CUDA_INFO"
	.sectionflags	@""
	.align	4


	//----- nvinfo : EIATTR_CUDA_API_VERSION
	.align		4
        /*0000*/ 	.byte	0x04, 0x37
        /*0002*/ 	.short	(.L_2739 - .L_2738)
.L_2738:
        /*0004*/ 	.word	0x00000082


	//----- nvinfo : EIATTR_SW2861232_WAR
	.align		4
.L_2739:
        /*0008*/ 	.byte	0x01, 0x35
	.zero		2


	//----- nvinfo : EIATTR_PARAM_CBANK
	.align		4
        /*000c*/ 	.byte	0x04, 0x0a
        /*000e*/ 	.short	(.L_2741 - .L_2740)
	.align		4
.L_2740:
        /*0010*/ 	.word	index@(.nv.constant0._ZN2at6native27unrolled_elementwise_kernelINS0_13BinaryFunctorIfffNS0_15binary_internal10DivFunctorIfEEEESt5arrayIPcLm3EELi4E23TrivialOffsetCalculatorILi2EjESA_ILi1EjENS0_6memory12LoadWithCastILi2EEENSD_13StoreWithCastILi1EEEEEviT_T0_T2_T3_T4_T5_)
        /*0014*/ 	.short	0x0160
        /*0016*/ 	.short	0x0038


	//----- nvinfo : EIATTR_CBANK_PARAM_SIZE
	.align		4
.L_2741:
        /*0018*/ 	.byte	0x03, 0x19
        /*001a*/ 	.short	0x0038


	//----- nvinfo : EIATTR_KPARAM_INFO
	.align		4
        /*001c*/ 	.byte	0x04, 0x17
        /*001e*/ 	.short	(.L_2743 - .L_2742)
.L_2742:
        /*0020*/ 	.word	0x00000000
        /*0024*/ 	.short	0x0006
        /*0026*/ 	.short	0x0030
        /*0028*/ 	.byte	0x00, 0xf0, 0x21, 0x00


	//----- nvinfo : EIATTR_KPARAM_INFO
	.align		4
.L_2743:
        /*002c*/ 	.byte	0x04, 0x17
        /*002e*/ 	.short	(.L_2745 - .L_2744)
.L_2744:
        /*0030*/ 	.word	0x00000000
        /*0034*/ 	.short	0x0005
        /*0036*/ 	.short	0x0024
        /*0038*/ 	.byte	0x00, 0xf0, 0x31, 0x00


	//----- nvinfo : EIATTR_KPARAM_INFO
	.align		4
.L_2745:
        /*003c*/ 	.byte	0x04, 0x17
        /*003e*/ 	.short	(.L_2747 - .L_2746)
.L_2746:
        /*0040*/ 	.word	0x00000000
        /*0044*/ 	.short	0x0004
        /*0046*/ 	.short	0x0021
        /*0048*/ 	.byte	0x00, 0xf0, 0x05, 0x00


	//----- nvinfo : EIATTR_KPARAM_INFO
	.align		4
.L_2747:
        /*004c*/ 	.byte	0x04, 0x17
        /*004e*/ 	.short	(.L_2749 - .L_2748)
.L_2748:
        /*0050*/ 	.word	0x00000000
        /*0054*/ 	.short	0x0003
        /*0056*/ 	.short	0x0020
        /*0058*/ 	.byte	0x00, 0xf0, 0x05, 0x00


	//----- nvinfo : EIATTR_KPARAM_INFO
	.align		4
.L_2749:
        /*005c*/ 	.byte	0x04, 0x17
        /*005e*/ 	.short	(.L_2751 - .L_2750)
.L_2750:
        /*0060*/ 	.word	0x00000000
        /*0064*/ 	.short	0x0002
        /*0066*/ 	.short	0x0008
        /*0068*/ 	.byte	0x00, 0xf0, 0x61, 0x00


	//----- nvinfo : EIATTR_KPARAM_INFO
	.align		4
.L_2751:
        /*006c*/ 	.byte	0x04, 0x17
        /*006e*/ 	.short	(.L_2753 - .L_2752)
.L_2752:
        /*0070*/ 	.word	0x00000000
        /*0074*/ 	.short	0x0001
        /*0076*/ 	.short	0x0004
        /*0078*/ 	.byte	0x00, 0xf0, 0x05, 0x00


	//----- nvinfo : EIATTR_KPARAM_INFO
	.align		4
.L_2753:
        /*007c*/ 	.byte	0x04, 0x17
        /*007e*/ 	.short	(.L_2755 - .L_2754)
.L_2754:
        /*0080*/ 	.word	0x00000000
        /*0084*/ 	.short	0x0000
        /*0086*/ 	.short	0x0000
        /*0088*/ 	.byte	0x00, 0xf0, 0x11, 0x00


	//----- nvinfo : EIATTR_MAXREG_COUNT
	.align		4
.L_2755:
        /*008c*/ 	.byte	0x03, 0x1b
        /*008e*/ 	.short	0x00ff


	//----- nvinfo : EIATTR_EXTERNS
	.align		4
        /*0090*/ 	.byte	0x04, 0x0f
        /*0092*/ 	.short	(.L_2757 - .L_2756)


	//   ....[0]....
	.align		4
.L_2756:
        /*0094*/ 	.word	index@(__assertfail)


	//----- nvinfo : EIATTR_MERCURY_ISA_VERSION
	.align		4
.L_2757:
        /*0098*/ 	.byte	0x03, 0x5f
        /*009a*/ 	.short	0x0000


	//----- nvinfo : EIATTR_SYSCALL_OFFSETS
	.align		4
        /*009c*/ 	.byte	0x04, 0x46
        /*009e*/ 	.short	(.L_2759 - .L_2758)


	//   ....[0]....
.L_2758:
        /*00a0*/ 	.word	0x00000e60


	//   ....[1]....
        /*00a4*/ 	.word	0x00001c60


	//   ....[2]....
        /*00a8*/ 	.word	0x00002ae0


	//   ....[3]....
        /*00ac*/ 	.word	0x000038e0


	//   ....[4]....
        /*00b0*/ 	.word	0x00004760


	//   ....[5]....
        /*00b4*/ 	.word	0x00005560


	//   ....[6]....
        /*00b8*/ 	.word	0x000063d0


	//   ....[7]....
        /*00bc*/ 	.word	0x000071a0


	//   ....[8]....
        /*00c0*/ 	.word	0x000082b0


	//   ....[9]....
        /*00c4*/ 	.word	0x000091c0


	//   ....[10]....
        /*00c8*/ 	.word	0x0000a090


	//   ....[11]....
        /*00cc*/ 	.word	0x0000af60


	//----- nvinfo : EIATTR_EXIT_INSTR_OFFSETS
	.align		4
.L_2759:
        /*00d0*/ 	.byte	0x04, 0x1c
        /*00d2*/ 	.short	(.L_2761 - .L_2760)


	//   ....[0]....
.L_2760:
        /*00d4*/ 	.word	0x0000a130


	//   ....[1]....
        /*00d8*/ 	.word	0x0000a250


	//   ....[2]....
        /*00dc*/ 	.word	0x0000a290


	//   ....[3]....
        /*00e0*/ 	.word	0x0000a320


	//   ....[4]....
        /*00e4*/ 	.word	0x0000a350


	//   ....[5]....
        /*00e8*/ 	.word	0x0000a380


	//   ....[6]....
        /*00ec*/ 	.word	0x0000a400


	//   ....[7]....
        /*00f0*/ 	.word	0x0000a430


	//   ....[8]....
        /*00f4*/ 	.word	0x0000a4c0


	//   ....[9]....
        /*00f8*/ 	.word	0x0000a500


	//   ....[10]....
        /*00fc*/ 	.word	0x0000a540


	//   ....[11]....
        /*0100*/ 	.word	0x0000a600


	//   ....[12]....
        /*0104*/ 	.word	0x0000a650


	//   ....[13]....
        /*0108*/ 	.word	0x0000a7d0


	//   ....[14]....
        /*010c*/ 	.word	0x0000a920


	//   ....[15]....
        /*0110*/ 	.word	0x0000a950


	//   ....[16]....
        /*0114*/ 	.word	0x0000aa00


	//   ....[17]....
        /*0118*/ 	.word	0x0000ab70


	//   ....[18]....
        /*011c*/ 	.word	0x0000ace0


	//   ....[19]....
        /*0120*/ 	.word	0x0000ae30


	//   ....[20]....
        /*0124*/ 	.word	0x0000af70


	//   ....[21]....
        /*0128*/ 	.word	0x0000afa0


	//   ....[22]....
        /*012c*/ 	.word	0x0000afd0


	//----- nvinfo : EIATTR_MAX_THREADS
	.align		4
.L_2761:
        /*0130*/ 	.byte	0x04, 0x05
        /*0132*/ 	.short	(.L_2763 - .L_2762)
.L_2762:
        /*0134*/ 	.word	0x00000080
        /*0138*/ 	.word	0x00000001
        /*013c*/ 	.word	0x00000001


	//----- nvinfo : EIATTR_CRS_STACK_SIZE
	.align		4
.L_2763:
        /*0140*/ 	.byte	0x04, 0x1e
        /*0142*/ 	.short	(.L_2765 - .L_2764)
.L_2764:
        /*0144*/ 	.word	0x00000000
.L_2765:


//--------------------- .nv.info._ZN2at6native18elementwise_kernelILi128ELi2EZNS0_22gpu_kernel_impl_nocastINS0_13BinaryFunctorIfffNS0_15binary_internal10DivFunctorIfEEEEEEvRNS_18TensorIteratorBaseERKT_EUliE_EEviT1_ --------------------------
	.section	.nv.info._ZN2at6native18elementwise_kernelILi128ELi2EZNS0_22gpu_kernel_impl_nocastINS0_13BinaryFunctorIfffNS0_15binary_internal10DivFunctorIfEEEEEEvRNS_18TensorIteratorBaseERKT_EUliE_EEviT1_,"",@"SHT_CUDA_INFO"
	.sectionflags	@""
	.align	4


	//----- nvinfo : EIATTR_CUDA_API_VERSION
	.align		4
        /*0000*/ 	.byte	0x04, 0x37
        /*0002*/ 	.short	(.L_2767 - .L_2766)
.L_2766:
        /*0004*/ 	.word	0x00000082


	//----- nvinfo : EIATTR_SW2861232_WAR
	.align		4
.L_2767:
        /*0008*/ 	.byte	0x01, 0x35
	.zero		2


	//----- nvinfo : EIATTR_PARAM_CBANK
	.align		4
        /*000c*/ 	.byte	0x04, 0x0a
        /*000e*/ 	.short	(.L_2769 - .L_2768)
	.align		4
.L_2768:
        /*0010*/ 	.word	index@(.nv.constant0._ZN2at6native18elementwise_kernelILi128ELi2EZNS0_22gpu_kernel_impl_nocastINS0_13BinaryFunctorIfffNS0_15binary_internal10DivFunctorIfEEEEEEvRNS_18TensorIteratorBaseERKT_EUliE_EEviT1_)
        /*0014*/ 	.short	0x0160
        /*0016*/ 	.short	0x0290


	//----- nvinfo : EIATTR_CBANK_PARAM_SIZE
	.align		4
.L_2769:
        /*0018*/ 	.byte	0x03, 0x19
        /*001a*/ 	.short	0x0290


	//----- nvinfo : EIATTR_KPARAM_INFO
	.align		4
        /*001c*/ 	.byte	0x04, 0x17
        /*001e*/ 	.short	(.L_2771 - .L_2770)
.L_2770:
        /*0020*/ 	.word	0x00000000
        /*0024*/ 	.short	0x0001
        /*0026*/ 	.short	0x0008
        /*0028*/ 	.byte	0x00, 0xf0, 0x21, 0x0a


	//----- nvinfo : EIATTR_KPARAM_INFO
	.align		4
.L_2771:
        /*002c*/ 	.byte	0x04, 0x17
        /*002e*/ 	.short	(.L_2773 - .L_2772)
.L_2772:
        /*0030*/ 	.word	0x00000000
        /*0034*/ 	.short	0x0000
        /*0036*/ 	.short	0x0000
        /*0038*/ 	.byte	0x00, 0xf0, 0x11, 0x00


	//----- nvinfo : EIATTR_MAXREG_COUNT
	.align		4
.L_2773:
        /*003c*/ 	.byte	0x03, 0x1b
        /*003e*/ 	.short	0x0080


	//----- nvinfo : EIATTR_MERCURY_ISA_VERSION
	.align		4
        /*0040*/ 	.byte	0x03, 0x5f
        /*0042*/ 	.short	0x0000


	//----- nvinfo : EIATTR_EXIT_INSTR_OFFSETS
	.align		4
        /*0044*/ 	.byte	0x04, 0x1c
        /*0046*/ 	.short	(.L_2775 - .L_2774)


	//   ....[0]....
.L_2774:
        /*0048*/ 	.word	0x00001140


	//   ....[1]....
        /*004c*/ 	.word	0x000021d0


	//----- nvinfo : EIATTR_MAX_THREADS
	.align		4
.L_2775:
        /*0050*/ 	.byte	0x04, 0x05
        /*0052*/ 	.short	(.L_2777 - .L_2776)
.L_2776:
        /*0054*/ 	.word	0x00000080
        /*0058*/ 	.word	0x00000001
        /*005c*/ 	.word	0x00000001


	//----- nvinfo : EIATTR_CRS_STACK_SIZE
	.align		4
.L_2777:
        /*0060*/ 	.byte	0x04, 0x1e
        /*0062*/ 	.short	(.L_2779 - .L_2778)
.L_2778:
        /*0064*/ 	.word	0x00000000
.L_2779:


//--------------------- .nv.info._ZN2at6native27unrolled_elementwise_kernelINS0_13BinaryFunctorIfffNS0_15binary_internal10DivFunctorIfEEEESt5arrayIPcLm3EELi4E23TrivialOffsetCalculatorILi2EjESA_ILi1EjENS0_6memory15LoadWithoutCastENSD_16StoreWithoutCastEEEviT_T0_T2_T3_T4_T5_ --------------------------
	.section	.nv.info._ZN2at6native27unrolled_elementwise_kernelINS0_13BinaryFunctorIfffNS0_15binary_internal10DivFunctorIfEEEESt5arrayIPcLm3EELi4E23TrivialOffsetCalculatorILi2EjESA_ILi1EjENS0_6memory15LoadWithoutCastENSD_16StoreWithoutCastEEEviT_T0_T2_T3_T4_T5_,"",@"SHT_CUDA_INFO"
	.sectionflags	@""
	.align	4


	//----- nvinfo : EIATTR_CUDA_API_VERSION
	.align		4
        /*0000*/ 	.byte	0x04, 0x37
        /*0002*/ 	.short	(.L_2781 - .L_2780)
.L_2780:
        /*0004*/ 	.word	0x00000082


	//----- nvinfo : EIATTR_SW2861232_WAR
	.align		4
.L_2781:
        /*0008*/ 	.byte	0x01, 0x35
	.zero		2


	//----- nvinfo : EIATTR_PARAM_CBANK
	.align		4
        /*000c*/ 	.byte	0x04, 0x0a
        /*000e*/ 	.short	(.L_2783 - .L_2782)
	.align		4
.L_2782:
        /*0010*/ 	.word	index@(.nv.constant0._ZN2at6native27unrolled_elementwise_kernelINS0_13BinaryFunctorIfffNS0_15binary_internal10DivFunctorIfEEEESt5arrayIPcLm3EELi4E23TrivialOffsetCalculatorILi2EjESA_ILi1EjENS0_6memory15LoadWithoutCastENSD_16StoreWithoutCastEEEviT_T0_T2_T3_T4_T5_)
        /*0014*/ 	.short	0x0160
        /*0016*/ 	.short	0x0024


	//----- nvinfo : EIATTR_CBANK_PARAM_SIZE
	.align		4
.L_2783:
        /*0018*/ 	.byte	0x03, 0x19
        /*001a*/ 	.short	0x0024


	//----- nvinfo : EIATTR_KPARAM_INFO
	.align		4
        /*001c*/ 	.byte	0x04, 0x17
        /*001e*/ 	.short	(.L_2785 - .L_2784)
.L_2784:
        /*0020*/ 	.word	0x00000000
        /*0024*/ 	.short	0x0006
        /*0026*/ 	.short	0x0023
        /*0028*/ 	.byte	0x00, 0xf0, 0x05, 0x00


	//----- nvinfo : EIATTR_KPARAM_INFO
	.align		4
.L_2785:
        /*002c*/ 	.byte	0x04, 0x17
        /*002e*/ 	.short	(.L_2787 - .L_2786)
.L_2786:
        /*0030*/ 	.word	0x00000000
        /*0034*/ 	.short	0x0005
        /*0036*/ 	.short	0x0022
        /*0038*/ 	.byte	0x00, 0xf0, 0x05, 0x00


	//----- nvinfo : EIATTR_KPARAM_INFO
	.align		4
.L_2787:
        /*003c*/ 	.byte	0x04, 0x17
        /*003e*/ 	.short	(.L_2789 - .L_2788)
.L_2788:
        /*0040*/ 	.word	0x00000000
        /*0044*/ 	.short	0x0004
        /*0046*/ 	.short	0x0021
        /*0048*/ 	.byte	0x00, 0xf0, 0x05, 0x00


	//----- nvinfo : EIATTR_KPARAM_INFO
	.align		4
.L_2789:
        /*004c*/ 	.byte	0x04, 0x17
        /*004e*/ 	.short	(.L_2791 - .L_2790)
.L_2790:
        /*0050*/ 	.word	0x00000000
        /*0054*/ 	.short	0x0003
        /*0056*/ 	.short	0x0020
        /*0058*/ 	.byte	0x00, 0xf0, 0x05, 0x00


	//----- nvinfo : EIATTR_KPARAM_INFO
	.align		4
.L_2791:
        /*005c*/ 	.byte	0x04, 0x17
        /*005e*/ 	.short	(.L_2793 - .L_2792)
.L_2792:
        /*0060*/ 	.word	0x00000000
        /*0064*/ 	.short	0x0002
        /*0066*/ 	.short	0x0008
        /*0068*/ 	.byte	0x00, 0xf0, 0x61, 0x00


	//----- nvinfo : EIATTR_KPARAM_INFO
	.align		4
.L_2793:
        /*006c*/ 	.byte	0x04, 0x17
        /*006e*/ 	.short	(.L_2795 - .L_2794)
.L_2794:
        /*0070*/ 	.word	0x00000000
        /*0074*/ 	.short	0x0001
        /*0076*/ 	.short	0x0004
        /*0078*/ 	.byte	0x00, 0xf0, 0x05, 0x00


	//----- nvinfo : EIATTR_KPARAM_INFO
	.align		4
.L_2795:
        /*007c*/ 	.byte	0x04, 0x17
        /*007e*/ 	.short	(.L_2797 - .L_2796)
.L_2796:
        /*0080*/ 	.word	0x00000000
        /*0084*/ 	.short	0x0000
        /*0086*/ 	.short	0x0000
        /*0088*/ 	.byte	0x00, 0xf0, 0x11, 0x00


	//----- nvinfo : EIATTR_MAXREG_COUNT
	.align		4
.L_2797:
        /*008c*/ 	.byte	0x03, 0x1b
        /*008e*/ 	.short	0x00ff


	//----- nvinfo : EIATTR_MERCURY_ISA_VERSION
	.align		4
        /*0090*/ 	.byte	0x03, 0x5f
        /*0092*/ 	.short	0x0000


	//----- nvinfo : EIATTR_EXIT_INSTR_OFFSETS
	.align		4
        /*0094*/ 	.byte	0x04, 0x1c
        /*0096*/ 	.short	(.L_2799 - .L_2798)


	//   ....[0]....
.L_2798:
        /*0098*/ 	.word	0x000004d0


	//   ....[1]....
        /*009c*/ 	.word	0x00000530


	//----- nvinfo : EIATTR_MAX_THREADS
	.align		4
.L_2799:
        /*00a0*/ 	.byte	0x04, 0x05
        /*00a2*/ 	.short	(.L_2801 - .L_2800)
.L_2800:
        /*00a4*/ 	.word	0x00000080
        /*00a8*/ 	.word	0x00000001
        /*00ac*/ 	.word	0x00000001


	//----- nvinfo : EIATTR_CRS_STACK_SIZE
	.align		4
.L_2801:
        /*00b0*/ 	.byte	0x04, 0x1e
        /*00b2*/ 	.short	(.L_2803 - .L_2802)
.L_2802:
        /*00b4*/ 	.word	0x00000000
.L_2803:


//--------------------- .nv.info._ZN2at6native29vectorized_elementwise_kernelILi2ENS0_13BinaryFunctorIfffNS0_15binary_internal10DivFunctorIfEEEESt5arrayIPcLm3EEEEviT0_T1_ --------------------------
	.section	.nv.info._ZN2at6native29vectorized_elementwise_kernelILi2ENS0_13BinaryFunctorIfffNS0_15binary_internal10DivFunctorIfEEEESt5arrayIPcLm3EEEEviT0_T1_,"",@"SHT_CUDA_INFO"
	.sectionflags	@""
	.align	4


	//----- nvinfo : EIATTR_CUDA_API_VERSION
	.align		4
        /*0000*/ 	.byte	0x04, 0x37
        /*0002*/ 	.short	(.L_2805 - .L_2804)
.L_2804:
        /*0004*/ 	.word	0x00000082


	//----- nvinfo : EIATTR_SW2861232_WAR
	.align		4
.L_2805:
        /*0008*/ 	.byte	0x01, 0x35
	.zero		2


	//----- nvinfo : EIATTR_PARAM_CBANK
	.align		4
        /*000c*/ 	.byte	0x04, 0x0a
        /*000e*/ 	.short	(.L_2807 - .L_2806)
	.align		4
.L_2806:
        /*0010*/ 	.word	index@(.nv.constant0._ZN2at6native29vectorized_elementwise_kernelILi2ENS0_13BinaryFunctorIfffNS0_15binary_internal10DivFunctorIfEEEESt5arrayIPcLm3EEEEviT0_T1_)
        /*0014*/ 	.short	0x0160
        /*0016*/ 	.short	0x0020


	//----- nvinfo : EIATTR_CBANK_PARAM_SIZE
	.align		4
.L_2807:
        /*0018*/ 	.byte	0x03, 0x19
        /*001a*/ 	.short	0x0020


	//----- nvinfo : EIATTR_KPARAM_INFO
	.align		4
        /*001c*/ 	.byte	0x04, 0x17
        /*001e*/ 	.short	(.L_2809 - .L_2808)
.L_2808:
        /*0020*/ 	.word	0x00000000
        /*0024*/ 	.short	0x0002
        /*0026*/ 	.short	0x0008
        /*0028*/ 	.byte	0x00, 0xf0, 0x61, 0x00


	//----- nvinfo : EIATTR_KPARAM_INFO
	.align		4
.L_2809:
        /*002c*/ 	.byte	0x04, 0x17
        /*002e*/ 	.short	(.L_2811 - .L_2810)
.L_2810:
        /*0030*/ 	.word	0x00000000
        /*0034*/ 	.short	0x0001
        /*0036*/ 	.short	0x0004
        /*0038*/ 	.byte	0x00, 0xf0, 0x05, 0x00


	//----- nvinfo : EIATTR_KPARAM_INFO
	.align		4
.L_2811:
        /*003c*/ 	.byte	0x04, 0x17
        /*003e*/ 	.short	(.L_2813 - .L_2812)
.L_2812:
        /*0040*/ 	.word	0x00000000
        /*0044*/ 	.short	0x0000
        /*0046*/ 	.short	0x0000
        /*0048*/ 	.byte	0x00, 0xf0, 0x11, 0x00


	//----- nvinfo : EIATTR_MAXREG_COUNT
	.align		4
.L_2813:
        /*004c*/ 	.byte	0x03, 0x1b
        /*004e*/ 	.short	0x00ff


	//----- nvinfo : EIATTR_MERCURY_ISA_VERSION
	.align		4
        /*0050*/ 	.byte	0x03, 0x5f
        /*0052*/ 	.short	0x0000


	//----- nvinfo : EIATTR_EXIT_INSTR_OFFSETS
	.align		4
        /*0054*/ 	.byte	0x04, 0x1c
        /*0056*/ 	.short	(.L_2815 - .L_2814)


	//   ....[0]....
.L_2814:
        /*0058*/ 	.word	0x000002b0


	//   ....[1]....
        /*005c*/ 	.word	0x00000cc0


	//   ....[2]....
        /*0060*/ 	.word	0x00000d10


	//----- nvinfo : EIATTR_MAX_THREADS
	.align		4
.L_2815:
        /*0064*/ 	.byte	0x04, 0x05
        /*0066*/ 	.short	(.L_2817 - .L_2816)
.L_2816:
        /*0068*/ 	.word	0x00000080
        /*006c*/ 	.word	0x00000001
        /*0070*/ 	.word	0x00000001


	//----- nvinfo : EIATTR_CRS_STACK_SIZE
	.align		4
.L_2817:
        /*0074*/ 	.byte	0x04, 0x1e
        /*0076*/ 	.short	(.L_2819 - .L_2818)
.L_2818:
        /*0078*/ 	.word	0x00000000
.L_2819:


//--------------------- .nv.info._ZN2at6native29vectorized_elementwise_kernelILi4ENS0_13BinaryFunctorIfffNS0_15binary_internal10DivFunctorIfEEEESt5arrayIPcLm3EEEEviT0_T1_ --------------------------
	.section	.nv.info._ZN2at6native29vectorized_elementwise_kernelILi4ENS0_13BinaryFunctorIfffNS0_15binary_internal10DivFunctorIfEEEESt5arrayIPcLm3EEEEviT0_T1_,"",@"SHT_CUDA_INFO"
	.sectionflags	@""
	.align	4


	//----- nvinfo : EIATTR_CUDA_API_VERSION
	.align		4
        /*0000*/ 	.byte	0x04, 0x37
        /*0002*/ 	.short	(.L_2821 - .L_2820)
.L_2820:
        /*0004*/ 	.word	0x00000082


	//----- nvinfo : EIATTR_SW2861232_WAR
	.align		4
.L_2821:
        /*0008*/ 	.byte	0x01, 0x35
	.zero		2


	//----- nvinfo : EIATTR_PARAM_CBANK
	.align		4
        /*000c*/ 	.byte	0x04, 0x0a
        /*000e*/ 	.short	(.L_2823 - .L_2822)
	.align		4
.L_2822:
        /*0010*/ 	.word	index@(.nv.constant0._ZN2at6native29vectorized_elementwise_kernelILi4ENS0_13BinaryFunctorIfffNS0_15binary_internal10DivFunctorIfEEEESt5arrayIPcLm3EEEEviT0_T1_)
        /*0014*/ 	.short	0x0160
        /*0016*/ 	.short	0x0020


	//----- nvinfo : EIATTR_CBANK_PARAM_SIZE
	.align		4
.L_2823:
        /*0018*/ 	.byte	0x03, 0x19
        /*001a*/ 	.short	0x0020


	//----- nvinfo : EIATTR_KPARAM_INFO
	.align		4
        /*001c*/ 	.byte	0x04, 0x17
        /*001e*/ 	.short	(.L_2825 - .L_2824)
.L_2824:
        /*0020*/ 	.word	0x00000000
        /*0024*/ 	.short	0x0002
        /*0026*/ 	.short	0x0008
        /*0028*/ 	.byte	0x00, 0xf0, 0x61, 0x00


	//----- nvinfo : EIATTR_KPARAM_INFO
	.align		4
.L_2825:
        /*002c*/ 	.byte	0x04, 0x17
        /*002e*/ 	.short	(.L_2827 - .L_2826)
.L_2826:
        /*0030*/ 	.word	0x00000000
        /*0034*/ 	.short	0x0001
        /*0036*/ 	.short	0x0004
        /*0038*/ 	.byte	0x00, 0xf0, 0x05, 0x00


	//----- nvinfo : EIATTR_KPARAM_INFO
	.align		4
.L_2827:
        /*003c*/ 	.byte	0x04, 0x17
        /*003e*/ 	.short	(.L_2829 - .L_2828)
.L_2828:
        /*0040*/ 	.word	0x00000000
        /*0044*/ 	.short	0x0000
        /*0046*/ 	.short	0x0000
        /*0048*/ 	.byte	0x00, 0xf0, 0x11, 0x00


	//----- nvinfo : EIATTR_MAXREG_COUNT
	.align		4
.L_2829:
        /*004c*/ 	.byte	0x03, 0x1b
        /*004e*/ 	.short	0x00ff


	//----- nvinfo : EIATTR_MERCURY_ISA_VERSION
	.align		4
        /*0050*/ 	.byte	0x03, 0x5f
        /*0052*/ 	.short	0x0000


	//----- nvinfo : EIATTR_EXIT_INSTR_OFFSETS
	.align		4
        /*0054*/ 	.byte	0x04, 0x1c
        /*0056*/ 	.short	(.L_2831 - .L_2830)


	//   ....[0]....
.L_2830:
        /*0058*/ 	.word	0x00000250


	//   ....[1]....
        /*005c*/ 	.word	0x00000c60


	//   ....[2]....
        /*0060*/ 	.word	0x00000cb0


	//----- nvinfo : EIATTR_MAX_THREADS
	.align		4
.L_2831:
        /*0064*/ 	.byte	0x04, 0x05
        /*0066*/ 	.short	(.L_2833 - .L_2832)
.L_2832:
        /*0068*/ 	.word	0x00000080
        /*006c*/ 	.word	0x00000001
        /*0070*/ 	.word	0x00000001


	//----- nvinfo : EIATTR_CRS_STACK_SIZE
	.align		4
.L_2833:
        /*0074*/ 	.byte	0x04, 0x1e
        /*0076*/ 	.short	(.L_2835 - .L_2834)
.L_2834:
        /*0078*/ 	.word	0x00000000
.L_2835:


//--------------------- .nv.info._ZN2at6native29vectorized_elementwise_kernelILi8ENS0_13BinaryFunctorIfffNS0_15binary_internal10DivFunctorIfEEEESt5arrayIPcLm3EEEEviT0_T1_ --------------------------
	.section	.nv.info._ZN2at6native29vectorized_elementwise_kernelILi8ENS0_13BinaryFunctorIfffNS0_15binary_internal10DivFunctorIfEEEESt5arrayIPcLm3EEEEviT0_T1_,"",@"SHT_CUDA_INFO"
	.sectionflags	@""
	.align	4


	//----- nvinfo : EIATTR_CUDA_API_VERSION
	.align		4
        /*0000*/ 	.byte	0x04, 0x37
        /*0002*/ 	.short	(.L_2837 - .L_2836)
.L_2836:
        /*0004*/ 	.word	0x00000082


	//----- nvinfo : EIATTR_SW2861232_WAR
	.align		4
.L_2837:
        /*0008*/ 	.byte	0x01, 0x35
	.zero		2


	//----- nvinfo : EIATTR_PARAM_CBANK
	.align		4
        /*000c*/ 	.byte	0x04, 0x0a
        /*000e*/ 	.short	(.L_2839 - .L_2838)
	.align		4
.L_2838:
        /*0010*/ 	.word	index@(.nv.constant0._ZN2at6native29vectorized_elementwise_kernelILi8ENS0_13BinaryFunctorIfffNS0_15binary_internal10DivFunctorIfEEEESt5arrayIPcLm3EEEEviT0_T1_)
        /*0014*/ 	.short	0x0160
        /*0016*/ 	.short	0x0020


	//----- nvinfo : EIATTR_CBANK_PARAM_SIZE
	.align		4
.L_2839:
        /*0018*/ 	.byte	0x03, 0x19
        /*001a*/ 	.short	0x0020


	//----- nvinfo : EIATTR_KPARAM_INFO
	.align		4
        /*001c*/ 	.byte	0x04, 0x17
        /*001e*/ 	.short	(.L_2841 - .L_2840)
.L_2840:
        /*0020*/ 	.word	0x00000000
        /*0024*/ 	.short	0x0002
        /*0026*/ 	.short	0x0008
        /*0028*/ 	.byte	0x00, 0xf0, 0x61, 0x00


	//----- nvinfo : EIATTR_KPARAM_INFO
	.align		4
.L_2841:
        /*002c*/ 	.byte	0x04, 0x17
        /*002e*/ 	.short	(.L_2843 - .L_2842)
.L_2842:
        /*0030*/ 	.word	0x00000000
        /*0034*/ 	.short	0x0001
        /*0036*/ 	.short	0x0004
        /*0038*/ 	.byte	0x00, 0xf0, 0x05, 0x00


	//----- nvinfo : EIATTR_KPARAM_INFO
	.align		4
.L_2843:
        /*003c*/ 	.byte	0x04, 0x17
        /*003e*/ 	.short	(.L_2845 - .L_2844)
.L_2844:
        /*0040*/ 	.word	0x00000000
        /*0044*/ 	.short	0x0000
        /*0046*/ 	.short	0x0000
        /*0048*/ 	.byte	0x00, 0xf0, 0x11, 0x00


	//----- nvinfo : EIATTR_MAXREG_COUNT
	.align		4
.L_2845:
        /*004c*/ 	.byte	0x03, 0x1b
        /*004e*/ 	.short	0x00ff


	//----- nvinfo : EIATTR_MERCURY_ISA_VERSION
	.align		4
        /*0050*/ 	.byte	0x03, 0x5f
        /*0052*/ 	.short	0x0000


	//----- nvinfo : EIATTR_EXIT_INSTR_OFFSETS
	.align		4
        /*0054*/ 	.byte	0x04, 0x1c
        /*0056*/ 	.short	(.L_2847 - .L_2846)


	//   ....[0]....
.L_2846:
        /*0058*/ 	.word	0x00000010


	//----- nvinfo : EIATTR_MAX_THREADS
	.align		4
.L_2847:
        /*005c*/ 	.byte	0x04, 0x05
        /*005e*/ 	.short	(.L_2849 - .L_2848)
.L_2848:
        /*0060*/ 	.word	0x00000080
        /*0064*/ 	.word	0x00000001
        /*0068*/ 	.word	0x00000001
.L_2849:


//--------------------- .nv.info._ZN2at6native18elementwise_kernelILi128ELi4EZNS0_15gpu_kernel_implINS0_13BUnaryFunctorIfffNS0_15binary_internal10DivFunctorIfEEEEEEvRNS_18TensorIteratorBaseERKT_EUliE_EEviT1_ --------------------------
	.section	.nv.info._ZN2at6native18elementwise_kernelILi128ELi4EZNS0_15gpu_kernel_implINS0_13BUnaryFunctorIfffNS0_15binary_internal10DivFunctorIfEEEEEEvRNS_18TensorIteratorBaseERKT_EUliE_EEviT1_,"",@"SHT_CUDA_INFO"
	.sectionflags	@""
	.align	4


	//----- nvinfo : EIATTR_CUDA_API_VERSION
	.align		4
        /*0000*/ 	.byte	0x04, 0x37
        /*0002*/ 	.short	(.L_2851 - .L_2850)
.L_2850:
        /*0004*/ 	.word	0x00000082


	//----- nvinfo : EIATTR_SW2861232_WAR
	.align		4
.L_2851:
        /*0008*/ 	.byte	0x01, 0x35
	.zero		2


	//----- nvinfo : EIATTR_PARAM_CBANK
	.align		4
        /*000c*/ 	.byte	0x04, 0x0a
        /*000e*/ 	.short	(.L_2853 - .L_2852)
	.align		4
.L_2852:
        /*0010*/ 	.word	index@(.nv.constant0._ZN2at6native18elementwise_kernelILi128ELi4EZNS0_15gpu_kernel_implINS0_13BUnaryFunctorIfffNS0_15binary_internal10DivFunctorIfEEEEEEvRNS_18TensorIteratorBaseERKT_EUliE_EEviT1_)
        /*0014*/ 	.short	0x0160
        /*0016*/ 	.short	0x0228


	//----- nvinfo : EIATTR_CBANK_PARAM_SIZE
	.align		4
.L_2853:
        /*0018*/ 	.byte	0x03, 0x19
        /*001a*/ 	.short	0x0228


	//----- nvinfo : EIATTR_KPARAM_INFO
	.align		4
        /*001c*/ 	.byte	0x04, 0x17
        /*001e*/ 	.short	(.L_2855 - .L_2854)
.L_2854:
        /*0020*/ 	.word	0x00000000
        /*0024*/ 	.short	0x0001
        /*0026*/ 	.short	0x0008
        /*0028*/ 	.byte	0x00, 0xf0, 0x81, 0x08


	//----- nvinfo : EIATTR_KPARAM_INFO
	.align		4
.L_2855:
        /*002c*/ 	.byte	0x04, 0x17
        /*002e*/ 	.short	(.L_2857 - .L_2856)
.L_2856:
        /*0030*/ 	.word	0x00000000
        /*0034*/ 	.short	0x0000
        /*0036*/ 	.short	0x0000
        /*0038*/ 	.byte	0x00, 0xf0, 0x11, 0x00


	//----- nvinfo : EIATTR_MAXREG_COUNT
	.align		4
.L_2857:
        /*003c*/ 	.byte	0x03, 0x1b
        /*003e*/ 	.short	0x0080


	//----- nvinfo : EIATTR_EXTERNS
	.align		4
        /*0040*/ 	.byte	0x04, 0x0f
        /*0042*/ 	.short	(.L_2859 - .L_2858)


	//   ....[0]....
	.align		4
.L_2858:
        /*0044*/ 	.word	index@(__assertfail)


	//----- nvinfo : EIATTR_MERCURY_ISA_VERSION
	.align		4
.L_2859:
        /*0048*/ 	.byte	0x03, 0x5f
        /*004a*/ 	.short	0x0000


	//----- nvinfo : EIATTR_SYSCALL_OFFSETS
	.align		4
        /*004c*/ 	.byte	0x04, 0x46
        /*004e*/ 	.short	(.L_2861 - .L_2860)


	//   ....[0]....
.L_2860:
        /*0050*/ 	.word	0x00001c60


	//   ....[1]....
        /*0054*/ 	.word	0x00002b00


	//   ....[2]....
        /*0058*/ 	.word	0x000047a0


	//   ....[3]....
        /*005c*/ 	.word	0x00005640


	//   ....[4]....
        /*0060*/ 	.word	0x000072b0


	//   ....[5]....
        /*0064*/ 	.word	0x00008150


	//   ....[6]....
        /*0068*/ 	.word	0x00009dd0


	//   ....[7]....
        /*006c*/ 	.word	0x0000ac70


	//----- nvinfo : EIATTR_EXIT_INSTR_OFFSETS
	.align		4
.L_2861:
        /*0070*/ 	.byte	0x04, 0x1c
        /*0072*/ 	.short	(.L_2863 - .L_2862)


	//   ....[0]....
.L_2862:
        /*0074*/ 	.word	0x000081f0


	//   ....[1]....
        /*0078*/ 	.word	0x00009f60


	//   ....[2]....
        /*007c*/ 	.word	0x00009fa0


	//   ....[3]....
        /*0080*/ 	.word	0x0000a030


	//   ....[4]....
        /*0084*/ 	.word	0x0000a060


	//   ....[5]....
        /*0088*/ 	.word	0x0000a090


	//   ....[6]....
        /*008c*/ 	.word	0x0000a110


	//   ....[7]....
        /*0090*/ 	.word	0x0000a140


	//   ....[8]....
        /*0094*/ 	.word	0x0000a1d0


	//   ....[9]....
        /*0098*/ 	.word	0x0000a210


	//   ....[10]....
        /*009c*/ 	.word	0x0000a250


	//   ....[11]....
        /*00a0*/ 	.word	0x0000a310


	//   ....[12]....
        /*00a4*/ 	.word	0x0000a360


	//   ....[13]....
        /*00a8*/ 	.word	0x0000a4e0


	//   ....[14]....
        /*00ac*/ 	.word	0x0000a630


	//   ....[15]....
        /*00b0*/ 	.word	0x0000a660


	//   ....[16]....
        /*00b4*/ 	.word	0x0000a710


	//   ....[17]....
        /*00b8*/ 	.word	0x0000a880


	//   ....[18]....
        /*00bc*/ 	.word	0x0000a9f0


	//   ....[19]....
        /*00c0*/ 	.word	0x0000ab40


	//   ....[20]....
        /*00c4*/ 	.word	0x0000ac80


	//   ....[21]....
        /*00c8*/ 	.word	0x0000acb0


	//   ....[22]....
        /*00cc*/ 	.word	0x0000ace0


	//----- nvinfo : EIATTR_MAX_THREADS
	.align		4
.L_2863:
        /*00d0*/ 	.byte	0x04, 0x05
        /*00d2*/ 	.short	(.L_2865 - .L_2864)
.L_2864:
        /*00d4*/ 	.word	0x00000080
        /*00d8*/ 	.word	0x00000001
        /*00dc*/ 	.word	0x00000001


	//----- nvinfo : EIATTR_CRS_STACK_SIZE
	.align		4
.L_2865:
        /*00e0*/ 	.byte	0x04, 0x1e
        /*00e2*/ 	.short	(.L_2867 - .L_2866)
.L_2866:
        /*00e4*/ 	.word	0x00000000
.L_2867:


//--------------------- .nv.info._ZN2at6native27unrolled_elementwise_kernelINS0_13BUnaryFunctorIfffNS0_15binary_internal10DivFunctorIfEEEESt5arrayIPcLm2EELi4E23TrivialOffsetCalculatorILi1EjESB_NS0_6memory12LoadWithCastILi1EEENSC_13StoreWithCastILi1EEEEEviT_T0_T2_T3_T4_T5_ --------------------------
	.section	.nv.info._ZN2at6native27unrolled_elementwise_kernelINS0_13BUnaryFunctorIfffNS0_15binary_internal10DivFunctorIfEEEESt5arrayIPcLm2EELi4E23TrivialOffsetCalculatorILi1EjESB_NS0_6memory12LoadWithCastILi1EEENSC_13StoreWithCastILi1EEEEEviT_T0_T2_T3_T4_T5_,"",@"SHT_CUDA_INFO"
	.sectionflags	@""
	.align	4


	//----- nvinfo : EIATTR_CUDA_API_VERSION
	.align		4
        /*0000*/ 	.byte	0x04, 0x37
        /*0002*/ 	.short	(.L_2869 - .L_2868)
.L_2868:
        /*0004*/ 	.word	0x00000082


	//----- nvinfo : EIATTR_SW2861232_WAR
	.align		4
.L_2869:
        /*0008*/ 	.byte	0x01, 0x35
	.zero		2


	//----- nvinfo : EIATTR_PARAM_CBANK
	.align		4
        /*000c*/ 	.byte	0x04, 0x0a
        /*000e*/ 	.short	(.L_2871 - .L_2870)
	.align		4
.L_2870:
        /*0010*/ 	.word	index@(.nv.constant0._ZN2at6native27unrolled_elementwise_kernelINS0_13BUnaryFunctorIfffNS0_15binary_internal10DivFunctorIfEEEESt5arrayIPcLm2EELi4E23TrivialOffsetCalculatorILi1EjESB_NS0_6memory12LoadWithCastILi1EEENSC_13StoreWithCastILi1EEEEEviT_T0_T2_T3_T4_T5_)
        /*0014*/ 	.short	0x0160
        /*0016*/ 	.short	0x0034


	//----- nvinfo : EIATTR_CBANK_PARAM_SIZE
	.align		4
.L_2871:
        /*0018*/ 	.byte	0x03, 0x19
        /*001a*/ 	.short	0x0034


	//----- nvinfo : EIATTR_KPARAM_INFO
	.align		4
        /*001c*/ 	.byte	0x04, 0x17
        /*001e*/ 	.short	(.L_2873 - .L_2872)
.L_2872:
        /*0020*/ 	.word	0x00000000
        /*0024*/ 	.short	0x0006
        /*0026*/ 	.short	0x002c
        /*0028*/ 	.byte	0x00, 0xf0, 0x21, 0x00


	//----- nvinfo : EIATTR_KPARAM_INFO
	.align		4
.L_2873:
        /*002c*/ 	.byte	0x04, 0x17
        /*002e*/ 	.short	(.L_2875 - .L_2874)
.L_2874:
        /*0030*/ 	.word	0x00000000
        /*0034*/ 	.short	0x0005
        /*0036*/ 	.short	0x0024
        /*0038*/ 	.byte	0x00, 0xf0, 0x21, 0x00


	//----- nvinfo : EIATTR_KPARAM_INFO
	.align		4
.L_2875:
        /*003c*/ 	.byte	0x04, 0x17
        /*003e*/ 	.short	(.L_2877 - .L_2876)
.L_2876:
        /*0040*/ 	.word	0x00000000
        /*0044*/ 	.short	0x0004
        /*0046*/ 	.short	0x0021
        /*0048*/ 	.byte	0x00, 0xf0, 0x05, 0x00


	//----- nvinfo : EIATTR_KPARAM_INFO
	.align		4
.L_2877:
        /*004c*/ 	.byte	0x04, 0x17
        /*004e*/ 	.short	(.L_2879 - .L_2878)
.L_2878:
        /*0050*/ 	.word	0x00000000
        /*0054*/ 	.short	0x0003
        /*0056*/ 	.short	0x0020
        /*0058*/ 	.byte	0x00, 0xf0, 0x05, 0x00


	//----- nvinfo : EIATTR_KPARAM_INFO
	.align		4
.L_2879:
        /*005c*/ 	.byte	0x04, 0x17
        /*005e*/ 	.short	(.L_2881 - .L_2880)
.L_2880:
        /*0060*/ 	.word	0x00000000
        /*0064*/ 	.short	0x0002
        /*0066*/ 	.short	0x0010
        /*0068*/ 	.byte	0x00, 0xf0, 0x41, 0x00


	//----- nvinfo : EIATTR_KPARAM_INFO
	.align		4
.L_2881:
        /*006c*/ 	.byte	0x04, 0x17
        /*006e*/ 	.short	(.L_2883 - .L_2882)
.L_2882:
        /*0070*/ 	.word	0x00000000
        /*0074*/ 	.short	0x0001
        /*0076*/ 	.short	0x0004
        /*0078*/ 	.byte	0x00, 0xf0, 0x21, 0x00


	//----- nvinfo : EIATTR_KPARAM_INFO
	.align		4
.L_2883:
        /*007c*/ 	.byte	0x04, 0x17
        /*007e*/ 	.short	(.L_2885 - .L_2884)
.L_2884:
        /*0080*/ 	.word	0x00000000
        /*0084*/ 	.short	0x0000
        /*0086*/ 	.short	0x0000
        /*0088*/ 	.byte	0x00, 0xf0, 0x11, 0x00


	//----- nvinfo : EIATTR_MAXREG_COUNT
	.align		4
.L_2885:
        /*008c*/ 	.byte	0x03, 0x1b
        /*008e*/ 	.short	0x00ff


	//----- nvinfo : EIATTR_EXTERNS
	.align		4
        /*0090*/ 	.byte	0x04, 0x0f
        /*0092*/ 	.short	(.L_2887 - .L_2886)


	//   ....[0]....
	.align		4
.L_2886:
        /*0094*/ 	.word	index@(__assertfail)


	//----- nvinfo : EIATTR_MERCURY_ISA_VERSION
	.align		4
.L_2887:
        /*0098*/ 	.byte	0x03, 0x5f
        /*009a*/ 	.short	0x0000


	//----- nvinfo : EIATTR_SYSCALL_OFFSETS
	.align		4
        /*009c*/ 	.byte	0x04, 0x46
        /*009e*/ 	.short	(.L_2889 - .L_2888)


	//   ....[0]....
.L_2888:
        /*00a0*/ 	.word	0x00000e50


	//   ....[1]....
        /*00a4*/ 	.word	0x00001cd0


	//   ....[2]....
        /*00a8*/ 	.word	0x00002b60


	//   ....[3]....
        /*00ac*/ 	.word	0x00003990


	//   ....[4]....
        /*00b0*/ 	.word	0x00004aa0


	//   ....[5]....
        /*00b4*/ 	.word	0x000059b0


	//   ....[6]....
        /*00b8*/ 	.word	0x00006880


	//   ....[7]....
        /*00bc*/ 	.word	0x00007750


	//----- nvinfo : EIATTR_EXIT_INSTR_OFFSETS
	.align		4
.L_2889:
        /*00c0*/ 	.byte	0x04, 0x1c
        /*00c2*/ 	.short	(.L_2891 - .L_2890)


	//   ....[0]....
.L_2890:
        /*00c4*/ 	.word	0x00006920


	//   ....[1]....
        /*00c8*/ 	.word	0x00006a40


	//   ....[2]....
        /*00cc*/ 	.word	0x00006a80


	//   ....[3]....
        /*00d0*/ 	.word	0x00006b10


	//   ....[4]....
        /*00d4*/ 	.word	0x00006b40


	//   ....[5]....
        /*00d8*/ 	.word	0x00006b70


	//   ....[6]....
        /*00dc*/ 	.word	0x00006bf0


	//   ....[7]....
        /*00e0*/ 	.word	0x00006c20


	//   ....[8]....
        /*00e4*/ 	.word	0x00006cb0


	//   ....[9]....
        /*00e8*/ 	.word	0x00006cf0


	//   ....[10]....
        /*00ec*/ 	.word	0x00006d30


	//   ....[11]....
        /*00f0*/ 	.word	0x00006df0


	//   ....[12]....
        /*00f4*/ 	.word	0x00006e40


	//   ....[13]....
        /*00f8*/ 	.word	0x00006fc0


	//   ....[14]....
        /*00fc*/ 	.word	0x00007110


	//   ....[15]....
        /*0100*/ 	.word	0x00007140


	//   ....[16]....
        /*0104*/ 	.word	0x000071f0


	//   ....[17]....
        /*0108*/ 	.word	0x00007360


	//   ....[18]....
        /*010c*/ 	.word	0x000074d0


	//   ....[19]....
        /*0110*/ 	.word	0x00007620


	//   ....[20]....
        /*0114*/ 	.word	0x00007760


	//   ....[21]....
        /*0118*/ 	.word	0x00007790


	//   ....[22]....
        /*011c*/ 	.word	0x000077c0


	//----- nvinfo : EIATTR_MAX_THREADS
	.align		4
.L_2891:
        /*0120*/ 	.byte	0x04, 0x05
        /*0122*/ 	.short	(.L_2893 - .L_2892)
.L_2892:
        /*0124*/ 	.word	0x00000080
        /*0128*/ 	.word	0x00000001
        /*012c*/ 	.word	0x00000001


	//----- nvinfo : EIATTR_CRS_STACK_SIZE
	.align		4
.L_2893:
        /*0130*/ 	.byte	0x04, 0x1e
        /*0132*/ 	.short	(.L_2895 - .L_2894)
.L_2894:
        /*0134*/ 	.word	0x00000000
.L_2895:


//--------------------- .nv.info._ZN2at6native18elementwise_kernelILi128ELi2EZNS0_22gpu_kernel_impl_nocastINS0_13BUnaryFunctorIfffNS0_15binary_internal10DivFunctorIfEEEEEEvRNS_18TensorIteratorBaseERKT_EUliE_EEviT1_ --------------------------
	.section	.nv.info._ZN2at6native18elementwise_kernelILi128ELi2EZNS0_22gpu_kernel_impl_nocastINS0_13BUnaryFunctorIfffNS0_15binary_internal10DivFunctorIfEEEEEEvRNS_18TensorIteratorBaseERKT_EUliE_EEviT1_,"",@"SHT_CUDA_INFO"
	.sectionflags	@""
	.align	4


	//----- nvinfo : EIATTR_CUDA_API_VERSION
	.align		4
        /*0000*/ 	.byte	0x04, 0x37
        /*0002*/ 	.short	(.L_2897 - .L_2896)
.L_2896:
        /*0004*/ 	.word	0x00000082


	//----- nvinfo : EIATTR_SW2861232_WAR
	.align		4
.L_2897:
        /*0008*/ 	.byte	0x01, 0x35
	.zero		2


	//----- nvinfo : EIATTR_PARAM_CBANK
	.align		4
        /*000c*/ 	.byte	0x04, 0x0a
        /*000e*/ 	.short	(.L_2899 - .L_2898)
	.align		4
.L_2898:
        /*0010*/ 	.word	index@(.nv.constant0._ZN2at6native18elementwise_kernelILi128ELi2EZNS0_22gpu_kernel_impl_nocastINS0_13BUnaryFunctorIfffNS0_15binary_internal10DivFunctorIfEEEEEEvRNS_18TensorIteratorBaseERKT_EUliE_EEviT1_)
        /*0014*/ 	.short	0x0160
        /*0016*/ 	.short	0x0220


	//----- nvinfo : EIATTR_CBANK_PARAM_SIZE
	.align		4
.L_2899:
        /*0018*/ 	.byte	0x03, 0x19
        /*001a*/ 	.short	0x0220


	//----- nvinfo : EIATTR_KPARAM_INFO
	.align		4
        /*001c*/ 	.byte	0x04, 0x17
        /*001e*/ 	.short	(.L_2901 - .L_2900)
.L_2900:
        /*0020*/ 	.word	0x00000000
        /*0024*/ 	.short	0x0001
        /*0026*/ 	.short	0x0008
        /*0028*/ 	.byte	0x00, 0xf0, 0x61, 0x08


	//----- nvinfo : EIATTR_KPARAM_INFO
	.align		4
.L_2901:
        /*002c*/ 	.byte	0x04, 0x17
        /*002e*/ 	.short	(.L_2903 - .L_2902)
.L_2902:
        /*0030*/ 	.word	0x00000000
        /*0034*/ 	.short	0x0000
        /*0036*/ 	.short	0x0000
        /*0038*/ 	.byte	0x00, 0xf0, 0x11, 0x00


	//----- nvinfo : EIATTR_MAXREG_COUNT
	.align		4
.L_2903:
        /*003c*/ 	.byte	0x03, 0x1b
        /*003e*/ 	.short	0x0080


	//----- nvinfo : EIATTR_MERCURY_ISA_VERSION
	.align		4
        /*0040*/ 	.byte	0x03, 0x5f
        /*0042*/ 	.short	0x0000


	//----- nvinfo : EIATTR_EXIT_INSTR_OFFSETS
	.align		4
        /*0044*/ 	.byte	0x04, 0x1c
        /*0046*/ 	.short	(.L_2905 - .L_2904)


	//   ....[0]....
.L_2904:
        /*0048*/ 	.word	0x00000f70


	//   ....[1]....
        /*004c*/ 	.word	0x00001e40


	//----- nvinfo : EIATTR_MAX_THREADS
	.align		4
.L_2905:
        /*0050*/ 	.byte	0x04, 0x05
        /*0052*/ 	.short	(.L_2907 - .L_2906)
.L_2906:
        /*0054*/ 	.word	0x00000080
        /*0058*/ 	.word	0x00000001
        /*005c*/ 	.word	0x00000001


	//----- nvinfo : EIATTR_CRS_STACK_SIZE
	.align		4
.L_2907:
        /*0060*/ 	.byte	0x04, 0x1e
        /*0062*/ 	.short	(.L_2909 - .L_2908)
.L_2908:
        /*0064*/ 	.word	0x00000000
.L_2909:


//--------------------- .nv.info._ZN2at6native27unrolled_elementwise_kernelINS0_13BUnaryFunctorIfffNS0_15binary_internal10DivFunctorIfEEEESt5arrayIPcLm2EELi4E23TrivialOffsetCalculatorILi1EjESB_NS0_6memory15LoadWithoutCastENSC_16StoreWithoutCastEEEviT_T0_T2_T3_T4_T5_ --------------------------
	.section	.nv.info._ZN2at6native27unrolled_elementwise_kernelINS0_13BUnaryFunctorIfffNS0_15binary_internal10DivFunctorIfEEEESt5arrayIPcLm2EELi4E23TrivialOffsetCalculatorILi1EjESB_NS0_6memory15LoadWithoutCastENSC_16StoreWithoutCastEEEviT_T0_T2_T3_T4_T5_,"",@"SHT_CUDA_INFO"
	.sectionflags	@""
	.align	4


	//----- nvinfo : EIATTR_CUDA_API_VERSION
	.align		4
        /*0000*/ 	.byte	0x04, 0x37
        /*0002*/ 	.short	(.L_2911 - .L_2910)
.L_2910:
        /*0004*/ 	.word	0x00000082


	//----- nvinfo : EIATTR_SW2861232_WAR
	.align		4
.L_2911:
        /*0008*/ 	.byte	0x01, 0x35
	.zero		2


	//----- nvinfo : EIATTR_PARAM_CBANK
	.align		4
        /*000c*/ 	.byte	0x04, 0x0a
        /*000e*/ 	.short	(.L_2913 - .L_2912)
	.align		4
.L_2912:
        /*0010*/ 	.word	index@(.nv.constant0._ZN2at6native27unrolled_elementwise_kernelINS0_13BUnaryFunctorIfffNS0_15binary_internal10DivFunctorIfEEEESt5arrayIPcLm2EELi4E23TrivialOffsetCalculatorILi1EjESB_NS0_6memory15LoadWithoutCastENSC_16StoreWithoutCastEEEviT_T0_T2_T3_T4_T5_)
        /*0014*/ 	.short	0x0160
        /*0016*/ 	.short	0x0024


	//----- nvinfo : EIATTR_CBANK_PARAM_SIZE
	.align		4
.L_2913:
        /*0018*/ 	.byte	0x03, 0x19
        /*001a*/ 	.short	0x0024


	//----- nvinfo : EIATTR_KPARAM_INFO
	.align		4
        /*001c*/ 	.byte	0x04, 0x17
        /*001e*/ 	.short	(.L_2915 - .L_2914)
.L_2914:
        /*0020*/ 	.word	0x00000000
        /*0024*/ 	.short	0x0006
        /*0026*/ 	.short	0x0023
        /*0028*/ 	.byte	0x00, 0xf0, 0x05, 0x00


	//----- nvinfo : EIATTR_KPARAM_INFO
	.align		4
.L_2915:
        /*002c*/ 	.byte	0x04, 0x17
        /*002e*/ 	.short	(.L_2917 - .L_2916)
.L_2916:
        /*0030*/ 	.word	0x00000000
        /*0034*/ 	.short	0x0005
        /*0036*/ 	.short	0x0022
        /*0038*/ 	.byte	0x00, 0xf0, 0x05, 0x00


	//----- nvinfo : EIATTR_KPARAM_INFO
	.align		4
.L_2917:
        /*003c*/ 	.byte	0x04, 0x17
        /*003e*/ 	.short	(.L_2919 - .L_2918)
.L_2918:
        /*0040*/ 	.word	0x00000000
        /*0044*/ 	.short	0x0004
        /*0046*/ 	.short	0x0021
        /*0048*/ 	.byte	0x00, 0xf0, 0x05, 0x00


	//----- nvinfo : EIATTR_KPARAM_INFO
	.align		4
.L_2919:
        /*004c*/ 	.byte	0x04, 0x17
        /*004e*/ 	.short	(.L_2921 - .L_2920)
.L_2920:
        /*0050*/ 	.word	0x00000000
        /*0054*/ 	.short	0x0003
        /*0056*/ 	.short	0x0020
        /*0058*/ 	.byte	0x00, 0xf0, 0x05, 0x00


	//----- nvinfo : EIATTR_KPARAM_INFO
	.align		4
.L_2921:
        /*005c*/ 	.byte	0x04, 0x17
        /*005e*/ 	.short	(.L_2923 - .L_2922)
.L_2922:
        /*0060*/ 	.word	0x00000000
        /*0064*/ 	.short	0x0002
        /*0066*/ 	.short	0x0010
        /*0068*/ 	.byte	0x00, 0xf0, 0x41, 0x00


	//----- nvinfo : EIATTR_KPARAM_INFO
	.align		4
.L_2923:
        /*006c*/ 	.byte	0x04, 0x17
        /*006e*/ 	.short	(.L_2925 - .L_2924)
.L_2924:
        /*0070*/ 	.word	0x00000000
        /*0074*/ 	.short	0x0001
        /*0076*/ 	.short	0x0004
        /*0078*/ 	.byte	0x00, 0xf0, 0x21, 0x00


	//----- nvinfo : EIATTR_KPARAM_INFO
	.align		4
.L_2925:
        /*007c*/ 	.byte	0x04, 0x17
        /*007e*/ 	.short	(.L_2927 - .L_2926)
.L_2926:
        /*0080*/ 	.word	0x00000000
        /*0084*/ 	.short	0x0000
        /*0086*/ 	.short	0x0000
        /*0088*/ 	.byte	0x00, 0xf0, 0x11, 0x00


	//----- nvinfo : EIATTR_MAXREG_COUNT
	.align		4
.L_2927:
        /*008c*/ 	.byte	0x03, 0x1b
        /*008e*/ 	.short	0x00ff


	//----- nvinfo : EIATTR_MERCURY_ISA_VERSION
	.align		4
        /*0090*/ 	.byte	0x03, 0x5f
        /*0092*/ 	.short	0x0000


	//----- nvinfo : EIATTR_EXIT_INSTR_OFFSETS
	.align		4
        /*0094*/ 	.byte	0x04, 0x1c
        /*0096*/ 	.short	(.L_2929 - .L_2928)


	//   ....[0]....
.L_2928:
        /*0098*/ 	.word	0x00000430


	//   ....[1]....
        /*009c*/ 	.word	0x00000490


	//----- nvinfo : EIATTR_MAX_THREADS
	.align		4
.L_2929:
        /*00a0*/ 	.byte	0x04, 0x05
        /*00a2*/ 	.short	(.L_2931 - .L_2930)
.L_2930:
        /*00a4*/ 	.word	0x00000080
        /*00a8*/ 	.word	0x00000001
        /*00ac*/ 	.word	0x00000001


	//----- nvinfo : EIATTR_CRS_STACK_SIZE
	.align		4
.L_2931:
        /*00b0*/ 	.byte	0x04, 0x1e
        /*00b2*/ 	.short	(.L_2933 - .L_2932)
.L_2932:
        /*00b4*/ 	.word	0x00000000
.L_2933:


//--------------------- .nv.info._ZN2at6native29vectorized_elementwise_kernelILi2ENS0_13BUnaryFunctorIfffNS0_15binary_internal10DivFunctorIfEEEESt5arrayIPcLm2EEEEviT0_T1_ --------------------------
	.section	.nv.info._ZN2at6native29vectorized_elementwise_kernelILi2ENS0_13BUnaryFunctorIfffNS0_15binary_internal10DivFunctorIfEEEESt5arrayIPcLm2EEEEviT0_T1_,"",@"SHT_CUDA_INFO"
	.sectionflags	@""
	.align	4


	//----- nvinfo : EIATTR_CUDA_API_VERSION
	.align		4
        /*0000*/ 	.byte	0x04, 0x37
        /*0002*/ 	.short	(.L_2935 - .L_2934)
.L_2934:
        /*0004*/ 	.word	0x00000082


	//----- nvinfo : EIATTR_SW2861232_WAR
	.align		4
.L_2935:
        /*0008*/ 	.byte	0x01, 0x35
	.zero		2


	//----- nvinfo : EIATTR_PARAM_CBANK
	.align		4
        /*000c*/ 	.byte	0x04, 0x0a
        /*000e*/ 	.short	(.L_2937 - .L_2936)
	.align		4
.L_2936:
        /*0010*/ 	.word	index@(.nv.constant0._ZN2at6native29vectorized_elementwise_kernelILi2ENS0_13BUnaryFunctorIfffNS0_15binary_internal10DivFunctorIfEEEESt5arrayIPcLm2EEEEviT0_T1_)
        /*0014*/ 	.short	0x0160
        /*0016*/ 	.short	0x0020


	//----- nvinfo : EIATTR_CBANK_PARAM_SIZE
	.align		4
.L_2937:
        /*0018*/ 	.byte	0x03, 0x19
        /*001a*/ 	.short	0x0020


	//----- nvinfo : EIATTR_KPARAM_INFO
	.align		4
        /*001c*/ 	.byte	0x04, 0x17
        /*001e*/ 	.short	(.L_2939 - .L_2938)
.L_2938:
        /*0020*/ 	.word	0x00000000
        /*0024*/ 	.short	0x0002
        /*0026*/ 	.short	0x0010
        /*0028*/ 	.byte	0x00, 0xf0, 0x41, 0x00


	//----- nvinfo : EIATTR_KPARAM_INFO
	.align		4
.L_2939:
        /*002c*/ 	.byte	0x04, 0x17
        /*002e*/ 	.short	(.L_2941 - .L_2940)
.L_2940:
        /*0030*/ 	.word	0x00000000
        /*0034*/ 	.short	0x0001
        /*0036*/ 	.short	0x0004
        /*0038*/ 	.byte	0x00, 0xf0, 0x21, 0x00


	//----- nvinfo : EIATTR_KPARAM_INFO
	.align		4
.L_2941:
        /*003c*/ 	.byte	0x04, 0x17
        /*003e*/ 	.short	(.L_2943 - .L_2942)
.L_2942:
        /*0040*/ 	.word	0x00000000
        /*0044*/ 	.short	0x0000
        /*0046*/ 	.short	0x0000
        /*0048*/ 	.byte	0x00, 0xf0, 0x11, 0x00


	//----- nvinfo : EIATTR_MAXREG_COUNT
	.align		4
.L_2943:
        /*004c*/ 	.byte	0x03, 0x1b
        /*004e*/ 	.short	0x00ff


	//----- nvinfo : EIATTR_MERCURY_ISA_VERSION
	.align		4
        /*0050*/ 	.byte	0x03, 0x5f
        /*0052*/ 	.short	0x0000


	//----- nvinfo : EIATTR_EXIT_INSTR_OFFSETS
	.align		4
        /*0054*/ 	.byte	0x04, 0x1c
        /*0056*/ 	.short	(.L_2945 - .L_2944)


	//   ....[0]....
.L_2944:
        /*0058*/ 	.word	0x000001e0


	//   ....[1]....
        /*005c*/ 	.word	0x00000a80


	//   ....[2]....
        /*0060*/ 	.word	0x00000ad0


	//----- nvinfo : EIATTR_MAX_THREADS
	.align		4
.L_2945:
        /*0064*/ 	.byte	0x04, 0x05
        /*0066*/ 	.short	(.L_2947 - .L_2946)
.L_2946:
        /*0068*/ 	.word	0x00000080
        /*006c*/ 	.word	0x00000001
        /*0070*/ 	.word	0x00000001


	//----- nvinfo : EIATTR_CRS_STACK_SIZE
	.align		4
.L_2947:
        /*0074*/ 	.byte	0x04, 0x1e
        /*0076*/ 	.short	(.L_2949 - .L_2948)
.L_2948:
        /*0078*/ 	.word	0x00000000
.L_2949:


//--------------------- .nv.info._ZN2at6native29vectorized_elementwise_kernelILi4ENS0_13BUnaryFunctorIfffNS0_15binary_internal10DivFunctorIfEEEESt5arrayIPcLm2EEEEviT0_T1_ --------------------------
	.section	.nv.info._ZN2at6native29vectorized_elementwise_kernelILi4ENS0_13BUnaryFunctorIfffNS0_15binary_internal10DivFunctorIfEEEESt5arrayIPcLm2EEEEviT0_T1_,"",@"SHT_CUDA_INFO"
	.sectionflags	@""
	.align	4


	//----- nvinfo : EIATTR_CUDA_API_VERSION
	.align		4
        /*0000*/ 	.byte	0x04, 0x37
        /*0002*/ 	.short	(.L_2951 - .L_2950)
.L_2950:
        /*0004*/ 	.word	0x00000082


	//----- nvinfo : EIATTR_SW2861232_WAR
	.align		4
.L_2951:
        /*0008*/ 	.byte	0x01, 0x35
	.zero		2


	//----- nvinfo : EIATTR_PARAM_CBANK
	.align		4
        /*000c*/ 	.byte	0x04, 0x0a
        /*000e*/ 	.short	(.L_2953 - .L_2952)
	.align		4
.L_2952:
        /*0010*/ 	.word	index@(.nv.constant0._ZN2at6native29vectorized_elementwise_kernelILi4ENS0_13BUnaryFunctorIfffNS0_15binary_internal10DivFunctorIfEEEESt5arrayIPcLm2EEEEviT0_T1_)
        /*0014*/ 	.short	0x0160
        /*0016*/ 	.short	0x0020


	//----- nvinfo : EIATTR_CBANK_PARAM_SIZE
	.align		4
.L_2953:
        /*0018*/ 	.byte	0x03, 0x19
        /*001a*/ 	.short	0x0020


	//----- nvinfo : EIATTR_KPARAM_INFO
	.align		4
        /*001c*/ 	.byte	0x04, 0x17
        /*001e*/ 	.short	(.L_2955 - .L_2954)
.L_2954:
        /*0020*/ 	.word	0x00000000
        /*0024*/ 	.short	0x0002
        /*0026*/ 	.short	0x0010
        /*0028*/ 	.byte	0x00, 0xf0, 0x41, 0x00


	//----- nvinfo : EIATTR_KPARAM_INFO
	.align		4
.L_2955:
        /*002c*/ 	.byte	0x04, 0x17
        /*002e*/ 	.short	(.L_2957 - .L_2956)
.L_2956:
        /*0030*/ 	.word	0x00000000
        /*0034*/ 	.short	0x0001
        /*0036*/ 	.short	0x0004
        /*0038*/ 	.byte	0x00, 0xf0, 0x21, 0x00


	//----- nvinfo : EIATTR_KPARAM_INFO
	.align		4
.L_2957:
        /*003c*/ 	.byte	0x04, 0x17
        /*003e*/ 	.short	(.L_2959 - .L_2958)
.L_2958:
        /*0040*/ 	.word	0x00000000
        /*0044*/ 	.short	0x0000
        /*0046*/ 	.short	0x0000
        /*0048*/ 	.byte	0x00, 0xf0, 0x11, 0x00


	//----- nvinfo : EIATTR_MAXREG_COUNT
	.align		4
.L_2959:
        /*004c*/ 	.byte	0x03, 0x1b
        /*004e*/ 	.short	0x00ff


	//----- nvinfo : EIATTR_MERCURY_ISA_VERSION
	.align		4
        /*0050*/ 	.byte	0x03, 0x5f
        /*0052*/ 	.short	0x0000


	//----- nvinfo : EIATTR_EXIT_INSTR_OFFSETS
	.align		4
        /*0054*/ 	.byte	0x04, 0x1c
        /*0056*/ 	.short	(.L_2961 - .L_2960)


	//   ....[0]....
.L_2960:
        /*0058*/ 	.word	0x000001a0


	//   ....[1]....
        /*005c*/ 	.word	0x00000a40


	//   ....[2]....
        /*0060*/ 	.word	0x00000a90


	//----- nvinfo : EIATTR_MAX_THREADS
	.align		4
.L_2961:
        /*0064*/ 	.byte	0x04, 0x05
        /*0066*/ 	.short	(.L_2963 - .L_2962)
.L_2962:
        /*0068*/ 	.word	0x00000080
        /*006c*/ 	.word	0x00000001
        /*0070*/ 	.word	0x00000001


	//----- nvinfo : EIATTR_CRS_STACK_SIZE
	.align		4
.L_2963:
        /*0074*/ 	.byte	0x04, 0x1e
        /*0076*/ 	.short	(.L_2965 - .L_2964)
.L_2964:
        /*0078*/ 	.word	0x00000000
.L_2965:


//--------------------- .nv.info._ZN2at6native29vectorized_elementwise_kernelILi8ENS0_13BUnaryFunctorIfffNS0_15binary_internal10DivFunctorIfEEEESt5arrayIPcLm2EEEEviT0_T1_ --------------------------
	.section	.nv.info._ZN2at6native29vectorized_elementwise_kernelILi8ENS0_13BUnaryFunctorIfffNS0_15binary_internal10DivFunctorIfEEEESt5arrayIPcLm2EEEEviT0_T1_,"",@"SHT_CUDA_INFO"
	.sectionflags	@""
	.align	4


	//----- nvinfo : EIATTR_CUDA_API_VERSION
	.align		4
        /*0000*/ 	.byte	0x04, 0x37
        /*0002*/ 	.short	(.L_2967 - .L_2966)
.L_2966:
        /*0004*/ 	.word	0x00000082


	//----- nvinfo : EIATTR_SW2861232_WAR
	.align		4
.L_2967:
        /*0008*/ 	.byte	0x01, 0x35
	.zero		2


	//----- nvinfo : EIATTR_PARAM_CBANK
	.align		4
        /*000c*/ 	.byte	0x04, 0x0a
        /*000e*/ 	.short	(.L_2969 - .L_2968)
	.align		4
.L_2968:
        /*0010*/ 	.word	index@(.nv.constant0._ZN2at6native29vectorized_elementwise_kernelILi8ENS0_13BUnaryFunctorIfffNS0_15binary_internal10DivFunctorIfEEEESt5arrayIPcLm2EEEEviT0_T1_)
        /*0014*/ 	.short	0x0160
        /*0016*/ 	.short	0x0020


	//----- nvinfo : EIATTR_CBANK_PARAM_SIZE
	.align		4
.L_2969:
        /*0018*/ 	.byte	0x03, 0x19
        /*001a*/ 	.short	0x0020


	//----- nvinfo : EIATTR_KPARAM_INFO
	.align		4
        /*001c*/ 	.byte	0x04, 0x17
        /*001e*/ 	.short	(.L_2971 - .L_2970)
.L_2970:
        /*0020*/ 	.word	0x00000000
        /*0024*/ 	.short	0x0002
        /*0026*/ 	.short	0x0010
        /*0028*/ 	.byte	0x00, 0xf0, 0x41, 0x00


	//----- nvinfo : EIATTR_KPARAM_INFO
	.align		4
.L_2971:
        /*002c*/ 	.byte	0x04, 0x17
        /*002e*/ 	.short	(.L_2973 - .L_2972)
.L_2972:
        /*0030*/ 	.word	0x00000000
        /*0034*/ 	.short	0x0001
        /*0036*/ 	.short	0x0004
        /*0038*/ 	.byte	0x00, 0xf0, 0x21, 0x00


	//----- nvinfo : EIATTR_KPARAM_INFO
	.align		4
.L_2973:
        /*003c*/ 	.byte	0x04, 0x17
        /*003e*/ 	.short	(.L_2975 - .L_2974)
.L_2974:
        /*0040*/ 	.word	0x00000000
        /*0044*/ 	.short	0x0000
        /*0046*/ 	.short	0x0000
        /*0048*/ 	.byte	0x00, 0xf0, 0x11, 0x00


	//----- nvinfo : EIATTR_MAXREG_COUNT
	.align		4
.L_2975:
        /*004c*/ 	.byte	0x03, 0x1b
        /*004e*/ 	.short	0x00ff


	//----- nvinfo : EIATTR_MERCURY_ISA_VERSION
	.align		4
        /*0050*/ 	.byte	0x03, 0x5f
        /*0052*/ 	.short	0x0000


	//----- nvinfo : EIATTR_EXIT_INSTR_OFFSETS
	.align		4
        /*0054*/ 	.byte	0x04, 0x1c
        /*0056*/ 	.short	(.L_2977 - .L_2976)


	//   ....[0]....
.L_2976:
        /*0058*/ 	.word	0x00000010


	//----- nvinfo : EIATTR_MAX_THREADS
	.align		4
.L_2977:
        /*005c*/ 	.byte	0x04, 0x05
        /*005e*/ 	.short	(.L_2979 - .L_2978)
.L_2978:
        /*0060*/ 	.word	0x00000080
        /*0064*/ 	.word	0x00000001
        /*0068*/ 	.word	0x00000001
.L_2979:


//--------------------- .nv.info._ZN2at6native18elementwise_kernelILi128ELi4EZNS0_15gpu_kernel_implINS0_13AUnaryFunctorIfffNS0_15binary_internal10DivFunctorIfEEEEEEvRNS_18TensorIteratorBaseERKT_EUliE_EEviT1_ --------------------------
	.section	.nv.info._ZN2at6native18elementwise_kernelILi128ELi4EZNS0_15gpu_kernel_implINS0_13AUnaryFunctorIfffNS0_15binary_internal10DivFunctorIfEEEEEEvRNS_18TensorIteratorBaseERKT_EUliE_EEviT1_,"",@"SHT_CUDA_INFO"
	.sectionflags	@""
	.align	4


	//----- nvinfo : EIATTR_CUDA_API_VERSION
	.align		4
        /*0000*/ 	.byte	0x04, 0x37
        /*0002*/ 	.short	(.L_2981 - .L_2980)
.L_2980:
        /*0004*/ 	.word	0x00000082


	//----- nvinfo : EIATTR_SW2861232_WAR
	.align		4
.L_2981:
        /*0008*/ 	.byte	0x01, 0x35
	.zero		2


	//----- nvinfo : EIATTR_PARAM_CBANK
	.align		4
        /*000c*/ 	.byte	0x04, 0x0a
        /*000e*/ 	.short	(.L_2983 - .L_2982)
	.align		4
.L_2982:
        /*0010*/ 	.word	index@(.nv.constant0._ZN2at6native18elementwise_kernelILi128ELi4EZNS0_15gpu_kernel_implINS0_13AUnaryFunctorIfffNS0_15binary_internal10DivFunctorIfEEEEEEvRNS_18TensorIteratorBaseERKT_EUliE_EEviT1_)
        /*0014*/ 	.short	0x0160
        /*0016*/ 	.short	0x0228


	//----- nvinfo : EIATTR_CBANK_PARAM_SIZE
	.align		4
.L_2983:
        /*0018*/ 	.byte	0x03, 0x19
        /*001a*/ 	.short	0x0228


	//----- nvinfo : EIATTR_KPARAM_INFO
	.align		4
        /*001c*/ 	.byte	0x04, 0x17
        /*001e*/ 	.short	(.L_2985 - .L_2984)
.L_2984:
        /*0020*/ 	.word	0x00000000
        /*0024*/ 	.short	0x0001
        /*0026*/ 	.short	0x0008
        /*0028*/ 	.byte	0x00, 0xf0, 0x81, 0x08


	//----- nvinfo : EIATTR_KPARAM_INFO
	.align		4
.L_2985:
        /*002c*/ 	.byte	0x04, 0x17
        /*002e*/ 	.short	(.L_2987 - .L_2986)
.L_2986:
        /*0030*/ 	.word	0x00000000
        /*0034*/ 	.short	0x0000
        /*0036*/ 	.short	0x0000
        /*0038*/ 	.byte	0x00, 0xf0, 0x11, 0x00


	//----- nvinfo : EIATTR_MAXREG_COUNT
	.align		4
.L_2987:
        /*003c*/ 	.byte	0x03, 0x1b
        /*003e*/ 	.short	0x0080


	//----- nvinfo : EIATTR_EXTERNS
	.align		4
        /*0040*/ 	.byte	0x04, 0x0f
        /*0042*/ 	.short	(.L_2989 - .L_2988)


	//   ....[0]....
	.align		4
.L_2988:
        /*0044*/ 	.word	index@(__assertfail)


	//----- nvinfo : EIATTR_MERCURY_ISA_VERSION
	.align		4
.L_2989:
        /*0048*/ 	.byte	0x03, 0x5f
        /*004a*/ 	.short	0x0000


	//----- nvinfo : EIATTR_SYSCALL_OFFSETS
	.align		4
        /*004c*/ 	.byte	0x04, 0x46
        /*004e*/ 	.short	(.L_2991 - .L_2990)


	//   ....[0]....
.L_2990:
        /*0050*/ 	.word	0x00001c60


	//   ....[1]....
        /*0054*/ 	.word	0x00002b00


	//   ....[2]....
        /*0058*/ 	.word	0x000047a0


	//   ....[3]....
        /*005c*/ 	.word	0x00005640


	//   ....[4]....
        /*0060*/ 	.word	0x000072b0


	//   ....[5]....
        /*0064*/ 	.word	0x00008150


	//   ....[6]....
        /*0068*/ 	.word	0x00009dd0


	//   ....[7]....
        /*006c*/ 	.word	0x0000ac70


	//----- nvinfo : EIATTR_EXIT_INSTR_OFFSETS
	.align		4
.L_2991:
        /*0070*/ 	.byte	0x04, 0x1c
        /*0072*/ 	.short	(.L_2993 - .L_2992)


	//   ....[0]....
.L_2992:
        /*0074*/ 	.word	0x000081f0


	//   ....[1]....
        /*0078*/ 	.word	0x00009f60


	//   ....[2]....
        /*007c*/ 	.word	0x00009fa0


	//   ....[3]....
        /*0080*/ 	.word	0x0000a030


	//   ....[4]....
        /*0084*/ 	.word	0x0000a060


	//   ....[5]....
        /*0088*/ 	.word	0x0000a090


	//   ....[6]....
        /*008c*/ 	.word	0x0000a110


	//   ....[7]....
        /*0090*/ 	.word	0x0000a140


	//   ....[8]....
        /*0094*/ 	.word	0x0000a1d0


	//   ....[9]....
        /*0098*/ 	.word	0x0000a210


	//   ....[10]....
        /*009c*/ 	.word	0x0000a250


	//   ....[11]....
        /*00a0*/ 	.word	0x0000a310


	//   ....[12]....
        /*00a4*/ 	.word	0x0000a360


	//   ....[13]....
        /*00a8*/ 	.word	0x0000a4e0


	//   ....[14]....
        /*00ac*/ 	.word	0x0000a630


	//   ....[15]....
        /*00b0*/ 	.word	0x0000a660


	//   ....[16]....
        /*00b4*/ 	.word	0x0000a710


	//   ....[17]....
        /*00b8*/ 	.word	0x0000a880


	//   ....[18]....
        /*00bc*/ 	.word	0x0000a9f0


	//   ....[19]....
        /*00c0*/ 	.word	0x0000ab40


	//   ....[20]....
        /*00c4*/ 	.word	0x0000ac80


	//   ....[21]....
        /*00c8*/ 	.word	0x0000acb0


	//   ....[22]....
        /*00cc*/ 	.word	0x0000ace0


	//----- nvinfo : EIATTR_MAX_THREADS
	.align		4
.L_2993:
        /*00d0*/ 	.byte	0x04, 0x05
        /*00d2*/ 	.short	(.L_2995 - .L_2994)
.L_2994:
        /*00d4*/ 	.word	0x00000080
        /*00d8*/ 	.word	0x00000001
        /*00dc*/ 	.word	0x00000001


	//----- nvinfo : EIATTR_CRS_STACK_SIZE
	.align		4
.L_2995:
        /*00e0*/ 	.byte	0x04, 0x1e
        /*00e2*/ 	.short	(.L_2997 - .L_2996)
.L_2996:
        /*00e4*/ 	.word	0x00000000
.L_2997:


//--------------------- .nv.info._ZN2at6native27unrolled_elementwise_kernelINS0_13AUnaryFunctorIfffNS0_15binary_internal10DivFunctorIfEEEESt5arrayIPcLm2EELi4E23TrivialOffsetCalculatorILi1EjESB_NS0_6memory12LoadWithCastILi1EEENSC_13StoreWithCastILi1EEEEEviT_T0_T2_T3_T4_T5_ --------------------------
	.section	.nv.info._ZN2at6native27unrolled_elementwise_kernelINS0_13AUnaryFunctorIfffNS0_15binary_internal10DivFunctorIfEEEESt5arrayIPcLm2EELi4E23TrivialOffsetCalculatorILi1EjESB_NS0_6memory12LoadWithCastILi1EEENSC_13StoreWithCastILi1EEEEEviT_T0_T2_T3_T4_T5_,"",@"SHT_CUDA_INFO"
	.sectionflags	@""
	.align	4


	//----- nvinfo : EIATTR_CUDA_API_VERSION
	.align		4
        /*0000*/ 	.byte	0x04, 0x37
        /*0002*/ 	.short	(.L_2999 - .L_2998)
.L_2998:
        /*0004*/ 	.word	0x00000082


	//----- nvinfo : EIATTR_SW2861232_WAR
	.align		4
.L_2999:
        /*0008*/ 	.byte	0x01, 0x35
	.zero		2


	//----- nvinfo : EIATTR_PARAM_CBANK
	.align		4
        /*000c*/ 	.byte	0x04, 0x0a
        /*000e*/ 	.short	(.L_3001 - .L_3000)
	.align		4
.L_3000:
        /*0010*/ 	.word	index@(.nv.constant0._ZN2at6native27unrolled_elementwise_kernelINS0_13AUnaryFunctorIfffNS0_15binary_internal10DivFunctorIfEEEESt5arrayIPcLm2EELi4E23TrivialOffsetCalculatorILi1EjESB_NS0_6memory12LoadWithCastILi1EEENSC_13StoreWithCastILi1EEEEEviT_T0_T2_T3_T4_T5_)
        /*0014*/ 	.short	0x0160
        /*0016*/ 	.short	0x0034


	//----- nvinfo : EIATTR_CBANK_PARAM_SIZE
	.align		4
.L_3001:
        /*0018*/ 	.byte	0x03, 0x19
        /*001a*/ 	.short	0x0034


	//----- nvinfo : EIATTR_KPARAM_INFO
	.align		4
        /*001c*/ 	.byte	0x04, 0x17
        /*001e*/ 	.short	(.L_3003 - .L_3002)
.L_3002:
        /*0020*/ 	.word	0x00000000
        /*0024*/ 	.short	0x0006
        /*0026*/ 	.short	0x002c
        /*0028*/ 	.byte	0x00, 0xf0, 0x21, 0x00


	//----- nvinfo : EIATTR_KPARAM_INFO
	.align		4
.L_3003:
        /*002c*/ 	.byte	0x04, 0x17
        /*002e*/ 	.short	(.L_3005 - .L_3004)
.L_3004:
        /*0030*/ 	.word	0x00000000
        /*0034*/ 	.short	0x0005
        /*0036*/ 	.short	0x0024
        /*0038*/ 	.byte	0x00, 0xf0, 0x21, 0x00


	//----- nvinfo : EIATTR_KPARAM_INFO
	.align		4
.L_3005:
        /*003c*/ 	.byte	0x04, 0x17
        /*003e*/ 	.short	(.L_3007 - .L_3006)
.L_3006:
        /*0040*/ 	.word	0x00000000
        /*0044*/ 	.short	0x0004
        /*0046*/ 	.short	0x0021
        /*0048*/ 	.byte	0x00, 0xf0, 0x05, 0x00


	//----- nvinfo : EIATTR_KPARAM_INFO
	.align		4
.L_3007:
        /*004c*/ 	.byte	0x04, 0x17
        /*004e*/ 	.short	(.L_3009 - .L_3008)
.L_3008:
        /*0050*/ 	.word	0x00000000
        /*0054*/ 	.short	0x0003
        /*0056*/ 	.short	0x0020
        /*0058*/ 	.byte	0x00, 0xf0, 0x05, 0x00


	//----- nvinfo : EIATTR_KPARAM_INFO
	.align		4
.L_3009:
        /*005c*/ 	.byte	0x04, 0x17
        /*005e*/ 	.short	(.L_3011 - .L_3010)
.L_3010:
        /*0060*/ 	.word	0x00000000
        /*0064*/ 	.short	0x0002
        /*0066*/ 	.short	0x0010
        /*0068*/ 	.byte	0x00, 0xf0, 0x41, 0x00


	//----- nvinfo : EIATTR_KPARAM_INFO
	.align		4
.L_3011:
        /*006c*/ 	.byte	0x04, 0x17
        /*006e*/ 	.short	(.L_3013 - .L_3012)
.L_3012:
        /*0070*/ 	.word	0x00000000
        /*0074*/ 	.short	0x0001
        /*0076*/ 	.short	0x0004
        /*0078*/ 	.byte	0x00, 0xf0, 0x21, 0x00


	//----- nvinfo : EIATTR_KPARAM_INFO
	.align		4
.L_3013:
        /*007c*/ 	.byte	0x04, 0x17
        /*007e*/ 	.short	(.L_3015 - .L_3014)
.L_3014:
        /*0080*/ 	.word	0x00000000
        /*0084*/ 	.short	0x0000
        /*0086*/ 	.short	0x0000
        /*0088*/ 	.byte	0x00, 0xf0, 0x11, 0x00


	//----- nvinfo : EIATTR_MAXREG_COUNT
	.align		4
.L_3015:
        /*008c*/ 	.byte	0x03, 0x1b
        /*008e*/ 	.short	0x00ff


	//----- nvinfo : EIATTR_EXTERNS
	.align		4
        /*0090*/ 	.byte	0x04, 0x0f
        /*0092*/ 	.short	(.L_3017 - .L_3016)


	//   ....[0]....
	.align		4
.L_3016:
        /*0094*/ 	.word	index@(__assertfail)


	//----- nvinfo : EIATTR_MERCURY_ISA_VERSION
	.align		4
.L_3017:
        /*0098*/ 	.byte	0x03, 0x5f
        /*009a*/ 	.short	0x0000


	//----- nvinfo : EIATTR_SYSCALL_OFFSETS
	.align		4
        /*009c*/ 	.byte	0x04, 0x46
        /*009e*/ 	.short	(.L_3019 - .L_3018)


	//   ....[0]....
.L_3018:
        /*00a0*/ 	.word	0x00000e50


	//   ....[1]....
        /*00a4*/ 	.word	0x00001cd0


	//   ....[2]....
        /*00a8*/ 	.word	0x00002b60


	//   ....[3]....
        /*00ac*/ 	.word	0x00003990


	//   ....[4]....
        /*00b0*/ 	.word	0x00004aa0


	//   ....[5]....
        /*00b4*/ 	.word	0x000059b0


	//   ....[6]....
        /*00b8*/ 	.word	0x00006880


	//   ....[7]....
        /*00bc*/ 	.word	0x00007750


	//----- nvinfo : EIATTR_EXIT_INSTR_OFFSETS
	.align		4
.L_3019:
        /*00c0*/ 	.byte	0x04, 0x1c
        /*00c2*/ 	.short	(.L_3021 - .L_3020)


	//   ....[0]....
.L_3020:
        /*00c4*/ 	.word	0x00006920


	//   ....[1]....
        /*00c8*/ 	.word	0x00006a40


	//   ....[2]....
        /*00cc*/ 	.word	0x00006a80


	//   ....[3]....
        /*00d0*/ 	.word	0x00006b10


	//   ....[4]....
        /*00d4*/ 	.word	0x00006b40


	//   ....[5]....
        /*00d8*/ 	.word	0x00006b70


	//   ....[6]....
        /*00dc*/ 	.word	0x00006bf0


	//   ....[7]....
        /*00e0*/ 	.word	0x00006c20


	//   ....[8]....
        /*00e4*/ 	.word	0x00006cb0


	//   ....[9]....
        /*00e8*/ 	.word	0x00006cf0


	//   ....[10]....
        /*00ec*/ 	.word	0x00006d30


	//   ....[11]....
        /*00f0*/ 	.word	0x00006df0


	//   ....[12]....
        /*00f4*/ 	.word	0x00006e40


	//   ....[13]....
        /*00f8*/ 	.word	0x00006fc0


	//   ....[14]....
        /*00fc*/ 	.word	0x00007110


	//   ....[15]....
        /*0100*/ 	.word	0x00007140


	//   ....[16]....
        /*0104*/ 	.word	0x000071f0


	//   ....[17]....
        /*0108*/ 	.word	0x00007360


	//   ....[18]....
        /*010c*/ 	.word	0x000074d0


	//   ....[19]....
        /*0110*/ 	.word	0x00007620


	//   ....[20]....
        /*0114*/ 	.word	0x00007760


	//   ....[21]....
        /*0118*/ 	.word	0x00007790


	//   ....[22]....
        /*011c*/ 	.word	0x000077c0


	//----- nvinfo : EIATTR_MAX_THREADS
	.align		4
.L_3021:
        /*0120*/ 	.byte	0x04, 0x05
        /*0122*/ 	.short	(.L_3023 - .L_3022)
.L_3022:
        /*0124*/ 	.word	0x00000080
        /*0128*/ 	.word	0x00000001
        /*012c*/ 	.word	0x00000001


	//----- nvinfo : EIATTR_CRS_STACK_SIZE
	.align		4
.L_3023:
        /*0130*/ 	.byte	0x04, 0x1e
        /*0132*/ 	.short	(.L_3025 - .L_3024)
.L_3024:
        /*0134*/ 	.word	0x00000000
.L_3025:


//--------------------- .nv.info._ZN2at6native18elementwise_kernelILi128ELi2EZNS0_22gpu_kernel_impl_nocastINS0_13AUnaryFunctorIfffNS0_15binary_internal10DivFunctorIfEEEEEEvRNS_18TensorIteratorBaseERKT_EUliE_EEviT1_ --------------------------
	.section	.nv.info._ZN2at6native18elementwise_kernelILi128ELi2EZNS0_22gpu_kernel_impl_nocastINS0_13AUnaryFunctorIfffNS0_15binary_internal10DivFunctorIfEEEEEEvRNS_18TensorIteratorBaseERKT_EUliE_EEviT1_,"",@"SHT_CUDA_INFO"
	.sectionflags	@""
	.align	4


	//----- nvinfo : EIATTR_CUDA_API_VERSION
	.align		4
        /*0000*/ 	.byte	0x04, 0x37
        /*0002*/ 	.short	(.L_3027 - .L_3026)
.L_3026:
        /*0004*/ 	.word	0x00000082


	//----- nvinfo : EIATTR_SW2861232_WAR
	.align		4
.L_3027:
        /*0008*/ 	.byte	0x01, 0x35
	.zero		2


	//----- nvinfo : EIATTR_PARAM_CBANK
	.align		4
        /*000c*/ 	.byte	0x04, 0x0a
        /*000e*/ 	.short	(.L_3029 - .L_3028)
	.align		4
.L_3028:
        /*0010*/ 	.word	index@(.nv.constant0._ZN2at6native18elementwise_kernelILi128ELi2EZNS0_22gpu_kernel_impl_nocastINS0_13AUnaryFunctorIfffNS0_15binary_internal10DivFunctorIfEEEEEEvRNS_18TensorIteratorBaseERKT_EUliE_EEviT1_)
        /*0014*/ 	.short	0x0160
        /*0016*/ 	.short	0x0220


	//----- nvinfo : EIATTR_CBANK_PARAM_SIZE
	.align		4
.L_3029:
        /*0018*/ 	.byte	0x03, 0x19
        /*001a*/ 	.short	0x0220


	//----- nvinfo : EIATTR_KPARAM_INFO
	.align		4
        /*001c*/ 	.byte	0x04, 0x17
        /*001e*/ 	.short	(.L_3031 - .L_3030)
.L_3030:
        /*0020*/ 	.word	0x00000000
        /*0024*/ 	.short	0x0001
        /*0026*/ 	.short	0x0008
        /*0028*/ 	.byte	0x00, 0xf0, 0x61, 0x08


	//----- nvinfo : EIATTR_KPARAM_INFO
	.align		4
.L_3031:
        /*002c*/ 	.byte	0x04, 0x17
        /*002e*/ 	.short	(.L_3033 - .L_3032)
.L_3032:
        /*0030*/ 	.word	0x00000000
        /*0034*/ 	.short	0x0000
        /*0036*/ 	.short	0x0000
        /*0038*/ 	.byte	0x00, 0xf0, 0x11, 0x00


	//----- nvinfo : EIATTR_MAXREG_COUNT
	.align		4
.L_3033:
        /*003c*/ 	.byte	0x03, 0x1b
        /*003e*/ 	.short	0x0080


	//----- nvinfo : EIATTR_MERCURY_ISA_VERSION
	.align		4
        /*0040*/ 	.byte	0x03, 0x5f
        /*0042*/ 	.short	0x0000


	//----- nvinfo : EIATTR_EXIT_INSTR_OFFSETS
	.align		4
        /*0044*/ 	.byte	0x04, 0x1c
        /*0046*/ 	.short	(.L_3035 - .L_3034)


	//   ....[0]....
.L_3034:
        /*0048*/ 	.word	0x00000f70


	//   ....[1]....
        /*004c*/ 	.word	0x00001e40


	//----- nvinfo : EIATTR_MAX_THREADS
	.align		4
.L_3035:
        /*0050*/ 	.byte	0x04, 0x05
        /*0052*/ 	.short	(.L_3037 - .L_3036)
.L_3036:
        /*0054*/ 	.word	0x00000080
        /*0058*/ 	.word	0x00000001
        /*005c*/ 	.word	0x00000001


	//----- nvinfo : EIATTR_CRS_STACK_SIZE
	.align		4
.L_3037:
        /*0060*/ 	.byte	0x04, 0x1e
        /*0062*/ 	.short	(.L_3039 - .L_3038)
.L_3038:
        /*0064*/ 	.word	0x00000000
.L_3039:


//--------------------- .nv.info._ZN2at6native27unrolled_elementwise_kernelINS0_13AUnaryFunctorIfffNS0_15binary_internal10DivFunctorIfEEEESt5arrayIPcLm2EELi4E23TrivialOffsetCalculatorILi1EjESB_NS0_6memory15LoadWithoutCastENSC_16StoreWithoutCastEEEviT_T0_T2_T3_T4_T5_ --------------------------
	.section	.nv.info._ZN2at6native27unrolled_elementwise_kernelINS0_13AUnaryFunctorIfffNS0_15binary_internal10DivFunctorIfEEEESt5arrayIPcLm2EELi4E23TrivialOffsetCalculatorILi1EjESB_NS0_6memory15LoadWithoutCastENSC_16StoreWithoutCastEEEviT_T0_T2_T3_T4_T5_,"",@"SHT_CUDA_INFO"
	.sectionflags	@""
	.align	4


	//----- nvinfo : EIATTR_CUDA_API_VERSION
	.align		4
        /*0000*/ 	.byte	0x04, 0x37
        /*0002*/ 	.short	(.L_3041 - .L_3040)
.L_3040:
        /*0004*/ 	.word	0x00000082


	//----- nvinfo : EIATTR_SW2861232_WAR
	.align		4
.L_3041:
        /*0008*/ 	.byte	0x01, 0x35
	.zero		2


	//----- nvinfo : EIATTR_PARAM_CBANK
	.align		4
        /*000c*/ 	.byte	0x04, 0x0a
        /*000e*/ 	.short	(.L_3043 - .L_3042)
	.align		4
.L_3042:
        /*0010*/ 	.word	index@(.nv.constant0._ZN2at6native27unrolled_elementwise_kernelINS0_13AUnaryFunctorIfffNS0_15binary_internal10DivFunctorIfEEEESt5arrayIPcLm2EELi4E23TrivialOffsetCalculatorILi1EjESB_NS0_6memory15LoadWithoutCastENSC_16StoreWithoutCastEEEviT_T0_T2_T3_T4_T5_)
        /*0014*/ 	.short	0x0160
        /*0016*/ 	.short	0x0024


	//----- nvinfo : EIATTR_CBANK_PARAM_SIZE
	.align		4
.L_3043:
        /*0018*/ 	.byte	0x03, 0x19
        /*001a*/ 	.short	0x0024


	//----- nvinfo : EIATTR_KPARAM_INFO
	.align		4
        /*001c*/ 	.byte	0x04, 0x17
        /*001e*/ 	.short	(.L_3045 - .L_3044)
.L_3044:
        /*0020*/ 	.word	0x00000000
        /*0024*/ 	.short	0x0006
        /*0026*/ 	.short	0x0023
        /*0028*/ 	.byte	0x00, 0xf0, 0x05, 0x00


	//----- nvinfo : EIATTR_KPARAM_INFO
	.align		4
.L_3045:
        /*002c*/ 	.byte	0x04, 0x17
        /*002e*/ 	.short	(.L_3047 - .L_3046)
.L_3046:
        /*0030*/ 	.word	0x00000000
        /*0034*/ 	.short	0x0005
        /*0036*/ 	.short	0x0022
        /*0038*/ 	.byte	0x00, 0xf0, 0x05, 0x00


	//----- nvinfo : EIATTR_KPARAM_INFO
	.align		4
.L_3047:
        /*003c*/ 	.byte	0x04, 0x17
        /*003e*/ 	.short	(.L_3049 - .L_3048)
.L_3048:
        /*0040*/ 	.word	0x00000000
        /*0044*/ 	.short	0x0004
        /*0046*/ 	.short	0x0021
        /*0048*/ 	.byte	0x00, 0xf0, 0x05, 0x00


	//----- nvinfo : EIATTR_KPARAM_INFO
	.align		4
.L_3049:
        /*004c*/ 	.byte	0x04, 0x17
        /*004e*/ 	.short	(.L_3051 - .L_3050)
.L_3050:
        /*0050*/ 	.word	0x00000000
        /*0054*/ 	.short	0x0003
        /*0056*/ 	.short	0x0020
        /*0058*/ 	.byte	0x00, 0xf0, 0x05, 0x00


	//----- nvinfo : EIATTR_KPARAM_INFO
	.align		4
.L_3051:
        /*005c*/ 	.byte	0x04, 0x17
        /*005e*/ 	.short	(.L_3053 - .L_3052)
.L_3052:
        /*0060*/ 	.word	0x00000000
        /*0064*/ 	.short	0x0002
        /*0066*/ 	.short	0x0010
        /*0068*/ 	.byte	0x00, 0xf0, 0x41, 0x00


	//----- nvinfo : EIATTR_KPARAM_INFO
	.align		4
.L_3053:
        /*006c*/ 	.byte	0x04, 0x17
        /*006e*/ 	.short	(.L_3055 - .L_3054)
.L_3054:
        /*0070*/ 	.word	0x00000000
        /*0074*/ 	.short	0x0001
        /*0076*/ 	.short	0x0004
        /*0078*/ 	.byte	0x00, 0xf0, 0x21, 0x00


	//----- nvinfo : EIATTR_KPARAM_INFO
	.align		4
.L_3055:
        /*007c*/ 	.byte	0x04, 0x17
        /*007e*/ 	.short	(.L_3057 - .L_3056)
.L_3056:
        /*0080*/ 	.word	0x00000000
        /*0084*/ 	.short	0x0000
        /*0086*/ 	.short	0x0000
        /*0088*/ 	.byte	0x00, 0xf0, 0x11, 0x00


	//----- nvinfo : EIATTR_MAXREG_COUNT
	.align		4
.L_3057:
        /*008c*/ 	.byte	0x03, 0x1b
        /*008e*/ 	.short	0x00ff


	//----- nvinfo : EIATTR_MERCURY_ISA_VERSION
	.align		4
        /*0090*/ 	.byte	0x03, 0x5f
        /*0092*/ 	.short	0x0000


	//----- nvinfo : EIATTR_EXIT_INSTR_OFFSETS
	.align		4
        /*0094*/ 	.byte	0x04, 0x1c
        /*0096*/ 	.short	(.L_3059 - .L_3058)


	//   ....[0]....
.L_3058:
        /*0098*/ 	.word	0x00000420


	//   ....[1]....
        /*009c*/ 	.word	0x00000480


	//----- nvinfo : EIATTR_MAX_THREADS
	.align		4
.L_3059:
        /*00a0*/ 	.byte	0x04, 0x05
        /*00a2*/ 	.short	(.L_3061 - .L_3060)
.L_3060:
        /*00a4*/ 	.word	0x00000080
        /*00a8*/ 	.word	0x00000001
        /*00ac*/ 	.word	0x00000001


	//----- nvinfo : EIATTR_CRS_STACK_SIZE
	.align		4
.L_3061:
        /*00b0*/ 	.byte	0x04, 0x1e
        /*00b2*/ 	.short	(.L_3063 - .L_3062)
.L_3062:
        /*00b4*/ 	.word	0x00000000
.L_3063:


//--------------------- .nv.info._ZN2at6native29vectorized_elementwise_kernelILi2ENS0_13AUnaryFunctorIfffNS0_15binary_internal10DivFunctorIfEEEESt5arrayIPcLm2EEEEviT0_T1_ --------------------------
	.section	.nv.info._ZN2at6native29vectorized_elementwise_kernelILi2ENS0_13AUnaryFunctorIfffNS0_15binary_internal10DivFunctorIfEEEESt5arrayIPcLm2EEEEviT0_T1_,"",@"SHT_CUDA_INFO"
	.sectionflags	@""
	.align	4


	//----- nvinfo : EIATTR_CUDA_API_VERSION
	.align		4
        /*0000*/ 	.byte	0x04, 0x37
        /*0002*/ 	.short	(.L_3065 - .L_3064)
.L_3064:
        /*0004*/ 	.word	0x00000082


	//----- nvinfo : EIATTR_SW2861232_WAR
	.align		4
.L_3065:
        /*0008*/ 	.byte	0x01, 0x35
	.zero		2


	//----- nvinfo : EIATTR_PARAM_CBANK
	.align		4
        /*000c*/ 	.byte	0x04, 0x0a
        /*000e*/ 	.short	(.L_3067 - .L_3066)
	.align		4
.L_3066:
        /*0010*/ 	.word	index@(.nv.constant0._ZN2at6native29vectorized_elementwise_kernelILi2ENS0_13AUnaryFunctorIfffNS0_15binary_internal10DivFunctorIfEEEESt5arrayIPcLm2EEEEviT0_T1_)
        /*0014*/ 	.short	0x0160
        /*0016*/ 	.short	0x0020


	//----- nvinfo : EIATTR_CBANK_PARAM_SIZE
	.align		4
.L_3067:
        /*0018*/ 	.byte	0x03, 0x19
        /*001a*/ 	.short	0x0020


	//----- nvinfo : EIATTR_KPARAM_INFO
	.align		4
        /*001c*/ 	.byte	0x04, 0x17
        /*001e*/ 	.short	(.L_3069 - .L_3068)
.L_3068:
        /*0020*/ 	.word	0x00000000
        /*0024*/ 	.short	0x0002
        /*0026*/ 	.short	0x0010
        /*0028*/ 	.byte	0x00, 0xf0, 0x41, 0x00


	//----- nvinfo : EIATTR_KPARAM_INFO
	.align		4
.L_3069:
        /*002c*/ 	.byte	0x04, 0x17
        /*002e*/ 	.short	(.L_3071 - .L_3070)
.L_3070:
        /*0030*/ 	.word	0x00000000
        /*0034*/ 	.short	0x0001
        /*0036*/ 	.short	0x0004
        /*0038*/ 	.byte	0x00, 0xf0, 0x21, 0x00


	//----- nvinfo : EIATTR_KPARAM_INFO
	.align		4
.L_3071:
        /*003c*/ 	.byte	0x04, 0x17
        /*003e*/ 	.short	(.L_3073 - .L_3072)
.L_3072:
        /*0040*/ 	.word	0x00000000
        /*0044*/ 	.short	0x0000
        /*0046*/ 	.short	0x0000
        /*0048*/ 	.byte	0x00, 0xf0, 0x11, 0x00


	//----- nvinfo : EIATTR_MAXREG_COUNT
	.align		4
.L_3073:
        /*004c*/ 	.byte	0x03, 0x1b
        /*004e*/ 	.short	0x00ff


	//----- nvinfo : EIATTR_MERCURY_ISA_VERSION
	.align		4
        /*0050*/ 	.byte	0x03, 0x5f
        /*0052*/ 	.short	0x0000


	//----- nvinfo : EIATTR_EXIT_INSTR_OFFSETS
	.align		4
        /*0054*/ 	.byte	0x04, 0x1c
        /*0056*/ 	.short	(.L_3075 - .L_3074)


	//   ....[0]....
.L_3074:
        /*0058*/ 	.word	0x00000250


	//   ....[1]....
        /*005c*/ 	.word	0x00000b00


	//   ....[2]....
        /*0060*/ 	.word	0x00000b50


	//----- nvinfo : EIATTR_MAX_THREADS
	.align		4
.L_3075:
        /*0064*/ 	.byte	0x04, 0x05
        /*0066*/ 	.short	(.L_3077 - .L_3076)
.L_3076:
        /*0068*/ 	.word	0x00000080
        /*006c*/ 	.word	0x00000001
        /*0070*/ 	.word	0x00000001


	//----- nvinfo : EIATTR_CRS_STACK_SIZE
	.align		4
.L_3077:
        /*0074*/ 	.byte	0x04, 0x1e
        /*0076*/ 	.short	(.L_3079 - .L_3078)
.L_3078:
        /*0078*/ 	.word	0x00000000
.L_3079:


//--------------------- .nv.info._ZN2at6native29vectorized_elementwise_kernelILi4ENS0_13AUnaryFunctorIfffNS0_15binary_internal10DivFunctorIfEEEESt5arrayIPcLm2EEEEviT0_T1_ --------------------------
	.section	.nv.info._ZN2at6native29vectorized_elementwise_kernelILi4ENS0_13AUnaryFunctorIfffNS0_15binary_internal10DivFunctorIfEEEESt5arrayIPcLm2EEEEviT0_T1_,"",@"SHT_CUDA_INFO"
	.sectionflags	@""
	.align	4


	//----- nvinfo : EIATTR_CUDA_API_VERSION
	.align		4
        /*0000*/ 	.byte	0x04, 0x37
        /*0002*/ 	.short	(.L_3081 - .L_3080)
.L_3080:
        /*0004*/ 	.word	0x00000082


	//----- nvinfo : EIATTR_SW2861232_WAR
	.align		4
.L_3081:
        /*0008*/ 	.byte	0x01, 0x35
	.zero		2


	//----- nvinfo : EIATTR_PARAM_CBANK
	.align		4
        /*000c*/ 	.byte	0x04, 0x0a
        /*000e*/ 	.short	(.L_3083 - .L_3082)
	.align		4
.L_3082:
        /*0010*/ 	.word	index@(.nv.constant0._ZN2at6native29vectorized_elementwise_kernelILi4ENS0_13AUnaryFunctorIfffNS0_15binary_internal10DivFunctorIfEEEESt5arrayIPcLm2EEEEviT0_T1_)
        /*0014*/ 	.short	0x0160
        /*0016*/ 	.short	0x0020


	//----- nvinfo : EIATTR_CBANK_PARAM_SIZE
	.align		4
.L_3083:
        /*0018*/ 	.byte	0x03, 0x19
        /*001a*/ 	.short	0x0020


	//----- nvinfo : EIATTR_KPARAM_INFO
	.align		4
        /*001c*/ 	.byte	0x04, 0x17
        /*001e*/ 	.short	(.L_3085 - .L_3084)
.L_3084:
        /*0020*/ 	.word	0x00000000
        /*0024*/ 	.short	0x0002
        /*0026*/ 	.short	0x0010
        /*0028*/ 	.byte	0x00, 0xf0, 0x41, 0x00


	//----- nvinfo : EIATTR_KPARAM_INFO
	.align		4
.L_3085:
        /*002c*/ 	.byte	0x04, 0x17
        /*002e*/ 	.short	(.L_3087 - .L_3086)
.L_3086:
        /*0030*/ 	.word	0x00000000
        /*0034*/ 	.short	0x0001
        /*0036*/ 	.short	0x0004
        /*0038*/ 	.byte	0x00, 0xf0, 0x21, 0x00


	//----- nvinfo : EIATTR_KPARAM_INFO
	.align		4
.L_3087:
        /*003c*/ 	.byte	0x04, 0x17
        /*003e*/ 	.short	(.L_3089 - .L_3088)
.L_3088:
        /*0040*/ 	.word	0x00000000
        /*0044*/ 	.short	0x0000
        /*0046*/ 	.short	0x0000
        /*0048*/ 	.byte	0x00, 0xf0, 0x11, 0x00


	//----- nvinfo : EIATTR_MAXREG_COUNT
	.align		4
.L_3089:
        /*004c*/ 	.byte	0x03, 0x1b
        /*004e*/ 	.short	0x00ff


	//----- nvinfo : EIATTR_MERCURY_ISA_VERSION
	.align		4
        /*0050*/ 	.byte	0x03, 0x5f
        /*0052*/ 	.short	0x0000


	//----- nvinfo : EIATTR_EXIT_INSTR_OFFSETS
	.align		4
        /*0054*/ 	.byte	0x04, 0x1c
        /*0056*/ 	.short	(.L_3091 - .L_3090)


	//   ....[0]....
.L_3090:
        /*0058*/ 	.word	0x00000210


	//   ....[1]....
        /*005c*/ 	.word	0x00000ac0


	//   ....[2]....
        /*0060*/ 	.word	0x00000b10


	//----- nvinfo : EIATTR_MAX_THREADS
	.align		4
.L_3091:
        /*0064*/ 	.byte	0x04, 0x05
        /*0066*/ 	.short	(.L_3093 - .L_3092)
.L_3092:
        /*0068*/ 	.word	0x00000080
        /*006c*/ 	.word	0x00000001
        /*0070*/ 	.word	0x00000001


	//----- nvinfo : EIATTR_CRS_STACK_SIZE
	.align		4
.L_3093:
        /*0074*/ 	.byte	0x04, 0x1e
        /*0076*/ 	.short	(.L_3095 - .L_3094)
.L_3094:
        /*0078*/ 	.word	0x00000000
.L_3095:


//--------------------- .nv.info._ZN2at6native29vectorized_elementwise_kernelILi8ENS0_13AUnaryFunctorIfffNS0_15binary_internal10DivFunctorIfEEEESt5arrayIPcLm2EEEEviT0_T1_ --------------------------
	.section	.nv.info._ZN2at6native29vectorized_elementwise_kernelILi8ENS0_13AUnaryFunctorIfffNS0_15binary_internal10DivFunctorIfEEEESt5arrayIPcLm2EEEEviT0_T1_,"",@"SHT_CUDA_INFO"
	.sectionflags	@""
	.align	4


	//----- nvinfo : EIATTR_CUDA_API_VERSION
	.align		4
        /*0000*/ 	.byte	0x04, 0x37
        /*0002*/ 	.short	(.L_3097 - .L_3096)
.L_3096:
        /*0004*/ 	.word	0x00000082


	//----- nvinfo : EIATTR_SW2861232_WAR
	.align		4
.L_3097:
        /*0008*/ 	.byte	0x01, 0x35
	.zero		2


	//----- nvinfo : EIATTR_PARAM_CBANK
	.align		4
        /*000c*/ 	.byte	0x04, 0x0a
        /*000e*/ 	.short	(.L_3099 - .L_3098)
	.align		4
.L_3098:
        /*0010*/ 	.word	index@(.nv.constant0._ZN2at6native29vectorized_elementwise_kernelILi8ENS0_13AUnaryFunctorIfffNS0_15binary_internal10DivFunctorIfEEEESt5arrayIPcLm2EEEEviT0_T1_)
        /*0014*/ 	.short	0x0160
        /*0016*/ 	.short	0x0020


	//----- nvinfo : EIATTR_CBANK_PARAM_SIZE
	.align		4
.L_3099:
        /*0018*/ 	.byte	0x03, 0x19
        /*001a*/ 	.short	0x0020


	//----- nvinfo : EIATTR_KPARAM_INFO
	.align		4
        /*001c*/ 	.byte	0x04, 0x17
        /*001e*/ 	.short	(.L_3101 - .L_3100)
.L_3100:
        /*0020*/ 	.word	0x00000000
        /*0024*/ 	.short	0x0002
        /*0026*/ 	.short	0x0010
        /*0028*/ 	.byte	0x00, 0xf0, 0x41, 0x00


	//----- nvinfo : EIATTR_KPARAM_INFO
	.align		4
.L_3101:
        /*002c*/ 	.byte	0x04, 0x17
        /*002e*/ 	.short	(.L_3103 - .L_3102)
.L_3102:
        /*0030*/ 	.word	0x00000000
        /*0034*/ 	.short	0x0001
        /*0036*/ 	.short	0x0004
        /*0038*/ 	.byte	0x00, 0xf0, 0x21, 0x00


	//----- nvinfo : EIATTR_KPARAM_INFO
	.align		4
.L_3103:
        /*003c*/ 	.byte	0x04, 0x17
        /*003e*/ 	.short	(.L_3105 - .L_3104)
.L_3104:
        /*0040*/ 	.word	0x00000000
        /*0044*/ 	.short	0x0000
        /*0046*/ 	.short	0x0000
        /*0048*/ 	.byte	0x00, 0xf0, 0x11, 0x00


	//----- nvinfo : EIATTR_MAXREG_COUNT
	.align		4
.L_3105:
        /*004c*/ 	.byte	0x03, 0x1b
        /*004e*/ 	.short	0x00ff


	//----- nvinfo : EIATTR_MERCURY_ISA_VERSION
	.align		4
        /*0050*/ 	.byte	0x03, 0x5f
        /*0052*/ 	.short	0x0000


	//----- nvinfo : EIATTR_EXIT_INSTR_OFFSETS
	.align		4
        /*0054*/ 	.byte	0x04, 0x1c
        /*0056*/ 	.short	(.L_3107 - .L_3106)


	//   ....[0]....
.L_3106:
        /*0058*/ 	.word	0x00000010


	//----- nvinfo : EIATTR_MAX_THREADS
	.align		4
.L_3107:
        /*005c*/ 	.byte	0x04, 0x05
        /*005e*/ 	.short	(.L_3109 - .L_3108)
.L_3108:
        /*0060*/ 	.word	0x00000080
        /*0064*/ 	.word	0x00000001
        /*0068*/ 	.word	0x00000001
.L_3109:


//--------------------- .nv.info._ZN2at6native18elementwise_kernelILi128ELi4EZNS0_15gpu_kernel_implINS0_13BinaryFunctorIdddNS0_15binary_internal10DivFunctorIdEEEEEEvRNS_18TensorIteratorBaseERKT_EUliE_EEviT1_ --------------------------
	.section	.nv.info._ZN2at6native18elementwise_kernelILi128ELi4EZNS0_15gpu_kernel_implINS0_13BinaryFunctorIdddNS0_15binary_internal10DivFunctorIdEEEEEEvRNS_18TensorIteratorBaseERKT_EUliE_EEviT1_,"",@"SHT_CUDA_INFO"
	.sectionflags	@""
	.align	4


	//----- nvinfo : EIATTR_CUDA_API_VERSION
	.align		4
        /*0000*/ 	.byte	0x04, 0x37
        /*0002*/ 	.short	(.L_3111 - .L_3110)
.L_3110:
        /*0004*/ 	.word	0x00000082


	//----- nvinfo : EIATTR_SW2861232_WAR
	.align		4
.L_3111:
        /*0008*/ 	.byte	0x01, 0x35
	.zero		2


	//----- nvinfo : EIATTR_PARAM_CBANK
	.align		4
        /*000c*/ 	.byte	0x04, 0x0a
        /*000e*/ 	.short	(.L_3113 - .L_3112)
	.align		4
.L_3112:
        /*0010*/ 	.word	index@(.nv.constant0._ZN2at6native18elementwise_kernelILi128ELi4EZNS0_15gpu_kernel_implINS0_13BinaryFunctorIdddNS0_15binary_internal10DivFunctorIdEEEEEEvRNS_18TensorIteratorBaseERKT_EUliE_EEviT1_)
        /*0014*/ 	.short	0x0160
        /*0016*/ 	.short	0x0290


	//----- nvinfo : EIATTR_CBANK_PARAM_SIZE
	.align		4
.L_3113:
        /*0018*/ 	.byte	0x03, 0x19
        /*001a*/ 	.short	0x0290


	//----- nvinfo : EIATTR_KPARAM_INFO
	.align		4
        /*001c*/ 	.byte	0x04, 0x17
        /*001e*/ 	.short	(.L_3115 - .L_3114)
.L_3114:
        /*0020*/ 	.word	0x00000000
        /*0024*/ 	.short	0x0001
        /*0026*/ 	.short	0x0008
        /*0028*/ 	.byte	0x00, 0xf0, 0x21, 0x0a


	//----- nvinfo : EIATTR_KPARAM_INFO
	.align		4
.L_3115:
        /*002c*/ 	.byte	0x04, 0x17
        /*002e*/ 	.short	(.L_3117 - .L_3116)
.L_3116:
        /*0030*/ 	.word	0x00000000
        /*0034*/ 	.short	0x0000
        /*0036*/ 	.short	0x0000
        /*0038*/ 	.byte	0x00, 0xf0, 0x11, 0x00


	//----- nvinfo : EIATTR_MAXREG_COUNT
	.align		4
.L_3117:
        /*003c*/ 	.byte	0x03, 0x1b
        /*003e*/ 	.short	0x0080


	//----- nvinfo : EIATTR_EXTERNS
	.align		4
        /*0040*/ 	.byte	0x04, 0x0f
        /*0042*/ 	.short	(.L_3119 - .L_3118)


	//   ....[0]....
	.align		4
.L_3118:
        /*0044*/ 	.word	index@(__assertfail)


	//----- nvinfo : EIATTR_MERCURY_ISA_VERSION
	.align		4
.L_3119:
        /*0048*/ 	.byte	0x03, 0x5f
        /*004a*/ 	.short	0x0000


	//----- nvinfo : EIATTR_SYSCALL_OFFSETS
	.align		4
        /*004c*/ 	.byte	0x04, 0x46
        /*004e*/ 	.short	(.L_3121 - .L_3120)


	//   ....[0]....
.L_3120:
        /*0050*/ 	.word	0x00001f40


	//   ....[1]....
        /*0054*/ 	.word	0x00002e70


	//   ....[2]....
        /*0058*/ 	.word	0x00003fa0


	//   ....[3]....
        /*005c*/ 	.word	0x00005f30


	//   ....[4]....
        /*0060*/ 	.word	0x00006e60


	//   ....[5]....
        /*0064*/ 	.word	0x00007ff0


	//   ....[6]....
        /*0068*/ 	.word	0x00009f50


	//   ....[7]....
        /*006c*/ 	.word	0x0000ae80


	//   ....[8]....
        /*0070*/ 	.word	0x0000c010


	//   ....[9]....
        /*0074*/ 	.word	0x0000df80


	//   ....[10]....
        /*0078*/ 	.word	0x0000eeb0


	//   ....[11]....
        /*007c*/ 	.word	0x00010030


	//----- nvinfo : EIATTR_EXIT_INSTR_OFFSETS
	.align		4
.L_3121:
        /*0080*/ 	.byte	0x04, 0x1c
        /*0082*/ 	.short	(.L_3123 - .L_3122)


	//   ....[0]....
.L_3122:
        /*0084*/ 	.word	0x0000c0b0


	//   ....[1]....
        /*0088*/ 	.word	0x0000f180


	//   ....[2]....
        /*008c*/ 	.word	0x0000f1c0


	//   ....[3]....
        /*0090*/ 	.word	0x0000f250


	//   ....[4]....
        /*0094*/ 	.word	0x0000f280


	//   ....[5]....
        /*0098*/ 	.word	0x0000f2b0


	//   ....[6]....
        /*009c*/ 	.word	0x0000f360


	//   ....[7]....
        /*00a0*/ 	.word	0x0000f3c0


	//   ....[8]....
        /*00a4*/ 	.word	0x0000f480


	//   ....[9]....
        /*00a8*/ 	.word	0x0000f4f0


	//   ....[10]....
        /*00ac*/ 	.word	0x0000f510


	//   ....[11]....
        /*00b0*/ 	.word	0x0000f5d0


	//   ....[12]....
        /*00b4*/ 	.word	0x0000f600


	//   ....[13]....
        /*00b8*/ 	.word	0x0000f7b0


	//   ....[14]....
        /*00bc*/ 	.word	0x0000f930


	//   ....[15]....
        /*00c0*/ 	.word	0x0000f990


	//   ....[16]....
        /*00c4*/ 	.word	0x0000fa40


	//   ....[17]....
        /*00c8*/ 	.word	0x0000fbe0


	//   ....[18]....
        /*00cc*/ 	.word	0x0000fd80


	//   ....[19]....
        /*00d0*/ 	.word	0x0000ff00


	//   ....[20]....
        /*00d4*/ 	.word	0x00010040


	//   ....[21]....
        /*00d8*/ 	.word	0x00010070


	//   ....[22]....
        /*00dc*/ 	.word	0x000100a0


	//----- nvinfo : EIATTR_MAX_THREADS
	.align		4
.L_3123:
        /*00e0*/ 	.byte	0x04, 0x05
        /*00e2*/ 	.short	(.L_3125 - .L_3124)
.L_3124:
        /*00e4*/ 	.word	0x00000080
        /*00e8*/ 	.word	0x00000001
        /*00ec*/ 	.word	0x00000001


	//----- nvinfo : EIATTR_CRS_STACK_SIZE
	.align		4
.L_3125:
        /*00f0*/ 	.byte	0x04, 0x1e
        /*00f2*/ 	.short	(.L_3127 - .L_3126)
.L_3126:
        /*00f4*/ 	.word	0x00000000
.L_3127:


//--------------------- .nv.info._ZN2at6native27unrolled_elementwise_kernelINS0_13BinaryFunctorIdddNS0_15binary_internal10DivFunctorIdEEEESt5arrayIPcLm3EELi4E23TrivialOffsetCalculatorILi2EjESA_ILi1EjENS0_6memory12LoadWithCastILi2EEENSD_13StoreWithCastILi1EEEEEviT_T0_T2_T3_T4_T5_ --------------------------
	.section	.nv.info._ZN2at6native27unrolled_elementwise_kernelINS0_13BinaryFunctorIdddNS0_15binary_internal10DivFunctorIdEEEESt5arrayIPcLm3EELi4E23TrivialOffsetCalculatorILi2EjESA_ILi1EjENS0_6memory12LoadWithCastILi2EEENSD_13StoreWithCastILi1EEEEEviT_T0_T2_T3_T4_T5_,"",@"SHT_CUDA_INFO"
	.sectionflags	@""
	.align	4


	//----- nvinfo : EIATTR_CUDA_API_VERSION
	.align		4
        /*0000*/ 	.byte	0x04, 0x37
        /*0002*/ 	.short	(.L_3129 - .L_3128)
.L_3128:
        /*0004*/ 	.word	0x00000082


	//----- nvinfo : EIATTR_SW2861232_WAR
	.align		4
.L_3129:
        /*0008*/ 	.byte	0x01, 0x35
	.zero		2


	//----- nvinfo : EIATTR_PARAM_CBANK
	.align		4
        /*000c*/ 	.byte	0x04, 0x0a
        /*000e*/ 	.short	(.L_3131 - .L_3130)
	.align		4
.L_3130:
        /*0010*/ 	.word	index@(.nv.constant0._ZN2at6native27unrolled_elementwise_kernelINS0_13BinaryFunctorIdddNS0_15binary_internal10DivFunctorIdEEEESt5arrayIPcLm3EELi4E23TrivialOffsetCalculatorILi2EjESA_ILi1EjENS0_6memory12LoadWithCastILi2EEENSD_13StoreWithCastILi1EEEEEviT_T0_T2_T3_T4_T5_)
        /*0014*/ 	.short	0x0160
        /*0016*/ 	.short	0x0038


	//----- nvinfo : EIATTR_CBANK_PARAM_SIZE
	.align		4
.L_3131:
        /*0018*/ 	.byte	0x03, 0x19
        /*001a*/ 	.short	0x0038


	//----- nvinfo : EIATTR_KPARAM_INFO
	.align		4
        /*001c*/ 	.byte	0x04, 0x17
        /*001e*/ 	.short	(.L_3133 - .L_3132)
.L_3132:
        /*0020*/ 	.word	0x00000000
        /*0024*/ 	.short	0x0006
        /*0026*/ 	.short	0x0030
        /*0028*/ 	.byte	0x00, 0xf0, 0x21, 0x00


	//----- nvinfo : EIATTR_KPARAM_INFO
	.align		4
.L_3133:
        /*002c*/ 	.byte	0x04, 0x17
        /*002e*/ 	.short	(.L_3135 - .L_3134)
.L_3134:
        /*0030*/ 	.word	0x00000000
        /*0034*/ 	.short	0x0005
        /*0036*/ 	.short	0x0024
        /*0038*/ 	.byte	0x00, 0xf0, 0x31, 0x00


	//----- nvinfo : EIATTR_KPARAM_INFO
	.align		4
.L_3135:
        /*003c*/ 	.byte	0x04, 0x17
        /*003e*/ 	.short	(.L_3137 - .L_3136)
.L_3136:
        /*0040*/ 	.word	0x00000000
        /*0044*/ 	.short	0x0004
        /*0046*/ 	.short	0x0021
        /*0048*/ 	.byte	0x00, 0xf0, 0x05, 0x00


	//----- nvinfo : EIATTR_KPARAM_INFO
	.align		4
.L_3137:
        /*004c*/ 	.byte	0x04, 0x17
        /*004e*/ 	.short	(.L_3139 - .L_3138)
.L_3138:
        /*0050*/ 	.word	0x00000000
        /*0054*/ 	.short	0x0003
        /*0056*/ 	.short	0x0020
        /*0058*/ 	.byte	0x00, 0xf0, 0x05, 0x00


	//----- nvinfo : EIATTR_KPARAM_INFO
	.align		4
.L_3139:
        /*005c*/ 	.byte	0x04, 0x17
        /*005e*/ 	.short	(.L_3141 - .L_3140)
.L_3140:
        /*0060*/ 	.word	0x00000000
        /*0064*/ 	.short	0x0002
        /*0066*/ 	.short	0x0008
        /*0068*/ 	.byte	0x00, 0xf0, 0x61, 0x00


	//----- nvinfo : EIATTR_KPARAM_INFO
	.align		4
.L_3141:
        /*006c*/ 	.byte	0x04, 0x17
        /*006e*/ 	.short	(.L_3143 - .L_3142)
.L_3142:
        /*0070*/ 	.word	0x00000000
        /*0074*/ 	.short	0x0001
        /*0076*/ 	.short	0x0004
        /*0078*/ 	.byte	0x00, 0xf0, 0x05, 0x00


	//----- nvinfo : EIATTR_KPARAM_INFO
	.align		4
.L_3143:
        /*007c*/ 	.byte	0x04, 0x17
        /*007e*/ 	.short	(.L_3145 - .L_3144)
.L_3144:
        /*0080*/ 	.word	0x00000000
        /*0084*/ 	.short	0x0000
        /*0086*/ 	.short	0x0000
        /*0088*/ 	.byte	0x00, 0xf0, 0x11, 0x00


	//----- nvinfo : EIATTR_MAXREG_COUNT
	.align		4
.L_3145:
        /*008c*/ 	.byte	0x03, 0x1b
        /*008e*/ 	.short	0x00ff


	//----- nvinfo : EIATTR_EXTERNS
	.align		4
        /*0090*/ 	.byte	0x04, 0x0f
        /*0092*/ 	.short	(.L_3147 - .L_3146)


	//   ....[0]....
	.align		4
.L_3146:
        /*0094*/ 	.word	index@(__assertfail)


	//----- nvinfo : EIATTR_ANNOTATIONS
	.align		4
.L_3147:
        /*0098*/ 	.byte	0x04, 0x55
        /*009a*/ 	.short	(.L_3149 - .L_3148)


	//   ....[0]....
.L_3148:
        /*009c*/ 	.word	0x00000001
        /*00a0*/ 	.byte	0x60, 0xc7, 0x00, 0x00, 0x01, 0x00, 0x00, 0x00, 0x40, 0xc9, 0x00, 0x00


	//----- nvinfo : EIATTR_MERCURY_ISA_VERSION
	.align		4
.L_3149:
        /*00ac*/ 	.byte	0x03, 0x5f
        /*00ae*/ 	.short	0x0000


	//----- nvinfo : EIATTR_SYSCALL_OFFSETS
	.align		4
        /*00b0*/ 	.byte	0x04, 0x46
        /*00b2*/ 	.short	(.L_3151 - .L_3150)


	//   ....[0]....
.L_3150:
        /*00b4*/ 	.word	0x00000fc0


	//   ....[1]....
        /*00b8*/ 	.word	0x00001ef0


	//   ....[2]....
        /*00bc*/ 	.word	0x00002ea0


	//   ....[3]....
        /*00c0*/ 	.word	0x00003dd0


	//   ....[4]....
        /*00c4*/ 	.word	0x00004d90


	//   ....[5]....
        /*00c8*/ 	.word	0x00005cc0


	//   ....[6]....
        /*00cc*/ 	.word	0x00006c70


	//   ....[7]....
        /*00d0*/ 	.word	0x00007ba0


	//   ....[8]....
        /*00d4*/ 	.word	0x000094c0


	//   ....[9]....
        /*00d8*/ 	.word	0x0000a570


	//   ....[10]....
        /*00dc*/ 	.word	0x0000b5c0


	//   ....[11]....
        /*00e0*/ 	.word	0x0000c640


	//----- nvinfo : EIATTR_EXIT_INSTR_OFFSETS
	.align		4
.L_3151:
        /*00e4*/ 	.byte	0x04, 0x1c
        /*00e6*/ 	.short	(.L_3153 - .L_3152)


	//   ....[0]....
.L_3152:
        /*00e8*/ 	.word	0x0000b660


	//   ....[1]....
        /*00ec*/ 	.word	0x0000b790


	//   ....[2]....
        /*00f0*/ 	.word	0x0000b7d0


	//   ....[3]....
        /*00f4*/ 	.word	0x0000b860


	//   ....[4]....
        /*00f8*/ 	.word	0x0000b890


	//   ....[5]....
        /*00fc*/ 	.word	0x0000b8c0


	//   ....[6]....
        /*0100*/ 	.word	0x0000b970


	//   ....[7]....
        /*0104*/ 	.word	0x0000b9d0


	//   ....[8]....
        /*0108*/ 	.word	0x0000ba90


	//   ....[9]....
        /*010c*/ 	.word	0x0000bb00


	//   ....[10]....
        /*0110*/ 	.word	0x0000bb20


	//   ....[11]....
        /*0114*/ 	.word	0x0000bbe0


	//   ....[12]....
        /*0118*/ 	.word	0x0000bc10


	//   ....[13]....
        /*011c*/ 	.word	0x0000bdc0


	//   ....[14]....
        /*0120*/ 	.word	0x0000bf40


	//   ....[15]....
        /*0124*/ 	.word	0x0000bfa0


	//   ....[16]....
        /*0128*/ 	.word	0x0000c050


	//   ....[17]....
        /*012c*/ 	.word	0x0000c1f0


	//   ....[18]....
        /*0130*/ 	.word	0x0000c390


	//   ....[19]....
        /*0134*/ 	.word	0x0000c510


	//   ....[20]....
        /*0138*/ 	.word	0x0000c650


	//   ....[21]....
        /*013c*/ 	.word	0x0000c680


	//   ....[22]....
        /*0140*/ 	.word	0x0000c6b0


	//----- nvinfo : EIATTR_MAX_THREADS
	.align		4
.L_3153:
        /*0144*/ 	.byte	0x04, 0x05
        /*0146*/ 	.short	(.L_3155 - .L_3154)
.L_3154:
        /*0148*/ 	.word	0x00000080
        /*014c*/ 	.word	0x00000001
        /*0150*/ 	.word	0x00000001


	//----- nvinfo : EIATTR_CRS_STACK_SIZE
	.align		4
.L_3155:
        /*0154*/ 	.byte	0x04, 0x1e
        /*0156*/ 	.short	(.L_3157 - .L_3156)
.L_3156:
        /*0158*/ 	.word	0x00000000
.L_3157:


//--------------------- .nv.info._ZN2at6native18elementwise_kernelILi128ELi2EZNS0_22gpu_kernel_impl_nocastINS0_13BinaryFunctorIdddNS0_15binary_internal10DivFunctorIdEEEEEEvRNS_18TensorIteratorBaseERKT_EUliE_EEviT1_ --------------------------
	.section	.nv.info._ZN2at6native18elementwise_kernelILi128ELi2EZNS0_22gpu_kernel_impl_nocastINS0_13BinaryFunctorIdddNS0_15binary_internal10DivFunctorIdEEEEEEvRNS_18TensorIteratorBaseERKT_EUliE_EEviT1_,"",@"SHT_CUDA_INFO"
	.sectionflags	@""
	.align	4


	//----- nvinfo : EIATTR_CUDA_API_VERSION
	.align		4
        /*0000*/ 	.byte	0x04, 0x37
        /*0002*/ 	.short	(.L_3159 - .L_3158)
.L_3158:
        /*0004*/ 	.word	0x00000082


	//----- nvinfo : EIATTR_SW2861232_WAR
	.align		4
.L_3159:
        /*0008*/ 	.byte	0x01, 0x35
	.zero		2


	//----- nvinfo : EIATTR_PARAM_CBANK
	.align		4
        /*000c*/ 	.byte	0x04, 0x0a
        /*000e*/ 	.short	(.L_3161 - .L_3160)
	.align		4
.L_3160:
        /*0010*/ 	.word	index@(.nv.constant0._ZN2at6native18elementwise_kernelILi128ELi2EZNS0_22gpu_kernel_impl_nocastINS0_13BinaryFunctorIdddNS0_15binary_internal10DivFunctorIdEEEEEEvRNS_18TensorIteratorBaseERKT_EUliE_EEviT1_)
        /*0014*/ 	.short	0x0160
        /*0016*/ 	.short	0x0290


	//----- nvinfo : EIATTR_CBANK_PARAM_SIZE
	.align		4
.L_3161:
        /*0018*/ 	.byte	0x03, 0x19
        /*001a*/ 	.short	0x0290


	//----- nvinfo : EIATTR_KPARAM_INFO
	.align		4
        /*001c*/ 	.byte	0x04, 0x17
        /*001e*/ 	.short	(.L_3163 - .L_3162)
.L_3162:
        /*0020*/ 	.word	0x00000000
        /*0024*/ 	.short	0x0001
        /*0026*/ 	.short	0x0008
        /*0028*/ 	.byte	0x00, 0xf0, 0x21, 0x0a


	//----- nvinfo : EIATTR_KPARAM_INFO
	.align		4
.L_3163:
        /*002c*/ 	.byte	0x04, 0x17
        /*002e*/ 	.short	(.L_3165 - .L_3164)
.L_3164:
        /*0030*/ 	.word	0x00000000
        /*0034*/ 	.short	0x0000
        /*0036*/ 	.short	0x0000
        /*0038*/ 	.byte	0x00, 0xf0, 0x11, 0x00


	//----- nvinfo : EIATTR_MAXREG_COUNT
	.align		4
.L_3165:
        /*003c*/ 	.byte	0x03, 0x1b
        /*003e*/ 	.short	0x0080


	//----- nvinfo : EIATTR_MERCURY_ISA_VERSION
	.align		4
        /*0040*/ 	.byte	0x03, 0x5f
        /*0042*/ 	.short	0x0000


	//----- nvinfo : EIATTR_EXIT_INSTR_OFFSETS
	.align		4
        /*0044*/ 	.byte	0x04, 0x1c
        /*0046*/ 	.short	(.L_3167 - .L_3166)


	//   ....[0]....
.L_3166:
        /*0048*/ 	.word	0x00001290


	//   ....[1]....
        /*004c*/ 	.word	0x00002470


	//----- nvinfo : EIATTR_MAX_THREADS
	.align		4
.L_3167:
        /*0050*/ 	.byte	0x04, 0x05
        /*0052*/ 	.short	(.L_3169 - .L_3168)
.L_3168:
        /*0054*/ 	.word	0x00000080
        /*0058*/ 	.word	0x00000001
        /*005c*/ 	.word	0x00000001


	//----- nvinfo : EIATTR_CRS_STACK_SIZE
	.align		4
.L_3169:
        /*0060*/ 	.byte	0x04, 0x1e
        /*0062*/ 	.short	(.L_3171 - .L_3170)
.L_3170:
        /*0064*/ 	.word	0x00000000
.L_3171:


//--------------------- .nv.info._ZN2at6native27unrolled_elementwise_kernelINS0_13BinaryFunctorIdddNS0_15binary_internal10DivFunctorIdEEEESt5arrayIPcLm3EELi4E23TrivialOffsetCalculatorILi2EjESA_ILi1EjENS0_6memory15LoadWithoutCastENSD_16StoreWithoutCastEEEviT_T0_T2_T3_T4_T5_ --------------------------
	.section	.nv.info._ZN2at6native27unrolled_elementwise_kernelINS0_13BinaryFunctorIdddNS0_15binary_internal10DivFunctorIdEEEESt5arrayIPcLm3EELi4E23TrivialOffsetCalculatorILi2EjESA_ILi1EjENS0_6memory15LoadWithoutCastENSD_16StoreWithoutCastEEEviT_T0_T2_T3_T4_T5_,"",@"SHT_CUDA_INFO"
	.sectionflags	@""
	.align	4


	//----- nvinfo : EIATTR_CUDA_API_VERSION
	.align		4
        /*0000*/ 	.byte	0x04, 0x37
        /*0002*/ 	.short	(.L_3173 - .L_3172)
.L_3172:
        /*0004*/ 	.word	0x00000082


	//----- nvinfo : EIATTR_SW2861232_WAR
	.align		4
.L_3173:
        /*0008*/ 	.byte	0x01, 0x35
	.zero		2


	//----- nvinfo : EIATTR_PARAM_CBANK
	.align		4
        /*000c*/ 	.byte	0x04, 0x0a
        /*000e*/ 	.short	(.L_3175 - .L_3174)
	.align		4
.L_3174:
        /*0010*/ 	.word	index@(.nv.constant0._ZN2at6native27unrolled_elementwise_kernelINS0_13BinaryFunctorIdddNS0_15binary_internal10DivFunctorIdEEEESt5arrayIPcLm3EELi4E23TrivialOffsetCalculatorILi2EjESA_ILi1EjENS0_6memory15LoadWithoutCastENSD_16StoreWithoutCastEEEviT_T0_T2_T3_T4_T5_)
        /*0014*/ 	.short	0x0160
        /*0016*/ 	.short	0x0024


	//----- nvinfo : EIATTR_CBANK_PARAM_SIZE
	.align		4
.L_3175:
        /*0018*/ 	.byte	0x03, 0x19
        /*001a*/ 	.short	0x0024


	//----- nvinfo : EIATTR_KPARAM_INFO
	.align		4
        /*001c*/ 	.byte	0x04, 0x17
        /*001e*/ 	.short	(.L_3177 - .L_3176)
.L_3176:
        /*0020*/ 	.word	0x00000000
        /*0024*/ 	.short	0x0006
        /*0026*/ 	.short	0x0023
        /*0028*/ 	.byte	0x00, 0xf0, 0x05, 0x00


	//----- nvinfo : EIATTR_KPARAM_INFO
	.align		4
.L_3177:
        /*002c*/ 	.byte	0x04, 0x17
        /*002e*/ 	.short	(.L_3179 - .L_3178)
.L_3178:
        /*0030*/ 	.word	0x00000000
        /*0034*/ 	.short	0x0005
        /*0036*/ 	.short	0x0022
        /*0038*/ 	.byte	0x00, 0xf0, 0x05, 0x00


	//----- nvinfo : EIATTR_KPARAM_INFO
	.align		4
.L_3179:
        /*003c*/ 	.byte	0x04, 0x17
        /*003e*/ 	.short	(.L_3181 - .L_3180)
.L_3180:
        /*0040*/ 	.word	0x00000000
        /*0044*/ 	.short	0x0004
        /*0046*/ 	.short	0x0021
        /*0048*/ 	.byte	0x00, 0xf0, 0x05, 0x00


	//----- nvinfo : EIATTR_KPARAM_INFO
	.align		4
.L_3181:
        /*004c*/ 	.byte	0x04, 0x17
        /*004e*/ 	.short	(.L_3183 - .L_3182)
.L_3182:
        /*0050*/ 	.word	0x00000000
        /*0054*/ 	.short	0x0003
        /*0056*/ 	.short	0x0020
        /*0058*/ 	.byte	0x00, 0xf0, 0x05, 0x00


	//----- nvinfo : EIATTR_KPARAM_INFO
	.align		4
.L_3183:
        /*005c*/ 	.byte	0x04, 0x17
        /*005e*/ 	.short	(.L_3185 - .L_3184)
.L_3184:
        /*0060*/ 	.word	0x00000000
        /*0064*/ 	.short	0x0002
        /*0066*/ 	.short	0x0008
        /*0068*/ 	.byte	0x00, 0xf0, 0x61, 0x00


	//----- nvinfo : EIATTR_KPARAM_INFO
	.align		4
.L_3185:
        /*006c*/ 	.byte	0x04, 0x17
        /*006e*/ 	.short	(.L_3187 - .L_3186)
.L_3186:
        /*0070*/ 	.word	0x00000000
        /*0074*/ 	.short	0x0001
        /*0076*/ 	.short	0x0004
        /*0078*/ 	.byte	0x00, 0xf0, 0x05, 0x00


	//----- nvinfo : EIATTR_KPARAM_INFO
	.align		4
.L_3187:
        /*007c*/ 	.byte	0x04, 0x17
        /*007e*/ 	.short	(.L_3189 - .L_3188)
.L_3188:
        /*0080*/ 	.word	0x00000000
        /*0084*/ 	.short	0x0000
        /*0086*/ 	.short	0x0000
        /*0088*/ 	.byte	0x00, 0xf0, 0x11, 0x00


	//----- nvinfo : EIATTR_MAXREG_COUNT
	.align		4
.L_3189:
        /*008c*/ 	.byte	0x03, 0x1b
        /*008e*/ 	.short	0x00ff


	//----- nvinfo : EIATTR_MERCURY_ISA_VERSION
	.align		4
        /*0090*/ 	.byte	0x03, 0x5f
        /*0092*/ 	.short	0x0000


	//----- nvinfo : EIATTR_EXIT_INSTR_OFFSETS
	.align		4
        /*0094*/ 	.byte	0x04, 0x1c
        /*0096*/ 	.short	(.L_3191 - .L_3190)


	//   ....[0]....
.L_3190:
        /*0098*/ 	.word	0x00000ab0


	//   ....[1]....
        /*009c*/ 	.word	0x00000b00


	//----- nvinfo : EIATTR_MAX_THREADS
	.align		4
.L_3191:
        /*00a0*/ 	.byte	0x04, 0x05
        /*00a2*/ 	.short	(.L_3193 - .L_3192)
.L_3192:
        /*00a4*/ 	.word	0x00000080
        /*00a8*/ 	.word	0x00000001
        /*00ac*/ 	.word	0x00000001


	//----- nvinfo : EIATTR_CRS_STACK_SIZE
	.align		4
.L_3193:
        /*00b0*/ 	.byte	0x04, 0x1e
        /*00b2*/ 	.short	(.L_3195 - .L_3194)
.L_3194:
        /*00b4*/ 	.word	0x00000000
.L_3195:


//--------------------- .nv.info._ZN2at6native29vectorized_elementwise_kernelILi2ENS0_13BinaryFunctorIdddNS0_15binary_internal10DivFunctorIdEEEESt5arrayIPcLm3EEEEviT0_T1_ --------------------------
	.section	.nv.info._ZN2at6native29vectorized_elementwise_kernelILi2ENS0_13BinaryFunctorIdddNS0_15binary_internal10DivFunctorIdEEEESt5arrayIPcLm3EEEEviT0_T1_,"",@"SHT_CUDA_INFO"
	.sectionflags	@""
	.align	4


	//----- nvinfo : EIATTR_CUDA_API_VERSION
	.align		4
        /*0000*/ 	.byte	0x04, 0x37
        /*0002*/ 	.short	(.L_3197 - .L_3196)
.L_3196:
        /*0004*/ 	.word	0x00000082


	//----- nvinfo : EIATTR_SW2861232_WAR
	.align		4
.L_3197:
        /*0008*/ 	.byte	0x01, 0x35
	.zero		2


	//----- nvinfo : EIATTR_PARAM_CBANK
	.align		4
        /*000c*/ 	.byte	0x04, 0x0a
        /*000e*/ 	.short	(.L_3199 - .L_3198)
	.align		4
.L_3198:
        /*0010*/ 	.word	index@(.nv.constant0._ZN2at6native29vectorized_elementwise_kernelILi2ENS0_13BinaryFunctorIdddNS0_15binary_internal10DivFunctorIdEEEESt5arrayIPcLm3EEEEviT0_T1_)
        /*0014*/ 	.short	0x0160
        /*0016*/ 	.short	0x0020


	//----- nvinfo : EIATTR_CBANK_PARAM_SIZE
	.align		4
.L_3199:
        /*0018*/ 	.byte	0x03, 0x19
        /*001a*/ 	.short	0x0020


	//----- nvinfo : EIATTR_KPARAM_INFO
	.align		4
        /*001c*/ 	.byte	0x04, 0x17
        /*001e*/ 	.short	(.L_3201 - .L_3200)
.L_3200:
        /*0020*/ 	.word	0x00000000
        /*0024*/ 	.short	0x0002
        /*0026*/ 	.short	0x0008
        /*0028*/ 	.byte	0x00, 0xf0, 0x61, 0x00


	//----- nvinfo : EIATTR_KPARAM_INFO
	.align		4
.L_3201:
        /*002c*/ 	.byte	0x04, 0x17
        /*002e*/ 	.short	(.L_3203 - .L_3202)
.L_3202:
        /*0030*/ 	.word	0x00000000
        /*0034*/ 	.short	0x0001
        /*0036*/ 	.short	0x0004
        /*0038*/ 	.byte	0x00, 0xf0, 0x05, 0x00


	//----- nvinfo : EIATTR_KPARAM_INFO
	.align		4
.L_3203:
        /*003c*/ 	.byte	0x04, 0x17
        /*003e*/ 	.short	(.L_3205 - .L_3204)
.L_3204:
        /*0040*/ 	.word	0x00000000
        /*0044*/ 	.short	0x0000
        /*0046*/ 	.short	0x0000
        /*0048*/ 	.byte	0x00, 0xf0, 0x11, 0x00


	//----- nvinfo : EIATTR_MAXREG_COUNT
	.align		4
.L_3205:
        /*004c*/ 	.byte	0x03, 0x1b
        /*004e*/ 	.short	0x00ff


	//----- nvinfo : EIATTR_MERCURY_ISA_VERSION
	.align		4
        /*0050*/ 	.byte	0x03, 0x5f
        /*0052*/ 	.short	0x0000


	//----- nvinfo : EIATTR_EXIT_INSTR_OFFSETS
	.align		4
        /*0054*/ 	.byte	0x04, 0x1c
        /*0056*/ 	.short	(.L_3207 - .L_3206)


	//   ....[0]....
.L_3206:
        /*0058*/ 	.word	0x00000db0


	//   ....[1]....
        /*005c*/ 	.word	0x00002380


	//   ....[2]....
        /*0060*/ 	.word	0x000023d0


	//----- nvinfo : EIATTR_MAX_THREADS
	.align		4
.L_3207:
        /*0064*/ 	.byte	0x04, 0x05
        /*0066*/ 	.short	(.L_3209 - .L_3208)
.L_3208:
        /*0068*/ 	.word	0x00000080
        /*006c*/ 	.word	0x00000001
        /*0070*/ 	.word	0x00000001


	//----- nvinfo : EIATTR_CRS_STACK_SIZE
	.align		4
.L_3209:
        /*0074*/ 	.byte	0x04, 0x1e
        /*0076*/ 	.short	(.L_3211 - .L_3210)
.L_3210:
        /*0078*/ 	.word	0x00000000
.L_3211:


//--------------------- .nv.info._ZN2at6native29vectorized_elementwise_kernelILi4ENS0_13BinaryFunctorIdddNS0_15binary_internal10DivFunctorIdEEEESt5arrayIPcLm3EEEEviT0_T1_ --------------------------
	.section	.nv.info._ZN2at6native29vectorized_elementwise_kernelILi4ENS0_13BinaryFunctorIdddNS0_15binary_internal10DivFunctorIdEEEESt5arrayIPcLm3EEEEviT0_T1_,"",@"SHT_CUDA_INFO"
	.sectionflags	@""
	.align	4


	//----- nvinfo : EIATTR_CUDA_API_VERSION
	.align		4
        /*0000*/ 	.byte	0x04, 0x37
        /*0002*/ 	.short	(.L_3213 - .L_3212)
.L_3212:
        /*0004*/ 	.word	0x00000082


	//----- nvinfo : EIATTR_SW2861232_WAR
	.align		4
.L_3213:
        /*0008*/ 	.byte	0x01, 0x35
	.zero		2


	//----- nvinfo : EIATTR_PARAM_CBANK
	.align		4
        /*000c*/ 	.byte	0x04, 0x0a
        /*000e*/ 	.short	(.L_3215 - .L_3214)
	.align		4
.L_3214:
        /*0010*/ 	.word	index@(.nv.constant0._ZN2at6native29vectorized_elementwise_kernelILi4ENS0_13BinaryFunctorIdddNS0_15binary_internal10DivFunctorIdEEEESt5arrayIPcLm3EEEEviT0_T1_)
        /*0014*/ 	.short	0x0160
        /*0016*/ 	.short	0x0020


	//----- nvinfo : EIATTR_CBANK_PARAM_SIZE
	.align		4
.L_3215:
        /*0018*/ 	.byte	0x03, 0x19
        /*001a*/ 	.short	0x0020


	//----- nvinfo : EIATTR_KPARAM_INFO
	.align		4
        /*001c*/ 	.byte	0x04, 0x17
        /*001e*/ 	.short	(.L_3217 - .L_3216)
.L_3216:
        /*0020*/ 	.word	0x00000000
        /*0024*/ 	.short	0x0002
        /*0026*/ 	.short	0x0008
        /*0028*/ 	.byte	0x00, 0xf0, 0x61, 0x00


	//----- nvinfo : EIATTR_KPARAM_INFO
	.align		4
.L_3217:
        /*002c*/ 	.byte	0x04, 0x17
        /*002e*/ 	.short	(.L_3219 - .L_3218)
.L_3218:
        /*0030*/ 	.word	0x00000000
        /*0034*/ 	.short	0x0001
        /*0036*/ 	.short	0x0004
        /*0038*/ 	.byte	0x00, 0xf0, 0x05, 0x00


	//----- nvinfo : EIATTR_KPARAM_INFO
	.align		4
.L_3219:
        /*003c*/ 	.byte	0x04, 0x17
        /*003e*/ 	.short	(.L_3221 - .L_3220)
.L_3220:
        /*0040*/ 	.word	0x00000000
        /*0044*/ 	.short	0x0000
        /*0046*/ 	.short	0x0000
        /*0048*/ 	.byte	0x00, 0xf0, 0x11, 0x00


	//----- nvinfo : EIATTR_MAXREG_COUNT
	.align		4
.L_3221:
        /*004c*/ 	.byte	0x03, 0x1b
        /*004e*/ 	.short	0x00ff


	//----- nvinfo : EIATTR_MERCURY_ISA_VERSION
	.align		4
        /*0050*/ 	.byte	0x03, 0x5f
        /*0052*/ 	.short	0x0000


	//----- nvinfo : EIATTR_EXIT_INSTR_OFFSETS
	.align		4
        /*0054*/ 	.byte	0x04, 0x1c
        /*0056*/ 	.short	(.L_3223 - .L_3222)


	//   ....[0]....
.L_3222:
        /*0058*/ 	.word	0x00000db0


	//   ....[1]....
        /*005c*/ 	.word	0x00002380


	//   ....[2]....
        /*0060*/ 	.word	0x000023d0


	//----- nvinfo : EIATTR_MAX_THREADS
	.align		4
.L_3223:
        /*0064*/ 	.byte	0x04, 0x05
        /*0066*/ 	.short	(.L_3225 - .L_3224)
.L_3224:
        /*0068*/ 	.word	0x00000080
        /*006c*/ 	.word	0x00000001
        /*0070*/ 	.word	0x00000001


	//----- nvinfo : EIATTR_CRS_STACK_SIZE
	.align		4
.L_3225:
        /*0074*/ 	.byte	0x04, 0x1e
        /*0076*/ 	.short	(.L_3227 - .L_3226)
.L_3226:
        /*0078*/ 	.word	0x00000000
.L_3227:


//--------------------- .nv.info._ZN2at6native29vectorized_elementwise_kernelILi8ENS0_13BinaryFunctorIdddNS0_15binary_internal10DivFunctorIdEEEESt5arrayIPcLm3EEEEviT0_T1_ --------------------------
	.section	.nv.info._ZN2at6native29vectorized_elementwise_kernelILi8ENS0_13BinaryFunctorIdddNS0_15binary_internal10DivFunctorIdEEEESt5arrayIPcLm3EEEEviT0_T1_,"",@"SHT_CUDA_INFO"
	.sectionflags	@""
	.align	4


	//----- nvinfo : EIATTR_CUDA_API_VERSION
	.align		4
        /*0000*/ 	.byte	0x04, 0x37
        /*0002*/ 	.short	(.L_3229 - .L_3228)
.L_3228:
        /*0004*/ 	.word	0x00000082


	//----- nvinfo : EIATTR_SW2861232_WAR
	.align		4
.L_3229:
        /*0008*/ 	.byte	0x01, 0x35
	.zero		2


	//----- nvinfo : EIATTR_PARAM_CBANK
	.align		4
        /*000c*/ 	.byte	0x04, 0x0a
        /*000e*/ 	.short	(.L_3231 - .L_3230)
	.align		4
.L_3230:
        /*0010*/ 	.word	index@(.nv.constant0._ZN2at6native29vectorized_elementwise_kernelILi8ENS0_13BinaryFunctorIdddNS0_15binary_internal10DivFunctorIdEEEESt5arrayIPcLm3EEEEviT0_T1_)
        /*0014*/ 	.short	0x0160
        /*0016*/ 	.short	0x0020


	//----- nvinfo : EIATTR_CBANK_PARAM_SIZE
	.align		4
.L_3231:
        /*0018*/ 	.byte	0x03, 0x19
        /*001a*/ 	.short	0x0020


	//----- nvinfo : EIATTR_KPARAM_INFO
	.align		4
        /*001c*/ 	.byte	0x04, 0x17
        /*001e*/ 	.short	(.L_3233 - .L_3232)
.L_3232:
        /*0020*/ 	.word	0x00000000
        /*0024*/ 	.short	0x0002
        /*0026*/ 	.short	0x0008
        /*0028*/ 	.byte	0x00, 0xf0, 0x61, 0x00


	//----- nvinfo : EIATTR_KPARAM_INFO
	.align		4
.L_3233:
        /*002c*/ 	.byte	0x04, 0x17
        /*002e*/ 	.short	(.L_3235 - .L_3234)
.L_3234:
        /*0030*/ 	.word	0x00000000
        /*0034*/ 	.short	0x0001
        /*0036*/ 	.short	0x0004
        /*0038*/ 	.byte	0x00, 0xf0, 0x05, 0x00


	//----- nvinfo : EIATTR_KPARAM_INFO
	.align		4
.L_3235:
        /*003c*/ 	.byte	0x04, 0x17
        /*003e*/ 	.short	(.L_3237 - .L_3236)
.L_3236:
        /*0040*/ 	.word	0x00000000
        /*0044*/ 	.short	0x0000
        /*0046*/ 	.short	0x0000
        /*0048*/ 	.byte	0x00, 0xf0, 0x11, 0x00


	//----- nvinfo : EIATTR_MAXREG_COUNT
	.align		4
.L_3237:
        /*004c*/ 	.byte	0x03, 0x1b
        /*004e*/ 	.short	0x00ff


	//----- nvinfo : EIATTR_MERCURY_ISA_VERSION
	.align		4
        /*0050*/ 	.byte	0x03, 0x5f
        /*0052*/ 	.short	0x0000


	//----- nvinfo : EIATTR_EXIT_INSTR_OFFSETS
	.align		4
        /*0054*/ 	.byte	0x04, 0x1c
        /*0056*/ 	.short	(.L_3239 - .L_3238)


	//   ....[0]....
.L_3238:
        /*0058*/ 	.word	0x00000010


	//----- nvinfo : EIATTR_MAX_THREADS
	.align		4
.L_3239:
        /*005c*/ 	.byte	0x04, 0x05
        /*005e*/ 	.short	(.L_3241 - .L_3240)
.L_3240:
        /*0060*/ 	.word	0x00000080
        /*0064*/ 	.word	0x00000001
        /*0068*/ 	.word	0x00000001
.L_3241:


//--------------------- .nv.info._ZN2at6native18elementwise_kernelILi128ELi4EZNS0_15gpu_kernel_implINS0_13BUnaryFunctorIdddNS0_15binary_internal10DivFunctorIdEEEEEEvRNS_18TensorIteratorBaseERKT_EUliE_EEviT1_ --------------------------
	.section	.nv.info._ZN2at6native18elementwise_kernelILi128ELi4EZNS0_15gpu_kernel_implINS0_13BUnaryFunctorIdddNS0_15binary_internal10DivFunctorIdEEEEEEvRNS_18TensorIteratorBaseERKT_EUliE_EEviT1_,"",@"SHT_CUDA_INFO"
	.sectionflags	@""
	.align	4


	//----- nvinfo : EIATTR_CUDA_API_VERSION
	.align		4
        /*0000*/ 	.byte	0x04, 0x37
        /*0002*/ 	.short	(.L_3243 - .L_3242)
.L_3242:
        /*0004*/ 	.word	0x00000082


	//----- nvinfo : EIATTR_SW2861232_WAR
	.align		4
.L_3243:
        /*0008*/ 	.byte	0x01, 0x35
	.zero		2


	//----- nvinfo : EIATTR_PARAM_CBANK
	.align		4
        /*000c*/ 	.byte	0x04, 0x0a
        /*000e*/ 	.short	(.L_3245 - .L_3244)
	.align		4
.L_3244:
        /*0010*/ 	.word	index@(.nv.constant0._ZN2at6native18elementwise_kernelILi128ELi4EZNS0_15gpu_kernel_implINS0_13BUnaryFunctorIdddNS0_15binary_internal10DivFunctorIdEEEEEEvRNS_18TensorIteratorBaseERKT_EUliE_EEviT1_)
        /*0014*/ 	.short	0x0160
        /*0016*/ 	.short	0x0230


	//----- nvinfo : EIATTR_CBANK_PARAM_SIZE
	.align		4
.L_3245:
        /*0018*/ 	.byte	0x03, 0x19
        /*001a*/ 	.short	0x0230


	//----- nvinfo : EIATTR_KPARAM_INFO
	.align		4
        /*001c*/ 	.byte	0x04, 0x17
        /*001e*/ 	.short	(.L_3247 - .L_3246)
.L_3246:
        /*0020*/ 	.word	0x00000000
        /*0024*/ 	.short	0x0001
        /*0026*/ 	.short	0x0008
        /*0028*/ 	.byte	0x00, 0xf0, 0xa1, 0x08


	//----- nvinfo : EIATTR_KPARAM_INFO
	.align		4
.L_3247:
        /*002c*/ 	.byte	0x04, 0x17
        /*002e*/ 	.short	(.L_3249 - .L_3248)
.L_3248:
        /*0030*/ 	.word	0x00000000
        /*0034*/ 	.short	0x0000
        /*0036*/ 	.short	0x0000
        /*0038*/ 	.byte	0x00, 0xf0, 0x11, 0x00


	//----- nvinfo : EIATTR_MAXREG_COUNT
	.align		4
.L_3249:
        /*003c*/ 	.byte	0x03, 0x1b
        /*003e*/ 	.short	0x0080


	//----- nvinfo : EIATTR_EXTERNS
	.align		4
        /*0040*/ 	.byte	0x04, 0x0f
        /*0042*/ 	.short	(.L_3251 - .L_3250)


	//   ....[0]....
	.align		4
.L_3250:
        /*0044*/ 	.word	index@(__assertfail)


	//----- nvinfo : EIATTR_MERCURY_ISA_VERSION
	.align		4
.L_3251:
        /*0048*/ 	.byte	0x03, 0x5f
        /*004a*/ 	.short	0x0000


	//----- nvinfo : EIATTR_SYSCALL_OFFSETS
	.align		4
        /*004c*/ 	.byte	0x04, 0x46
        /*004e*/ 	.short	(.L_3253 - .L_3252)


	//   ....[0]....
.L_3252:
        /*0050*/ 	.word	0x00001d90


	//   ....[1]....
        /*0054*/ 	.word	0x00002f40


	//   ....[2]....
        /*0058*/ 	.word	0x00004d20


	//   ....[3]....
        /*005c*/ 	.word	0x00005ec0


	//   ....[4]....
        /*0060*/ 	.word	0x00007c70


	//   ....[5]....
        /*0064*/ 	.word	0x00008e10


	//   ....[6]....
        /*0068*/ 	.word	0x0000abd0


	//   ....[7]....
        /*006c*/ 	.word	0x0000bd70


	//----- nvinfo : EIATTR_EXIT_INSTR_OFFSETS
	.align		4
.L_3253:
        /*0070*/ 	.byte	0x04, 0x1c
        /*0072*/ 	.short	(.L_3255 - .L_3254)


	//   ....[0]....
.L_3254:
        /*0074*/ 	.word	0x00008eb0


	//   ....[1]....
        /*0078*/ 	.word	0x0000aec0


	//   ....[2]....
        /*007c*/ 	.word	0x0000af00


	//   ....[3]....
        /*0080*/ 	.word	0x0000af90


	//   ....[4]....
        /*0084*/ 	.word	0x0000afc0


	//   ....[5]....
        /*0088*/ 	.word	0x0000aff0


	//   ....[6]....
        /*008c*/ 	.word	0x0000b0a0


	//   ....[7]....
        /*0090*/ 	.word	0x0000b100


	//   ....[8]....
        /*0094*/ 	.word	0x0000b1c0


	//   ....[9]....
        /*0098*/ 	.word	0x0000b230


	//   ....[10]....
        /*009c*/ 	.word	0x0000b250


	//   ....[11]....
        /*00a0*/ 	.word	0x0000b310


	//   ....[12]....
        /*00a4*/ 	.word	0x0000b340


	//   ....[13]....
        /*00a8*/ 	.word	0x0000b4f0


	//   ....[14]....
        /*00ac*/ 	.word	0x0000b670


	//   ....[15]....
        /*00b0*/ 	.word	0x0000b6d0


	//   ....[16]....
        /*00b4*/ 	.word	0x0000b780


	//   ....[17]....
        /*00b8*/ 	.word	0x0000b920


	//   ....[18]....
        /*00bc*/ 	.word	0x0000bac0


	//   ....[19]....
        /*00c0*/ 	.word	0x0000bc40


	//   ....[20]....
        /*00c4*/ 	.word	0x0000bd80


	//   ....[21]....
        /*00c8*/ 	.word	0x0000bdb0


	//   ....[22]....
        /*00cc*/ 	.word	0x0000bde0


	//----- nvinfo : EIATTR_MAX_THREADS
	.align		4
.L_3255:
        /*00d0*/ 	.byte	0x04, 0x05
        /*00d2*/ 	.short	(.L_3257 - .L_3256)
.L_3256:
        /*00d4*/ 	.word	0x00000080
        /*00d8*/ 	.word	0x00000001
        /*00dc*/ 	.word	0x00000001


	//----- nvinfo : EIATTR_CRS_STACK_SIZE
	.align		4
.L_3257:
        /*00e0*/ 	.byte	0x04, 0x1e
        /*00e2*/ 	.short	(.L_3259 - .L_3258)
.L_3258:
        /*00e4*/ 	.word	0x00000000
.L_3259:


//--------------------- .nv.info._ZN2at6native27unrolled_elementwise_kernelINS0_13BUnaryFunctorIdddNS0_15binary_internal10DivFunctorIdEEEESt5arrayIPcLm2EELi4E23TrivialOffsetCalculatorILi1EjESB_NS0_6memory12LoadWithCastILi1EEENSC_13StoreWithCastILi1EEEEEviT_T0_T2_T3_T4_T5_ --------------------------
	.section	.nv.info._ZN2at6native27unrolled_elementwise_kernelINS0_13BUnaryFunctorIdddNS0_15binary_internal10DivFunctorIdEEEESt5arrayIPcLm2EELi4E23TrivialOffsetCalculatorILi1EjESB_NS0_6memory12LoadWithCastILi1EEENSC_13StoreWithCastILi1EEEEEviT_T0_T2_T3_T4_T5_,"",@"SHT_CUDA_INFO"
	.sectionflags	@""
	.align	4


	//----- nvinfo : EIATTR_CUDA_API_VERSION
	.align		4
        /*0000*/ 	.byte	0x04, 0x37
        /*0002*/ 	.short	(.L_3261 - .L_3260)
.L_3260:
        /*0004*/ 	.word	0x00000082


	//----- nvinfo : EIATTR_SW2861232_WAR
	.align		4
.L_3261:
        /*0008*/ 	.byte	0x01, 0x35
	.zero		2


	//----- nvinfo : EIATTR_PARAM_CBANK
	.align		4
        /*000c*/ 	.byte	0x04, 0x0a
        /*000e*/ 	.short	(.L_3263 - .L_3262)
	.align		4
.L_3262:
        /*0010*/ 	.word	index@(.nv.constant0._ZN2at6native27unrolled_elementwise_kernelINS0_13BUnaryFunctorIdddNS0_15binary_internal10DivFunctorIdEEEESt5arrayIPcLm2EELi4E23TrivialOffsetCalculatorILi1EjESB_NS0_6memory12LoadWithCastILi1EEENSC_13StoreWithCastILi1EEEEEviT_T0_T2_T3_T4_T5_)
        /*0014*/ 	.short	0x0160
        /*0016*/ 	.short	0x003c


	//----- nvinfo : EIATTR_CBANK_PARAM_SIZE
	.align		4
.L_3263:
        /*0018*/ 	.byte	0x03, 0x19
        /*001a*/ 	.short	0x003c


	//----- nvinfo : EIATTR_KPARAM_INFO
	.align		4
        /*001c*/ 	.byte	0x04, 0x17
        /*001e*/ 	.short	(.L_3265 - .L_3264)
.L_3264:
        /*0020*/ 	.word	0x00000000
        /*0024*/ 	.short	0x0006
        /*0026*/ 	.short	0x0034
        /*0028*/ 	.byte	0x00, 0xf0, 0x21, 0x00


	//----- nvinfo : EIATTR_KPARAM_INFO
	.align		4
.L_3265:
        /*002c*/ 	.byte	0x04, 0x17
        /*002e*/ 	.short	(.L_3267 - .L_3266)
.L_3266:
        /*0030*/ 	.word	0x00000000
        /*0034*/ 	.short	0x0005
        /*0036*/ 	.short	0x002c
        /*0038*/ 	.byte	0x00, 0xf0, 0x21, 0x00


	//----- nvinfo : EIATTR_KPARAM_INFO
	.align		4
.L_3267:
        /*003c*/ 	.byte	0x04, 0x17
        /*003e*/ 	.short	(.L_3269 - .L_3268)
.L_3268:
        /*0040*/ 	.word	0x00000000
        /*0044*/ 	.short	0x0004
        /*0046*/ 	.short	0x0029
        /*0048*/ 	.byte	0x00, 0xf0, 0x05, 0x00


	//----- nvinfo : EIATTR_KPARAM_INFO
	.align		4
.L_3269:
        /*004c*/ 	.byte	0x04, 0x17
        /*004e*/ 	.short	(.L_3271 - .L_3270)
.L_3270:
        /*0050*/ 	.word	0x00000000
        /*0054*/ 	.short	0x0003
        /*0056*/ 	.short	0x0028
        /*0058*/ 	.byte	0x00, 0xf0, 0x05, 0x00


	//----- nvinfo : EIATTR_KPARAM_INFO
	.align		4
.L_3271:
        /*005c*/ 	.byte	0x04, 0x17
        /*005e*/ 	.short	(.L_3273 - .L_3272)
.L_3272:
        /*0060*/ 	.word	0x00000000
        /*0064*/ 	.short	0x0002
        /*0066*/ 	.short	0x0018
        /*0068*/ 	.byte	0x00, 0xf0, 0x41, 0x00


	//----- nvinfo : EIATTR_KPARAM_INFO
	.align		4
.L_3273:
        /*006c*/ 	.byte	0x04, 0x17
        /*006e*/ 	.short	(.L_3275 - .L_3274)
.L_3274:
        /*0070*/ 	.word	0x00000000
        /*0074*/ 	.short	0x0001
        /*0076*/ 	.short	0x0008
        /*0078*/ 	.byte	0x00, 0xf0, 0x41, 0x00


	//----- nvinfo : EIATTR_KPARAM_INFO
	.align		4
.L_3275:
        /*007c*/ 	.byte	0x04, 0x17
        /*007e*/ 	.short	(.L_3277 - .L_3276)
.L_3276:
        /*0080*/ 	.word	0x00000000
        /*0084*/ 	.short	0x0000
        /*0086*/ 	.short	0x0000
        /*0088*/ 	.byte	0x00, 0xf0, 0x11, 0x00


	//----- nvinfo : EIATTR_MAXREG_COUNT
	.align		4
.L_3277:
        /*008c*/ 	.byte	0x03, 0x1b
        /*008e*/ 	.short	0x00ff


	//----- nvinfo : EIATTR_EXTERNS
	.align		4
        /*0090*/ 	.byte	0x04, 0x0f
        /*0092*/ 	.short	(.L_3279 - .L_3278)


	//   ....[0]....
	.align		4
.L_3278:
        /*0094*/ 	.word	index@(__assertfail)


	//----- nvinfo : EIATTR_MERCURY_ISA_VERSION
	.align		4
.L_3279:
        /*0098*/ 	.byte	0x03, 0x5f
        /*009a*/ 	.short	0x0000


	//----- nvinfo : EIATTR_SYSCALL_OFFSETS
	.align		4
        /*009c*/ 	.byte	0x04, 0x46
        /*009e*/ 	.short	(.L_3281 - .L_3280)


	//   ....[0]....
.L_3280:
        /*00a0*/ 	.word	0x00000f90


	//   ....[1]....
        /*00a4*/ 	.word	0x00001f40


	//   ....[2]....
        /*00a8*/ 	.word	0x00002f00


	//   ....[3]....
        /*00ac*/ 	.word	0x00003e90


	//   ....[4]....
        /*00b0*/ 	.word	0x00005770


	//   ....[5]....
        /*00b4*/ 	.word	0x00006800


	//   ....[6]....
        /*00b8*/ 	.word	0x00007850


	//   ....[7]....
        /*00bc*/ 	.word	0x000088c0


	//----- nvinfo : EIATTR_EXIT_INSTR_OFFSETS
	.align		4
.L_3281:
        /*00c0*/ 	.byte	0x04, 0x1c
        /*00c2*/ 	.short	(.L_3283 - .L_3282)


	//   ....[0]....
.L_3282:
        /*00c4*/ 	.word	0x000078f0


	//   ....[1]....
        /*00c8*/ 	.word	0x00007a10


	//   ....[2]....
        /*00cc*/ 	.word	0x00007a50


	//   ....[3]....
        /*00d0*/ 	.word	0x00007ae0


	//   ....[4]....
        /*00d4*/ 	.word	0x00007b10


	//   ....[5]....
        /*00d8*/ 	.word	0x00007b40


	//   ....[6]....
        /*00dc*/ 	.word	0x00007bf0


	//   ....[7]....
        /*00e0*/ 	.word	0x00007c50


	//   ....[8]....
        /*00e4*/ 	.word	0x00007d10


	//   ....[9]....
        /*00e8*/ 	.word	0x00007d80


	//   ....[10]....
        /*00ec*/ 	.word	0x00007da0


	//   ....[11]....
        /*00f0*/ 	.word	0x00007e60


	//   ....[12]....
        /*00f4*/ 	.word	0x00007e90


	//   ....[13]....
        /*00f8*/ 	.word	0x00008040


	//   ....[14]....
        /*00fc*/ 	.word	0x000081c0


	//   ....[15]....
        /*0100*/ 	.word	0x00008220


	//   ....[16]....
        /*0104*/ 	.word	0x000082d0


	//   ....[17]....
        /*0108*/ 	.word	0x00008470


	//   ....[18]....
        /*010c*/ 	.word	0x00008610


	//   ....[19]....
        /*0110*/ 	.word	0x00008790


	//   ....[20]....
        /*0114*/ 	.word	0x000088d0


	//   ....[21]....
        /*0118*/ 	.word	0x00008900


	//   ....[22]....
        /*011c*/ 	.word	0x00008930


	//----- nvinfo : EIATTR_MAX_THREADS
	.align		4
.L_3283:
        /*0120*/ 	.byte	0x04, 0x05
        /*0122*/ 	.short	(.L_3285 - .L_3284)
.L_3284:
        /*0124*/ 	.word	0x00000080
        /*0128*/ 	.word	0x00000001
        /*012c*/ 	.word	0x00000001


	//----- nvinfo : EIATTR_CRS_STACK_SIZE
	.align		4
.L_3285:
        /*0130*/ 	.byte	0x04, 0x1e
        /*0132*/ 	.short	(.L_3287 - .L_3286)
.L_3286:
        /*0134*/ 	.word	0x00000000
.L_3287:


//--------------------- .nv.info._ZN2at6native18elementwise_kernelILi128ELi2EZNS0_22gpu_kernel_impl_nocastINS0_13BUnaryFunctorIdddNS0_15binary_internal10DivFunctorIdEEEEEEvRNS_18TensorIteratorBaseERKT_EUliE_EEviT1_ --------------------------
	.section	.nv.info._ZN2at6native18elementwise_kernelILi128ELi2EZNS0_22gpu_kernel_impl_nocastINS0_13BUnaryFunctorIdddNS0_15binary_internal10DivFunctorIdEEEEEEvRNS_18TensorIteratorBaseERKT_EUliE_EEviT1_,"",@"SHT_CUDA_INFO"
	.sectionflags	@""
	.align	4


	//----- nvinfo : EIATTR_CUDA_API_VERSION
	.align		4
        /*0000*/ 	.byte	0x04, 0x37
        /*0002*/ 	.short	(.L_3289 - .L_3288)
.L_3288:
        /*0004*/ 	.word	0x00000082


	//----- nvinfo : EIATTR_SW2861232_WAR
	.align		4
.L_3289:
        /*0008*/ 	.byte	0x01, 0x35
	.zero		2


	//----- nvinfo : EIATTR_PARAM_CBANK
	.align		4
        /*000c*/ 	.byte	0x04, 0x0a
        /*000e*/ 	.short	(.L_3291 - .L_3290)
	.align		4
.L_3290:
        /*0010*/ 	.word	index@(.nv.constant0._ZN2at6native18elementwise_kernelILi128ELi2EZNS0_22gpu_kernel_impl_nocastINS0_13BUnaryFunctorIdddNS0_15binary_internal10DivFunctorIdEEEEEEvRNS_18TensorIteratorBaseERKT_EUliE_EEviT1_)
        /*0014*/ 	.short	0x0160
        /*0016*/ 	.short	0x0228


	//----- nvinfo : EIATTR_CBANK_PARAM_SIZE
	.align		4
.L_3291:
        /*0018*/ 	.byte	0x03, 0x19
        /*001a*/ 	.short	0x0228


	//----- nvinfo : EIATTR_KPARAM_INFO
	.align		4
        /*001c*/ 	.byte	0x04, 0x17
        /*001e*/ 	.short	(.L_3293 - .L_3292)
.L_3292:
        /*0020*/ 	.word	0x00000000
        /*0024*/ 	.short	0x0001
        /*0026*/ 	.short	0x0008
        /*0028*/ 	.byte	0x00, 0xf0, 0x81, 0x08


	//----- nvinfo : EIATTR_KPARAM_INFO
	.align		4
.L_3293:
        /*002c*/ 	.byte	0x04, 0x17
        /*002e*/ 	.short	(.L_3295 - .L_3294)
.L_3294:
        /*0030*/ 	.word	0x00000000
        /*0034*/ 	.short	0x0000
        /*0036*/ 	.short	0x0000
        /*0038*/ 	.byte	0x00, 0xf0, 0x11, 0x00


	//----- nvinfo : EIATTR_MAXREG_COUNT
	.align		4
.L_3295:
        /*003c*/ 	.byte	0x03, 0x1b
        /*003e*/ 	.short	0x0080


	//----- nvinfo : EIATTR_MERCURY_ISA_VERSION
	.align		4
        /*0040*/ 	.byte	0x03, 0x5f
        /*0042*/ 	.short	0x0000


	//----- nvinfo : EIATTR_EXIT_INSTR_OFFSETS
	.align		4
        /*0044*/ 	.byte	0x04, 0x1c
        /*0046*/ 	.short	(.L_3297 - .L_3296)


	//   ....[0]....
.L_3296:
        /*0048*/ 	.word	0x000010e0


	//   ....[1]....
        /*004c*/ 	.word	0x00002110


	//----- nvinfo : EIATTR_MAX_THREADS
	.align		4
.L_3297:
        /*0050*/ 	.byte	0x04, 0x05
        /*0052*/ 	.short	(.L_3299 - .L_3298)
.L_3298:
        /*0054*/ 	.word	0x00000080
        /*0058*/ 	.word	0x00000001
        /*005c*/ 	.word	0x00000001


	//----- nvinfo : EIATTR_CRS_STACK_SIZE
	.align		4
.L_3299:
        /*0060*/ 	.byte	0x04, 0x1e
        /*0062*/ 	.short	(.L_3301 - .L_3300)
.L_3300:
        /*0064*/ 	.word	0x00000000
.L_3301:


//--------------------- .nv.info._ZN2at6native27unrolled_elementwise_kernelINS0_13BUnaryFunctorIdddNS0_15binary_internal10DivFunctorIdEEEESt5arrayIPcLm2EELi4E23TrivialOffsetCalculatorILi1EjESB_NS0_6memory15LoadWithoutCastENSC_16StoreWithoutCastEEEviT_T0_T2_T3_T4_T5_ --------------------------
	.section	.nv.info._ZN2at6native27unrolled_elementwise_kernelINS0_13BUnaryFunctorIdddNS0_15binary_internal10DivFunctorIdEEEESt5arrayIPcLm2EELi4E23TrivialOffsetCalculatorILi1EjESB_NS0_6memory15LoadWithoutCastENSC_16StoreWithoutCastEEEviT_T0_T2_T3_T4_T5_,"",@"SHT_CUDA_INFO"
	.sectionflags	@""
	.align	4


	//----- nvinfo : EIATTR_CUDA_API_VERSION
	.align		4
        /*0000*/ 	.byte	0x04, 0x37
        /*0002*/ 	.short	(.L_3303 - .L_3302)
.L_3302:
        /*0004*/ 	.word	0x00000082


	//----- nvinfo : EIATTR_SW2861232_WAR
	.align		4
.L_3303:
        /*0008*/ 	.byte	0x01, 0x35
	.zero		2


	//----- nvinfo : EIATTR_PARAM_CBANK
	.align		4
        /*000c*/ 	.byte	0x04, 0x0a
        /*000e*/ 	.short	(.L_3305 - .L_3304)
	.align		4
.L_3304:
        /*0010*/ 	.word	index@(.nv.constant0._ZN2at6native27unrolled_elementwise_kernelINS0_13BUnaryFunctorIdddNS0_15binary_internal10DivFunctorIdEEEESt5arrayIPcLm2EELi4E23TrivialOffsetCalculatorILi1EjESB_NS0_6memory15LoadWithoutCastENSC_16StoreWithoutCastEEEviT_T0_T2_T3_T4_T5_)
        /*0014*/ 	.short	0x0160
        /*0016*/ 	.short	0x002c


	//----- nvinfo : EIATTR_CBANK_PARAM_SIZE
	.align		4
.L_3305:
        /*0018*/ 	.byte	0x03, 0x19
        /*001a*/ 	.short	0x002c


	//----- nvinfo : EIATTR_KPARAM_INFO
	.align		4
        /*001c*/ 	.byte	0x04, 0x17
        /*001e*/ 	.short	(.L_3307 - .L_3306)
.L_3306:
        /*0020*/ 	.word	0x00000000
        /*0024*/ 	.short	0x0006
        /*0026*/ 	.short	0x002b
        /*0028*/ 	.byte	0x00, 0xf0, 0x05, 0x00


	//----- nvinfo : EIATTR_KPARAM_INFO
	.align		4
.L_3307:
        /*002c*/ 	.byte	0x04, 0x17
        /*002e*/ 	.short	(.L_3309 - .L_3308)
.L_3308:
        /*0030*/ 	.word	0x00000000
        /*0034*/ 	.short	0x0005
        /*0036*/ 	.short	0x002a
        /*0038*/ 	.byte	0x00, 0xf0, 0x05, 0x00


	//----- nvinfo : EIATTR_KPARAM_INFO
	.align		4
.L_3309:
        /*003c*/ 	.byte	0x04, 0x17
        /*003e*/ 	.short	(.L_3311 - .L_3310)
.L_3310:
        /*0040*/ 	.word	0x00000000
        /*0044*/ 	.short	0x0004
        /*0046*/ 	.short	0x0029
        /*0048*/ 	.byte	0x00, 0xf0, 0x05, 0x00


	//----- nvinfo : EIATTR_KPARAM_INFO
	.align		4
.L_3311:
        /*004c*/ 	.byte	0x04, 0x17
        /*004e*/ 	.short	(.L_3313 - .L_3312)
.L_3312:
        /*0050*/ 	.word	0x00000000
        /*0054*/ 	.short	0x0003
        /*0056*/ 	.short	0x0028
        /*0058*/ 	.byte	0x00, 0xf0, 0x05, 0x00


	//----- nvinfo : EIATTR_KPARAM_INFO
	.align		4
.L_3313:
        /*005c*/ 	.byte	0x04, 0x17
        /*005e*/ 	.short	(.L_3315 - .L_3314)
.L_3314:
        /*0060*/ 	.word	0x00000000
        /*0064*/ 	.short	0x0002
        /*0066*/ 	.short	0x0018
        /*0068*/ 	.byte	0x00, 0xf0, 0x41, 0x00


	//----- nvinfo : EIATTR_KPARAM_INFO
	.align		4
.L_3315:
        /*006c*/ 	.byte	0x04, 0x17
        /*006e*/ 	.short	(.L_3317 - .L_3316)
.L_3316:
        /*0070*/ 	.word	0x00000000
        /*0074*/ 	.short	0x0001
        /*0076*/ 	.short	0x0008
        /*0078*/ 	.byte	0x00, 0xf0, 0x41, 0x00


	//----- nvinfo : EIATTR_KPARAM_INFO
	.align		4
.L_3317:
        /*007c*/ 	.byte	0x04, 0x17
        /*007e*/ 	.short	(.L_3319 - .L_3318)
.L_3318:
        /*0080*/ 	.word	0x00000000
        /*0084*/ 	.short	0x0000
        /*0086*/ 	.short	0x0000
        /*0088*/ 	.byte	0x00, 0xf0, 0x11, 0x00


	//----- nvinfo : EIATTR_MAXREG_COUNT
	.align		4
.L_3319:
        /*008c*/ 	.byte	0x03, 0x1b
        /*008e*/ 	.short	0x00ff


	//----- nvinfo : EIATTR_MERCURY_ISA_VERSION
	.align		4
        /*0090*/ 	.byte	0x03, 0x5f
        /*0092*/ 	.short	0x0000


	//----- nvinfo : EIATTR_EXIT_INSTR_OFFSETS
	.align		4
        /*0094*/ 	.byte	0x04, 0x1c
        /*0096*/ 	.short	(.L_3321 - .L_3320)


	//   ....[0]....
.L_3320:
        /*0098*/ 	.word	0x00000a70


	//   ....[1]....
        /*009c*/ 	.word	0x00000ac0


	//----- nvinfo : EIATTR_MAX_THREADS
	.align		4
.L_3321:
        /*00a0*/ 	.byte	0x04, 0x05
        /*00a2*/ 	.short	(.L_3323 - .L_3322)
.L_3322:
        /*00a4*/ 	.word	0x00000080
        /*00a8*/ 	.word	0x00000001
        /*00ac*/ 	.word	0x00000001


	//----- nvinfo : EIATTR_CRS_STACK_SIZE
	.align		4
.L_3323:
        /*00b0*/ 	.byte	0x04, 0x1e
        /*00b2*/ 	.short	(.L_3325 - .L_3324)
.L_3324:
        /*00b4*/ 	.word	0x00000000
.L_3325:


//--------------------- .nv.info._ZN2at6native29vectorized_elementwise_kernelILi2ENS0_13BUnaryFunctorIdddNS0_15binary_internal10DivFunctorIdEEEESt5arrayIPcLm2EEEEviT0_T1_ --------------------------
	.section	.nv.info._ZN2at6native29vectorized_elementwise_kernelILi2ENS0_13BUnaryFunctorIdddNS0_15binary_internal10DivFunctorIdEEEESt5arrayIPcLm2EEEEviT0_T1_,"",@"SHT_CUDA_INFO"
	.sectionflags	@""
	.align	4


	//----- nvinfo : EIATTR_CUDA_API_VERSION
	.align		4
        /*0000*/ 	.byte	0x04, 0x37
        /*0002*/ 	.short	(.L_3327 - .L_3326)
.L_3326:
        /*0004*/ 	.word	0x00000082


	//----- nvinfo : EIATTR_SW2861232_WAR
	.align		4
.L_3327:
        /*0008*/ 	.byte	0x01, 0x35
	.zero		2


	//----- nvinfo : EIATTR_PARAM_CBANK
	.align		4
        /*000c*/ 	.byte	0x04, 0x0a
        /*000e*/ 	.short	(.L_3329 - .L_3328)
	.align		4
.L_3328:
        /*0010*/ 	.word	index@(.nv.constant0._ZN2at6native29vectorized_elementwise_kernelILi2ENS0_13BUnaryFunctorIdddNS0_15binary_internal10DivFunctorIdEEEESt5arrayIPcLm2EEEEviT0_T1_)
        /*0014*/ 	.short	0x0160
        /*0016*/ 	.short	0x0028


	//----- nvinfo : EIATTR_CBANK_PARAM_SIZE
	.align		4
.L_3329:
        /*0018*/ 	.byte	0x03, 0x19
        /*001a*/ 	.short	0x0028


	//----- nvinfo : EIATTR_KPARAM_INFO
	.align		4
        /*001c*/ 	.byte	0x04, 0x17
        /*001e*/ 	.short	(.L_3331 - .L_3330)
.L_3330:
        /*0020*/ 	.word	0x00000000
        /*0024*/ 	.short	0x0002
        /*0026*/ 	.short	0x0018
        /*0028*/ 	.byte	0x00, 0xf0, 0x41, 0x00


	//----- nvinfo : EIATTR_KPARAM_INFO
	.align		4
.L_3331:
        /*002c*/ 	.byte	0x04, 0x17
        /*002e*/ 	.short	(.L_3333 - .L_3332)
.L_3332:
        /*0030*/ 	.word	0x00000000
        /*0034*/ 	.short	0x0001
        /*0036*/ 	.short	0x0008
        /*0038*/ 	.byte	0x00, 0xf0, 0x41, 0x00


	//----- nvinfo : EIATTR_KPARAM_INFO
	.align		4
.L_3333:
        /*003c*/ 	.byte	0x04, 0x17
        /*003e*/ 	.short	(.L_3335 - .L_3334)
.L_3334:
        /*0040*/ 	.word	0x00000000
        /*0044*/ 	.short	0x0000
        /*0046*/ 	.short	0x0000
        /*0048*/ 	.byte	0x00, 0xf0, 0x11, 0x00


	//----- nvinfo : EIATTR_MAXREG_COUNT
	.align		4
.L_3335:
        /*004c*/ 	.byte	0x03, 0x1b
        /*004e*/ 	.short	0x00ff


	//----- nvinfo : EIATTR_MERCURY_ISA_VERSION
	.align		4
        /*0050*/ 	.byte	0x03, 0x5f
        /*0052*/ 	.short	0x0000


	//----- nvinfo : EIATTR_EXIT_INSTR_OFFSETS
	.align		4
        /*0054*/ 	.byte	0x04, 0x1c
        /*0056*/ 	.short	(.L_3337 - .L_3336)


	//   ....[0]....
.L_3336:
        /*0058*/ 	.word	0x00000e50


	//   ....[1]....
        /*005c*/ 	.word	0x00002390


	//   ....[2]....
        /*0060*/ 	.word	0x000023e0


	//----- nvinfo : EIATTR_MAX_THREADS
	.align		4
.L_3337:
        /*0064*/ 	.byte	0x04, 0x05
        /*0066*/ 	.short	(.L_3339 - .L_3338)
.L_3338:
        /*0068*/ 	.word	0x00000080
        /*006c*/ 	.word	0x00000001
        /*0070*/ 	.word	0x00000001


	//----- nvinfo : EIATTR_CRS_STACK_SIZE
	.align		4
.L_3339:
        /*0074*/ 	.byte	0x04, 0x1e
        /*0076*/ 	.short	(.L_3341 - .L_3340)
.L_3340:
        /*0078*/ 	.word	0x00000000
.L_3341:


//--------------------- .nv.info._ZN2at6native29vectorized_elementwise_kernelILi4ENS0_13BUnaryFunctorIdddNS0_15binary_internal10DivFunctorIdEEEESt5arrayIPcLm2EEEEviT0_T1_ --------------------------
	.section	.nv.info._ZN2at6native29vectorized_elementwise_kernelILi4ENS0_13BUnaryFunctorIdddNS0_15binary_internal10DivFunctorIdEEEESt5arrayIPcLm2EEEEviT0_T1_,"",@"SHT_CUDA_INFO"
	.sectionflags	@""
	.align	4


	//----- nvinfo : EIATTR_CUDA_API_VERSION
	.align		4
        /*0000*/ 	.byte	0x04, 0x37
        /*0002*/ 	.short	(.L_3343 - .L_3342)
.L_3342:
        /*0004*/ 	.word	0x00000082


	//----- nvinfo : EIATTR_SW2861232_WAR
	.align		4
.L_3343:
        /*0008*/ 	.byte	0x01, 0x35
	.zero		2


	//----- nvinfo : EIATTR_PARAM_CBANK
	.align		4
        /*000c*/ 	.byte	0x04, 0x0a
        /*000e*/ 	.short	(.L_3345 - .L_3344)
	.align		4
.L_3344:
        /*0010*/ 	.word	index@(.nv.constant0._ZN2at6native29vectorized_elementwise_kernelILi4ENS0_13BUnaryFunctorIdddNS0_15binary_internal10DivFunctorIdEEEESt5arrayIPcLm2EEEEviT0_T1_)
        /*0014*/ 	.short	0x0160
        /*0016*/ 	.short	0x0028


	//----- nvinfo : EIATTR_CBANK_PARAM_SIZE
	.align		4
.L_3345:
        /*0018*/ 	.byte	0x03, 0x19
        /*001a*/ 	.short	0x0028


	//----- nvinfo : EIATTR_KPARAM_INFO
	.align		4
        /*001c*/ 	.byte	0x04, 0x17
        /*001e*/ 	.short	(.L_3347 - .L_3346)
.L_3346:
        /*0020*/ 	.word	0x00000000
        /*0024*/ 	.short	0x0002
        /*0026*/ 	.short	0x0018
        /*0028*/ 	.byte	0x00, 0xf0, 0x41, 0x00


	//----- nvinfo : EIATTR_KPARAM_INFO
	.align		4
.L_3347:
        /*002c*/ 	.byte	0x04, 0x17
        /*002e*/ 	.short	(.L_3349 - .L_3348)
.L_3348:
        /*0030*/ 	.word	0x00000000
        /*0034*/ 	.short	0x0001
        /*0036*/ 	.short	0x0008
        /*0038*/ 	.byte	0x00, 0xf0, 0x41, 0x00


	//----- nvinfo : EIATTR_KPARAM_INFO
	.align		4
.L_3349:
        /*003c*/ 	.byte	0x04, 0x17
        /*003e*/ 	.short	(.L_3351 - .L_3350)
.L_3350:
        /*0040*/ 	.word	0x00000000
        /*0044*/ 	.short	0x0000
        /*0046*/ 	.short	0x0000
        /*0048*/ 	.byte	0x00, 0xf0, 0x11, 0x00


	//----- nvinfo : EIATTR_MAXREG_COUNT
	.align		4
.L_3351:
        /*004c*/ 	.byte	0x03, 0x1b
        /*004e*/ 	.short	0x00ff


	//----- nvinfo : EIATTR_MERCURY_ISA_VERSION
	.align		4
        /*0050*/ 	.byte	0x03, 0x5f
        /*0052*/ 	.short	0x0000


	//----- nvinfo : EIATTR_EXIT_INSTR_OFFSETS
	.align		4
        /*0054*/ 	.byte	0x04, 0x1c
        /*0056*/ 	.short	(.L_3353 - .L_3352)


	//   ....[0]....
.L_3352:
        /*0058*/ 	.word	0x00000e50


	//   ....[1]....
        /*005c*/ 	.word	0x00002390


	//   ....[2]....
        /*0060*/ 	.word	0x000023e0


	//----- nvinfo : EIATTR_MAX_THREADS
	.align		4
.L_3353:
        /*0064*/ 	.byte	0x04, 0x05
        /*0066*/ 	.short	(.L_3355 - .L_3354)
.L_3354:
        /*0068*/ 	.word	0x00000080
        /*006c*/ 	.word	0x00000001
        /*0070*/ 	.word	0x00000001


	//----- nvinfo : EIATTR_CRS_STACK_SIZE
	.align		4
.L_3355:
        /*0074*/ 	.byte	0x04, 0x1e
        /*0076*/ 	.short	(.L_3357 - .L_3356)
.L_3356:
        /*0078*/ 	.word	0x00000000
.L_3357:


//--------------------- .nv.info._ZN2at6native29vectorized_elementwise_kernelILi8ENS0_13BUnaryFunctorIdddNS0_15binary_internal10DivFunctorIdEEEESt5arrayIPcLm2EEEEviT0_T1_ --------------------------
	.section	.nv.info._ZN2at6native29vectorized_elementwise_kernelILi8ENS0_13BUnaryFunctorIdddNS0_15binary_internal10DivFunctorIdEEEESt5arrayIPcLm2EEEEviT0_T1_,"",@"SHT_CUDA_INFO"
	.sectionflags	@""
	.align	4


	//----- nvinfo : EIATTR_CUDA_API_VERSION
	.align		4
        /*0000*/ 	.byte	0x04, 0x37
        /*0002*/ 	.short	(.L_3359 - .L_3358)
.L_3358:
        /*0004*/ 	.word	0x00000082


	//----- nvinfo : EIATTR_SW2861232_WAR
	.align		4
.L_3359:
        /*0008*/ 	.byte	0x01, 0x35
	.zero		2


	//----- nvinfo : EIATTR_PARAM_CBANK
	.align		4
        /*000c*/ 	.byte	0x04, 0x0a
        /*000e*/ 	.short	(.L_3361 - .L_3360)
	.align		4
.L_3360:
        /*0010*/ 	.word	index@(.nv.constant0._ZN2at6native29vectorized_elementwise_kernelILi8ENS0_13BUnaryFunctorIdddNS0_15binary_internal10DivFunctorIdEEEESt5arrayIPcLm2EEEEviT0_T1_)
        /*0014*/ 	.short	0x0160
        /*0016*/ 	.short	0x0028


	//----- nvinfo : EIATTR_CBANK_PARAM_SIZE
	.align		4
.L_3361:
        /*0018*/ 	.byte	0x03, 0x19
        /*001a*/ 	.short	0x0028


	//----- nvinfo : EIATTR_KPARAM_INFO
	.align		4
        /*001c*/ 	.byte	0x04, 0x17
        /*001e*/ 	.short	(.L_3363 - .L_3362)
.L_3362:
        /*0020*/ 	.word	0x00000000
        /*0024*/ 	.short	0x0002
        /*0026*/ 	.short	0x0018
        /*0028*/ 	.byte	0x00, 0xf0, 0x41, 0x00


	//----- nvinfo : EIATTR_KPARAM_INFO
	.align		4
.L_3363:
        /*002c*/ 	.byte	0x04, 0x17
        /*002e*/ 	.short	(.L_3365 - .L_3364)
.L_3364:
        /*0030*/ 	.word	0x00000000
        /*0034*/ 	.short	0x0001
        /*0036*/ 	.short	0x0008
        /*0038*/ 	.byte	0x00, 0xf0, 0x41, 0x00


	//----- nvinfo : EIATTR_KPARAM_INFO
	.align		4
.L_3365:
        /*003c*/ 	.byte	0x04, 0x17
        /*003e*/ 	.short	(.L_3367 - .L_3366)
.L_3366:
        /*0040*/ 	.word	0x00000000
        /*0044*/ 	.short	0x0000
        /*0046*/ 	.short	0x0000
        /*0048*/ 	.byte	0x00, 0xf0, 0x11, 0x00


	//----- nvinfo : EIATTR_MAXREG_COUNT
	.align		4
.L_3367:
        /*004c*/ 	.byte	0x03, 0x1b
        /*004e*/ 	.short	0x00ff


	//----- nvinfo : EIATTR_MERCURY_ISA_VERSION
	.align		4
        /*0050*/ 	.byte	0x03, 0x5f
        /*0052*/ 	.short	0x0000


	//----- nvinfo : EIATTR_EXIT_INSTR_OFFSETS
	.align		4
        /*0054*/ 	.byte	0x04, 0x1c
        /*0056*/ 	.short	(.L_3369 - .L_3368)


	//   ....[0]....
.L_3368:
        /*0058*/ 	.word	0x00000010


	//----- nvinfo : EIATTR_MAX_THREADS
	.align		4
.L_3369:
        /*005c*/ 	.byte	0x04, 0x05
        /*005e*/ 	.short	(.L_3371 - .L_3370)
.L_3370:
        /*0060*/ 	.word	0x00000080
        /*0064*/ 	.word	0x00000001
        /*0068*/ 	.word	0x00000001
.L_3371:


//--------------------- .nv.info._ZN2at6native18elementwise_kernelILi128ELi4EZNS0_15gpu_kernel_implINS0_13AUnaryFunctorIdddNS0_15binary_internal10DivFunctorIdEEEEEEvRNS_18TensorIteratorBaseERKT_EUliE_EEviT1_ --------------------------
	.section	.nv.info._ZN2at6native18elementwise_kernelILi128ELi4EZNS0_15gpu_kernel_implINS0_13AUnaryFunctorIdddNS0_15binary_internal10DivFunctorIdEEEEEEvRNS_18TensorIteratorBaseERKT_EUliE_EEviT1_,"",@"SHT_CUDA_INFO"
	.sectionflags	@""
	.align	4


	//----- nvinfo : EIATTR_CUDA_API_VERSION
	.align		4
        /*0000*/ 	.byte	0x04, 0x37
        /*0002*/ 	.short	(.L_3373 - .L_3372)
.L_3372:
        /*0004*/ 	.word	0x00000082


	//----- nvinfo : EIATTR_SW2861232_WAR
	.align		4
.L_3373:
        /*0008*/ 	.byte	0x01, 0x35
	.zero		2


	//----- nvinfo : EIATTR_PARAM_CBANK
	.align		4
        /*000c*/ 	.byte	0x04, 0x0a
        /*000e*/ 	.short	(.L_3375 - .L_3374)
	.align		4
.L_3374:
        /*0010*/ 	.word	index@(.nv.constant0._ZN2at6native18elementwise_kernelILi128ELi4EZNS0_15gpu_kernel_implINS0_13AUnaryFunctorIdddNS0_15binary_internal10DivFunctorIdEEEEEEvRNS_18TensorIteratorBaseERKT_EUliE_EEviT1_)
        /*0014*/ 	.short	0x0160
        /*0016*/ 	.short	0x0230


	//----- nvinfo : EIATTR_CBANK_PARAM_SIZE
	.align		4
.L_3375:
        /*0018*/ 	.byte	0x03, 0x19
        /*001a*/ 	.short	0x0230


	//----- nvinfo : EIATTR_KPARAM_INFO
	.align		4
        /*001c*/ 	.byte	0x04, 0x17
        /*001e*/ 	.short	(.L_3377 - .L_3376)
.L_3376:
        /*0020*/ 	.word	0x00000000
        /*0024*/ 	.short	0x0001
        /*0026*/ 	.short	0x0008
        /*0028*/ 	.byte	0x00, 0xf0, 0xa1, 0x08


	//----- nvinfo : EIATTR_KPARAM_INFO
	.align		4
.L_3377:
        /*002c*/ 	.byte	0x04, 0x17
        /*002e*/ 	.short	(.L_3379 - .L_3378)
.L_3378:
        /*0030*/ 	.word	0x00000000
        /*0034*/ 	.short	0x0000
        /*0036*/ 	.short	0x0000
        /*0038*/ 	.byte	0x00, 0xf0, 0x11, 0x00


	//----- nvinfo : EIATTR_MAXREG_COUNT
	.align		4
.L_3379:
        /*003c*/ 	.byte	0x03, 0x1b
        /*003e*/ 	.short	0x0080


	//----- nvinfo : EIATTR_EXTERNS
	.align		4
        /*0040*/ 	.byte	0x04, 0x0f
        /*0042*/ 	.short	(.L_3381 - .L_3380)


	//   ....[0]....
	.align		4
.L_3380:
        /*0044*/ 	.word	index@(__assertfail)


	//----- nvinfo : EIATTR_MERCURY_ISA_VERSION
	.align		4
.L_3381:
        /*0048*/ 	.byte	0x03, 0x5f
        /*004a*/ 	.short	0x0000


	//----- nvinfo : EIATTR_SYSCALL_OFFSETS
	.align		4
        /*004c*/ 	.byte	0x04, 0x46
        /*004e*/ 	.short	(.L_3383 - .L_3382)


	//   ....[0]....
.L_3382:
        /*0050*/ 	.word	0x00001d90


	//   ....[1]....
        /*0054*/ 	.word	0x00002f20


	//   ....[2]....
        /*0058*/ 	.word	0x00004d00


	//   ....[3]....
        /*005c*/ 	.word	0x00005e80


	//   ....[4]....
        /*0060*/ 	.word	0x00007c30


	//   ....[5]....
        /*0064*/ 	.word	0x00008db0


	//   ....[6]....
        /*0068*/ 	.word	0x0000ab70


	//   ....[7]....
        /*006c*/ 	.word	0x0000bcf0


	//----- nvinfo : EIATTR_EXIT_INSTR_OFFSETS
	.align		4
.L_3383:
        /*0070*/ 	.byte	0x04, 0x1c
        /*0072*/ 	.short	(.L_3385 - .L_3384)


	//   ....[0]....
.L_3384:
        /*0074*/ 	.word	0x00008e50


	//   ....[1]....
        /*0078*/ 	.word	0x0000ae40


	//   ....[2]....
        /*007c*/ 	.word	0x0000ae80


	//   ....[3]....
        /*0080*/ 	.word	0x0000af10


	//   ....[4]....
        /*0084*/ 	.word	0x0000af40


	//   ....[5]....
        /*0088*/ 	.word	0x0000af70


	//   ....[6]....
        /*008c*/ 	.word	0x0000b020


	//   ....[7]....
        /*0090*/ 	.word	0x0000b080


	//   ....[8]....
        /*0094*/ 	.word	0x0000b140


	//   ....[9]....
        /*0098*/ 	.word	0x0000b1b0


	//   ....[10]....
        /*009c*/ 	.word	0x0000b1d0


	//   ....[11]....
        /*00a0*/ 	.word	0x0000b290


	//   ....[12]....
        /*00a4*/ 	.word	0x0000b2c0


	//   ....[13]....
        /*00a8*/ 	.word	0x0000b470


	//   ....[14]....
        /*00ac*/ 	.word	0x0000b5f0


	//   ....[15]....
        /*00b0*/ 	.word	0x0000b650


	//   ....[16]....
        /*00b4*/ 	.word	0x0000b700


	//   ....[17]....
        /*00b8*/ 	.word	0x0000b8a0


	//   ....[18]....
        /*00bc*/ 	.word	0x0000ba40


	//   ....[19]....
        /*00c0*/ 	.word	0x0000bbc0


	//   ....[20]....
        /*00c4*/ 	.word	0x0000bd00


	//   ....[21]....
        /*00c8*/ 	.word	0x0000bd30


	//   ....[22]....
        /*00cc*/ 	.word	0x0000bd60


	//----- nvinfo : EIATTR_MAX_THREADS
	.align		4
.L_3385:
        /*00d0*/ 	.byte	0x04, 0x05
        /*00d2*/ 	.short	(.L_3387 - .L_3386)
.L_3386:
        /*00d4*/ 	.word	0x00000080
        /*00d8*/ 	.word	0x00000001
        /*00dc*/ 	.word	0x00000001


	//----- nvinfo : EIATTR_CRS_STACK_SIZE
	.align		4
.L_3387:
        /*00e0*/ 	.byte	0x04, 0x1e
        /*00e2*/ 	.short	(.L_3389 - .L_3388)
.L_3388:
        /*00e4*/ 	.word	0x00000000
.L_3389:


//--------------------- .nv.info._ZN2at6native27unrolled_elementwise_kernelINS0_13AUnaryFunctorIdddNS0_15binary_internal10DivFunctorIdEEEESt5arrayIPcLm2EELi4E23TrivialOffsetCalculatorILi1EjESB_NS0_6memory12LoadWithCastILi1EEENSC_13StoreWithCastILi1EEEEEviT_T0_T2_T3_T4_T5_ --------------------------
	.section	.nv.info._ZN2at6native27unrolled_elementwise_kernelINS0_13AUnaryFunctorIdddNS0_15binary_internal10DivFunctorIdEEEESt5arrayIPcLm2EELi4E23TrivialOffsetCalculatorILi1EjESB_NS0_6memory12LoadWithCastILi1EEENSC_13StoreWithCastILi1EEEEEviT_T0_T2_T3_T4_T5_,"",@"SHT_CUDA_INFO"
	.sectionflags	@""
	.align	4


	//----- nvinfo : EIATTR_CUDA_API_VERSION
	.align		4
        /*0000*/ 	.byte	0x04, 0x37
        /*0002*/ 	.short	(.L_3391 - .L_3390)
.L_3390:
        /*0004*/ 	.word	0x00000082


	//----- nvinfo : EIATTR_SW2861232_WAR
	.align		4
.L_3391:
        /*0008*/ 	.byte	0x01, 0x35
	.zero		2


	//----- nvinfo : EIATTR_PARAM_CBANK
	.align		4
        /*000c*/ 	.byte	0x04, 0x0a
        /*000e*/ 	.short	(.L_3393 - .L_3392)
	.align		4
.L_3392:
        /*0010*/ 	.word	index@(.nv.constant0._ZN2at6native27unrolled_elementwise_kernelINS0_13AUnaryFunctorIdddNS0_15binary_internal10DivFunctorIdEEEESt5arrayIPcLm2EELi4E23TrivialOffsetCalculatorILi1EjESB_NS0_6memory12LoadWithCastILi1EEENSC_13StoreWithCastILi1EEEEEviT_T0_T2_T3_T4_T5_)
        /*0014*/ 	.short	0x0160
        /*0016*/ 	.short	0x003c


	//----- nvinfo : EIATTR_CBANK_PARAM_SIZE
	.align		4
.L_3393:
        /*0018*/ 	.byte	0x03, 0x19
        /*001a*/ 	.short	0x003c


	//----- nvinfo : EIATTR_KPARAM_INFO
	.align		4
        /*001c*/ 	.byte	0x04, 0x17
        /*001e*/ 	.short	(.L_3395 - .L_3394)
.L_3394:
        /*0020*/ 	.word	0x00000000
        /*0024*/ 	.short	0x0006
        /*0026*/ 	.short	0x0034
        /*0028*/ 	.byte	0x00, 0xf0, 0x21, 0x00


	//----- nvinfo : EIATTR_KPARAM_INFO
	.align		4
.L_3395:
        /*002c*/ 	.byte	0x04, 0x17
        /*002e*/ 	.short	(.L_3397 - .L_3396)
.L_3396:
        /*0030*/ 	.word	0x00000000
        /*0034*/ 	.short	0x0005
        /*0036*/ 	.short	0x002c
        /*0038*/ 	.byte	0x00, 0xf0, 0x21, 0x00


	//----- nvinfo : EIATTR_KPARAM_INFO
	.align		4
.L_3397:
        /*003c*/ 	.byte	0x04, 0x17
        /*003e*/ 	.short	(.L_3399 - .L_3398)
.L_3398:
        /*0040*/ 	.word	0x00000000
        /*0044*/ 	.short	0x0004
        /*0046*/ 	.short	0x0029
        /*0048*/ 	.byte	0x00, 0xf0, 0x05, 0x00


	//----- nvinfo : EIATTR_KPARAM_INFO
	.align		4
.L_3399:
        /*004c*/ 	.byte	0x04, 0x17
        /*004e*/ 	.short	(.L_3401 - .L_3400)
.L_3400:
        /*0050*/ 	.word	0x00000000
        /*0054*/ 	.short	0x0003
        /*0056*/ 	.short	0x0028
        /*0058*/ 	.byte	0x00, 0xf0, 0x05, 0x00


	//----- nvinfo : EIATTR_KPARAM_INFO
	.align		4
.L_3401:
        /*005c*/ 	.byte	0x04, 0x17
        /*005e*/ 	.short	(.L_3403 - .L_3402)
.L_3402:
        /*0060*/ 	.word	0x00000000
        /*0064*/ 	.short	0x0002
        /*0066*/ 	.short	0x0018
        /*0068*/ 	.byte	0x00, 0xf0, 0x41, 0x00


	//----- nvinfo : EIATTR_KPARAM_INFO
	.align		4
.L_3403:
        /*006c*/ 	.byte	0x04, 0x17
        /*006e*/ 	.short	(.L_3405 - .L_3404)
.L_3404:
        /*0070*/ 	.word	0x00000000
        /*0074*/ 	.short	0x0001
        /*0076*/ 	.short	0x0008
        /*0078*/ 	.byte	0x00, 0xf0, 0x41, 0x00


	//----- nvinfo : EIATTR_KPARAM_INFO
	.align		4
.L_3405:
        /*007c*/ 	.byte	0x04, 0x17
        /*007e*/ 	.short	(.L_3407 - .L_3406)
.L_3406:
        /*0080*/ 	.word	0x00000000
        /*0084*/ 	.short	0x0000
        /*0086*/ 	.short	0x0000
        /*0088*/ 	.byte	0x00, 0xf0, 0x11, 0x00


	//----- nvinfo : EIATTR_MAXREG_COUNT
	.align		4
.L_3407:
        /*008c*/ 	.byte	0x03, 0x1b
        /*008e*/ 	.short	0x00ff


	//----- nvinfo : EIATTR_EXTERNS
	.align		4
        /*0090*/ 	.byte	0x04, 0x0f
        /*0092*/ 	.short	(.L_3409 - .L_3408)


	//   ....[0]....
	.align		4
.L_3408:
        /*0094*/ 	.word	index@(__assertfail)


	//----- nvinfo : EIATTR_MERCURY_ISA_VERSION
	.align		4
.L_3409:
        /*0098*/ 	.byte	0x03, 0x5f
        /*009a*/ 	.short	0x0000


	//----- nvinfo : EIATTR_SYSCALL_OFFSETS
	.align		4
        /*009c*/ 	.byte	0x04, 0x46
        /*009e*/ 	.short	(.L_3411 - .L_3410)


	//   ....[0]....
.L_3410:
        /*00a0*/ 	.word	0x00000f90


	//   ....[1]....
        /*00a4*/ 	.word	0x00001f40


	//   ....[2]....
        /*00a8*/ 	.word	0x00002f00


	//   ....[3]....
        /*00ac*/ 	.word	0x00003e90


	//   ....[4]....
        /*00b0*/ 	.word	0x000056f0


	//   ....[5]....
        /*00b4*/ 	.word	0x00006780


	//   ....[6]....
        /*00b8*/ 	.word	0x000077d0


	//   ....[7]....
        /*00bc*/ 	.word	0x00008840


	//----- nvinfo : EIATTR_EXIT_INSTR_OFFSETS
	.align		4
.L_3411:
        /*00c0*/ 	.byte	0x04, 0x1c
        /*00c2*/ 	.short	(.L_3413 - .L_3412)


	//   ....[0]....
.L_3412:
        /*00c4*/ 	.word	0x00007870


	//   ....[1]....
        /*00c8*/ 	.word	0x00007990


	//   ....[2]....
        /*00cc*/ 	.word	0x000079d0


	//   ....[3]....
        /*00d0*/ 	.word	0x00007a60


	//   ....[4]....
        /*00d4*/ 	.word	0x00007a90


	//   ....[5]....
        /*00d8*/ 	.word	0x00007ac0


	//   ....[6]....
        /*00dc*/ 	.word	0x00007b70


	//   ....[7]....
        /*00e0*/ 	.word	0x00007bd0


	//   ....[8]....
        /*00e4*/ 	.word	0x00007c90


	//   ....[9]....
        /*00e8*/ 	.word	0x00007d00


	//   ....[10]....
        /*00ec*/ 	.word	0x00007d20


	//   ....[11]....
        /*00f0*/ 	.word	0x00007de0


	//   ....[12]....
        /*00f4*/ 	.word	0x00007e10


	//   ....[13]....
        /*00f8*/ 	.word	0x00007fc0


	//   ....[14]....
        /*00fc*/ 	.word	0x00008140


	//   ....[15]....
        /*0100*/ 	.word	0x000081a0


	//   ....[16]....
        /*0104*/ 	.word	0x00008250


	//   ....[17]....
        /*0108*/ 	.word	0x000083f0


	//   ....[18]....
        /*010c*/ 	.word	0x00008590


	//   ....[19]....
        /*0110*/ 	.word	0x00008710


	//   ....[20]....
        /*0114*/ 	.word	0x00008850


	//   ....[21]....
        /*0118*/ 	.word	0x00008880


	//   ....[22]....
        /*011c*/ 	.word	0x000088b0


	//----- nvinfo : EIATTR_MAX_THREADS
	.align		4
.L_3413:
        /*0120*/ 	.byte	0x04, 0x05
        /*0122*/ 	.short	(.L_3415 - .L_3414)
.L_3414:
        /*0124*/ 	.word	0x00000080
        /*0128*/ 	.word	0x00000001
        /*012c*/ 	.word	0x00000001


	//----- nvinfo : EIATTR_CRS_STACK_SIZE
	.align		4
.L_3415:
        /*0130*/ 	.byte	0x04, 0x1e
        /*0132*/ 	.short	(.L_3417 - .L_3416)
.L_3416:
        /*0134*/ 	.word	0x00000000
.L_3417:


//--------------------- .nv.info._ZN2at6native18elementwise_kernelILi128ELi2EZNS0_22gpu_kernel_impl_nocastINS0_13AUnaryFunctorIdddNS0_15binary_internal10DivFunctorIdEEEEEEvRNS_18TensorIteratorBaseERKT_EUliE_EEviT1_ --------------------------
	.section	.nv.info._ZN2at6native18elementwise_kernelILi128ELi2EZNS0_22gpu_kernel_impl_nocastINS0_13AUnaryFunctorIdddNS0_15binary_internal10DivFunctorIdEEEEEEvRNS_18TensorIteratorBaseERKT_EUliE_EEviT1_,"",@"SHT_CUDA_INFO"
	.sectionflags	@""
	.align	4


	//----- nvinfo : EIATTR_CUDA_API_VERSION
	.align		4
        /*0000*/ 	.byte	0x04, 0x37
        /*0002*/ 	.short	(.L_3419 - .L_3418)
.L_3418:
        /*0004*/ 	.word	0x00000082


	//----- nvinfo : EIATTR_SW2861232_WAR
	.align		4
.L_3419:
        /*0008*/ 	.byte	0x01, 0x35
	.zero		2


	//----- nvinfo : EIATTR_PARAM_CBANK
	.align		4
        /*000c*/ 	.byte	0x04, 0x0a
        /*000e*/ 	.short	(.L_3421 - .L_3420)
	.align		4
.L_3420:
        /*0010*/ 	.word	index@(.nv.constant0._ZN2at6native18elementwise_kernelILi128ELi2EZNS0_22gpu_kernel_impl_nocastINS0_13AUnaryFunctorIdddNS0_15binary_internal10DivFunctorIdEEEEEEvRNS_18TensorIteratorBaseERKT_EUliE_EEviT1_)
        /*0014*/ 	.short	0x0160
        /*0016*/ 	.short	0x0228


	//----- nvinfo : EIATTR_CBANK_PARAM_SIZE
	.align		4
.L_3421:
        /*0018*/ 	.byte	0x03, 0x19
        /*001a*/ 	.short	0x0228


	//----- nvinfo : EIATTR_KPARAM_INFO
	.align		4
        /*001c*/ 	.byte	0x04, 0x17
        /*001e*/ 	.short	(.L_3423 - .L_3422)
.L_3422:
        /*0020*/ 	.word	0x00000000
        /*0024*/ 	.short	0x0001
        /*0026*/ 	.short	0x0008
        /*0028*/ 	.byte	0x00, 0xf0, 0x81, 0x08


	//----- nvinfo : EIATTR_KPARAM_INFO
	.align		4
.L_3423:
        /*002c*/ 	.byte	0x04, 0x17
        /*002e*/ 	.short	(.L_3425 - .L_3424)
.L_3424:
        /*0030*/ 	.word	0x00000000
        /*0034*/ 	.short	0x0000
        /*0036*/ 	.short	0x0000
        /*0038*/ 	.byte	0x00, 0xf0, 0x11, 0x00


	//----- nvinfo : EIATTR_MAXREG_COUNT
	.align		4
.L_3425:
        /*003c*/ 	.byte	0x03, 0x1b
        /*003e*/ 	.short	0x0080


	//----- nvinfo : EIATTR_MERCURY_ISA_VERSION
	.align		4
        /*0040*/ 	.byte	0x03, 0x5f
        /*0042*/ 	.short	0x0000


	//----- nvinfo : EIATTR_EXIT_INSTR_OFFSETS
	.align		4
        /*0044*/ 	.byte	0x04, 0x1c
        /*0046*/ 	.short	(.L_3427 - .L_3426)


	//   ....[0]....
.L_3426:
        /*0048*/ 	.word	0x000010b0


	//   ....[1]....
        /*004c*/ 	.word	0x000020b0


	//----- nvinfo : EIATTR_MAX_THREADS
	.align		4
.L_3427:
        /*0050*/ 	.byte	0x04, 0x05
        /*0052*/ 	.short	(.L_3429 - .L_3428)
.L_3428:
        /*0054*/ 	.word	0x00000080
        /*0058*/ 	.word	0x00000001
        /*005c*/ 	.word	0x00000001


	//----- nvinfo : EIATTR_CRS_STACK_SIZE
	.align		4
.L_3429:
        /*0060*/ 	.byte	0x04, 0x1e
        /*0062*/ 	.short	(.L_3431 - .L_3430)
.L_3430:
        /*0064*/ 	.word	0x00000000
.L_3431:


//--------------------- .nv.info._ZN2at6native27unrolled_elementwise_kernelINS0_13AUnaryFunctorIdddNS0_15binary_internal10DivFunctorIdEEEESt5arrayIPcLm2EELi4E23TrivialOffsetCalculatorILi1EjESB_NS0_6memory15LoadWithoutCastENSC_16StoreWithoutCastEEEviT_T0_T2_T3_T4_T5_ --------------------------
	.section	.nv.info._ZN2at6native27unrolled_elementwise_kernelINS0_13AUnaryFunctorIdddNS0_15binary_internal10DivFunctorIdEEEESt5arrayIPcLm2EELi4E23TrivialOffsetCalculatorILi1EjESB_NS0_6memory15LoadWithoutCastENSC_16StoreWithoutCastEEEviT_T0_T2_T3_T4_T5_,"",@"SHT_CUDA_INFO"
	.sectionflags	@""
	.align	4


	//----- nvinfo : EIATTR_CUDA_API_VERSION
	.align		4
        /*0000*/ 	.byte	0x04, 0x37
        /*0002*/ 	.short	(.L_3433 - .L_3432)
.L_3432:
        /*0004*/ 	.word	0x00000082


	//----- nvinfo : EIATTR_SW2861232_WAR
	.align		4
.L_3433:
        /*0008*/ 	.byte	0x01, 0x35
	.zero		2


	//----- nvinfo : EIATTR_PARAM_CBANK
	.align		4
        /*000c*/ 	.byte	0x04, 0x0a
        /*000e*/ 	.short	(.L_3435 - .L_3434)
	.align		4
.L_3434:
        /*0010*/ 	.word	index@(.nv.constant0._ZN2at6native27unrolled_elementwise_kernelINS0_13AUnaryFunctorIdddNS0_15binary_internal10DivFunctorIdEEEESt5arrayIPcLm2EELi4E23TrivialOffsetCalculatorILi1EjESB_NS0_6memory15LoadWithoutCastENSC_16StoreWithoutCastEEEviT_T0_T2_T3_T4_T5_)
        /*0014*/ 	.short	0x0160
        /*0016*/ 	.short	0x002c


	//----- nvinfo : EIATTR_CBANK_PARAM_SIZE
	.align		4
.L_3435:
        /*0018*/ 	.byte	0x03, 0x19
        /*001a*/ 	.short	0x002c


	//----- nvinfo : EIATTR_KPARAM_INFO
	.align		4
        /*001c*/ 	.byte	0x04, 0x17
        /*001e*/ 	.short	(.L_3437 - .L_3436)
.L_3436:
        /*0020*/ 	.word	0x00000000
        /*0024*/ 	.short	0x0006
        /*0026*/ 	.short	0x002b
        /*0028*/ 	.byte	0x00, 0xf0, 0x05, 0x00


	//----- nvinfo : EIATTR_KPARAM_INFO
	.align		4
.L_3437:
        /*002c*/ 	.byte	0x04, 0x17
        /*002e*/ 	.short	(.L_3439 - .L_3438)
.L_3438:
        /*0030*/ 	.word	0x00000000
        /*0034*/ 	.short	0x0005
        /*0036*/ 	.short	0x002a
        /*0038*/ 	.byte	0x00, 0xf0, 0x05, 0x00


	//----- nvinfo : EIATTR_KPARAM_INFO
	.align		4
.L_3439:
        /*003c*/ 	.byte	0x04, 0x17
        /*003e*/ 	.short	(.L_3441 - .L_3440)
.L_3440:
        /*0040*/ 	.word	0x00000000
        /*0044*/ 	.short	0x0004
        /*0046*/ 	.short	0x0029
        /*0048*/ 	.byte	0x00, 0xf0, 0x05, 0x00


	//----- nvinfo : EIATTR_KPARAM_INFO
	.align		4
.L_3441:
        /*004c*/ 	.byte	0x04, 0x17
        /*004e*/ 	.short	(.L_3443 - .L_3442)
.L_3442:
        /*0050*/ 	.word	0x00000000
        /*0054*/ 	.short	0x0003
        /*0056*/ 	.short	0x0028
        /*0058*/ 	.byte	0x00, 0xf0, 0x05, 0x00


	//----- nvinfo : EIATTR_KPARAM_INFO
	.align		4
.L_3443:
        /*005c*/ 	.byte	0x04, 0x17
        /*005e*/ 	.short	(.L_3445 - .L_3444)
.L_3444:
        /*0060*/ 	.word	0x00000000
        /*0064*/ 	.short	0x0002
        /*0066*/ 	.short	0x0018
        /*0068*/ 	.byte	0x00, 0xf0, 0x41, 0x00


	//----- nvinfo : EIATTR_KPARAM_INFO
	.align		4
.L_3445:
        /*006c*/ 	.byte	0x04, 0x17
        /*006e*/ 	.short	(.L_3447 - .L_3446)
.L_3446:
        /*0070*/ 	.word	0x00000000
        /*0074*/ 	.short	0x0001
        /*0076*/ 	.short	0x0008
        /*0078*/ 	.byte	0x00, 0xf0, 0x41, 0x00


	//----- nvinfo : EIATTR_KPARAM_INFO
	.align		4
.L_3447:
        /*007c*/ 	.byte	0x04, 0x17
        /*007e*/ 	.short	(.L_3449 - .L_3448)
.L_3448:
        /*0080*/ 	.word	0x00000000
        /*0084*/ 	.short	0x0000
        /*0086*/ 	.short	0x0000
        /*0088*/ 	.byte	0x00, 0xf0, 0x11, 0x00


	//----- nvinfo : EIATTR_MAXREG_COUNT
	.align		4
.L_3449:
        /*008c*/ 	.byte	0x03, 0x1b
        /*008e*/ 	.short	0x00ff


	//----- nvinfo : EIATTR_MERCURY_ISA_VERSION
	.align		4
        /*0090*/ 	.byte	0x03, 0x5f
        /*0092*/ 	.short	0x0000


	//----- nvinfo : EIATTR_EXIT_INSTR_OFFSETS
	.align		4
        /*0094*/ 	.byte	0x04, 0x1c
        /*0096*/ 	.short	(.L_3451 - .L_3450)


	//   ....[0]....
.L_3450:
        /*0098*/ 	.word	0x000009f0


	//   ....[1]....
        /*009c*/ 	.word	0x00000a40


	//----- nvinfo : EIATTR_MAX_THREADS
	.align		4
.L_3451:
        /*00a0*/ 	.byte	0x04, 0x05
        /*00a2*/ 	.short	(.L_3453 - .L_3452)
.L_3452:
        /*00a4*/ 	.word	0x00000080
        /*00a8*/ 	.word	0x00000001
        /*00ac*/ 	.word	0x00000001


	//----- nvinfo : EIATTR_CRS_STACK_SIZE
	.align		4
.L_3453:
        /*00b0*/ 	.byte	0x04, 0x1e
        /*00b2*/ 	.short	(.L_3455 - .L_3454)
.L_3454:
        /*00b4*/ 	.word	0x00000000
.L_3455:


//--------------------- .nv.info._ZN2at6native29vectorized_elementwise_kernelILi2ENS0_13AUnaryFunctorIdddNS0_15binary_internal10DivFunctorIdEEEESt5arrayIPcLm2EEEEviT0_T1_ --------------------------
	.section	.nv.info._ZN2at6native29vectorized_elementwise_kernelILi2ENS0_13AUnaryFunctorIdddNS0_15binary_internal10DivFunctorIdEEEESt5arrayIPcLm2EEEEviT0_T1_,"",@"SHT_CUDA_INFO"
	.sectionflags	@""
	.align	4


	//----- nvinfo : EIATTR_CUDA_API_VERSION
	.align		4
        /*0000*/ 	.byte	0x04, 0x37
        /*0002*/ 	.short	(.L_3457 - .L_3456)
.L_3456:
        /*0004*/ 	.word	0x00000082


	//----- nvinfo : EIATTR_SW2861232_WAR
	.align		4
.L_3457:
        /*0008*/ 	.byte	0x01, 0x35
	.zero		2


	//----- nvinfo : EIATTR_PARAM_CBANK
	.align		4
        /*000c*/ 	.byte	0x04, 0x0a
        /*000e*/ 	.short	(.L_3459 - .L_3458)
	.align		4
.L_3458:
        /*0010*/ 	.word	index@(.nv.constant0._ZN2at6native29vectorized_elementwise_kernelILi2ENS0_13AUnaryFunctorIdddNS0_15binary_internal10DivFunctorIdEEEESt5arrayIPcLm2EEEEviT0_T1_)
        /*0014*/ 	.short	0x0160
        /*0016*/ 	.short	0x0028


	//----- nvinfo : EIATTR_CBANK_PARAM_SIZE
	.align		4
.L_3459:
        /*0018*/ 	.byte	0x03, 0x19
        /*001a*/ 	.short	0x0028


	//----- nvinfo : EIATTR_KPARAM_INFO
	.align		4
        /*001c*/ 	.byte	0x04, 0x17
        /*001e*/ 	.short	(.L_3461 - .L_3460)
.L_3460:
        /*0020*/ 	.word	0x00000000
        /*0024*/ 	.short	0x0002
        /*0026*/ 	.short	0x0018
        /*0028*/ 	.byte	0x00, 0xf0, 0x41, 0x00


	//----- nvinfo : EIATTR_KPARAM_INFO
	.align		4
.L_3461:
        /*002c*/ 	.byte	0x04, 0x17
        /*002e*/ 	.short	(.L_3463 - .L_3462)
.L_3462:
        /*0030*/ 	.word	0x00000000
        /*0034*/ 	.short	0x0001
        /*0036*/ 	.short	0x0008
        /*0038*/ 	.byte	0x00, 0xf0, 0x41, 0x00


	//----- nvinfo : EIATTR_KPARAM_INFO
	.align		4
.L_3463:
        /*003c*/ 	.byte	0x04, 0x17
        /*003e*/ 	.short	(.L_3465 - .L_3464)
.L_3464:
        /*0040*/ 	.word	0x00000000
        /*0044*/ 	.short	0x0000
        /*0046*/ 	.short	0x0000
        /*0048*/ 	.byte	0x00, 0xf0, 0x11, 0x00


	//----- nvinfo : EIATTR_MAXREG_COUNT
	.align		4
.L_3465:
        /*004c*/ 	.byte	0x03, 0x1b
        /*004e*/ 	.short	0x00ff


	//----- nvinfo : EIATTR_MERCURY_ISA_VERSION
	.align		4
        /*0050*/ 	.byte	0x03, 0x5f
        /*0052*/ 	.short	0x0000


	//----- nvinfo : EIATTR_EXIT_INSTR_OFFSETS
	.align		4
        /*0054*/ 	.byte	0x04, 0x1c
        /*0056*/ 	.short	(.L_3467 - .L_3466)


	//   ....[0]....
.L_3466:
        /*0058*/ 	.word	0x00000d50


	//   ....[1]....
        /*005c*/ 	.word	0x000021b0


	//   ....[2]....
        /*0060*/ 	.word	0x00002200


	//----- nvinfo : EIATTR_MAX_THREADS
	.align		4
.L_3467:
        /*0064*/ 	.byte	0x04, 0x05
        /*0066*/ 	.short	(.L_3469 - .L_3468)
.L_3468:
        /*0068*/ 	.word	0x00000080
        /*006c*/ 	.word	0x00000001
        /*0070*/ 	.word	0x00000001


	//----- nvinfo : EIATTR_CRS_STACK_SIZE
	.align		4
.L_3469:
        /*0074*/ 	.byte	0x04, 0x1e
        /*0076*/ 	.short	(.L_3471 - .L_3470)
.L_3470:
        /*0078*/ 	.word	0x00000000
.L_3471:


//--------------------- .nv.info._ZN2at6native29vectorized_elementwise_kernelILi4ENS0_13AUnaryFunctorIdddNS0_15binary_internal10DivFunctorIdEEEESt5arrayIPcLm2EEEEviT0_T1_ --------------------------
	.section	.nv.info._ZN2at6native29vectorized_elementwise_kernelILi4ENS0_13AUnaryFunctorIdddNS0_15binary_internal10DivFunctorIdEEEESt5arrayIPcLm2EEEEviT0_T1_,"",@"SHT_CUDA_INFO"
	.sectionflags	@""
	.align	4


	//----- nvinfo : EIATTR_CUDA_API_VERSION
	.align		4
        /*0000*/ 	.byte	0x04, 0x37
        /*0002*/ 	.short	(.L_3473 - .L_3472)
.L_3472:
        /*0004*/ 	.word	0x00000082


	//----- nvinfo : EIATTR_SW2861232_WAR
	.align		4
.L_3473:
        /*0008*/ 	.byte	0x01, 0x35
	.zero		2


	//----- nvinfo : EIATTR_PARAM_CBANK
	.align		4
        /*000c*/ 	.byte	0x04, 0x0a
        /*000e*/ 	.short	(.L_3475 - .L_3474)
	.align		4
.L_3474:
        /*0010*/ 	.word	index@(.nv.constant0._ZN2at6native29vectorized_elementwise_kernelILi4ENS0_13AUnaryFunctorIdddNS0_15binary_internal10DivFunctorIdEEEESt5arrayIPcLm2EEEEviT0_T1_)
        /*0014*/ 	.short	0x0160
        /*0016*/ 	.short	0x0028


	//----- nvinfo : EIATTR_CBANK_PARAM_SIZE
	.align		4
.L_3475:
        /*0018*/ 	.byte	0x03, 0x19
        /*001a*/ 	.short	0x0028


	//----- nvinfo : EIATTR_KPARAM_INFO
	.align		4
        /*001c*/ 	.byte	0x04, 0x17
        /*001e*/ 	.short	(.L_3477 - .L_3476)
.L_3476:
        /*0020*/ 	.word	0x00000000
        /*0024*/ 	.short	0x0002
        /*0026*/ 	.short	0x0018
        /*0028*/ 	.byte	0x00, 0xf0, 0x41, 0x00


	//----- nvinfo : EIATTR_KPARAM_INFO
	.align		4
.L_3477:
        /*002c*/ 	.byte	0x04, 0x17
        /*002e*/ 	.short	(.L_3479 - .L_3478)
.L_3478:
        /*0030*/ 	.word	0x00000000
        /*0034*/ 	.short	0x0001
        /*0036*/ 	.short	0x0008
        /*0038*/ 	.byte	0x00, 0xf0, 0x41, 0x00


	//----- nvinfo : EIATTR_KPARAM_INFO
	.align		4
.L_3479:
        /*003c*/ 	.byte	0x04, 0x17
        /*003e*/ 	.short	(.L_3481 - .L_3480)
.L_3480:
        /*0040*/ 	.word	0x00000000
        /*0044*/ 	.short	0x0000
        /*0046*/ 	.short	0x0000
        /*0048*/ 	.byte	0x00, 0xf0, 0x11, 0x00


	//----- nvinfo : EIATTR_MAXREG_COUNT
	.align		4
.L_3481:
        /*004c*/ 	.byte	0x03, 0x1b
        /*004e*/ 	.short	0x00ff


	//----- nvinfo : EIATTR_MERCURY_ISA_VERSION
	.align		4
        /*0050*/ 	.byte	0x03, 0x5f
        /*0052*/ 	.short	0x0000


	//----- nvinfo : EIATTR_EXIT_INSTR_OFFSETS
	.align		4
        /*0054*/ 	.byte	0x04, 0x1c
        /*0056*/ 	.short	(.L_3483 - .L_3482)


	//   ....[0]....
.L_3482:
        /*0058*/ 	.word	0x00000d50


	//   ....[1]....
        /*005c*/ 	.word	0x000021b0


	//   ....[2]....
        /*0060*/ 	.word	0x00002200


	//----- nvinfo : EIATTR_MAX_THREADS
	.align		4
.L_3483:
        /*0064*/ 	.byte	0x04, 0x05
        /*0066*/ 	.short	(.L_3485 - .L_3484)
.L_3484:
        /*0068*/ 	.word	0x00000080
        /*006c*/ 	.word	0x00000001
        /*0070*/ 	.word	0x00000001


	//----- nvinfo : EIATTR_CRS_STACK_SIZE
	.align		4
.L_3485:
        /*0074*/ 	.byte	0x04, 0x1e
        /*0076*/ 	.short	(.L_3487 - .L_3486)
.L_3486:
        /*0078*/ 	.word	0x00000000
.L_3487:


//--------------------- .nv.info._ZN2at6native29vectorized_elementwise_kernelILi8ENS0_13AUnaryFunctorIdddNS0_15binary_internal10DivFunctorIdEEEESt5arrayIPcLm2EEEEviT0_T1_ --------------------------
	.section	.nv.info._ZN2at6native29vectorized_elementwise_kernelILi8ENS0_13AUnaryFunctorIdddNS0_15binary_internal10DivFunctorIdEEEESt5arrayIPcLm2EEEEviT0_T1_,"",@"SHT_CUDA_INFO"
	.sectionflags	@""
	.align	4


	//----- nvinfo : EIATTR_CUDA_API_VERSION
	.align		4
        /*0000*/ 	.byte	0x04, 0x37
        /*0002*/ 	.short	(.L_3489 - .L_3488)
.L_3488:
        /*0004*/ 	.word	0x00000082


	//----- nvinfo : EIATTR_SW2861232_WAR
	.align		4
.L_3489:
        /*0008*/ 	.byte	0x01, 0x35
	.zero		2


	//----- nvinfo : EIATTR_PARAM_CBANK
	.align		4
        /*000c*/ 	.byte	0x04, 0x0a
        /*000e*/ 	.short	(.L_3491 - .L_3490)
	.align		4
.L_3490:
        /*0010*/ 	.word	index@(.nv.constant0._ZN2at6native29vectorized_elementwise_kernelILi8ENS0_13AUnaryFunctorIdddNS0_15binary_internal10DivFunctorIdEEEESt5arrayIPcLm2EEEEviT0_T1_)
        /*0014*/ 	.short	0x0160
        /*0016*/ 	.short	0x0028


	//----- nvinfo : EIATTR_CBANK_PARAM_SIZE
	.align		4
.L_3491:
        /*0018*/ 	.byte	0x03, 0x19
        /*001a*/ 	.short	0x0028


	//----- nvinfo : EIATTR_KPARAM_INFO
	.align		4
        /*001c*/ 	.byte	0x04, 0x17
        /*001e*/ 	.short	(.L_3493 - .L_3492)
.L_3492:
        /*0020*/ 	.word	0x00000000
        /*0024*/ 	.short	0x0002
        /*0026*/ 	.short	0x0018
        /*0028*/ 	.byte	0x00, 0xf0, 0x41, 0x00


	//----- nvinfo : EIATTR_KPARAM_INFO
	.align		4
.L_3493:
        /*002c*/ 	.byte	0x04, 0x17
        /*002e*/ 	.short	(.L_3495 - .L_3494)
.L_3494:
        /*0030*/ 	.word	0x00000000
        /*0034*/ 	.short	0x0001
        /*0036*/ 	.short	0x0008
        /*0038*/ 	.byte	0x00, 0xf0, 0x41, 0x00


	//----- nvinfo : EIATTR_KPARAM_INFO
	.align		4
.L_3495:
        /*003c*/ 	.byte	0x04, 0x17
        /*003e*/ 	.short	(.L_3497 - .L_3496)
.L_3496:
        /*0040*/ 	.word	0x00000000
        /*0044*/ 	.short	0x0000
        /*0046*/ 	.short	0x0000
        /*0048*/ 	.byte	0x00, 0xf0, 0x11, 0x00


	//----- nvinfo : EIATTR_MAXREG_COUNT
	.align		4
.L_3497:
        /*004c*/ 	.byte	0x03, 0x1b
        /*004e*/ 	.short	0x00ff


	//----- nvinfo : EIATTR_MERCURY_ISA_VERSION
	.align		4
        /*0050*/ 	.byte	0x03, 0x5f
        /*0052*/ 	.short	0x0000


	//----- nvinfo : EIATTR_EXIT_INSTR_OFFSETS
	.align		4
        /*0054*/ 	.byte	0x04, 0x1c
        /*0056*/ 	.short	(.L_3499 - .L_3498)


	//   ....[0]....
.L_3498:
        /*0058*/ 	.word	0x00000010


	//----- nvinfo : EIATTR_MAX_THREADS
	.align		4
.L_3499:
        /*005c*/ 	.byte	0x04, 0x05
        /*005e*/ 	.short	(.L_3501 - .L_3500)
.L_3500:
        /*0060*/ 	.word	0x00000080
        /*0064*/ 	.word	0x00000001
        /*0068*/ 	.word	0x00000001
.L_3501:


//--------------------- .nv.info._ZN2at6native18elementwise_kernelILi128ELi4EZNS0_15gpu_kernel_implINS0_13BUnaryFunctorIN3c108BFloat16ES5_S5_NS0_15binary_internal10MulFunctorIfEEEEEEvRNS_18TensorIteratorBaseERKT_EUliE_EEviT1_ --------------------------
	.section	.nv.info._ZN2at6native18elementwise_kernelILi128ELi4EZNS0_15gpu_kernel_implINS0_13BUnaryFunctorIN3c108BFloat16ES5_S5_NS0_15binary_internal10MulFunctorIfEEEEEEvRNS_18TensorIteratorBaseERKT_EUliE_EEviT1_,"",@"SHT_CUDA_INFO"
	.sectionflags	@""
	.align	4


	//----- nvinfo : EIATTR_CUDA_API_VERSION
	.align		4
        /*0000*/ 	.byte	0x04, 0x37
        /*0002*/ 	.short	(.L_3503 - .L_3502)
.L_3502:
        /*0004*/ 	.word	0x00000082


	//----- nvinfo : EIATTR_SW2861232_WAR
	.align		4
.L_3503:
        /*0008*/ 	.byte	0x01, 0x35
	.zero		2


	//----- nvinfo : EIATTR_PARAM_CBANK
	.align		4
        /*000c*/ 	.byte	0x04, 0x0a
        /*000e*/ 	.short	(.L_3505 - .L_3504)
	.align		4
.L_3504:
        /*0010*/ 	.word	index@(.nv.constant0._ZN2at6native18elementwise_kernelILi128ELi4EZNS0_15gpu_kernel_implINS0_13BUnaryFunctorIN3c108BFloat16ES5_S5_NS0_15binary_internal10MulFunctorIfEEEEEEvRNS_18TensorIteratorBaseERKT_EUliE_EEviT1_)
        /*0014*/ 	.short	0x0160
        /*0016*/ 	.short	0x0228


	//----- nvinfo : EIATTR_CBANK_PARAM_SIZE
	.align		4
.L_3505:
        /*0018*/ 	.byte	0x03, 0x19
        /*001a*/ 	.short	0x0228


	//----- nvinfo : EIATTR_KPARAM_INFO
	.align		4
        /*001c*/ 	.byte	0x04, 0x17
        /*001e*/ 	.short	(.L_3507 - .L_3506)
.L_3506:
        /*0020*/ 	.word	0x00000000
        /*0024*/ 	.short	0x0001
        /*0026*/ 	.short	0x0008
        /*0028*/ 	.byte	0x00, 0xf0, 0x81, 0x08


	//----- nvinfo : EIATTR_KPARAM_INFO
	.align		4
.L_3507:
        /*002c*/ 	.byte	0x04, 0x17
        /*002e*/ 	.short	(.L_3509 - .L_3508)
.L_3508:
        /*0030*/ 	.word	0x00000000
        /*0034*/ 	.short	0x0000
        /*0036*/ 	.short	0x0000
        /*0038*/ 	.byte	0x00, 0xf0, 0x11, 0x00


	//----- nvinfo : EIATTR_MAXREG_COUNT
	.align		4
.L_3509:
        /*003c*/ 	.byte	0x03, 0x1b
        /*003e*/ 	.short	0x0080


	//----- nvinfo : EIATTR_EXTERNS
	.align		4
        /*0040*/ 	.byte	0x04, 0x0f
        /*0042*/ 	.short	(.L_3511 - .L_3510)


	//   ....[0]....
	.align		4
.L_3510:
        /*0044*/ 	.word	index@(__assertfail)


	//----- nvinfo : EIATTR_MERCURY_ISA_VERSION
	.align		4
.L_3511:
        /*0048*/ 	.byte	0x03, 0x5f
        /*004a*/ 	.short	0x0000


	//----- nvinfo : EIATTR_SYSCALL_OFFSETS
	.align		4
        /*004c*/ 	.byte	0x04, 0x46
        /*004e*/ 	.short	(.L_3513 - .L_3512)


	//   ....[0]....
.L_3512:
        /*0050*/ 	.word	0x00001de0


	//   ....[1]....
        /*0054*/ 	.word	0x00002da0


	//   ....[2]....
        /*0058*/ 	.word	0x00004be0


	//   ....[3]....
        /*005c*/ 	.word	0x00005ba0


	//   ....[4]....
        /*0060*/ 	.word	0x000079b0


	//   ....[5]....
        /*0064*/ 	.word	0x00008970


	//   ....[6]....
        /*0068*/ 	.word	0x0000a790


	//   ....[7]....
        /*006c*/ 	.word	0x0000b750


	//----- nvinfo : EIATTR_EXIT_INSTR_OFFSETS
	.align		4
.L_3513:
        /*0070*/ 	.byte	0x04, 0x1c
        /*0072*/ 	.short	(.L_3515 - .L_3514)


	//   ....[0]....
.L_3514:
        /*0074*/ 	.word	0x00008a30


	//   ....[1]....
        /*0078*/ 	.word	0x0000a950


	//   ....[2]....
        /*007c*/ 	.word	0x0000a990


	//   ....[3]....
        /*0080*/ 	.word	0x0000aa30


	//   ....[4]....
        /*0084*/ 	.word	0x0000aa70


	//   ....[5]....
        /*0088*/ 	.word	0x0000aab0


	//   ....[6]....
        /*008c*/ 	.word	0x0000ab40


	//   ....[7]....
        /*0090*/ 	.word	0x0000ab80


	//   ....[8]....
        /*0094*/ 	.word	0x0000ac20


	//   ....[9]....
        /*0098*/ 	.word	0x0000ac70


	//   ....[10]....
        /*009c*/ 	.word	0x0000acc0


	//   ....[11]....
        /*00a0*/ 	.word	0x0000ad90


	//   ....[12]....
        /*00a4*/ 	.word	0x0000adf0


	//   ....[13]....
        /*00a8*/ 	.word	0x0000af80


	//   ....[14]....
        /*00ac*/ 	.word	0x0000b0e0


	//   ....[15]....
        /*00b0*/ 	.word	0x0000b100


	//   ....[16]....
        /*00b4*/ 	.word	0x0000b1c0


	//   ....[17]....
        /*00b8*/ 	.word	0x0000b340


	//   ....[18]....
        /*00bc*/ 	.word	0x0000b4c0


	//   ....[19]....
        /*00c0*/ 	.word	0x0000b620


	//   ....[20]....
        /*00c4*/ 	.word	0x0000b760


	//   ....[21]....
        /*00c8*/ 	.word	0x0000b7a0


	//   ....[22]....
        /*00cc*/ 	.word	0x0000b7e0


	//----- nvinfo : EIATTR_MAX_THREADS
	.align		4
.L_3515:
        /*00d0*/ 	.byte	0x04, 0x05
        /*00d2*/ 	.short	(.L_3517 - .L_3516)
.L_3516:
        /*00d4*/ 	.word	0x00000080
        /*00d8*/ 	.word	0x00000001
        /*00dc*/ 	.word	0x00000001


	//----- nvinfo : EIATTR_CRS_STACK_SIZE
	.align		4
.L_3517:
        /*00e0*/ 	.byte	0x04, 0x1e
        /*00e2*/ 	.short	(.L_3519 - .L_3518)
.L_3518:
        /*00e4*/ 	.word	0x00000000
.L_3519:


//--------------------- .nv.info._ZN2at6native27unrolled_elementwise_kernelINS0_13BUnaryFunctorIN3c108BFloat16ES4_S4_NS0_15binary_internal10MulFunctorIfEEEESt5arrayIPcLm2EELi4E23TrivialOffsetCalculatorILi1EjESD_NS0_6memory12LoadWithCastILi1EEENSE_13StoreWithCastILi1EEEEEviT_T0_T2_T3_T4_T5_ --------------------------
	.section	.nv.info._ZN2at6native27unrolled_elementwise_kernelINS0_13BUnaryFunctorIN3c108BFloat16ES4_S4_NS0_15binary_internal10MulFunctorIfEEEESt5arrayIPcLm2EELi4E23TrivialOffsetCalculatorILi1EjESD_NS0_6memory12LoadWithCastILi1EEENSE_13StoreWithCastILi1EEEEEviT_T0_T2_T3_T4_T5_,"",@"SHT_CUDA_INFO"
	.sectionflags	@""
	.align	4


	//----- nvinfo : EIATTR_CUDA_API_VERSION
	.align		4
        /*0000*/ 	.byte	0x04, 0x37
        /*0002*/ 	.short	(.L_3521 - .L_3520)
.L_3520:
        /*0004*/ 	.word	0x00000082


	//----- nvinfo : EIATTR_SW2861232_WAR
	.align		4
.L_3521:
        /*0008*/ 	.byte	0x01, 0x35
	.zero		2


	//----- nvinfo : EIATTR_PARAM_CBANK
	.align		4
        /*000c*/ 	.byte	0x04, 0x0a
        /*000e*/ 	.short	(.L_3523 - .L_3522)
	.align		4
.L_3522:
        /*0010*/ 	.word	index@(.nv.constant0._ZN2at6native27unrolled_elementwise_kernelINS0_13BUnaryFunctorIN3c108BFloat16ES4_S4_NS0_15binary_internal10MulFunctorIfEEEESt5arrayIPcLm2EELi4E23TrivialOffsetCalculatorILi1EjESD_NS0_6memory12LoadWithCastILi1EEENSE_13StoreWithCastILi1EEEEEviT_T0_T2_T3_T4_T5_)
        /*0014*/ 	.short	0x0160
        /*0016*/ 	.short	0x0034


	//----- nvinfo : EIATTR_CBANK_PARAM_SIZE
	.align		4
.L_3523:
        /*0018*/ 	.byte	0x03, 0x19
        /*001a*/ 	.short	0x0034


	//----- nvinfo : EIATTR_KPARAM_INFO
	.align		4
        /*001c*/ 	.byte	0x04, 0x17
        /*001e*/ 	.short	(.L_3525 - .L_3524)
.L_3524:
        /*0020*/ 	.word	0x00000000
        /*0024*/ 	.short	0x0006
        /*0026*/ 	.short	0x002c
        /*0028*/ 	.byte	0x00, 0xf0, 0x21, 0x00


	//----- nvinfo : EIATTR_KPARAM_INFO
	.align		4
.L_3525:
        /*002c*/ 	.byte	0x04, 0x17
        /*002e*/ 	.short	(.L_3527 - .L_3526)
.L_3526:
        /*0030*/ 	.word	0x00000000
        /*0034*/ 	.short	0x0005
        /*0036*/ 	.short	0x0024
        /*0038*/ 	.byte	0x00, 0xf0, 0x21, 0x00


	//----- nvinfo : EIATTR_KPARAM_INFO
	.align		4
.L_3527:
        /*003c*/ 	.byte	0x04, 0x17
        /*003e*/ 	.short	(.L_3529 - .L_3528)
.L_3528:
        /*0040*/ 	.word	0x00000000
        /*0044*/ 	.short	0x0004
        /*0046*/ 	.short	0x0021
        /*0048*/ 	.byte	0x00, 0xf0, 0x05, 0x00


	//----- nvinfo : EIATTR_KPARAM_INFO
	.align		4
.L_3529:
        /*004c*/ 	.byte	0x04, 0x17
        /*004e*/ 	.short	(.L_3531 - .L_3530)
.L_3530:
        /*0050*/ 	.word	0x00000000
        /*0054*/ 	.short	0x0003
        /*0056*/ 	.short	0x0020
        /*0058*/ 	.byte	0x00, 0xf0, 0x05, 0x00


	//----- nvinfo : EIATTR_KPARAM_INFO
	.align		4
.L_3531:
        /*005c*/ 	.byte	0x04, 0x17
        /*005e*/ 	.short	(.L_3533 - .L_3532)
.L_3532:
        /*0060*/ 	.word	0x00000000
        /*0064*/ 	.short	0x0002
        /*0066*/ 	.short	0x0010
        /*0068*/ 	.byte	0x00, 0xf0, 0x41, 0x00


	//----- nvinfo : EIATTR_KPARAM_INFO
	.align		4
.L_3533:
        /*006c*/ 	.byte	0x04, 0x17
        /*006e*/ 	.short	(.L_3535 - .L_3534)
.L_3534:
        /*0070*/ 	.word	0x00000000
        /*0074*/ 	.short	0x0001
        /*0076*/ 	.short	0x0004
        /*0078*/ 	.byte	0x00, 0xf0, 0x21, 0x00


	//----- nvinfo : EIATTR_KPARAM_INFO
	.align		4
.L_3535:
        /*007c*/ 	.byte	0x04, 0x17
        /*007e*/ 	.short	(.L_3537 - .L_3536)
.L_3536:
        /*0080*/ 	.word	0x00000000
        /*0084*/ 	.short	0x0000
        /*0086*/ 	.short	0x0000
        /*0088*/ 	.byte	0x00, 0xf0, 0x11, 0x00


	//----- nvinfo : EIATTR_MAXREG_COUNT
	.align		4
.L_3537:
        /*008c*/ 	.byte	0x03, 0x1b
        /*008e*/ 	.short	0x00ff


	//----- nvinfo : EIATTR_EXTERNS
	.align		4
        /*0090*/ 	.byte	0x04, 0x0f
        /*0092*/ 	.short	(.L_3539 - .L_3538)


	//   ....[0]....
	.align		4
.L_3538:
        /*0094*/ 	.word	index@(__assertfail)


	//----- nvinfo : EIATTR_MERCURY_ISA_VERSION
	.align		4
.L_3539:
        /*0098*/ 	.byte	0x03, 0x5f
        /*009a*/ 	.short	0x0000


	//----- nvinfo : EIATTR_SYSCALL_OFFSETS
	.align		4
        /*009c*/ 	.byte	0x04, 0x46
        /*009e*/ 	.short	(.L_3541 - .L_3540)


	//   ....[0]....
.L_3540:
        /*00a0*/ 	.word	0x000010a0


	//   ....[1]....
        /*00a4*/ 	.word	0x000021a0


	//   ....[2]....
        /*00a8*/ 	.word	0x000032b0


	//   ....[3]....
        /*00ac*/ 	.word	0x00004390


	//   ....[4]....
        /*00b0*/ 	.word	0x00005630


	//   ....[5]....
        /*00b4*/ 	.word	0x00006660


	//   ....[6]....
        /*00b8*/ 	.word	0x00007650


	//   ....[7]....
        /*00bc*/ 	.word	0x00008640


	//----- nvinfo : EIATTR_EXIT_INSTR_OFFSETS
	.align		4
.L_3541:
        /*00c0*/ 	.byte	0x04, 0x1c
        /*00c2*/ 	.short	(.L_3543 - .L_3542)


	//   ....[0]....
.L_3542:
        /*00c4*/ 	.word	0x00007710


	//   ....[1]....
        /*00c8*/ 	.word	0x00007840


	//   ....[2]....
        /*00cc*/ 	.word	0x00007880


	//   ....[3]....
        /*00d0*/ 	.word	0x00007920


	//   ....[4]....
        /*00d4*/ 	.word	0x00007960


	//   ....[5]....
        /*00d8*/ 	.word	0x000079a0


	//   ....[6]....
        /*00dc*/ 	.word	0x00007a30


	//   ....[7]....
        /*00e0*/ 	.word	0x00007a70


	//   ....[8]....
        /*00e4*/ 	.word	0x00007b10


	//   ....[9]....
        /*00e8*/ 	.word	0x00007b60


	//   ....[10]....
        /*00ec*/ 	.word	0x00007bb0


	//   ....[11]....
        /*00f0*/ 	.word	0x00007c80


	//   ....[12]....
        /*00f4*/ 	.word	0x00007ce0


	//   ....[13]....
        /*00f8*/ 	.word	0x00007e70


	//   ....[14]....
        /*00fc*/ 	.word	0x00007fd0


	//   ....[15]....
        /*0100*/ 	.word	0x00007ff0


	//   ....[16]....
        /*0104*/ 	.word	0x000080b0


	//   ....[17]....
        /*0108*/ 	.word	0x00008230


	//   ....[18]....
        /*010c*/ 	.word	0x000083b0


	//   ....[19]....
        /*0110*/ 	.word	0x00008510


	//   ....[20]....
        /*0114*/ 	.word	0x00008650


	//   ....[21]....
        /*0118*/ 	.word	0x00008690


	//   ....[22]....
        /*011c*/ 	.word	0x000086d0


	//----- nvinfo : EIATTR_MAX_THREADS
	.align		4
.L_3543:
        /*0120*/ 	.byte	0x04, 0x05
        /*0122*/ 	.short	(.L_3545 - .L_3544)
.L_3544:
        /*0124*/ 	.word	0x00000080
        /*0128*/ 	.word	0x00000001
        /*012c*/ 	.word	0x00000001


	//----- nvinfo : EIATTR_CRS_STACK_SIZE
	.align		4
.L_3545:
        /*0130*/ 	.byte	0x04, 0x1e
        /*0132*/ 	.short	(.L_3547 - .L_3546)
.L_3546:
        /*0134*/ 	.word	0x00000000
.L_3547:


//--------------------- .nv.info._ZN2at6native18elementwise_kernelILi128ELi4EZNS0_22gpu_kernel_impl_nocastINS0_13BUnaryFunctorIN3c108BFloat16ES5_S5_NS0_15binary_internal10MulFunctorIfEEEEEEvRNS_18TensorIteratorBaseERKT_EUliE_EEviT1_ --------------------------
	.section	.nv.info._ZN2at6native18elementwise_kernelILi128ELi4EZNS0_22gpu_kernel_impl_nocastINS0_13BUnaryFunctorIN3c108BFloat16ES5_S5_NS0_15binary_internal10MulFunctorIfEEEEEEvRNS_18TensorIteratorBaseERKT_EUliE_EEviT1_,"",@"SHT_CUDA_INFO"
	.sectionflags	@""
	.align	4


	//----- nvinfo : EIATTR_CUDA_API_VERSION
	.align		4
        /*0000*/ 	.byte	0x04, 0x37
        /*0002*/ 	.short	(.L_3549 - .L_3548)
.L_3548:
        /*0004*/ 	.word	0x00000082


	//----- nvinfo : EIATTR_SW2861232_WAR
	.align		4
.L_3549:
        /*0008*/ 	.byte	0x01, 0x35
	.zero		2


	//----- nvinfo : EIATTR_PARAM_CBANK
	.align		4
        /*000c*/ 	.byte	0x04, 0x0a
        /*000e*/ 	.short	(.L_3551 - .L_3550)
	.align		4
.L_3550:
        /*0010*/ 	.word	index@(.nv.constant0._ZN2at6native18elementwise_kernelILi128ELi4EZNS0_22gpu_kernel_impl_nocastINS0_13BUnaryFunctorIN3c108BFloat16ES5_S5_NS0_15binary_internal10MulFunctorIfEEEEEEvRNS_18TensorIteratorBaseERKT_EUliE_EEviT1_)
        /*0014*/ 	.short	0x0160
        /*0016*/ 	.short	0x0220


	//----- nvinfo : EIATTR_CBANK_PARAM_SIZE
	.align		4
.L_3551:
        /*0018*/ 	.byte	0x03, 0x19
        /*001a*/ 	.short	0x0220


	//----- nvinfo : EIATTR_KPARAM_INFO
	.align		4
        /*001c*/ 	.byte	0x04, 0x17
        /*001e*/ 	.short	(.L_3553 - .L_3552)
.L_3552:
        /*0020*/ 	.word	0x00000000
        /*0024*/ 	.short	0x0001
        /*0026*/ 	.short	0x0008
        /*0028*/ 	.byte	0x00, 0xf0, 0x61, 0x08


	//----- nvinfo : EIATTR_KPARAM_INFO
	.align		4
.L_3553:
        /*002c*/ 	.byte	0x04, 0x17
        /*002e*/ 	.short	(.L_3555 - .L_3554)
.L_3554:
        /*0030*/ 	.word	0x00000000
        /*0034*/ 	.short	0x0000
        /*0036*/ 	.short	0x0000
        /*0038*/ 	.byte	0x00, 0xf0, 0x11, 0x00


	//----- nvinfo : EIATTR_MAXREG_COUNT
	.align		4
.L_3555:
        /*003c*/ 	.byte	0x03, 0x1b
        /*003e*/ 	.short	0x0080


	//----- nvinfo : EIATTR_MERCURY_ISA_VERSION
	.align		4
        /*0040*/ 	.byte	0x03, 0x5f
        /*0042*/ 	.short	0x0000


	//----- nvinfo : EIATTR_EXIT_INSTR_OFFSETS
	.align		4
        /*0044*/ 	.byte	0x04, 0x1c
        /*0046*/ 	.short	(.L_3557 - .L_3556)


	//   ....[0]....
.L_3556:
        /*0048*/ 	.word	0x00002d70


	//   ....[1]....
        /*004c*/ 	.word	0x00003c40


	//----- nvinfo : EIATTR_MAX_THREADS
	.align		4
.L_3557:
        /*0050*/ 	.byte	0x04, 0x05
        /*0052*/ 	.short	(.L_3559 - .L_3558)
.L_3558:
        /*0054*/ 	.word	0x00000080
        /*0058*/ 	.word	0x00000001
        /*005c*/ 	.word	0x00000001


	//----- nvinfo : EIATTR_CRS_STACK_SIZE
	.align		4
.L_3559:
        /*0060*/ 	.byte	0x04, 0x1e
        /*0062*/ 	.short	(.L_3561 - .L_3560)
.L_3560:
        /*0064*/ 	.word	0x00000000
.L_3561:


//--------------------- .nv.info._ZN2at6native27unrolled_elementwise_kernelINS0_13BUnaryFunctorIN3c108BFloat16ES4_S4_NS0_15binary_internal10MulFunctorIfEEEESt5arrayIPcLm2EELi4E23TrivialOffsetCalculatorILi1EjESD_NS0_6memory15LoadWithoutCastENSE_16StoreWithoutCastEEEviT_T0_T2_T3_T4_T5_ --------------------------
	.section	.nv.info._ZN2at6native27unrolled_elementwise_kernelINS0_13BUnaryFunctorIN3c108BFloat16ES4_S4_NS0_15binary_internal10MulFunctorIfEEEESt5arrayIPcLm2EELi4E23TrivialOffsetCalculatorILi1EjESD_NS0_6memory15LoadWithoutCastENSE_16StoreWithoutCastEEEviT_T0_T2_T3_T4_T5_,"",@"SHT_CUDA_INFO"
	.sectionflags	@""
	.align	4


	//----- nvinfo : EIATTR_CUDA_API_VERSION
	.align		4
        /*0000*/ 	.byte	0x04, 0x37
        /*0002*/ 	.short	(.L_3563 - .L_3562)
.L_3562:
        /*0004*/ 	.word	0x00000082


	//----- nvinfo : EIATTR_SW2861232_WAR
	.align		4
.L_3563:
        /*0008*/ 	.byte	0x01, 0x35
	.zero		2


	//----- nvinfo : EIATTR_PARAM_CBANK
	.align		4
        /*000c*/ 	.byte	0x04, 0x0a
        /*000e*/ 	.short	(.L_3565 - .L_3564)
	.align		4
.L_3564:
        /*0010*/ 	.word	index@(.nv.constant0._ZN2at6native27unrolled_elementwise_kernelINS0_13BUnaryFunctorIN3c108BFloat16ES4_S4_NS0_15binary_internal10MulFunctorIfEEEESt5arrayIPcLm2EELi4E23TrivialOffsetCalculatorILi1EjESD_NS0_6memory15LoadWithoutCastENSE_16StoreWithoutCastEEEviT_T0_T2_T3_T4_T5_)
        /*0014*/ 	.short	0x0160
        /*0016*/ 	.short	0x0024


	//----- nvinfo : EIATTR_CBANK_PARAM_SIZE
	.align		4
.L_3565:
        /*0018*/ 	.byte	0x03, 0x19
        /*001a*/ 	.short	0x0024


	//----- nvinfo : EIATTR_KPARAM_INFO
	.align		4
        /*001c*/ 	.byte	0x04, 0x17
        /*001e*/ 	.short	(.L_3567 - .L_3566)
.L_3566:
        /*0020*/ 	.word	0x00000000
        /*0024*/ 	.short	0x0006
        /*0026*/ 	.short	0x0023
        /*0028*/ 	.byte	0x00, 0xf0, 0x05, 0x00


	//----- nvinfo : EIATTR_KPARAM_INFO
	.align		4
.L_3567:
        /*002c*/ 	.byte	0x04, 0x17
        /*002e*/ 	.short	(.L_3569 - .L_3568)
.L_3568:
        /*0030*/ 	.word	0x00000000
        /*0034*/ 	.short	0x0005
        /*0036*/ 	.short	0x0022
        /*0038*/ 	.byte	0x00, 0xf0, 0x05, 0x00


	//----- nvinfo : EIATTR_KPARAM_INFO
	.align		4
.L_3569:
        /*003c*/ 	.byte	0x04, 0x17
        /*003e*/ 	.short	(.L_3571 - .L_3570)
.L_3570:
        /*0040*/ 	.word	0x00000000
        /*0044*/ 	.short	0x0004
        /*0046*/ 	.short	0x0021
        /*0048*/ 	.byte	0x00, 0xf0, 0x05, 0x00


	//----- nvinfo : EIATTR_KPARAM_INFO
	.align		4
.L_3571:
        /*004c*/ 	.byte	0x04, 0x17
        /*004e*/ 	.short	(.L_3573 - .L_3572)
.L_3572:
        /*0050*/ 	.word	0x00000000
        /*0054*/ 	.short	0x0003
        /*0056*/ 	.short	0x0020
        /*0058*/ 	.byte	0x00, 0xf0, 0x05, 0x00


	//----- nvinfo : EIATTR_KPARAM_INFO
	.align		4
.L_3573:
        /*005c*/ 	.byte	0x04, 0x17
        /*005e*/ 	.short	(.L_3575 - .L_3574)
.L_3574:
        /*0060*/ 	.word	0x00000000
        /*0064*/ 	.short	0x0002
        /*0066*/ 	.short	0x0010
        /*0068*/ 	.byte	0x00, 0xf0, 0x41, 0x00


	//----- nvinfo : EIATTR_KPARAM_INFO
	.align		4
.L_3575:
        /*006c*/ 	.byte	0x04, 0x17
        /*006e*/ 	.short	(.L_3577 - .L_3576)
.L_3576:
        /*0070*/ 	.word	0x00000000
        /*0074*/ 	.short	0x0001
        /*0076*/ 	.short	0x0004
        /*0078*/ 	.byte	0x00, 0xf0, 0x21, 0x00


	//----- nvinfo : EIATTR_KPARAM_INFO
	.align		4
.L_3577:
        /*007c*/ 	.byte	0x04, 0x17
        /*007e*/ 	.short	(.L_3579 - .L_3578)
.L_3578:
        /*0080*/ 	.word	0x00000000
        /*0084*/ 	.short	0x0000
        /*0086*/ 	.short	0x0000
        /*0088*/ 	.byte	0x00, 0xf0, 0x11, 0x00


	//----- nvinfo : EIATTR_MAXREG_COUNT
	.align		4
.L_3579:
        /*008c*/ 	.byte	0x03, 0x1b
        /*008e*/ 	.short	0x00ff


	//----- nvinfo : EIATTR_MERCURY_ISA_VERSION
	.align		4
        /*0090*/ 	.byte	0x03, 0x5f
        /*0092*/ 	.short	0x0000


	//----- nvinfo : EIATTR_EXIT_INSTR_OFFSETS
	.align		4
        /*0094*/ 	.byte	0x04, 0x1c
        /*0096*/ 	.short	(.L_3581 - .L_3580)


	//   ....[0]....
.L_3580:
        /*0098*/ 	.word	0x000004a0


	//   ....[1]....
        /*009c*/ 	.word	0x00000500


	//----- nvinfo : EIATTR_MAX_THREADS
	.align		4
.L_3581:
        /*00a0*/ 	.byte	0x04, 0x05
        /*00a2*/ 	.short	(.L_3583 - .L_3582)
.L_3582:
        /*00a4*/ 	.word	0x00000080
        /*00a8*/ 	.word	0x00000001
        /*00ac*/ 	.word	0x00000001


	//----- nvinfo : EIATTR_CRS_STACK_SIZE
	.align		4
.L_3583:
        /*00b0*/ 	.byte	0x04, 0x1e
        /*00b2*/ 	.short	(.L_3585 - .L_3584)
.L_3584:
        /*00b4*/ 	.word	0x00000000
.L_3585:


//--------------------- .nv.info._ZN2at6native29vectorized_elementwise_kernelILi2ENS0_13BUnaryFunctorIN3c108BFloat16ES4_S4_NS0_15binary_internal10MulFunctorIfEEEESt5arrayIPcLm2EEEEviT0_T1_ --------------------------
	.section	.nv.info._ZN2at6native29vectorized_elementwise_kernelILi2ENS0_13BUnaryFunctorIN3c108BFloat16ES4_S4_NS0_15binary_internal10MulFunctorIfEEEESt5arrayIPcLm2EEEEviT0_T1_,"",@"SHT_CUDA_INFO"
	.sectionflags	@""
	.align	4


	//----- nvinfo : EIATTR_CUDA_API_VERSION
	.align		4
        /*0000*/ 	.byte	0x04, 0x37
        /*0002*/ 	.short	(.L_3587 - .L_3586)
.L_3586:
        /*0004*/ 	.word	0x00000082


	//----- nvinfo : EIATTR_SW2861232_WAR
	.align		4
.L_3587:
        /*0008*/ 	.byte	0x01, 0x35
	.zero		2


	//----- nvinfo : EIATTR_PARAM_CBANK
	.align		4
        /*000c*/ 	.byte	0x04, 0x0a
        /*000e*/ 	.short	(.L_3589 - .L_3588)
	.align		4
.L_3588:
        /*0010*/ 	.word	index@(.nv.constant0._ZN2at6native29vectorized_elementwise_kernelILi2ENS0_13BUnaryFunctorIN3c108BFloat16ES4_S4_NS0_15binary_internal10MulFunctorIfEEEESt5arrayIPcLm2EEEEviT0_T1_)
        /*0014*/ 	.short	0x0160
        /*0016*/ 	.short	0x0020


	//----- nvinfo : EIATTR_CBANK_PARAM_SIZE
	.align		4
.L_3589:
        /*0018*/ 	.byte	0x03, 0x19
        /*001a*/ 	.short	0x0020


	//----- nvinfo : EIATTR_KPARAM_INFO
	.align		4
        /*001c*/ 	.byte	0x04, 0x17
        /*001e*/ 	.short	(.L_3591 - .L_3590)
.L_3590:
        /*0020*/ 	.word	0x00000000
        /*0024*/ 	.short	0x0002
        /*0026*/ 	.short	0x0010
        /*0028*/ 	.byte	0x00, 0xf0, 0x41, 0x00


	//----- nvinfo : EIATTR_KPARAM_INFO
	.align		4
.L_3591:
        /*002c*/ 	.byte	0x04, 0x17
        /*002e*/ 	.short	(.L_3593 - .L_3592)
.L_3592:
        /*0030*/ 	.word	0x00000000
        /*0034*/ 	.short	0x0001
        /*0036*/ 	.short	0x0004
        /*0038*/ 	.byte	0x00, 0xf0, 0x21, 0x00


	//----- nvinfo : EIATTR_KPARAM_INFO
	.align		4
.L_3593:
        /*003c*/ 	.byte	0x04, 0x17
        /*003e*/ 	.short	(.L_3595 - .L_3594)
.L_3594:
        /*0040*/ 	.word	0x00000000
        /*0044*/ 	.short	0x0000
        /*0046*/ 	.short	0x0000
        /*0048*/ 	.byte	0x00, 0xf0, 0x11, 0x00


	//----- nvinfo : EIATTR_MAXREG_COUNT
	.align		4
.L_3595:
        /*004c*/ 	.byte	0x03, 0x1b
        /*004e*/ 	.short	0x00ff


	//----- nvinfo : EIATTR_MERCURY_ISA_VERSION
	.align		4
        /*0050*/ 	.byte	0x03, 0x5f
        /*0052*/ 	.short	0x0000


	//----- nvinfo : EIATTR_EXIT_INSTR_OFFSETS
	.align		4
        /*0054*/ 	.byte	0x04, 0x1c
        /*0056*/ 	.short	(.L_3597 - .L_3596)


	//   ....[0]....
.L_3596:
        /*0058*/ 	.word	0x00000290


	//   ....[1]....
        /*005c*/ 	.word	0x00000c00


	//   ....[2]....
        /*0060*/ 	.word	0x00000c50


	//----- nvinfo : EIATTR_MAX_THREADS
	.align		4
.L_3597:
        /*0064*/ 	.byte	0x04, 0x05
        /*0066*/ 	.short	(.L_3599 - .L_3598)
.L_3598:
        /*0068*/ 	.word	0x00000080
        /*006c*/ 	.word	0x00000001
        /*0070*/ 	.word	0x00000001


	//----- nvinfo : EIATTR_CRS_STACK_SIZE
	.align		4
.L_3599:
        /*0074*/ 	.byte	0x04, 0x1e
        /*0076*/ 	.short	(.L_3601 - .L_3600)
.L_3600:
        /*0078*/ 	.word	0x00000000
.L_3601:


//--------------------- .nv.info._ZN2at6native29vectorized_elementwise_kernelILi4ENS0_13BUnaryFunctorIN3c108BFloat16ES4_S4_NS0_15binary_internal10MulFunctorIfEEEESt5arrayIPcLm2EEEEviT0_T1_ --------------------------
	.section	.nv.info._ZN2at6native29vectorized_elementwise_kernelILi4ENS0_13BUnaryFunctorIN3c108BFloat16ES4_S4_NS0_15binary_internal10MulFunctorIfEEEESt5arrayIPcLm2EEEEviT0_T1_,"",@"SHT_CUDA_INFO"
	.sectionflags	@""
	.align	4


	//----- nvinfo : EIATTR_CUDA_API_VERSION
	.align		4
        /*0000*/ 	.byte	0x04, 0x37
        /*0002*/ 	.short	(.L_3603 - .L_3602)
.L_3602:
        /*0004*/ 	.word	0x00000082


	//----- nvinfo : EIATTR_SW2861232_WAR
	.align		4
.L_3603:
        /*0008*/ 	.byte	0x01, 0x35
	.zero		2


	//----- nvinfo : EIATTR_PARAM_CBANK
	.align		4
        /*000c*/ 	.byte	0x04, 0x0a
        /*000e*/ 	.short	(.L_3605 - .L_3604)
	.align		4
.L_3604:
        /*0010*/ 	.word	index@(.nv.constant0._ZN2at6native29vectorized_elementwise_kernelILi4ENS0_13BUnaryFunctorIN3c108BFloat16ES4_S4_NS0_15binary_internal10MulFunctorIfEEEESt5arrayIPcLm2EEEEviT0_T1_)
        /*0014*/ 	.short	0x0160
        /*0016*/ 	.short	0x0020


	//----- nvinfo : EIATTR_CBANK_PARAM_SIZE
	.align		4
.L_3605:
        /*0018*/ 	.byte	0x03, 0x19
        /*001a*/ 	.short	0x0020


	//----- nvinfo : EIATTR_KPARAM_INFO
	.align		4
        /*001c*/ 	.byte	0x04, 0x17
        /*001e*/ 	.short	(.L_3607 - .L_3606)
.L_3606:
        /*0020*/ 	.word	0x00000000
        /*0024*/ 	.short	0x0002
        /*0026*/ 	.short	0x0010
        /*0028*/ 	.byte	0x00, 0xf0, 0x41, 0x00


	//----- nvinfo : EIATTR_KPARAM_INFO
	.align		4
.L_3607:
        /*002c*/ 	.byte	0x04, 0x17
        /*002e*/ 	.short	(.L_3609 - .L_3608)
.L_3608:
        /*0030*/ 	.word	0x00000000
        /*0034*/ 	.short	0x0001
        /*0036*/ 	.short	0x0004
        /*0038*/ 	.byte	0x00, 0xf0, 0x21, 0x00


	//----- nvinfo : EIATTR_KPARAM_INFO
	.align		4
.L_3609:
        /*003c*/ 	.byte	0x04, 0x17
        /*003e*/ 	.short	(.L_3611 - .L_3610)
.L_3610:
        /*0040*/ 	.word	0x00000000
        /*0044*/ 	.short	0x0000
        /*0046*/ 	.short	0x0000
        /*0048*/ 	.byte	0x00, 0xf0, 0x11, 0x00


	//----- nvinfo : EIATTR_MAXREG_COUNT
	.align		4
.L_3611:
        /*004c*/ 	.byte	0x03, 0x1b
        /*004e*/ 	.short	0x00ff


	//----- nvinfo : EIATTR_MERCURY_ISA_VERSION
	.align		4
        /*0050*/ 	.byte	0x03, 0x5f
        /*0052*/ 	.short	0x0000


	//----- nvinfo : EIATTR_EXIT_INSTR_OFFSETS
	.align		4
        /*0054*/ 	.byte	0x04, 0x1c
        /*0056*/ 	.short	(.L_3613 - .L_3612)


	//   ....[0]....
.L_3612:
        /*0058*/ 	.word	0x00000250


	//   ....[1]....
        /*005c*/ 	.word	0x00000bc0


	//   ....[2]....
        /*0060*/ 	.word	0x00000c10


	//----- nvinfo : EIATTR_MAX_THREADS
	.align		4
.L_3613:
        /*0064*/ 	.byte	0x04, 0x05
        /*0066*/ 	.short	(.L_3615 - .L_3614)
.L_3614:
        /*0068*/ 	.word	0x00000080
        /*006c*/ 	.word	0x00000001
        /*0070*/ 	.word	0x00000001


	//----- nvinfo : EIATTR_CRS_STACK_SIZE
	.align		4
.L_3615:
        /*0074*/ 	.byte	0x04, 0x1e
        /*0076*/ 	.short	(.L_3617 - .L_3616)
.L_3616:
        /*0078*/ 	.word	0x00000000
.L_3617:


//--------------------- .nv.info._ZN2at6native29vectorized_elementwise_kernelILi8ENS0_13BUnaryFunctorIN3c108BFloat16ES4_S4_NS0_15binary_internal10MulFunctorIfEEEESt5arrayIPcLm2EEEEviT0_T1_ --------------------------
	.section	.nv.info._ZN2at6native29vectorized_elementwise_kernelILi8ENS0_13BUnaryFunctorIN3c108BFloat16ES4_S4_NS0_15binary_internal10MulFunctorIfEEEESt5arrayIPcLm2EEEEviT0_T1_,"",@"SHT_CUDA_INFO"
	.sectionflags	@""
	.align	4


	//----- nvinfo : EIATTR_CUDA_API_VERSION
	.align		4
        /*0000*/ 	.byte	0x04, 0x37
        /*0002*/ 	.short	(.L_3619 - .L_3618)
.L_3618:
        /*0004*/ 	.word	0x00000082


	//----- nvinfo : EIATTR_SW2861232_WAR
	.align		4
.L_3619:
        /*0008*/ 	.byte	0x01, 0x35
	.zero		2


	//----- nvinfo : EIATTR_PARAM_CBANK
	.align		4
        /*000c*/ 	.byte	0x04, 0x0a
        /*000e*/ 	.short	(.L_3621 - .L_3620)
	.align		4
.L_3620:
        /*0010*/ 	.word	index@(.nv.constant0._ZN2at6native29vectorized_elementwise_kernelILi8ENS0_13BUnaryFunctorIN3c108BFloat16ES4_S4_NS0_15binary_internal10MulFunctorIfEEEESt5arrayIPcLm2EEEEviT0_T1_)
        /*0014*/ 	.short	0x0160
        /*0016*/ 	.short	0x0020


	//----- nvinfo : EIATTR_CBANK_PARAM_SIZE
	.align		4
.L_3621:
        /*0018*/ 	.byte	0x03, 0x19
        /*001a*/ 	.short	0x0020


	//----- nvinfo : EIATTR_KPARAM_INFO
	.align		4
        /*001c*/ 	.byte	0x04, 0x17
        /*001e*/ 	.short	(.L_3623 - .L_3622)
.L_3622:
        /*0020*/ 	.word	0x00000000
        /*0024*/ 	.short	0x0002
        /*0026*/ 	.short	0x0010
        /*0028*/ 	.byte	0x00, 0xf0, 0x41, 0x00


	//----- nvinfo : EIATTR_KPARAM_INFO
	.align		4
.L_3623:
        /*002c*/ 	.byte	0x04, 0x17
        /*002e*/ 	.short	(.L_3625 - .L_3624)
.L_3624:
        /*0030*/ 	.word	0x00000000
        /*0034*/ 	.short	0x0001
        /*0036*/ 	.short	0x0004
        /*0038*/ 	.byte	0x00, 0xf0, 0x21, 0x00


	//----- nvinfo : EIATTR_KPARAM_INFO
	.align		4
.L_3625:
        /*003c*/ 	.byte	0x04, 0x17
        /*003e*/ 	.short	(.L_3627 - .L_3626)
.L_3626:
        /*0040*/ 	.word	0x00000000
        /*0044*/ 	.short	0x0000
        /*0046*/ 	.short	0x0000
        /*0048*/ 	.byte	0x00, 0xf0, 0x11, 0x00


	//----- nvinfo : EIATTR_MAXREG_COUNT
	.align		4
.L_3627:
        /*004c*/ 	.byte	0x03, 0x1b
        /*004e*/ 	.short	0x00ff


	//----- nvinfo : EIATTR_MERCURY_ISA_VERSION
	.align		4
        /*0050*/ 	.byte	0x03, 0x5f
        /*0052*/ 	.short	0x0000


	//----- nvinfo : EIATTR_EXIT_INSTR_OFFSETS
	.align		4
        /*0054*/ 	.byte	0x04, 0x1c
        /*0056*/ 	.short	(.L_3629 - .L_3628)


	//   ....[0]....
.L_3628:
        /*0058*/ 	.word	0x00000010


	//----- nvinfo : EIATTR_MAX_THREADS
	.align		4
.L_3629:
        /*005c*/ 	.byte	0x04, 0x05
        /*005e*/ 	.short	(.L_3631 - .L_3630)
.L_3630:
        /*0060*/ 	.word	0x00000080
        /*0064*/ 	.word	0x00000001
        /*0068*/ 	.word	0x00000001
.L_3631:


//--------------------- .nv.info._ZN2at6native18elementwise_kernelILi128ELi4EZNS0_15gpu_kernel_implINS0_13BUnaryFunctorIN3c104HalfES5_S5_NS0_15binary_internal10MulFunctorIfEEEEEEvRNS_18TensorIteratorBaseERKT_EUliE_EEviT1_ --------------------------
	.section	.nv.info._ZN2at6native18elementwise_kernelILi128ELi4EZNS0_15gpu_kernel_implINS0_13BUnaryFunctorIN3c104HalfES5_S5_NS0_15binary_internal10MulFunctorIfEEEEEEvRNS_18TensorIteratorBaseERKT_EUliE_EEviT1_,"",@"SHT_CUDA_INFO"
	.sectionflags	@""
	.align	4


	//----- nvinfo : EIATTR_CUDA_API_VERSION
	.align		4
        /*0000*/ 	.byte	0x04, 0x37
        /*0002*/ 	.short	(.L_3633 - .L_3632)
.L_3632:
        /*0004*/ 	.word	0x00000082


	//----- nvinfo : EIATTR_SW2861232_WAR
	.align		4
.L_3633:
        /*0008*/ 	.byte	0x01, 0x35
	.zero		2


	//----- nvinfo : EIATTR_PARAM_CBANK
	.align		4
        /*000c*/ 	.byte	0x04, 0x0a
        /*000e*/ 	.short	(.L_3635 - .L_3634)
	.align		4
.L_3634:
        /*0010*/ 	.word	index@(.nv.constant0._ZN2at6native18elementwise_kernelILi128ELi4EZNS0_15gpu_kernel_implINS0_13BUnaryFunctorIN3c104HalfES5_S5_NS0_15binary_internal10MulFunctorIfEEEEEEvRNS_18TensorIteratorBaseERKT_EUliE_EEviT1_)
        /*0014*/ 	.short	0x0160
        /*0016*/ 	.short	0x0228


	//----- nvinfo : EIATTR_CBANK_PARAM_SIZE
	.align		4
.L_3635:
        /*0018*/ 	.byte	0x03, 0x19
        /*001a*/ 	.short	0x0228


	//----- nvinfo : EIATTR_KPARAM_INFO
	.align		4
        /*001c*/ 	.byte	0x04, 0x17
        /*001e*/ 	.short	(.L_3637 - .L_3636)
.L_3636:
        /*0020*/ 	.word	0x00000000
        /*0024*/ 	.short	0x0001
        /*0026*/ 	.short	0x0008
        /*0028*/ 	.byte	0x00, 0xf0, 0x81, 0x08


	//----- nvinfo : EIATTR_KPARAM_INFO
	.align		4
.L_3637:
        /*002c*/ 	.byte	0x04, 0x17
        /*002e*/ 	.short	(.L_3639 - .L_3638)
.L_3638:
        /*0030*/ 	.word	0x00000000
        /*0034*/ 	.short	0x0000
        /*0036*/ 	.short	0x0000
        /*0038*/ 	.byte	0x00, 0xf0, 0x11, 0x00


	//----- nvinfo : EIATTR_MAXREG_COUNT
	.align		4
.L_3639:
        /*003c*/ 	.byte	0x03, 0x1b
        /*003e*/ 	.short	0x0080


	//----- nvinfo : EIATTR_EXTERNS
	.align		4
        /*0040*/ 	.byte	0x04, 0x0f
        /*0042*/ 	.short	(.L_3641 - .L_3640)


	//   ....[0]....
	.align		4
.L_3640:
        /*0044*/ 	.word	index@(__assertfail)


	//----- nvinfo : EIATTR_MERCURY_ISA_VERSION
	.align		4
.L_3641:
        /*0048*/ 	.byte	0x03, 0x5f
        /*004a*/ 	.short	0x0000


	//----- nvinfo : EIATTR_SYSCALL_OFFSETS
	.align		4
        /*004c*/ 	.byte	0x04, 0x46
        /*004e*/ 	.short	(.L_3643 - .L_3642)


	//   ....[0]....
.L_3642:
        /*0050*/ 	.word	0x00001dc0


	//   ....[1]....
        /*0054*/ 	.word	0x00002d80


	//   ....[2]....
        /*0058*/ 	.word	0x00004ba0


	//   ....[3]....
        /*005c*/ 	.word	0x00005b60


	//   ....[4]....
        /*0060*/ 	.word	0x00007950


	//   ....[5]....
        /*0064*/ 	.word	0x00008910


	//   ....[6]....
        /*0068*/ 	.word	0x0000a710


	//   ....[7]....
        /*006c*/ 	.word	0x0000b6d0


	//----- nvinfo : EIATTR_EXIT_INSTR_OFFSETS
	.align		4
.L_3643:
        /*0070*/ 	.byte	0x04, 0x1c
        /*0072*/ 	.short	(.L_3645 - .L_3644)


	//   ....[0]....
.L_3644:
        /*0074*/ 	.word	0x000089d0


	//   ....[1]....
        /*0078*/ 	.word	0x0000a8d0


	//   ....[2]....
        /*007c*/ 	.word	0x0000a910


	//   ....[3]....
        /*0080*/ 	.word	0x0000a9b0


	//   ....[4]....
        /*0084*/ 	.word	0x0000a9f0


	//   ....[5]....
        /*0088*/ 	.word	0x0000aa30


	//   ....[6]....
        /*008c*/ 	.word	0x0000aac0


	//   ....[7]....
        /*0090*/ 	.word	0x0000aae0


	//   ....[8]....
        /*0094*/ 	.word	0x0000ab80


	//   ....[9]....
        /*0098*/ 	.word	0x0000abd0


	//   ....[10]....
        /*009c*/ 	.word	0x0000ac20


	//   ....[11]....
        /*00a0*/ 	.word	0x0000acf0


	//   ....[12]....
        /*00a4*/ 	.word	0x0000ad50


	//   ....[13]....
        /*00a8*/ 	.word	0x0000aee0


	//   ....[14]....
        /*00ac*/ 	.word	0x0000b040


	//   ....[15]....
        /*00b0*/ 	.word	0x0000b080


	//   ....[16]....
        /*00b4*/ 	.word	0x0000b140


	//   ....[17]....
        /*00b8*/ 	.word	0x0000b2c0


	//   ....[18]....
        /*00bc*/ 	.word	0x0000b440


	//   ....[19]....
        /*00c0*/ 	.word	0x0000b5a0


	//   ....[20]....
        /*00c4*/ 	.word	0x0000b6e0


	//   ....[21]....
        /*00c8*/ 	.word	0x0000b720


	//   ....[22]....
        /*00cc*/ 	.word	0x0000b760


	//----- nvinfo : EIATTR_MAX_THREADS
	.align		4
.L_3645:
        /*00d0*/ 	.byte	0x04, 0x05
        /*00d2*/ 	.short	(.L_3647 - .L_3646)
.L_3646:
        /*00d4*/ 	.word	0x00000080
        /*00d8*/ 	.word	0x00000001
        /*00dc*/ 	.word	0x00000001


	//----- nvinfo : EIATTR_CRS_STACK_SIZE
	.align		4
.L_3647:
        /*00e0*/ 	.byte	0x04, 0x1e
        /*00e2*/ 	.short	(.L_3649 - .L_3648)
.L_3648:
        /*00e4*/ 	.word	0x00000000
.L_3649:


//--------------------- .nv.info._ZN2at6native27unrolled_elementwise_kernelINS0_13BUnaryFunctorIN3c104HalfES4_S4_NS0_15binary_internal10MulFunctorIfEEEESt5arrayIPcLm2EELi4E23TrivialOffsetCalculatorILi1EjESD_NS0_6memory12LoadWithCastILi1EEENSE_13StoreWithCastILi1EEEEEviT_T0_T2_T3_T4_T5_ --------------------------
	.section	.nv.info._ZN2at6native27unrolled_elementwise_kernelINS0_13BUnaryFunctorIN3c104HalfES4_S4_NS0_15binary_internal10MulFunctorIfEEEESt5arrayIPcLm2EELi4E23TrivialOffsetCalculatorILi1EjESD_NS0_6memory12LoadWithCastILi1EEENSE_13StoreWithCastILi1EEEEEviT_T0_T2_T3_T4_T5_,"",@"SHT_CUDA_INFO"
	.sectionflags	@""
	.align	4


	//----- nvinfo : EIATTR_CUDA_API_VERSION
	.align		4
        /*0000*/ 	.byte	0x04, 0x37
        /*0002*/ 	.short	(.L_3651 - .L_3650)
.L_3650:
        /*0004*/ 	.word	0x00000082


	//----- nvinfo : EIATTR_SW2861232_WAR
	.align		4
.L_3651:
        /*0008*/ 	.byte	0x01, 0x35
	.zero		2


	//----- nvinfo : EIATTR_PARAM_CBANK
	.align		4
        /*000c*/ 	.byte	0x04, 0x0a
        /*000e*/ 	.short	(.L_3653 - .L_3652)
	.align		4
.L_3652:
        /*0010*/ 	.word	index@(.nv.constant0._ZN2at6native27unrolled_elementwise_kernelINS0_13BUnaryFunctorIN3c104HalfES4_S4_NS0_15binary_internal10MulFunctorIfEEEESt5arrayIPcLm2EELi4E23TrivialOffsetCalculatorILi1EjESD_NS0_6memory12LoadWithCastILi1EEENSE_13StoreWithCastILi1EEEEEviT_T0_T2_T3_T4_T5_)
        /*0014*/ 	.short	0x0160
        /*0016*/ 	.short	0x0034


	//----- nvinfo : EIATTR_CBANK_PARAM_SIZE
	.align		4
.L_3653:
        /*0018*/ 	.byte	0x03, 0x19
        /*001a*/ 	.short	0x0034


	//----- nvinfo : EIATTR_KPARAM_INFO
	.align		4
        /*001c*/ 	.byte	0x04, 0x17
        /*001e*/ 	.short	(.L_3655 - .L_3654)
.L_3654:
        /*0020*/ 	.word	0x00000000
        /*0024*/ 	.short	0x0006
        /*0026*/ 	.short	0x002c
        /*0028*/ 	.byte	0x00, 0xf0, 0x21, 0x00


	//----- nvinfo : EIATTR_KPARAM_INFO
	.align		4
.L_3655:
        /*002c*/ 	.byte	0x04, 0x17
        /*002e*/ 	.short	(.L_3657 - .L_3656)
.L_3656:
        /*0030*/ 	.word	0x00000000
        /*0034*/ 	.short	0x0005
        /*0036*/ 	.short	0x0024
        /*0038*/ 	.byte	0x00, 0xf0, 0x21, 0x00


	//----- nvinfo : EIATTR_KPARAM_INFO
	.align		4
.L_3657:
        /*003c*/ 	.byte	0x04, 0x17
        /*003e*/ 	.short	(.L_3659 - .L_3658)
.L_3658:
        /*0040*/ 	.word	0x00000000
        /*0044*/ 	.short	0x0004
        /*0046*/ 	.short	0x0021
        /*0048*/ 	.byte	0x00, 0xf0, 0x05, 0x00


	//----- nvinfo : EIATTR_KPARAM_INFO
	.align		4
.L_3659:
        /*004c*/ 	.byte	0x04, 0x17
        /*004e*/ 	.short	(.L_3661 - .L_3660)
.L_3660:
        /*0050*/ 	.word	0x00000000
        /*0054*/ 	.short	0x0003
        /*0056*/ 	.short	0x0020
        /*0058*/ 	.byte	0x00, 0xf0, 0x05, 0x00


	//----- nvinfo : EIATTR_KPARAM_INFO
	.align		4
.L_3661:
        /*005c*/ 	.byte	0x04, 0x17
        /*005e*/ 	.short	(.L_3663 - .L_3662)
.L_3662:
        /*0060*/ 	.word	0x00000000
        /*0064*/ 	.short	0x0002
        /*0066*/ 	.short	0x0010
        /*0068*/ 	.byte	0x00, 0xf0, 0x41, 0x00


	//----- nvinfo : EIATTR_KPARAM_INFO
	.align		4
.L_3663:
        /*006c*/ 	.byte	0x04, 0x17
        /*006e*/ 	.short	(.L_3665 - .L_3664)
.L_3664:
        /*0070*/ 	.word	0x00000000
        /*0074*/ 	.short	0x0001
        /*0076*/ 	.short	0x0004
        /*0078*/ 	.byte	0x00, 0xf0, 0x21, 0x00


	//----- nvinfo : EIATTR_KPARAM_INFO
	.align		4
.L_3665:
        /*007c*/ 	.byte	0x04, 0x17
        /*007e*/ 	.short	(.L_3667 - .L_3666)
.L_3666:
        /*0080*/ 	.word	0x00000000
        /*0084*/ 	.short	0x0000
        /*0086*/ 	.short	0x0000
        /*0088*/ 	.byte	0x00, 0xf0, 0x11, 0x00


	//----- nvinfo : EIATTR_MAXREG_COUNT
	.align		4
.L_3667:
        /*008c*/ 	.byte	0x03, 0x1b
        /*008e*/ 	.short	0x00ff


	//----- nvinfo : EIATTR_EXTERNS
	.align		4
        /*0090*/ 	.byte	0x04, 0x0f
        /*0092*/ 	.short	(.L_3669 - .L_3668)


	//   ....[0]....
	.align		4
.L_3668:
        /*0094*/ 	.word	index@(__assertfail)


	//----- nvinfo : EIATTR_MERCURY_ISA_VERSION
	.align		4
.L_3669:
        /*0098*/ 	.byte	0x03, 0x5f
        /*009a*/ 	.short	0x0000


	//----- nvinfo : EIATTR_SYSCALL_OFFSETS
	.align		4
        /*009c*/ 	.byte	0x04, 0x46
        /*009e*/ 	.short	(.L_3671 - .L_3670)


	//   ....[0]....
.L_3670:
        /*00a0*/ 	.word	0x00001070


	//   ....[1]....
        /*00a4*/ 	.word	0x00002140


	//   ....[2]....
        /*00a8*/ 	.word	0x00003220


	//   ....[3]....
        /*00ac*/ 	.word	0x000042d0


	//   ....[4]....
        /*00b0*/ 	.word	0x00005570


	//   ....[5]....
        /*00b4*/ 	.word	0x000065a0


	//   ....[6]....
        /*00b8*/ 	.word	0x00007590


	//   ....[7]....
        /*00bc*/ 	.word	0x00008580


	//----- nvinfo : EIATTR_EXIT_INSTR_OFFSETS
	.align		4
.L_3671:
        /*00c0*/ 	.byte	0x04, 0x1c
        /*00c2*/ 	.short	(.L_3673 - .L_3672)


	//   ....[0]....
.L_3672:
        /*00c4*/ 	.word	0x00007650


	//   ....[1]....
        /*00c8*/ 	.word	0x00007780


	//   ....[2]....
        /*00cc*/ 	.word	0x000077c0


	//   ....[3]....
        /*00d0*/ 	.word	0x00007860


	//   ....[4]....
        /*00d4*/ 	.word	0x000078a0


	//   ....[5]....
        /*00d8*/ 	.word	0x000078e0


	//   ....[6]....
        /*00dc*/ 	.word	0x00007970


	//   ....[7]....
        /*00e0*/ 	.word	0x00007990


	//   ....[8]....
        /*00e4*/ 	.word	0x00007a30


	//   ....[9]....
        /*00e8*/ 	.word	0x00007a80


	//   ....[10]....
        /*00ec*/ 	.word	0x00007ad0


	//   ....[11]....
        /*00f0*/ 	.word	0x00007ba0


	//   ....[12]....
        /*00f4*/ 	.word	0x00007c00


	//   ....[13]....
        /*00f8*/ 	.word	0x00007d90


	//   ....[14]....
        /*00fc*/ 	.word	0x00007ef0


	//   ....[15]....
        /*0100*/ 	.word	0x00007f30


	//   ....[16]....
        /*0104*/ 	.word	0x00007ff0


	//   ....[17]....
        /*0108*/ 	.word	0x00008170


	//   ....[18]....
        /*010c*/ 	.word	0x000082f0


	//   ....[19]....
        /*0110*/ 	.word	0x00008450


	//   ....[20]....
        /*0114*/ 	.word	0x00008590


	//   ....[21]....
        /*0118*/ 	.word	0x000085d0


	//   ....[22]....
        /*011c*/ 	.word	0x00008610


	//----- nvinfo : EIATTR_MAX_THREADS
	.align		4
.L_3673:
        /*0120*/ 	.byte	0x04, 0x05
        /*0122*/ 	.short	(.L_3675 - .L_3674)
.L_3674:
        /*0124*/ 	.word	0x00000080
        /*0128*/ 	.word	0x00000001
        /*012c*/ 	.word	0x00000001


	//----- nvinfo : EIATTR_CRS_STACK_SIZE
	.align		4
.L_3675:
        /*0130*/ 	.byte	0x04, 0x1e
        /*0132*/ 	.short	(.L_3677 - .L_3676)
.L_3676:
        /*0134*/ 	.word	0x00000000
.L_3677:


//--------------------- .nv.info._ZN2at6native18elementwise_kernelILi128ELi4EZNS0_22gpu_kernel_impl_nocastINS0_13BUnaryFunctorIN3c104HalfES5_S5_NS0_15binary_internal10MulFunctorIfEEEEEEvRNS_18TensorIteratorBaseERKT_EUliE_EEviT1_ --------------------------
	.section	.nv.info._ZN2at6native18elementwise_kernelILi128ELi4EZNS0_22gpu_kernel_impl_nocastINS0_13BUnaryFunctorIN3c104HalfES5_S5_NS0_15binary_internal10MulFunctorIfEEEEEEvRNS_18TensorIteratorBaseERKT_EUliE_EEviT1_,"",@"SHT_CUDA_INFO"
	.sectionflags	@""
	.align	4


	//----- nvinfo : EIATTR_CUDA_API_VERSION
	.align		4
        /*0000*/ 	.byte	0x04, 0x37
        /*0002*/ 	.short	(.L_3679 - .L_3678)
.L_3678:
        /*0004*/ 	.word	0x00000082


	//----- nvinfo : EIATTR_SW2861232_WAR
	.align		4
.L_3679:
        /*0008*/ 	.byte	0x01, 0x35
	.zero		2


	//----- nvinfo : EIATTR_PARAM_CBANK
	.align		4
        /*000c*/ 	.byte	0x04, 0x0a
        /*000e*/ 	.short	(.L_3681 - .L_3680)
	.align		4
.L_3680:
        /*0010*/ 	.word	index@(.nv.constant0._ZN2at6native18elementwise_kernelILi128ELi4EZNS0_22gpu_kernel_impl_nocastINS0_13BUnaryFunctorIN3c104HalfES5_S5_NS0_15binary_internal10MulFunctorIfEEEEEEvRNS_18TensorIteratorBaseERKT_EUliE_EEviT1_)
        /*0014*/ 	.short	0x0160
        /*0016*/ 	.short	0x0220


	//----- nvinfo : EIATTR_CBANK_PARAM_SIZE
	.align		4
.L_3681:
        /*0018*/ 	.byte	0x03, 0x19
        /*001a*/ 	.short	0x0220


	//----- nvinfo : EIATTR_KPARAM_INFO
	.align		4
        /*001c*/ 	.byte	0x04, 0x17
        /*001e*/ 	.short	(.L_3683 - .L_3682)
.L_3682:
        /*0020*/ 	.word	0x00000000
        /*0024*/ 	.short	0x0001
        /*0026*/ 	.short	0x0008
        /*0028*/ 	.byte	0x00, 0xf0, 0x61, 0x08


	//----- nvinfo : EIATTR_KPARAM_INFO
	.align		4
.L_3683:
        /*002c*/ 	.byte	0x04, 0x17
        /*002e*/ 	.short	(.L_3685 - .L_3684)
.L_3684:
        /*0030*/ 	.word	0x00000000
        /*0034*/ 	.short	0x0000
        /*0036*/ 	.short	0x0000
        /*0038*/ 	.byte	0x00, 0xf0, 0x11, 0x00


	//----- nvinfo : EIATTR_MAXREG_COUNT
	.align		4
.L_3685:
        /*003c*/ 	.byte	0x03, 0x1b
        /*003e*/ 	.short	0x0080


	//----- nvinfo : EIATTR_MERCURY_ISA_VERSION
	.align		4
        /*0040*/ 	.byte	0x03, 0x5f
        /*0042*/ 	.short	0x0000


	//----- nvinfo : EIATTR_EXIT_INSTR_OFFSETS
	.align		4
        /*0044*/ 	.byte	0x04, 0x1c
        /*0046*/ 	.short	(.L_3687 - .L_3686)


	//   ....[0]....
.L_3686:
        /*0048*/ 	.word	0x00002d70


	//   ....[1]....
        /*004c*/ 	.word	0x00003c40


	//----- nvinfo : EIATTR_MAX_THREADS
	.align		4
.L_3687:
        /*0050*/ 	.byte	0x04, 0x05
        /*0052*/ 	.short	(.L_3689 - .L_3688)
.L_3688:
        /*0054*/ 	.word	0x00000080
        /*0058*/ 	.word	0x00000001
        /*005c*/ 	.word	0x00000001


	//----- nvinfo : EIATTR_CRS_STACK_SIZE
	.align		4
.L_3689:
        /*0060*/ 	.byte	0x04, 0x1e
        /*0062*/ 	.short	(.L_3691 - .L_3690)
.L_3690:
        /*0064*/ 	.word	0x00000000
.L_3691:


//--------------------- .nv.info._ZN2at6native27unrolled_elementwise_kernelINS0_13BUnaryFunctorIN3c104HalfES4_S4_NS0_15binary_internal10MulFunctorIfEEEESt5arrayIPcLm2EELi4E23TrivialOffsetCalculatorILi1EjESD_NS0_6memory15LoadWithoutCastENSE_16StoreWithoutCastEEEviT_T0_T2_T3_T4_T5_ --------------------------
	.section	.nv.info._ZN2at6native27unrolled_elementwise_kernelINS0_13BUnaryFunctorIN3c104HalfES4_S4_NS0_15binary_internal10MulFunctorIfEEEESt5arrayIPcLm2EELi4E23TrivialOffsetCalculatorILi1EjESD_NS0_6memory15LoadWithoutCastENSE_16StoreWithoutCastEEEviT_T0_T2_T3_T4_T5_,"",@"SHT_CUDA_INFO"
	.sectionflags	@""
	.align	4


	//----- nvinfo : EIATTR_CUDA_API_VERSION
	.align		4
        /*0000*/ 	.byte	0x04, 0x37
        /*0002*/ 	.short	(.L_3693 - .L_3692)
.L_3692:
        /*0004*/ 	.word	0x00000082


	//----- nvinfo : EIATTR_SW2861232_WAR
	.align		4
.L_3693:
        /*0008*/ 	.byte	0x01, 0x35
	.zero		2


	//----- nvinfo : EIATTR_PARAM_CBANK
	.align		4
        /*000c*/ 	.byte	0x04, 0x0a
        /*000e*/ 	.short	(.L_3695 - .L_3694)
	.align		4
.L_3694:
        /*0010*/ 	.word	index@(.nv.constant0._ZN2at6native27unrolled_elementwise_kernelINS0_13BUnaryFunctorIN3c104HalfES4_S4_NS0_15binary_internal10MulFunctorIfEEEESt5arrayIPcLm2EELi4E23TrivialOffsetCalculatorILi1EjESD_NS0_6memory15LoadWithoutCastENSE_16StoreWithoutCastEEEviT_T0_T2_T3_T4_T5_)
        /*0014*/ 	.short	0x0160
        /*0016*/ 	.short	0x0024


	//----- nvinfo : EIATTR_CBANK_PARAM_SIZE
	.align		4
.L_3695:
        /*0018*/ 	.byte	0x03, 0x19
        /*001a*/ 	.short	0x0024


	//----- nvinfo : EIATTR_KPARAM_INFO
	.align		4
        /*001c*/ 	.byte	0x04, 0x17
        /*001e*/ 	.short	(.L_3697 - .L_3696)
.L_3696:
        /*0020*/ 	.word	0x00000000
        /*0024*/ 	.short	0x0006
        /*0026*/ 	.short	0x0023
        /*0028*/ 	.byte	0x00, 0xf0, 0x05, 0x00


	//----- nvinfo : EIATTR_KPARAM_INFO
	.align		4
.L_3697:
        /*002c*/ 	.byte	0x04, 0x17
        /*002e*/ 	.short	(.L_3699 - .L_3698)
.L_3698:
        /*0030*/ 	.word	0x00000000
        /*0034*/ 	.short	0x0005
        /*0036*/ 	.short	0x0022
        /*0038*/ 	.byte	0x00, 0xf0, 0x05, 0x00


	//----- nvinfo : EIATTR_KPARAM_INFO
	.align		4
.L_3699:
        /*003c*/ 	.byte	0x04, 0x17
        /*003e*/ 	.short	(.L_3701 - .L_3700)
.L_3700:
        /*0040*/ 	.word	0x00000000
        /*0044*/ 	.short	0x0004
        /*0046*/ 	.short	0x0021
        /*0048*/ 	.byte	0x00, 0xf0, 0x05, 0x00


	//----- nvinfo : EIATTR_KPARAM_INFO
	.align		4
.L_3701:
        /*004c*/ 	.byte	0x04, 0x17
        /*004e*/ 	.short	(.L_3703 - .L_3702)
.L_3702:
        /*0050*/ 	.word	0x00000000
        /*0054*/ 	.short	0x0003
        /*0056*/ 	.short	0x0020
        /*0058*/ 	.byte	0x00, 0xf0, 0x05, 0x00


	//----- nvinfo : EIATTR_KPARAM_INFO
	.align		4
.L_3703:
        /*005c*/ 	.byte	0x04, 0x17
        /*005e*/ 	.short	(.L_3705 - .L_3704)
.L_3704:
        /*0060*/ 	.word	0x00000000
        /*0064*/ 	.short	0x0002
        /*0066*/ 	.short	0x0010
        /*0068*/ 	.byte	0x00, 0xf0, 0x41, 0x00


	//----- nvinfo : EIATTR_KPARAM_INFO
	.align		4
.L_3705:
        /*006c*/ 	.byte	0x04, 0x17
        /*006e*/ 	.short	(.L_3707 - .L_3706)
.L_3706:
        /*0070*/ 	.word	0x00000000
        /*0074*/ 	.short	0x0001
        /*0076*/ 	.short	0x0004
        /*0078*/ 	.byte	0x00, 0xf0, 0x21, 0x00


	//----- nvinfo : EIATTR_KPARAM_INFO
	.align		4
.L_3707:
        /*007c*/ 	.byte	0x04, 0x17
        /*007e*/ 	.short	(.L_3709 - .L_3708)
.L_3708:
        /*0080*/ 	.word	0x00000000
        /*0084*/ 	.short	0x0000
        /*0086*/ 	.short	0x0000
        /*0088*/ 	.byte	0x00, 0xf0, 0x11, 0x00


	//----- nvinfo : EIATTR_MAXREG_COUNT
	.align		4
.L_3709:
        /*008c*/ 	.byte	0x03, 0x1b
        /*008e*/ 	.short	0x00ff


	//----- nvinfo : EIATTR_MERCURY_ISA_VERSION
	.align		4
        /*0090*/ 	.byte	0x03, 0x5f
        /*0092*/ 	.short	0x0000


	//----- nvinfo : EIATTR_EXIT_INSTR_OFFSETS
	.align		4
        /*0094*/ 	.byte	0x04, 0x1c
        /*0096*/ 	.short	(.L_3711 - .L_3710)


	//   ....[0]....
.L_3710:
        /*0098*/ 	.word	0x00000490


	//   ....[1]....
        /*009c*/ 	.word	0x000004e0


	//----- nvinfo : EIATTR_MAX_THREADS
	.align		4
.L_3711:
        /*00a0*/ 	.byte	0x04, 0x05
        /*00a2*/ 	.short	(.L_3713 - .L_3712)
.L_3712:
        /*00a4*/ 	.word	0x00000080
        /*00a8*/ 	.word	0x00000001
        /*00ac*/ 	.word	0x00000001


	//----- nvinfo : EIATTR_CRS_STACK_SIZE
	.align		4
.L_3713:
        /*00b0*/ 	.byte	0x04, 0x1e
        /*00b2*/ 	.short	(.L_3715 - .L_3714)
.L_3714:
        /*00b4*/ 	.word	0x00000000
.L_3715:


//--------------------- .nv.info._ZN2at6native29vectorized_elementwise_kernelILi2ENS0_13BUnaryFunctorIN3c104HalfES4_S4_NS0_15binary_internal10MulFunctorIfEEEESt5arrayIPcLm2EEEEviT0_T1_ --------------------------
	.section	.nv.info._ZN2at6native29vectorized_elementwise_kernelILi2ENS0_13BUnaryFunctorIN3c104HalfES4_S4_NS0_15binary_internal10MulFunctorIfEEEESt5arrayIPcLm2EEEEviT0_T1_,"",@"SHT_CUDA_INFO"
	.sectionflags	@""
	.align	4


	//----- nvinfo : EIATTR_CUDA_API_VERSION
	.align		4
        /*0000*/ 	.byte	0x04, 0x37
        /*0002*/ 	.short	(.L_3717 - .L_3716)
.L_3716:
        /*0004*/ 	.word	0x00000082


	//----- nvinfo : EIATTR_SW2861232_WAR
	.align		4
.L_3717:
        /*0008*/ 	.byte	0x01, 0x35
	.zero		2


	//----- nvinfo : EIATTR_PARAM_CBANK
	.align		4
        /*000c*/ 	.byte	0x04, 0x0a
        /*000e*/ 	.short	(.L_3719 - .L_3718)
	.align		4
.L_3718:
        /*0010*/ 	.word	index@(.nv.constant0._ZN2at6native29vectorized_elementwise_kernelILi2ENS0_13BUnaryFunctorIN3c104HalfES4_S4_NS0_15binary_internal10MulFunctorIfEEEESt5arrayIPcLm2EEEEviT0_T1_)
        /*0014*/ 	.short	0x0160
        /*0016*/ 	.short	0x0020


	//----- nvinfo : EIATTR_CBANK_PARAM_SIZE
	.align		4
.L_3719:
        /*0018*/ 	.byte	0x03, 0x19
        /*001a*/ 	.short	0x0020


	//----- nvinfo : EIATTR_KPARAM_INFO
	.align		4
        /*001c*/ 	.byte	0x04, 0x17
        /*001e*/ 	.short	(.L_3721 - .L_3720)
.L_3720:
        /*0020*/ 	.word	0x00000000
        /*0024*/ 	.short	0x0002
        /*0026*/ 	.short	0x0010
        /*0028*/ 	.byte	0x00, 0xf0, 0x41, 0x00


	//----- nvinfo : EIATTR_KPARAM_INFO
	.align		4
.L_3721:
        /*002c*/ 	.byte	0x04, 0x17
        /*002e*/ 	.short	(.L_3723 - .L_3722)
.L_3722:
        /*0030*/ 	.word	0x00000000
        /*0034*/ 	.short	0x0001
        /*0036*/ 	.short	0x0004
        /*0038*/ 	.byte	0x00, 0xf0, 0x21, 0x00


	//----- nvinfo : EIATTR_KPARAM_INFO
	.align		4
.L_3723:
        /*003c*/ 	.byte	0x04, 0x17
        /*003e*/ 	.short	(.L_3725 - .L_3724)
.L_3724:
        /*0040*/ 	.word	0x00000000
        /*0044*/ 	.short	0x0000
        /*0046*/ 	.short	0x0000
        /*0048*/ 	.byte	0x00, 0xf0, 0x11, 0x00


	//----- nvinfo : EIATTR_MAXREG_COUNT
	.align		4
.L_3725:
        /*004c*/ 	.byte	0x03, 0x1b
        /*004e*/ 	.short	0x00ff


	//----- nvinfo : EIATTR_MERCURY_ISA_VERSION
	.align		4
        /*0050*/ 	.byte	0x03, 0x5f
        /*0052*/ 	.short	0x0000


	//----- nvinfo : EIATTR_EXIT_INSTR_OFFSETS
	.align		4
        /*0054*/ 	.byte	0x04, 0x1c
        /*0056*/ 	.short	(.L_3727 - .L_3726)


	//   ....[0]....
.L_3726:
        /*0058*/ 	.word	0x00000290


	//   ....[1]....
        /*005c*/ 	.word	0x00000c00


	//   ....[2]....
        /*0060*/ 	.word	0x00000c60


	//----- nvinfo : EIATTR_MAX_THREADS
	.align		4
.L_3727:
        /*0064*/ 	.byte	0x04, 0x05
        /*0066*/ 	.short	(.L_3729 - .L_3728)
.L_3728:
        /*0068*/ 	.word	0x00000080
        /*006c*/ 	.word	0x00000001
        /*0070*/ 	.word	0x00000001


	//----- nvinfo : EIATTR_CRS_STACK_SIZE
	.align		4
.L_3729:
        /*0074*/ 	.byte	0x04, 0x1e
        /*0076*/ 	.short	(.L_3731 - .L_3730)
.L_3730:
        /*0078*/ 	.word	0x00000000
.L_3731:


//--------------------- .nv.info._ZN2at6native29vectorized_elementwise_kernelILi4ENS0_13BUnaryFunctorIN3c104HalfES4_S4_NS0_15binary_internal10MulFunctorIfEEEESt5arrayIPcLm2EEEEviT0_T1_ --------------------------
	.section	.nv.info._ZN2at6native29vectorized_elementwise_kernelILi4ENS0_13BUnaryFunctorIN3c104HalfES4_S4_NS0_15binary_internal10MulFunctorIfEEEESt5arrayIPcLm2EEEEviT0_T1_,"",@"SHT_CUDA_INFO"
	.sectionflags	@""
	.align	4


	//----- nvinfo : EIATTR_CUDA_API_VERSION
	.align		4
        /*0000*/ 	.byte	0x04, 0x37
        /*0002*/ 	.short	(.L_3733 - .L_3732)
.L_3732:
        /*0004*/ 	.word	0x00000082


	//----- nvinfo : EIATTR_SW2861232_WAR
	.align		4
.L_3733:
        /*0008*/ 	.byte	0x01, 0x35
	.zero		2


	//----- nvinfo : EIATTR_PARAM_CBANK
	.align		4
        /*000c*/ 	.byte	0x04, 0x0a
        /*000e*/ 	.short	(.L_3735 - .L_3734)
	.align		4
.L_3734:
        /*0010*/ 	.word	index@(.nv.constant0._ZN2at6native29vectorized_elementwise_kernelILi4ENS0_13BUnaryFunctorIN3c104HalfES4_S4_NS0_15binary_internal10MulFunctorIfEEEESt5arrayIPcLm2EEEEviT0_T1_)
        /*0014*/ 	.short	0x0160
        /*0016*/ 	.short	0x0020


	//----- nvinfo : EIATTR_CBANK_PARAM_SIZE
	.align		4
.L_3735:
        /*0018*/ 	.byte	0x03, 0x19
        /*001a*/ 	.short	0x0020


	//----- nvinfo : EIATTR_KPARAM_INFO
	.align		4
        /*001c*/ 	.byte	0x04, 0x17
        /*001e*/ 	.short	(.L_3737 - .L_3736)
.L_3736:
        /*0020*/ 	.word	0x00000000
        /*0024*/ 	.short	0x0002
        /*0026*/ 	.short	0x0010
        /*0028*/ 	.byte	0x00, 0xf0, 0x41, 0x00


	//----- nvinfo : EIATTR_KPARAM_INFO
	.align		4
.L_3737:
        /*002c*/ 	.byte	0x04, 0x17
        /*002e*/ 	.short	(.L_3739 - .L_3738)
.L_3738:
        /*0030*/ 	.word	0x00000000
        /*0034*/ 	.short	0x0001
        /*0036*/ 	.short	0x0004
        /*0038*/ 	.byte	0x00, 0xf0, 0x21, 0x00


	//----- nvinfo : EIATTR_KPARAM_INFO
	.align		4
.L_3739:
        /*003c*/ 	.byte	0x04, 0x17
        /*003e*/ 	.short	(.L_3741 - .L_3740)
.L_3740:
        /*0040*/ 	.word	0x00000000
        /*0044*/ 	.short	0x0000
        /*0046*/ 	.short	0x0000
        /*0048*/ 	.byte	0x00, 0xf0, 0x11, 0x00


	//----- nvinfo : EIATTR_MAXREG_COUNT
	.align		4
.L_3741:
        /*004c*/ 	.byte	0x03, 0x1b
        /*004e*/ 	.short	0x00ff


	//----- nvinfo : EIATTR_MERCURY_ISA_VERSION
	.align		4
        /*0050*/ 	.byte	0x03, 0x5f
        /*0052*/ 	.short	0x0000


	//----- nvinfo : EIATTR_EXIT_INSTR_OFFSETS
	.align		4
        /*0054*/ 	.byte	0x04, 0x1c
        /*0056*/ 	.short	(.L_3743 - .L_3742)


	//   ....[0]....
.L_3742:
        /*0058*/ 	.word	0x00000250


	//   ....[1]....
        /*005c*/ 	.word	0x00000bc0


	//   ....[2]....
        /*0060*/ 	.word	0x00000c20


	//----- nvinfo : EIATTR_MAX_THREADS
	.align		4
.L_3743:
        /*0064*/ 	.byte	0x04, 0x05
        /*0066*/ 	.short	(.L_3745 - .L_3744)
.L_3744:
        /*0068*/ 	.word	0x00000080
        /*006c*/ 	.word	0x00000001
        /*0070*/ 	.word	0x00000001


	//----- nvinfo : EIATTR_CRS_STACK_SIZE
	.align		4
.L_3745:
        /*0074*/ 	.byte	0x04, 0x1e
        /*0076*/ 	.short	(.L_3747 - .L_3746)
.L_3746:
        /*0078*/ 	.word	0x00000000
.L_3747:


//--------------------- .nv.info._ZN2at6native29vectorized_elementwise_kernelILi8ENS0_13BUnaryFunctorIN3c104HalfES4_S4_NS0_15binary_internal10MulFunctorIfEEEESt5arrayIPcLm2EEEEviT0_T1_ --------------------------
	.section	.nv.info._ZN2at6native29vectorized_elementwise_kernelILi8ENS0_13BUnaryFunctorIN3c104HalfES4_S4_NS0_15binary_internal10MulFunctorIfEEEESt5arrayIPcLm2EEEEviT0_T1_,"",@"SHT_CUDA_INFO"
	.sectionflags	@""
	.align	4


	//----- nvinfo : EIATTR_CUDA_API_VERSION
	.align		4
        /*0000*/ 	.byte	0x04, 0x37
        /*0002*/ 	.short	(.L_3749 - .L_3748)
.L_3748:
        /*0004*/ 	.word	0x00000082


	//----- nvinfo : EIATTR_SW2861232_WAR
	.align		4
.L_3749:
        /*0008*/ 	.byte	0x01, 0x35
	.zero		2


	//----- nvinfo : EIATTR_PARAM_CBANK
	.align		4
        /*000c*/ 	.byte	0x04, 0x0a
        /*000e*/ 	.short	(.L_3751 - .L_3750)
	.align		4
.L_3750:
        /*0010*/ 	.word	index@(.nv.constant0._ZN2at6native29vectorized_elementwise_kernelILi8ENS0_13BUnaryFunctorIN3c104HalfES4_S4_NS0_15binary_internal10MulFunctorIfEEEESt5arrayIPcLm2EEEEviT0_T1_)
        /*0014*/ 	.short	0x0160
        /*0016*/ 	.short	0x0020


	//----- nvinfo : EIATTR_CBANK_PARAM_SIZE
	.align		4
.L_3751:
        /*0018*/ 	.byte	0x03, 0x19
        /*001a*/ 	.short	0x0020


	//----- nvinfo : EIATTR_KPARAM_INFO
	.align		4
        /*001c*/ 	.byte	0x04, 0x17
        /*001e*/ 	.short	(.L_3753 - .L_3752)
.L_3752:
        /*0020*/ 	.word	0x00000000
        /*0024*/ 	.short	0x0002
        /*0026*/ 	.short	0x0010
        /*0028*/ 	.byte	0x00, 0xf0, 0x41, 0x00


	//----- nvinfo : EIATTR_KPARAM_INFO
	.align		4
.L_3753:
        /*002c*/ 	.byte	0x04, 0x17
        /*002e*/ 	.short	(.L_3755 - .L_3754)
.L_3754:
        /*0030*/ 	.word	0x00000000
        /*0034*/ 	.short	0x0001
        /*0036*/ 	.short	0x0004
        /*0038*/ 	.byte	0x00, 0xf0, 0x21, 0x00


	//----- nvinfo : EIATTR_KPARAM_INFO
	.align		4
.L_3755:
        /*003c*/ 	.byte	0x04, 0x17
        /*003e*/ 	.short	(.L_3757 - .L_3756)
.L_3756:
        /*0040*/ 	.word	0x00000000
        /*0044*/ 	.short	0x0000
        /*0046*/ 	.short	0x0000
        /*0048*/ 	.byte	0x00, 0xf0, 0x11, 0x00


	//----- nvinfo : EIATTR_MAXREG_COUNT
	.align		4
.L_3757:
        /*004c*/ 	.byte	0x03, 0x1b
        /*004e*/ 	.short	0x00ff


	//----- nvinfo : EIATTR_MERCURY_ISA_VERSION
	.align		4
        /*0050*/ 	.byte	0x03, 0x5f
        /*0052*/ 	.short	0x0000


	//----- nvinfo : EIATTR_EXIT_INSTR_OFFSETS
	.align		4
        /*0054*/ 	.byte	0x04, 0x1c
        /*0056*/ 	.short	(.L_3759 - .L_3758)


	//   ....[0]....
.L_3758:
        /*0058*/ 	.word	0x00000010


	//----- nvinfo : EIATTR_MAX_THREADS
	.align		4
.L_3759:
        /*005c*/ 	.byte	0x04, 0x05
        /*005e*/ 	.short	(.L_3761 - .L_3760)
.L_3760:
        /*0060*/ 	.word	0x00000080
        /*0064*/ 	.word	0x00000001
        /*0068*/ 	.word	0x00000001
.L_3761:


//--------------------- .nv.info._ZN2at6native18elementwise_kernelILi128ELi4EZNS0_15gpu_kernel_implINS0_13BUnaryFunctorIN3c107complexIfEES6_S6_NS0_15binary_internal10MulFunctorIS6_EEEEEEvRNS_18TensorIteratorBaseERKT_EUliE_EEviT1_ --------------------------
	.section	.nv.info._ZN2at6native18elementwise_kernelILi128ELi4EZNS0_15gpu_kernel_implINS0_13BUnaryFunctorIN3c107complexIfEES6_S6_NS0_15binary_internal10MulFunctorIS6_EEEEEEvRNS_18TensorIteratorBaseERKT_EUliE_EEviT1_,"",@"SHT_CUDA_INFO"
	.sectionflags	@""
	.align	4


	//----- nvinfo : EIATTR_CUDA_API_VERSION
	.align		4
        /*0000*/ 	.byte	0x04, 0x37
        /*0002*/ 	.short	(.L_3763 - .L_3762)
.L_3762:
        /*0004*/ 	.word	0x00000082


	//----- nvinfo : EIATTR_SW2861232_WAR
	.align		4
.L_3763:
        /*0008*/ 	.byte	0x01, 0x35
	.zero		2


	//----- nvinfo : EIATTR_PARAM_CBANK
	.align		4
        /*000c*/ 	.byte	0x04, 0x0a
        /*000e*/ 	.short	(.L_3765 - .L_3764)
	.align		4
.L_3764:
        /*0010*/ 	.word	index@(.nv.constant0._ZN2at6native18elementwise_kernelILi128ELi4EZNS0_15gpu_kernel_implINS0_13BUnaryFunctorIN3c107complexIfEES6_S6_NS0_15binary_internal10MulFunctorIS6_EEEEEEvRNS_18TensorIteratorBaseERKT_EUliE_EEviT1_)
        /*0014*/ 	.short	0x0160
        /*0016*/ 	.short	0x0230


	//----- nvinfo : EIATTR_CBANK_PARAM_SIZE
	.align		4
.L_3765:
        /*0018*/ 	.byte	0x03, 0x19
        /*001a*/ 	.short	0x0230


	//----- nvinfo : EIATTR_KPARAM_INFO
	.align		4
        /*001c*/ 	.byte	0x04, 0x17
        /*001e*/ 	.short	(.L_3767 - .L_3766)
.L_3766:
        /*0020*/ 	.word	0x00000000
        /*0024*/ 	.short	0x0001
        /*0026*/ 	.short	0x0008
        /*0028*/ 	.byte	0x00, 0xf0, 0xa1, 0x08


	//----- nvinfo : EIATTR_KPARAM_INFO
	.align		4
.L_3767:
        /*002c*/ 	.byte	0x04, 0x17
        /*002e*/ 	.short	(.L_3769 - .L_3768)
.L_3768:
        /*0030*/ 	.word	0x00000000
        /*0034*/ 	.short	0x0000
        /*0036*/ 	.short	0x0000
        /*0038*/ 	.byte	0x00, 0xf0, 0x11, 0x00


	//----- nvinfo : EIATTR_MAXREG_COUNT
	.align		4
.L_3769:
        /*003c*/ 	.byte	0x03, 0x1b
        /*003e*/ 	.short	0x0080


	//----- nvinfo : EIATTR_EXTERNS
	.align		4
        /*0040*/ 	.byte	0x04, 0x0f
        /*0042*/ 	.short	(.L_3771 - .L_3770)


	//   ....[0]....
	.align		4
.L_3770:
        /*0044*/ 	.word	index@(__assertfail)


	//----- nvinfo : EIATTR_MERCURY_ISA_VERSION
	.align		4
.L_3771:
        /*0048*/ 	.byte	0x03, 0x5f
        /*004a*/ 	.short	0x0000


	//----- nvinfo : EIATTR_SYSCALL_OFFSETS
	.align		4
        /*004c*/ 	.byte	0x04, 0x46
        /*004e*/ 	.short	(.L_3773 - .L_3772)


	//   ....[0]....
.L_3772:
        /*0050*/ 	.word	0x00001da0


	//   ....[1]....
        /*0054*/ 	.word	0x00002c90


	//   ....[2]....
        /*0058*/ 	.word	0x00004a70


	//   ....[3]....
        /*005c*/ 	.word	0x00005960


	//   ....[4]....
        /*0060*/ 	.word	0x00007710


	//   ....[5]....
        /*0064*/ 	.word	0x00008600


	//   ....[6]....
        /*0068*/ 	.word	0x0000a3c0


	//   ....[7]....
        /*006c*/ 	.word	0x0000b2b0


	//----- nvinfo : EIATTR_EXIT_INSTR_OFFSETS
	.align		4
.L_3773:
        /*0070*/ 	.byte	0x04, 0x1c
        /*0072*/ 	.short	(.L_3775 - .L_3774)


	//   ....[0]....
.L_3774:
        /*0074*/ 	.word	0x000086a0


	//   ....[1]....
        /*0078*/ 	.word	0x0000a590


	//   ....[2]....
        /*007c*/ 	.word	0x0000a5d0


	//   ....[3]....
        /*0080*/ 	.word	0x0000a660


	//   ....[4]....
        /*0084*/ 	.word	0x0000a690


	//   ....[5]....
        /*0088*/ 	.word	0x0000a6c0


	//   ....[6]....
        /*008c*/ 	.word	0x0000a740


	//   ....[7]....
        /*0090*/ 	.word	0x0000a770


	//   ....[8]....
        /*0094*/ 	.word	0x0000a7f0


	//   ....[9]....
        /*0098*/ 	.word	0x0000a820


	//   ....[10]....
        /*009c*/ 	.word	0x0000a860


	//   ....[11]....
        /*00a0*/ 	.word	0x0000a940


	//   ....[12]....
        /*00a4*/ 	.word	0x0000a9a0


	//   ....[13]....
        /*00a8*/ 	.word	0x0000ab20


	//   ....[14]....
        /*00ac*/ 	.word	0x0000ac70


	//   ....[15]....
        /*00b0*/ 	.word	0x0000aca0


	//   ....[16]....
        /*00b4*/ 	.word	0x0000ad50


	//   ....[17]....
        /*00b8*/ 	.word	0x0000aec0


	//   ....[18]....
        /*00bc*/ 	.word	0x0000b030


	//   ....[19]....
        /*00c0*/ 	.word	0x0000b180


	//   ....[20]....
        /*00c4*/ 	.word	0x0000b2c0


	//   ....[21]....
        /*00c8*/ 	.word	0x0000b2f0


	//   ....[22]....
        /*00cc*/ 	.word	0x0000b320


	//----- nvinfo : EIATTR_MAX_THREADS
	.align		4
.L_3775:
        /*00d0*/ 	.byte	0x04, 0x05
        /*00d2*/ 	.short	(.L_3777 - .L_3776)
.L_3776:
        /*00d4*/ 	.word	0x00000080
        /*00d8*/ 	.word	0x00000001
        /*00dc*/ 	.word	0x00000001


	//----- nvinfo : EIATTR_CRS_STACK_SIZE
	.align		4
.L_3777:
        /*00e0*/ 	.byte	0x04, 0x1e
        /*00e2*/ 	.short	(.L_3779 - .L_3778)
.L_3778:
        /*00e4*/ 	.word	0x00000000
.L_3779:


//--------------------- .nv.info._ZN2at6native27unrolled_elementwise_kernelINS0_13BUnaryFunctorIN3c107complexIfEES5_S5_NS0_15binary_internal10MulFunctorIS5_EEEESt5arrayIPcLm2EELi4E23TrivialOffsetCalculatorILi1EjESE_NS0_6memory12LoadWithCastILi1EEENSF_13StoreWithCastILi1EEEEEviT_T0_T2_T3_T4_T5_ --------------------------
	.section	.nv.info._ZN2at6native27unrolled_elementwise_kernelINS0_13BUnaryFunctorIN3c107complexIfEES5_S5_NS0_15binary_internal10MulFunctorIS5_EEEESt5arrayIPcLm2EELi4E23TrivialOffsetCalculatorILi1EjESE_NS0_6memory12LoadWithCastILi1EEENSF_13StoreWithCastILi1EEEEEviT_T0_T2_T3_T4_T5_,"",@"SHT_CUDA_INFO"
	.sectionflags	@""
	.align	4


	//----- nvinfo : EIATTR_CUDA_API_VERSION
	.align		4
        /*0000*/ 	.byte	0x04, 0x37
        /*0002*/ 	.short	(.L_3781 - .L_3780)
.L_3780:
        /*0004*/ 	.word	0x00000082


	//----- nvinfo : EIATTR_SW2861232_WAR
	.align		4
.L_3781:
        /*0008*/ 	.byte	0x01, 0x35
	.zero		2


	//----- nvinfo : EIATTR_PARAM_CBANK
	.align		4
        /*000c*/ 	.byte	0x04, 0x0a
        /*000e*/ 	.short	(.L_3783 - .L_3782)
	.align		4
.L_3782:
        /*0010*/ 	.word	index@(.nv.constant0._ZN2at6native27unrolled_elementwise_kernelINS0_13BUnaryFunctorIN3c107complexIfEES5_S5_NS0_15binary_internal10MulFunctorIS5_EEEESt5arrayIPcLm2EELi4E23TrivialOffsetCalculatorILi1EjESE_NS0_6memory12LoadWithCastILi1EEENSF_13StoreWithCastILi1EEEEEviT_T0_T2_T3_T4_T5_)
        /*0014*/ 	.short	0x0160
        /*0016*/ 	.short	0x003c


	//----- nvinfo : EIATTR_CBANK_PARAM_SIZE
	.align		4
.L_3783:
        /*0018*/ 	.byte	0x03, 0x19
        /*001a*/ 	.short	0x003c


	//----- nvinfo : EIATTR_KPARAM_INFO
	.align		4
        /*001c*/ 	.byte	0x04, 0x17
        /*001e*/ 	.short	(.L_3785 - .L_3784)
.L_3784:
        /*0020*/ 	.word	0x00000000
        /*0024*/ 	.short	0x0006
        /*0026*/ 	.short	0x0034
        /*0028*/ 	.byte	0x00, 0xf0, 0x21, 0x00


	//----- nvinfo : EIATTR_KPARAM_INFO
	.align		4
.L_3785:
        /*002c*/ 	.byte	0x04, 0x17
        /*002e*/ 	.short	(.L_3787 - .L_3786)
.L_3786:
        /*0030*/ 	.word	0x00000000
        /*0034*/ 	.short	0x0005
        /*0036*/ 	.short	0x002c
        /*0038*/ 	.byte	0x00, 0xf0, 0x21, 0x00


	//----- nvinfo : EIATTR_KPARAM_INFO
	.align		4
.L_3787:
        /*003c*/ 	.byte	0x04, 0x17
        /*003e*/ 	.short	(.L_3789 - .L_3788)
.L_3788:
        /*0040*/ 	.word	0x00000000
        /*0044*/ 	.short	0x0004
        /*0046*/ 	.short	0x0029
        /*0048*/ 	.byte	0x00, 0xf0, 0x05, 0x00


	//----- nvinfo : EIATTR_KPARAM_INFO
	.align		4
.L_3789:
        /*004c*/ 	.byte	0x04, 0x17
        /*004e*/ 	.short	(.L_3791 - .L_3790)
.L_3790:
        /*0050*/ 	.word	0x00000000
        /*0054*/ 	.short	0x0003
        /*0056*/ 	.short	0x0028
        /*0058*/ 	.byte	0x00, 0xf0, 0x05, 0x00


	//----- nvinfo : EIATTR_KPARAM_INFO
	.align		4
.L_3791:
        /*005c*/ 	.byte	0x04, 0x17
        /*005e*/ 	.short	(.L_3793 - .L_3792)
.L_3792:
        /*0060*/ 	.word	0x00000000
        /*0064*/ 	.short	0x0002
        /*0066*/ 	.short	0x0018
        /*0068*/ 	.byte	0x00, 0xf0, 0x41, 0x00


	//----- nvinfo : EIATTR_KPARAM_INFO
	.align		4
.L_3793:
        /*006c*/ 	.byte	0x04, 0x17
        /*006e*/ 	.short	(.L_3795 - .L_3794)
.L_3794:
        /*0070*/ 	.word	0x00000000
        /*0074*/ 	.short	0x0001
        /*0076*/ 	.short	0x0008
        /*0078*/ 	.byte	0x00, 0xf0, 0x41, 0x00


	//----- nvinfo : EIATTR_KPARAM_INFO
	.align		4
.L_3795:
        /*007c*/ 	.byte	0x04, 0x17
        /*007e*/ 	.short	(.L_3797 - .L_3796)
.L_3796:
        /*0080*/ 	.word	0x00000000
        /*0084*/ 	.short	0x0000
        /*0086*/ 	.short	0x0000
        /*0088*/ 	.byte	0x00, 0xf0, 0x11, 0x00


	//----- nvinfo : EIATTR_MAXREG_COUNT
	.align		4
.L_3797:
        /*008c*/ 	.byte	0x03, 0x1b
        /*008e*/ 	.short	0x00ff


	//----- nvinfo : EIATTR_EXTERNS
	.align		4
        /*0090*/ 	.byte	0x04, 0x0f
        /*0092*/ 	.short	(.L_3799 - .L_3798)


	//   ....[0]....
	.align		4
.L_3798:
        /*0094*/ 	.word	index@(__assertfail)


	//----- nvinfo : EIATTR_MERCURY_ISA_VERSION
	.align		4
.L_3799:
        /*0098*/ 	.byte	0x03, 0x5f
        /*009a*/ 	.short	0x0000


	//----- nvinfo : EIATTR_SYSCALL_OFFSETS
	.align		4
        /*009c*/ 	.byte	0x04, 0x46
        /*009e*/ 	.short	(.L_3801 - .L_3800)


	//   ....[0]....
.L_3800:
        /*00a0*/ 	.word	0x00000f90


	//   ....[1]....
        /*00a4*/ 	.word	0x00001f80


	//   ....[2]....
        /*00a8*/ 	.word	0x00002f70


	//   ....[3]....
        /*00ac*/ 	.word	0x00003f30


	//   ....[4]....
        /*00b0*/ 	.word	0x00005160


	//   ....[5]....
        /*00b4*/ 	.word	0x000060b0


	//   ....[6]....
        /*00b8*/ 	.word	0x00006f90


	//   ....[7]....
        /*00bc*/ 	.word	0x00007e90


	//----- nvinfo : EIATTR_EXIT_INSTR_OFFSETS
	.align		4
.L_3801:
        /*00c0*/ 	.byte	0x04, 0x1c
        /*00c2*/ 	.short	(.L_3803 - .L_3802)


	//   ....[0]....
.L_3802:
        /*00c4*/ 	.word	0x00007030


	//   ....[1]....
        /*00c8*/ 	.word	0x00007170


	//   ....[2]....
        /*00cc*/ 	.word	0x000071b0


	//   ....[3]....
        /*00d0*/ 	.word	0x00007240


	//   ....[4]....
        /*00d4*/ 	.word	0x00007270


	//   ....[5]....
        /*00d8*/ 	.word	0x000072a0


	//   ....[6]....
        /*00dc*/ 	.word	0x00007320


	//   ....[7]....
        /*00e0*/ 	.word	0x00007350


	//   ....[8]....
        /*00e4*/ 	.word	0x000073d0


	//   ....[9]....
        /*00e8*/ 	.word	0x00007400


	//   ....[10]....
        /*00ec*/ 	.word	0x00007440


	//   ....[11]....
        /*00f0*/ 	.word	0x00007520


	//   ....[12]....
        /*00f4*/ 	.word	0x00007580


	//   ....[13]....
        /*00f8*/ 	.word	0x00007700


	//   ....[14]....
        /*00fc*/ 	.word	0x00007850


	//   ....[15]....
        /*0100*/ 	.word	0x00007880


	//   ....[16]....
        /*0104*/ 	.word	0x00007930


	//   ....[17]....
        /*0108*/ 	.word	0x00007aa0


	//   ....[18]....
        /*010c*/ 	.word	0x00007c10


	//   ....[19]....
        /*0110*/ 	.word	0x00007d60


	//   ....[20]....
        /*0114*/ 	.word	0x00007ea0


	//   ....[21]....
        /*0118*/ 	.word	0x00007ed0


	//   ....[22]....
        /*011c*/ 	.word	0x00007f00


	//----- nvinfo : EIATTR_MAX_THREADS
	.align		4
.L_3803:
        /*0120*/ 	.byte	0x04, 0x05
        /*0122*/ 	.short	(.L_3805 - .L_3804)
.L_3804:
        /*0124*/ 	.word	0x00000080
        /*0128*/ 	.word	0x00000001
        /*012c*/ 	.word	0x00000001


	//----- nvinfo : EIATTR_CRS_STACK_SIZE
	.align		4
.L_3805:
        /*0130*/ 	.byte	0x04, 0x1e
        /*0132*/ 	.short	(.L_3807 - .L_3806)
.L_3806:
        /*0134*/ 	.word	0x00000000
.L_3807:


//--------------------- .nv.info._ZN2at6native18elementwise_kernelILi128ELi2EZNS0_22gpu_kernel_impl_nocastINS0_13BUnaryFunctorIN3c107complexIfEES6_S6_NS0_15binary_internal10MulFunctorIS6_EEEEEEvRNS_18TensorIteratorBaseERKT_EUliE_EEviT1_ --------------------------
	.section	.nv.info._ZN2at6native18elementwise_kernelILi128ELi2EZNS0_22gpu_kernel_impl_nocastINS0_13BUnaryFunctorIN3c107complexIfEES6_S6_NS0_15binary_internal10MulFunctorIS6_EEEEEEvRNS_18TensorIteratorBaseERKT_EUliE_EEviT1_,"",@"SHT_CUDA_INFO"
	.sectionflags	@""
	.align	4


	//----- nvinfo : EIATTR_CUDA_API_VERSION
	.align		4
        /*0000*/ 	.byte	0x04, 0x37
        /*0002*/ 	.short	(.L_3809 - .L_3808)
.L_3808:
        /*0004*/ 	.word	0x00000082


	//----- nvinfo : EIATTR_SW2861232_WAR
	.align		4
.L_3809:
        /*0008*/ 	.byte	0x01, 0x35
	.zero		2


	//----- nvinfo : EIATTR_PARAM_CBANK
	.align		4
        /*000c*/ 	.byte	0x04, 0x0a
        /*000e*/ 	.short	(.L_3811 - .L_3810)
	.align		4
.L_3810:
        /*0010*/ 	.word	index@(.nv.constant0._ZN2at6native18elementwise_kernelILi128ELi2EZNS0_22gpu_kernel_impl_nocastINS0_13BUnaryFunctorIN3c107complexIfEES6_S6_NS0_15binary_internal10MulFunctorIS6_EEEEEEvRNS_18TensorIteratorBaseERKT_EUliE_EEviT1_)
        /*0014*/ 	.short	0x0160
        /*0016*/ 	.short	0x0228


	//----- nvinfo : EIATTR_CBANK_PARAM_SIZE
	.align		4
.L_3811:
        /*0018*/ 	.byte	0x03, 0x19
        /*001a*/ 	.short	0x0228


	//----- nvinfo : EIATTR_KPARAM_INFO
	.align		4
        /*001c*/ 	.byte	0x04, 0x17
        /*001e*/ 	.short	(.L_3813 - .L_3812)
.L_3812:
        /*0020*/ 	.word	0x00000000
        /*0024*/ 	.short	0x0001
        /*0026*/ 	.short	0x0008
        /*0028*/ 	.byte	0x00, 0xf0, 0x81, 0x08


	//----- nvinfo : EIATTR_KPARAM_INFO
	.align		4
.L_3813:
        /*002c*/ 	.byte	0x04, 0x17
        /*002e*/ 	.short	(.L_3815 - .L_3814)
.L_3814:
        /*0030*/ 	.word	0x00000000
        /*0034*/ 	.short	0x0000
        /*0036*/ 	.short	0x0000
        /*0038*/ 	.byte	0x00, 0xf0, 0x11, 0x00


	//----- nvinfo : EIATTR_MAXREG_COUNT
	.align		4
.L_3815:
        /*003c*/ 	.byte	0x03, 0x1b
        /*003e*/ 	.short	0x0080


	//----- nvinfo : EIATTR_MERCURY_ISA_VERSION
	.align		4
        /*0040*/ 	.byte	0x03, 0x5f
        /*0042*/ 	.short	0x0000


	//----- nvinfo : EIATTR_EXIT_INSTR_OFFSETS
	.align		4
        /*0044*/ 	.byte	0x04, 0x1c
        /*0046*/ 	.short	(.L_3817 - .L_3816)


	//   ....[0]....
.L_3816:
        /*0048*/ 	.word	0x00000f80


	//   ....[1]....
        /*004c*/ 	.word	0x00001e60


	//----- nvinfo : EIATTR_MAX_THREADS
	.align		4
.L_3817:
        /*0050*/ 	.byte	0x04, 0x05
        /*0052*/ 	.short	(.L_3819 - .L_3818)
.L_3818:
        /*0054*/ 	.word	0x00000080
        /*0058*/ 	.word	0x00000001
        /*005c*/ 	.word	0x00000001


	//----- nvinfo : EIATTR_CRS_STACK_SIZE
	.align		4
.L_3819:
        /*0060*/ 	.byte	0x04, 0x1e
        /*0062*/ 	.short	(.L_3821 - .L_3820)
.L_3820:
        /*0064*/ 	.word	0x00000000
.L_3821:


//--------------------- .nv.info._ZN2at6native27unrolled_elementwise_kernelINS0_13BUnaryFunctorIN3c107complexIfEES5_S5_NS0_15binary_internal10MulFunctorIS5_EEEESt5arrayIPcLm2EELi4E23TrivialOffsetCalculatorILi1EjESE_NS0_6memory15LoadWithoutCastENSF_16StoreWithoutCastEEEviT_T0_T2_T3_T4_T5_ --------------------------
	.section	.nv.info._ZN2at6native27unrolled_elementwise_kernelINS0_13BUnaryFunctorIN3c107complexIfEES5_S5_NS0_15binary_internal10MulFunctorIS5_EEEESt5arrayIPcLm2EELi4E23TrivialOffsetCalculatorILi1EjESE_NS0_6memory15LoadWithoutCastENSF_16StoreWithoutCastEEEviT_T0_T2_T3_T4_T5_,"",@"SHT_CUDA_INFO"
	.sectionflags	@""
	.align	4


	//----- nvinfo : EIATTR_CUDA_API_VERSION
	.align		4
        /*0000*/ 	.byte	0x04, 0x37
        /*0002*/ 	.short	(.L_3823 - .L_3822)
.L_3822:
        /*0004*/ 	.word	0x00000082


	//----- nvinfo : EIATTR_SW2861232_WAR
	.align		4
.L_3823:
        /*0008*/ 	.byte	0x01, 0x35
	.zero		2


	//----- nvinfo : EIATTR_PARAM_CBANK
	.align		4
        /*000c*/ 	.byte	0x04, 0x0a
        /*000e*/ 	.short	(.L_3825 - .L_3824)
	.align		4
.L_3824:
        /*0010*/ 	.word	index@(.nv.constant0._ZN2at6native27unrolled_elementwise_kernelINS0_13BUnaryFunctorIN3c107complexIfEES5_S5_NS0_15binary_internal10MulFunctorIS5_EEEESt5arrayIPcLm2EELi4E23TrivialOffsetCalculatorILi1EjESE_NS0_6memory15LoadWithoutCastENSF_16StoreWithoutCastEEEviT_T0_T2_T3_T4_T5_)
        /*0014*/ 	.short	0x0160
        /*0016*/ 	.short	0x002c


	//----- nvinfo : EIATTR_CBANK_PARAM_SIZE
	.align		4
.L_3825:
        /*0018*/ 	.byte	0x03, 0x19
        /*001a*/ 	.short	0x002c


	//----- nvinfo : EIATTR_KPARAM_INFO
	.align		4
        /*001c*/ 	.byte	0x04, 0x17
        /*001e*/ 	.short	(.L_3827 - .L_3826)
.L_3826:
        /*0020*/ 	.word	0x00000000
        /*0024*/ 	.short	0x0006
        /*0026*/ 	.short	0x002b
        /*0028*/ 	.byte	0x00, 0xf0, 0x05, 0x00


	//----- nvinfo : EIATTR_KPARAM_INFO
	.align		4
.L_3827:
        /*002c*/ 	.byte	0x04, 0x17
        /*002e*/ 	.short	(.L_3829 - .L_3828)
.L_3828:
        /*0030*/ 	.word	0x00000000
        /*0034*/ 	.short	0x0005
        /*0036*/ 	.short	0x002a
        /*0038*/ 	.byte	0x00, 0xf0, 0x05, 0x00


	//----- nvinfo : EIATTR_KPARAM_INFO
	.align		4
.L_3829:
        /*003c*/ 	.byte	0x04, 0x17
        /*003e*/ 	.short	(.L_3831 - .L_3830)
.L_3830:
        /*0040*/ 	.word	0x00000000
        /*0044*/ 	.short	0x0004
        /*0046*/ 	.short	0x0029
        /*0048*/ 	.byte	0x00, 0xf0, 0x05, 0x00


	//----- nvinfo : EIATTR_KPARAM_INFO
	.align		4
.L_3831:
        /*004c*/ 	.byte	0x04, 0x17
        /*004e*/ 	.short	(.L_3833 - .L_3832)
.L_3832:
        /*0050*/ 	.word	0x00000000
        /*0054*/ 	.short	0x0003
        /*0056*/ 	.short	0x0028
        /*0058*/ 	.byte	0x00, 0xf0, 0x05, 0x00


	//----- nvinfo : EIATTR_KPARAM_INFO
	.align		4
.L_3833:
        /*005c*/ 	.byte	0x04, 0x17
        /*005e*/ 	.short	(.L_3835 - .L_3834)
.L_3834:
        /*0060*/ 	.word	0x00000000
        /*0064*/ 	.short	0x0002
        /*0066*/ 	.short	0x0018
        /*0068*/ 	.byte	0x00, 0xf0, 0x41, 0x00


	//----- nvinfo : EIATTR_KPARAM_INFO
	.align		4
.L_3835:
        /*006c*/ 	.byte	0x04, 0x17
        /*006e*/ 	.short	(.L_3837 - .L_3836)
.L_3836:
        /*0070*/ 	.word	0x00000000
        /*0074*/ 	.short	0x0001
        /*0076*/ 	.short	0x0008
        /*0078*/ 	.byte	0x00, 0xf0, 0x41, 0x00


	//----- nvinfo : EIATTR_KPARAM_INFO
	.align		4
.L_3837:
        /*007c*/ 	.byte	0x04, 0x17
        /*007e*/ 	.short	(.L_3839 - .L_3838)
.L_3838:
        /*0080*/ 	.word	0x00000000
        /*0084*/ 	.short	0x0000
        /*0086*/ 	.short	0x0000
        /*0088*/ 	.byte	0x00, 0xf0, 0x11, 0x00


	//----- nvinfo : EIATTR_MAXREG_COUNT
	.align		4
.L_3839:
        /*008c*/ 	.byte	0x03, 0x1b
        /*008e*/ 	.short	0x00ff


	//----- nvinfo : EIATTR_MERCURY_ISA_VERSION
	.align		4
        /*0090*/ 	.byte	0x03, 0x5f
        /*0092*/ 	.short	0x0000


	//----- nvinfo : EIATTR_EXIT_INSTR_OFFSETS
	.align		4
        /*0094*/ 	.byte	0x04, 0x1c
        /*0096*/ 	.short	(.L_3841 - .L_3840)


	//   ....[0]....
.L_3840:
        /*0098*/ 	.word	0x000004d0


	//   ....[1]....
        /*009c*/ 	.word	0x00000570


	//----- nvinfo : EIATTR_MAX_THREADS
	.align		4
.L_3841:
        /*00a0*/ 	.byte	0x04, 0x05
        /*00a2*/ 	.short	(.L_3843 - .L_3842)
.L_3842:
        /*00a4*/ 	.word	0x00000080
        /*00a8*/ 	.word	0x00000001
        /*00ac*/ 	.word	0x00000001


	//----- nvinfo : EIATTR_CRS_STACK_SIZE
	.align		4
.L_3843:
        /*00b0*/ 	.byte	0x04, 0x1e
        /*00b2*/ 	.short	(.L_3845 - .L_3844)
.L_3844:
        /*00b4*/ 	.word	0x00000000
.L_3845:


//--------------------- .nv.info._ZN2at6native29vectorized_elementwise_kernelILi2ENS0_13BUnaryFunctorIN3c107complexIfEES5_S5_NS0_15binary_internal10MulFunctorIS5_EEEESt5arrayIPcLm2EEEEviT0_T1_ --------------------------
	.section	.nv.info._ZN2at6native29vectorized_elementwise_kernelILi2ENS0_13BUnaryFunctorIN3c107complexIfEES5_S5_NS0_15binary_internal10MulFunctorIS5_EEEESt5arrayIPcLm2EEEEviT0_T1_,"",@"SHT_CUDA_INFO"
	.sectionflags	@""
	.align	4


	//----- nvinfo : EIATTR_CUDA_API_VERSION
	.align		4
        /*0000*/ 	.byte	0x04, 0x37
        /*0002*/ 	.short	(.L_3847 - .L_3846)
.L_3846:
        /*0004*/ 	.word	0x00000082


	//----- nvinfo : EIATTR_SW2861232_WAR
	.align		4
.L_3847:
        /*0008*/ 	.byte	0x01, 0x35
	.zero		2


	//----- nvinfo : EIATTR_PARAM_CBANK
	.align		4
        /*000c*/ 	.byte	0x04, 0x0a
        /*000e*/ 	.short	(.L_3849 - .L_3848)
	.align		4
.L_3848:
        /*0010*/ 	.word	index@(.nv.constant0._ZN2at6native29vectorized_elementwise_kernelILi2ENS0_13BUnaryFunctorIN3c107complexIfEES5_S5_NS0_15binary_internal10MulFunctorIS5_EEEESt5arrayIPcLm2EEEEviT0_T1_)
        /*0014*/ 	.short	0x0160
        /*0016*/ 	.short	0x0028


	//----- nvinfo : EIATTR_CBANK_PARAM_SIZE
	.align		4
.L_3849:
        /*0018*/ 	.byte	0x03, 0x19
        /*001a*/ 	.short	0x0028


	//----- nvinfo : EIATTR_KPARAM_INFO
	.align		4
        /*001c*/ 	.byte	0x04, 0x17
        /*001e*/ 	.short	(.L_3851 - .L_3850)
.L_3850:
        /*0020*/ 	.word	0x00000000
        /*0024*/ 	.short	0x0002
        /*0026*/ 	.short	0x0018
        /*0028*/ 	.byte	0x00, 0xf0, 0x41, 0x00


	//----- nvinfo : EIATTR_KPARAM_INFO
	.align		4
.L_3851:
        /*002c*/ 	.byte	0x04, 0x17
        /*002e*/ 	.short	(.L_3853 - .L_3852)
.L_3852:
        /*0030*/ 	.word	0x00000000
        /*0034*/ 	.short	0x0001
        /*0036*/ 	.short	0x0008
        /*0038*/ 	.byte	0x00, 0xf0, 0x41, 0x00


	//----- nvinfo : EIATTR_KPARAM_INFO
	.align		4
.L_3853:
        /*003c*/ 	.byte	0x04, 0x17
        /*003e*/ 	.short	(.L_3855 - .L_3854)
.L_3854:
        /*0040*/ 	.word	0x00000000
        /*0044*/ 	.short	0x0000
        /*0046*/ 	.short	0x0000
        /*0048*/ 	.byte	0x00, 0xf0, 0x11, 0x00


	//----- nvinfo : EIATTR_MAXREG_COUNT
	.align		4
.L_3855:
        /*004c*/ 	.byte	0x03, 0x1b
        /*004e*/ 	.short	0x00ff


	//----- nvinfo : EIATTR_MERCURY_ISA_VERSION
	.align		4
        /*0050*/ 	.byte	0x03, 0x5f
        /*0052*/ 	.short	0x0000


	//----- nvinfo : EIATTR_EXIT_INSTR_OFFSETS
	.align		4
        /*0054*/ 	.byte	0x04, 0x1c
        /*0056*/ 	.short	(.L_3857 - .L_3856)


	//   ....[0]....
.L_3856:
        /*0058*/ 	.word	0x00000350


	//   ....[1]....
        /*005c*/ 	.word	0x00000df0


	//   ....[2]....
        /*0060*/ 	.word	0x00000e40


	//----- nvinfo : EIATTR_MAX_THREADS
	.align		4
.L_3857:
        /*0064*/ 	.byte	0x04, 0x05
        /*0066*/ 	.short	(.L_3859 - .L_3858)
.L_3858:
        /*0068*/ 	.word	0x00000080
        /*006c*/ 	.word	0x00000001
        /*0070*/ 	.word	0x00000001


	//----- nvinfo : EIATTR_CRS_STACK_SIZE
	.align		4
.L_3859:
        /*0074*/ 	.byte	0x04, 0x1e
        /*0076*/ 	.short	(.L_3861 - .L_3860)
.L_3860:
        /*0078*/ 	.word	0x00000000
.L_3861:


//--------------------- .nv.info._ZN2at6native29vectorized_elementwise_kernelILi4ENS0_13BUnaryFunctorIN3c107complexIfEES5_S5_NS0_15binary_internal10MulFunctorIS5_EEEESt5arrayIPcLm2EEEEviT0_T1_ --------------------------
	.section	.nv.info._ZN2at6native29vectorized_elementwise_kernelILi4ENS0_13BUnaryFunctorIN3c107complexIfEES5_S5_NS0_15binary_internal10MulFunctorIS5_EEEESt5arrayIPcLm2EEEEviT0_T1_,"",@"SHT_CUDA_INFO"
	.sectionflags	@""
	.align	4


	//----- nvinfo : EIATTR_CUDA_API_VERSION
	.align		4
        /*0000*/ 	.byte	0x04, 0x37
        /*0002*/ 	.short	(.L_3863 - .L_3862)
.L_3862:
        /*0004*/ 	.word	0x00000082


	//----- nvinfo : EIATTR_SW2861232_WAR
	.align		4
.L_3863:
        /*0008*/ 	.byte	0x01, 0x35
	.zero		2


	//----- nvinfo : EIATTR_PARAM_CBANK
	.align		4
        /*000c*/ 	.byte	0x04, 0x0a
        /*000e*/ 	.short	(.L_3865 - .L_3864)
	.align		4
.L_3864:
        /*0010*/ 	.word	index@(.nv.constant0._ZN2at6native29vectorized_elementwise_kernelILi4ENS0_13BUnaryFunctorIN3c107complexIfEES5_S5_NS0_15binary_internal10MulFunctorIS5_EEEESt5arrayIPcLm2EEEEviT0_T1_)
        /*0014*/ 	.short	0x0160
        /*0016*/ 	.short	0x0028


	//----- nvinfo : EIATTR_CBANK_PARAM_SIZE
	.align		4
.L_3865:
        /*0018*/ 	.byte	0x03, 0x19
        /*001a*/ 	.short	0x0028


	//----- nvinfo : EIATTR_KPARAM_INFO
	.align		4
        /*001c*/ 	.byte	0x04, 0x17
        /*001e*/ 	.short	(.L_3867 - .L_3866)
.L_3866:
        /*0020*/ 	.word	0x00000000
        /*0024*/ 	.short	0x0002
        /*0026*/ 	.short	0x0018
        /*0028*/ 	.byte	0x00, 0xf0, 0x41, 0x00


	//----- nvinfo : EIATTR_KPARAM_INFO
	.align		4
.L_3867:
        /*002c*/ 	.byte	0x04, 0x17
        /*002e*/ 	.short	(.L_3869 - .L_3868)
.L_3868:
        /*0030*/ 	.word	0x00000000
        /*0034*/ 	.short	0x0001
        /*0036*/ 	.short	0x0008
        /*0038*/ 	.byte	0x00, 0xf0, 0x41, 0x00


	//----- nvinfo : EIATTR_KPARAM_INFO
	.align		4
.L_3869:
        /*003c*/ 	.byte	0x04, 0x17
        /*003e*/ 	.short	(.L_3871 - .L_3870)
.L_3870:
        /*0040*/ 	.word	0x00000000
        /*0044*/ 	.short	0x0000
        /*0046*/ 	.short	0x0000
        /*0048*/ 	.byte	0x00, 0xf0, 0x11, 0x00


	//----- nvinfo : EIATTR_MAXREG_COUNT
	.align		4
.L_3871:
        /*004c*/ 	.byte	0x03, 0x1b
        /*004e*/ 	.short	0x00ff


	//----- nvinfo : EIATTR_MERCURY_ISA_VERSION
	.align		4
        /*0050*/ 	.byte	0x03, 0x5f
        /*0052*/ 	.short	0x0000


	//----- nvinfo : EIATTR_EXIT_INSTR_OFFSETS
	.align		4
        /*0054*/ 	.byte	0x04, 0x1c
        /*0056*/ 	.short	(.L_3873 - .L_3872)


	//   ....[0]....
.L_3872:
        /*0058*/ 	.word	0x00000350


	//   ....[1]....
        /*005c*/ 	.word	0x00000df0


	//   ....[2]....
        /*0060*/ 	.word	0x00000e40


	//----- nvinfo : EIATTR_MAX_THREADS
	.align		4
.L_3873:
        /*0064*/ 	.byte	0x04, 0x05
        /*0066*/ 	.short	(.L_3875 - .L_3874)
.L_3874:
        /*0068*/ 	.word	0x00000080
        /*006c*/ 	.word	0x00000001
        /*0070*/ 	.word	0x00000001


	//----- nvinfo : EIATTR_CRS_STACK_SIZE
	.align		4
.L_3875:
        /*0074*/ 	.byte	0x04, 0x1e
        /*0076*/ 	.short	(.L_3877 - .L_3876)
.L_3876:
        /*0078*/ 	.word	0x00000000
.L_3877:


//--------------------- .nv.info._ZN2at6native29vectorized_elementwise_kernelILi8ENS0_13BUnaryFunctorIN3c107complexIfEES5_S5_NS0_15binary_internal10MulFunctorIS5_EEEESt5arrayIPcLm2EEEEviT0_T1_ --------------------------
	.section	.nv.info._ZN2at6native29vectorized_elementwise_kernelILi8ENS0_13BUnaryFunctorIN3c107complexIfEES5_S5_NS0_15binary_internal10MulFunctorIS5_EEEESt5arrayIPcLm2EEEEviT0_T1_,"",@"SHT_CUDA_INFO"
	.sectionflags	@""
	.align	4


	//----- nvinfo : EIATTR_CUDA_API_VERSION
	.align		4
        /*0000*/ 	.byte	0x04, 0x37
        /*0002*/ 	.short	(.L_3879 - .L_3878)
.L_3878:
        /*0004*/ 	.word	0x00000082


	//----- nvinfo : EIATTR_SW2861232_WAR
	.align		4
.L_3879:
        /*0008*/ 	.byte	0x01, 0x35
	.zero		2


	//----- nvinfo : EIATTR_PARAM_CBANK
	.align		4
        /*000c*/ 	.byte	0x04, 0x0a
        /*000e*/ 	.short	(.L_3881 - .L_3880)
	.align		4
.L_3880:
        /*0010*/ 	.word	index@(.nv.constant0._ZN2at6native29vectorized_elementwise_kernelILi8ENS0_13BUnaryFunctorIN3c107complexIfEES5_S5_NS0_15binary_internal10MulFunctorIS5_EEEESt5arrayIPcLm2EEEEviT0_T1_)
        /*0014*/ 	.short	0x0160
        /*0016*/ 	.short	0x0028


	//----- nvinfo : EIATTR_CBANK_PARAM_SIZE
	.align		4
.L_3881:
        /*0018*/ 	.byte	0x03, 0x19
        /*001a*/ 	.short	0x0028


	//----- nvinfo : EIATTR_KPARAM_INFO
	.align		4
        /*001c*/ 	.byte	0x04, 0x17
        /*001e*/ 	.short	(.L_3883 - .L_3882)
.L_3882:
        /*0020*/ 	.word	0x00000000
        /*0024*/ 	.short	0x0002
        /*0026*/ 	.short	0x0018
        /*0028*/ 	.byte	0x00, 0xf0, 0x41, 0x00


	//----- nvinfo : EIATTR_KPARAM_INFO
	.align		4
.L_3883:
        /*002c*/ 	.byte	0x04, 0x17
        /*002e*/ 	.short	(.L_3885 - .L_3884)
.L_3884:
        /*0030*/ 	.word	0x00000000
        /*0034*/ 	.short	0x0001
        /*0036*/ 	.short	0x0008
        /*0038*/ 	.byte	0x00, 0xf0, 0x41, 0x00


	//----- nvinfo : EIATTR_KPARAM_INFO
	.align		4
.L_3885:
        /*003c*/ 	.byte	0x04, 0x17
        /*003e*/ 	.short	(.L_3887 - .L_3886)
.L_3886:
        /*0040*/ 	.word	0x00000000
        /*0044*/ 	.short	0x0000
        /*0046*/ 	.short	0x0000
        /*0048*/ 	.byte	0x00, 0xf0, 0x11, 0x00


	//----- nvinfo : EIATTR_MAXREG_COUNT
	.align		4
.L_3887:
        /*004c*/ 	.byte	0x03, 0x1b
        /*004e*/ 	.short	0x00ff


	//----- nvinfo : EIATTR_MERCURY_ISA_VERSION
	.align		4
        /*0050*/ 	.byte	0x03, 0x5f
        /*0052*/ 	.short	0x0000


	//----- nvinfo : EIATTR_EXIT_INSTR_OFFSETS
	.align		4
        /*0054*/ 	.byte	0x04, 0x1c
        /*0056*/ 	.short	(.L_3889 - .L_3888)


	//   ....[0]....
.L_3888:
        /*0058*/ 	.word	0x00000010


	//----- nvinfo : EIATTR_MAX_THREADS
	.align		4
.L_3889:
        /*005c*/ 	.byte	0x04, 0x05
        /*005e*/ 	.short	(.L_3891 - .L_3890)
.L_3890:
        /*0060*/ 	.word	0x00000080
        /*0064*/ 	.word	0x00000001
        /*0068*/ 	.word	0x00000001
.L_3891:


//--------------------- .nv.info._ZN2at6native18elementwise_kernelILi128ELi4EZNS0_15gpu_kernel_implINS0_13BUnaryFunctorIN3c107complexIdEES6_S6_NS0_15binary_internal10MulFunctorIS6_EEEEEEvRNS_18TensorIteratorBaseERKT_EUliE_EEviT1_ --------------------------
	.section	.nv.info._ZN2at6native18elementwise_kernelILi128ELi4EZNS0_15gpu_kernel_implINS0_13BUnaryFunctorIN3c107complexIdEES6_S6_NS0_15binary_internal10MulFunctorIS6_EEEEEEvRNS_18TensorIteratorBaseERKT_EUliE_EEviT1_,"",@"SHT_CUDA_INFO"
	.sectionflags	@""
	.align	4


	//----- nvinfo : EIATTR_CUDA_API_VERSION
	.align		4
        /*0000*/ 	.byte	0x04, 0x37
        /*0002*/ 	.short	(.L_3893 - .L_3892)
.L_3892:
        /*0004*/ 	.word	0x00000082


	//----- nvinfo : EIATTR_SW2861232_WAR
	.align		4
.L_3893:
        /*0008*/ 	.byte	0x01, 0x35
	.zero		2


	//----- nvinfo : EIATTR_PARAM_CBANK
	.align		4
        /*000c*/ 	.byte	0x04, 0x0a
        /*000e*/ 	.short	(.L_3895 - .L_3894)
	.align		4
.L_3894:
        /*0010*/ 	.word	index@(.nv.constant0._ZN2at6native18elementwise_kernelILi128ELi4EZNS0_15gpu_kernel_implINS0_13BUnaryFunctorIN3c107complexIdEES6_S6_NS0_15binary_internal10MulFunctorIS6_EEEEEEvRNS_18TensorIteratorBaseERKT_EUliE_EEviT1_)
        /*0014*/ 	.short	0x0160
        /*0016*/ 	.short	0x0250


	//----- nvinfo : EIATTR_CBANK_PARAM_SIZE
	.align		4
.L_3895:
        /*0018*/ 	.byte	0x03, 0x19
        /*001a*/ 	.short	0x0250


	//----- nvinfo : EIATTR_KPARAM_INFO
	.align		4
        /*001c*/ 	.byte	0x04, 0x17
        /*001e*/ 	.short	(.L_3897 - .L_3896)
.L_3896:
        /*0020*/ 	.word	0x00000000
        /*0024*/ 	.short	0x0001
        /*0026*/ 	.short	0x0010
        /*0028*/ 	.byte	0x00, 0xf0, 0x01, 0x09


	//----- nvinfo : EIATTR_KPARAM_INFO
	.align		4
.L_3897:
        /*002c*/ 	.byte	0x04, 0x17
        /*002e*/ 	.short	(.L_3899 - .L_3898)
.L_3898:
        /*0030*/ 	.word	0x00000000
        /*0034*/ 	.short	0x0000
        /*0036*/ 	.short	0x0000
        /*0038*/ 	.byte	0x00, 0xf0, 0x11, 0x00


	//----- nvinfo : EIATTR_MAXREG_COUNT
	.align		4
.L_3899:
        /*003c*/ 	.byte	0x03, 0x1b
        /*003e*/ 	.short	0x0080


	//----- nvinfo : EIATTR_EXTERNS
	.align		4
        /*0040*/ 	.byte	0x04, 0x0f
        /*0042*/ 	.short	(.L_3901 - .L_3900)


	//   ....[0]....
	.align		4
.L_3900:
        /*0044*/ 	.word	index@(__assertfail)


	//----- nvinfo : EIATTR_MERCURY_ISA_VERSION
	.align		4
.L_3901:
        /*0048*/ 	.byte	0x03, 0x5f
        /*004a*/ 	.short	0x0000


	//----- nvinfo : EIATTR_SYSCALL_OFFSETS
	.align		4
        /*004c*/ 	.byte	0x04, 0x46
        /*004e*/ 	.short	(.L_3903 - .L_3902)


	//   ....[0]....
.L_3902:
        /*0050*/ 	.word	0x00001ef0


	//   ....[1]....
        /*0054*/ 	.word	0x00002fb0


	//   ....[2]....
        /*0058*/ 	.word	0x00004ee0


	//   ....[3]....
        /*005c*/ 	.word	0x00005fa0


	//   ....[4]....
        /*0060*/ 	.word	0x00007ea0


	//   ....[5]....
        /*0064*/ 	.word	0x00008f60


	//   ....[6]....
        /*0068*/ 	.word	0x0000ae70


	//   ....[7]....
        /*006c*/ 	.word	0x0000bf30


	//----- nvinfo : EIATTR_EXIT_INSTR_OFFSETS
	.align		4
.L_3903:
        /*0070*/ 	.byte	0x04, 0x1c
        /*0072*/ 	.short	(.L_3905 - .L_3904)


	//   ....[0]....
.L_3904:
        /*0074*/ 	.word	0x00009000


	//   ....[1]....
        /*0078*/ 	.word	0x0000b040


	//   ....[2]....
        /*007c*/ 	.word	0x0000b080


	//   ....[3]....
        /*0080*/ 	.word	0x0000b110


	//   ....[4]....
        /*0084*/ 	.word	0x0000b140


	//   ....[5]....
        /*0088*/ 	.word	0x0000b170


	//   ....[6]....
        /*008c*/ 	.word	0x0000b220


	//   ....[7]....
        /*0090*/ 	.word	0x0000b280


	//   ....[8]....
        /*0094*/ 	.word	0x0000b360


	//   ....[9]....
        /*0098*/ 	.word	0x0000b3f0


	//   ....[10]....
        /*009c*/ 	.word	0x0000b410


	//   ....[11]....
        /*00a0*/ 	.word	0x0000b4e0


	//   ....[12]....
        /*00a4*/ 	.word	0x0000b500


	//   ....[13]....
        /*00a8*/ 	.word	0x0000b6b0


	//   ....[14]....
        /*00ac*/ 	.word	0x0000b830


	//   ....[15]....
        /*00b0*/ 	.word	0x0000b890


	//   ....[16]....
        /*00b4*/ 	.word	0x0000b940


	//   ....[17]....
        /*00b8*/ 	.word	0x0000bae0


	//   ....[18]....
        /*00bc*/ 	.word	0x0000bc80


	//   ....[19]....
        /*00c0*/ 	.word	0x0000be00


	//   ....[20]....
        /*00c4*/ 	.word	0x0000bf40


	//   ....[21]....
        /*00c8*/ 	.word	0x0000bf70


	//   ....[22]....
        /*00cc*/ 	.word	0x0000bfa0


	//----- nvinfo : EIATTR_MAX_THREADS
	.align		4
.L_3905:
        /*00d0*/ 	.byte	0x04, 0x05
        /*00d2*/ 	.short	(.L_3907 - .L_3906)
.L_3906:
        /*00d4*/ 	.word	0x00000080
        /*00d8*/ 	.word	0x00000001
        /*00dc*/ 	.word	0x00000001


	//----- nvinfo : EIATTR_CRS_STACK_SIZE
	.align		4
.L_3907:
        /*00e0*/ 	.byte	0x04, 0x1e
        /*00e2*/ 	.short	(.L_3909 - .L_3908)
.L_3908:
        /*00e4*/ 	.word	0x00000000
.L_3909:


//--------------------- .nv.info._ZN2at6native27unrolled_elementwise_kernelINS0_13BUnaryFunctorIN3c107complexIdEES5_S5_NS0_15binary_internal10MulFunctorIS5_EEEESt5arrayIPcLm2EELi4E23TrivialOffsetCalculatorILi1EjESE_NS0_6memory12LoadWithCastILi1EEENSF_13StoreWithCastILi1EEEEEviT_T0_T2_T3_T4_T5_ --------------------------
	.section	.nv.info._ZN2at6native27unrolled_elementwise_kernelINS0_13BUnaryFunctorIN3c107complexIdEES5_S5_NS0_15binary_internal10MulFunctorIS5_EEEESt5arrayIPcLm2EELi4E23TrivialOffsetCalculatorILi1EjESE_NS0_6memory12LoadWithCastILi1EEENSF_13StoreWithCastILi1EEEEEviT_T0_T2_T3_T4_T5_,"",@"SHT_CUDA_INFO"
	.sectionflags	@""
	.align	4


	//----- nvinfo : EIATTR_CUDA_API_VERSION
	.align		4
        /*0000*/ 	.byte	0x04, 0x37
        /*0002*/ 	.short	(.L_3911 - .L_3910)
.L_3910:
        /*0004*/ 	.word	0x00000082


	//----- nvinfo : EIATTR_SW2861232_WAR
	.align		4
.L_3911:
        /*0008*/ 	.byte	0x01, 0x35
	.zero		2


	//----- nvinfo : EIATTR_PARAM_CBANK
	.align		4
        /*000c*/ 	.byte	0x04, 0x0a
        /*000e*/ 	.short	(.L_3913 - .L_3912)
	.align		4
.L_3912:
        /*0010*/ 	.word	index@(.nv.constant0._ZN2at6native27unrolled_elementwise_kernelINS0_13BUnaryFunctorIN3c107complexIdEES5_S5_NS0_15binary_internal10MulFunctorIS5_EEEESt5arrayIPcLm2EELi4E23TrivialOffsetCalculatorILi1EjESE_NS0_6memory12LoadWithCastILi1EEENSF_13StoreWithCastILi1EEEEEviT_T0_T2_T3_T4_T5_)
        /*0014*/ 	.short	0x0160
        /*0016*/ 	.short	0x0054


	//----- nvinfo : EIATTR_CBANK_PARAM_SIZE
	.align		4
.L_3913:
        /*0018*/ 	.byte	0x03, 0x19
        /*001a*/ 	.short	0x0054


	//----- nvinfo : EIATTR_KPARAM_INFO
	.align		4
        /*001c*/ 	.byte	0x04, 0x17
        /*001e*/ 	.short	(.L_3915 - .L_3914)
.L_3914:
        /*0020*/ 	.word	0x00000000
        /*0024*/ 	.short	0x0006
        /*0026*/ 	.short	0x004c
        /*0028*/ 	.byte	0x00, 0xf0, 0x21, 0x00


	//----- nvinfo : EIATTR_KPARAM_INFO
	.align		4
.L_3915:
        /*002c*/ 	.byte	0x04, 0x17
        /*002e*/ 	.short	(.L_3917 - .L_3916)
.L_3916:
        /*0030*/ 	.word	0x00000000
        /*0034*/ 	.short	0x0005
        /*0036*/ 	.short	0x0044
        /*0038*/ 	.byte	0x00, 0xf0, 0x21, 0x00


	//----- nvinfo : EIATTR_KPARAM_INFO
	.align		4
.L_3917:
        /*003c*/ 	.byte	0x04, 0x17
        /*003e*/ 	.short	(.L_3919 - .L_3918)
.L_3918:
        /*0040*/ 	.word	0x00000000
        /*0044*/ 	.short	0x0004
        /*0046*/ 	.short	0x0041
        /*0048*/ 	.byte	0x00, 0xf0, 0x05, 0x00


	//----- nvinfo : EIATTR_KPARAM_INFO
	.align		4
.L_3919:
        /*004c*/ 	.byte	0x04, 0x17
        /*004e*/ 	.short	(.L_3921 - .L_3920)
.L_3920:
        /*0050*/ 	.word	0x00000000
        /*0054*/ 	.short	0x0003
        /*0056*/ 	.short	0x0040
        /*0058*/ 	.byte	0x00, 0xf0, 0x05, 0x00


	//----- nvinfo : EIATTR_KPARAM_INFO
	.align		4
.L_3921:
        /*005c*/ 	.byte	0x04, 0x17
        /*005e*/ 	.short	(.L_3923 - .L_3922)
.L_3922:
        /*0060*/ 	.word	0x00000000
        /*0064*/ 	.short	0x0002
        /*0066*/ 	.short	0x0030
        /*0068*/ 	.byte	0x00, 0xf0, 0x41, 0x00


	//----- nvinfo : EIATTR_KPARAM_INFO
	.align		4
.L_3923:
        /*006c*/ 	.byte	0x04, 0x17
        /*006e*/ 	.short	(.L_3925 - .L_3924)
.L_3924:
        /*0070*/ 	.word	0x00000000
        /*0074*/ 	.short	0x0001
        /*0076*/ 	.short	0x0010
        /*0078*/ 	.byte	0x00, 0xf0, 0x81, 0x00


	//----- nvinfo : EIATTR_KPARAM_INFO
	.align		4
.L_3925:
        /*007c*/ 	.byte	0x04, 0x17
        /*007e*/ 	.short	(.L_3927 - .L_3926)
.L_3926:
        /*0080*/ 	.word	0x00000000
        /*0084*/ 	.short	0x0000
        /*0086*/ 	.short	0x0000
        /*0088*/ 	.byte	0x00, 0xf0, 0x11, 0x00


	//----- nvinfo : EIATTR_MAXREG_COUNT
	.align		4
.L_3927:
        /*008c*/ 	.byte	0x03, 0x1b
        /*008e*/ 	.short	0x00ff


	//----- nvinfo : EIATTR_EXTERNS
	.align		4
        /*0090*/ 	.byte	0x04, 0x0f
        /*0092*/ 	.short	(.L_3929 - .L_3928)


	//   ....[0]....
	.align		4
.L_3928:
        /*0094*/ 	.word	index@(__assertfail)


	//----- nvinfo : EIATTR_MERCURY_ISA_VERSION
	.align		4
.L_3929:
        /*0098*/ 	.byte	0x03, 0x5f
        /*009a*/ 	.short	0x0000


	//----- nvinfo : EIATTR_SYSCALL_OFFSETS
	.align		4
        /*009c*/ 	.byte	0x04, 0x46
        /*009e*/ 	.short	(.L_3931 - .L_3930)


	//   ....[0]....
.L_3930:
        /*00a0*/ 	.word	0x000010f0


	//   ....[1]....
        /*00a4*/ 	.word	0x00002230


	//   ....[2]....
        /*00a8*/ 	.word	0x00003380


	//   ....[3]....
        /*00ac*/ 	.word	0x000044a0


	//   ....[4]....
        /*00b0*/ 	.word	0x000058c0


	//   ....[5]....
        /*00b4*/ 	.word	0x00006990


	//   ....[6]....
        /*00b8*/ 	.word	0x00007a20


	//   ....[7]....
        /*00bc*/ 	.word	0x00008ad0


	//----- nvinfo : EIATTR_EXIT_INSTR_OFFSETS
	.align		4
.L_3931:
        /*00c0*/ 	.byte	0x04, 0x1c
        /*00c2*/ 	.short	(.L_3933 - .L_3932)


	//   ....[0]....
.L_3932:
        /*00c4*/ 	.word	0x00007ac0


	//   ....[1]....
        /*00c8*/ 	.word	0x00007be0


	//   ....[2]....
        /*00cc*/ 	.word	0x00007c20


	//   ....[3]....
        /*00d0*/ 	.word	0x00007cb0


	//   ....[4]....
        /*00d4*/ 	.word	0x00007ce0


	//   ....[5]....
        /*00d8*/ 	.word	0x00007d10


	//   ....[6]....
        /*00dc*/ 	.word	0x00007dc0


	//   ....[7]....
        /*00e0*/ 	.word	0x00007e20


	//   ....[8]....
        /*00e4*/ 	.word	0x00007f00


	//   ....[9]....
        /*00e8*/ 	.word	0x00007f90


	//   ....[10]....
        /*00ec*/ 	.word	0x00007fb0


	//   ....[11]....
        /*00f0*/ 	.word	0x00008080


	//   ....[12]....
        /*00f4*/ 	.word	0x000080a0


	//   ....[13]....
        /*00f8*/ 	.word	0x00008250


	//   ....[14]....
        /*00fc*/ 	.word	0x000083d0


	//   ....[15]....
        /*0100*/ 	.word	0x00008430


	//   ....[16]....
        /*0104*/ 	.word	0x000084e0


	//   ....[17]....
        /*0108*/ 	.word	0x00008680


	//   ....[18]....
        /*010c*/ 	.word	0x00008820


	//   ....[19]....
        /*0110*/ 	.word	0x000089a0


	//   ....[20]....
        /*0114*/ 	.word	0x00008ae0


	//   ....[21]....
        /*0118*/ 	.word	0x00008b10


	//   ....[22]....
        /*011c*/ 	.word	0x00008b40


	//----- nvinfo : EIATTR_MAX_THREADS
	.align		4
.L_3933:
        /*0120*/ 	.byte	0x04, 0x05
        /*0122*/ 	.short	(.L_3935 - .L_3934)
.L_3934:
        /*0124*/ 	.word	0x00000080
        /*0128*/ 	.word	0x00000001
        /*012c*/ 	.word	0x00000001


	//----- nvinfo : EIATTR_CRS_STACK_SIZE
	.align		4
.L_3935:
        /*0130*/ 	.byte	0x04, 0x1e
        /*0132*/ 	.short	(.L_3937 - .L_3936)
.L_3936:
        /*0134*/ 	.word	0x00000000
.L_3937:


//--------------------- .nv.info._ZN2at6native18elementwise_kernelILi128ELi2EZNS0_22gpu_kernel_impl_nocastINS0_13BUnaryFunctorIN3c107complexIdEES6_S6_NS0_15binary_internal10MulFunctorIS6_EEEEEEvRNS_18TensorIteratorBaseERKT_EUliE_EEviT1_ --------------------------
	.section	.nv.info._ZN2at6native18elementwise_kernelILi128ELi2EZNS0_22gpu_kernel_impl_nocastINS0_13BUnaryFunctorIN3c107complexIdEES6_S6_NS0_15binary_internal10MulFunctorIS6_EEEEEEvRNS_18TensorIteratorBaseERKT_EUliE_EEviT1_,"",@"SHT_CUDA_INFO"
	.sectionflags	@""
	.align	4


	//----- nvinfo : EIATTR_CUDA_API_VERSION
	.align		4
        /*0000*/ 	.byte	0x04, 0x37
        /*0002*/ 	.short	(.L_3939 - .L_3938)
.L_3938:
        /*0004*/ 	.word	0x00000082


	//----- nvinfo : EIATTR_SW2861232_WAR
	.align		4
.L_3939:
        /*0008*/ 	.byte	0x01, 0x35
	.zero		2


	//----- nvinfo : EIATTR_PARAM_CBANK
	.align		4
        /*000c*/ 	.byte	0x04, 0x0a
        /*000e*/ 	.short	(.L_3941 - .L_3940)
	.align		4
.L_3940:
        /*0010*/ 	.word	index@(.nv.constant0._ZN2at6native18elementwise_kernelILi128ELi2EZNS0_22gpu_kernel_impl_nocastINS0_13BUnaryFunctorIN3c107complexIdEES6_S6_NS0_15binary_internal10MulFunctorIS6_EEEEEEvRNS_18TensorIteratorBaseERKT_EUliE_EEviT1_)
        /*0014*/ 	.short	0x0160
        /*0016*/ 	.short	0x0250


	//----- nvinfo : EIATTR_CBANK_PARAM_SIZE
	.align		4
.L_3941:
        /*0018*/ 	.byte	0x03, 0x19
        /*001a*/ 	.short	0x0250


	//----- nvinfo : EIATTR_KPARAM_INFO
	.align		4
        /*001c*/ 	.byte	0x04, 0x17
        /*001e*/ 	.short	(.L_3943 - .L_3942)
.L_3942:
        /*0020*/ 	.word	0x00000000
        /*0024*/ 	.short	0x0001
        /*0026*/ 	.short	0x0010
        /*0028*/ 	.byte	0x00, 0xf0, 0x01, 0x09


	//----- nvinfo : EIATTR_KPARAM_INFO
	.align		4
.L_3943:
        /*002c*/ 	.byte	0x04, 0x17
        /*002e*/ 	.short	(.L_3945 - .L_3944)
.L_3944:
        /*0030*/ 	.word	0x00000000
        /*0034*/ 	.short	0x0000
        /*0036*/ 	.short	0x0000
        /*0038*/ 	.byte	0x00, 0xf0, 0x11, 0x00


	//----- nvinfo : EIATTR_MAXREG_COUNT
	.align		4
.L_3945:
        /*003c*/ 	.byte	0x03, 0x1b
        /*003e*/ 	.short	0x0080


	//----- nvinfo : EIATTR_MERCURY_ISA_VERSION
	.align		4
        /*0040*/ 	.byte	0x03, 0x5f
        /*0042*/ 	.short	0x0000


	//----- nvinfo : EIATTR_EXIT_INSTR_OFFSETS
	.align		4
        /*0044*/ 	.byte	0x04, 0x1c
        /*0046*/ 	.short	(.L_3947 - .L_3946)


	//   ....[0]....
.L_3946:
        /*0048*/ 	.word	0x00000f80


	//   ....[1]....
        /*004c*/ 	.word	0x00001e60


	//----- nvinfo : EIATTR_MAX_THREADS
	.align		4
.L_3947:
        /*0050*/ 	.byte	0x04, 0x05
        /*0052*/ 	.short	(.L_3949 - .L_3948)
.L_3948:
        /*0054*/ 	.word	0x00000080
        /*0058*/ 	.word	0x00000001
        /*005c*/ 	.word	0x00000001


	//----- nvinfo : EIATTR_CRS_STACK_SIZE
	.align		4
.L_3949:
        /*0060*/ 	.byte	0x04, 0x1e
        /*0062*/ 	.short	(.L_3951 - .L_3950)
.L_3950:
        /*0064*/ 	.word	0x00000000
.L_3951:


//--------------------- .nv.info._ZN2at6native27unrolled_elementwise_kernelINS0_13BUnaryFunctorIN3c107complexIdEES5_S5_NS0_15binary_internal10MulFunctorIS5_EEEESt5arrayIPcLm2EELi4E23TrivialOffsetCalculatorILi1EjESE_NS0_6memory15LoadWithoutCastENSF_16StoreWithoutCastEEEviT_T0_T2_T3_T4_T5_ --------------------------
	.section	.nv.info._ZN2at6native27unrolled_elementwise_kernelINS0_13BUnaryFunctorIN3c107complexIdEES5_S5_NS0_15binary_internal10MulFunctorIS5_EEEESt5arrayIPcLm2EELi4E23TrivialOffsetCalculatorILi1EjESE_NS0_6memory15LoadWithoutCastENSF_16StoreWithoutCastEEEviT_T0_T2_T3_T4_T5_,"",@"SHT_CUDA_INFO"
	.sectionflags	@""
	.align	4


	//----- nvinfo : EIATTR_CUDA_API_VERSION
	.align		4
        /*0000*/ 	.byte	0x04, 0x37
        /*0002*/ 	.short	(.L_3953 - .L_3952)
.L_3952:
        /*0004*/ 	.word	0x00000082


	//----- nvinfo : EIATTR_SW2861232_WAR
	.align		4
.L_3953:
        /*0008*/ 	.byte	0x01, 0x35
	.zero		2


	//----- nvinfo : EIATTR_PARAM_CBANK
	.align		4
        /*000c*/ 	.byte	0x04, 0x0a
        /*000e*/ 	.short	(.L_3955 - .L_3954)
	.align		4
.L_3954:
        /*0010*/ 	.word	index@(.nv.constant0._ZN2at6native27unrolled_elementwise_kernelINS0_13BUnaryFunctorIN3c107complexIdEES5_S5_NS0_15binary_internal10MulFunctorIS5_EEEESt5arrayIPcLm2EELi4E23TrivialOffsetCalculatorILi1EjESE_NS0_6memory15LoadWithoutCastENSF_16StoreWithoutCastEEEviT_T0_T2_T3_T4_T5_)
        /*0014*/ 	.short	0x0160
        /*0016*/ 	.short	0x0044


	//----- nvinfo : EIATTR_CBANK_PARAM_SIZE
	.align		4
.L_3955:
        /*0018*/ 	.byte	0x03, 0x19
        /*001a*/ 	.short	0x0044


	//----- nvinfo : EIATTR_KPARAM_INFO
	.align		4
        /*001c*/ 	.byte	0x04, 0x17
        /*001e*/ 	.short	(.L_3957 - .L_3956)
.L_3956:
        /*0020*/ 	.word	0x00000000
        /*0024*/ 	.short	0x0006
        /*0026*/ 	.short	0x0043
        /*0028*/ 	.byte	0x00, 0xf0, 0x05, 0x00


	//----- nvinfo : EIATTR_KPARAM_INFO
	.align		4
.L_3957:
        /*002c*/ 	.byte	0x04, 0x17
        /*002e*/ 	.short	(.L_3959 - .L_3958)
.L_3958:
        /*0030*/ 	.word	0x00000000
        /*0034*/ 	.short	0x0005
        /*0036*/ 	.short	0x0042
        /*0038*/ 	.byte	0x00, 0xf0, 0x05, 0x00


	//----- nvinfo : EIATTR_KPARAM_INFO
	.align		4
.L_3959:
        /*003c*/ 	.byte	0x04, 0x17
        /*003e*/ 	.short	(.L_3961 - .L_3960)
.L_3960:
        /*0040*/ 	.word	0x00000000
        /*0044*/ 	.short	0x0004
        /*0046*/ 	.short	0x0041
        /*0048*/ 	.byte	0x00, 0xf0, 0x05, 0x00


	//----- nvinfo : EIATTR_KPARAM_INFO
	.align		4
.L_3961:
        /*004c*/ 	.byte	0x04, 0x17
        /*004e*/ 	.short	(.L_3963 - .L_3962)
.L_3962:
        /*0050*/ 	.word	0x00000000
        /*0054*/ 	.short	0x0003
        /*0056*/ 	.short	0x0040
        /*0058*/ 	.byte	0x00, 0xf0, 0x05, 0x00


	//----- nvinfo : EIATTR_KPARAM_INFO
	.align		4
.L_3963:
        /*005c*/ 	.byte	0x04, 0x17
        /*005e*/ 	.short	(.L_3965 - .L_3964)
.L_3964:
        /*0060*/ 	.word	0x00000000
        /*0064*/ 	.short	0x0002
        /*0066*/ 	.short	0x0030
        /*0068*/ 	.byte	0x00, 0xf0, 0x41, 0x00


	//----- nvinfo : EIATTR_KPARAM_INFO
	.align		4
.L_3965:
        /*006c*/ 	.byte	0x04, 0x17
        /*006e*/ 	.short	(.L_3967 - .L_3966)
.L_3966:
        /*0070*/ 	.word	0x00000000
        /*0074*/ 	.short	0x0001
        /*0076*/ 	.short	0x0010
        /*0078*/ 	.byte	0x00, 0xf0, 0x81, 0x00


	//----- nvinfo : EIATTR_KPARAM_INFO
	.align		4
.L_3967:
        /*007c*/ 	.byte	0x04, 0x17
        /*007e*/ 	.short	(.L_3969 - .L_3968)
.L_3968:
        /*0080*/ 	.word	0x00000000
        /*0084*/ 	.short	0x0000
        /*0086*/ 	.short	0x0000
        /*0088*/ 	.byte	0x00, 0xf0, 0x11, 0x00


	//----- nvinfo : EIATTR_MAXREG_COUNT
	.align		4
.L_3969:
        /*008c*/ 	.byte	0x03, 0x1b
        /*008e*/ 	.short	0x00ff


	//----- nvinfo : EIATTR_MERCURY_ISA_VERSION
	.align		4
        /*0090*/ 	.byte	0x03, 0x5f
        /*0092*/ 	.short	0x0000


	//----- nvinfo : EIATTR_EXIT_INSTR_OFFSETS
	.align		4
        /*0094*/ 	.byte	0x04, 0x1c
        /*0096*/ 	.short	(.L_3971 - .L_3970)


	//   ....[0]....
.L_3970:
        /*0098*/ 	.word	0x00000570


	//   ....[1]....
        /*009c*/ 	.word	0x000005e0


	//----- nvinfo : EIATTR_MAX_THREADS
	.align		4
.L_3971:
        /*00a0*/ 	.byte	0x04, 0x05
        /*00a2*/ 	.short	(.L_3973 - .L_3972)
.L_3972:
        /*00a4*/ 	.word	0x00000080
        /*00a8*/ 	.word	0x00000001
        /*00ac*/ 	.word	0x00000001


	//----- nvinfo : EIATTR_CRS_STACK_SIZE
	.align		4
.L_3973:
        /*00b0*/ 	.byte	0x04, 0x1e
        /*00b2*/ 	.short	(.L_3975 - .L_3974)
.L_3974:
        /*00b4*/ 	.word	0x00000000
.L_3975:


//--------------------- .nv.info._ZN2at6native29vectorized_elementwise_kernelILi2ENS0_13BUnaryFunctorIN3c107complexIdEES5_S5_NS0_15binary_internal10MulFunctorIS5_EEEESt5arrayIPcLm2EEEEviT0_T1_ --------------------------
	.section	.nv.info._ZN2at6native29vectorized_elementwise_kernelILi2ENS0_13BUnaryFunctorIN3c107complexIdEES5_S5_NS0_15binary_internal10MulFunctorIS5_EEEESt5arrayIPcLm2EEEEviT0_T1_,"",@"SHT_CUDA_INFO"
	.sectionflags	@""
	.align	4


	//----- nvinfo : EIATTR_CUDA_API_VERSION
	.align		4
        /*0000*/ 	.byte	0x04, 0x37
        /*0002*/ 	.short	(.L_3977 - .L_3976)
.L_3976:
        /*0004*/ 	.word	0x00000082


	//----- nvinfo : EIATTR_SW2861232_WAR
	.align		4
.L_3977:
        /*0008*/ 	.byte	0x01, 0x35
	.zero		2


	//----- nvinfo : EIATTR_PARAM_CBANK
	.align		4
        /*000c*/ 	.byte	0x04, 0x0a
        /*000e*/ 	.short	(.L_3979 - .L_3978)
	.align		4
.L_3978:
        /*0010*/ 	.word	index@(.nv.constant0._ZN2at6native29vectorized_elementwise_kernelILi2ENS0_13BUnaryFunctorIN3c107complexIdEES5_S5_NS0_15binary_internal10MulFunctorIS5_EEEESt5arrayIPcLm2EEEEviT0_T1_)
        /*0014*/ 	.short	0x0160
        /*0016*/ 	.short	0x0040


	//----- nvinfo : EIATTR_CBANK_PARAM_SIZE
	.align		4
.L_3979:
        /*0018*/ 	.byte	0x03, 0x19
        /*001a*/ 	.short	0x0040


	//----- nvinfo : EIATTR_KPARAM_INFO
	.align		4
        /*001c*/ 	.byte	0x04, 0x17
        /*001e*/ 	.short	(.L_3981 - .L_3980)
.L_3980:
        /*0020*/ 	.word	0x00000000
        /*0024*/ 	.short	0x0002
        /*0026*/ 	.short	0x0030
        /*0028*/ 	.byte	0x00, 0xf0, 0x41, 0x00


	//----- nvinfo : EIATTR_KPARAM_INFO
	.align		4
.L_3981:
        /*002c*/ 	.byte	0x04, 0x17
        /*002e*/ 	.short	(.L_3983 - .L_3982)
.L_3982:
        /*0030*/ 	.word	0x00000000
        /*0034*/ 	.short	0x0001
        /*0036*/ 	.short	0x0010
        /*0038*/ 	.byte	0x00, 0xf0, 0x81, 0x00


	//----- nvinfo : EIATTR_KPARAM_INFO
	.align		4
.L_3983:
        /*003c*/ 	.byte	0x04, 0x17
        /*003e*/ 	.short	(.L_3985 - .L_3984)
.L_3984:
        /*0040*/ 	.word	0x00000000
        /*0044*/ 	.short	0x0000
        /*0046*/ 	.short	0x0000
        /*0048*/ 	.byte	0x00, 0xf0, 0x11, 0x00


	//----- nvinfo : EIATTR_MAXREG_COUNT
	.align		4
.L_3985:
        /*004c*/ 	.byte	0x03, 0x1b
        /*004e*/ 	.short	0x00ff


	//----- nvinfo : EIATTR_MERCURY_ISA_VERSION
	.align		4
        /*0050*/ 	.byte	0x03, 0x5f
        /*0052*/ 	.short	0x0000


	//----- nvinfo : EIATTR_EXIT_INSTR_OFFSETS
	.align		4
        /*0054*/ 	.byte	0x04, 0x1c
        /*0056*/ 	.short	(.L_3987 - .L_3986)


	//   ....[0]....
.L_3986:
        /*0058*/ 	.word	0x000003d0


	//   ....[1]....
        /*005c*/ 	.word	0x00000f20


	//   ....[2]....
        /*0060*/ 	.word	0x00000f70


	//----- nvinfo : EIATTR_MAX_THREADS
	.align		4
.L_3987:
        /*0064*/ 	.byte	0x04, 0x05
        /*0066*/ 	.short	(.L_3989 - .L_3988)
.L_3988:
        /*0068*/ 	.word	0x00000080
        /*006c*/ 	.word	0x00000001
        /*0070*/ 	.word	0x00000001


	//----- nvinfo : EIATTR_CRS_STACK_SIZE
	.align		4
.L_3989:
        /*0074*/ 	.byte	0x04, 0x1e
        /*0076*/ 	.short	(.L_3991 - .L_3990)
.L_3990:
        /*0078*/ 	.word	0x00000000
.L_3991:


//--------------------- .nv.info._ZN2at6native29vectorized_elementwise_kernelILi4ENS0_13BUnaryFunctorIN3c107complexIdEES5_S5_NS0_15binary_internal10MulFunctorIS5_EEEESt5arrayIPcLm2EEEEviT0_T1_ --------------------------
	.section	.nv.info._ZN2at6native29vectorized_elementwise_kernelILi4ENS0_13BUnaryFunctorIN3c107complexIdEES5_S5_NS0_15binary_internal10MulFunctorIS5_EEEESt5arrayIPcLm2EEEEviT0_T1_,"",@"SHT_CUDA_INFO"
	.sectionflags	@""
	.align	4


	//----- nvinfo : EIATTR_CUDA_API_VERSION
	.align		4
        /*0000*/ 	.byte	0x04, 0x37
        /*0002*/ 	.short	(.L_3993 - .L_3992)
.L_3992:
        /*0004*/ 	.word	0x00000082


	//----- nvinfo : EIATTR_SW2861232_WAR
	.align		4
.L_3993:
        /*0008*/ 	.byte	0x01, 0x35
	.zero		2


	//----- nvinfo : EIATTR_PARAM_CBANK
	.align		4
        /*000c*/ 	.byte	0x04, 0x0a
        /*000e*/ 	.short	(.L_3995 - .L_3994)
	.align		4
.L_3994:
        /*0010*/ 	.word	index@(.nv.constant0._ZN2at6native29vectorized_elementwise_kernelILi4ENS0_13BUnaryFunctorIN3c107complexIdEES5_S5_NS0_15binary_internal10MulFunctorIS5_EEEESt5arrayIPcLm2EEEEviT0_T1_)
        /*0014*/ 	.short	0x0160
        /*0016*/ 	.short	0x0040


	//----- nvinfo : EIATTR_CBANK_PARAM_SIZE
	.align		4
.L_3995:
        /*0018*/ 	.byte	0x03, 0x19
        /*001a*/ 	.short	0x0040


	//----- nvinfo : EIATTR_KPARAM_INFO
	.align		4
        /*001c*/ 	.byte	0x04, 0x17
        /*001e*/ 	.short	(.L_3997 - .L_3996)
.L_3996:
        /*0020*/ 	.word	0x00000000
        /*0024*/ 	.short	0x0002
        /*0026*/ 	.short	0x0030
        /*0028*/ 	.byte	0x00, 0xf0, 0x41, 0x00


	//----- nvinfo : EIATTR_KPARAM_INFO
	.align		4
.L_3997:
        /*002c*/ 	.byte	0x04, 0x17
        /*002e*/ 	.short	(.L_3999 - .L_3998)
.L_3998:
        /*0030*/ 	.word	0x00000000
        /*0034*/ 	.short	0x0001
        /*0036*/ 	.short	0x0010
        /*0038*/ 	.byte	0x00, 0xf0, 0x81, 0x00


	//----- nvinfo : EIATTR_KPARAM_INFO
	.align		4
.L_3999:
        /*003c*/ 	.byte	0x04, 0x17
        /*003e*/ 	.short	(.L_4001 - .L_4000)
.L_4000:
        /*0040*/ 	.word	0x00000000
        /*0044*/ 	.short	0x0000
        /*0046*/ 	.short	0x0000
        /*0048*/ 	.byte	0x00, 0xf0, 0x11, 0x00


	//----- nvinfo : EIATTR_MAXREG_COUNT
	.align		4
.L_4001:
        /*004c*/ 	.byte	0x03, 0x1b
        /*004e*/ 	.short	0x00ff


	//----- nvinfo : EIATTR_MERCURY_ISA_VERSION
	.align		4
        /*0050*/ 	.byte	0x03, 0x5f
        /*0052*/ 	.short	0x0000


	//----- nvinfo : EIATTR_EXIT_INSTR_OFFSETS
	.align		4
        /*0054*/ 	.byte	0x04, 0x1c
        /*0056*/ 	.short	(.L_4003 - .L_4002)


	//   ....[0]....
.L_4002:
        /*0058*/ 	.word	0x000003d0


	//   ....[1]....
        /*005c*/ 	.word	0x00000f20


	//   ....[2]....
        /*0060*/ 	.word	0x00000f70


	//----- nvinfo : EIATTR_MAX_THREADS
	.align		4
.L_4003:
        /*0064*/ 	.byte	0x04, 0x05
        /*0066*/ 	.short	(.L_4005 - .L_4004)
.L_4004:
        /*0068*/ 	.word	0x00000080
        /*006c*/ 	.word	0x00000001
        /*0070*/ 	.word	0x00000001


	//----- nvinfo : EIATTR_CRS_STACK_SIZE
	.align		4
.L_4005:
        /*0074*/ 	.byte	0x04, 0x1e
        /*0076*/ 	.short	(.L_4007 - .L_4006)
.L_4006:
        /*0078*/ 	.word	0x00000000
.L_4007:


//--------------------- .nv.info._ZN2at6native29vectorized_elementwise_kernelILi8ENS0_13BUnaryFunctorIN3c107complexIdEES5_S5_NS0_15binary_internal10MulFunctorIS5_EEEESt5arrayIPcLm2EEEEviT0_T1_ --------------------------
	.section	.nv.info._ZN2at6native29vectorized_elementwise_kernelILi8ENS0_13BUnaryFunctorIN3c107complexIdEES5_S5_NS0_15binary_internal10MulFunctorIS5_EEEESt5arrayIPcLm2EEEEviT0_T1_,"",@"SHT_CUDA_INFO"
	.sectionflags	@""
	.align	4


	//----- nvinfo : EIATTR_CUDA_API_VERSION
	.align		4
        /*0000*/ 	.byte	0x04, 0x37
        /*0002*/ 	.short	(.L_4009 - .L_4008)
.L_4008:
        /*0004*/ 	.word	0x00000082


	//----- nvinfo : EIATTR_SW2861232_WAR
	.align		4
.L_4009:
        /*0008*/ 	.byte	0x01, 0x35
	.zero		2


	//----- nvinfo : EIATTR_PARAM_CBANK
	.align		4
        /*000c*/ 	.byte	0x04, 0x0a
        /*000e*/ 	.short	(.L_4011 - .L_4010)
	.align		4
.L_4010:
        /*0010*/ 	.word	index@(.nv.constant0._ZN2at6native29vectorized_elementwise_kernelILi8ENS0_13BUnaryFunctorIN3c107complexIdEES5_S5_NS0_15binary_internal10MulFunctorIS5_EEEESt5arrayIPcLm2EEEEviT0_T1_)
        /*0014*/ 	.short	0x0160
        /*0016*/ 	.short	0x0040


	//----- nvinfo : EIATTR_CBANK_PARAM_SIZE
	.align		4
.L_4011:
        /*0018*/ 	.byte	0x03, 0x19
        /*001a*/ 	.short	0x0040


	//----- nvinfo : EIATTR_KPARAM_INFO
	.align		4
        /*001c*/ 	.byte	0x04, 0x17
        /*001e*/ 	.short	(.L_4013 - .L_4012)
.L_4012:
        /*0020*/ 	.word	0x00000000
        /*0024*/ 	.short	0x0002
        /*0026*/ 	.short	0x0030
        /*0028*/ 	.byte	0x00, 0xf0, 0x41, 0x00


	//----- nvinfo : EIATTR_KPARAM_INFO
	.align		4
.L_4013:
        /*002c*/ 	.byte	0x04, 0x17
        /*002e*/ 	.short	(.L_4015 - .L_4014)
.L_4014:
        /*0030*/ 	.word	0x00000000
        /*0034*/ 	.short	0x0001
        /*0036*/ 	.short	0x0010
        /*0038*/ 	.byte	0x00, 0xf0, 0x81, 0x00


	//----- nvinfo : EIATTR_KPARAM_INFO
	.align		4
.L_4015:
        /*003c*/ 	.byte	0x04, 0x17
        /*003e*/ 	.short	(.L_4017 - .L_4016)
.L_4016:
        /*0040*/ 	.word	0x00000000
        /*0044*/ 	.short	0x0000
        /*0046*/ 	.short	0x0000
        /*0048*/ 	.byte	0x00, 0xf0, 0x11, 0x00


	//----- nvinfo : EIATTR_MAXREG_COUNT
	.align		4
.L_4017:
        /*004c*/ 	.byte	0x03, 0x1b
        /*004e*/ 	.short	0x00ff


	//----- nvinfo : EIATTR_MERCURY_ISA_VERSION
	.align		4
        /*0050*/ 	.byte	0x03, 0x5f
        /*0052*/ 	.short	0x0000


	//----- nvinfo : EIATTR_EXIT_INSTR_OFFSETS
	.align		4
        /*0054*/ 	.byte	0x04, 0x1c
        /*0056*/ 	.short	(.L_4019 - .L_4018)


	//   ....[0]....
.L_4018:
        /*0058*/ 	.word	0x00000010


	//----- nvinfo : EIATTR_MAX_THREADS
	.align		4
.L_4019:
        /*005c*/ 	.byte	0x04, 0x05
        /*005e*/ 	.short	(.L_4021 - .L_4020)
.L_4020:
        /*0060*/ 	.word	0x00000080
        /*0064*/ 	.word	0x00000001
        /*0068*/ 	.word	0x00000001
.L_4021:


//--------------------- .nv.info._ZN2at6native18elementwise_kernelILi128ELi4EZNS0_15gpu_kernel_implINS0_13BUnaryFunctorIfffNS0_15binary_internal10MulFunctorIfEEEEEEvRNS_18TensorIteratorBaseERKT_EUliE_EEviT1_ --------------------------
	.section	.nv.info._ZN2at6native18elementwise_kernelILi128ELi4EZNS0_15gpu_kernel_implINS0_13BUnaryFunctorIfffNS0_15binary_internal10MulFunctorIfEEEEEEvRNS_18TensorIteratorBaseERKT_EUliE_EEviT1_,"",@"SHT_CUDA_INFO"
	.sectionflags	@""
	.align	4


	//----- nvinfo : EIATTR_CUDA_API_VERSION
	.align		4
        /*0000*/ 	.byte	0x04, 0x37
        /*0002*/ 	.short	(.L_4023 - .L_4022)
.L_4022:
        /*0004*/ 	.word	0x00000082


	//----- nvinfo : EIATTR_SW2861232_WAR
	.align		4
.L_4023:
        /*0008*/ 	.byte	0x01, 0x35
	.zero		2


	//----- nvinfo : EIATTR_PARAM_CBANK
	.align		4
        /*000c*/ 	.byte	0x04, 0x0a
        /*000e*/ 	.short	(.L_4025 - .L_4024)
	.align		4
.L_4024:
        /*0010*/ 	.word	index@(.nv.constant0._ZN2at6native18elementwise_kernelILi128ELi4EZNS0_15gpu_kernel_implINS0_13BUnaryFunctorIfffNS0_15binary_internal10MulFunctorIfEEEEEEvRNS_18TensorIteratorBaseERKT_EUliE_EEviT1_)
        /*0014*/ 	.short	0x0160
        /*0016*/ 	.short	0x0228


	//----- nvinfo : EIATTR_CBANK_PARAM_SIZE
	.align		4
.L_4025:
        /*0018*/ 	.byte	0x03, 0x19
        /*001a*/ 	.short	0x0228


	//----- nvinfo : EIATTR_KPARAM_INFO
	.align		4
        /*001c*/ 	.byte	0x04, 0x17
        /*001e*/ 	.short	(.L_4027 - .L_4026)
.L_4026:
        /*0020*/ 	.word	0x00000000
        /*0024*/ 	.short	0x0001
        /*0026*/ 	.short	0x0008
        /*0028*/ 	.byte	0x00, 0xf0, 0x81, 0x08


	//----- nvinfo : EIATTR_KPARAM_INFO
	.align		4
.L_4027:
        /*002c*/ 	.byte	0x04, 0x17
        /*002e*/ 	.short	(.L_4029 - .L_4028)
.L_4028:
        /*0030*/ 	.word	0x00000000
        /*0034*/ 	.short	0x0000
        /*0036*/ 	.short	0x0000
        /*0038*/ 	.byte	0x00, 0xf0, 0x11, 0x00


	//----- nvinfo : EIATTR_MAXREG_COUNT
	.align		4
.L_4029:
        /*003c*/ 	.byte	0x03, 0x1b
        /*003e*/ 	.short	0x0080


	//----- nvinfo : EIATTR_EXTERNS
	.align		4
        /*0040*/ 	.byte	0x04, 0x0f
        /*0042*/ 	.short	(.L_4031 - .L_4030)


	//   ....[0]....
	.align		4
.L_4030:
        /*0044*/ 	.word	index@(__assertfail)


	//----- nvinfo : EIATTR_MERCURY_ISA_VERSION
	.align		4
.L_4031:
        /*0048*/ 	.byte	0x03, 0x5f
        /*004a*/ 	.short	0x0000


	//----- nvinfo : EIATTR_SYSCALL_OFFSETS
	.align		4
        /*004c*/ 	.byte	0x04, 0x46
        /*004e*/ 	.short	(.L_4033 - .L_4032)


	//   ....[0]....
.L_4032:
        /*0050*/ 	.word	0x00001c60


	//   ....[1]....
        /*0054*/ 	.word	0x00002af0


	//   ....[2]....
        /*0058*/ 	.word	0x00004790


	//   ....[3]....
        /*005c*/ 	.word	0x00005620


	//   ....[4]....
        /*0060*/ 	.word	0x00007290


	//   ....[5]....
        /*0064*/ 	.word	0x00008120


	//   ....[6]....
        /*0068*/ 	.word	0x00009da0


	//   ....[7]....
        /*006c*/ 	.word	0x0000ac30


	//----- nvinfo : EIATTR_EXIT_INSTR_OFFSETS
	.align		4
.L_4033:
        /*0070*/ 	.byte	0x04, 0x1c
        /*0072*/ 	.short	(.L_4035 - .L_4034)


	//   ....[0]....
.L_4034:
        /*0074*/ 	.word	0x000081c0


	//   ....[1]....
        /*0078*/ 	.word	0x00009f20


	//   ....[2]....
        /*007c*/ 	.word	0x00009f60


	//   ....[3]....
        /*0080*/ 	.word	0x00009ff0


	//   ....[4]....
        /*0084*/ 	.word	0x0000a020


	//   ....[5]....
        /*0088*/ 	.word	0x0000a050


	//   ....[6]....
        /*008c*/ 	.word	0x0000a0d0


	//   ....[7]....
        /*0090*/ 	.word	0x0000a100


	//   ....[8]....
        /*0094*/ 	.word	0x0000a190


	//   ....[9]....
        /*0098*/ 	.word	0x0000a1d0


	//   ....[10]....
        /*009c*/ 	.word	0x0000a210


	//   ....[11]....
        /*00a0*/ 	.word	0x0000a2d0


	//   ....[12]....
        /*00a4*/ 	.word	0x0000a320


	//   ....[13]....
        /*00a8*/ 	.word	0x0000a4a0


	//   ....[14]....
        /*00ac*/ 	.word	0x0000a5f0


	//   ....[15]....
        /*00b0*/ 	.word	0x0000a620


	//   ....[16]....
        /*00b4*/ 	.word	0x0000a6d0


	//   ....[17]....
        /*00b8*/ 	.word	0x0000a840


	//   ....[18]....
        /*00bc*/ 	.word	0x0000a9b0


	//   ....[19]....
        /*00c0*/ 	.word	0x0000ab00


	//   ....[20]....
        /*00c4*/ 	.word	0x0000ac40


	//   ....[21]....
        /*00c8*/ 	.word	0x0000ac70


	//   ....[22]....
        /*00cc*/ 	.word	0x0000aca0


	//----- nvinfo : EIATTR_MAX_THREADS
	.align		4
.L_4035:
        /*00d0*/ 	.byte	0x04, 0x05
        /*00d2*/ 	.short	(.L_4037 - .L_4036)
.L_4036:
        /*00d4*/ 	.word	0x00000080
        /*00d8*/ 	.word	0x00000001
        /*00dc*/ 	.word	0x00000001


	//----- nvinfo : EIATTR_CRS_STACK_SIZE
	.align		4
.L_4037:
        /*00e0*/ 	.byte	0x04, 0x1e
        /*00e2*/ 	.short	(.L_4039 - .L_4038)
.L_4038:
        /*00e4*/ 	.word	0x00000000
.L_4039:


//--------------------- .nv.info._ZN2at6native27unrolled_elementwise_kernelINS0_13BUnaryFunctorIfffNS0_15binary_internal10MulFunctorIfEEEESt5arrayIPcLm2EELi4E23TrivialOffsetCalculatorILi1EjESB_NS0_6memory12LoadWithCastILi1EEENSC_13StoreWithCastILi1EEEEEviT_T0_T2_T3_T4_T5_ --------------------------
	.section	.nv.info._ZN2at6native27unrolled_elementwise_kernelINS0_13BUnaryFunctorIfffNS0_15binary_internal10MulFunctorIfEEEESt5arrayIPcLm2EELi4E23TrivialOffsetCalculatorILi1EjESB_NS0_6memory12LoadWithCastILi1EEENSC_13StoreWithCastILi1EEEEEviT_T0_T2_T3_T4_T5_,"",@"SHT_CUDA_INFO"
	.sectionflags	@""
	.align	4


	//----- nvinfo : EIATTR_CUDA_API_VERSION
	.align		4
        /*0000*/ 	.byte	0x04, 0x37
        /*0002*/ 	.short	(.L_4041 - .L_4040)
.L_4040:
        /*0004*/ 	.word	0x00000082


	//----- nvinfo : EIATTR_SW2861232_WAR
	.align		4
.L_4041:
        /*0008*/ 	.byte	0x01, 0x35
	.zero		2


	//----- nvinfo : EIATTR_PARAM_CBANK
	.align		4
        /*000c*/ 	.byte	0x04, 0x0a
        /*000e*/ 	.short	(.L_4043 - .L_4042)
	.align		4
.L_4042:
        /*0010*/ 	.word	index@(.nv.constant0._ZN2at6native27unrolled_elementwise_kernelINS0_13BUnaryFunctorIfffNS0_15binary_internal10MulFunctorIfEEEESt5arrayIPcLm2EELi4E23TrivialOffsetCalculatorILi1EjESB_NS0_6memory12LoadWithCastILi1EEENSC_13StoreWithCastILi1EEEEEviT_T0_T2_T3_T4_T5_)
        /*0014*/ 	.short	0x0160
        /*0016*/ 	.short	0x0034


	//----- nvinfo : EIATTR_CBANK_PARAM_SIZE
	.align		4
.L_4043:
        /*0018*/ 	.byte	0x03, 0x19
        /*001a*/ 	.short	0x0034


	//----- nvinfo : EIATTR_KPARAM_INFO
	.align		4
        /*001c*/ 	.byte	0x04, 0x17
        /*001e*/ 	.short	(.L_4045 - .L_4044)
.L_4044:
        /*0020*/ 	.word	0x00000000
        /*0024*/ 	.short	0x0006
        /*0026*/ 	.short	0x002c
        /*0028*/ 	.byte	0x00, 0xf0, 0x21, 0x00


	//----- nvinfo : EIATTR_KPARAM_INFO
	.align		4
.L_4045:
        /*002c*/ 	.byte	0x04, 0x17
        /*002e*/ 	.short	(.L_4047 - .L_4046)
.L_4046:
        /*0030*/ 	.word	0x00000000
        /*0034*/ 	.short	0x0005
        /*0036*/ 	.short	0x0024
        /*0038*/ 	.byte	0x00, 0xf0, 0x21, 0x00


	//----- nvinfo : EIATTR_KPARAM_INFO
	.align		4
.L_4047:
        /*003c*/ 	.byte	0x04, 0x17
        /*003e*/ 	.short	(.L_4049 - .L_4048)
.L_4048:
        /*0040*/ 	.word	0x00000000
        /*0044*/ 	.short	0x0004
        /*0046*/ 	.short	0x0021
        /*0048*/ 	.byte	0x00, 0xf0, 0x05, 0x00


	//----- nvinfo : EIATTR_KPARAM_INFO
	.align		4
.L_4049:
        /*004c*/ 	.byte	0x04, 0x17
        /*004e*/ 	.short	(.L_4051 - .L_4050)
.L_4050:
        /*0050*/ 	.word	0x00000000
        /*0054*/ 	.short	0x0003
        /*0056*/ 	.short	0x0020
        /*0058*/ 	.byte	0x00, 0xf0, 0x05, 0x00


	//----- nvinfo : EIATTR_KPARAM_INFO
	.align		4
.L_4051:
        /*005c*/ 	.byte	0x04, 0x17
        /*005e*/ 	.short	(.L_4053 - .L_4052)
.L_4052:
        /*0060*/ 	.word	0x00000000
        /*0064*/ 	.short	0x0002
        /*0066*/ 	.short	0x0010
        /*0068*/ 	.byte	0x00, 0xf0, 0x41, 0x00


	//----- nvinfo : EIATTR_KPARAM_INFO
	.align		4
.L_4053:
        /*006c*/ 	.byte	0x04, 0x17
        /*006e*/ 	.short	(.L_4055 - .L_4054)
.L_4054:
        /*0070*/ 	.word	0x00000000
        /*0074*/ 	.short	0x0001
        /*0076*/ 	.short	0x0004
        /*0078*/ 	.byte	0x00, 0xf0, 0x21, 0x00


	//----- nvinfo : EIATTR_KPARAM_INFO
	.align		4
.L_4055:
        /*007c*/ 	.byte	0x04, 0x17
        /*007e*/ 	.short	(.L_4057 - .L_4056)
.L_4056:
        /*0080*/ 	.word	0x00000000
        /*0084*/ 	.short	0x0000
        /*0086*/ 	.short	0x0000
        /*0088*/ 	.byte	0x00, 0xf0, 0x11, 0x00


	//----- nvinfo : EIATTR_MAXREG_COUNT
	.align		4
.L_4057:
        /*008c*/ 	.byte	0x03, 0x1b
        /*008e*/ 	.short	0x00ff


	//----- nvinfo : EIATTR_EXTERNS
	.align		4
        /*0090*/ 	.byte	0x04, 0x0f
        /*0092*/ 	.short	(.L_4059 - .L_4058)


	//   ....[0]....
	.align		4
.L_4058:
        /*0094*/ 	.word	index@(__assertfail)


	//----- nvinfo : EIATTR_MERCURY_ISA_VERSION
	.align		4
.L_4059:
        /*0098*/ 	.byte	0x03, 0x5f
        /*009a*/ 	.short	0x0000


	//----- nvinfo : EIATTR_SYSCALL_OFFSETS
	.align		4
        /*009c*/ 	.byte	0x04, 0x46
        /*009e*/ 	.short	(.L_4061 - .L_4060)


	//   ....[0]....
.L_4060:
        /*00a0*/ 	.word	0x00000e40


	//   ....[1]....
        /*00a4*/ 	.word	0x00001cc0


	//   ....[2]....
        /*00a8*/ 	.word	0x00002b50


	//   ....[3]....
        /*00ac*/ 	.word	0x00003980


	//   ....[4]....
        /*00b0*/ 	.word	0x000048d0


	//   ....[5]....
        /*00b4*/ 	.word	0x000057b0


	//   ....[6]....
        /*00b8*/ 	.word	0x00006680


	//   ....[7]....
        /*00bc*/ 	.word	0x00007550


	//----- nvinfo : EIATTR_EXIT_INSTR_OFFSETS
	.align		4
.L_4061:
        /*00c0*/ 	.byte	0x04, 0x1c
        /*00c2*/ 	.short	(.L_4063 - .L_4062)


	//   ....[0]....
.L_4062:
        /*00c4*/ 	.word	0x00006720


	//   ....[1]....
        /*00c8*/ 	.word	0x00006840


	//   ....[2]....
        /*00cc*/ 	.word	0x00006880


	//   ....[3]....
        /*00d0*/ 	.word	0x00006910


	//   ....[4]....
        /*00d4*/ 	.word	0x00006940


	//   ....[5]....
        /*00d8*/ 	.word	0x00006970


	//   ....[6]....
        /*00dc*/ 	.word	0x000069f0


	//   ....[7]....
        /*00e0*/ 	.word	0x00006a20


	//   ....[8]....
        /*00e4*/ 	.word	0x00006ab0


	//   ....[9]....
        /*00e8*/ 	.word	0x00006af0


	//   ....[10]....
        /*00ec*/ 	.word	0x00006b30


	//   ....[11]....
        /*00f0*/ 	.word	0x00006bf0


	//   ....[12]....
        /*00f4*/ 	.word	0x00006c40


	//   ....[13]....
        /*00f8*/ 	.word	0x00006dc0


	//   ....[14]....
        /*00fc*/ 	.word	0x00006f10


	//   ....[15]....
        /*0100*/ 	.word	0x00006f40


	//   ....[16]....
        /*0104*/ 	.word	0x00006ff0


	//   ....[17]....
        /*0108*/ 	.word	0x00007160


	//   ....[18]....
        /*010c*/ 	.word	0x000072d0


	//   ....[19]....
        /*0110*/ 	.word	0x00007420


	//   ....[20]....
        /*0114*/ 	.word	0x00007560


	//   ....[21]....
        /*0118*/ 	.word	0x00007590


	//   ....[22]....
        /*011c*/ 	.word	0x000075c0


	//----- nvinfo : EIATTR_MAX_THREADS
	.align		4
.L_4063:
        /*0120*/ 	.byte	0x04, 0x05
        /*0122*/ 	.short	(.L_4065 - .L_4064)
.L_4064:
        /*0124*/ 	.word	0x00000080
        /*0128*/ 	.word	0x00000001
        /*012c*/ 	.word	0x00000001


	//----- nvinfo : EIATTR_CRS_STACK_SIZE
	.align		4
.L_4065:
        /*0130*/ 	.byte	0x04, 0x1e
        /*0132*/ 	.short	(.L_4067 - .L_4066)
.L_4066:
        /*0134*/ 	.word	0x00000000
.L_4067:


//--------------------- .nv.info._ZN2at6native18elementwise_kernelILi128ELi2EZNS0_22gpu_kernel_impl_nocastINS0_13BUnaryFunctorIfffNS0_15binary_internal10MulFunctorIfEEEEEEvRNS_18TensorIteratorBaseERKT_EUliE_EEviT1_ --------------------------
	.section	.nv.info._ZN2at6native18elementwise_kernelILi128ELi2EZNS0_22gpu_kernel_impl_nocastINS0_13BUnaryFunctorIfffNS0_15binary_internal10MulFunctorIfEEEEEEvRNS_18TensorIteratorBaseERKT_EUliE_EEviT1_,"",@"SHT_CUDA_INFO"
	.sectionflags	@""
	.align	4


	//----- nvinfo : EIATTR_CUDA_API_VERSION
	.align		4
        /*0000*/ 	.byte	0x04, 0x37
        /*0002*/ 	.short	(.L_4069 - .L_4068)
.L_4068:
        /*0004*/ 	.word	0x00000082


	//----- nvinfo : EIATTR_SW2861232_WAR
	.align		4
.L_4069:
        /*0008*/ 	.byte	0x01, 0x35
	.zero		2


	//----- nvinfo : EIATTR_PARAM_CBANK
	.align		4
        /*000c*/ 	.byte	0x04, 0x0a
        /*000e*/ 	.short	(.L_4071 - .L_4070)
	.align		4
.L_4070:
        /*0010*/ 	.word	index@(.nv.constant0._ZN2at6native18elementwise_kernelILi128ELi2EZNS0_22gpu_kernel_impl_nocastINS0_13BUnaryFunctorIfffNS0_15binary_internal10MulFunctorIfEEEEEEvRNS_18TensorIteratorBaseERKT_EUliE_EEviT1_)
        /*0014*/ 	.short	0x0160
        /*0016*/ 	.short	0x0220


	//----- nvinfo : EIATTR_CBANK_PARAM_SIZE
	.align		4
.L_4071:
        /*0018*/ 	.byte	0x03, 0x19
        /*001a*/ 	.short	0x0220


	//----- nvinfo : EIATTR_KPARAM_INFO
	.align		4
        /*001c*/ 	.byte	0x04, 0x17
        /*001e*/ 	.short	(.L_4073 - .L_4072)
.L_4072:
        /*0020*/ 	.word	0x00000000
        /*0024*/ 	.short	0x0001
        /*0026*/ 	.short	0x0008
        /*0028*/ 	.byte	0x00, 0xf0, 0x61, 0x08


	//----- nvinfo : EIATTR_KPARAM_INFO
	.align		4
.L_4073:
        /*002c*/ 	.byte	0x04, 0x17
        /*002e*/ 	.short	(.L_4075 - .L_4074)
.L_4074:
        /*0030*/ 	.word	0x00000000
        /*0034*/ 	.short	0x0000
        /*0036*/ 	.short	0x0000
        /*0038*/ 	.byte	0x00, 0xf0, 0x11, 0x00


	//----- nvinfo : EIATTR_MAXREG_COUNT
	.align		4
.L_4075:
        /*003c*/ 	.byte	0x03, 0x1b
        /*003e*/ 	.short	0x0080


	//----- nvinfo : EIATTR_MERCURY_ISA_VERSION
	.align		4
        /*0040*/ 	.byte	0x03, 0x5f
        /*0042*/ 	.short	0x0000


	//----- nvinfo : EIATTR_EXIT_INSTR_OFFSETS
	.align		4
        /*0044*/ 	.byte	0x04, 0x1c
        /*0046*/ 	.short	(.L_4077 - .L_4076)


	//   ....[0]....
.L_4076:
        /*0048*/ 	.word	0x00000f60


	//   ....[1]....
        /*004c*/ 	.word	0x00001e20


	//----- nvinfo : EIATTR_MAX_THREADS
	.align		4
.L_4077:
        /*0050*/ 	.byte	0x04, 0x05
        /*0052*/ 	.short	(.L_4079 - .L_4078)
.L_4078:
        /*0054*/ 	.word	0x00000080
        /*0058*/ 	.word	0x00000001
        /*005c*/ 	.word	0x00000001


	//----- nvinfo : EIATTR_CRS_STACK_SIZE
	.align		4
.L_4079:
        /*0060*/ 	.byte	0x04, 0x1e
        /*0062*/ 	.short	(.L_4081 - .L_4080)
.L_4080:
        /*0064*/ 	.word	0x00000000
.L_4081:


//--------------------- .nv.info._ZN2at6native27unrolled_elementwise_kernelINS0_13BUnaryFunctorIfffNS0_15binary_internal10MulFunctorIfEEEESt5arrayIPcLm2EELi4E23TrivialOffsetCalculatorILi1EjESB_NS0_6memory15LoadWithoutCastENSC_16StoreWithoutCastEEEviT_T0_T2_T3_T4_T5_ --------------------------
	.section	.nv.info._ZN2at6native27unrolled_elementwise_kernelINS0_13BUnaryFunctorIfffNS0_15binary_internal10MulFunctorIfEEEESt5arrayIPcLm2EELi4E23TrivialOffsetCalculatorILi1EjESB_NS0_6memory15LoadWithoutCastENSC_16StoreWithoutCastEEEviT_T0_T2_T3_T4_T5_,"",@"SHT_CUDA_INFO"
	.sectionflags	@""
	.align	4


	//----- nvinfo : EIATTR_CUDA_API_VERSION
	.align		4
        /*0000*/ 	.byte	0x04, 0x37
        /*0002*/ 	.short	(.L_4083 - .L_4082)
.L_4082:
        /*0004*/ 	.word	0x00000082


	//----- nvinfo : EIATTR_SW2861232_WAR
	.align		4
.L_4083:
        /*0008*/ 	.byte	0x01, 0x35
	.zero		2


	//----- nvinfo : EIATTR_PARAM_CBANK
	.align		4
        /*000c*/ 	.byte	0x04, 0x0a
        /*000e*/ 	.short	(.L_4085 - .L_4084)
	.align		4
.L_4084:
        /*0010*/ 	.word	index@(.nv.constant0._ZN2at6native27unrolled_elementwise_kernelINS0_13BUnaryFunctorIfffNS0_15binary_internal10MulFunctorIfEEEESt5arrayIPcLm2EELi4E23TrivialOffsetCalculatorILi1EjESB_NS0_6memory15LoadWithoutCastENSC_16StoreWithoutCastEEEviT_T0_T2_T3_T4_T5_)
        /*0014*/ 	.short	0x0160
        /*0016*/ 	.short	0x0024


	//----- nvinfo : EIATTR_CBANK_PARAM_SIZE
	.align		4
.L_4085:
        /*0018*/ 	.byte	0x03, 0x19
        /*001a*/ 	.short	0x0024


	//----- nvinfo : EIATTR_KPARAM_INFO
	.align		4
        /*001c*/ 	.byte	0x04, 0x17
        /*001e*/ 	.short	(.L_4087 - .L_4086)
.L_4086:
        /*0020*/ 	.word	0x00000000
        /*0024*/ 	.short	0x0006
        /*0026*/ 	.short	0x0023
        /*0028*/ 	.byte	0x00, 0xf0, 0x05, 0x00


	//----- nvinfo : EIATTR_KPARAM_INFO
	.align		4
.L_4087:
        /*002c*/ 	.byte	0x04, 0x17
        /*002e*/ 	.short	(.L_4089 - .L_4088)
.L_4088:
        /*0030*/ 	.word	0x00000000
        /*0034*/ 	.short	0x0005
        /*0036*/ 	.short	0x0022
        /*0038*/ 	.byte	0x00, 0xf0, 0x05, 0x00


	//----- nvinfo : EIATTR_KPARAM_INFO
	.align		4
.L_4089:
        /*003c*/ 	.byte	0x04, 0x17
        /*003e*/ 	.short	(.L_4091 - .L_4090)
.L_4090:
        /*0040*/ 	.word	0x00000000
        /*0044*/ 	.short	0x0004
        /*0046*/ 	.short	0x0021
        /*0048*/ 	.byte	0x00, 0xf0, 0x05, 0x00


	//----- nvinfo : EIATTR_KPARAM_INFO
	.align		4
.L_4091:
        /*004c*/ 	.byte	0x04, 0x17
        /*004e*/ 	.short	(.L_4093 - .L_4092)
.L_4092:
        /*0050*/ 	.word	0x00000000
        /*0054*/ 	.short	0x0003
        /*0056*/ 	.short	0x0020
        /*0058*/ 	.byte	0x00, 0xf0, 0x05, 0x00


	//----- nvinfo : EIATTR_KPARAM_INFO
	.align		4
.L_4093:
        /*005c*/ 	.byte	0x04, 0x17
        /*005e*/ 	.short	(.L_4095 - .L_4094)
.L_4094:
        /*0060*/ 	.word	0x00000000
        /*0064*/ 	.short	0x0002
        /*0066*/ 	.short	0x0010
        /*0068*/ 	.byte	0x00, 0xf0, 0x41, 0x00


	//----- nvinfo : EIATTR_KPARAM_INFO
	.align		4
.L_4095:
        /*006c*/ 	.byte	0x04, 0x17
        /*006e*/ 	.short	(.L_4097 - .L_4096)
.L_4096:
        /*0070*/ 	.word	0x00000000
        /*0074*/ 	.short	0x0001
        /*0076*/ 	.short	0x0004
        /*0078*/ 	.byte	0x00, 0xf0, 0x21, 0x00


	//----- nvinfo : EIATTR_KPARAM_INFO
	.align		4
.L_4097:
        /*007c*/ 	.byte	0x04, 0x17
        /*007e*/ 	.short	(.L_4099 - .L_4098)
.L_4098:
        /*0080*/ 	.word	0x00000000
        /*0084*/ 	.short	0x0000
        /*0086*/ 	.short	0x0000
        /*0088*/ 	.byte	0x00, 0xf0, 0x11, 0x00


	//----- nvinfo : EIATTR_MAXREG_COUNT
	.align		4
.L_4099:
        /*008c*/ 	.byte	0x03, 0x1b
        /*008e*/ 	.short	0x00ff


	//----- nvinfo : EIATTR_MERCURY_ISA_VERSION
	.align		4
        /*0090*/ 	.byte	0x03, 0x5f
        /*0092*/ 	.short	0x0000


	//----- nvinfo : EIATTR_EXIT_INSTR_OFFSETS
	.align		4
        /*0094*/ 	.byte	0x04, 0x1c
        /*0096*/ 	.short	(.L_4101 - .L_4100)


	//   ....[0]....
.L_4100:
        /*0098*/ 	.word	0x000003a0


	//   ....[1]....
        /*009c*/ 	.word	0x00000400


	//----- nvinfo : EIATTR_MAX_THREADS
	.align		4
.L_4101:
        /*00a0*/ 	.byte	0x04, 0x05
        /*00a2*/ 	.short	(.L_4103 - .L_4102)
.L_4102:
        /*00a4*/ 	.word	0x00000080
        /*00a8*/ 	.word	0x00000001
        /*00ac*/ 	.word	0x00000001


	//----- nvinfo : EIATTR_CRS_STACK_SIZE
	.align		4
.L_4103:
        /*00b0*/ 	.byte	0x04, 0x1e
        /*00b2*/ 	.short	(.L_4105 - .L_4104)
.L_4104:
        /*00b4*/ 	.word	0x00000000
.L_4105:


//--------------------- .nv.info._ZN2at6native29vectorized_elementwise_kernelILi2ENS0_13BUnaryFunctorIfffNS0_15binary_internal10MulFunctorIfEEEESt5arrayIPcLm2EEEEviT0_T1_ --------------------------
	.section	.nv.info._ZN2at6native29vectorized_elementwise_kernelILi2ENS0_13BUnaryFunctorIfffNS0_15binary_internal10MulFunctorIfEEEESt5arrayIPcLm2EEEEviT0_T1_,"",@"SHT_CUDA_INFO"
	.sectionflags	@""
	.align	4


	//----- nvinfo : EIATTR_CUDA_API_VERSION
	.align		4
        /*0000*/ 	.byte	0x04, 0x37
        /*0002*/ 	.short	(.L_4107 - .L_4106)
.L_4106:
        /*0004*/ 	.word	0x00000082


	//----- nvinfo : EIATTR_SW2861232_WAR
	.align		4
.L_4107:
        /*0008*/ 	.byte	0x01, 0x35
	.zero		2


	//----- nvinfo : EIATTR_PARAM_CBANK
	.align		4
        /*000c*/ 	.byte	0x04, 0x0a
        /*000e*/ 	.short	(.L_4109 - .L_4108)
	.align		4
.L_4108:
        /*0010*/ 	.word	index@(.nv.constant0._ZN2at6native29vectorized_elementwise_kernelILi2ENS0_13BUnaryFunctorIfffNS0_15binary_internal10MulFunctorIfEEEESt5arrayIPcLm2EEEEviT0_T1_)
        /*0014*/ 	.short	0x0160
        /*0016*/ 	.short	0x0020


	//----- nvinfo : EIATTR_CBANK_PARAM_SIZE
	.align		4
.L_4109:
        /*0018*/ 	.byte	0x03, 0x19
        /*001a*/ 	.short	0x0020


	//----- nvinfo : EIATTR_KPARAM_INFO
	.align		4
        /*001c*/ 	.byte	0x04, 0x17
        /*001e*/ 	.short	(.L_4111 - .L_4110)
.L_4110:
        /*0020*/ 	.word	0x00000000
        /*0024*/ 	.short	0x0002
        /*0026*/ 	.short	0x0010
        /*0028*/ 	.byte	0x00, 0xf0, 0x41, 0x00


	//----- nvinfo : EIATTR_KPARAM_INFO
	.align		4
.L_4111:
        /*002c*/ 	.byte	0x04, 0x17
        /*002e*/ 	.short	(.L_4113 - .L_4112)
.L_4112:
        /*0030*/ 	.word	0x00000000
        /*0034*/ 	.short	0x0001
        /*0036*/ 	.short	0x0004
        /*0038*/ 	.byte	0x00, 0xf0, 0x21, 0x00


	//----- nvinfo : EIATTR_KPARAM_INFO
	.align		4
.L_4113:
        /*003c*/ 	.byte	0x04, 0x17
        /*003e*/ 	.short	(.L_4115 - .L_4114)
.L_4114:
        /*0040*/ 	.word	0x00000000
        /*0044*/ 	.short	0x0000
        /*0046*/ 	.short	0x0000
        /*0048*/ 	.byte	0x00, 0xf0, 0x11, 0x00


	//----- nvinfo : EIATTR_MAXREG_COUNT
	.align		4
.L_4115:
        /*004c*/ 	.byte	0x03, 0x1b
        /*004e*/ 	.short	0x00ff


	//----- nvinfo : EIATTR_MERCURY_ISA_VERSION
	.align		4
        /*0050*/ 	.byte	0x03, 0x5f
        /*0052*/ 	.short	0x0000


	//----- nvinfo : EIATTR_EXIT_INSTR_OFFSETS
	.align		4
        /*0054*/ 	.byte	0x04, 0x1c
        /*0056*/ 	.short	(.L_4117 - .L_4116)


	//   ....[0]....
.L_4116:
        /*0058*/ 	.word	0x000001d0


	//   ....[1]....
        /*005c*/ 	.word	0x00000940


	//   ....[2]....
        /*0060*/ 	.word	0x00000990


	//----- nvinfo : EIATTR_MAX_THREADS
	.align		4
.L_4117:
        /*0064*/ 	.byte	0x04, 0x05
        /*0066*/ 	.short	(.L_4119 - .L_4118)
.L_4118:
        /*0068*/ 	.word	0x00000080
        /*006c*/ 	.word	0x00000001
        /*0070*/ 	.word	0x00000001


	//----- nvinfo : EIATTR_CRS_STACK_SIZE
	.align		4
.L_4119:
        /*0074*/ 	.byte	0x04, 0x1e
        /*0076*/ 	.short	(.L_4121 - .L_4120)
.L_4120:
        /*0078*/ 	.word	0x00000000
.L_4121:


//--------------------- .nv.info._ZN2at6native29vectorized_elementwise_kernelILi4ENS0_13BUnaryFunctorIfffNS0_15binary_internal10MulFunctorIfEEEESt5arrayIPcLm2EEEEviT0_T1_ --------------------------
	.section	.nv.info._ZN2at6native29vectorized_elementwise_kernelILi4ENS0_13BUnaryFunctorIfffNS0_15binary_internal10MulFunctorIfEEEESt5arrayIPcLm2EEEEviT0_T1_,"",@"SHT_CUDA_INFO"
	.sectionflags	@""
	.align	4


	//----- nvinfo : EIATTR_CUDA_API_VERSION
	.align		4
        /*0000*/ 	.byte	0x04, 0x37
        /*0002*/ 	.short	(.L_4123 - .L_4122)
.L_4122:
        /*0004*/ 	.word	0x00000082


	//----- nvinfo : EIATTR_SW2861232_WAR
	.align		4
.L_4123:
        /*0008*/ 	.byte	0x01, 0x35
	.zero		2


	//----- nvinfo : EIATTR_PARAM_CBANK
	.align		4
        /*000c*/ 	.byte	0x04, 0x0a
        /*000e*/ 	.short	(.L_4125 - .L_4124)
	.align		4
.L_4124:
        /*0010*/ 	.word	index@(.nv.constant0._ZN2at6native29vectorized_elementwise_kernelILi4ENS0_13BUnaryFunctorIfffNS0_15binary_internal10MulFunctorIfEEEESt5arrayIPcLm2EEEEviT0_T1_)
        /*0014*/ 	.short	0x0160
        /*0016*/ 	.short	0x0020


	//----- nvinfo : EIATTR_CBANK_PARAM_SIZE
	.align		4
.L_4125:
        /*0018*/ 	.byte	0x03, 0x19
        /*001a*/ 	.short	0x0020


	//----- nvinfo : EIATTR_KPARAM_INFO
	.align		4
        /*001c*/ 	.byte	0x04, 0x17
        /*001e*/ 	.short	(.L_4127 - .L_4126)
.L_4126:
        /*0020*/ 	.word	0x00000000
        /*0024*/ 	.short	0x0002
        /*0026*/ 	.short	0x0010
        /*0028*/ 	.byte	0x00, 0xf0, 0x41, 0x00


	//----- nvinfo : EIATTR_KPARAM_INFO
	.align		4
.L_4127:
        /*002c*/ 	.byte	0x04, 0x17
        /*002e*/ 	.short	(.L_4129 - .L_4128)
.L_4128:
        /*0030*/ 	.word	0x00000000
        /*0034*/ 	.short	0x0001
        /*0036*/ 	.short	0x0004
        /*0038*/ 	.byte	0x00, 0xf0, 0x21, 0x00


	//----- nvinfo : EIATTR_KPARAM_INFO
	.align		4
.L_4129:
        /*003c*/ 	.byte	0x04, 0x17
        /*003e*/ 	.short	(.L_4131 - .L_4130)
.L_4130:
        /*0040*/ 	.word	0x00000000
        /*0044*/ 	.short	0x0000
        /*0046*/ 	.short	0x0000
        /*0048*/ 	.byte	0x00, 0xf0, 0x11, 0x00


	//----- nvinfo : EIATTR_MAXREG_COUNT
	.align		4
.L_4131:
        /*004c*/ 	.byte	0x03, 0x1b
        /*004e*/ 	.short	0x00ff


	//----- nvinfo : EIATTR_MERCURY_ISA_VERSION
	.align		4
        /*0050*/ 	.byte	0x03, 0x5f
        /*0052*/ 	.short	0x0000


	//----- nvinfo : EIATTR_EXIT_INSTR_OFFSETS
	.align		4
        /*0054*/ 	.byte	0x04, 0x1c
        /*0056*/ 	.short	(.L_4133 - .L_4132)


	//   ....[0]....
.L_4132:
        /*0058*/ 	.word	0x00000190


	//   ....[1]....
        /*005c*/ 	.word	0x00000900


	//   ....[2]....
        /*0060*/ 	.word	0x00000950


	//----- nvinfo : EIATTR_MAX_THREADS
	.align		4
.L_4133:
        /*0064*/ 	.byte	0x04, 0x05
        /*0066*/ 	.short	(.L_4135 - .L_4134)
.L_4134:
        /*0068*/ 	.word	0x00000080
        /*006c*/ 	.word	0x00000001
        /*0070*/ 	.word	0x00000001


	//----- nvinfo : EIATTR_CRS_STACK_SIZE
	.align		4
.L_4135:
        /*0074*/ 	.byte	0x04, 0x1e
        /*0076*/ 	.short	(.L_4137 - .L_4136)
.L_4136:
        /*0078*/ 	.word	0x00000000
.L_4137:


//--------------------- .nv.info._ZN2at6native29vectorized_elementwise_kernelILi8ENS0_13BUnaryFunctorIfffNS0_15binary_internal10MulFunctorIfEEEESt5arrayIPcLm2EEEEviT0_T1_ --------------------------
	.section	.nv.info._ZN2at6native29vectorized_elementwise_kernelILi8ENS0_13BUnaryFunctorIfffNS0_15binary_internal10MulFunctorIfEEEESt5arrayIPcLm2EEEEviT0_T1_,"",@"SHT_CUDA_INFO"
	.sectionflags	@""
	.align	4


	//----- nvinfo : EIATTR_CUDA_API_VERSION
	.align		4
        /*0000*/ 	.byte	0x04, 0x37
        /*0002*/ 	.short	(.L_4139 - .L_4138)
.L_4138:
        /*0004*/ 	.word	0x00000082


	//----- nvinfo : EIATTR_SW2861232_WAR
	.align		4
.L_4139:
        /*0008*/ 	.byte	0x01, 0x35
	.zero		2


	//----- nvinfo : EIATTR_PARAM_CBANK
	.align		4
        /*000c*/ 	.byte	0x04, 0x0a
        /*000e*/ 	.short	(.L_4141 - .L_4140)
	.align		4
.L_4140:
        /*0010*/ 	.word	index@(.nv.constant0._ZN2at6native29vectorized_elementwise_kernelILi8ENS0_13BUnaryFunctorIfffNS0_15binary_internal10MulFunctorIfEEEESt5arrayIPcLm2EEEEviT0_T1_)
        /*0014*/ 	.short	0x0160
        /*0016*/ 	.short	0x0020


	//----- nvinfo : EIATTR_CBANK_PARAM_SIZE
	.align		4
.L_4141:
        /*0018*/ 	.byte	0x03, 0x19
        /*001a*/ 	.short	0x0020


	//----- nvinfo : EIATTR_KPARAM_INFO
	.align		4
        /*001c*/ 	.byte	0x04, 0x17
        /*001e*/ 	.short	(.L_4143 - .L_4142)
.L_4142:
        /*0020*/ 	.word	0x00000000
        /*0024*/ 	.short	0x0002
        /*0026*/ 	.short	0x0010
        /*0028*/ 	.byte	0x00, 0xf0, 0x41, 0x00


	//----- nvinfo : EIATTR_KPARAM_INFO
	.align		4
.L_4143:
        /*002c*/ 	.byte	0x04, 0x17
        /*002e*/ 	.short	(.L_4145 - .L_4144)
.L_4144:
        /*0030*/ 	.word	0x00000000
        /*0034*/ 	.short	0x0001
        /*0036*/ 	.short	0x0004
        /*0038*/ 	.byte	0x00, 0xf0, 0x21, 0x00


	//----- nvinfo : EIATTR_KPARAM_INFO
	.align		4
.L_4145:
        /*003c*/ 	.byte	0x04, 0x17
        /*003e*/ 	.short	(.L_4147 - .L_4146)
.L_4146:
        /*0040*/ 	.word	0x00000000
        /*0044*/ 	.short	0x0000
        /*0046*/ 	.short	0x0000
        /*0048*/ 	.byte	0x00, 0xf0, 0x11, 0x00


	//----- nvinfo : EIATTR_MAXREG_COUNT
	.align		4
.L_4147:
        /*004c*/ 	.byte	0x03, 0x1b
        /*004e*/ 	.short	0x00ff


	//----- nvinfo : EIATTR_MERCURY_ISA_VERSION
	.align		4
        /*0050*/ 	.byte	0x03, 0x5f
        /*0052*/ 	.short	0x0000


	//----- nvinfo : EIATTR_EXIT_INSTR_OFFSETS
	.align		4
        /*0054*/ 	.byte	0x04, 0x1c
        /*0056*/ 	.short	(.L_4149 - .L_4148)


	//   ....[0]....
.L_4148:
        /*0058*/ 	.word	0x00000010


	//----- nvinfo : EIATTR_MAX_THREADS
	.align		4
.L_4149:
        /*005c*/ 	.byte	0x04, 0x05
        /*005e*/ 	.short	(.L_4151 - .L_4150)
.L_4150:
        /*0060*/ 	.word	0x00000080
        /*0064*/ 	.word	0x00000001
        /*0068*/ 	.word	0x00000001
.L_4151:


//--------------------- .nv.info._ZN2at6native18elementwise_kernelILi128ELi4EZNS0_15gpu_kernel_implINS0_13BUnaryFunctorIdddNS0_15binary_internal10MulFunctorIdEEEEEEvRNS_18TensorIteratorBaseERKT_EUliE_EEviT1_ --------------------------
	.section	.nv.info._ZN2at6native18elementwise_kernelILi128ELi4EZNS0_15gpu_kernel_implINS0_13BUnaryFunctorIdddNS0_15binary_internal10MulFunctorIdEEEEEEvRNS_18TensorIteratorBaseERKT_EUliE_EEviT1_,"",@"SHT_CUDA_INFO"
	.sectionflags	@""
	.align	4


	//----- nvinfo : EIATTR_CUDA_API_VERSION
	.align		4
        /*0000*/ 	.byte	0x04, 0x37
        /*0002*/ 	.short	(.L_4153 - .L_4152)
.L_4152:
        /*0004*/ 	.word	0x00000082


	//----- nvinfo : EIATTR_SW2861232_WAR
	.align		4
.L_4153:
        /*0008*/ 	.byte	0x01, 0x35
	.zero		2


	//----- nvinfo : EIATTR_PARAM_CBANK
	.align		4
        /*000c*/ 	.byte	0x04, 0x0a
        /*000e*/ 	.short	(.L_4155 - .L_4154)
	.align		4
.L_4154:
        /*0010*/ 	.word	index@(.nv.constant0._ZN2at6native18elementwise_kernelILi128ELi4EZNS0_15gpu_kernel_implINS0_13BUnaryFunctorIdddNS0_15binary_internal10MulFunctorIdEEEEEEvRNS_18TensorIteratorBaseERKT_EUliE_EEviT1_)
        /*0014*/ 	.short	0x0160
        /*0016*/ 	.short	0x0230


	//----- nvinfo : EIATTR_CBANK_PARAM_SIZE
	.align		4
.L_4155:
        /*0018*/ 	.byte	0x03, 0x19
        /*001a*/ 	.short	0x0230


	//----- nvinfo : EIATTR_KPARAM_INFO
	.align		4
        /*001c*/ 	.byte	0x04, 0x17
        /*001e*/ 	.short	(.L_4157 - .L_4156)
.L_4156:
        /*0020*/ 	.word	0x00000000
        /*0024*/ 	.short	0x0001
        /*0026*/ 	.short	0x0008
        /*0028*/ 	.byte	0x00, 0xf0, 0xa1, 0x08


	//----- nvinfo : EIATTR_KPARAM_INFO
	.align		4
.L_4157:
        /*002c*/ 	.byte	0x04, 0x17
        /*002e*/ 	.short	(.L_4159 - .L_4158)
.L_4158:
        /*0030*/ 	.word	0x00000000
        /*0034*/ 	.short	0x0000
        /*0036*/ 	.short	0x0000
        /*0038*/ 	.byte	0x00, 0xf0, 0x11, 0x00


	//----- nvinfo : EIATTR_MAXREG_COUNT
	.align		4
.L_4159:
        /*003c*/ 	.byte	0x03, 0x1b
        /*003e*/ 	.short	0x0080


	//----- nvinfo : EIATTR_EXTERNS
	.align		4
        /*0040*/ 	.byte	0x04, 0x0f
        /*0042*/ 	.short	(.L_4161 - .L_4160)


	//   ....[0]....
	.align		4
.L_4160:
        /*0044*/ 	.word	index@(__assertfail)


	//----- nvinfo : EIATTR_MERCURY_ISA_VERSION
	.align		4
.L_4161:
        /*0048*/ 	.byte	0x03, 0x5f
        /*004a*/ 	.short	0x0000


	//----- nvinfo : EIATTR_SYSCALL_OFFSETS
	.align		4
        /*004c*/ 	.byte	0x04, 0x46
        /*004e*/ 	.short	(.L_4163 - .L_4162)


	//   ....[0]....
.L_4162:
        /*0050*/ 	.word	0x00001da0


	//   ....[1]....
        /*0054*/ 	.word	0x00002dc0


	//   ....[2]....
        /*0058*/ 	.word	0x00004ba0


	//   ....[3]....
        /*005c*/ 	.word	0x00005bc0


	//   ....[4]....
        /*0060*/ 	.word	0x00007970


	//   ....[5]....
        /*0064*/ 	.word	0x00008990


	//   ....[6]....
        /*0068*/ 	.word	0x0000a750


	//   ....[7]....
        /*006c*/ 	.word	0x0000b770


	//----- nvinfo : EIATTR_EXIT_INSTR_OFFSETS
	.align		4
.L_4163:
        /*0070*/ 	.byte	0x04, 0x1c
        /*0072*/ 	.short	(.L_4165 - .L_4164)


	//   ....[0]....
.L_4164:
        /*0074*/ 	.word	0x00008a30


	//   ....[1]....
        /*0078*/ 	.word	0x0000a8c0


	//   ....[2]....
        /*007c*/ 	.word	0x0000a900


	//   ....[3]....
        /*0080*/ 	.word	0x0000a990


	//   ....[4]....
        /*0084*/ 	.word	0x0000a9c0


	//   ....[5]....
        /*0088*/ 	.word	0x0000a9f0


	//   ....[6]....
        /*008c*/ 	.word	0x0000aaa0


	//   ....[7]....
        /*0090*/ 	.word	0x0000ab00


	//   ....[8]....
        /*0094*/ 	.word	0x0000abc0


	//   ....[9]....
        /*0098*/ 	.word	0x0000ac30


	//   ....[10]....
        /*009c*/ 	.word	0x0000ac50


	//   ....[11]....
        /*00a0*/ 	.word	0x0000ad10


	//   ....[12]....
        /*00a4*/ 	.word	0x0000ad40


	//   ....[13]....
        /*00a8*/ 	.word	0x0000aef0


	//   ....[14]....
        /*00ac*/ 	.word	0x0000b070


	//   ....[15]....
        /*00b0*/ 	.word	0x0000b0d0


	//   ....[16]....
        /*00b4*/ 	.word	0x0000b180


	//   ....[17]....
        /*00b8*/ 	.word	0x0000b320


	//   ....[18]....
        /*00bc*/ 	.word	0x0000b4c0


	//   ....[19]....
        /*00c0*/ 	.word	0x0000b640


	//   ....[20]....
        /*00c4*/ 	.word	0x0000b780


	//   ....[21]....
        /*00c8*/ 	.word	0x0000b7b0


	//   ....[22]....
        /*00cc*/ 	.word	0x0000b7e0


	//----- nvinfo : EIATTR_MAX_THREADS
	.align		4
.L_4165:
        /*00d0*/ 	.byte	0x04, 0x05
        /*00d2*/ 	.short	(.L_4167 - .L_4166)
.L_4166:
        /*00d4*/ 	.word	0x00000080
        /*00d8*/ 	.word	0x00000001
        /*00dc*/ 	.word	0x00000001


	//----- nvinfo : EIATTR_CRS_STACK_SIZE
	.align		4
.L_4167:
        /*00e0*/ 	.byte	0x04, 0x1e
        /*00e2*/ 	.short	(.L_4169 - .L_4168)
.L_4168:
        /*00e4*/ 	.word	0x00000000
.L_4169:


//--------------------- .nv.info._ZN2at6native27unrolled_elementwise_kernelINS0_13BUnaryFunctorIdddNS0_15binary_internal10MulFunctorIdEEEESt5arrayIPcLm2EELi4E23TrivialOffsetCalculatorILi1EjESB_NS0_6memory12LoadWithCastILi1EEENSC_13StoreWithCastILi1EEEEEviT_T0_T2_T3_T4_T5_ --------------------------
	.section	.nv.info._ZN2at6native27unrolled_elementwise_kernelINS0_13BUnaryFunctorIdddNS0_15binary_internal10MulFunctorIdEEEESt5arrayIPcLm2EELi4E23TrivialOffsetCalculatorILi1EjESB_NS0_6memory12LoadWithCastILi1EEENSC_13StoreWithCastILi1EEEEEviT_T0_T2_T3_T4_T5_,"",@"SHT_CUDA_INFO"
	.sectionflags	@""
	.align	4


	//----- nvinfo : EIATTR_CUDA_API_VERSION
	.align		4
        /*0000*/ 	.byte	0x04, 0x37
        /*0002*/ 	.short	(.L_4171 - .L_4170)
.L_4170:
        /*0004*/ 	.word	0x00000082


	//----- nvinfo : EIATTR_SW2861232_WAR
	.align		4
.L_4171:
        /*0008*/ 	.byte	0x01, 0x35
	.zero		2


	//----- nvinfo : EIATTR_PARAM_CBANK
	.align		4
        /*000c*/ 	.byte	0x04, 0x0a
        /*000e*/ 	.short	(.L_4173 - .L_4172)
	.align		4
.L_4172:
        /*0010*/ 	.word	index@(.nv.constant0._ZN2at6native27unrolled_elementwise_kernelINS0_13BUnaryFunctorIdddNS0_15binary_internal10MulFunctorIdEEEESt5arrayIPcLm2EELi4E23TrivialOffsetCalculatorILi1EjESB_NS0_6memory12LoadWithCastILi1EEENSC_13StoreWithCastILi1EEEEEviT_T0_T2_T3_T4_T5_)
        /*0014*/ 	.short	0x0160
        /*0016*/ 	.short	0x003c


	//----- nvinfo : EIATTR_CBANK_PARAM_SIZE
	.align		4
.L_4173:
        /*0018*/ 	.byte	0x03, 0x19
        /*001a*/ 	.short	0x003c


	//----- nvinfo : EIATTR_KPARAM_INFO
	.align		4
        /*001c*/ 	.byte	0x04, 0x17
        /*001e*/ 	.short	(.L_4175 - .L_4174)
.L_4174:
        /*0020*/ 	.word	0x00000000
        /*0024*/ 	.short	0x0006
        /*0026*/ 	.short	0x0034
        /*0028*/ 	.byte	0x00, 0xf0, 0x21, 0x00


	//----- nvinfo : EIATTR_KPARAM_INFO
	.align		4
.L_4175:
        /*002c*/ 	.byte	0x04, 0x17
        /*002e*/ 	.short	(.L_4177 - .L_4176)
.L_4176:
        /*0030*/ 	.word	0x00000000
        /*0034*/ 	.short	0x0005
        /*0036*/ 	.short	0x002c
        /*0038*/ 	.byte	0x00, 0xf0, 0x21, 0x00


	//----- nvinfo : EIATTR_KPARAM_INFO
	.align		4
.L_4177:
        /*003c*/ 	.byte	0x04, 0x17
        /*003e*/ 	.short	(.L_4179 - .L_4178)
.L_4178:
        /*0040*/ 	.word	0x00000000
        /*0044*/ 	.short	0x0004
        /*0046*/ 	.short	0x0029
        /*0048*/ 	.byte	0x00, 0xf0, 0x05, 0x00


	//----- nvinfo : EIATTR_KPARAM_INFO
	.align		4
.L_4179:
        /*004c*/ 	.byte	0x04, 0x17
        /*004e*/ 	.short	(.L_4181 - .L_4180)
.L_4180:
        /*0050*/ 	.word	0x00000000
        /*0054*/ 	.short	0x0003
        /*0056*/ 	.short	0x0028
        /*0058*/ 	.byte	0x00, 0xf0, 0x05, 0x00


	//----- nvinfo : EIATTR_KPARAM_INFO
	.align		4
.L_4181:
        /*005c*/ 	.byte	0x04, 0x17
        /*005e*/ 	.short	(.L_4183 - .L_4182)
.L_4182:
        /*0060*/ 	.word	0x00000000
        /*0064*/ 	.short	0x0002
        /*0066*/ 	.short	0x0018
        /*0068*/ 	.byte	0x00, 0xf0, 0x41, 0x00


	//----- nvinfo : EIATTR_KPARAM_INFO
	.align		4
.L_4183:
        /*006c*/ 	.byte	0x04, 0x17
        /*006e*/ 	.short	(.L_4185 - .L_4184)
.L_4184:
        /*0070*/ 	.word	0x00000000
        /*0074*/ 	.short	0x0001
        /*0076*/ 	.short	0x0008
        /*0078*/ 	.byte	0x00, 0xf0, 0x41, 0x00


	//----- nvinfo : EIATTR_KPARAM_INFO
	.align		4
.L_4185:
        /*007c*/ 	.byte	0x04, 0x17
        /*007e*/ 	.short	(.L_4187 - .L_4186)
.L_4186:
        /*0080*/ 	.word	0x00000000
        /*0084*/ 	.short	0x0000
        /*0086*/ 	.short	0x0000
        /*0088*/ 	.byte	0x00, 0xf0, 0x11, 0x00


	//----- nvinfo : EIATTR_MAXREG_COUNT
	.align		4
.L_4187:
        /*008c*/ 	.byte	0x03, 0x1b
        /*008e*/ 	.short	0x00ff


	//----- nvinfo : EIATTR_EXTERNS
	.align		4
        /*0090*/ 	.byte	0x04, 0x0f
        /*0092*/ 	.short	(.L_4189 - .L_4188)


	//   ....[0]....
	.align		4
.L_4188:
        /*0094*/ 	.word	index@(__assertfail)


	//----- nvinfo : EIATTR_MERCURY_ISA_VERSION
	.align		4
.L_4189:
        /*0098*/ 	.byte	0x03, 0x5f
        /*009a*/ 	.short	0x0000


	//----- nvinfo : EIATTR_SYSCALL_OFFSETS
	.align		4
        /*009c*/ 	.byte	0x04, 0x46
        /*009e*/ 	.short	(.L_4191 - .L_4190)


	//   ....[0]....
.L_4190:
        /*00a0*/ 	.word	0x00000f90


	//   ....[1]....
        /*00a4*/ 	.word	0x00001f40


	//   ....[2]....
        /*00a8*/ 	.word	0x00002f00


	//   ....[3]....
        /*00ac*/ 	.word	0x00003e90


	//   ....[4]....
        /*00b0*/ 	.word	0x00004f60


	//   ....[5]....
        /*00b4*/ 	.word	0x00005fc0


	//   ....[6]....
        /*00b8*/ 	.word	0x00007010


	//   ....[7]....
        /*00bc*/ 	.word	0x00008080


	//----- nvinfo : EIATTR_EXIT_INSTR_OFFSETS
	.align		4
.L_4191:
        /*00c0*/ 	.byte	0x04, 0x1c
        /*00c2*/ 	.short	(.L_4193 - .L_4192)


	//   ....[0]....
.L_4192:
        /*00c4*/ 	.word	0x000070b0


	//   ....[1]....
        /*00c8*/ 	.word	0x000071d0


	//   ....[2]....
        /*00cc*/ 	.word	0x00007210


	//   ....[3]....
        /*00d0*/ 	.word	0x000072a0


	//   ....[4]....
        /*00d4*/ 	.word	0x000072d0


	//   ....[5]....
        /*00d8*/ 	.word	0x00007300


	//   ....[6]....
        /*00dc*/ 	.word	0x000073b0


	//   ....[7]....
        /*00e0*/ 	.word	0x00007410


	//   ....[8]....
        /*00e4*/ 	.word	0x000074d0


	//   ....[9]....
        /*00e8*/ 	.word	0x00007540


	//   ....[10]....
        /*00ec*/ 	.word	0x00007560


	//   ....[11]....
        /*00f0*/ 	.word	0x00007620


	//   ....[12]....
        /*00f4*/ 	.word	0x00007650


	//   ....[13]....
        /*00f8*/ 	.word	0x00007800


	//   ....[14]....
        /*00fc*/ 	.word	0x00007980


	//   ....[15]....
        /*0100*/ 	.word	0x000079e0


	//   ....[16]....
        /*0104*/ 	.word	0x00007a90


	//   ....[17]....
        /*0108*/ 	.word	0x00007c30


	//   ....[18]....
        /*010c*/ 	.word	0x00007dd0


	//   ....[19]....
        /*0110*/ 	.word	0x00007f50


	//   ....[20]....
        /*0114*/ 	.word	0x00008090


	//   ....[21]....
        /*0118*/ 	.word	0x000080c0


	//   ....[22]....
        /*011c*/ 	.word	0x000080f0


	//----- nvinfo : EIATTR_MAX_THREADS
	.align		4
.L_4193:
        /*0120*/ 	.byte	0x04, 0x05
        /*0122*/ 	.short	(.L_4195 - .L_4194)
.L_4194:
        /*0124*/ 	.word	0x00000080
        /*0128*/ 	.word	0x00000001
        /*012c*/ 	.word	0x00000001


	//----- nvinfo : EIATTR_CRS_STACK_SIZE
	.align		4
.L_4195:
        /*0130*/ 	.byte	0x04, 0x1e
        /*0132*/ 	.short	(.L_4197 - .L_4196)
.L_4196:
        /*0134*/ 	.word	0x00000000
.L_4197:


//--------------------- .nv.info._ZN2at6native18elementwise_kernelILi128ELi2EZNS0_22gpu_kernel_impl_nocastINS0_13BUnaryFunctorIdddNS0_15binary_internal10MulFunctorIdEEEEEEvRNS_18TensorIteratorBaseERKT_EUliE_EEviT1_ --------------------------
	.section	.nv.info._ZN2at6native18elementwise_kernelILi128ELi2EZNS0_22gpu_kernel_impl_nocastINS0_13BUnaryFunctorIdddNS0_15binary_internal10MulFunctorIdEEEEEEvRNS_18TensorIteratorBaseERKT_EUliE_EEviT1_,"",@"SHT_CUDA_INFO"
	.sectionflags	@""
	.align	4


	//----- nvinfo : EIATTR_CUDA_API_VERSION
	.align		4
        /*0000*/ 	.byte	0x04, 0x37
        /*0002*/ 	.short	(.L_4199 - .L_4198)
.L_4198:
        /*0004*/ 	.word	0x00000082


	//----- nvinfo : EIATTR_SW2861232_WAR
	.align		4
.L_4199:
        /*0008*/ 	.byte	0x01, 0x35
	.zero		2


	//----- nvinfo : EIATTR_PARAM_CBANK
	.align		4
        /*000c*/ 	.byte	0x04, 0x0a
        /*000e*/ 	.short	(.L_4201 - .L_4200)
	.align		4
.L_4200:
        /*0010*/ 	.word	index@(.nv.constant0._ZN2at6native18elementwise_kernelILi128ELi2EZNS0_22gpu_kernel_impl_nocastINS0_13BUnaryFunctorIdddNS0_15binary_internal10MulFunctorIdEEEEEEvRNS_18TensorIteratorBaseERKT_EUliE_EEviT1_)
        /*0014*/ 	.short	0x0160
        /*0016*/ 	.short	0x0228


	//----- nvinfo : EIATTR_CBANK_PARAM_SIZE
	.align		4
.L_4201:
        /*0018*/ 	.byte	0x03, 0x19
        /*001a*/ 	.short	0x0228


	//----- nvinfo : EIATTR_KPARAM_INFO
	.align		4
        /*001c*/ 	.byte	0x04, 0x17
        /*001e*/ 	.short	(.L_4203 - .L_4202)
.L_4202:
        /*0020*/ 	.word	0x00000000
        /*0024*/ 	.short	0x0001
        /*0026*/ 	.short	0x0008
        /*0028*/ 	.byte	0x00, 0xf0, 0x81, 0x08


	//----- nvinfo : EIATTR_KPARAM_INFO
	.align		4
.L_4203:
        /*002c*/ 	.byte	0x04, 0x17
        /*002e*/ 	.short	(.L_4205 - .L_4204)
.L_4204:
        /*0030*/ 	.word	0x00000000
        /*0034*/ 	.short	0x0000
        /*0036*/ 	.short	0x0000
        /*0038*/ 	.byte	0x00, 0xf0, 0x11, 0x00


	//----- nvinfo : EIATTR_MAXREG_COUNT
	.align		4
.L_4205:
        /*003c*/ 	.byte	0x03, 0x1b
        /*003e*/ 	.short	0x0080


	//----- nvinfo : EIATTR_MERCURY_ISA_VERSION
	.align		4
        /*0040*/ 	.byte	0x03, 0x5f
        /*0042*/ 	.short	0x0000


	//----- nvinfo : EIATTR_EXIT_INSTR_OFFSETS
	.align		4
        /*0044*/ 	.byte	0x04, 0x1c
        /*0046*/ 	.short	(.L_4207 - .L_4206)


	//   ....[0]....
.L_4206:
        /*0048*/ 	.word	0x00000f60


	//   ....[1]....
        /*004c*/ 	.word	0x00001e20


	//----- nvinfo : EIATTR_MAX_THREADS
	.align		4
.L_4207:
        /*0050*/ 	.byte	0x04, 0x05
        /*0052*/ 	.short	(.L_4209 - .L_4208)
.L_4208:
        /*0054*/ 	.word	0x00000080
        /*0058*/ 	.word	0x00000001
        /*005c*/ 	.word	0x00000001


	//----- nvinfo : EIATTR_CRS_STACK_SIZE
	.align		4
.L_4209:
        /*0060*/ 	.byte	0x04, 0x1e
        /*0062*/ 	.short	(.L_4211 - .L_4210)
.L_4210:
        /*0064*/ 	.word	0x00000000
.L_4211:


//--------------------- .nv.info._ZN2at6native27unrolled_elementwise_kernelINS0_13BUnaryFunctorIdddNS0_15binary_internal10MulFunctorIdEEEESt5arrayIPcLm2EELi4E23TrivialOffsetCalculatorILi1EjESB_NS0_6memory15LoadWithoutCastENSC_16StoreWithoutCastEEEviT_T0_T2_T3_T4_T5_ --------------------------
	.section	.nv.info._ZN2at6native27unrolled_elementwise_kernelINS0_13BUnaryFunctorIdddNS0_15binary_internal10MulFunctorIdEEEESt5arrayIPcLm2EELi4E23TrivialOffsetCalculatorILi1EjESB_NS0_6memory15LoadWithoutCastENSC_16StoreWithoutCastEEEviT_T0_T2_T3_T4_T5_,"",@"SHT_CUDA_INFO"
	.sectionflags	@""
	.align	4


	//----- nvinfo : EIATTR_CUDA_API_VERSION
	.align		4
        /*0000*/ 	.byte	0x04, 0x37
        /*0002*/ 	.short	(.L_4213 - .L_4212)
.L_4212:
        /*0004*/ 	.word	0x00000082


	//----- nvinfo : EIATTR_SW2861232_WAR
	.align		4
.L_4213:
        /*0008*/ 	.byte	0x01, 0x35
	.zero		2


	//----- nvinfo : EIATTR_PARAM_CBANK
	.align		4
        /*000c*/ 	.byte	0x04, 0x0a
        /*000e*/ 	.short	(.L_4215 - .L_4214)
	.align		4
.L_4214:
        /*0010*/ 	.word	index@(.nv.constant0._ZN2at6native27unrolled_elementwise_kernelINS0_13BUnaryFunctorIdddNS0_15binary_internal10MulFunctorIdEEEESt5arrayIPcLm2EELi4E23TrivialOffsetCalculatorILi1EjESB_NS0_6memory15LoadWithoutCastENSC_16StoreWithoutCastEEEviT_T0_T2_T3_T4_T5_)
        /*0014*/ 	.short	0x0160
        /*0016*/ 	.short	0x002c


	//----- nvinfo : EIATTR_CBANK_PARAM_SIZE
	.align		4
.L_4215:
        /*0018*/ 	.byte	0x03, 0x19
        /*001a*/ 	.short	0x002c


	//----- nvinfo : EIATTR_KPARAM_INFO
	.align		4
        /*001c*/ 	.byte	0x04, 0x17
        /*001e*/ 	.short	(.L_4217 - .L_4216)
.L_4216:
        /*0020*/ 	.word	0x00000000
        /*0024*/ 	.short	0x0006
        /*0026*/ 	.short	0x002b
        /*0028*/ 	.byte	0x00, 0xf0, 0x05, 0x00


	//----- nvinfo : EIATTR_KPARAM_INFO
	.align		4
.L_4217:
        /*002c*/ 	.byte	0x04, 0x17
        /*002e*/ 	.short	(.L_4219 - .L_4218)
.L_4218:
        /*0030*/ 	.word	0x00000000
        /*0034*/ 	.short	0x0005
        /*0036*/ 	.short	0x002a
        /*0038*/ 	.byte	0x00, 0xf0, 0x05, 0x00


	//----- nvinfo : EIATTR_KPARAM_INFO
	.align		4
.L_4219:
        /*003c*/ 	.byte	0x04, 0x17
        /*003e*/ 	.short	(.L_4221 - .L_4220)
.L_4220:
        /*0040*/ 	.word	0x00000000
        /*0044*/ 	.short	0x0004
        /*0046*/ 	.short	0x0029
        /*0048*/ 	.byte	0x00, 0xf0, 0x05, 0x00


	//----- nvinfo : EIATTR_KPARAM_INFO
	.align		4
.L_4221:
        /*004c*/ 	.byte	0x04, 0x17
        /*004e*/ 	.short	(.L_4223 - .L_4222)
.L_4222:
        /*0050*/ 	.word	0x00000000
        /*0054*/ 	.short	0x0003
        /*0056*/ 	.short	0x0028
        /*0058*/ 	.byte	0x00, 0xf0, 0x05, 0x00


	//----- nvinfo : EIATTR_KPARAM_INFO
	.align		4
.L_4223:
        /*005c*/ 	.byte	0x04, 0x17
        /*005e*/ 	.short	(.L_4225 - .L_4224)
.L_4224:
        /*0060*/ 	.word	0x00000000
        /*0064*/ 	.short	0x0002
        /*0066*/ 	.short	0x0018
        /*0068*/ 	.byte	0x00, 0xf0, 0x41, 0x00


	//----- nvinfo : EIATTR_KPARAM_INFO
	.align		4
.L_4225:
        /*006c*/ 	.byte	0x04, 0x17
        /*006e*/ 	.short	(.L_4227 - .L_4226)
.L_4226:
        /*0070*/ 	.word	0x00000000
        /*0074*/ 	.short	0x0001
        /*0076*/ 	.short	0x0008
        /*0078*/ 	.byte	0x00, 0xf0, 0x41, 0x00


	//----- nvinfo : EIATTR_KPARAM_INFO
	.align		4
.L_4227:
        /*007c*/ 	.byte	0x04, 0x17
        /*007e*/ 	.short	(.L_4229 - .L_4228)
.L_4228:
        /*0080*/ 	.word	0x00000000
        /*0084*/ 	.short	0x0000
        /*0086*/ 	.short	0x0000
        /*0088*/ 	.byte	0x00, 0xf0, 0x11, 0x00


	//----- nvinfo : EIATTR_MAXREG_COUNT
	.align		4
.L_4229:
        /*008c*/ 	.byte	0x03, 0x1b
        /*008e*/ 	.short	0x00ff


	//----- nvinfo : EIATTR_MERCURY_ISA_VERSION
	.align		4
        /*0090*/ 	.byte	0x03, 0x5f
        /*0092*/ 	.short	0x0000


	//----- nvinfo : EIATTR_EXIT_INSTR_OFFSETS
	.align		4
        /*0094*/ 	.byte	0x04, 0x1c
        /*0096*/ 	.short	(.L_4231 - .L_4230)


	//   ....[0]....
.L_4230:
        /*0098*/ 	.word	0x000003b0


	//   ....[1]....
        /*009c*/ 	.word	0x00000410


	//----- nvinfo : EIATTR_MAX_THREADS
	.align		4
.L_4231:
        /*00a0*/ 	.byte	0x04, 0x05
        /*00a2*/ 	.short	(.L_4233 - .L_4232)
.L_4232:
        /*00a4*/ 	.word	0x00000080
        /*00a8*/ 	.word	0x00000001
        /*00ac*/ 	.word	0x00000001


	//----- nvinfo : EIATTR_CRS_STACK_SIZE
	.align		4
.L_4233:
        /*00b0*/ 	.byte	0x04, 0x1e
        /*00b2*/ 	.short	(.L_4235 - .L_4234)
.L_4234:
        /*00b4*/ 	.word	0x00000000
.L_4235:


//--------------------- .nv.info._ZN2at6native29vectorized_elementwise_kernelILi2ENS0_13BUnaryFunctorIdddNS0_15binary_internal10MulFunctorIdEEEESt5arrayIPcLm2EEEEviT0_T1_ --------------------------
	.section	.nv.info._ZN2at6native29vectorized_elementwise_kernelILi2ENS0_13BUnaryFunctorIdddNS0_15binary_internal10MulFunctorIdEEEESt5arrayIPcLm2EEEEviT0_T1_,"",@"SHT_CUDA_INFO"
	.sectionflags	@""
	.align	4


	//----- nvinfo : EIATTR_CUDA_API_VERSION
	.align		4
        /*0000*/ 	.byte	0x04, 0x37
        /*0002*/ 	.short	(.L_4237 - .L_4236)
.L_4236:
        /*0004*/ 	.word	0x00000082


	//----- nvinfo : EIATTR_SW2861232_WAR
	.align		4
.L_4237:
        /*0008*/ 	.byte	0x01, 0x35
	.zero		2


	//----- nvinfo : EIATTR_PARAM_CBANK
	.align		4
        /*000c*/ 	.byte	0x04, 0x0a
        /*000e*/ 	.short	(.L_4239 - .L_4238)
	.align		4
.L_4238:
        /*0010*/ 	.word	index@(.nv.constant0._ZN2at6native29vectorized_elementwise_kernelILi2ENS0_13BUnaryFunctorIdddNS0_15binary_internal10MulFunctorIdEEEESt5arrayIPcLm2EEEEviT0_T1_)
        /*0014*/ 	.short	0x0160
        /*0016*/ 	.short	0x0028


	//----- nvinfo : EIATTR_CBANK_PARAM_SIZE
	.align		4
.L_4239:
        /*0018*/ 	.byte	0x03, 0x19
        /*001a*/ 	.short	0x0028


	//----- nvinfo : EIATTR_KPARAM_INFO
	.align		4
        /*001c*/ 	.byte	0x04, 0x17
        /*001e*/ 	.short	(.L_4241 - .L_4240)
.L_4240:
        /*0020*/ 	.word	0x00000000
        /*0024*/ 	.short	0x0002
        /*0026*/ 	.short	0x0018
        /*0028*/ 	.byte	0x00, 0xf0, 0x41, 0x00


	//----- nvinfo : EIATTR_KPARAM_INFO
	.align		4
.L_4241:
        /*002c*/ 	.byte	0x04, 0x17
        /*002e*/ 	.short	(.L_4243 - .L_4242)
.L_4242:
        /*0030*/ 	.word	0x00000000
        /*0034*/ 	.short	0x0001
        /*0036*/ 	.short	0x0008
        /*0038*/ 	.byte	0x00, 0xf0, 0x41, 0x00


	//----- nvinfo : EIATTR_KPARAM_INFO
	.align		4
.L_4243:
        /*003c*/ 	.byte	0x04, 0x17
        /*003e*/ 	.short	(.L_4245 - .L_4244)
.L_4244:
        /*0040*/ 	.word	0x00000000
        /*0044*/ 	.short	0x0000
        /*0046*/ 	.short	0x0000
        /*0048*/ 	.byte	0x00, 0xf0, 0x11, 0x00


	//----- nvinfo : EIATTR_MAXREG_COUNT
	.align		4
.L_4245:
        /*004c*/ 	.byte	0x03, 0x1b
        /*004e*/ 	.short	0x00ff


	//----- nvinfo : EIATTR_MERCURY_ISA_VERSION
	.align		4
        /*0050*/ 	.byte	0x03, 0x5f
        /*0052*/ 	.short	0x0000


	//----- nvinfo : EIATTR_EXIT_INSTR_OFFSETS
	.align		4
        /*0054*/ 	.byte	0x04, 0x1c
        /*0056*/ 	.short	(.L_4247 - .L_4246)


	//   ....[0]....
.L_4246:
        /*0058*/ 	.word	0x000001d0


	//   ....[1]....
        /*005c*/ 	.word	0x00000950


	//   ....[2]....
        /*0060*/ 	.word	0x000009a0


	//----- nvinfo : EIATTR_MAX_THREADS
	.align		4
.L_4247:
        /*0064*/ 	.byte	0x04, 0x05
        /*0066*/ 	.short	(.L_4249 - .L_4248)
.L_4248:
        /*0068*/ 	.word	0x00000080
        /*006c*/ 	.word	0x00000001
        /*0070*/ 	.word	0x00000001


	//----- nvinfo : EIATTR_CRS_STACK_SIZE
	.align		4
.L_4249:
        /*0074*/ 	.byte	0x04, 0x1e
        /*0076*/ 	.short	(.L_4251 - .L_4250)
.L_4250:
        /*0078*/ 	.word	0x00000000
.L_4251:


//--------------------- .nv.info._ZN2at6native29vectorized_elementwise_kernelILi4ENS0_13BUnaryFunctorIdddNS0_15binary_internal10MulFunctorIdEEEESt5arrayIPcLm2EEEEviT0_T1_ --------------------------
	.section	.nv.info._ZN2at6native29vectorized_elementwise_kernelILi4ENS0_13BUnaryFunctorIdddNS0_15binary_internal10MulFunctorIdEEEESt5arrayIPcLm2EEEEviT0_T1_,"",@"SHT_CUDA_INFO"
	.sectionflags	@""
	.align	4


	//----- nvinfo : EIATTR_CUDA_API_VERSION
	.align		4
        /*0000*/ 	.byte	0x04, 0x37
        /*0002*/ 	.short	(.L_4253 - .L_4252)
.L_4252:
        /*0004*/ 	.word	0x00000082


	//----- nvinfo : EIATTR_SW2861232_WAR
	.align		4
.L_4253:
        /*0008*/ 	.byte	0x01, 0x35
	.zero		2


	//----- nvinfo : EIATTR_PARAM_CBANK
	.align		4
        /*000c*/ 	.byte	0x04, 0x0a
        /*000e*/ 	.short	(.L_4255 - .L_4254)
	.align		4
.L_4254:
        /*0010*/ 	.word	index@(.nv.constant0._ZN2at6native29vectorized_elementwise_kernelILi4ENS0_13BUnaryFunctorIdddNS0_15binary_internal10MulFunctorIdEEEESt5arrayIPcLm2EEEEviT0_T1_)
        /*0014*/ 	.short	0x0160
        /*0016*/ 	.short	0x0028


	//----- nvinfo : EIATTR_CBANK_PARAM_SIZE
	.align		4
.L_4255:
        /*0018*/ 	.byte	0x03, 0x19
        /*001a*/ 	.short	0x0028


	//----- nvinfo : EIATTR_KPARAM_INFO
	.align		4
        /*001c*/ 	.byte	0x04, 0x17
        /*001e*/ 	.short	(.L_4257 - .L_4256)
.L_4256:
        /*0020*/ 	.word	0x00000000
        /*0024*/ 	.short	0x0002
        /*0026*/ 	.short	0x0018
        /*0028*/ 	.byte	0x00, 0xf0, 0x41, 0x00


	//----- nvinfo : EIATTR_KPARAM_INFO
	.align		4
.L_4257:
        /*002c*/ 	.byte	0x04, 0x17
        /*002e*/ 	.short	(.L_4259 - .L_4258)
.L_4258:
        /*0030*/ 	.word	0x00000000
        /*0034*/ 	.short	0x0001
        /*0036*/ 	.short	0x0008
        /*0038*/ 	.byte	0x00, 0xf0, 0x41, 0x00


	//----- nvinfo : EIATTR_KPARAM_INFO
	.align		4
.L_4259:
        /*003c*/ 	.byte	0x04, 0x17
        /*003e*/ 	.short	(.L_4261 - .L_4260)
.L_4260:
        /*0040*/ 	.word	0x00000000
        /*0044*/ 	.short	0x0000
        /*0046*/ 	.short	0x0000
        /*0048*/ 	.byte	0x00, 0xf0, 0x11, 0x00


	//----- nvinfo : EIATTR_MAXREG_COUNT
	.align		4
.L_4261:
        /*004c*/ 	.byte	0x03, 0x1b
        /*004e*/ 	.short	0x00ff


	//----- nvinfo : EIATTR_MERCURY_ISA_VERSION
	.align		4
        /*0050*/ 	.byte	0x03, 0x5f
        /*0052*/ 	.short	0x0000


	//----- nvinfo : EIATTR_EXIT_INSTR_OFFSETS
	.align		4
        /*0054*/ 	.byte	0x04, 0x1c
        /*0056*/ 	.short	(.L_4263 - .L_4262)


	//   ....[0]....
.L_4262:
        /*0058*/ 	.word	0x000001d0


	//   ....[1]....
        /*005c*/ 	.word	0x00000950


	//   ....[2]....
        /*0060*/ 	.word	0x000009a0


	//----- nvinfo : EIATTR_MAX_THREADS
	.align		4
.L_4263:
        /*0064*/ 	.byte	0x04, 0x05
        /*0066*/ 	.short	(.L_4265 - .L_4264)
.L_4264:
        /*0068*/ 	.word	0x00000080
        /*006c*/ 	.word	0x00000001
        /*0070*/ 	.word	0x00000001


	//----- nvinfo : EIATTR_CRS_STACK_SIZE
	.align		4
.L_4265:
        /*0074*/ 	.byte	0x04, 0x1e
        /*0076*/ 	.short	(.L_4267 - .L_4266)
.L_4266:
        /*0078*/ 	.word	0x00000000
.L_4267:


//--------------------- .nv.info._ZN2at6native29vectorized_elementwise_kernelILi8ENS0_13BUnaryFunctorIdddNS0_15binary_internal10MulFunctorIdEEEESt5arrayIPcLm2EEEEviT0_T1_ --------------------------
	.section	.nv.info._ZN2at6native29vectorized_elementwise_kernelILi8ENS0_13BUnaryFunctorIdddNS0_15binary_internal10MulFunctorIdEEEESt5arrayIPcLm2EEEEviT0_T1_,"",@"SHT_CUDA_INFO"
	.sectionflags	@""
	.align	4


	//----- nvinfo : EIATTR_CUDA_API_VERSION
	.align		4
        /*0000*/ 	.byte	0x04, 0x37
        /*0002*/ 	.short	(.L_4269 - .L_4268)
.L_4268:
        /*0004*/ 	.word	0x00000082


	//----- nvinfo : EIATTR_SW2861232_WAR
	.align		4
.L_4269:
        /*0008*/ 	.byte	0x01, 0x35
	.zero		2


	//----- nvinfo : EIATTR_PARAM_CBANK
	.align		4
        /*000c*/ 	.byte	0x04, 0x0a
        /*000e*/ 	.short	(.L_4271 - .L_4270)
	.align		4
.L_4270:
        /*0010*/ 	.word	index@(.nv.constant0._ZN2at6native29vectorized_elementwise_kernelILi8ENS0_13BUnaryFunctorIdddNS0_15binary_internal10MulFunctorIdEEEESt5arrayIPcLm2EEEEviT0_T1_)
        /*0014*/ 	.short	0x0160
        /*0016*/ 	.short	0x0028


	//----- nvinfo : EIATTR_CBANK_PARAM_SIZE
	.align		4
.L_4271:
        /*0018*/ 	.byte	0x03, 0x19
        /*001a*/ 	.short	0x0028


	//----- nvinfo : EIATTR_KPARAM_INFO
	.align		4
        /*001c*/ 	.byte	0x04, 0x17
        /*001e*/ 	.short	(.L_4273 - .L_4272)
.L_4272:
        /*0020*/ 	.word	0x00000000
        /*0024*/ 	.short	0x0002
        /*0026*/ 	.short	0x0018
        /*0028*/ 	.byte	0x00, 0xf0, 0x41, 0x00


	//----- nvinfo : EIATTR_KPARAM_INFO
	.align		4
.L_4273:
        /*002c*/ 	.byte	0x04, 0x17
        /*002e*/ 	.short	(.L_4275 - .L_4274)
.L_4274:
        /*0030*/ 	.word	0x00000000
        /*0034*/ 	.short	0x0001
        /*0036*/ 	.short	0x0008
        /*0038*/ 	.byte	0x00, 0xf0, 0x41, 0x00


	//----- nvinfo : EIATTR_KPARAM_INFO
	.align		4
.L_4275:
        /*003c*/ 	.byte	0x04, 0x17
        /*003e*/ 	.short	(.L_4277 - .L_4276)
.L_4276:
        /*0040*/ 	.word	0x00000000
        /*0044*/ 	.short	0x0000
        /*0046*/ 	.short	0x0000
        /*0048*/ 	.byte	0x00, 0xf0, 0x11, 0x00


	//----- nvinfo : EIATTR_MAXREG_COUNT
	.align		4
.L_4277:
        /*004c*/ 	.byte	0x03, 0x1b
        /*004e*/ 	.short	0x00ff


	//----- nvinfo : EIATTR_MERCURY_ISA_VERSION
	.align		4
        /*0050*/ 	.byte	0x03, 0x5f
        /*0052*/ 	.short	0x0000


	//----- nvinfo : EIATTR_EXIT_INSTR_OFFSETS
	.align		4
        /*0054*/ 	.byte	0x04, 0x1c
        /*0056*/ 	.short	(.L_4279 - .L_4278)


	//   ....[0]....
.L_4278:
        /*0058*/ 	.word	0x00000010


	//----- nvinfo : EIATTR_MAX_THREADS
	.align		4
.L_4279:
        /*005c*/ 	.byte	0x04, 0x05
        /*005e*/ 	.short	(.L_4281 - .L_4280)
.L_4280:
        /*0060*/ 	.word	0x00000080
        /*0064*/ 	.word	0x00000001
        /*0068*/ 	.word	0x00000001
.L_4281:


//--------------------- .nv.callgraph             --------------------------
	.section	.nv.callgraph,"",@"SHT_CUDA_CALLGRAPH"
	.align	4
	.sectionentsize	8
	.align		4
        /*0000*/ 	.word	0x00000000
	.align		4
        /*0004*/ 	.word	0xffffffff
	.align		4
        /*0008*/ 	.word	index@(_ZN2at6native18elementwise_kernelILi128ELi4EZNS0_15gpu_kernel_implINS0_13BinaryFunctorIN3c108BFloat16ES5_S5_NS0_15binary_internal10DivFunctorIS5_EEEEEEvRNS_18TensorIteratorBaseERKT_EUliE_EEviT1_)
	.align		4
        /*000c*/ 	.word	index@(__assertfail)
	.align		4
        /*0010*/ 	.word	index@(_ZN2at6native27unrolled_elementwise_kernelINS0_13BinaryFunctorIN3c108BFloat16ES4_S4_NS0_15binary_internal10DivFunctorIS4_EEEESt5arrayIPcLm3EELi4E23TrivialOffsetCalculatorILi2EjESC_ILi1EjENS0_6memory12LoadWithCastILi2EEENSF_13StoreWithCastILi1EEEEEviT_T0_T2_T3_T4_T5_)
	.align		4
        /*0014*/ 	.word	index@(__assertfail)
	.align		4
        /*0018*/ 	.word	index@(_ZN2at6native18elementwise_kernelILi128ELi4EZNS0_15gpu_kernel_implINS0_13BUnaryFunctorIN3c108BFloat16ES5_S5_NS0_15binary_internal10DivFunctorIS5_EEEEEEvRNS_18TensorIteratorBaseERKT_EUliE_EEviT1_)
	.align		4
        /*001c*/ 	.word	index@(__assertfail)
	.align		4
        /*0020*/ 	.word	index@(_ZN2at6native27unrolled_elementwise_kernelINS0_13BUnaryFunctorIN3c108BFloat16ES4_S4_NS0_15binary_internal10DivFunctorIS4_EEEESt5arrayIPcLm2EELi4E23TrivialOffsetCalculatorILi1EjESD_NS0_6memory12LoadWithCastILi1EEENSE_13StoreWithCastILi1EEEEEviT_T0_T2_T3_T4_T5_)
	.align		4
        /*0024*/ 	.word	index@(__assertfail)
	.align		4
        /*0028*/ 	.word	index@(_ZN2at6native18elementwise_kernelILi128ELi4EZNS0_15gpu_kernel_implINS0_13AUnaryFunctorIN3c108BFloat16ES5_S5_NS0_15binary_internal10DivFunctorIS5_EEEEEEvRNS_18TensorIteratorBaseERKT_EUliE_EEviT1_)
	.align		4
        /*002c*/ 	.word	index@(__assertfail)
	.align		4
        /*0030*/ 	.word	index@(_ZN2at6native27unrolled_elementwise_kernelINS0_13AUnaryFunctorIN3c108BFloat16ES4_S4_NS0_15binary_internal10DivFunctorIS4_EEEESt5arrayIPcLm2EELi4E23TrivialOffsetCalculatorILi1EjESD_NS0_6memory12LoadWithCastILi1EEENSE_13StoreWithCastILi1EEEEEviT_T0_T2_T3_T4_T5_)
	.align		4
        /*0034*/ 	.word	index@(__assertfail)
	.align		4
        /*0038*/ 	.word	index@(_ZN2at6native18elementwise_kernelILi128ELi4EZNS0_15gpu_kernel_implINS0_13BinaryFunctorIN3c104HalfES5_S5_NS0_15binary_internal10DivFunctorIS5_EEEEEEvRNS_18TensorIteratorBaseERKT_EUliE_EEviT1_)
	.align		4
        /*003c*/ 	.word	index@(__assertfail)
	.align		4
        /*0040*/ 	.word	index@(_ZN2at6native27unrolled_elementwise_kernelINS0_13BinaryFunctorIN3c104HalfES4_S4_NS0_15binary_internal10DivFunctorIS4_EEEESt5arrayIPcLm3EELi4E23TrivialOffsetCalculatorILi2EjESC_ILi1EjENS0_6memory12LoadWithCastILi2EEENSF_13StoreWithCastILi1EEEEEviT_T0_T2_T3_T4_T5_)
	.align		4
        /*0044*/ 	.word	index@(__assertfail)
	.align		4
        /*0048*/ 	.word	index@(_ZN2at6native18elementwise_kernelILi128ELi4EZNS0_15gpu_kernel_implINS0_13BUnaryFunctorIN3c104HalfES5_S5_NS0_15binary_internal10DivFunctorIS5_EEEEEEvRNS_18TensorIteratorBaseERKT_EUliE_EEviT1_)
	.align		4
        /*004c*/ 	.word	index@(__assertfail)
	.align		4
        /*0050*/ 	.word	index@(_ZN2at6native27unrolled_elementwise_kernelINS0_13BUnaryFunctorIN3c104HalfES4_S4_NS0_15binary_internal10DivFunctorIS4_EEEESt5arrayIPcLm2EELi4E23TrivialOffsetCalculatorILi1EjESD_NS0_6memory12LoadWithCastILi1EEENSE_13StoreWithCastILi1EEEEEviT_T0_T2_T3_T4_T5_)
	.align		4
        /*0054*/ 	.word	index@(__assertfail)
	.align		4
        /*0058*/ 	.word	index@(_ZN2at6native18elementwise_kernelILi128ELi4EZNS0_15gpu_kernel_implINS0_13AUnaryFunctorIN3c104HalfES5_S5_NS0_15binary_internal10DivFunctorIS5_EEEEEEvRNS_18TensorIteratorBaseERKT_EUliE_EEviT1_)
	.align		4
        /*005c*/ 	.word	index@(__assertfail)
	.align		4
        /*0060*/ 	.word	index@(_ZN2at6native27unrolled_elementwise_kernelINS0_13AUnaryFunctorIN3c104HalfES4_S4_NS0_15binary_internal10DivFunctorIS4_EEEESt5arrayIPcLm2EELi4E23TrivialOffsetCalculatorILi1EjESD_NS0_6memory12LoadWithCastILi1EEENSE_13StoreWithCastILi1EEEEEviT_T0_T2_T3_T4_T5_)
	.align		4
        /*0064*/ 	.word	index@(__assertfail)
	.align		4
        /*0068*/ 	.word	index@(_ZN2at6native18elementwise_kernelILi128ELi4EZNS0_15gpu_kernel_implINS0_13BinaryFunctorIN3c107complexIfEES6_S6_NS0_15binary_internal10DivFunctorIS6_EEEEEEvRNS_18TensorIteratorBaseERKT_EUliE_EEviT1_)
	.align		4
        /*006c*/ 	.word	index@(__assertfail)
	.align		4
        /*0070*/ 	.word	index@(_ZN2at6native27unrolled_elementwise_kernelINS0_13BinaryFunctorIN3c107complexIfEES5_S5_NS0_15binary_internal10DivFunctorIS5_EEEESt5arrayIPcLm3EELi4E23TrivialOffsetCalculatorILi2EjESD_ILi1EjENS0_6memory12LoadWithCastILi2EEENSG_13StoreWithCastILi1EEEEEviT_T0_T2_T3_T4_T5_)
	.align		4
        /*0074*/ 	.word	index@(__assertfail)
	.align		4
        /*0078*/ 	.word	index@(_ZN2at6native18elementwise_kernelILi128ELi4EZNS0_15gpu_kernel_implINS0_13BUnaryFunctorIN3c107complexIfEES6_S6_NS0_15binary_internal10DivFunctorIS6_EEEEEEvRNS_18TensorIteratorBaseERKT_EUliE_EEviT1_)
	.align		4
        /*007c*/ 	.word	index@(__assertfail)
	.align		4
        /*0080*/ 	.word	index@(_ZN2at6native27unrolled_elementwise_kernelINS0_13BUnaryFunctorIN3c107complexIfEES5_S5_NS0_15binary_internal10DivFunctorIS5_EEEESt5arrayIPcLm2EELi4E23TrivialOffsetCalculatorILi1EjESE_NS0_6memory12LoadWithCastILi1EEENSF_13StoreWithCastILi1EEEEEviT_T0_T2_T3_T4_T5_)
	.align		4
        /*0084*/ 	.word	index@(__assertfail)
	.align		4
        /*0088*/ 	.word	index@(_ZN2at6native18elementwise_kernelILi128ELi4EZNS0_15gpu_kernel_implINS0_13AUnaryFunctorIN3c107complexIfEES6_S6_NS0_15binary_internal10DivFunctorIS6_EEEEEEvRNS_18TensorIteratorBaseERKT_EUliE_EEviT1_)
	.align		4
        /*008c*/ 	.word	index@(__assertfail)
	.align		4
        /*0090*/ 	.word	index@(_ZN2at6native27unrolled_elementwise_kernelINS0_13AUnaryFunctorIN3c107complexIfEES5_S5_NS0_15binary_internal10DivFunctorIS5_EEEESt5arrayIPcLm2EELi4E23TrivialOffsetCalculatorILi1EjESE_NS0_6memory12LoadWithCastILi1EEENSF_13StoreWithCastILi1EEEEEviT_T0_T2_T3_T4_T5_)
	.align		4
        /*0094*/ 	.word	index@(__assertfail)
	.align		4
        /*0098*/ 	.word	index@(_ZN2at6native18elementwise_kernelILi128ELi4EZNS0_15gpu_kernel_implINS0_13BinaryFunctorIN3c107complexIdEES6_S6_NS0_15binary_internal10DivFunctorIS6_EEEEEEvRNS_18TensorIteratorBaseERKT_EUliE_EEviT1_)
	.align		4
        /*009c*/ 	.word	index@(__assertfail)
	.align		4
        /*00a0*/ 	.word	index@(_ZN2at6native27unrolled_elementwise_kernelINS0_13BinaryFunctorIN3c107complexIdEES5_S5_NS0_15binary_internal10DivFunctorIS5_EEEESt5arrayIPcLm3EELi4E23TrivialOffsetCalculatorILi2EjESD_ILi1EjENS0_6memory12LoadWithCastILi2EEENSG_13StoreWithCastILi1EEEEEviT_T0_T2_T3_T4_T5_)
	.align		4
        /*00a4*/ 	.word	index@(__assertfail)
	.align		4
        /*00a8*/ 	.word	index@(_ZN2at6native18elementwise_kernelILi128ELi4EZNS0_15gpu_kernel_implINS0_13BUnaryFunctorIN3c107complexIdEES6_S6_NS0_15binary_internal10DivFunctorIS6_EEEEEEvRNS_18TensorIteratorBaseERKT_EUliE_EEviT1_)
	.align		4
        /*00ac*/ 	.word	index@(__assertfail)
	.align		4
        /*00b0*/ 	.word	index@(_ZN2at6native27unrolled_elementwise_kernelINS0_13BUnaryFunctorIN3c107complexIdEES5_S5_NS0_15binary_internal10DivFunctorIS5_EEEESt5arrayIPcLm2EELi4E23TrivialOffsetCalculatorILi1EjESE_NS0_6memory12LoadWithCastILi1EEENSF_13StoreWithCastILi1EEEEEviT_T0_T2_T3_T4_T5_)
	.align		4
        /*00b4*/ 	.word	index@(__assertfail)
	.align		4
        /*00b8*/ 	.word	index@(_ZN2at6native18elementwise_kernelILi128ELi4EZNS0_15gpu_kernel_implINS0_13AUnaryFunctorIN3c107complexIdEES6_S6_NS0_15binary_internal10DivFunctorIS6_EEEEEEvRNS_18TensorIteratorBaseERKT_EUliE_EEviT1_)
	.align		4
        /*00bc*/ 	.word	index@(__assertfail)
	.align		4
        /*00c0*/ 	.word	index@(_ZN2at6native27unrolled_elementwise_kernelINS0_13AUnaryFunctorIN3c107complexIdEES5_S5_NS0_15binary_internal10DivFunctorIS5_EEEESt5arrayIPcLm2EELi4E23TrivialOffsetCalculatorILi1EjESE_NS0_6memory12LoadWithCastILi1EEENSF_13StoreWithCastILi1EEEEEviT_T0_T2_T3_T4_T5_)
	.align		4
        /*00c4*/ 	.word	index@(__assertfail)
	.align		4
        /*00c8*/ 	.word	index@(_ZN2at6native18elementwise_kernelILi128ELi4EZNS0_15gpu_kernel_implINS0_13BinaryFunctorIfffNS0_15binary_internal10DivFunctorIfEEEEEEvRNS_18TensorIteratorBaseERKT_EUliE_EEviT1_)
	.align		4
        /*00cc*/ 	.word	index@(__assertfail)
	.align		4
        /*00d0*/ 	.word	index@(_ZN2at6native27unrolled_elementwise_kernelINS0_13BinaryFunctorIfffNS0_15binary_internal10DivFunctorIfEEEESt5arrayIPcLm3EELi4E23TrivialOffsetCalculatorILi2EjESA_ILi1EjENS0_6memory12LoadWithCastILi2EEENSD_13StoreWithCastILi1EEEEEviT_T0_T2_T3_T4_T5_)
	.align		4
        /*00d4*/ 	.word	index@(__assertfail)
	.align		4
        /*00d8*/ 	.word	index@(_ZN2at6native18elementwise_kernelILi128ELi4EZNS0_15gpu_kernel_implINS0_13BUnaryFunctorIfffNS0_15binary_internal10DivFunctorIfEEEEEEvRNS_18TensorIteratorBaseERKT_EUliE_EEviT1_)
	.align		4
        /*00dc*/ 	.word	index@(__assertfail)
	.align		4
        /*00e0*/ 	.word	index@(_ZN2at6native27unrolled_elementwise_kernelINS0_13BUnaryFunctorIfffNS0_15binary_internal10DivFunctorIfEEEESt5arrayIPcLm2EELi4E23TrivialOffsetCalculatorILi1EjESB_NS0_6memory12LoadWithCastILi1EEENSC_13StoreWithCastILi1EEEEEviT_T0_T2_T3_T4_T5_)
	.align		4
        /*00e4*/ 	.word	index@(__assertfail)
	.align		4
        /*00e8*/ 	.word	index@(_ZN2at6native18elementwise_kernelILi128ELi4EZNS0_15gpu_kernel_implINS0_13AUnaryFunctorIfffNS0_15binary_internal10DivFunctorIfEEEEEEvRNS_18TensorIteratorBaseERKT_EUliE_EEviT1_)
	.align		4
        /*00ec*/ 	.word	index@(__assertfail)
	.align		4
        /*00f0*/ 	.word	index@(_ZN2at6native27unrolled_elementwise_kernelINS0_13AUnaryFunctorIfffNS0_15binary_internal10DivFunctorIfEEEESt5arrayIPcLm2EELi4E23TrivialOffsetCalculatorILi1EjESB_NS0_6memory12LoadWithCastILi1EEENSC_13StoreWithCastILi1EEEEEviT_T0_T2_T3_T4_T5_)
	.align		4
        /*00f4*/ 	.word	index@(__assertfail)
	.align		4
        /*00f8*/ 	.word	index@(_ZN2at6native18elementwise_kernelILi128ELi4EZNS0_15gpu_kernel_implINS0_13BinaryFunctorIdddNS0_15binary_internal10DivFunctorIdEEEEEEvRNS_18TensorIteratorBaseERKT_EUliE_EEviT1_)
	.align		4
        /*00fc*/ 	.word	index@(__assertfail)
	.align		4
        /*0100*/ 	.word	index@(_ZN2at6native27unrolled_elementwise_kernelINS0_13BinaryFunctorIdddNS0_15binary_internal10DivFunctorIdEEEESt5arrayIPcLm3EELi4E23TrivialOffsetCalculatorILi2EjESA_ILi1EjENS0_6memory12LoadWithCastILi2EEENSD_13StoreWithCastILi1EEEEEviT_T0_T2_T3_T4_T5_)
	.align		4
        /*0104*/ 	.word	index@(__assertfail)
	.align		4
        /*0108*/ 	.word	index@(_ZN2at6native18elementwise_kernelILi128ELi4EZNS0_15gpu_kernel_implINS0_13BUnaryFunctorIdddNS0_15binary_internal10DivFunctorIdEEEEEEvRNS_18TensorIteratorBaseERKT_EUliE_EEviT1_)
	.align		4
        /*010c*/ 	.word	index@(__assertfail)
	.align		4
        /*0110*/ 	.word	index@(_ZN2at6native27unrolled_elementwise_kernelINS0_13BUnaryFunctorIdddNS0_15binary_internal10DivFunctorIdEEEESt5arrayIPcLm2EELi4E23TrivialOffsetCalculatorILi1EjESB_NS0_6memory12LoadWithCastILi1EEENSC_13StoreWithCastILi1EEEEEviT_T0_T2_T3_T4_T5_)
	.align		4
        /*0114*/ 	.word	index@(__assertfail)
	.align		4
        /*0118*/ 	.word	index@(_ZN2at6native18elementwise_kernelILi128ELi4EZNS0_15gpu_kernel_implINS0_13AUnaryFunctorIdddNS0_15binary_internal10DivFunctorIdEEEEEEvRNS_18TensorIteratorBaseERKT_EUliE_EEviT1_)
	.align		4
        /*011c*/ 	.word	index@(__assertfail)
	.align		4
        /*0120*/ 	.word	index@(_ZN2at6native27unrolled_elementwise_kernelINS0_13AUnaryFunctorIdddNS0_15binary_internal10DivFunctorIdEEEESt5arrayIPcLm2EELi4E23TrivialOffsetCalculatorILi1EjESB_NS0_6memory12LoadWithCastILi1EEENSC_13StoreWithCastILi1EEEEEviT_T0_T2_T3_T4_T5_)
	.align		4
        /*0124*/ 	.word	index@(__assertfail)
	.align		4
        /*0128*/ 	.word	index@(_ZN2at6native18elementwise_kernelILi128ELi4EZNS0_15gpu_kernel_implINS0_13BUnaryFunctorIN3c108BFloat16ES5_S5_NS0_15binary_internal10MulFunctorIfEEEEEEvRNS_18TensorIteratorBaseERKT_EUliE_EEviT1_)
	.align		4
        /*012c*/ 	.word	index@(__assertfail)
	.align		4
        /*0130*/ 	.word	index@(_ZN2at6native27unrolled_elementwise_kernelINS0_13BUnaryFunctorIN3c108BFloat16ES4_S4_NS0_15binary_internal10MulFunctorIfEEEESt5arrayIPcLm2EELi4E23TrivialOffsetCalculatorILi1EjESD_NS0_6memory12LoadWithCastILi1EEENSE_13StoreWithCastILi1EEEEEviT_T0_T2_T3_T4_T5_)
	.align		4
        /*0134*/ 	.word	index@(__assertfail)
	.align		4
        /*0138*/ 	.word	index@(_ZN2at6native18elementwise_kernelILi128ELi4EZNS0_15gpu_kernel_implINS0_13BUnaryFunctorIN3c104HalfES5_S5_NS0_15binary_internal10MulFunctorIfEEEEEEvRNS_18TensorIteratorBaseERKT_EUliE_EEviT1_)
	.align		4
        /*013c*/ 	.word	index@(__assertfail)
	.align		4
        /*0140*/ 	.word	index@(_ZN2at6native27unrolled_elementwise_kernelINS0_13BUnaryFunctorIN3c104HalfES4_S4_NS0_15binary_internal10MulFunctorIfEEEESt5arrayIPcLm2EELi4E23TrivialOffsetCalculatorILi1EjESD_NS0_6memory12LoadWithCastILi1EEENSE_13StoreWithCastILi1EEEEEviT_T0_T2_T3_T4_T5_)
	.align		4
        /*0144*/ 	.word	index@(__assertfail)
	.align		4
        /*0148*/ 	.word	index@(_ZN2at6native18elementwise_kernelILi128ELi4EZNS0_15gpu_kernel_implINS0_13BUnaryFunctorIN3c107complexIfEES6_S6_NS0_15binary_internal10MulFunctorIS6_EEEEEEvRNS_18TensorIteratorBaseERKT_EUliE_EEviT1_)
	.align		4
        /*014c*/ 	.word	index@(__assertfail)
	.align		4
        /*0150*/ 	.word	index@(_ZN2at6native27unrolled_elementwise_kernelINS0_13BUnaryFunctorIN3c107complexIfEES5_S5_NS0_15binary_internal10MulFunctorIS5_EEEESt5arrayIPcLm2EELi4E23TrivialOffsetCalculatorILi1EjESE_NS0_6memory12LoadWithCastILi1EEENSF_13StoreWithCastILi1EEEEEviT_T0_T2_T3_T4_T5_)
	.align		4
        /*0154*/ 	.word	index@(__assertfail)
	.align		4
        /*0158*/ 	.word	index@(_ZN2at6native18elementwise_kernelILi128ELi4EZNS0_15gpu_kernel_implINS0_13BUnaryFunctorIN3c107complexIdEES6_S6_NS0_15binary_internal10MulFunctorIS6_EEEEEEvRNS_18TensorIteratorBaseERKT_EUliE_EEviT1_)
	.align		4
        /*015c*/ 	.word	index@(__assertfail)
	.align		4
        /*0160*/ 	.word	index@(_ZN2at6native27unrolled_elementwise_kernelINS0_13BUnaryFunctorIN3c107complexIdEES5_S5_NS0_15binary_internal10MulFunctorIS5_EEEESt5arrayIPcLm2EELi4E23TrivialOffsetCalculatorILi1EjESE_NS0_6memory12LoadWithCastILi1EEENSF_13StoreWithCastILi1EEEEEviT_T0_T2_T3_T4_T5_)
	.align		4
        /*0164*/ 	.word	index@(__assertfail)
	.align		4
        /*0168*/ 	.word	index@(_ZN2at6native18elementwise_kernelILi128ELi4EZNS0_15gpu_kernel_implINS0_13BUnaryFunctorIfffNS0_15binary_internal10MulFunctorIfEEEEEEvRNS_18TensorIteratorBaseERKT_EUliE_EEviT1_)
	.align		4
        /*016c*/ 	.word	index@(__assertfail)
	.align		4
        /*0170*/ 	.word	index@(_ZN2at6native27unrolled_elementwise_kernelINS0_13BUnaryFunctorIfffNS0_15binary_internal10MulFunctorIfEEEESt5arrayIPcLm2EELi4E23TrivialOffsetCalculatorILi1EjESB_NS0_6memory12LoadWithCastILi1EEENSC_13StoreWithCastILi1EEEEEviT_T0_T2_T3_T4_T5_)
	.align		4
        /*0174*/ 	.word	index@(__assertfail)
	.align		4
        /*0178*/ 	.word	index@(_ZN2at6native18elementwise_kernelILi128ELi4EZNS0_15gpu_kernel_implINS0_13BUnaryFunctorIdddNS0_15binary_internal10MulFunctorIdEEEEEEvRNS_18TensorIteratorBaseERKT_EUliE_EEviT1_)
	.align		4
        /*017c*/ 	.word	index@(__assertfail)
	.align		4
        /*0180*/ 	.word	index@(_ZN2at6native27unrolled_elementwise_kernelINS0_13BUnaryFunctorIdddNS0_15binary_internal10MulFunctorIdEEEESt5arrayIPcLm2EELi4E23TrivialOffsetCalculatorILi1EjESB_NS0_6memory12LoadWithCastILi1EEENSC_13StoreWithCastILi1EEEEEviT_T0_T2_T3_T4_T5_)
	.align		4
        /*0184*/ 	.word	index@(__assertfail)
	.align		4
        /*0188*/ 	.word	0x00000000
	.align		4
        /*018c*/ 	.word	0xfffffffe
	.align		4
        /*0190*/ 	.word	0x00000000
	.align		4
        /*0194*/ 	.word	0xfffffffd
	.align		4
        /*0198*/ 	.word	0x00000000
	.align		4
        /*019c*/ 	.word	0xfffffffc


//--------------------- .nv.rel.action            --------------------------
	.section	.nv.rel.action,"",@"SHT_CUDA_RELOCINFO"
	.align	8
	.sectionentsize	8
        /*0000*/ 	.byte	0x73, 0x00, 0x00, 0x00, 0x00, 0x00, 0x00, 0x00, 0x00, 0x00, 0x00, 0x11, 0x25, 0x00, 0x05, 0x36


//--------------------- .nv.constant4             --------------------------
	.section	.nv.constant4,"a",@progbits
	.align	8
	.align		8
.nv.constant4:
        /*0000*/ 	.dword	__assertfail
	.align		8
        /*0008*/ 	.dword	__unnamed_1
	.align		8
        /*0010*/ 	.dword	__unnamed_2
	.align		8
        /*0018*/ 	.dword	__unnamed_3
	.align		8
        /*0020*/ 	.dword	__unnamed_4
	.align		8
        /*0028*/ 	.dword	__unnamed_5
	.align		8
        /*0030*/ 	.dword	__unnamed_6
	.align		8
        /*0038*/ 	.dword	__unnamed_7
	.align		8
        /*0040*/ 	.dword	__unnamed_8
	.align		8
        /*0048*/ 	.dword	__unnamed_9
	.align		8
        /*0050*/ 	.dword	__unnamed_10
	.align		8
        /*0058*/ 	.dword	__unnamed_11
	.align		8
        /*0060*/ 	.dword	__unnamed_12
	.align		8
        /*0068*/ 	.dword	_ZN53_INTERNAL_3db51044_22_BinaryDivTrueKernel_cu_fbc059d04cuda3std3__45__cpo5beginE
	.align		8
        /*0070*/ 	.dword	_ZN53_INTERNAL_3db51044_22_BinaryDivTrueKernel_cu_fbc059d04cuda3std3__45__cpo3endE
	.align		8
        /*0078*/ 	.dword	_ZN53_INTERNAL_3db51044_22_BinaryDivTrueKernel_cu_fbc059d04cuda3std3__45__cpo6cbeginE
	.align		8
        /*0080*/ 	.dword	_ZN53_INTERNAL_3db51044_22_BinaryDivTrueKernel_cu_fbc059d04cuda3std3__45__cpo4cendE
	.align		8
        /*0088*/ 	.dword	_ZN53_INTERNAL_3db51044_22_BinaryDivTrueKernel_cu_fbc059d04cuda3std3__45__cpo6rbeginE
	.align		8
        /*0090*/ 	.dword	_ZN53_INTERNAL_3db51044_22_BinaryDivTrueKernel_cu_fbc059d04cuda3std3__45__cpo4rendE
	.align		8
        /*0098*/ 	.dword	_ZN53_INTERNAL_3db51044_22_BinaryDivTrueKernel_cu_fbc059d04cuda3std3__45__cpo7crbeginE
	.align		8
        /*00a0*/ 	.dword	_ZN53_INTERNAL_3db51044_22_BinaryDivTrueKernel_cu_fbc059d04cuda3std3__45__cpo5crendE
	.align		8
        /*00a8*/ 	.dword	_ZN53_INTERNAL_3db51044_22_BinaryDivTrueKernel_cu_fbc059d04cuda3std3__455_GLOBAL__N__3db51044_22_BinaryDivTrueKernel_cu_fbc059d06ignoreE
	.align		8
        /*00b0*/ 	.dword	_ZN53_INTERNAL_3db51044_22_BinaryDivTrueKernel_cu_fbc059d04cuda3std3__419piecewise_constructE
	.align		8
        /*00b8*/ 	.dword	_ZN53_INTERNAL_3db51044_22_BinaryDivTrueKernel_cu_fbc059d04cuda3std3__48in_placeE
	.align		8
        /*00c0*/ 	.dword	_ZN53_INTERNAL_3db51044_22_BinaryDivTrueKernel_cu_fbc059d04cuda3std3__420unreachable_sentinelE
	.align		8
        /*00c8*/ 	.dword	_ZN53_INTERNAL_3db51044_22_BinaryDivTrueKernel_cu_fbc059d04cuda3std6ranges3__45__cpo4swapE
	.align		8
        /*00d0*/ 	.dword	_ZN53_INTERNAL_3db51044_22_BinaryDivTrueKernel_cu_fbc059d04cuda3std6ranges3__45__cpo9iter_moveE
	.align		8
        /*00d8*/ 	.dword	_ZN53_INTERNAL_3db51044_22_BinaryDivTrueKernel_cu_fbc059d04cuda3std6ranges3__45__cpo5beginE
	.align		8
        /*00e0*/ 	.dword	_ZN53_INTERNAL_3db51044_22_BinaryDivTrueKernel_cu_fbc059d04cuda3std6ranges3__45__cpo3endE
	.align		8
        /*00e8*/ 	.dword	_ZN53_INTERNAL_3db51044_22_BinaryDivTrueKernel_cu_fbc059d04cuda3std6ranges3__45__cpo6cbeginE
	.align		8
        /*00f0*/ 	.dword	_ZN53_INTERNAL_3db51044_22_BinaryDivTrueKernel_cu_fbc059d04cuda3std6ranges3__45__cpo4cendE
	.align		8
        /*00f8*/ 	.dword	_ZN53_INTERNAL_3db51044_22_BinaryDivTrueKernel_cu_fbc059d04cuda3std6ranges3__45__cpo7advanceE
	.align		8
        /*0100*/ 	.dword	_ZN53_INTERNAL_3db51044_22_BinaryDivTrueKernel_cu_fbc059d04cuda3std6ranges3__45__cpo9iter_swapE
	.align		8
        /*0108*/ 	.dword	_ZN53_INTERNAL_3db51044_22_BinaryDivTrueKernel_cu_fbc059d04cuda3std6ranges3__45__cpo4nextE
	.align		8
        /*0110*/ 	.dword	_ZN53_INTERNAL_3db51044_22_BinaryDivTrueKernel_cu_fbc059d04cuda3std6ranges3__45__cpo4prevE
	.align		8
        /*0118*/ 	.dword	_ZN53_INTERNAL_3db51044_22_BinaryDivTrueKernel_cu_fbc059d04cuda3std6ranges3__45__cpo4dataE
	.align		8
        /*0120*/ 	.dword	_ZN53_INTERNAL_3db51044_22_BinaryDivTrueKernel_cu_fbc059d04cuda3std6ranges3__45__cpo5cdataE
	.align		8
        /*0128*/ 	.dword	_ZN53_INTERNAL_3db51044_22_BinaryDivTrueKernel_cu_fbc059d04cuda3std6ranges3__45__cpo4sizeE
	.align		8
        /*0130*/ 	.dword	_ZN53_INTERNAL_3db51044_22_BinaryDivTrueKernel_cu_fbc059d04cuda3std6ranges3__45__cpo5ssizeE
	.align		8
        /*0138*/ 	.dword	_ZN53_INTERNAL_3db51044_22_BinaryDivTrueKernel_cu_fbc059d04cuda3std6ranges3__45__cpo8distanceE
	.align		8
        /*0140*/ 	.dword	_ZN53_INTERNAL_3db51044_22_BinaryDivTrueKernel_cu_fbc059d06thrust23THRUST_300001_SM_800_NS6system6detail10sequential3seqE
	.align		8
        /*0148*/ 	.dword	$str$5
	.align		8
        /*0150*/ 	.dword	$str$6


//--------------------- .nv.constant2._ZN2at6native18elementwise_kernelILi128ELi4EZNS0_15gpu_kernel_implINS0_13BinaryFunctorIN3c108BFloat16ES5_S5_NS0_15binary_internal10DivFunctorIS5_EEEEEEvRNS_18TensorIteratorBaseERKT_EUliE_EEviT1_ --------------------------
	.section	.nv.constant2._ZN2at6native18elementwise_kernelILi128ELi4EZNS0_15gpu_kernel_implINS0_13BinaryFunctorIN3c108BFloat16ES5_S5_NS0_15binary_internal10DivFunctorIS5_EEEEEEvRNS_18TensorIteratorBaseERKT_EUliE_EEviT1_,"a",@progbits
	.sectionflags	@""
	.align	4
.nv.constant2._ZN2at6native18elementwise_kernelILi128ELi4EZNS0_15gpu_kernel_implINS0_13BinaryFunctorIN3c108BFloat16ES5_S5_NS0_15binary_internal10DivFunctorIS5_EEEEEEvRNS_18TensorIteratorBaseERKT_EUliE_EEviT1_:
        /*0000*/ 	.byte	0x00, 0x00, 0x00, 0xf0, 0xff, 0xff, 0x0f, 0x38


//--------------------- .nv.constant0._ZN2at6native18elementwise_kernelILi128ELi4EZNS0_15gpu_kernel_implINS0_13BinaryFunctorIN3c108BFloat16ES5_S5_NS0_15binary_internal10DivFunctorIS5_EEEEEEvRNS_18TensorIteratorBaseERKT_EUliE_EEviT1_ --------------------------
	.section	.nv.constant0._ZN2at6native18elementwise_kernelILi128ELi4EZNS0_15gpu_kernel_implINS0_13BinaryFunctorIN3c108BFloat16ES5_S5_NS0_15binary_internal10DivFunctorIS5_EEEEEEvRNS_18TensorIteratorBaseERKT_EUliE_EEviT1_,"a",@progbits
	.sectionflags	@""
	.align	4
.nv.constant0._ZN2at6native18elementwise_kernelILi128ELi4EZNS0_15gpu_kernel_implINS0_13BinaryFunctorIN3c108BFloat16ES5_S5_NS0_15binary_internal10DivFunctorIS5_EEEEEEvRNS_18TensorIteratorBaseERKT_EUliE_EEviT1_:
	.zero		1008


//--------------------- .nv.constant2._ZN2at6native27unrolled_elementwise_kernelINS0_13BinaryFunctorIN3c108BFloat16ES4_S4_NS0_15binary_internal10DivFunctorIS4_EEEESt5arrayIPcLm3EELi4E23TrivialOffsetCalculatorILi2EjESC_ILi1EjENS0_6memory12LoadWithCastILi2EEENSF_13StoreWithCastILi1EEEEEviT_T0_T2_T3_T4_T5_ --------------------------
	.section	.nv.constant2._ZN2at6native27unrolled_elementwise_kernelINS0_13BinaryFunctorIN3c108BFloat16ES4_S4_NS0_15binary_internal10DivFunctorIS4_EEEESt5arrayIPcLm3EELi4E23TrivialOffsetCalculatorILi2EjESC_ILi1EjENS0_6memory12LoadWithCastILi2EEENSF_13StoreWithCastILi1EEEEEviT_T0_T2_T3_T4_T5_,"a",@progbits
	.sectionflags	@""
	.align	4
.nv.constant2._ZN2at6native27unrolled_elementwise_kernelINS0_13BinaryFunctorIN3c108BFloat16ES4_S4_NS0_15binary_internal10DivFunctorIS4_EEEESt5arrayIPcLm3EELi4E23TrivialOffsetCalculatorILi2EjESC_ILi1EjENS0_6memory12LoadWithCastILi2EEENSF_13StoreWithCastILi1EEEEEviT_T0_T2_T3_T4_T5_:
        /*0000*/ 	.byte	0x00, 0x00, 0x00, 0xf0, 0xff, 0xff, 0x0f, 0x38


//--------------------- .nv.constant0._ZN2at6native27unrolled_elementwise_kernelINS0_13BinaryFunctorIN3c108BFloat16ES4_S4_NS0_15binary_internal10DivFunctorIS4_EEEESt5arrayIPcLm3EELi4E23TrivialOffsetCalculatorILi2EjESC_ILi1EjENS0_6memory12LoadWithCastILi2EEENSF_13StoreWithCastILi1EEEEEviT_T0_T2_T3_T4_T5_ --------------------------
	.section	.nv.constant0._ZN2at6native27unrolled_elementwise_kernelINS0_13BinaryFunctorIN3c108BFloat16ES4_S4_NS0_15binary_internal10DivFunctorIS4_EEEESt5arrayIPcLm3EELi4E23TrivialOffsetCalculatorILi2EjESC_ILi1EjENS0_6memory12LoadWithCastILi2EEENSF_13StoreWithCastILi1EEEEEviT_T0_T2_T3_T4_T5_,"a",@progbits
	.sectionflags	@""
	.align	4
.nv.constant0._ZN2at6native27unrolled_elementwise_kernelINS0_13BinaryFunctorIN3c108BFloat16ES4_S4_NS0_15binary_internal10DivFunctorIS4_EEEESt5arrayIPcLm3EELi4E23TrivialOffsetCalculatorILi2EjESC_ILi1EjENS0_6memory12LoadWithCastILi2EEENSF_13StoreWithCastILi1EEEEEviT_T0_T2_T3_T4_T5_:
	.zero		408


//--------------------- .nv.constant0._ZN2at6native18elementwise_kernelILi128ELi4EZNS0_22gpu_kernel_impl_nocastINS0_13BinaryFunctorIN3c108BFloat16ES5_S5_NS0_15binary_internal10DivFunctorIS5_EEEEEEvRNS_18TensorIteratorBaseERKT_EUliE_EEviT1_ --------------------------
	.section	.nv.constant0._ZN2at6native18elementwise_kernelILi128ELi4EZNS0_22gpu_kernel_impl_nocastINS0_13BinaryFunctorIN3c108BFloat16ES5_S5_NS0_15binary_internal10DivFunctorIS5_EEEEEEvRNS_18TensorIteratorBaseERKT_EUliE_EEviT1_,"a",@progbits
	.sectionflags	@""
	.align	4
.nv.constant0._ZN2at6native18elementwise_kernelILi128ELi4EZNS0_22gpu_kernel_impl_nocastINS0_13BinaryFunctorIN3c108BFloat16ES5_S5_NS0_15binary_internal10DivFunctorIS5_EEEEEEvRNS_18TensorIteratorBaseERKT_EUliE_EEviT1_:
	.zero		1008


//--------------------- .nv.constant0._ZN2at6native27unrolled_elementwise_kernelINS0_13BinaryFunctorIN3c108BFloat16ES4_S4_NS0_15binary_internal10DivFunctorIS4_EEEESt5arrayIPcLm3EELi4E23TrivialOffsetCalculatorILi2EjESC_ILi1EjENS0_6memory15LoadWithoutCastENSF_16StoreWithoutCastEEEviT_T0_T2_T3_T4_T5_ --------------------------
	.section	.nv.constant0._ZN2at6native27unrolled_elementwise_kernelINS0_13BinaryFunctorIN3c108BFloat16ES4_S4_NS0_15binary_internal10DivFunctorIS4_EEEESt5arrayIPcLm3EELi4E23TrivialOffsetCalculatorILi2EjESC_ILi1EjENS0_6memory15LoadWithoutCastENSF_16StoreWithoutCastEEEviT_T0_T2_T3_T4_T5_,"a",@progbits
	.sectionflags	@""
	.align	4
.nv.constant0._ZN2at6native27unrolled_elementwise_kernelINS0_13BinaryFunctorIN3c108BFloat16ES4_S4_NS0_15binary_internal10DivFunctorIS4_EEEESt5arrayIPcLm3EELi4E23TrivialOffsetCalculatorILi2EjESC_ILi1EjENS0_6memory15LoadWithoutCastENSF_16StoreWithoutCastEEEviT_T0_T2_T3_T4_T5_:
	.zero		388


//--------------------- .nv.constant0._ZN2at6native29vectorized_elementwise_kernelILi2ENS0_13BinaryFunctorIN3c108BFloat16ES4_S4_NS0_15binary_internal10DivFunctorIS4_EEEESt5arrayIPcLm3EEEEviT0_T1_ --------------------------
	.section	.nv.constant0._ZN2at6native29vectorized_elementwise_kernelILi2ENS0_13BinaryFunctorIN3c108BFloat16ES4_S4_NS0_15binary_internal10DivFunctorIS4_EEEESt5arrayIPcLm3EEEEviT0_T1_,"a",@progbits
	.sectionflags	@""
	.align	4
.nv.constant0._ZN2at6native29vectorized_elementwise_kernelILi2ENS0_13BinaryFunctorIN3c108BFloat16ES4_S4_NS0_15binary_internal10DivFunctorIS4_EEEESt5arrayIPcLm3EEEEviT0_T1_:
	.zero		384


//--------------------- .nv.constant0._ZN2at6native29vectorized_elementwise_kernelILi4ENS0_13BinaryFunctorIN3c108BFloat16ES4_S4_NS0_15binary_internal10DivFunctorIS4_EEEESt5arrayIPcLm3EEEEviT0_T1_ --------------------------
	.section	.nv.constant0._ZN2at6native29vectorized_elementwise_kernelILi4ENS0_13BinaryFunctorIN3c108BFloat16ES4_S4_NS0_15binary_internal10DivFunctorIS4_EEEESt5arrayIPcLm3EEEEviT0_T1_,"a",@progbits
	.sectionflags	@""
	.align	4
.nv.constant0._ZN2at6native29vectorized_elementwise_kernelILi4ENS0_13BinaryFunctorIN3c108BFloat16ES4_S4_NS0_15binary_internal10DivFunctorIS4_EEEESt5arrayIPcLm3EEEEviT0_T1_:
	.zero		384


//--------------------- .nv.constant0._ZN2at6native29vectorized_elementwise_kernelILi8ENS0_13BinaryFunctorIN3c108BFloat16ES4_S4_NS0_15binary_internal10DivFunctorIS4_EEEESt5arrayIPcLm3EEEEviT0_T1_ --------------------------
	.section	.nv.constant0._ZN2at6native29vectorized_elementwise_kernelILi8ENS0_13BinaryFunctorIN3c108BFloat16ES4_S4_NS0_15binary_internal10DivFunctorIS4_EEEESt5arrayIPcLm3EEEEviT0_T1_,"a",@progbits
	.sectionflags	@""
	.align	4
.nv.constant0._ZN2at6native29vectorized_elementwise_kernelILi8ENS0_13BinaryFunctorIN3c108BFloat16ES4_S4_NS0_15binary_internal10DivFunctorIS4_EEEESt5arrayIPcLm3EEEEviT0_T1_:
	.zero		384


//--------------------- .nv.constant2._ZN2at6native18elementwise_kernelILi128ELi4EZNS0_15gpu_kernel_implINS0_13BUnaryFunctorIN3c108BFloat16ES5_S5_NS0_15binary_internal10DivFunctorIS5_EEEEEEvRNS_18TensorIteratorBaseERKT_EUliE_EEviT1_ --------------------------
	.section	.nv.constant2._ZN2at6native18elementwise_kernelILi128ELi4EZNS0_15gpu_kernel_implINS0_13BUnaryFunctorIN3c108BFloat16ES5_S5_NS0_15binary_internal10DivFunctorIS5_EEEEEEvRNS_18TensorIteratorBaseERKT_EUliE_EEviT1_,"a",@progbits
	.sectionflags	@""
	.align	4
.nv.constant2._ZN2at6native18elementwise_kernelILi128ELi4EZNS0_15gpu_kernel_implINS0_13BUnaryFunctorIN3c108BFloat16ES5_S5_NS0_15binary_internal10DivFunctorIS5_EEEEEEvRNS_18TensorIteratorBaseERKT_EUliE_EEviT1_:
        /*0000*/ 	.byte	0x00, 0x00, 0x00, 0xf0, 0xff, 0xff, 0x0f, 0x38


//--------------------- .nv.constant0._ZN2at6native18elementwise_kernelILi128ELi4EZNS0_15gpu_kernel_implINS0_13BUnaryFunctorIN3c108BFloat16ES5_S5_NS0_15binary_internal10DivFunctorIS5_EEEEEEvRNS_18TensorIteratorBaseERKT_EUliE_EEviT1_ --------------------------
	.section	.nv.constant0._ZN2at6native18elementwise_kernelILi128ELi4EZNS0_15gpu_kernel_implINS0_13BUnaryFunctorIN3c108BFloat16ES5_S5_NS0_15binary_internal10DivFunctorIS5_EEEEEEvRNS_18TensorIteratorBaseERKT_EUliE_EEviT1_,"a",@progbits
	.sectionflags	@""
	.align	4
.nv.constant0._ZN2at6native18elementwise_kernelILi128ELi4EZNS0_15gpu_kernel_implINS0_13BUnaryFunctorIN3c108BFloat16ES5_S5_NS0_15binary_internal10DivFunctorIS5_EEEEEEvRNS_18TensorIteratorBaseERKT_EUliE_EEviT1_:
	.zero		896


//--------------------- .nv.constant2._ZN2at6native27unrolled_elementwise_kernelINS0_13BUnaryFunctorIN3c108BFloat16ES4_S4_NS0_15binary_internal10DivFunctorIS4_EEEESt5arrayIPcLm2EELi4E23TrivialOffsetCalculatorILi1EjESD_NS0_6memory12LoadWithCastILi1EEENSE_13StoreWithCastILi1EEEEEviT_T0_T2_T3_T4_T5_ --------------------------
	.section	.nv.constant2._ZN2at6native27unrolled_elementwise_kernelINS0_13BUnaryFunctorIN3c108BFloat16ES4_S4_NS0_15binary_internal10DivFunctorIS4_EEEESt5arrayIPcLm2EELi4E23TrivialOffsetCalculatorILi1EjESD_NS0_6memory12LoadWithCastILi1EEENSE_13StoreWithCastILi1EEEEEviT_T0_T2_T3_T4_T5_,"a",@progbits
	.sectionflags	@""
	.align	4
.nv.constant2._ZN2at6native27unrolled_elementwise_kernelINS0_13BUnaryFunctorIN3c108BFloat16ES4_S4_NS0_15binary_internal10DivFunctorIS4_EEEESt5arrayIPcLm2EELi4E23TrivialOffsetCalculatorILi1EjESD_NS0_6memory12LoadWithCastILi1EEENSE_13StoreWithCastILi1EEEEEviT_T0_T2_T3_T4_T5_:
        /*0000*/ 	.byte	0x00, 0x00, 0x00, 0xf0, 0xff, 0xff, 0x0f, 0x38


//--------------------- .nv.constant0._ZN2at6native27unrolled_elementwise_kernelINS0_13BUnaryFunctorIN3c108BFloat16ES4_S4_NS0_15binary_internal10DivFunctorIS4_EEEESt5arrayIPcLm2EELi4E23TrivialOffsetCalculatorILi1EjESD_NS0_6memory12LoadWithCastILi1EEENSE_13StoreWithCastILi1EEEEEviT_T0_T2_T3_T4_T5_ --------------------------
	.section	.nv.constant0._ZN2at6native27unrolled_elementwise_kernelINS0_13BUnaryFunctorIN3c108BFloat16ES4_S4_NS0_15binary_internal10DivFunctorIS4_EEEESt5arrayIPcLm2EELi4E23TrivialOffsetCalculatorILi1EjESD_NS0_6memory12LoadWithCastILi1EEENSE_13StoreWithCastILi1EEEEEviT_T0_T2_T3_T4_T5_,"a",@progbits
	.sectionflags	@""
	.align	4
.nv.constant0._ZN2at6native27unrolled_elementwise_kernelINS0_13BUnaryFunctorIN3c108BFloat16ES4_S4_NS0_15binary_internal10DivFunctorIS4_EEEESt5arrayIPcLm2EELi4E23TrivialOffsetCalculatorILi1EjESD_NS0_6memory12LoadWithCastILi1EEENSE_13StoreWithCastILi1EEEEEviT_T0_T2_T3_T4_T5_:
	.zero		396


//--------------------- .nv.constant0._ZN2at6native18elementwise_kernelILi128ELi4EZNS0_22gpu_kernel_impl_nocastINS0_13BUnaryFunctorIN3c108BFloat16ES5_S5_NS0_15binary_internal10DivFunctorIS5_EEEEEEvRNS_18TensorIteratorBaseERKT_EUliE_EEviT1_ --------------------------
	.section	.nv.constant0._ZN2at6native18elementwise_kernelILi128ELi4EZNS0_22gpu_kernel_impl_nocastINS0_13BUnaryFunctorIN3c108BFloat16ES5_S5_NS0_15binary_internal10DivFunctorIS5_EEEEEEvRNS_18TensorIteratorBaseERKT_EUliE_EEviT1_,"a",@progbits
	.sectionflags	@""
	.align	4
.nv.constant0._ZN2at6native18elementwise_kernelILi128ELi4EZNS0_22gpu_kernel_impl_nocastINS0_13BUnaryFunctorIN3c108BFloat16ES5_S5_NS0_15binary_internal10DivFunctorIS5_EEEEEEvRNS_18TensorIteratorBaseERKT_EUliE_EEviT1_:
	.zero		896


//--------------------- .nv.constant0._ZN2at6native27unrolled_elementwise_kernelINS0_13BUnaryFunctorIN3c108BFloat16ES4_S4_NS0_15binary_internal10DivFunctorIS4_EEEESt5arrayIPcLm2EELi4E23TrivialOffsetCalculatorILi1EjESD_NS0_6memory15LoadWithoutCastENSE_16StoreWithoutCastEEEviT_T0_T2_T3_T4_T5_ --------------------------
	.section	.nv.constant0._ZN2at6native27unrolled_elementwise_kernelINS0_13BUnaryFunctorIN3c108BFloat16ES4_S4_NS0_15binary_internal10DivFunctorIS4_EEEESt5arrayIPcLm2EELi4E23TrivialOffsetCalculatorILi1EjESD_NS0_6memory15LoadWithoutCastENSE_16StoreWithoutCastEEEviT_T0_T2_T3_T4_T5_,"a",@progbits
	.sectionflags	@""
	.align	4
.nv.constant0._ZN2at6native27unrolled_elementwise_kernelINS0_13BUnaryFunctorIN3c108BFloat16ES4_S4_NS0_15binary_internal10DivFunctorIS4_EEEESt5arrayIPcLm2EELi4E23TrivialOffsetCalculatorILi1EjESD_NS0_6memory15LoadWithoutCastENSE_16StoreWithoutCastEEEviT_T0_T2_T3_T4_T5_:
	.zero		380


//--------------------- .nv.constant0._ZN2at6native29vectorized_elementwise_kernelILi2ENS0_13BUnaryFunctorIN3c108BFloat16ES4_S4_NS0_15binary_internal10DivFunctorIS4_EEEESt5arrayIPcLm2EEEEviT0_T1_ --------------------------
	.section	.nv.constant0._ZN2at6native29vectorized_elementwise_kernelILi2ENS0_13BUnaryFunctorIN3c108BFloat16ES4_S4_NS0_15binary_internal10DivFunctorIS4_EEEESt5arrayIPcLm2EEEEviT0_T1_,"a",@progbits
	.sectionflags	@""
	.align	4
.nv.constant0._ZN2at6native29vectorized_elementwise_kernelILi2ENS0_13BUnaryFunctorIN3c108BFloat16ES4_S4_NS0_15binary_internal10DivFunctorIS4_EEEESt5arrayIPcLm2EEEEviT0_T1_:
	.zero		376


//--------------------- .nv.constant0._ZN2at6native29vectorized_elementwise_kernelILi4ENS0_13BUnaryFunctorIN3c108BFloat16ES4_S4_NS0_15binary_internal10DivFunctorIS4_EEEESt5arrayIPcLm2EEEEviT0_T1_ --------------------------
	.section	.nv.constant0._ZN2at6native29vectorized_elementwise_kernelILi4ENS0_13BUnaryFunctorIN3c108BFloat16ES4_S4_NS0_15binary_internal10DivFunctorIS4_EEEESt5arrayIPcLm2EEEEviT0_T1_,"a",@progbits
	.sectionflags	@""
	.align	4
.nv.constant0._ZN2at6native29vectorized_elementwise_kernelILi4ENS0_13BUnaryFunctorIN3c108BFloat16ES4_S4_NS0_15binary_internal10DivFunctorIS4_EEEESt5arrayIPcLm2EEEEviT0_T1_:
	.zero		376


//--------------------- .nv.constant0._ZN2at6native29vectorized_elementwise_kernelILi8ENS0_13BUnaryFunctorIN3c108BFloat16ES4_S4_NS0_15binary_internal10DivFunctorIS4_EEEESt5arrayIPcLm2EEEEviT0_T1_ --------------------------
	.section	.nv.constant0._ZN2at6native29vectorized_elementwise_kernelILi8ENS0_13BUnaryFunctorIN3c108BFloat16ES4_S4_NS0_15binary_internal10DivFunctorIS4_EEEESt5arrayIPcLm2EEEEviT0_T1_,"a",@progbits
	.sectionflags	@""
	.align	4
.nv.constant0._ZN2at6native29vectorized_elementwise_kernelILi8ENS0_13BUnaryFunctorIN3c108BFloat16ES4_S4_NS0_15binary_internal10DivFunctorIS4_EEEESt5arrayIPcLm2EEEEviT0_T1_:
	.zero		376


//--------------------- .nv.constant2._ZN2at6native18elementwise_kernelILi128ELi4EZNS0_15gpu_kernel_implINS0_13AUnaryFunctorIN3c108BFloat16ES5_S5_NS0_15binary_internal10DivFunctorIS5_EEEEEEvRNS_18TensorIteratorBaseERKT_EUliE_EEviT1_ --------------------------
	.section	.nv.constant2._ZN2at6native18elementwise_kernelILi128ELi4EZNS0_15gpu_kernel_implINS0_13AUnaryFunctorIN3c108BFloat16ES5_S5_NS0_15binary_internal10DivFunctorIS5_EEEEEEvRNS_18TensorIteratorBaseERKT_EUliE_EEviT1_,"a",@progbits
	.sectionflags	@""
	.align	4
.nv.constant2._ZN2at6native18elementwise_kernelILi128ELi4EZNS0_15gpu_kernel_implINS0_13AUnaryFunctorIN3c108BFloat16ES5_S5_NS0_15binary_internal10DivFunctorIS5_EEEEEEvRNS_18TensorIteratorBaseERKT_EUliE_EEviT1_:
        /*0000*/ 	.byte	0x00, 0x00, 0x00, 0xf0, 0xff, 0xff, 0x0f, 0x38


//--------------------- .nv.constant0._ZN2at6native18elementwise_kernelILi128ELi4EZNS0_15gpu_kernel_implINS0_13AUnaryFunctorIN3c108BFloat16ES5_S5_NS0_15binary_internal10DivFunctorIS5_EEEEEEvRNS_18TensorIteratorBaseERKT_EUliE_EEviT1_ --------------------------
	.section	.nv.constant0._ZN2at6native18elementwise_kernelILi128ELi4EZNS0_15gpu_kernel_implINS0_13AUnaryFunctorIN3c108BFloat16ES5_S5_NS0_15binary_internal10DivFunctorIS5_EEEEEEvRNS_18TensorIteratorBaseERKT_EUliE_EEviT1_,"a",@progbits
	.sectionflags	@""
	.align	4
.nv.constant0._ZN2at6native18elementwise_kernelILi128ELi4EZNS0_15gpu_kernel_implINS0_13AUnaryFunctorIN3c108BFloat16ES5_S5_NS0_15binary_internal10DivFunctorIS5_EEEEEEvRNS_18TensorIteratorBaseERKT_EUliE_EEviT1_:
	.zero		896


//--------------------- .nv.constant2._ZN2at6native27unrolled_elementwise_kernelINS0_13AUnaryFunctorIN3c108BFloat16ES4_S4_NS0_15binary_internal10DivFunctorIS4_EEEESt5arrayIPcLm2EELi4E23TrivialOffsetCalculatorILi1EjESD_NS0_6memory12LoadWithCastILi1EEENSE_13StoreWithCastILi1EEEEEviT_T0_T2_T3_T4_T5_ --------------------------
	.section	.nv.constant2._ZN2at6native27unrolled_elementwise_kernelINS0_13AUnaryFunctorIN3c108BFloat16ES4_S4_NS0_15binary_internal10DivFunctorIS4_EEEESt5arrayIPcLm2EELi4E23TrivialOffsetCalculatorILi1EjESD_NS0_6memory12LoadWithCastILi1EEENSE_13StoreWithCastILi1EEEEEviT_T0_T2_T3_T4_T5_,"a",@progbits
	.sectionflags	@""
	.align	4
.nv.constant2._ZN2at6native27unrolled_elementwise_kernelINS0_13AUnaryFunctorIN3c108BFloat16ES4_S4_NS0_15binary_internal10DivFunctorIS4_EEEESt5arrayIPcLm2EELi4E23TrivialOffsetCalculatorILi1EjESD_NS0_6memory12LoadWithCastILi1EEENSE_13StoreWithCastILi1EEEEEviT_T0_T2_T3_T4_T5_:
        /*0000*/ 	.byte	0x00, 0x00, 0x00, 0xf0, 0xff, 0xff, 0x0f, 0x38


//--------------------- .nv.constant0._ZN2at6native27unrolled_elementwise_kernelINS0_13AUnaryFunctorIN3c108BFloat16ES4_S4_NS0_15binary_internal10DivFunctorIS4_EEEESt5arrayIPcLm2EELi4E23TrivialOffsetCalculatorILi1EjESD_NS0_6memory12LoadWithCastILi1EEENSE_13StoreWithCastILi1EEEEEviT_T0_T2_T3_T4_T5_ --------------------------
	.section	.nv.constant0._ZN2at6native27unrolled_elementwise_kernelINS0_13AUnaryFunctorIN3c108BFloat16ES4_S4_NS0_15binary_internal10DivFunctorIS4_EEEESt5arrayIPcLm2EELi4E23TrivialOffsetCalculatorILi1EjESD_NS0_6memory12LoadWithCastILi1EEENSE_13StoreWithCastILi1EEEEEviT_T0_T2_T3_T4_T5_,"a",@progbits
	.sectionflags	@""
	.align	4
.nv.constant0._ZN2at6native27unrolled_elementwise_kernelINS0_13AUnaryFunctorIN3c108BFloat16ES4_S4_NS0_15binary_internal10DivFunctorIS4_EEEESt5arrayIPcLm2EELi4E23TrivialOffsetCalculatorILi1EjESD_NS0_6memory12LoadWithCastILi1EEENSE_13StoreWithCastILi1EEEEEviT_T0_T2_T3_T4_T5_:
	.zero		396


//--------------------- .nv.constant0._ZN2at6native18elementwise_kernelILi128ELi4EZNS0_22gpu_kernel_impl_nocastINS0_13AUnaryFunctorIN3c108BFloat16ES5_S5_NS0_15binary_internal10DivFunctorIS5_EEEEEEvRNS_18TensorIteratorBaseERKT_EUliE_EEviT1_ --------------------------
	.section	.nv.constant0._ZN2at6native18elementwise_kernelILi128ELi4EZNS0_22gpu_kernel_impl_nocastINS0_13AUnaryFunctorIN3c108BFloat16ES5_S5_NS0_15binary_internal10DivFunctorIS5_EEEEEEvRNS_18TensorIteratorBaseERKT_EUliE_EEviT1_,"a",@progbits
	.sectionflags	@""
	.align	4
.nv.constant0._ZN2at6native18elementwise_kernelILi128ELi4EZNS0_22gpu_kernel_impl_nocastINS0_13AUnaryFunctorIN3c108BFloat16ES5_S5_NS0_15binary_internal10DivFunctorIS5_EEEEEEvRNS_18TensorIteratorBaseERKT_EUliE_EEviT1_:
	.zero		896


//--------------------- .nv.constant0._ZN2at6native27unrolled_elementwise_kernelINS0_13AUnaryFunctorIN3c108BFloat16ES4_S4_NS0_15binary_internal10DivFunctorIS4_EEEESt5arrayIPcLm2EELi4E23TrivialOffsetCalculatorILi1EjESD_NS0_6memory15LoadWithoutCastENSE_16StoreWithoutCastEEEviT_T0_T2_T3_T4_T5_ --------------------------
	.section	.nv.constant0._ZN2at6native27unrolled_elementwise_kernelINS0_13AUnaryFunctorIN3c108BFloat16ES4_S4_NS0_15binary_internal10DivFunctorIS4_EEEESt5arrayIPcLm2EELi4E23TrivialOffsetCalculatorILi1EjESD_NS0_6memory15LoadWithoutCastENSE_16StoreWithoutCastEEEviT_T0_T2_T3_T4_T5_,"a",@progbits
	.sectionflags	@""
	.align	4
.nv.constant0._ZN2at6native27unrolled_elementwise_kernelINS0_13AUnaryFunctorIN3c108BFloat16ES4_S4_NS0_15binary_internal10DivFunctorIS4_EEEESt5arrayIPcLm2EELi4E23TrivialOffsetCalculatorILi1EjESD_NS0_6memory15LoadWithoutCastENSE_16StoreWithoutCastEEEviT_T0_T2_T3_T4_T5_:
	.zero		380


//--------------------- .nv.constant0._ZN2at6native29vectorized_elementwise_kernelILi2ENS0_13AUnaryFunctorIN3c108BFloat16ES4_S4_NS0_15binary_internal10DivFunctorIS4_EEEESt5arrayIPcLm2EEEEviT0_T1_ --------------------------
	.section	.nv.constant0._ZN2at6native29vectorized_elementwise_kernelILi2ENS0_13AUnaryFunctorIN3c108BFloat16ES4_S4_NS0_15binary_internal10DivFunctorIS4_EEEESt5arrayIPcLm2EEEEviT0_T1_,"a",@progbits
	.sectionflags	@""
	.align	4
.nv.constant0._ZN2at6native29vectorized_elementwise_kernelILi2ENS0_13AUnaryFunctorIN3c108BFloat16ES4_S4_NS0_15binary_internal10DivFunctorIS4_EEEESt5arrayIPcLm2EEEEviT0_T1_:
	.zero		376


//--------------------- .nv.constant0._ZN2at6native29vectorized_elementwise_kernelILi4ENS0_13AUnaryFunctorIN3c108BFloat16ES4_S4_NS0_15binary_internal10DivFunctorIS4_EEEESt5arrayIPcLm2EEEEviT0_T1_ --------------------------
	.section	.nv.constant0._ZN2at6native29vectorized_elementwise_kernelILi4ENS0_13AUnaryFunctorIN3c108BFloat16ES4_S4_NS0_15binary_internal10DivFunctorIS4_EEEESt5arrayIPcLm2EEEEviT0_T1_,"a",@progbits
	.sectionflags	@""
	.align	4
.nv.constant0._ZN2at6native29vectorized_elementwise_kernelILi4ENS0_13AUnaryFunctorIN3c108BFloat16ES4_S4_NS0_15binary_internal10DivFunctorIS4_EEEESt5arrayIPcLm2EEEEviT0_T1_:
	.zero		376


//--------------------- .nv.constant0._ZN2at6native29vectorized_elementwise_kernelILi8ENS0_13AUnaryFunctorIN3c108BFloat16ES4_S4_NS0_15binary_internal10DivFunctorIS4_EEEESt5arrayIPcLm2EEEEviT0_T1_ --------------------------
	.section	.nv.constant0._ZN2at6native29vectorized_elementwise_kernelILi8ENS0_13AUnaryFunctorIN3c108BFloat16ES4_S4_NS0_15binary_internal10DivFunctorIS4_EEEESt5arrayIPcLm2EEEEviT0_T1_,"a",@progbits
	.sectionflags	@""
	.align	4
.nv.constant0._ZN2at6native29vectorized_elementwise_kernelILi8ENS0_13AUnaryFunctorIN3c108BFloat16ES4_S4_NS0_15binary_internal10DivFunctorIS4_EEEESt5arrayIPcLm2EEEEviT0_T1_:
	.zero		376


//--------------------- .nv.constant2._ZN2at6native18elementwise_kernelILi128ELi4EZNS0_15gpu_kernel_implINS0_13BinaryFunctorIN3c104HalfES5_S5_NS0_15binary_internal10DivFunctorIS5_EEEEEEvRNS_18TensorIteratorBaseERKT_EUliE_EEviT1_ --------------------------
	.section	.nv.constant2._ZN2at6native18elementwise_kernelILi128ELi4EZNS0_15gpu_kernel_implINS0_13BinaryFunctorIN3c104HalfES5_S5_NS0_15binary_internal10DivFunctorIS5_EEEEEEvRNS_18TensorIteratorBaseERKT_EUliE_EEviT1_,"a",@progbits
	.sectionflags	@""
	.align	4
.nv.constant2._ZN2at6native18elementwise_kernelILi128ELi4EZNS0_15gpu_kernel_implINS0_13BinaryFunctorIN3c104HalfES5_S5_NS0_15binary_internal10DivFunctorIS5_EEEEEEvRNS_18TensorIteratorBaseERKT_EUliE_EEviT1_:
        /*0000*/ 	.byte	0x00, 0x00, 0x00, 0xf0, 0xff, 0xff, 0x0f, 0x38


//--------------------- .nv.constant0._ZN2at6native18elementwise_kernelILi128ELi4EZNS0_15gpu_kernel_implINS0_13BinaryFunctorIN3c104HalfES5_S5_NS0_15binary_internal10DivFunctorIS5_EEEEEEvRNS_18TensorIteratorBaseERKT_EUliE_EEviT1_ --------------------------
	.section	.nv.constant0._ZN2at6native18elementwise_kernelILi128ELi4EZNS0_15gpu_kernel_implINS0_13BinaryFunctorIN3c104HalfES5_S5_NS0_15binary_internal10DivFunctorIS5_EEEEEEvRNS_18TensorIteratorBaseERKT_EUliE_EEviT1_,"a",@progbits
	.sectionflags	@""
	.align	4
.nv.constant0._ZN2at6native18elementwise_kernelILi128ELi4EZNS0_15gpu_kernel_implINS0_13BinaryFunctorIN3c104HalfES5_S5_NS0_15binary_internal10DivFunctorIS5_EEEEEEvRNS_18TensorIteratorBaseERKT_EUliE_EEviT1_:
	.zero		1008


//--------------------- .nv.constant2._ZN2at6native27unrolled_elementwise_kernelINS0_13BinaryFunctorIN3c104HalfES4_S4_NS0_15binary_internal10DivFunctorIS4_EEEESt5arrayIPcLm3EELi4E23TrivialOffsetCalculatorILi2EjESC_ILi1EjENS0_6memory12LoadWithCastILi2EEENSF_13StoreWithCastILi1EEEEEviT_T0_T2_T3_T4_T5_ --------------------------
	.section	.nv.constant2._ZN2at6native27unrolled_elementwise_kernelINS0_13BinaryFunctorIN3c104HalfES4_S4_NS0_15binary_internal10DivFunctorIS4_EEEESt5arrayIPcLm3EELi4E23TrivialOffsetCalculatorILi2EjESC_ILi1EjENS0_6memory12LoadWithCastILi2EEENSF_13StoreWithCastILi1EEEEEviT_T0_T2_T3_T4_T5_,"a",@progbits
	.sectionflags	@""
	.align	4
.nv.constant2._ZN2at6native27unrolled_elementwise_kernelINS0_13BinaryFunctorIN3c104HalfES4_S4_NS0_15binary_internal10DivFunctorIS4_EEEESt5arrayIPcLm3EELi4E23TrivialOffsetCalculatorILi2EjESC_ILi1EjENS0_6memory12LoadWithCastILi2EEENSF_13StoreWithCastILi1EEEEEviT_T0_T2_T3_T4_T5_:
        /*0000*/ 	.byte	0x00, 0x00, 0x00, 0xf0, 0xff, 0xff, 0x0f, 0x38


//--------------------- .nv.constant0._ZN2at6native27unrolled_elementwise_kernelINS0_13BinaryFunctorIN3c104HalfES4_S4_NS0_15binary_internal10DivFunctorIS4_EEEESt5arrayIPcLm3EELi4E23TrivialOffsetCalculatorILi2EjESC_ILi1EjENS0_6memory12LoadWithCastILi2EEENSF_13StoreWithCastILi1EEEEEviT_T0_T2_T3_T4_T5_ --------------------------
	.section	.nv.constant0._ZN2at6native27unrolled_elementwise_kernelINS0_13BinaryFunctorIN3c104HalfES4_S4_NS0_15binary_internal10DivFunctorIS4_EEEESt5arrayIPcLm3EELi4E23TrivialOffsetCalculatorILi2EjESC_ILi1EjENS0_6memory12LoadWithCastILi2EEENSF_13StoreWithCastILi1EEEEEviT_T0_T2_T3_T4_T5_,"a",@progbits
	.sectionflags	@""
	.align	4
.nv.constant0._ZN2at6native27unrolled_elementwise_kernelINS0_13BinaryFunctorIN3c104HalfES4_S4_NS0_15binary_internal10DivFunctorIS4_EEEESt5arrayIPcLm3EELi4E23TrivialOffsetCalculatorILi2EjESC_ILi1EjENS0_6memory12LoadWithCastILi2EEENSF_13StoreWithCastILi1EEEEEviT_T0_T2_T3_T4_T5_:
	.zero		408


//--------------------- .nv.constant0._ZN2at6native18elementwise_kernelILi128ELi4EZNS0_22gpu_kernel_impl_nocastINS0_13BinaryFunctorIN3c104HalfES5_S5_NS0_15binary_internal10DivFunctorIS5_EEEEEEvRNS_18TensorIteratorBaseERKT_EUliE_EEviT1_ --------------------------
	.section	.nv.constant0._ZN2at6native18elementwise_kernelILi128ELi4EZNS0_22gpu_kernel_impl_nocastINS0_13BinaryFunctorIN3c104HalfES5_S5_NS0_15binary_internal10DivFunctorIS5_EEEEEEvRNS_18TensorIteratorBaseERKT_EUliE_EEviT1_,"a",@progbits
	.sectionflags	@""
	.align	4
.nv.constant0._ZN2at6native18elementwise_kernelILi128ELi4EZNS0_22gpu_kernel_impl_nocastINS0_13BinaryFunctorIN3c104HalfES5_S5_NS0_15binary_internal10DivFunctorIS5_EEEEEEvRNS_18TensorIteratorBaseERKT_EUliE_EEviT1_:
	.zero		1008


//--------------------- .nv.constant0._ZN2at6native27unrolled_elementwise_kernelINS0_13BinaryFunctorIN3c104HalfES4_S4_NS0_15binary_internal10DivFunctorIS4_EEEESt5arrayIPcLm3EELi4E23TrivialOffsetCalculatorILi2EjESC_ILi1EjENS0_6memory15LoadWithoutCastENSF_16StoreWithoutCastEEEviT_T0_T2_T3_T4_T5_ --------------------------
	.section	.nv.constant0._ZN2at6native27unrolled_elementwise_kernelINS0_13BinaryFunctorIN3c104HalfES4_S4_NS0_15binary_internal10DivFunctorIS4_EEEESt5arrayIPcLm3EELi4E23TrivialOffsetCalculatorILi2EjESC_ILi1EjENS0_6memory15LoadWithoutCastENSF_16StoreWithoutCastEEEviT_T0_T2_T3_T4_T5_,"a",@progbits
	.sectionflags	@""
	.align	4
.nv.constant0._ZN2at6native27unrolled_elementwise_kernelINS0_13BinaryFunctorIN3c104HalfES4_S4_NS0_15binary_internal10DivFunctorIS4_EEEESt5arrayIPcLm3EELi4E23TrivialOffsetCalculatorILi2EjESC_ILi1EjENS0_6memory15LoadWithoutCastENSF_16StoreWithoutCastEEEviT_T0_T2_T3_T4_T5_:
	.zero		388


//--------------------- .nv.constant0._ZN2at6native29vectorized_elementwise_kernelILi2ENS0_13BinaryFunctorIN3c104HalfES4_S4_NS0_15binary_internal10DivFunctorIS4_EEEESt5arrayIPcLm3EEEEviT0_T1_ --------------------------
	.section	.nv.constant0._ZN2at6native29vectorized_elementwise_kernelILi2ENS0_13BinaryFunctorIN3c104HalfES4_S4_NS0_15binary_internal10DivFunctorIS4_EEEESt5arrayIPcLm3EEEEviT0_T1_,"a",@progbits
	.sectionflags	@""
	.align	4
.nv.constant0._ZN2at6native29vectorized_elementwise_kernelILi2ENS0_13BinaryFunctorIN3c104HalfES4_S4_NS0_15binary_internal10DivFunctorIS4_EEEESt5arrayIPcLm3EEEEviT0_T1_:
	.zero		384


//--------------------- .nv.constant0._ZN2at6native29vectorized_elementwise_kernelILi4ENS0_13BinaryFunctorIN3c104HalfES4_S4_NS0_15binary_internal10DivFunctorIS4_EEEESt5arrayIPcLm3EEEEviT0_T1_ --------------------------
	.section	.nv.constant0._ZN2at6native29vectorized_elementwise_kernelILi4ENS0_13BinaryFunctorIN3c104HalfES4_S4_NS0_15binary_internal10DivFunctorIS4_EEEESt5arrayIPcLm3EEEEviT0_T1_,"a",@progbits
	.sectionflags	@""
	.align	4
.nv.constant0._ZN2at6native29vectorized_elementwise_kernelILi4ENS0_13BinaryFunctorIN3c104HalfES4_S4_NS0_15binary_internal10DivFunctorIS4_EEEESt5arrayIPcLm3EEEEviT0_T1_:
	.zero		384


//--------------------- .nv.constant0._ZN2at6native29vectorized_elementwise_kernelILi8ENS0_13BinaryFunctorIN3c104HalfES4_S4_NS0_15binary_internal10DivFunctorIS4_EEEESt5arrayIPcLm3EEEEviT0_T1_ --------------------------
	.section	.nv.constant0._ZN2at6native29vectorized_elementwise_kernelILi8ENS0_13BinaryFunctorIN3c104HalfES4_S4_NS0_15binary_internal10DivFunctorIS4_EEEESt5arrayIPcLm3EEEEviT0_T1_,"a",@progbits
	.sectionflags	@""
	.align	4
.nv.constant0._ZN2at6native29vectorized_elementwise_kernelILi8ENS0_13BinaryFunctorIN3c104HalfES4_S4_NS0_15binary_internal10DivFunctorIS4_EEEESt5arrayIPcLm3EEEEviT0_T1_:
	.zero		384


//--------------------- .nv.constant2._ZN2at6native18elementwise_kernelILi128ELi4EZNS0_15gpu_kernel_implINS0_13BUnaryFunctorIN3c104HalfES5_S5_NS0_15binary_internal10DivFunctorIS5_EEEEEEvRNS_18TensorIteratorBaseERKT_EUliE_EEviT1_ --------------------------
	.section	.nv.constant2._ZN2at6native18elementwise_kernelILi128ELi4EZNS0_15gpu_kernel_implINS0_13BUnaryFunctorIN3c104HalfES5_S5_NS0_15binary_internal10DivFunctorIS5_EEEEEEvRNS_18TensorIteratorBaseERKT_EUliE_EEviT1_,"a",@progbits
	.sectionflags	@""
	.align	4
.nv.constant2._ZN2at6native18elementwise_kernelILi128ELi4EZNS0_15gpu_kernel_implINS0_13BUnaryFunctorIN3c104HalfES5_S5_NS0_15binary_internal10DivFunctorIS5_EEEEEEvRNS_18TensorIteratorBaseERKT_EUliE_EEviT1_:
        /*0000*/ 	.byte	0x00, 0x00, 0x00, 0xf0, 0xff, 0xff, 0x0f, 0x38


//--------------------- .nv.constant0._ZN2at6native18elementwise_kernelILi128ELi4EZNS0_15gpu_kernel_implINS0_13BUnaryFunctorIN3c104HalfES5_S5_NS0_15binary_internal10DivFunctorIS5_EEEEEEvRNS_18TensorIteratorBaseERKT_EUliE_EEviT1_ --------------------------
	.section	.nv.constant0._ZN2at6native18elementwise_kernelILi128ELi4EZNS0_15gpu_kernel_implINS0_13BUnaryFunctorIN3c104HalfES5_S5_NS0_15binary_internal10DivFunctorIS5_EEEEEEvRNS_18TensorIteratorBaseERKT_EUliE_EEviT1_,"a",@progbits
	.sectionflags	@""
	.align	4
.nv.constant0._ZN2at6native18elementwise_kernelILi128ELi4EZNS0_15gpu_kernel_implINS0_13BUnaryFunctorIN3c104HalfES5_S5_NS0_15binary_internal10DivFunctorIS5_EEEEEEvRNS_18TensorIteratorBaseERKT_EUliE_EEviT1_:
	.zero		896


//--------------------- .nv.constant2._ZN2at6native27unrolled_elementwise_kernelINS0_13BUnaryFunctorIN3c104HalfES4_S4_NS0_15binary_internal10DivFunctorIS4_EEEESt5arrayIPcLm2EELi4E23TrivialOffsetCalculatorILi1EjESD_NS0_6memory12LoadWithCastILi1EEENSE_13StoreWithCastILi1EEEEEviT_T0_T2_T3_T4_T5_ --------------------------
	.section	.nv.constant2._ZN2at6native27unrolled_elementwise_kernelINS0_13BUnaryFunctorIN3c104HalfES4_S4_NS0_15binary_internal10DivFunctorIS4_EEEESt5arrayIPcLm2EELi4E23TrivialOffsetCalculatorILi1EjESD_NS0_6memory12LoadWithCastILi1EEENSE_13StoreWithCastILi1EEEEEviT_T0_T2_T3_T4_T5_,"a",@progbits
	.sectionflags	@""
	.align	4
.nv.constant2._ZN2at6native27unrolled_elementwise_kernelINS0_13BUnaryFunctorIN3c104HalfES4_S4_NS0_15binary_internal10DivFunctorIS4_EEEESt5arrayIPcLm2EELi4E23TrivialOffsetCalculatorILi1EjESD_NS0_6memory12LoadWithCastILi1EEENSE_13StoreWithCastILi1EEEEEviT_T0_T2_T3_T4_T5_:
        /*0000*/ 	.byte	0x00, 0x00, 0x00, 0xf0, 0xff, 0xff, 0x0f, 0x38


//--------------------- .nv.constant0._ZN2at6native27unrolled_elementwise_kernelINS0_13BUnaryFunctorIN3c104HalfES4_S4_NS0_15binary_internal10DivFunctorIS4_EEEESt5arrayIPcLm2EELi4E23TrivialOffsetCalculatorILi1EjESD_NS0_6memory12LoadWithCastILi1EEENSE_13StoreWithCastILi1EEEEEviT_T0_T2_T3_T4_T5_ --------------------------
	.section	.nv.constant0._ZN2at6native27unrolled_elementwise_kernelINS0_13BUnaryFunctorIN3c104HalfES4_S4_NS0_15binary_internal10DivFunctorIS4_EEEESt5arrayIPcLm2EELi4E23TrivialOffsetCalculatorILi1EjESD_NS0_6memory12LoadWithCastILi1EEENSE_13StoreWithCastILi1EEEEEviT_T0_T2_T3_T4_T5_,"a",@progbits
	.sectionflags	@""
	.align	4
.nv.constant0._ZN2at6native27unrolled_elementwise_kernelINS0_13BUnaryFunctorIN3c104HalfES4_S4_NS0_15binary_internal10DivFunctorIS4_EEEESt5arrayIPcLm2EELi4E23TrivialOffsetCalculatorILi1EjESD_NS0_6memory12LoadWithCastILi1EEENSE_13StoreWithCastILi1EEEEEviT_T0_T2_T3_T4_T5_:
	.zero		396


//--------------------- .nv.constant0._ZN2at6native18elementwise_kernelILi128ELi4EZNS0_22gpu_kernel_impl_nocastINS0_13BUnaryFunctorIN3c104HalfES5_S5_NS0_15binary_internal10DivFunctorIS5_EEEEEEvRNS_18TensorIteratorBaseERKT_EUliE_EEviT1_ --------------------------
	.section	.nv.constant0._ZN2at6native18elementwise_kernelILi128ELi4EZNS0_22gpu_kernel_impl_nocastINS0_13BUnaryFunctorIN3c104HalfES5_S5_NS0_15binary_internal10DivFunctorIS5_EEEEEEvRNS_18TensorIteratorBaseERKT_EUliE_EEviT1_,"a",@progbits
	.sectionflags	@""
	.align	4
.nv.constant0._ZN2at6native18elementwise_kernelILi128ELi4EZNS0_22gpu_kernel_impl_nocastINS0_13BUnaryFunctorIN3c104HalfES5_S5_NS0_15binary_internal10DivFunctorIS5_EEEEEEvRNS_18TensorIteratorBaseERKT_EUliE_EEviT1_:
	.zero		896


//--------------------- .nv.constant0._ZN2at6native27unrolled_elementwise_kernelINS0_13BUnaryFunctorIN3c104HalfES4_S4_NS0_15binary_internal10DivFunctorIS4_EEEESt5arrayIPcLm2EELi4E23TrivialOffsetCalculatorILi1EjESD_NS0_6memory15LoadWithoutCastENSE_16StoreWithoutCastEEEviT_T0_T2_T3_T4_T5_ --------------------------
	.section	.nv.constant0._ZN2at6native27unrolled_elementwise_kernelINS0_13BUnaryFunctorIN3c104HalfES4_S4_NS0_15binary_internal10DivFunctorIS4_EEEESt5arrayIPcLm2EELi4E23TrivialOffsetCalculatorILi1EjESD_NS0_6memory15LoadWithoutCastENSE_16StoreWithoutCastEEEviT_T0_T2_T3_T4_T5_,"a",@progbits
	.sectionflags	@""
	.align	4
.nv.constant0._ZN2at6native27unrolled_elementwise_kernelINS0_13BUnaryFunctorIN3c104HalfES4_S4_NS0_15binary_internal10DivFunctorIS4_EEEESt5arrayIPcLm2EELi4E23TrivialOffsetCalculatorILi1EjESD_NS0_6memory15LoadWithoutCastENSE_16StoreWithoutCastEEEviT_T0_T2_T3_T4_T5_:
	.zero		380


//--------------------- .nv.constant0._ZN2at6native29vectorized_elementwise_kernelILi2ENS0_13BUnaryFunctorIN3c104HalfES4_S4_NS0_15binary_internal10DivFunctorIS4_EEEESt5arrayIPcLm2EEEEviT0_T1_ --------------------------
	.section	.nv.constant0._ZN2at6native29vectorized_elementwise_kernelILi2ENS0_13BUnaryFunctorIN3c104HalfES4_S4_NS0_15binary_internal10DivFunctorIS4_EEEESt5arrayIPcLm2EEEEviT0_T1_,"a",@progbits
	.sectionflags	@""
	.align	4
.nv.constant0._ZN2at6native29vectorized_elementwise_kernelILi2ENS0_13BUnaryFunctorIN3c104HalfES4_S4_NS0_15binary_internal10DivFunctorIS4_EEEESt5arrayIPcLm2EEEEviT0_T1_:
	.zero		376


//--------------------- .nv.constant0._ZN2at6native29vectorized_elementwise_kernelILi4ENS0_13BUnaryFunctorIN3c104HalfES4_S4_NS0_15binary_internal10DivFunctorIS4_EEEESt5arrayIPcLm2EEEEviT0_T1_ --------------------------
	.section	.nv.constant0._ZN2at6native29vectorized_elementwise_kernelILi4ENS0_13BUnaryFunctorIN3c104HalfES4_S4_NS0_15binary_internal10DivFunctorIS4_EEEESt5arrayIPcLm2EEEEviT0_T1_,"a",@progbits
	.sectionflags	@""
	.align	4
.nv.constant0._ZN2at6native29vectorized_elementwise_kernelILi4ENS0_13BUnaryFunctorIN3c104HalfES4_S4_NS0_15binary_internal10DivFunctorIS4_EEEESt5arrayIPcLm2EEEEviT0_T1_:
	.zero		376


//--------------------- .nv.constant0._ZN2at6native29vectorized_elementwise_kernelILi8ENS0_13BUnaryFunctorIN3c104HalfES4_S4_NS0_15binary_internal10DivFunctorIS4_EEEESt5arrayIPcLm2EEEEviT0_T1_ --------------------------
	.section	.nv.constant0._ZN2at6native29vectorized_elementwise_kernelILi8ENS0_13BUnaryFunctorIN3c104HalfES4_S4_NS0_15binary_internal10DivFunctorIS4_EEEESt5arrayIPcLm2EEEEviT0_T1_,"a",@progbits
	.sectionflags	@""
	.align	4
.nv.constant0._ZN2at6native29vectorized_elementwise_kernelILi8ENS0_13BUnaryFunctorIN3c104HalfES4_S4_NS0_15binary_internal10DivFunctorIS4_EEEESt5arrayIPcLm2EEEEviT0_T1_:
	.zero		376


//--------------------- .nv.constant2._ZN2at6native18elementwise_kernelILi128ELi4EZNS0_15gpu_kernel_implINS0_13AUnaryFunctorIN3c104HalfES5_S5_NS0_15binary_internal10DivFunctorIS5_EEEEEEvRNS_18TensorIteratorBaseERKT_EUliE_EEviT1_ --------------------------
	.section	.nv.constant2._ZN2at6native18elementwise_kernelILi128ELi4EZNS0_15gpu_kernel_implINS0_13AUnaryFunctorIN3c104HalfES5_S5_NS0_15binary_internal10DivFunctorIS5_EEEEEEvRNS_18TensorIteratorBaseERKT_EUliE_EEviT1_,"a",@progbits
	.sectionflags	@""
	.align	4
.nv.constant2._ZN2at6native18elementwise_kernelILi128ELi4EZNS0_15gpu_kernel_implINS0_13AUnaryFunctorIN3c104HalfES5_S5_NS0_15binary_internal10DivFunctorIS5_EEEEEEvRNS_18TensorIteratorBaseERKT_EUliE_EEviT1_:
        /*0000*/ 	.byte	0x00, 0x00, 0x00, 0xf0, 0xff, 0xff, 0x0f, 0x38


//--------------------- .nv.constant0._ZN2at6native18elementwise_kernelILi128ELi4EZNS0_15gpu_kernel_implINS0_13AUnaryFunctorIN3c104HalfES5_S5_NS0_15binary_internal10DivFunctorIS5_EEEEEEvRNS_18TensorIteratorBaseERKT_EUliE_EEviT1_ --------------------------
	.section	.nv.constant0._ZN2at6native18elementwise_kernelILi128ELi4EZNS0_15gpu_kernel_implINS0_13AUnaryFunctorIN3c104HalfES5_S5_NS0_15binary_internal10DivFunctorIS5_EEEEEEvRNS_18TensorIteratorBaseERKT_EUliE_EEviT1_,"a",@progbits
	.sectionflags	@""
	.align	4
.nv.constant0._ZN2at6native18elementwise_kernelILi128ELi4EZNS0_15gpu_kernel_implINS0_13AUnaryFunctorIN3c104HalfES5_S5_NS0_15binary_internal10DivFunctorIS5_EEEEEEvRNS_18TensorIteratorBaseERKT_EUliE_EEviT1_:
	.zero		896


//--------------------- .nv.constant2._ZN2at6native27unrolled_elementwise_kernelINS0_13AUnaryFunctorIN3c104HalfES4_S4_NS0_15binary_internal10DivFunctorIS4_EEEESt5arrayIPcLm2EELi4E23TrivialOffsetCalculatorILi1EjESD_NS0_6memory12LoadWithCastILi1EEENSE_13StoreWithCastILi1EEEEEviT_T0_T2_T3_T4_T5_ --------------------------
	.section	.nv.constant2._ZN2at6native27unrolled_elementwise_kernelINS0_13AUnaryFunctorIN3c104HalfES4_S4_NS0_15binary_internal10DivFunctorIS4_EEEESt5arrayIPcLm2EELi4E23TrivialOffsetCalculatorILi1EjESD_NS0_6memory12LoadWithCastILi1EEENSE_13StoreWithCastILi1EEEEEviT_T0_T2_T3_T4_T5_,"a",@progbits
	.sectionflags	@""
	.align	4
.nv.constant2._ZN2at6native27unrolled_elementwise_kernelINS0_13AUnaryFunctorIN3c104HalfES4_S4_NS0_15binary_internal10DivFunctorIS4_EEEESt5arrayIPcLm2EELi4E23TrivialOffsetCalculatorILi1EjESD_NS0_6memory12LoadWithCastILi1EEENSE_13StoreWithCastILi1EEEEEviT_T0_T2_T3_T4_T5_:
        /*0000*/ 	.byte	0x00, 0x00, 0x00, 0xf0, 0xff, 0xff, 0x0f, 0x38


//--------------------- .nv.constant0._ZN2at6native27unrolled_elementwise_kernelINS0_13AUnaryFunctorIN3c104HalfES4_S4_NS0_15binary_internal10DivFunctorIS4_EEEESt5arrayIPcLm2EELi4E23TrivialOffsetCalculatorILi1EjESD_NS0_6memory12LoadWithCastILi1EEENSE_13StoreWithCastILi1EEEEEviT_T0_T2_T3_T4_T5_ --------------------------
	.section	.nv.constant0._ZN2at6native27unrolled_elementwise_kernelINS0_13AUnaryFunctorIN3c104HalfES4_S4_NS0_15binary_internal10DivFunctorIS4_EEEESt5arrayIPcLm2EELi4E23TrivialOffsetCalculatorILi1EjESD_NS0_6memory12LoadWithCastILi1EEENSE_13StoreWithCastILi1EEEEEviT_T0_T2_T3_T4_T5_,"a",@progbits
	.sectionflags	@""
	.align	4
.nv.constant0._ZN2at6native27unrolled_elementwise_kernelINS0_13AUnaryFunctorIN3c104HalfES4_S4_NS0_15binary_internal10DivFunctorIS4_EEEESt5arrayIPcLm2EELi4E23TrivialOffsetCalculatorILi1EjESD_NS0_6memory12LoadWithCastILi1EEENSE_13StoreWithCastILi1EEEEEviT_T0_T2_T3_T4_T5_:
	.zero		396


//--------------------- .nv.constant0._ZN2at6native18elementwise_kernelILi128ELi4EZNS0_22gpu_kernel_impl_nocastINS0_13AUnaryFunctorIN3c104HalfES5_S5_NS0_15binary_internal10DivFunctorIS5_EEEEEEvRNS_18TensorIteratorBaseERKT_EUliE_EEviT1_ --------------------------
	.section	.nv.constant0._ZN2at6native18elementwise_kernelILi128ELi4EZNS0_22gpu_kernel_impl_nocastINS0_13AUnaryFunctorIN3c104HalfES5_S5_NS0_15binary_internal10DivFunctorIS5_EEEEEEvRNS_18TensorIteratorBaseERKT_EUliE_EEviT1_,"a",@progbits
	.sectionflags	@""
	.align	4
.nv.constant0._ZN2at6native18elementwise_kernelILi128ELi4EZNS0_22gpu_kernel_impl_nocastINS0_13AUnaryFunctorIN3c104HalfES5_S5_NS0_15binary_internal10DivFunctorIS5_EEEEEEvRNS_18TensorIteratorBaseERKT_EUliE_EEviT1_:
	.zero		896


//--------------------- .nv.constant0._ZN2at6native27unrolled_elementwise_kernelINS0_13AUnaryFunctorIN3c104HalfES4_S4_NS0_15binary_internal10DivFunctorIS4_EEEESt5arrayIPcLm2EELi4E23TrivialOffsetCalculatorILi1EjESD_NS0_6memory15LoadWithoutCastENSE_16StoreWithoutCastEEEviT_T0_T2_T3_T4_T5_ --------------------------
	.section	.nv.constant0._ZN2at6native27unrolled_elementwise_kernelINS0_13AUnaryFunctorIN3c104HalfES4_S4_NS0_15binary_internal10DivFunctorIS4_EEEESt5arrayIPcLm2EELi4E23TrivialOffsetCalculatorILi1EjESD_NS0_6memory15LoadWithoutCastENSE_16StoreWithoutCastEEEviT_T0_T2_T3_T4_T5_,"a",@progbits
	.sectionflags	@""
	.align	4
.nv.constant0._ZN2at6native27unrolled_elementwise_kernelINS0_13AUnaryFunctorIN3c104HalfES4_S4_NS0_15binary_internal10DivFunctorIS4_EEEESt5arrayIPcLm2EELi4E23TrivialOffsetCalculatorILi1EjESD_NS0_6memory15LoadWithoutCastENSE_16StoreWithoutCastEEEviT_T0_T2_T3_T4_T5_:
	.zero		380


//--------------------- .nv.constant0._ZN2at6native29vectorized_elementwise_kernelILi2ENS0_13AUnaryFunctorIN3c104HalfES4_S4_NS0_15binary_internal10DivFunctorIS4_EEEESt5arrayIPcLm2EEEEviT0_T1_ --------------------------
	.section	.nv.constant0._ZN2at6native29vectorized_elementwise_kernelILi2ENS0_13AUnaryFunctorIN3c104HalfES4_S4_NS0_15binary_internal10DivFunctorIS4_EEEESt5arrayIPcLm2EEEEviT0_T1_,"a",@progbits
	.sectionflags	@""
	.align	4
.nv.constant0._ZN2at6native29vectorized_elementwise_kernelILi2ENS0_13AUnaryFunctorIN3c104HalfES4_S4_NS0_15binary_internal10DivFunctorIS4_EEEESt5arrayIPcLm2EEEEviT0_T1_:
	.zero		376


//--------------------- .nv.constant0._ZN2at6native29vectorized_elementwise_kernelILi4ENS0_13AUnaryFunctorIN3c104HalfES4_S4_NS0_15binary_internal10DivFunctorIS4_EEEESt5arrayIPcLm2EEEEviT0_T1_ --------------------------
	.section	.nv.constant0._ZN2at6native29vectorized_elementwise_kernelILi4ENS0_13AUnaryFunctorIN3c104HalfES4_S4_NS0_15binary_internal10DivFunctorIS4_EEEESt5arrayIPcLm2EEEEviT0_T1_,"a",@progbits
	.sectionflags	@""
	.align	4
.nv.constant0._ZN2at6native29vectorized_elementwise_kernelILi4ENS0_13AUnaryFunctorIN3c104HalfES4_S4_NS0_15binary_internal10DivFunctorIS4_EEEESt5arrayIPcLm2EEEEviT0_T1_:
	.zero		376


//--------------------- .nv.constant0._ZN2at6native29vectorized_elementwise_kernelILi8ENS0_13AUnaryFunctorIN3c104HalfES4_S4_NS0_15binary_internal10DivFunctorIS4_EEEESt5arrayIPcLm2EEEEviT0_T1_ --------------------------
	.section	.nv.constant0._ZN2at6native29vectorized_elementwise_kernelILi8ENS0_13AUnaryFunctorIN3c104HalfES4_S4_NS0_15binary_internal10DivFunctorIS4_EEEESt5arrayIPcLm2EEEEviT0_T1_,"a",@progbits
	.sectionflags	@""
	.align	4
.nv.constant0._ZN2at6native29vectorized_elementwise_kernelILi8ENS0_13AUnaryFunctorIN3c104HalfES4_S4_NS0_15binary_internal10DivFunctorIS4_EEEESt5arrayIPcLm2EEEEviT0_T1_:
	.zero		376


//--------------------- .nv.constant2._ZN2at6native18elementwise_kernelILi128ELi4EZNS0_15gpu_kernel_implINS0_13BinaryFunctorIN3c107complexIfEES6_S6_NS0_15binary_internal10DivFunctorIS6_EEEEEEvRNS_18TensorIteratorBaseERKT_EUliE_EEviT1_ --------------------------
	.section	.nv.constant2._ZN2at6native18elementwise_kernelILi128ELi4EZNS0_15gpu_kernel_implINS0_13BinaryFunctorIN3c107complexIfEES6_S6_NS0_15binary_internal10DivFunctorIS6_EEEEEEvRNS_18TensorIteratorBaseERKT_EUliE_EEviT1_,"a",@progbits
	.sectionflags	@""
	.align	4
.nv.constant2._ZN2at6native18elementwise_kernelILi128ELi4EZNS0_15gpu_kernel_implINS0_13BinaryFunctorIN3c107complexIfEES6_S6_NS0_15binary_internal10DivFunctorIS6_EEEEEEvRNS_18TensorIteratorBaseERKT_EUliE_EEviT1_:
        /*0000*/ 	.byte	0x00, 0x00, 0x00, 0xf0, 0xff, 0xff, 0x0f, 0x38


//--------------------- .nv.constant0._ZN2at6native18elementwise_kernelILi128ELi4EZNS0_15gpu_kernel_implINS0_13BinaryFunctorIN3c107complexIfEES6_S6_NS0_15binary_internal10DivFunctorIS6_EEEEEEvRNS_18TensorIteratorBaseERKT_EUliE_EEviT1_ --------------------------
	.section	.nv.constant0._ZN2at6native18elementwise_kernelILi128ELi4EZNS0_15gpu_kernel_implINS0_13BinaryFunctorIN3c107complexIfEES6_S6_NS0_15binary_internal10DivFunctorIS6_EEEEEEvRNS_18TensorIteratorBaseERKT_EUliE_EEviT1_,"a",@progbits
	.sectionflags	@""
	.align	4
.nv.constant0._ZN2at6native18elementwise_kernelILi128ELi4EZNS0_15gpu_kernel_implINS0_13BinaryFunctorIN3c107complexIfEES6_S6_NS0_15binary_internal10DivFunctorIS6_EEEEEEvRNS_18TensorIteratorBaseERKT_EUliE_EEviT1_:
	.zero		1008


//--------------------- .nv.constant2._ZN2at6native27unrolled_elementwise_kernelINS0_13BinaryFunctorIN3c107complexIfEES5_S5_NS0_15binary_internal10DivFunctorIS5_EEEESt5arrayIPcLm3EELi4E23TrivialOffsetCalculatorILi2EjESD_ILi1EjENS0_6memory12LoadWithCastILi2EEENSG_13StoreWithCastILi1EEEEEviT_T0_T2_T3_T4_T5_ --------------------------
	.section	.nv.constant2._ZN2at6native27unrolled_elementwise_kernelINS0_13BinaryFunctorIN3c107complexIfEES5_S5_NS0_15binary_internal10DivFunctorIS5_EEEESt5arrayIPcLm3EELi4E23TrivialOffsetCalculatorILi2EjESD_ILi1EjENS0_6memory12LoadWithCastILi2EEENSG_13StoreWithCastILi1EEEEEviT_T0_T2_T3_T4_T5_,"a",@progbits
	.sectionflags	@""
	.align	4
.nv.constant2._ZN2at6native27unrolled_elementwise_kernelINS0_13BinaryFunctorIN3c107complexIfEES5_S5_NS0_15binary_internal10DivFunctorIS5_EEEESt5arrayIPcLm3EELi4E23TrivialOffsetCalculatorILi2EjESD_ILi1EjENS0_6memory12LoadWithCastILi2EEENSG_13StoreWithCastILi1EEEEEviT_T0_T2_T3_T4_T5_:
        /*0000*/ 	.byte	0x00, 0x00, 0x00, 0xf0, 0xff, 0xff, 0x0f, 0x38


//--------------------- .nv.constant0._ZN2at6native27unrolled_elementwise_kernelINS0_13BinaryFunctorIN3c107complexIfEES5_S5_NS0_15binary_internal10DivFunctorIS5_EEEESt5arrayIPcLm3EELi4E23TrivialOffsetCalculatorILi2EjESD_ILi1EjENS0_6memory12LoadWithCastILi2EEENSG_13StoreWithCastILi1EEEEEviT_T0_T2_T3_T4_T5_ --------------------------
	.section	.nv.constant0._ZN2at6native27unrolled_elementwise_kernelINS0_13BinaryFunctorIN3c107complexIfEES5_S5_NS0_15binary_internal10DivFunctorIS5_EEEESt5arrayIPcLm3EELi4E23TrivialOffsetCalculatorILi2EjESD_ILi1EjENS0_6memory12LoadWithCastILi2EEENSG_13StoreWithCastILi1EEEEEviT_T0_T2_T3_T4_T5_,"a",@progbits
	.sectionflags	@""
	.align	4
.nv.constant0._ZN2at6native27unrolled_elementwise_kernelINS0_13BinaryFunctorIN3c107complexIfEES5_S5_NS0_15binary_internal10DivFunctorIS5_EEEESt5arrayIPcLm3EELi4E23TrivialOffsetCalculatorILi2EjESD_ILi1EjENS0_6memory12LoadWithCastILi2EEENSG_13StoreWithCastILi1EEEEEviT_T0_T2_T3_T4_T5_:
	.zero		408


//--------------------- .nv.constant0._ZN2at6native18elementwise_kernelILi128ELi2EZNS0_22gpu_kernel_impl_nocastINS0_13BinaryFunctorIN3c107complexIfEES6_S6_NS0_15binary_internal10DivFunctorIS6_EEEEEEvRNS_18TensorIteratorBaseERKT_EUliE_EEviT1_ --------------------------
	.section	.nv.constant0._ZN2at6native18elementwise_kernelILi128ELi2EZNS0_22gpu_kernel_impl_nocastINS0_13BinaryFunctorIN3c107complexIfEES6_S6_NS0_15binary_internal10DivFunctorIS6_EEEEEEvRNS_18TensorIteratorBaseERKT_EUliE_EEviT1_,"a",@progbits
	.sectionflags	@""
	.align	4
.nv.constant0._ZN2at6native18elementwise_kernelILi128ELi2EZNS0_22gpu_kernel_impl_nocastINS0_13BinaryFunctorIN3c107complexIfEES6_S6_NS0_15binary_internal10DivFunctorIS6_EEEEEEvRNS_18TensorIteratorBaseERKT_EUliE_EEviT1_:
	.zero		1008


//--------------------- .nv.constant0._ZN2at6native27unrolled_elementwise_kernelINS0_13BinaryFunctorIN3c107complexIfEES5_S5_NS0_15binary_internal10DivFunctorIS5_EEEESt5arrayIPcLm3EELi4E23TrivialOffsetCalculatorILi2EjESD_ILi1EjENS0_6memory15LoadWithoutCastENSG_16StoreWithoutCastEEEviT_T0_T2_T3_T4_T5_ --------------------------
	.section	.nv.constant0._ZN2at6native27unrolled_elementwise_kernelINS0_13BinaryFunctorIN3c107complexIfEES5_S5_NS0_15binary_internal10DivFunctorIS5_EEEESt5arrayIPcLm3EELi4E23TrivialOffsetCalculatorILi2EjESD_ILi1EjENS0_6memory15LoadWithoutCastENSG_16StoreWithoutCastEEEviT_T0_T2_T3_T4_T5_,"a",@progbits
	.sectionflags	@""
	.align	4
.nv.constant0._ZN2at6native27unrolled_elementwise_kernelINS0_13BinaryFunctorIN3c107complexIfEES5_S5_NS0_15binary_internal10DivFunctorIS5_EEEESt5arrayIPcLm3EELi4E23TrivialOffsetCalculatorILi2EjESD_ILi1EjENS0_6memory15LoadWithoutCastENSG_16StoreWithoutCastEEEviT_T0_T2_T3_T4_T5_:
	.zero		388


//--------------------- .nv.constant0._ZN2at6native29vectorized_elementwise_kernelILi2ENS0_13BinaryFunctorIN3c107complexIfEES5_S5_NS0_15binary_internal10DivFunctorIS5_EEEESt5arrayIPcLm3EEEEviT0_T1_ --------------------------
	.section	.nv.constant0._ZN2at6native29vectorized_elementwise_kernelILi2ENS0_13BinaryFunctorIN3c107complexIfEES5_S5_NS0_15binary_internal10DivFunctorIS5_EEEESt5arrayIPcLm3EEEEviT0_T1_,"a",@progbits
	.sectionflags	@""
	.align	4
.nv.constant0._ZN2at6native29vectorized_elementwise_kernelILi2ENS0_13BinaryFunctorIN3c107complexIfEES5_S5_NS0_15binary_internal10DivFunctorIS5_EEEESt5arrayIPcLm3EEEEviT0_T1_:
	.zero		384


//--------------------- .nv.constant0._ZN2at6native29vectorized_elementwise_kernelILi4ENS0_13BinaryFunctorIN3c107complexIfEES5_S5_NS0_15binary_internal10DivFunctorIS5_EEEESt5arrayIPcLm3EEEEviT0_T1_ --------------------------
	.section	.nv.constant0._ZN2at6native29vectorized_elementwise_kernelILi4ENS0_13BinaryFunctorIN3c107complexIfEES5_S5_NS0_15binary_internal10DivFunctorIS5_EEEESt5arrayIPcLm3EEEEviT0_T1_,"a",@progbits
	.sectionflags	@""
	.align	4
.nv.constant0._ZN2at6native29vectorized_elementwise_kernelILi4ENS0_13BinaryFunctorIN3c107complexIfEES5_S5_NS0_15binary_internal10DivFunctorIS5_EEEESt5arrayIPcLm3EEEEviT0_T1_:
	.zero		384


//--------------------- .nv.constant0._ZN2at6native29vectorized_elementwise_kernelILi8ENS0_13BinaryFunctorIN3c107complexIfEES5_S5_NS0_15binary_internal10DivFunctorIS5_EEEESt5arrayIPcLm3EEEEviT0_T1_ --------------------------
	.section	.nv.constant0._ZN2at6native29vectorized_elementwise_kernelILi8ENS0_13BinaryFunctorIN3c107complexIfEES5_S5_NS0_15binary_internal10DivFunctorIS5_EEEESt5arrayIPcLm3EEEEviT0_T1_,"a",@progbits
	.sectionflags	@""
	.align	4
.nv.constant0._ZN2at6native29vectorized_elementwise_kernelILi8ENS0_13BinaryFunctorIN3c107complexIfEES5_S5_NS0_15binary_internal10DivFunctorIS5_EEEESt5arrayIPcLm3EEEEviT0_T1_:
	.zero		384


//--------------------- .nv.constant2._ZN2at6native18elementwise_kernelILi128ELi4EZNS0_15gpu_kernel_implINS0_13BUnaryFunctorIN3c107complexIfEES6_S6_NS0_15binary_internal10DivFunctorIS6_EEEEEEvRNS_18TensorIteratorBaseERKT_EUliE_EEviT1_ --------------------------
	.section	.nv.constant2._ZN2at6native18elementwise_kernelILi128ELi4EZNS0_15gpu_kernel_implINS0_13BUnaryFunctorIN3c107complexIfEES6_S6_NS0_15binary_internal10DivFunctorIS6_EEEEEEvRNS_18TensorIteratorBaseERKT_EUliE_EEviT1_,"a",@progbits
	.sectionflags	@""
	.align	4
.nv.constant2._ZN2at6native18elementwise_kernelILi128ELi4EZNS0_15gpu_kernel_implINS0_13BUnaryFunctorIN3c107complexIfEES6_S6_NS0_15binary_internal10DivFunctorIS6_EEEEEEvRNS_18TensorIteratorBaseERKT_EUliE_EEviT1_:
        /*0000*/ 	.byte	0x00, 0x00, 0x00, 0xf0, 0xff, 0xff, 0x0f, 0x38


//--------------------- .nv.constant0._ZN2at6native18elementwise_kernelILi128ELi4EZNS0_15gpu_kernel_implINS0_13BUnaryFunctorIN3c107complexIfEES6_S6_NS0_15binary_internal10DivFunctorIS6_EEEEEEvRNS_18TensorIteratorBaseERKT_EUliE_EEviT1_ --------------------------
	.section	.nv.constant0._ZN2at6native18elementwise_kernelILi128ELi4EZNS0_15gpu_kernel_implINS0_13BUnaryFunctorIN3c107complexIfEES6_S6_NS0_15binary_internal10DivFunctorIS6_EEEEEEvRNS_18TensorIteratorBaseERKT_EUliE_EEviT1_,"a",@progbits
	.sectionflags	@""
	.align	4
.nv.constant0._ZN2at6native18elementwise_kernelILi128ELi4EZNS0_15gpu_kernel_implINS0_13BUnaryFunctorIN3c107complexIfEES6_S6_NS0_15binary_internal10DivFunctorIS6_EEEEEEvRNS_18TensorIteratorBaseERKT_EUliE_EEviT1_:
	.zero		912


//--------------------- .nv.constant2._ZN2at6native27unrolled_elementwise_kernelINS0_13BUnaryFunctorIN3c107complexIfEES5_S5_NS0_15binary_internal10DivFunctorIS5_EEEESt5arrayIPcLm2EELi4E23TrivialOffsetCalculatorILi1EjESE_NS0_6memory12LoadWithCastILi1EEENSF_13StoreWithCastILi1EEEEEviT_T0_T2_T3_T4_T5_ --------------------------
	.section	.nv.constant2._ZN2at6native27unrolled_elementwise_kernelINS0_13BUnaryFunctorIN3c107complexIfEES5_S5_NS0_15binary_internal10DivFunctorIS5_EEEESt5arrayIPcLm2EELi4E23TrivialOffsetCalculatorILi1EjESE_NS0_6memory12LoadWithCastILi1EEENSF_13StoreWithCastILi1EEEEEviT_T0_T2_T3_T4_T5_,"a",@progbits
	.sectionflags	@""
	.align	4
.nv.constant2._ZN2at6native27unrolled_elementwise_kernelINS0_13BUnaryFunctorIN3c107complexIfEES5_S5_NS0_15binary_internal10DivFunctorIS5_EEEESt5arrayIPcLm2EELi4E23TrivialOffsetCalculatorILi1EjESE_NS0_6memory12LoadWithCastILi1EEENSF_13StoreWithCastILi1EEEEEviT_T0_T2_T3_T4_T5_:
        /*0000*/ 	.byte	0x00, 0x00, 0x00, 0xf0, 0xff, 0xff, 0x0f, 0x38


//--------------------- .nv.constant0._ZN2at6native27unrolled_elementwise_kernelINS0_13BUnaryFunctorIN3c107complexIfEES5_S5_NS0_15binary_internal10DivFunctorIS5_EEEESt5arrayIPcLm2EELi4E23TrivialOffsetCalculatorILi1EjESE_NS0_6memory12LoadWithCastILi1EEENSF_13StoreWithCastILi1EEEEEviT_T0_T2_T3_T4_T5_ --------------------------
	.section	.nv.constant0._ZN2at6native27unrolled_elementwise_kernelINS0_13BUnaryFunctorIN3c107complexIfEES5_S5_NS0_15binary_internal10DivFunctorIS5_EEEESt5arrayIPcLm2EELi4E23TrivialOffsetCalculatorILi1EjESE_NS0_6memory12LoadWithCastILi1EEENSF_13StoreWithCastILi1EEEEEviT_T0_T2_T3_T4_T5_,"a",@progbits
	.sectionflags	@""
	.align	4
.nv.constant0._ZN2at6native27unrolled_elementwise_kernelINS0_13BUnaryFunctorIN3c107complexIfEES5_S5_NS0_15binary_internal10DivFunctorIS5_EEEESt5arrayIPcLm2EELi4E23TrivialOffsetCalculatorILi1EjESE_NS0_6memory12LoadWithCastILi1EEENSF_13StoreWithCastILi1EEEEEviT_T0_T2_T3_T4_T5_:
	.zero		412


//--------------------- .nv.constant0._ZN2at6native18elementwise_kernelILi128ELi2EZNS0_22gpu_kernel_impl_nocastINS0_13BUnaryFunctorIN3c107complexIfEES6_S6_NS0_15binary_internal10DivFunctorIS6_EEEEEEvRNS_18TensorIteratorBaseERKT_EUliE_EEviT1_ --------------------------
	.section	.nv.constant0._ZN2at6native18elementwise_kernelILi128ELi2EZNS0_22gpu_kernel_impl_nocastINS0_13BUnaryFunctorIN3c107complexIfEES6_S6_NS0_15binary_internal10DivFunctorIS6_EEEEEEvRNS_18TensorIteratorBaseERKT_EUliE_EEviT1_,"a",@progbits
	.sectionflags	@""
	.align	4
.nv.constant0._ZN2at6native18elementwise_kernelILi128ELi2EZNS0_22gpu_kernel_impl_nocastINS0_13BUnaryFunctorIN3c107complexIfEES6_S6_NS0_15binary_internal10DivFunctorIS6_EEEEEEvRNS_18TensorIteratorBaseERKT_EUliE_EEviT1_:
	.zero		904


//--------------------- .nv.constant0._ZN2at6native27unrolled_elementwise_kernelINS0_13BUnaryFunctorIN3c107complexIfEES5_S5_NS0_15binary_internal10DivFunctorIS5_EEEESt5arrayIPcLm2EELi4E23TrivialOffsetCalculatorILi1EjESE_NS0_6memory15LoadWithoutCastENSF_16StoreWithoutCastEEEviT_T0_T2_T3_T4_T5_ --------------------------
	.section	.nv.constant0._ZN2at6native27unrolled_elementwise_kernelINS0_13BUnaryFunctorIN3c107complexIfEES5_S5_NS0_15binary_internal10DivFunctorIS5_EEEESt5arrayIPcLm2EELi4E23TrivialOffsetCalculatorILi1EjESE_NS0_6memory15LoadWithoutCastENSF_16StoreWithoutCastEEEviT_T0_T2_T3_T4_T5_,"a",@progbits
	.sectionflags	@""
	.align	4
.nv.constant0._ZN2at6native27unrolled_elementwise_kernelINS0_13BUnaryFunctorIN3c107complexIfEES5_S5_NS0_15binary_internal10DivFunctorIS5_EEEESt5arrayIPcLm2EELi4E23TrivialOffsetCalculatorILi1EjESE_NS0_6memory15LoadWithoutCastENSF_16StoreWithoutCastEEEviT_T0_T2_T3_T4_T5_:
	.zero		396


//--------------------- .nv.constant0._ZN2at6native29vectorized_elementwise_kernelILi2ENS0_13BUnaryFunctorIN3c107complexIfEES5_S5_NS0_15binary_internal10DivFunctorIS5_EEEESt5arrayIPcLm2EEEEviT0_T1_ --------------------------
	.section	.nv.constant0._ZN2at6native29vectorized_elementwise_kernelILi2ENS0_13BUnaryFunctorIN3c107complexIfEES5_S5_NS0_15binary_internal10DivFunctorIS5_EEEESt5arrayIPcLm2EEEEviT0_T1_,"a",@progbits
	.sectionflags	@""
	.align	4
.nv.constant0._ZN2at6native29vectorized_elementwise_kernelILi2ENS0_13BUnaryFunctorIN3c107complexIfEES5_S5_NS0_15binary_internal10DivFunctorIS5_EEEESt5arrayIPcLm2EEEEviT0_T1_:
	.zero		392


//--------------------- .nv.constant0._ZN2at6native29vectorized_elementwise_kernelILi4ENS0_13BUnaryFunctorIN3c107complexIfEES5_S5_NS0_15binary_internal10DivFunctorIS5_EEEESt5arrayIPcLm2EEEEviT0_T1_ --------------------------
	.section	.nv.constant0._ZN2at6native29vectorized_elementwise_kernelILi4ENS0_13BUnaryFunctorIN3c107complexIfEES5_S5_NS0_15binary_internal10DivFunctorIS5_EEEESt5arrayIPcLm2EEEEviT0_T1_,"a",@progbits
	.sectionflags	@""
	.align	4
.nv.constant0._ZN2at6native29vectorized_elementwise_kernelILi4ENS0_13BUnaryFunctorIN3c107complexIfEES5_S5_NS0_15binary_internal10DivFunctorIS5_EEEESt5arrayIPcLm2EEEEviT0_T1_:
	.zero		392


//--------------------- .nv.constant0._ZN2at6native29vectorized_elementwise_kernelILi8ENS0_13BUnaryFunctorIN3c107complexIfEES5_S5_NS0_15binary_internal10DivFunctorIS5_EEEESt5arrayIPcLm2EEEEviT0_T1_ --------------------------
	.section	.nv.constant0._ZN2at6native29vectorized_elementwise_kernelILi8ENS0_13BUnaryFunctorIN3c107complexIfEES5_S5_NS0_15binary_internal10DivFunctorIS5_EEEESt5arrayIPcLm2EEEEviT0_T1_,"a",@progbits
	.sectionflags	@""
	.align	4
.nv.constant0._ZN2at6native29vectorized_elementwise_kernelILi8ENS0_13BUnaryFunctorIN3c107complexIfEES5_S5_NS0_15binary_internal10DivFunctorIS5_EEEESt5arrayIPcLm2EEEEviT0_T1_:
	.zero		392


//--------------------- .nv.constant2._ZN2at6native18elementwise_kernelILi128ELi4EZNS0_15gpu_kernel_implINS0_13AUnaryFunctorIN3c107complexIfEES6_S6_NS0_15binary_internal10DivFunctorIS6_EEEEEEvRNS_18TensorIteratorBaseERKT_EUliE_EEviT1_ --------------------------
	.section	.nv.constant2._ZN2at6native18elementwise_kernelILi128ELi4EZNS0_15gpu_kernel_implINS0_13AUnaryFunctorIN3c107complexIfEES6_S6_NS0_15binary_internal10DivFunctorIS6_EEEEEEvRNS_18TensorIteratorBaseERKT_EUliE_EEviT1_,"a",@progbits
	.sectionflags	@""
	.align	4
.nv.constant2._ZN2at6native18elementwise_kernelILi128ELi4EZNS0_15gpu_kernel_implINS0_13AUnaryFunctorIN3c107complexIfEES6_S6_NS0_15binary_internal10DivFunctorIS6_EEEEEEvRNS_18TensorIteratorBaseERKT_EUliE_EEviT1_:
        /*0000*/ 	.byte	0x00, 0x00, 0x00, 0xf0, 0xff, 0xff, 0x0f, 0x38


//--------------------- .nv.constant0._ZN2at6native18elementwise_kernelILi128ELi4EZNS0_15gpu_kernel_implINS0_13AUnaryFunctorIN3c107complexIfEES6_S6_NS0_15binary_internal10DivFunctorIS6_EEEEEEvRNS_18TensorIteratorBaseERKT_EUliE_EEviT1_ --------------------------
	.section	.nv.constant0._ZN2at6native18elementwise_kernelILi128ELi4EZNS0_15gpu_kernel_implINS0_13AUnaryFunctorIN3c107complexIfEES6_S6_NS0_15binary_internal10DivFunctorIS6_EEEEEEvRNS_18TensorIteratorBaseERKT_EUliE_EEviT1_,"a",@progbits
	.sectionflags	@""
	.align	4
.nv.constant0._ZN2at6native18elementwise_kernelILi128ELi4EZNS0_15gpu_kernel_implINS0_13AUnaryFunctorIN3c107complexIfEES6_S6_NS0_15binary_internal10DivFunctorIS6_EEEEEEvRNS_18TensorIteratorBaseERKT_EUliE_EEviT1_:
	.zero		912


//--------------------- .nv.constant2._ZN2at6native27unrolled_elementwise_kernelINS0_13AUnaryFunctorIN3c107complexIfEES5_S5_NS0_15binary_internal10DivFunctorIS5_EEEESt5arrayIPcLm2EELi4E23TrivialOffsetCalculatorILi1EjESE_NS0_6memory12LoadWithCastILi1EEENSF_13StoreWithCastILi1EEEEEviT_T0_T2_T3_T4_T5_ --------------------------
	.section	.nv.constant2._ZN2at6native27unrolled_elementwise_kernelINS0_13AUnaryFunctorIN3c107complexIfEES5_S5_NS0_15binary_internal10DivFunctorIS5_EEEESt5arrayIPcLm2EELi4E23TrivialOffsetCalculatorILi1EjESE_NS0_6memory12LoadWithCastILi1EEENSF_13StoreWithCastILi1EEEEEviT_T0_T2_T3_T4_T5_,"a",@progbits
	.sectionflags	@""
	.align	4
.nv.constant2._ZN2at6native27unrolled_elementwise_kernelINS0_13AUnaryFunctorIN3c107complexIfEES5_S5_NS0_15binary_internal10DivFunctorIS5_EEEESt5arrayIPcLm2EELi4E23TrivialOffsetCalculatorILi1EjESE_NS0_6memory12LoadWithCastILi1EEENSF_13StoreWithCastILi1EEEEEviT_T0_T2_T3_T4_T5_:
        /*0000*/ 	.byte	0x00, 0x00, 0x00, 0xf0, 0xff, 0xff, 0x0f, 0x38


//--------------------- .nv.constant0._ZN2at6native27unrolled_elementwise_kernelINS0_13AUnaryFunctorIN3c107complexIfEES5_S5_NS0_15binary_internal10DivFunctorIS5_EEEESt5arrayIPcLm2EELi4E23TrivialOffsetCalculatorILi1EjESE_NS0_6memory12LoadWithCastILi1EEENSF_13StoreWithCastILi1EEEEEviT_T0_T2_T3_T4_T5_ --------------------------
	.section	.nv.constant0._ZN2at6native27unrolled_elementwise_kernelINS0_13AUnaryFunctorIN3c107complexIfEES5_S5_NS0_15binary_internal10DivFunctorIS5_EEEESt5arrayIPcLm2EELi4E23TrivialOffsetCalculatorILi1EjESE_NS0_6memory12LoadWithCastILi1EEENSF_13StoreWithCastILi1EEEEEviT_T0_T2_T3_T4_T5_,"a",@progbits
	.sectionflags	@""
	.align	4
.nv.constant0._ZN2at6native27unrolled_elementwise_kernelINS0_13AUnaryFunctorIN3c107complexIfEES5_S5_NS0_15binary_internal10DivFunctorIS5_EEEESt5arrayIPcLm2EELi4E23TrivialOffsetCalculatorILi1EjESE_NS0_6memory12LoadWithCastILi1EEENSF_13StoreWithCastILi1EEEEEviT_T0_T2_T3_T4_T5_:
	.zero		412


//--------------------- .nv.constant0._ZN2at6native18elementwise_kernelILi128ELi2EZNS0_22gpu_kernel_impl_nocastINS0_13AUnaryFunctorIN3c107complexIfEES6_S6_NS0_15binary_internal10DivFunctorIS6_EEEEEEvRNS_18TensorIteratorBaseERKT_EUliE_EEviT1_ --------------------------
	.section	.nv.constant0._ZN2at6native18elementwise_kernelILi128ELi2EZNS0_22gpu_kernel_impl_nocastINS0_13AUnaryFunctorIN3c107complexIfEES6_S6_NS0_15binary_internal10DivFunctorIS6_EEEEEEvRNS_18TensorIteratorBaseERKT_EUliE_EEviT1_,"a",@progbits
	.sectionflags	@""
	.align	4
.nv.constant0._ZN2at6native18elementwise_kernelILi128ELi2EZNS0_22gpu_kernel_impl_nocastINS0_13AUnaryFunctorIN3c107complexIfEES6_S6_NS0_15binary_internal10DivFunctorIS6_EEEEEEvRNS_18TensorIteratorBaseERKT_EUliE_EEviT1_:
	.zero		904


//--------------------- .nv.constant0._ZN2at6native27unrolled_elementwise_kernelINS0_13AUnaryFunctorIN3c107complexIfEES5_S5_NS0_15binary_internal10DivFunctorIS5_EEEESt5arrayIPcLm2EELi4E23TrivialOffsetCalculatorILi1EjESE_NS0_6memory15LoadWithoutCastENSF_16StoreWithoutCastEEEviT_T0_T2_T3_T4_T5_ --------------------------
	.section	.nv.constant0._ZN2at6native27unrolled_elementwise_kernelINS0_13AUnaryFunctorIN3c107complexIfEES5_S5_NS0_15binary_internal10DivFunctorIS5_EEEESt5arrayIPcLm2EELi4E23TrivialOffsetCalculatorILi1EjESE_NS0_6memory15LoadWithoutCastENSF_16StoreWithoutCastEEEviT_T0_T2_T3_T4_T5_,"a",@progbits
	.sectionflags	@""
	.align	4
.nv.constant0._ZN2at6native27unrolled_elementwise_kernelINS0_13AUnaryFunctorIN3c107complexIfEES5_S5_NS0_15binary_internal10DivFunctorIS5_EEEESt5arrayIPcLm2EELi4E23TrivialOffsetCalculatorILi1EjESE_NS0_6memory15LoadWithoutCastENSF_16StoreWithoutCastEEEviT_T0_T2_T3_T4_T5_:
	.zero		396


//--------------------- .nv.constant0._ZN2at6native29vectorized_elementwise_kernelILi2ENS0_13AUnaryFunctorIN3c107complexIfEES5_S5_NS0_15binary_internal10DivFunctorIS5_EEEESt5arrayIPcLm2EEEEviT0_T1_ --------------------------
	.section	.nv.constant0._ZN2at6native29vectorized_elementwise_kernelILi2ENS0_13AUnaryFunctorIN3c107complexIfEES5_S5_NS0_15binary_internal10DivFunctorIS5_EEEESt5arrayIPcLm2EEEEviT0_T1_,"a",@progbits
	.sectionflags	@""
	.align	4
.nv.constant0._ZN2at6native29vectorized_elementwise_kernelILi2ENS0_13AUnaryFunctorIN3c107complexIfEES5_S5_NS0_15binary_internal10DivFunctorIS5_EEEESt5arrayIPcLm2EEEEviT0_T1_:
	.zero		392


//--------------------- .nv.constant0._ZN2at6native29vectorized_elementwise_kernelILi4ENS0_13AUnaryFunctorIN3c107complexIfEES5_S5_NS0_15binary_internal10DivFunctorIS5_EEEESt5arrayIPcLm2EEEEviT0_T1_ --------------------------
	.section	.nv.constant0._ZN2at6native29vectorized_elementwise_kernelILi4ENS0_13AUnaryFunctorIN3c107complexIfEES5_S5_NS0_15binary_internal10DivFunctorIS5_EEEESt5arrayIPcLm2EEEEviT0_T1_,"a",@progbits
	.sectionflags	@""
	.align	4
.nv.constant0._ZN2at6native29vectorized_elementwise_kernelILi4ENS0_13AUnaryFunctorIN3c107complexIfEES5_S5_NS0_15binary_internal10DivFunctorIS5_EEEESt5arrayIPcLm2EEEEviT0_T1_:
	.zero		392


//--------------------- .nv.constant0._ZN2at6native29vectorized_elementwise_kernelILi8ENS0_13AUnaryFunctorIN3c107complexIfEES5_S5_NS0_15binary_internal10DivFunctorIS5_EEEESt5arrayIPcLm2EEEEviT0_T1_ --------------------------
	.section	.nv.constant0._ZN2at6native29vectorized_elementwise_kernelILi8ENS0_13AUnaryFunctorIN3c107complexIfEES5_S5_NS0_15binary_internal10DivFunctorIS5_EEEESt5arrayIPcLm2EEEEviT0_T1_,"a",@progbits
	.sectionflags	@""
	.align	4
.nv.constant0._ZN2at6native29vectorized_elementwise_kernelILi8ENS0_13AUnaryFunctorIN3c107complexIfEES5_S5_NS0_15binary_internal10DivFunctorIS5_EEEESt5arrayIPcLm2EEEEviT0_T1_:
	.zero		392


//--------------------- .nv.constant2._ZN2at6native18elementwise_kernelILi128ELi4EZNS0_15gpu_kernel_implINS0_13BinaryFunctorIN3c107complexIdEES6_S6_NS0_15binary_internal10DivFunctorIS6_EEEEEEvRNS_18TensorIteratorBaseERKT_EUliE_EEviT1_ --------------------------
	.section	.nv.constant2._ZN2at6native18elementwise_kernelILi128ELi4EZNS0_15gpu_kernel_implINS0_13BinaryFunctorIN3c107complexIdEES6_S6_NS0_15binary_internal10DivFunctorIS6_EEEEEEvRNS_18TensorIteratorBaseERKT_EUliE_EEviT1_,"a",@progbits
	.sectionflags	@""
	.align	4
.nv.constant2._ZN2at6native18elementwise_kernelILi128ELi4EZNS0_15gpu_kernel_implINS0_13BinaryFunctorIN3c107complexIdEES6_S6_NS0_15binary_internal10DivFunctorIS6_EEEEEEvRNS_18TensorIteratorBaseERKT_EUliE_EEviT1_:
        /*0000*/ 	.byte	0x00, 0x00, 0x00, 0xf0, 0xff, 0xff, 0x0f, 0x38


//--------------------- .nv.constant0._ZN2at6native18elementwise_kernelILi128ELi4EZNS0_15gpu_kernel_implINS0_13BinaryFunctorIN3c107complexIdEES6_S6_NS0_15binary_internal10DivFunctorIS6_EEEEEEvRNS_18TensorIteratorBaseERKT_EUliE_EEviT1_ --------------------------
	.section	.nv.constant0._ZN2at6native18elementwise_kernelILi128ELi4EZNS0_15gpu_kernel_implINS0_13BinaryFunctorIN3c107complexIdEES6_S6_NS0_15binary_internal10DivFunctorIS6_EEEEEEvRNS_18TensorIteratorBaseERKT_EUliE_EEviT1_,"a",@progbits
	.sectionflags	@""
	.align	4
.nv.constant0._ZN2at6native18elementwise_kernelILi128ELi4EZNS0_15gpu_kernel_implINS0_13BinaryFunctorIN3c107complexIdEES6_S6_NS0_15binary_internal10DivFunctorIS6_EEEEEEvRNS_18TensorIteratorBaseERKT_EUliE_EEviT1_:
	.zero		1008


//--------------------- .nv.constant2._ZN2at6native27unrolled_elementwise_kernelINS0_13BinaryFunctorIN3c107complexIdEES5_S5_NS0_15binary_internal10DivFunctorIS5_EEEESt5arrayIPcLm3EELi4E23TrivialOffsetCalculatorILi2EjESD_ILi1EjENS0_6memory12LoadWithCastILi2EEENSG_13StoreWithCastILi1EEEEEviT_T0_T2_T3_T4_T5_ --------------------------
	.section	.nv.constant2._ZN2at6native27unrolled_elementwise_kernelINS0_13BinaryFunctorIN3c107complexIdEES5_S5_NS0_15binary_internal10DivFunctorIS5_EEEESt5arrayIPcLm3EELi4E23TrivialOffsetCalculatorILi2EjESD_ILi1EjENS0_6memory12LoadWithCastILi2EEENSG_13StoreWithCastILi1EEEEEviT_T0_T2_T3_T4_T5_,"a",@progbits
	.sectionflags	@""
	.align	4
.nv.constant2._ZN2at6native27unrolled_elementwise_kernelINS0_13BinaryFunctorIN3c107complexIdEES5_S5_NS0_15binary_internal10DivFunctorIS5_EEEESt5arrayIPcLm3EELi4E23TrivialOffsetCalculatorILi2EjESD_ILi1EjENS0_6memory12LoadWithCastILi2EEENSG_13StoreWithCastILi1EEEEEviT_T0_T2_T3_T4_T5_:
        /*0000*/ 	.byte	0x00, 0x00, 0x00, 0xf0, 0xff, 0xff, 0x0f, 0x38


//--------------------- .nv.constant0._ZN2at6native27unrolled_elementwise_kernelINS0_13BinaryFunctorIN3c107complexIdEES5_S5_NS0_15binary_internal10DivFunctorIS5_EEEESt5arrayIPcLm3EELi4E23TrivialOffsetCalculatorILi2EjESD_ILi1EjENS0_6memory12LoadWithCastILi2EEENSG_13StoreWithCastILi1EEEEEviT_T0_T2_T3_T4_T5_ --------------------------
	.section	.nv.constant0._ZN2at6native27unrolled_elementwise_kernelINS0_13BinaryFunctorIN3c107complexIdEES5_S5_NS0_15binary_internal10DivFunctorIS5_EEEESt5arrayIPcLm3EELi4E23TrivialOffsetCalculatorILi2EjESD_ILi1EjENS0_6memory12LoadWithCastILi2EEENSG_13StoreWithCastILi1EEEEEviT_T0_T2_T3_T4_T5_,"a",@progbits
	.sectionflags	@""
	.align	4
.nv.constant0._ZN2at6native27unrolled_elementwise_kernelINS0_13BinaryFunctorIN3c107complexIdEES5_S5_NS0_15binary_internal10DivFunctorIS5_EEEESt5arrayIPcLm3EELi4E23TrivialOffsetCalculatorILi2EjESD_ILi1EjENS0_6memory12LoadWithCastILi2EEENSG_13StoreWithCastILi1EEEEEviT_T0_T2_T3_T4_T5_:
	.zero		408


//--------------------- .nv.constant0._ZN2at6native18elementwise_kernelILi128ELi2EZNS0_22gpu_kernel_impl_nocastINS0_13BinaryFunctorIN3c107complexIdEES6_S6_NS0_15binary_internal10DivFunctorIS6_EEEEEEvRNS_18TensorIteratorBaseERKT_EUliE_EEviT1_ --------------------------
	.section	.nv.constant0._ZN2at6native18elementwise_kernelILi128ELi2EZNS0_22gpu_kernel_impl_nocastINS0_13BinaryFunctorIN3c107complexIdEES6_S6_NS0_15binary_internal10DivFunctorIS6_EEEEEEvRNS_18TensorIteratorBaseERKT_EUliE_EEviT1_,"a",@progbits
	.sectionflags	@""
	.align	4
.nv.constant0._ZN2at6native18elementwise_kernelILi128ELi2EZNS0_22gpu_kernel_impl_nocastINS0_13BinaryFunctorIN3c107complexIdEES6_S6_NS0_15binary_internal10DivFunctorIS6_EEEEEEvRNS_18TensorIteratorBaseERKT_EUliE_EEviT1_:
	.zero		1008


//--------------------- .nv.constant0._ZN2at6native27unrolled_elementwise_kernelINS0_13BinaryFunctorIN3c107complexIdEES5_S5_NS0_15binary_internal10DivFunctorIS5_EEEESt5arrayIPcLm3EELi4E23TrivialOffsetCalculatorILi2EjESD_ILi1EjENS0_6memory15LoadWithoutCastENSG_16StoreWithoutCastEEEviT_T0_T2_T3_T4_T5_ --------------------------
	.section	.nv.constant0._ZN2at6native27unrolled_elementwise_kernelINS0_13BinaryFunctorIN3c107complexIdEES5_S5_NS0_15binary_internal10DivFunctorIS5_EEEESt5arrayIPcLm3EELi4E23TrivialOffsetCalculatorILi2EjESD_ILi1EjENS0_6memory15LoadWithoutCastENSG_16StoreWithoutCastEEEviT_T0_T2_T3_T4_T5_,"a",@progbits
	.sectionflags	@""
	.align	4
.nv.constant0._ZN2at6native27unrolled_elementwise_kernelINS0_13BinaryFunctorIN3c107complexIdEES5_S5_NS0_15binary_internal10DivFunctorIS5_EEEESt5arrayIPcLm3EELi4E23TrivialOffsetCalculatorILi2EjESD_ILi1EjENS0_6memory15LoadWithoutCastENSG_16StoreWithoutCastEEEviT_T0_T2_T3_T4_T5_:
	.zero		388


//--------------------- .nv.constant0._ZN2at6native29vectorized_elementwise_kernelILi2ENS0_13BinaryFunctorIN3c107complexIdEES5_S5_NS0_15binary_internal10DivFunctorIS5_EEEESt5arrayIPcLm3EEEEviT0_T1_ --------------------------
	.section	.nv.constant0._ZN2at6native29vectorized_elementwise_kernelILi2ENS0_13BinaryFunctorIN3c107complexIdEES5_S5_NS0_15binary_internal10DivFunctorIS5_EEEESt5arrayIPcLm3EEEEviT0_T1_,"a",@progbits
	.sectionflags	@""
	.align	4
.nv.constant0._ZN2at6native29vectorized_elementwise_kernelILi2ENS0_13BinaryFunctorIN3c107complexIdEES5_S5_NS0_15binary_internal10DivFunctorIS5_EEEESt5arrayIPcLm3EEEEviT0_T1_:
	.zero		384


//--------------------- .nv.constant0._ZN2at6native29vectorized_elementwise_kernelILi4ENS0_13BinaryFunctorIN3c107complexIdEES5_S5_NS0_15binary_internal10DivFunctorIS5_EEEESt5arrayIPcLm3EEEEviT0_T1_ --------------------------
	.section	.nv.constant0._ZN2at6native29vectorized_elementwise_kernelILi4ENS0_13BinaryFunctorIN3c107complexIdEES5_S5_NS0_15binary_internal10DivFunctorIS5_EEEESt5arrayIPcLm3EEEEviT0_T1_,"a",@progbits
	.sectionflags	@""
	.align	4
.nv.constant0._ZN2at6native29vectorized_elementwise_kernelILi4ENS0_13BinaryFunctorIN3c107complexIdEES5_S5_NS0_15binary_internal10DivFunctorIS5_EEEESt5arrayIPcLm3EEEEviT0_T1_:
	.zero		384


//--------------------- .nv.constant0._ZN2at6native29vectorized_elementwise_kernelILi8ENS0_13BinaryFunctorIN3c107complexIdEES5_S5_NS0_15binary_internal10DivFunctorIS5_EEEESt5arrayIPcLm3EEEEviT0_T1_ --------------------------
	.section	.nv.constant0._ZN2at6native29vectorized_elementwise_kernelILi8ENS0_13BinaryFunctorIN3c107complexIdEES5_S5_NS0_15binary_internal10DivFunctorIS5_EEEESt5arrayIPcLm3EEEEviT0_T1_,"a",@progbits
	.sectionflags	@""
	.align	4
.nv.constant0._ZN2at6native29vectorized_elementwise_kernelILi8ENS0_13BinaryFunctorIN3c107complexIdEES5_S5_NS0_15binary_internal10DivFunctorIS5_EEEESt5arrayIPcLm3EEEEviT0_T1_:
	.zero		384


//--------------------- .nv.constant2._ZN2at6native18elementwise_kernelILi128ELi4EZNS0_15gpu_kernel_implINS0_13BUnaryFunctorIN3c107complexIdEES6_S6_NS0_15binary_internal10DivFunctorIS6_EEEEEEvRNS_18TensorIteratorBaseERKT_EUliE_EEviT1_ --------------------------
	.section	.nv.constant2._ZN2at6native18elementwise_kernelILi128ELi4EZNS0_15gpu_kernel_implINS0_13BUnaryFunctorIN3c107complexIdEES6_S6_NS0_15binary_internal10DivFunctorIS6_EEEEEEvRNS_18TensorIteratorBaseERKT_EUliE_EEviT1_,"a",@progbits
	.sectionflags	@""
	.align	4
.nv.constant2._ZN2at6native18elementwise_kernelILi128ELi4EZNS0_15gpu_kernel_implINS0_13BUnaryFunctorIN3c107complexIdEES6_S6_NS0_15binary_internal10DivFunctorIS6_EEEEEEvRNS_18TensorIteratorBaseERKT_EUliE_EEviT1_:
        /*0000*/ 	.byte	0x00, 0x00, 0x00, 0xf0, 0xff, 0xff, 0x0f, 0x38


//--------------------- .nv.constant0._ZN2at6native18elementwise_kernelILi128ELi4EZNS0_15gpu_kernel_implINS0_13BUnaryFunctorIN3c107complexIdEES6_S6_NS0_15binary_internal10DivFunctorIS6_EEEEEEvRNS_18TensorIteratorBaseERKT_EUliE_EEviT1_ --------------------------
	.section	.nv.constant0._ZN2at6native18elementwise_kernelILi128ELi4EZNS0_15gpu_kernel_implINS0_13BUnaryFunctorIN3c107complexIdEES6_S6_NS0_15binary_internal10DivFunctorIS6_EEEEEEvRNS_18TensorIteratorBaseERKT_EUliE_EEviT1_,"a",@progbits
	.sectionflags	@""
	.align	4
.nv.constant0._ZN2at6native18elementwise_kernelILi128ELi4EZNS0_15gpu_kernel_implINS0_13BUnaryFunctorIN3c107complexIdEES6_S6_NS0_15binary_internal10DivFunctorIS6_EEEEEEvRNS_18TensorIteratorBaseERKT_EUliE_EEviT1_:
	.zero		944


//--------------------- .nv.constant2._ZN2at6native27unrolled_elementwise_kernelINS0_13BUnaryFunctorIN3c107complexIdEES5_S5_NS0_15binary_internal10DivFunctorIS5_EEEESt5arrayIPcLm2EELi4E23TrivialOffsetCalculatorILi1EjESE_NS0_6memory12LoadWithCastILi1EEENSF_13StoreWithCastILi1EEEEEviT_T0_T2_T3_T4_T5_ --------------------------
	.section	.nv.constant2._ZN2at6native27unrolled_elementwise_kernelINS0_13BUnaryFunctorIN3c107complexIdEES5_S5_NS0_15binary_internal10DivFunctorIS5_EEEESt5arrayIPcLm2EELi4E23TrivialOffsetCalculatorILi1EjESE_NS0_6memory12LoadWithCastILi1EEENSF_13StoreWithCastILi1EEEEEviT_T0_T2_T3_T4_T5_,"a",@progbits
	.sectionflags	@""
	.align	4
.nv.constant2._ZN2at6native27unrolled_elementwise_kernelINS0_13BUnaryFunctorIN3c107complexIdEES5_S5_NS0_15binary_internal10DivFunctorIS5_EEEESt5arrayIPcLm2EELi4E23TrivialOffsetCalculatorILi1EjESE_NS0_6memory12LoadWithCastILi1EEENSF_13StoreWithCastILi1EEEEEviT_T0_T2_T3_T4_T5_:
        /*0000*/ 	.byte	0x00, 0x00, 0x00, 0xf0, 0xff, 0xff, 0x0f, 0x38


//--------------------- .nv.constant0._ZN2at6native27unrolled_elementwise_kernelINS0_13BUnaryFunctorIN3c107complexIdEES5_S5_NS0_15binary_internal10DivFunctorIS5_EEEESt5arrayIPcLm2EELi4E23TrivialOffsetCalculatorILi1EjESE_NS0_6memory12LoadWithCastILi1EEENSF_13StoreWithCastILi1EEEEEviT_T0_T2_T3_T4_T5_ --------------------------
	.section	.nv.constant0._ZN2at6native27unrolled_elementwise_kernelINS0_13BUnaryFunctorIN3c107complexIdEES5_S5_NS0_15binary_internal10DivFunctorIS5_EEEESt5arrayIPcLm2EELi4E23TrivialOffsetCalculatorILi1EjESE_NS0_6memory12LoadWithCastILi1EEENSF_13StoreWithCastILi1EEEEEviT_T0_T2_T3_T4_T5_,"a",@progbits
	.sectionflags	@""
	.align	4
.nv.constant0._ZN2at6native27unrolled_elementwise_kernelINS0_13BUnaryFunctorIN3c107complexIdEES5_S5_NS0_15binary_internal10DivFunctorIS5_EEEESt5arrayIPcLm2EELi4E23TrivialOffsetCalculatorILi1EjESE_NS0_6memory12LoadWithCastILi1EEENSF_13StoreWithCastILi1EEEEEviT_T0_T2_T3_T4_T5_:
	.zero		436


//--------------------- .nv.constant0._ZN2at6native18elementwise_kernelILi128ELi2EZNS0_22gpu_kernel_impl_nocastINS0_13BUnaryFunctorIN3c107complexIdEES6_S6_NS0_15binary_internal10DivFunctorIS6_EEEEEEvRNS_18TensorIteratorBaseERKT_EUliE_EEviT1_ --------------------------
	.section	.nv.constant0._ZN2at6native18elementwise_kernelILi128ELi2EZNS0_22gpu_kernel_impl_nocastINS0_13BUnaryFunctorIN3c107complexIdEES6_S6_NS0_15binary_internal10DivFunctorIS6_EEEEEEvRNS_18TensorIteratorBaseERKT_EUliE_EEviT1_,"a",@progbits
	.sectionflags	@""
	.align	4
.nv.constant0._ZN2at6native18elementwise_kernelILi128ELi2EZNS0_22gpu_kernel_impl_nocastINS0_13BUnaryFunctorIN3c107complexIdEES6_S6_NS0_15binary_internal10DivFunctorIS6_EEEEEEvRNS_18TensorIteratorBaseERKT_EUliE_EEviT1_:
	.zero		944


//--------------------- .nv.constant0._ZN2at6native27unrolled_elementwise_kernelINS0_13BUnaryFunctorIN3c107complexIdEES5_S5_NS0_15binary_internal10DivFunctorIS5_EEEESt5arrayIPcLm2EELi4E23TrivialOffsetCalculatorILi1EjESE_NS0_6memory15LoadWithoutCastENSF_16StoreWithoutCastEEEviT_T0_T2_T3_T4_T5_ --------------------------
	.section	.nv.constant0._ZN2at6native27unrolled_elementwise_kernelINS0_13BUnaryFunctorIN3c107complexIdEES5_S5_NS0_15binary_internal10DivFunctorIS5_EEEESt5arrayIPcLm2EELi4E23TrivialOffsetCalculatorILi1EjESE_NS0_6memory15LoadWithoutCastENSF_16StoreWithoutCastEEEviT_T0_T2_T3_T4_T5_,"a",@progbits
	.sectionflags	@""
	.align	4
.nv.constant0._ZN2at6native27unrolled_elementwise_kernelINS0_13BUnaryFunctorIN3c107complexIdEES5_S5_NS0_15binary_internal10DivFunctorIS5_EEEESt5arrayIPcLm2EELi4E23TrivialOffsetCalculatorILi1EjESE_NS0_6memory15LoadWithoutCastENSF_16StoreWithoutCastEEEviT_T0_T2_T3_T4_T5_:
	.zero		420


//--------------------- .nv.constant0._ZN2at6native29vectorized_elementwise_kernelILi2ENS0_13BUnaryFunctorIN3c107complexIdEES5_S5_NS0_15binary_internal10DivFunctorIS5_EEEESt5arrayIPcLm2EEEEviT0_T1_ --------------------------
	.section	.nv.constant0._ZN2at6native29vectorized_elementwise_kernelILi2ENS0_13BUnaryFunctorIN3c107complexIdEES5_S5_NS0_15binary_internal10DivFunctorIS5_EEEESt5arrayIPcLm2EEEEviT0_T1_,"a",@progbits
	.sectionflags	@""
	.align	4
.nv.constant0._ZN2at6native29vectorized_elementwise_kernelILi2ENS0_13BUnaryFunctorIN3c107complexIdEES5_S5_NS0_15binary_internal10DivFunctorIS5_EEEESt5arrayIPcLm2EEEEviT0_T1_:
	.zero		416


//--------------------- .nv.constant0._ZN2at6native29vectorized_elementwise_kernelILi4ENS0_13BUnaryFunctorIN3c107complexIdEES5_S5_NS0_15binary_internal10DivFunctorIS5_EEEESt5arrayIPcLm2EEEEviT0_T1_ --------------------------
	.section	.nv.constant0._ZN2at6native29vectorized_elementwise_kernelILi4ENS0_13BUnaryFunctorIN3c107complexIdEES5_S5_NS0_15binary_internal10DivFunctorIS5_EEEESt5arrayIPcLm2EEEEviT0_T1_,"a",@progbits
	.sectionflags	@""
	.align	4
.nv.constant0._ZN2at6native29vectorized_elementwise_kernelILi4ENS0_13BUnaryFunctorIN3c107complexIdEES5_S5_NS0_15binary_internal10DivFunctorIS5_EEEESt5arrayIPcLm2EEEEviT0_T1_:
	.zero		416


//--------------------- .nv.constant0._ZN2at6native29vectorized_elementwise_kernelILi8ENS0_13BUnaryFunctorIN3c107complexIdEES5_S5_NS0_15binary_internal10DivFunctorIS5_EEEESt5arrayIPcLm2EEEEviT0_T1_ --------------------------
	.section	.nv.constant0._ZN2at6native29vectorized_elementwise_kernelILi8ENS0_13BUnaryFunctorIN3c107complexIdEES5_S5_NS0_15binary_internal10DivFunctorIS5_EEEESt5arrayIPcLm2EEEEviT0_T1_,"a",@progbits
	.sectionflags	@""
	.align	4
.nv.constant0._ZN2at6native29vectorized_elementwise_kernelILi8ENS0_13BUnaryFunctorIN3c107complexIdEES5_S5_NS0_15binary_internal10DivFunctorIS5_EEEESt5arrayIPcLm2EEEEviT0_T1_:
	.zero		416


//--------------------- .nv.constant2._ZN2at6native18elementwise_kernelILi128ELi4EZNS0_15gpu_kernel_implINS0_13AUnaryFunctorIN3c107complexIdEES6_S6_NS0_15binary_internal10DivFunctorIS6_EEEEEEvRNS_18TensorIteratorBaseERKT_EUliE_EEviT1_ --------------------------
	.section	.nv.constant2._ZN2at6native18elementwise_kernelILi128ELi4EZNS0_15gpu_kernel_implINS0_13AUnaryFunctorIN3c107complexIdEES6_S6_NS0_15binary_internal10DivFunctorIS6_EEEEEEvRNS_18TensorIteratorBaseERKT_EUliE_EEviT1_,"a",@progbits
	.sectionflags	@""
	.align	4
.nv.constant2._ZN2at6native18elementwise_kernelILi128ELi4EZNS0_15gpu_kernel_implINS0_13AUnaryFunctorIN3c107complexIdEES6_S6_NS0_15binary_internal10DivFunctorIS6_EEEEEEvRNS_18TensorIteratorBaseERKT_EUliE_EEviT1_:
        /*0000*/ 	.byte	0x00, 0x00, 0x00, 0xf0, 0xff, 0xff, 0x0f, 0x38


//--------------------- .nv.constant0._ZN2at6native18elementwise_kernelILi128ELi4EZNS0_15gpu_kernel_implINS0_13AUnaryFunctorIN3c107complexIdEES6_S6_NS0_15binary_internal10DivFunctorIS6_EEEEEEvRNS_18TensorIteratorBaseERKT_EUliE_EEviT1_ --------------------------
	.section	.nv.constant0._ZN2at6native18elementwise_kernelILi128ELi4EZNS0_15gpu_kernel_implINS0_13AUnaryFunctorIN3c107complexIdEES6_S6_NS0_15binary_internal10DivFunctorIS6_EEEEEEvRNS_18TensorIteratorBaseERKT_EUliE_EEviT1_,"a",@progbits
	.sectionflags	@""
	.align	4
.nv.constant0._ZN2at6native18elementwise_kernelILi128ELi4EZNS0_15gpu_kernel_implINS0_13AUnaryFunctorIN3c107complexIdEES6_S6_NS0_15binary_internal10DivFunctorIS6_EEEEEEvRNS_18TensorIteratorBaseERKT_EUliE_EEviT1_:
	.zero		944


//--------------------- .nv.constant2._ZN2at6native27unrolled_elementwise_kernelINS0_13AUnaryFunctorIN3c107complexIdEES5_S5_NS0_15binary_internal10DivFunctorIS5_EEEESt5arrayIPcLm2EELi4E23TrivialOffsetCalculatorILi1EjESE_NS0_6memory12LoadWithCastILi1EEENSF_13StoreWithCastILi1EEEEEviT_T0_T2_T3_T4_T5_ --------------------------
	.section	.nv.constant2._ZN2at6native27unrolled_elementwise_kernelINS0_13AUnaryFunctorIN3c107complexIdEES5_S5_NS0_15binary_internal10DivFunctorIS5_EEEESt5arrayIPcLm2EELi4E23TrivialOffsetCalculatorILi1EjESE_NS0_6memory12LoadWithCastILi1EEENSF_13StoreWithCastILi1EEEEEviT_T0_T2_T3_T4_T5_,"a",@progbits
	.sectionflags	@""
	.align	4
.nv.constant2._ZN2at6native27unrolled_elementwise_kernelINS0_13AUnaryFunctorIN3c107complexIdEES5_S5_NS0_15binary_internal10DivFunctorIS5_EEEESt5arrayIPcLm2EELi4E23TrivialOffsetCalculatorILi1EjESE_NS0_6memory12LoadWithCastILi1EEENSF_13StoreWithCastILi1EEEEEviT_T0_T2_T3_T4_T5_:
        /*0000*/ 	.byte	0x00, 0x00, 0x00, 0xf0, 0xff, 0xff, 0x0f, 0x38


//--------------------- .nv.constant0._ZN2at6native27unrolled_elementwise_kernelINS0_13AUnaryFunctorIN3c107complexIdEES5_S5_NS0_15binary_internal10DivFunctorIS5_EEEESt5arrayIPcLm2EELi4E23TrivialOffsetCalculatorILi1EjESE_NS0_6memory12LoadWithCastILi1EEENSF_13StoreWithCastILi1EEEEEviT_T0_T2_T3_T4_T5_ --------------------------
	.section	.nv.constant0._ZN2at6native27unrolled_elementwise_kernelINS0_13AUnaryFunctorIN3c107complexIdEES5_S5_NS0_15binary_internal10DivFunctorIS5_EEEESt5arrayIPcLm2EELi4E23TrivialOffsetCalculatorILi1EjESE_NS0_6memory12LoadWithCastILi1EEENSF_13StoreWithCastILi1EEEEEviT_T0_T2_T3_T4_T5_,"a",@progbits
	.sectionflags	@""
	.align	4
.nv.constant0._ZN2at6native27unrolled_elementwise_kernelINS0_13AUnaryFunctorIN3c107complexIdEES5_S5_NS0_15binary_internal10DivFunctorIS5_EEEESt5arrayIPcLm2EELi4E23TrivialOffsetCalculatorILi1EjESE_NS0_6memory12LoadWithCastILi1EEENSF_13StoreWithCastILi1EEEEEviT_T0_T2_T3_T4_T5_:
	.zero		436


//--------------------- .nv.constant0._ZN2at6native18elementwise_kernelILi128ELi2EZNS0_22gpu_kernel_impl_nocastINS0_13AUnaryFunctorIN3c107complexIdEES6_S6_NS0_15binary_internal10DivFunctorIS6_EEEEEEvRNS_18TensorIteratorBaseERKT_EUliE_EEviT1_ --------------------------
	.section	.nv.constant0._ZN2at6native18elementwise_kernelILi128ELi2EZNS0_22gpu_kernel_impl_nocastINS0_13AUnaryFunctorIN3c107complexIdEES6_S6_NS0_15binary_internal10DivFunctorIS6_EEEEEEvRNS_18TensorIteratorBaseERKT_EUliE_EEviT1_,"a",@progbits
	.sectionflags	@""
	.align	4
.nv.constant0._ZN2at6native18elementwise_kernelILi128ELi2EZNS0_22gpu_kernel_impl_nocastINS0_13AUnaryFunctorIN3c107complexIdEES6_S6_NS0_15binary_internal10DivFunctorIS6_EEEEEEvRNS_18TensorIteratorBaseERKT_EUliE_EEviT1_:
	.zero		944


//--------------------- .nv.constant0._ZN2at6native27unrolled_elementwise_kernelINS0_13AUnaryFunctorIN3c107complexIdEES5_S5_NS0_15binary_internal10DivFunctorIS5_EEEESt5arrayIPcLm2EELi4E23TrivialOffsetCalculatorILi1EjESE_NS0_6memory15LoadWithoutCastENSF_16StoreWithoutCastEEEviT_T0_T2_T3_T4_T5_ --------------------------
	.section	.nv.constant0._ZN2at6native27unrolled_elementwise_kernelINS0_13AUnaryFunctorIN3c107complexIdEES5_S5_NS0_15binary_internal10DivFunctorIS5_EEEESt5arrayIPcLm2EELi4E23TrivialOffsetCalculatorILi1EjESE_NS0_6memory15LoadWithoutCastENSF_16StoreWithoutCastEEEviT_T0_T2_T3_T4_T5_,"a",@progbits
	.sectionflags	@""
	.align	4
.nv.constant0._ZN2at6native27unrolled_elementwise_kernelINS0_13AUnaryFunctorIN3c107complexIdEES5_S5_NS0_15binary_internal10DivFunctorIS5_EEEESt5arrayIPcLm2EELi4E23TrivialOffsetCalculatorILi1EjESE_NS0_6memory15LoadWithoutCastENSF_16StoreWithoutCastEEEviT_T0_T2_T3_T4_T5_:
	.zero		420


//--------------------- .nv.constant0._ZN2at6native29vectorized_elementwise_kernelILi2ENS0_13AUnaryFunctorIN3c107complexIdEES5_S5_NS0_15binary_internal10DivFunctorIS5_EEEESt5arrayIPcLm2EEEEviT0_T1_ --------------------------
	.section	.nv.constant0._ZN2at6native29vectorized_elementwise_kernelILi2ENS0_13AUnaryFunctorIN3c107complexIdEES5_S5_NS0_15binary_internal10DivFunctorIS5_EEEESt5arrayIPcLm2EEEEviT0_T1_,"a",@progbits
	.sectionflags	@""
	.align	4
.nv.constant0._ZN2at6native29vectorized_elementwise_kernelILi2ENS0_13AUnaryFunctorIN3c107complexIdEES5_S5_NS0_15binary_internal10DivFunctorIS5_EEEESt5arrayIPcLm2EEEEviT0_T1_:
	.zero		416


//--------------------- .nv.constant0._ZN2at6native29vectorized_elementwise_kernelILi4ENS0_13AUnaryFunctorIN3c107complexIdEES5_S5_NS0_15binary_internal10DivFunctorIS5_EEEESt5arrayIPcLm2EEEEviT0_T1_ --------------------------
	.section	.nv.constant0._ZN2at6native29vectorized_elementwise_kernelILi4ENS0_13AUnaryFunctorIN3c107complexIdEES5_S5_NS0_15binary_internal10DivFunctorIS5_EEEESt5arrayIPcLm2EEEEviT0_T1_,"a",@progbits
	.sectionflags	@""
	.align	4
.nv.constant0._ZN2at6native29vectorized_elementwise_kernelILi4ENS0_13AUnaryFunctorIN3c107complexIdEES5_S5_NS0_15binary_internal10DivFunctorIS5_EEEESt5arrayIPcLm2EEEEviT0_T1_:
	.zero		416


//--------------------- .nv.constant0._ZN2at6native29vectorized_elementwise_kernelILi8ENS0_13AUnaryFunctorIN3c107complexIdEES5_S5_NS0_15binary_internal10DivFunctorIS5_EEEESt5arrayIPcLm2EEEEviT0_T1_ --------------------------
	.section	.nv.constant0._ZN2at6native29vectorized_elementwise_kernelILi8ENS0_13AUnaryFunctorIN3c107complexIdEES5_S5_NS0_15binary_internal10DivFunctorIS5_EEEESt5arrayIPcLm2EEEEviT0_T1_,"a",@progbits
	.sectionflags	@""
	.align	4
.nv.constant0._ZN2at6native29vectorized_elementwise_kernelILi8ENS0_13AUnaryFunctorIN3c107complexIdEES5_S5_NS0_15binary_internal10DivFunctorIS5_EEEESt5arrayIPcLm2EEEEviT0_T1_:
	.zero		416


//--------------------- .nv.constant2._ZN2at6native18elementwise_kernelILi128ELi4EZNS0_15gpu_kernel_implINS0_13BinaryFunctorIfffNS0_15binary_internal10DivFunctorIfEEEEEEvRNS_18TensorIteratorBaseERKT_EUliE_EEviT1_ --------------------------
	.section	.nv.constant2._ZN2at6native18elementwise_kernelILi128ELi4EZNS0_15gpu_kernel_implINS0_13BinaryFunctorIfffNS0_15binary_internal10DivFunctorIfEEEEEEvRNS_18TensorIteratorBaseERKT_EUliE_EEviT1_,"a",@progbits
	.sectionflags	@""
	.align	4
.nv.constant2._ZN2at6native18elementwise_kernelILi128ELi4EZNS0_15gpu_kernel_implINS0_13BinaryFunctorIfffNS0_15binary_internal10DivFunctorIfEEEEEEvRNS_18TensorIteratorBaseERKT_EUliE_EEviT1_:
        /*0000*/ 	.byte	0x00, 0x00, 0x00, 0xf0, 0xff, 0xff, 0x0f, 0x38


//--------------------- .nv.constant0._ZN2at6native18elementwise_kernelILi128ELi4EZNS0_15gpu_kernel_implINS0_13BinaryFunctorIfffNS0_15binary_internal10DivFunctorIfEEEEEEvRNS_18TensorIteratorBaseERKT_EUliE_EEviT1_ --------------------------
	.section	.nv.constant0._ZN2at6native18elementwise_kernelILi128ELi4EZNS0_15gpu_kernel_implINS0_13BinaryFunctorIfffNS0_15binary_internal10DivFunctorIfEEEEEEvRNS_18TensorIteratorBaseERKT_EUliE_EEviT1_,"a",@progbits
	.sectionflags	@""
	.align	4
.nv.constant0._ZN2at6native18elementwise_kernelILi128ELi4EZNS0_15gpu_kernel_implINS0_13BinaryFunctorIfffNS0_15binary_internal10DivFunctorIfEEEEEEvRNS_18TensorIteratorBaseERKT_EUliE_EEviT1_:
	.zero		1008


//--------------------- .nv.constant2._ZN2at6native27unrolled_elementwise_kernelINS0_13BinaryFunctorIfffNS0_15binary_internal10DivFunctorIfEEEESt5arrayIPcLm3EELi4E23TrivialOffsetCalculatorILi2EjESA_ILi1EjENS0_6memory12LoadWithCastILi2EEENSD_13StoreWithCastILi1EEEEEviT_T0_T2_T3_T4_T5_ --------------------------
	.section	.nv.constant2._ZN2at6native27unrolled_elementwise_kernelINS0_13BinaryFunctorIfffNS0_15binary_internal10DivFunctorIfEEEESt5arrayIPcLm3EELi4E23TrivialOffsetCalculatorILi2EjESA_ILi1EjENS0_6memory12LoadWithCastILi2EEENSD_13StoreWithCastILi1EEEEEviT_T0_T2_T3_T4_T5_,"a",@progbits
	.sectionflags	@""
	.align	4
.nv.constant2._ZN2at6native27unrolled_elementwise_kernelINS0_13BinaryFunctorIfffNS0_15binary_internal10DivFunctorIfEEEESt5arrayIPcLm3EELi4E23TrivialOffsetCalculatorILi2EjESA_ILi1EjENS0_6memory12LoadWithCastILi2EEENSD_13StoreWithCastILi1EEEEEviT_T0_T2_T3_T4_T5_:
        /*0000*/ 	.byte	0x00, 0x00, 0x00, 0xf0, 0xff, 0xff, 0x0f, 0x38


//--------------------- .nv.constant0._ZN2at6native27unrolled_elementwise_kernelINS0_13BinaryFunctorIfffNS0_15binary_internal10DivFunctorIfEEEESt5arrayIPcLm3EELi4E23TrivialOffsetCalculatorILi2EjESA_ILi1EjENS0_6memory12LoadWithCastILi2EEENSD_13StoreWithCastILi1EEEEEviT_T0_T2_T3_T4_T5_ --------------------------
	.section	.nv.constant0._ZN2at6native27unrolled_elementwise_kernelINS0_13BinaryFunctorIfffNS0_15binary_internal10DivFunctorIfEEEESt5arrayIPcLm3EELi4E23TrivialOffsetCalculatorILi2EjESA_ILi1EjENS0_6memory12LoadWithCastILi2EEENSD_13StoreWithCastILi1EEEEEviT_T0_T2_T3_T4_T5_,"a",@progbits
	.sectionflags	@""
	.align	4
.nv.constant0._ZN2at6native27unrolled_elementwise_kernelINS0_13BinaryFunctorIfffNS0_15binary_internal10DivFunctorIfEEEESt5arrayIPcLm3EELi4E23TrivialOffsetCalculatorILi2EjESA_ILi1EjENS0_6memory12LoadWithCastILi2EEENSD_13StoreWithCastILi1EEEEEviT_T0_T2_T3_T4_T5_:
	.zero		408


//--------------------- .nv.constant0._ZN2at6native18elementwise_kernelILi128ELi2EZNS0_22gpu_kernel_impl_nocastINS0_13BinaryFunctorIfffNS0_15binary_internal10DivFunctorIfEEEEEEvRNS_18TensorIteratorBaseERKT_EUliE_EEviT1_ --------------------------
	.section	.nv.constant0._ZN2at6native18elementwise_kernelILi128ELi2EZNS0_22gpu_kernel_impl_nocastINS0_13BinaryFunctorIfffNS0_15binary_internal10DivFunctorIfEEEEEEvRNS_18TensorIteratorBaseERKT_EUliE_EEviT1_,"a",@progbits
	.sectionflags	@""
	.align	4
.nv.constant0._ZN2at6native18elementwise_kernelILi128ELi2EZNS0_22gpu_kernel_impl_nocastINS0_13BinaryFunctorIfffNS0_15binary_internal10DivFunctorIfEEEEEEvRNS_18TensorIteratorBaseERKT_EUliE_EEviT1_:
	.zero		1008


//--------------------- .nv.constant0._ZN2at6native27unrolled_elementwise_kernelINS0_13BinaryFunctorIfffNS0_15binary_internal10DivFunctorIfEEEESt5arrayIPcLm3EELi4E23TrivialOffsetCalculatorILi2EjESA_ILi1EjENS0_6memory15LoadWithoutCastENSD_16StoreWithoutCastEEEviT_T0_T2_T3_T4_T5_ --------------------------
	.section	.nv.constant0._ZN2at6native27unrolled_elementwise_kernelINS0_13BinaryFunctorIfffNS0_15binary_internal10DivFunctorIfEEEESt5arrayIPcLm3EELi4E23TrivialOffsetCalculatorILi2EjESA_ILi1EjENS0_6memory15LoadWithoutCastENSD_16StoreWithoutCastEEEviT_T0_T2_T3_T4_T5_,"a",@progbits
	.sectionflags	@""
	.align	4
.nv.constant0._ZN2at6native27unrolled_elementwise_kernelINS0_13BinaryFunctorIfffNS0_15binary_internal10DivFunctorIfEEEESt5arrayIPcLm3EELi4E23TrivialOffsetCalculatorILi2EjESA_ILi1EjENS0_6memory15LoadWithoutCastENSD_16StoreWithoutCastEEEviT_T0_T2_T3_T4_T5_:
	.zero		388


//--------------------- .nv.constant0._ZN2at6native29vectorized_elementwise_kernelILi2ENS0_13BinaryFunctorIfffNS0_15binary_internal10DivFunctorIfEEEESt5arrayIPcLm3EEEEviT0_T1_ --------------------------
	.section	.nv.constant0._ZN2at6native29vectorized_elementwise_kernelILi2ENS0_13BinaryFunctorIfffNS0_15binary_internal10DivFunctorIfEEEESt5arrayIPcLm3EEEEviT0_T1_,"a",@progbits
	.sectionflags	@""
	.align	4
.nv.constant0._ZN2at6native29vectorized_elementwise_kernelILi2ENS0_13BinaryFunctorIfffNS0_15binary_internal10DivFunctorIfEEEESt5arrayIPcLm3EEEEviT0_T1_:
	.zero		384


//--------------------- .nv.constant0._ZN2at6native29vectorized_elementwise_kernelILi4ENS0_13BinaryFunctorIfffNS0_15binary_internal10DivFunctorIfEEEESt5arrayIPcLm3EEEEviT0_T1_ --------------------------
	.section	.nv.constant0._ZN2at6native29vectorized_elementwise_kernelILi4ENS0_13BinaryFunctorIfffNS0_15binary_internal10DivFunctorIfEEEESt5arrayIPcLm3EEEEviT0_T1_,"a",@progbits
	.sectionflags	@""
	.align	4
.nv.constant0._ZN2at6native29vectorized_elementwise_kernelILi4ENS0_13BinaryFunctorIfffNS0_15binary_internal10DivFunctorIfEEEESt5arrayIPcLm3EEEEviT0_T1_:
	.zero		384


//--------------------- .nv.constant0._ZN2at6native29vectorized_elementwise_kernelILi8ENS0_13BinaryFunctorIfffNS0_15binary_internal10DivFunctorIfEEEESt5arrayIPcLm3EEEEviT0_T1_ --------------------------
	.section	.nv.constant0._ZN2at6native29vectorized_elementwise_kernelILi8ENS0_13BinaryFunctorIfffNS0_15binary_internal10DivFunctorIfEEEESt5arrayIPcLm3EEEEviT0_T1_,"a",@progbits
	.sectionflags	@""
	.align	4
.nv.constant0._ZN2at6native29vectorized_elementwise_kernelILi8ENS0_13BinaryFunctorIfffNS0_15binary_internal10DivFunctorIfEEEESt5arrayIPcLm3EEEEviT0_T1_:
	.zero		384


//--------------------- .nv.constant2._ZN2at6native18elementwise_kernelILi128ELi4EZNS0_15gpu_kernel_implINS0_13BUnaryFunctorIfffNS0_15binary_internal10DivFunctorIfEEEEEEvRNS_18TensorIteratorBaseERKT_EUliE_EEviT1_ --------------------------
	.section	.nv.constant2._ZN2at6native18elementwise_kernelILi128ELi4EZNS0_15gpu_kernel_implINS0_13BUnaryFunctorIfffNS0_15binary_internal10DivFunctorIfEEEEEEvRNS_18TensorIteratorBaseERKT_EUliE_EEviT1_,"a",@progbits
	.sectionflags	@""
	.align	4
.nv.constant2._ZN2at6native18elementwise_kernelILi128ELi4EZNS0_15gpu_kernel_implINS0_13BUnaryFunctorIfffNS0_15binary_internal10DivFunctorIfEEEEEEvRNS_18TensorIteratorBaseERKT_EUliE_EEviT1_:
        /*0000*/ 	.byte	0x00, 0x00, 0x00, 0xf0, 0xff, 0xff, 0x0f, 0x38


//--------------------- .nv.constant0._ZN2at6native18elementwise_kernelILi128ELi4EZNS0_15gpu_kernel_implINS0_13BUnaryFunctorIfffNS0_15binary_internal10DivFunctorIfEEEEEEvRNS_18TensorIteratorBaseERKT_EUliE_EEviT1_ --------------------------
	.section	.nv.constant0._ZN2at6native18elementwise_kernelILi128ELi4EZNS0_15gpu_kernel_implINS0_13BUnaryFunctorIfffNS0_15binary_internal10DivFunctorIfEEEEEEvRNS_18TensorIteratorBaseERKT_EUliE_EEviT1_,"a",@progbits
	.sectionflags	@""
	.align	4
.nv.constant0._ZN2at6native18elementwise_kernelILi128ELi4EZNS0_15gpu_kernel_implINS0_13BUnaryFunctorIfffNS0_15binary_internal10DivFunctorIfEEEEEEvRNS_18TensorIteratorBaseERKT_EUliE_EEviT1_:
	.zero		904


//--------------------- .nv.constant2._ZN2at6native27unrolled_elementwise_kernelINS0_13BUnaryFunctorIfffNS0_15binary_internal10DivFunctorIfEEEESt5arrayIPcLm2EELi4E23TrivialOffsetCalculatorILi1EjESB_NS0_6memory12LoadWithCastILi1EEENSC_13StoreWithCastILi1EEEEEviT_T0_T2_T3_T4_T5_ --------------------------
	.section	.nv.constant2._ZN2at6native27unrolled_elementwise_kernelINS0_13BUnaryFunctorIfffNS0_15binary_internal10DivFunctorIfEEEESt5arrayIPcLm2EELi4E23TrivialOffsetCalculatorILi1EjESB_NS0_6memory12LoadWithCastILi1EEENSC_13StoreWithCastILi1EEEEEviT_T0_T2_T3_T4_T5_,"a",@progbits
	.sectionflags	@""
	.align	4
.nv.constant2._ZN2at6native27unrolled_elementwise_kernelINS0_13BUnaryFunctorIfffNS0_15binary_internal10DivFunctorIfEEEESt5arrayIPcLm2EELi4E23TrivialOffsetCalculatorILi1EjESB_NS0_6memory12LoadWithCastILi1EEENSC_13StoreWithCastILi1EEEEEviT_T0_T2_T3_T4_T5_:
        /*0000*/ 	.byte	0x00, 0x00, 0x00, 0xf0, 0xff, 0xff, 0x0f, 0x38


//--------------------- .nv.constant0._ZN2at6native27unrolled_elementwise_kernelINS0_13BUnaryFunctorIfffNS0_15binary_internal10DivFunctorIfEEEESt5arrayIPcLm2EELi4E23TrivialOffsetCalculatorILi1EjESB_NS0_6memory12LoadWithCastILi1EEENSC_13StoreWithCastILi1EEEEEviT_T0_T2_T3_T4_T5_ --------------------------
	.section	.nv.constant0._ZN2at6native27unrolled_elementwise_kernelINS0_13BUnaryFunctorIfffNS0_15binary_internal10DivFunctorIfEEEESt5arrayIPcLm2EELi4E23TrivialOffsetCalculatorILi1EjESB_NS0_6memory12LoadWithCastILi1EEENSC_13StoreWithCastILi1EEEEEviT_T0_T2_T3_T4_T5_,"a",@progbits
	.sectionflags	@""
	.align	4
.nv.constant0._ZN2at6native27unrolled_elementwise_kernelINS0_13BUnaryFunctorIfffNS0_15binary_internal10DivFunctorIfEEEESt5arrayIPcLm2EELi4E23TrivialOffsetCalculatorILi1EjESB_NS0_6memory12LoadWithCastILi1EEENSC_13StoreWithCastILi1EEEEEviT_T0_T2_T3_T4_T5_:
	.zero		404


//--------------------- .nv.constant0._ZN2at6native18elementwise_kernelILi128ELi2EZNS0_22gpu_kernel_impl_nocastINS0_13BUnaryFunctorIfffNS0_15binary_internal10DivFunctorIfEEEEEEvRNS_18TensorIteratorBaseERKT_EUliE_EEviT1_ --------------------------
	.section	.nv.constant0._ZN2at6native18elementwise_kernelILi128ELi2EZNS0_22gpu_kernel_impl_nocastINS0_13BUnaryFunctorIfffNS0_15binary_internal10DivFunctorIfEEEEEEvRNS_18TensorIteratorBaseERKT_EUliE_EEviT1_,"a",@progbits
	.sectionflags	@""
	.align	4
.nv.constant0._ZN2at6native18elementwise_kernelILi128ELi2EZNS0_22gpu_kernel_impl_nocastINS0_13BUnaryFunctorIfffNS0_15binary_internal10DivFunctorIfEEEEEEvRNS_18TensorIteratorBaseERKT_EUliE_EEviT1_:
	.zero		896


//--------------------- .nv.constant0._ZN2at6native27unrolled_elementwise_kernelINS0_13BUnaryFunctorIfffNS0_15binary_internal10DivFunctorIfEEEESt5arrayIPcLm2EELi4E23TrivialOffsetCalculatorILi1EjESB_NS0_6memory15LoadWithoutCastENSC_16StoreWithoutCastEEEviT_T0_T2_T3_T4_T5_ --------------------------
	.section	.nv.constant0._ZN2at6native27unrolled_elementwise_kernelINS0_13BUnaryFunctorIfffNS0_15binary_internal10DivFunctorIfEEEESt5arrayIPcLm2EELi4E23TrivialOffsetCalculatorILi1EjESB_NS0_6memory15LoadWithoutCastENSC_16StoreWithoutCastEEEviT_T0_T2_T3_T4_T5_,"a",@progbits
	.sectionflags	@""
	.align	4
.nv.constant0._ZN2at6native27unrolled_elementwise_kernelINS0_13BUnaryFunctorIfffNS0_15binary_internal10DivFunctorIfEEEESt5arrayIPcLm2EELi4E23TrivialOffsetCalculatorILi1EjESB_NS0_6memory15LoadWithoutCastENSC_16StoreWithoutCastEEEviT_T0_T2_T3_T4_T5_:
	.zero		388


//--------------------- .nv.constant0._ZN2at6native29vectorized_elementwise_kernelILi2ENS0_13BUnaryFunctorIfffNS0_15binary_internal10DivFunctorIfEEEESt5arrayIPcLm2EEEEviT0_T1_ --------------------------
	.section	.nv.constant0._ZN2at6native29vectorized_elementwise_kernelILi2ENS0_13BUnaryFunctorIfffNS0_15binary_internal10DivFunctorIfEEEESt5arrayIPcLm2EEEEviT0_T1_,"a",@progbits
	.sectionflags	@""
	.align	4
.nv.constant0._ZN2at6native29vectorized_elementwise_kernelILi2ENS0_13BUnaryFunctorIfffNS0_15binary_internal10DivFunctorIfEEEESt5arrayIPcLm2EEEEviT0_T1_:
	.zero		384


//--------------------- .nv.constant0._ZN2at6native29vectorized_elementwise_kernelILi4ENS0_13BUnaryFunctorIfffNS0_15binary_internal10DivFunctorIfEEEESt5arrayIPcLm2EEEEviT0_T1_ --------------------------
	.section	.nv.constant0._ZN2at6native29vectorized_elementwise_kernelILi4ENS0_13BUnaryFunctorIfffNS0_15binary_internal10DivFunctorIfEEEESt5arrayIPcLm2EEEEviT0_T1_,"a",@progbits
	.sectionflags	@""
	.align	4
.nv.constant0._ZN2at6native29vectorized_elementwise_kernelILi4ENS0_13BUnaryFunctorIfffNS0_15binary_internal10DivFunctorIfEEEESt5arrayIPcLm2EEEEviT0_T1_:
	.zero		384


//--------------------- .nv.constant0._ZN2at6native29vectorized_elementwise_kernelILi8ENS0_13BUnaryFunctorIfffNS0_15binary_internal10DivFunctorIfEEEESt5arrayIPcLm2EEEEviT0_T1_ --------------------------
	.section	.nv.constant0._ZN2at6native29vectorized_elementwise_kernelILi8ENS0_13BUnaryFunctorIfffNS0_15binary_internal10DivFunctorIfEEEESt5arrayIPcLm2EEEEviT0_T1_,"a",@progbits
	.sectionflags	@""
	.align	4
.nv.constant0._ZN2at6native29vectorized_elementwise_kernelILi8ENS0_13BUnaryFunctorIfffNS0_15binary_internal10DivFunctorIfEEEESt5arrayIPcLm2EEEEviT0_T1_:
	.zero		384


//--------------------- .nv.constant2._ZN2at6native18elementwise_kernelILi128ELi4EZNS0_15gpu_kernel_implINS0_13AUnaryFunctorIfffNS0_15binary_internal10DivFunctorIfEEEEEEvRNS_18TensorIteratorBaseERKT_EUliE_EEviT1_ --------------------------
	.section	.nv.constant2._ZN2at6native18elementwise_kernelILi128ELi4EZNS0_15gpu_kernel_implINS0_13AUnaryFunctorIfffNS0_15binary_internal10DivFunctorIfEEEEEEvRNS_18TensorIteratorBaseERKT_EUliE_EEviT1_,"a",@progbits
	.sectionflags	@""
	.align	4
.nv.constant2._ZN2at6native18elementwise_kernelILi128ELi4EZNS0_15gpu_kernel_implINS0_13AUnaryFunctorIfffNS0_15binary_internal10DivFunctorIfEEEEEEvRNS_18TensorIteratorBaseERKT_EUliE_EEviT1_:
        /*0000*/ 	.byte	0x00, 0x00, 0x00, 0xf0, 0xff, 0xff, 0x0f, 0x38


//--------------------- .nv.constant0._ZN2at6native18elementwise_kernelILi128ELi4EZNS0_15gpu_kernel_implINS0_13AUnaryFunctorIfffNS0_15binary_internal10DivFunctorIfEEEEEEvRNS_18TensorIteratorBaseERKT_EUliE_EEviT1_ --------------------------
	.section	.nv.constant0._ZN2at6native18elementwise_kernelILi128ELi4EZNS0_15gpu_kernel_implINS0_13AUnaryFunctorIfffNS0_15binary_internal10DivFunctorIfEEEEEEvRNS_18TensorIteratorBaseERKT_EUliE_EEviT1_,"a",@progbits
	.sectionflags	@""
	.align	4
.nv.constant0._ZN2at6native18elementwise_kernelILi128ELi4EZNS0_15gpu_kernel_implINS0_13AUnaryFunctorIfffNS0_15binary_internal10DivFunctorIfEEEEEEvRNS_18TensorIteratorBaseERKT_EUliE_EEviT1_:
	.zero		904


//--------------------- .nv.constant2._ZN2at6native27unrolled_elementwise_kernelINS0_13AUnaryFunctorIfffNS0_15binary_internal10DivFunctorIfEEEESt5arrayIPcLm2EELi4E23TrivialOffsetCalculatorILi1EjESB_NS0_6memory12LoadWithCastILi1EEENSC_13StoreWithCastILi1EEEEEviT_T0_T2_T3_T4_T5_ --------------------------
	.section	.nv.constant2._ZN2at6native27unrolled_elementwise_kernelINS0_13AUnaryFunctorIfffNS0_15binary_internal10DivFunctorIfEEEESt5arrayIPcLm2EELi4E23TrivialOffsetCalculatorILi1EjESB_NS0_6memory12LoadWithCastILi1EEENSC_13StoreWithCastILi1EEEEEviT_T0_T2_T3_T4_T5_,"a",@progbits
	.sectionflags	@""
	.align	4
.nv.constant2._ZN2at6native27unrolled_elementwise_kernelINS0_13AUnaryFunctorIfffNS0_15binary_internal10DivFunctorIfEEEESt5arrayIPcLm2EELi4E23TrivialOffsetCalculatorILi1EjESB_NS0_6memory12LoadWithCastILi1EEENSC_13StoreWithCastILi1EEEEEviT_T0_T2_T3_T4_T5_:
        /*0000*/ 	.byte	0x00, 0x00, 0x00, 0xf0, 0xff, 0xff, 0x0f, 0x38


//--------------------- .nv.constant0._ZN2at6native27unrolled_elementwise_kernelINS0_13AUnaryFunctorIfffNS0_15binary_internal10DivFunctorIfEEEESt5arrayIPcLm2EELi4E23TrivialOffsetCalculatorILi1EjESB_NS0_6memory12LoadWithCastILi1EEENSC_13StoreWithCastILi1EEEEEviT_T0_T2_T3_T4_T5_ --------------------------
	.section	.nv.constant0._ZN2at6native27unrolled_elementwise_kernelINS0_13AUnaryFunctorIfffNS0_15binary_internal10DivFunctorIfEEEESt5arrayIPcLm2EELi4E23TrivialOffsetCalculatorILi1EjESB_NS0_6memory12LoadWithCastILi1EEENSC_13StoreWithCastILi1EEEEEviT_T0_T2_T3_T4_T5_,"a",@progbits
	.sectionflags	@""
	.align	4
.nv.constant0._ZN2at6native27unrolled_elementwise_kernelINS0_13AUnaryFunctorIfffNS0_15binary_internal10DivFunctorIfEEEESt5arrayIPcLm2EELi4E23TrivialOffsetCalculatorILi1EjESB_NS0_6memory12LoadWithCastILi1EEENSC_13StoreWithCastILi1EEEEEviT_T0_T2_T3_T4_T5_:
	.zero		404


//--------------------- .nv.constant0._ZN2at6native18elementwise_kernelILi128ELi2EZNS0_22gpu_kernel_impl_nocastINS0_13AUnaryFunctorIfffNS0_15binary_internal10DivFunctorIfEEEEEEvRNS_18TensorIteratorBaseERKT_EUliE_EEviT1_ --------------------------
	.section	.nv.constant0._ZN2at6native18elementwise_kernelILi128ELi2EZNS0_22gpu_kernel_impl_nocastINS0_13AUnaryFunctorIfffNS0_15binary_internal10DivFunctorIfEEEEEEvRNS_18TensorIteratorBaseERKT_EUliE_EEviT1_,"a",@progbits
	.sectionflags	@""
	.align	4
.nv.constant0._ZN2at6native18elementwise_kernelILi128ELi2EZNS0_22gpu_kernel_impl_nocastINS0_13AUnaryFunctorIfffNS0_15binary_internal10DivFunctorIfEEEEEEvRNS_18TensorIteratorBaseERKT_EUliE_EEviT1_:
	.zero		896


//--------------------- .nv.constant0._ZN2at6native27unrolled_elementwise_kernelINS0_13AUnaryFunctorIfffNS0_15binary_internal10DivFunctorIfEEEESt5arrayIPcLm2EELi4E23TrivialOffsetCalculatorILi1EjESB_NS0_6memory15LoadWithoutCastENSC_16StoreWithoutCastEEEviT_T0_T2_T3_T4_T5_ --------------------------
	.section	.nv.constant0._ZN2at6native27unrolled_elementwise_kernelINS0_13AUnaryFunctorIfffNS0_15binary_internal10DivFunctorIfEEEESt5arrayIPcLm2EELi4E23TrivialOffsetCalculatorILi1EjESB_NS0_6memory15LoadWithoutCastENSC_16StoreWithoutCastEEEviT_T0_T2_T3_T4_T5_,"a",@progbits
	.sectionflags	@""
	.align	4
.nv.constant0._ZN2at6native27unrolled_elementwise_kernelINS0_13AUnaryFunctorIfffNS0_15binary_internal10DivFunctorIfEEEESt5arrayIPcLm2EELi4E23TrivialOffsetCalculatorILi1EjESB_NS0_6memory15LoadWithoutCastENSC_16StoreWithoutCastEEEviT_T0_T2_T3_T4_T5_:
	.zero		388


//--------------------- .nv.constant0._ZN2at6native29vectorized_elementwise_kernelILi2ENS0_13AUnaryFunctorIfffNS0_15binary_internal10DivFunctorIfEEEESt5arrayIPcLm2EEEEviT0_T1_ --------------------------
	.section	.nv.constant0._ZN2at6native29vectorized_elementwise_kernelILi2ENS0_13AUnaryFunctorIfffNS0_15binary_internal10DivFunctorIfEEEESt5arrayIPcLm2EEEEviT0_T1_,"a",@progbits
	.sectionflags	@""
	.align	4
.nv.constant0._ZN2at6native29vectorized_elementwise_kernelILi2ENS0_13AUnaryFunctorIfffNS0_15binary_internal10DivFunctorIfEEEESt5arrayIPcLm2EEEEviT0_T1_:
	.zero		384


//--------------------- .nv.constant0._ZN2at6native29vectorized_elementwise_kernelILi4ENS0_13AUnaryFunctorIfffNS0_15binary_internal10DivFunctorIfEEEESt5arrayIPcLm2EEEEviT0_T1_ --------------------------
	.section	.nv.constant0._ZN2at6native29vectorized_elementwise_kernelILi4ENS0_13AUnaryFunctorIfffNS0_15binary_internal10DivFunctorIfEEEESt5arrayIPcLm2EEEEviT0_T1_,"a",@progbits
	.sectionflags	@""
	.align	4
.nv.constant0._ZN2at6native29vectorized_elementwise_kernelILi4ENS0_13AUnaryFunctorIfffNS0_15binary_internal10DivFunctorIfEEEESt5arrayIPcLm2EEEEviT0_T1_:
	.zero		384


//--------------------- .nv.constant0._ZN2at6native29vectorized_elementwise_kernelILi8ENS0_13AUnaryFunctorIfffNS0_15binary_internal10DivFunctorIfEEEESt5arrayIPcLm2EEEEviT0_T1_ --------------------------
	.section	.nv.constant0._ZN2at6native29vectorized_elementwise_kernelILi8ENS0_13AUnaryFunctorIfffNS0_15binary_internal10DivFunctorIfEEEESt5arrayIPcLm2EEEEviT0_T1_,"a",@progbits
	.sectionflags	@""
	.align	4
.nv.constant0._ZN2at6native29vectorized_elementwise_kernelILi8ENS0_13AUnaryFunctorIfffNS0_15binary_internal10DivFunctorIfEEEESt5arrayIPcLm2EEEEviT0_T1_:
	.zero		384


//--------------------- .nv.constant2._ZN2at6native18elementwise_kernelILi128ELi4EZNS0_15gpu_kernel_implINS0_13BinaryFunctorIdddNS0_15binary_internal10DivFunctorIdEEEEEEvRNS_18TensorIteratorBaseERKT_EUliE_EEviT1_ --------------------------
	.section	.nv.constant2._ZN2at6native18elementwise_kernelILi128ELi4EZNS0_15gpu_kernel_implINS0_13BinaryFunctorIdddNS0_15binary_internal10DivFunctorIdEEEEEEvRNS_18TensorIteratorBaseERKT_EUliE_EEviT1_,"a",@progbits
	.sectionflags	@""
	.align	4
.nv.constant2._ZN2at6native18elementwise_kernelILi128ELi4EZNS0_15gpu_kernel_implINS0_13BinaryFunctorIdddNS0_15binary_internal10DivFunctorIdEEEEEEvRNS_18TensorIteratorBaseERKT_EUliE_EEviT1_:
        /*0000*/ 	.byte	0x00, 0x00, 0x00, 0xf0, 0xff, 0xff, 0x0f, 0x38


//--------------------- .nv.constant0._ZN2at6native18elementwise_kernelILi128ELi4EZNS0_15gpu_kernel_implINS0_13BinaryFunctorIdddNS0_15binary_internal10DivFunctorIdEEEEEEvRNS_18TensorIteratorBaseERKT_EUliE_EEviT1_ --------------------------
	.section	.nv.constant0._ZN2at6native18elementwise_kernelILi128ELi4EZNS0_15gpu_kernel_implINS0_13BinaryFunctorIdddNS0_15binary_internal10DivFunctorIdEEEEEEvRNS_18TensorIteratorBaseERKT_EUliE_EEviT1_,"a",@progbits
	.sectionflags	@""
	.align	4
.nv.constant0._ZN2at6native18elementwise_kernelILi128ELi4EZNS0_15gpu_kernel_implINS0_13BinaryFunctorIdddNS0_15binary_internal10DivFunctorIdEEEEEEvRNS_18TensorIteratorBaseERKT_EUliE_EEviT1_:
	.zero		1008


//--------------------- .nv.constant2._ZN2at6native27unrolled_elementwise_kernelINS0_13BinaryFunctorIdddNS0_15binary_internal10DivFunctorIdEEEESt5arrayIPcLm3EELi4E23TrivialOffsetCalculatorILi2EjESA_ILi1EjENS0_6memory12LoadWithCastILi2EEENSD_13StoreWithCastILi1EEEEEviT_T0_T2_T3_T4_T5_ --------------------------
	.section	.nv.constant2._ZN2at6native27unrolled_elementwise_kernelINS0_13BinaryFunctorIdddNS0_15binary_internal10DivFunctorIdEEEESt5arrayIPcLm3EELi4E23TrivialOffsetCalculatorILi2EjESA_ILi1EjENS0_6memory12LoadWithCastILi2EEENSD_13StoreWithCastILi1EEEEEviT_T0_T2_T3_T4_T5_,"a",@progbits
	.sectionflags	@""
	.align	4
.nv.constant2._ZN2at6native27unrolled_elementwise_kernelINS0_13BinaryFunctorIdddNS0_15binary_internal10DivFunctorIdEEEESt5arrayIPcLm3EELi4E23TrivialOffsetCalculatorILi2EjESA_ILi1EjENS0_6memory12LoadWithCastILi2EEENSD_13StoreWithCastILi1EEEEEviT_T0_T2_T3_T4_T5_:
        /*0000*/ 	.byte	0x00, 0x00, 0x00, 0xf0, 0xff, 0xff, 0x0f, 0x38


//--------------------- .nv.constant0._ZN2at6native27unrolled_elementwise_kernelINS0_13BinaryFunctorIdddNS0_15binary_internal10DivFunctorIdEEEESt5arrayIPcLm3EELi4E23TrivialOffsetCalculatorILi2EjESA_ILi1EjENS0_6memory12LoadWithCastILi2EEENSD_13StoreWithCastILi1EEEEEviT_T0_T2_T3_T4_T5_ --------------------------
	.section	.nv.constant0._ZN2at6native27unrolled_elementwise_kernelINS0_13BinaryFunctorIdddNS0_15binary_internal10DivFunctorIdEEEESt5arrayIPcLm3EELi4E23TrivialOffsetCalculatorILi2EjESA_ILi1EjENS0_6memory12LoadWithCastILi2EEENSD_13StoreWithCastILi1EEEEEviT_T0_T2_T3_T4_T5_,"a",@progbits
	.sectionflags	@""
	.align	4
.nv.constant0._ZN2at6native27unrolled_elementwise_kernelINS0_13BinaryFunctorIdddNS0_15binary_internal10DivFunctorIdEEEESt5arrayIPcLm3EELi4E23TrivialOffsetCalculatorILi2EjESA_ILi1EjENS0_6memory12LoadWithCastILi2EEENSD_13StoreWithCastILi1EEEEEviT_T0_T2_T3_T4_T5_:
	.zero		408


//--------------------- .nv.constant0._ZN2at6native18elementwise_kernelILi128ELi2EZNS0_22gpu_kernel_impl_nocastINS0_13BinaryFunctorIdddNS0_15binary_internal10DivFunctorIdEEEEEEvRNS_18TensorIteratorBaseERKT_EUliE_EEviT1_ --------------------------
	.section	.nv.constant0._ZN2at6native18elementwise_kernelILi128ELi2EZNS0_22gpu_kernel_impl_nocastINS0_13BinaryFunctorIdddNS0_15binary_internal10DivFunctorIdEEEEEEvRNS_18TensorIteratorBaseERKT_EUliE_EEviT1_,"a",@progbits
	.sectionflags	@""
	.align	4
.nv.constant0._ZN2at6native18elementwise_kernelILi128ELi2EZNS0_22gpu_kernel_impl_nocastINS0_13BinaryFunctorIdddNS0_15binary_internal10DivFunctorIdEEEEEEvRNS_18TensorIteratorBaseERKT_EUliE_EEviT1_:
	.zero		1008


//--------------------- .nv.constant0._ZN2at6native27unrolled_elementwise_kernelINS0_13BinaryFunctorIdddNS0_15binary_internal10DivFunctorIdEEEESt5arrayIPcLm3EELi4E23TrivialOffsetCalculatorILi2EjESA_ILi1EjENS0_6memory15LoadWithoutCastENSD_16StoreWithoutCastEEEviT_T0_T2_T3_T4_T5_ --------------------------
	.section	.nv.constant0._ZN2at6native27unrolled_elementwise_kernelINS0_13BinaryFunctorIdddNS0_15binary_internal10DivFunctorIdEEEESt5arrayIPcLm3EELi4E23TrivialOffsetCalculatorILi2EjESA_ILi1EjENS0_6memory15LoadWithoutCastENSD_16StoreWithoutCastEEEviT_T0_T2_T3_T4_T5_,"a",@progbits
	.sectionflags	@""
	.align	4
.nv.constant0._ZN2at6native27unrolled_elementwise_kernelINS0_13BinaryFunctorIdddNS0_15binary_internal10DivFunctorIdEEEESt5arrayIPcLm3EELi4E23TrivialOffsetCalculatorILi2EjESA_ILi1EjENS0_6memory15LoadWithoutCastENSD_16StoreWithoutCastEEEviT_T0_T2_T3_T4_T5_:
	.zero		388


//--------------------- .nv.constant0._ZN2at6native29vectorized_elementwise_kernelILi2ENS0_13BinaryFunctorIdddNS0_15binary_internal10DivFunctorIdEEEESt5arrayIPcLm3EEEEviT0_T1_ --------------------------
	.section	.nv.constant0._ZN2at6native29vectorized_elementwise_kernelILi2ENS0_13BinaryFunctorIdddNS0_15binary_internal10DivFunctorIdEEEESt5arrayIPcLm3EEEEviT0_T1_,"a",@progbits
	.sectionflags	@""
	.align	4
.nv.constant0._ZN2at6native29vectorized_elementwise_kernelILi2ENS0_13BinaryFunctorIdddNS0_15binary_internal10DivFunctorIdEEEESt5arrayIPcLm3EEEEviT0_T1_:
	.zero		384


//--------------------- .nv.constant0._ZN2at6native29vectorized_elementwise_kernelILi4ENS0_13BinaryFunctorIdddNS0_15binary_internal10DivFunctorIdEEEESt5arrayIPcLm3EEEEviT0_T1_ --------------------------
	.section	.nv.constant0._ZN2at6native29vectorized_elementwise_kernelILi4ENS0_13BinaryFunctorIdddNS0_15binary_internal10DivFunctorIdEEEESt5arrayIPcLm3EEEEviT0_T1_,"a",@progbits
	.sectionflags	@""
	.align	4
.nv.constant0._ZN2at6native29vectorized_elementwise_kernelILi4ENS0_13BinaryFunctorIdddNS0_15binary_internal10DivFunctorIdEEEESt5arrayIPcLm3EEEEviT0_T1_:
	.zero		384


//--------------------- .nv.constant0._ZN2at6native29vectorized_elementwise_kernelILi8ENS0_13BinaryFunctorIdddNS0_15binary_internal10DivFunctorIdEEEESt5arrayIPcLm3EEEEviT0_T1_ --------------------------
	.section	.nv.constant0._ZN2at6native29vectorized_elementwise_kernelILi8ENS0_13BinaryFunctorIdddNS0_15binary_internal10DivFunctorIdEEEESt5arrayIPcLm3EEEEviT0_T1_,"a",@progbits
	.sectionflags	@""
	.align	4
.nv.constant0._ZN2at6native29vectorized_elementwise_kernelILi8ENS0_13BinaryFunctorIdddNS0_15binary_internal10DivFunctorIdEEEESt5arrayIPcLm3EEEEviT0_T1_:
	.zero		384


//--------------------- .nv.constant2._ZN2at6native18elementwise_kernelILi128ELi4EZNS0_15gpu_kernel_implINS0_13BUnaryFunctorIdddNS0_15binary_internal10DivFunctorIdEEEEEEvRNS_18TensorIteratorBaseERKT_EUliE_EEviT1_ --------------------------
	.section	.nv.constant2._ZN2at6native18elementwise_kernelILi128ELi4EZNS0_15gpu_kernel_implINS0_13BUnaryFunctorIdddNS0_15binary_internal10DivFunctorIdEEEEEEvRNS_18TensorIteratorBaseERKT_EUliE_EEviT1_,"a",@progbits
	.sectionflags	@""
	.align	4
.nv.constant2._ZN2at6native18elementwise_kernelILi128ELi4EZNS0_15gpu_kernel_implINS0_13BUnaryFunctorIdddNS0_15binary_internal10DivFunctorIdEEEEEEvRNS_18TensorIteratorBaseERKT_EUliE_EEviT1_:
        /*0000*/ 	.byte	0x00, 0x00, 0x00, 0xf0, 0xff, 0xff, 0x0f, 0x38


//--------------------- .nv.constant0._ZN2at6native18elementwise_kernelILi128ELi4EZNS0_15gpu_kernel_implINS0_13BUnaryFunctorIdddNS0_15binary_internal10DivFunctorIdEEEEEEvRNS_18TensorIteratorBaseERKT_EUliE_EEviT1_ --------------------------
	.section	.nv.constant0._ZN2at6native18elementwise_kernelILi128ELi4EZNS0_15gpu_kernel_implINS0_13BUnaryFunctorIdddNS0_15binary_internal10DivFunctorIdEEEEEEvRNS_18TensorIteratorBaseERKT_EUliE_EEviT1_,"a",@progbits
	.sectionflags	@""
	.align	4
.nv.constant0._ZN2at6native18elementwise_kernelILi128ELi4EZNS0_15gpu_kernel_implINS0_13BUnaryFunctorIdddNS0_15binary_internal10DivFunctorIdEEEEEEvRNS_18TensorIteratorBaseERKT_EUliE_EEviT1_:
	.zero		912


//--------------------- .nv.constant2._ZN2at6native27unrolled_elementwise_kernelINS0_13BUnaryFunctorIdddNS0_15binary_internal10DivFunctorIdEEEESt5arrayIPcLm2EELi4E23TrivialOffsetCalculatorILi1EjESB_NS0_6memory12LoadWithCastILi1EEENSC_13StoreWithCastILi1EEEEEviT_T0_T2_T3_T4_T5_ --------------------------
	.section	.nv.constant2._ZN2at6native27unrolled_elementwise_kernelINS0_13BUnaryFunctorIdddNS0_15binary_internal10DivFunctorIdEEEESt5arrayIPcLm2EELi4E23TrivialOffsetCalculatorILi1EjESB_NS0_6memory12LoadWithCastILi1EEENSC_13StoreWithCastILi1EEEEEviT_T0_T2_T3_T4_T5_,"a",@progbits
	.sectionflags	@""
	.align	4
.nv.constant2._ZN2at6native27unrolled_elementwise_kernelINS0_13BUnaryFunctorIdddNS0_15binary_internal10DivFunctorIdEEEESt5arrayIPcLm2EELi4E23TrivialOffsetCalculatorILi1EjESB_NS0_6memory12LoadWithCastILi1EEENSC_13StoreWithCastILi1EEEEEviT_T0_T2_T3_T4_T5_:
        /*0000*/ 	.byte	0x00, 0x00, 0x00, 0xf0, 0xff, 0xff, 0x0f, 0x38


//--------------------- .nv.constant0._ZN2at6native27unrolled_elementwise_kernelINS0_13BUnaryFunctorIdddNS0_15binary_internal10DivFunctorIdEEEESt5arrayIPcLm2EELi4E23TrivialOffsetCalculatorILi1EjESB_NS0_6memory12LoadWithCastILi1EEENSC_13StoreWithCastILi1EEEEEviT_T0_T2_T3_T4_T5_ --------------------------
	.section	.nv.constant0._ZN2at6native27unrolled_elementwise_kernelINS0_13BUnaryFunctorIdddNS0_15binary_internal10DivFunctorIdEEEESt5arrayIPcLm2EELi4E23TrivialOffsetCalculatorILi1EjESB_NS0_6memory12LoadWithCastILi1EEENSC_13StoreWithCastILi1EEEEEviT_T0_T2_T3_T4_T5_,"a",@progbits
	.sectionflags	@""
	.align	4
.nv.constant0._ZN2at6native27unrolled_elementwise_kernelINS0_13BUnaryFunctorIdddNS0_15binary_internal10DivFunctorIdEEEESt5arrayIPcLm2EELi4E23TrivialOffsetCalculatorILi1EjESB_NS0_6memory12LoadWithCastILi1EEENSC_13StoreWithCastILi1EEEEEviT_T0_T2_T3_T4_T5_:
	.zero		412


//--------------------- .nv.constant0._ZN2at6native18elementwise_kernelILi128ELi2EZNS0_22gpu_kernel_impl_nocastINS0_13BUnaryFunctorIdddNS0_15binary_internal10DivFunctorIdEEEEEEvRNS_18TensorIteratorBaseERKT_EUliE_EEviT1_ --------------------------
	.section	.nv.constant0._ZN2at6native18elementwise_kernelILi128ELi2EZNS0_22gpu_kernel_impl_nocastINS0_13BUnaryFunctorIdddNS0_15binary_internal10DivFunctorIdEEEEEEvRNS_18TensorIteratorBaseERKT_EUliE_EEviT1_,"a",@progbits
	.sectionflags	@""
	.align	4
.nv.constant0._ZN2at6native18elementwise_kernelILi128ELi2EZNS0_22gpu_kernel_impl_nocastINS0_13BUnaryFunctorIdddNS0_15binary_internal10DivFunctorIdEEEEEEvRNS_18TensorIteratorBaseERKT_EUliE_EEviT1_:
	.zero		904


//--------------------- .nv.constant0._ZN2at6native27unrolled_elementwise_kernelINS0_13BUnaryFunctorIdddNS0_15binary_internal10DivFunctorIdEEEESt5arrayIPcLm2EELi4E23TrivialOffsetCalculatorILi1EjESB_NS0_6memory15LoadWithoutCastENSC_16StoreWithoutCastEEEviT_T0_T2_T3_T4_T5_ --------------------------
	.section	.nv.constant0._ZN2at6native27unrolled_elementwise_kernelINS0_13BUnaryFunctorIdddNS0_15binary_internal10DivFunctorIdEEEESt5arrayIPcLm2EELi4E23TrivialOffsetCalculatorILi1EjESB_NS0_6memory15LoadWithoutCastENSC_16StoreWithoutCastEEEviT_T0_T2_T3_T4_T5_,"a",@progbits
	.sectionflags	@""
	.align	4
.nv.constant0._ZN2at6native27unrolled_elementwise_kernelINS0_13BUnaryFunctorIdddNS0_15binary_internal10DivFunctorIdEEEESt5arrayIPcLm2EELi4E23TrivialOffsetCalculatorILi1EjESB_NS0_6memory15LoadWithoutCastENSC_16StoreWithoutCastEEEviT_T0_T2_T3_T4_T5_:
	.zero		396


//--------------------- .nv.constant0._ZN2at6native29vectorized_elementwise_kernelILi2ENS0_13BUnaryFunctorIdddNS0_15binary_internal10DivFunctorIdEEEESt5arrayIPcLm2EEEEviT0_T1_ --------------------------
	.section	.nv.constant0._ZN2at6native29vectorized_elementwise_kernelILi2ENS0_13BUnaryFunctorIdddNS0_15binary_internal10DivFunctorIdEEEESt5arrayIPcLm2EEEEviT0_T1_,"a",@progbits
	.sectionflags	@""
	.align	4
.nv.constant0._ZN2at6native29vectorized_elementwise_kernelILi2ENS0_13BUnaryFunctorIdddNS0_15binary_internal10DivFunctorIdEEEESt5arrayIPcLm2EEEEviT0_T1_:
	.zero		392


//--------------------- .nv.constant0._ZN2at6native29vectorized_elementwise_kernelILi4ENS0_13BUnaryFunctorIdddNS0_15binary_internal10DivFunctorIdEEEESt5arrayIPcLm2EEEEviT0_T1_ --------------------------
	.section	.nv.constant0._ZN2at6native29vectorized_elementwise_kernelILi4ENS0_13BUnaryFunctorIdddNS0_15binary_internal10DivFunctorIdEEEESt5arrayIPcLm2EEEEviT0_T1_,"a",@progbits
	.sectionflags	@""
	.align	4
.nv.constant0._ZN2at6native29vectorized_elementwise_kernelILi4ENS0_13BUnaryFunctorIdddNS0_15binary_internal10DivFunctorIdEEEESt5arrayIPcLm2EEEEviT0_T1_:
	.zero		392


//--------------------- .nv.constant0._ZN2at6native29vectorized_elementwise_kernelILi8ENS0_13BUnaryFunctorIdddNS0_15binary_internal10DivFunctorIdEEEESt5arrayIPcLm2EEEEviT0_T1_ --------------------------
	.section	.nv.constant0._ZN2at6native29vectorized_elementwise_kernelILi8ENS0_13BUnaryFunctorIdddNS0_15binary_internal10DivFunctorIdEEEESt5arrayIPcLm2EEEEviT0_T1_,"a",@progbits
	.sectionflags	@""
	.align	4
.nv.constant0._ZN2at6native29vectorized_elementwise_kernelILi8ENS0_13BUnaryFunctorIdddNS0_15binary_internal10DivFunctorIdEEEESt5arrayIPcLm2EEEEviT0_T1_:
	.zero		392


//--------------------- .nv.constant2._ZN2at6native18elementwise_kernelILi128ELi4EZNS0_15gpu_kernel_implINS0_13AUnaryFunctorIdddNS0_15binary_internal10DivFunctorIdEEEEEEvRNS_18TensorIteratorBaseERKT_EUliE_EEviT1_ --------------------------
	.section	.nv.constant2._ZN2at6native18elementwise_kernelILi128ELi4EZNS0_15gpu_kernel_implINS0_13AUnaryFunctorIdddNS0_15binary_internal10DivFunctorIdEEEEEEvRNS_18TensorIteratorBaseERKT_EUliE_EEviT1_,"a",@progbits
	.sectionflags	@""
	.align	4
.nv.constant2._ZN2at6native18elementwise_kernelILi128ELi4EZNS0_15gpu_kernel_implINS0_13AUnaryFunctorIdddNS0_15binary_internal10DivFunctorIdEEEEEEvRNS_18TensorIteratorBaseERKT_EUliE_EEviT1_:
        /*0000*/ 	.byte	0x00, 0x00, 0x00, 0xf0, 0xff, 0xff, 0x0f, 0x38


//--------------------- .nv.constant0._ZN2at6native18elementwise_kernelILi128ELi4EZNS0_15gpu_kernel_implINS0_13AUnaryFunctorIdddNS0_15binary_internal10DivFunctorIdEEEEEEvRNS_18TensorIteratorBaseERKT_EUliE_EEviT1_ --------------------------
	.section	.nv.constant0._ZN2at6native18elementwise_kernelILi128ELi4EZNS0_15gpu_kernel_implINS0_13AUnaryFunctorIdddNS0_15binary_internal10DivFunctorIdEEEEEEvRNS_18TensorIteratorBaseERKT_EUliE_EEviT1_,"a",@progbits
	.sectionflags	@""
	.align	4
.nv.constant0._ZN2at6native18elementwise_kernelILi128ELi4EZNS0_15gpu_kernel_implINS0_13AUnaryFunctorIdddNS0_15binary_internal10DivFunctorIdEEEEEEvRNS_18TensorIteratorBaseERKT_EUliE_EEviT1_:
	.zero		912


//--------------------- .nv.constant2._ZN2at6native27unrolled_elementwise_kernelINS0_13AUnaryFunctorIdddNS0_15binary_internal10DivFunctorIdEEEESt5arrayIPcLm2EELi4E23TrivialOffsetCalculatorILi1EjESB_NS0_6memory12LoadWithCastILi1EEENSC_13StoreWithCastILi1EEEEEviT_T0_T2_T3_T4_T5_ --------------------------
	.section	.nv.constant2._ZN2at6native27unrolled_elementwise_kernelINS0_13AUnaryFunctorIdddNS0_15binary_internal10DivFunctorIdEEEESt5arrayIPcLm2EELi4E23TrivialOffsetCalculatorILi1EjESB_NS0_6memory12LoadWithCastILi1EEENSC_13StoreWithCastILi1EEEEEviT_T0_T2_T3_T4_T5_,"a",@progbits
	.sectionflags	@""
	.align	4
.nv.constant2._ZN2at6native27unrolled_elementwise_kernelINS0_13AUnaryFunctorIdddNS0_15binary_internal10DivFunctorIdEEEESt5arrayIPcLm2EELi4E23TrivialOffsetCalculatorILi1EjESB_NS0_6memory12LoadWithCastILi1EEENSC_13StoreWithCastILi1EEEEEviT_T0_T2_T3_T4_T5_:
        /*0000*/ 	.byte	0x00, 0x00, 0x00, 0xf0, 0xff, 0xff, 0x0f, 0x38


//--------------------- .nv.constant0._ZN2at6native27unrolled_elementwise_kernelINS0_13AUnaryFunctorIdddNS0_15binary_internal10DivFunctorIdEEEESt5arrayIPcLm2EELi4E23TrivialOffsetCalculatorILi1EjESB_NS0_6memory12LoadWithCastILi1EEENSC_13StoreWithCastILi1EEEEEviT_T0_T2_T3_T4_T5_ --------------------------
	.section	.nv.constant0._ZN2at6native27unrolled_elementwise_kernelINS0_13AUnaryFunctorIdddNS0_15binary_internal10DivFunctorIdEEEESt5arrayIPcLm2EELi4E23TrivialOffsetCalculatorILi1EjESB_NS0_6memory12LoadWithCastILi1EEENSC_13StoreWithCastILi1EEEEEviT_T0_T2_T3_T4_T5_,"a",@progbits
	.sectionflags	@""
	.align	4
.nv.constant0._ZN2at6native27unrolled_elementwise_kernelINS0_13AUnaryFunctorIdddNS0_15binary_internal10DivFunctorIdEEEESt5arrayIPcLm2EELi4E23TrivialOffsetCalculatorILi1EjESB_NS0_6memory12LoadWithCastILi1EEENSC_13StoreWithCastILi1EEEEEviT_T0_T2_T3_T4_T5_:
	.zero		412


//--------------------- .nv.constant0._ZN2at6native18elementwise_kernelILi128ELi2EZNS0_22gpu_kernel_impl_nocastINS0_13AUnaryFunctorIdddNS0_15binary_internal10DivFunctorIdEEEEEEvRNS_18TensorIteratorBaseERKT_EUliE_EEviT1_ --------------------------
	.section	.nv.constant0._ZN2at6native18elementwise_kernelILi128ELi2EZNS0_22gpu_kernel_impl_nocastINS0_13AUnaryFunctorIdddNS0_15binary_internal10DivFunctorIdEEEEEEvRNS_18TensorIteratorBaseERKT_EUliE_EEviT1_,"a",@progbits
	.sectionflags	@""
	.align	4
.nv.constant0._ZN2at6native18elementwise_kernelILi128ELi2EZNS0_22gpu_kernel_impl_nocastINS0_13AUnaryFunctorIdddNS0_15binary_internal10DivFunctorIdEEEEEEvRNS_18TensorIteratorBaseERKT_EUliE_EEviT1_:
	.zero		904


//--------------------- .nv.constant0._ZN2at6native27unrolled_elementwise_kernelINS0_13AUnaryFunctorIdddNS0_15binary_internal10DivFunctorIdEEEESt5arrayIPcLm2EELi4E23TrivialOffsetCalculatorILi1EjESB_NS0_6memory15LoadWithoutCastENSC_16StoreWithoutCastEEEviT_T0_T2_T3_T4_T5_ --------------------------
	.section	.nv.constant0._ZN2at6native27unrolled_elementwise_kernelINS0_13AUnaryFunctorIdddNS0_15binary_internal10DivFunctorIdEEEESt5arrayIPcLm2EELi4E23TrivialOffsetCalculatorILi1EjESB_NS0_6memory15LoadWithoutCastENSC_16StoreWithoutCastEEEviT_T0_T2_T3_T4_T5_,"a",@progbits
	.sectionflags	@""
	.align	4
.nv.constant0._ZN2at6native27unrolled_elementwise_kernelINS0_13AUnaryFunctorIdddNS0_15binary_internal10DivFunctorIdEEEESt5arrayIPcLm2EELi4E23TrivialOffsetCalculatorILi1EjESB_NS0_6memory15LoadWithoutCastENSC_16StoreWithoutCastEEEviT_T0_T2_T3_T4_T5_:
	.zero		396


//--------------------- .nv.constant0._ZN2at6native29vectorized_elementwise_kernelILi2ENS0_13AUnaryFunctorIdddNS0_15binary_internal10DivFunctorIdEEEESt5arrayIPcLm2EEEEviT0_T1_ --------------------------
	.section	.nv.constant0._ZN2at6native29vectorized_elementwise_kernelILi2ENS0_13AUnaryFunctorIdddNS0_15binary_internal10DivFunctorIdEEEESt5arrayIPcLm2EEEEviT0_T1_,"a",@progbits
	.sectionflags	@""
	.align	4
.nv.constant0._ZN2at6native29vectorized_elementwise_kernelILi2ENS0_13AUnaryFunctorIdddNS0_15binary_internal10DivFunctorIdEEEESt5arrayIPcLm2EEEEviT0_T1_:
	.zero		392


//--------------------- .nv.constant0._ZN2at6native29vectorized_elementwise_kernelILi4ENS0_13AUnaryFunctorIdddNS0_15binary_internal10DivFunctorIdEEEESt5arrayIPcLm2EEEEviT0_T1_ --------------------------
	.section	.nv.constant0._ZN2at6native29vectorized_elementwise_kernelILi4ENS0_13AUnaryFunctorIdddNS0_15binary_internal10DivFunctorIdEEEESt5arrayIPcLm2EEEEviT0_T1_,"a",@progbits
	.sectionflags	@""
	.align	4
.nv.constant0._ZN2at6native29vectorized_elementwise_kernelILi4ENS0_13AUnaryFunctorIdddNS0_15binary_internal10DivFunctorIdEEEESt5arrayIPcLm2EEEEviT0_T1_:
	.zero		392


//--------------------- .nv.constant0._ZN2at6native29vectorized_elementwise_kernelILi8ENS0_13AUnaryFunctorIdddNS0_15binary_internal10DivFunctorIdEEEESt5arrayIPcLm2EEEEviT0_T1_ --------------------------
	.section	.nv.constant0._ZN2at6native29vectorized_elementwise_kernelILi8ENS0_13AUnaryFunctorIdddNS0_15binary_internal10DivFunctorIdEEEESt5arrayIPcLm2EEEEviT0_T1_,"a",@progbits
	.sectionflags	@""
	.align	4
.nv.constant0._ZN2at6native29vectorized_elementwise_kernelILi8ENS0_13AUnaryFunctorIdddNS0_15binary_internal10DivFunctorIdEEEESt5arrayIPcLm2EEEEviT0_T1_:
	.zero		392


//--------------------- .nv.constant2._ZN2at6native18elementwise_kernelILi128ELi4EZNS0_15gpu_kernel_implINS0_13BUnaryFunctorIN3c108BFloat16ES5_S5_NS0_15binary_internal10MulFunctorIfEEEEEEvRNS_18TensorIteratorBaseERKT_EUliE_EEviT1_ --------------------------
	.section	.nv.constant2._ZN2at6native18elementwise_kernelILi128ELi4EZNS0_15gpu_kernel_implINS0_13BUnaryFunctorIN3c108BFloat16ES5_S5_NS0_15binary_internal10MulFunctorIfEEEEEEvRNS_18TensorIteratorBaseERKT_EUliE_EEviT1_,"a",@progbits
	.sectionflags	@""
	.align	4
.nv.constant2._ZN2at6native18elementwise_kernelILi128ELi4EZNS0_15gpu_kernel_implINS0_13BUnaryFunctorIN3c108BFloat16ES5_S5_NS0_15binary_internal10MulFunctorIfEEEEEEvRNS_18TensorIteratorBaseERKT_EUliE_EEviT1_:
        /*0000*/ 	.byte	0x00, 0x00, 0x00, 0xf0, 0xff, 0xff, 0x0f, 0x38


//--------------------- .nv.constant0._ZN2at6native18elementwise_kernelILi128ELi4EZNS0_15gpu_kernel_implINS0_13BUnaryFunctorIN3c108BFloat16ES5_S5_NS0_15binary_internal10MulFunctorIfEEEEEEvRNS_18TensorIteratorBaseERKT_EUliE_EEviT1_ --------------------------
	.section	.nv.constant0._ZN2at6native18elementwise_kernelILi128ELi4EZNS0_15gpu_kernel_implINS0_13BUnaryFunctorIN3c108BFloat16ES5_S5_NS0_15binary_internal10MulFunctorIfEEEEEEvRNS_18TensorIteratorBaseERKT_EUliE_EEviT1_,"a",@progbits
	.sectionflags	@""
	.align	4
.nv.constant0._ZN2at6native18elementwise_kernelILi128ELi4EZNS0_15gpu_kernel_implINS0_13BUnaryFunctorIN3c108BFloat16ES5_S5_NS0_15binary_internal10MulFunctorIfEEEEEEvRNS_18TensorIteratorBaseERKT_EUliE_EEviT1_:
	.zero		904


//--------------------- .nv.constant2._ZN2at6native27unrolled_elementwise_kernelINS0_13BUnaryFunctorIN3c108BFloat16ES4_S4_NS0_15binary_internal10MulFunctorIfEEEESt5arrayIPcLm2EELi4E23TrivialOffsetCalculatorILi1EjESD_NS0_6memory12LoadWithCastILi1EEENSE_13StoreWithCastILi1EEEEEviT_T0_T2_T3_T4_T5_ --------------------------
	.section	.nv.constant2._ZN2at6native27unrolled_elementwise_kernelINS0_13BUnaryFunctorIN3c108BFloat16ES4_S4_NS0_15binary_internal10MulFunctorIfEEEESt5arrayIPcLm2EELi4E23TrivialOffsetCalculatorILi1EjESD_NS0_6memory12LoadWithCastILi1EEENSE_13StoreWithCastILi1EEEEEviT_T0_T2_T3_T4_T5_,"a",@progbits
	.sectionflags	@""
	.align	4
.nv.constant2._ZN2at6native27unrolled_elementwise_kernelINS0_13BUnaryFunctorIN3c108BFloat16ES4_S4_NS0_15binary_internal10MulFunctorIfEEEESt5arrayIPcLm2EELi4E23TrivialOffsetCalculatorILi1EjESD_NS0_6memory12LoadWithCastILi1EEENSE_13StoreWithCastILi1EEEEEviT_T0_T2_T3_T4_T5_:
        /*0000*/ 	.byte	0x00, 0x00, 0x00, 0xf0, 0xff, 0xff, 0x0f, 0x38


//--------------------- .nv.constant0._ZN2at6native27unrolled_elementwise_kernelINS0_13BUnaryFunctorIN3c108BFloat16ES4_S4_NS0_15binary_internal10MulFunctorIfEEEESt5arrayIPcLm2EELi4E23TrivialOffsetCalculatorILi1EjESD_NS0_6memory12LoadWithCastILi1EEENSE_13StoreWithCastILi1EEEEEviT_T0_T2_T3_T4_T5_ --------------------------
	.section	.nv.constant0._ZN2at6native27unrolled_elementwise_kernelINS0_13BUnaryFunctorIN3c108BFloat16ES4_S4_NS0_15binary_internal10MulFunctorIfEEEESt5arrayIPcLm2EELi4E23TrivialOffsetCalculatorILi1EjESD_NS0_6memory12LoadWithCastILi1EEENSE_13StoreWithCastILi1EEEEEviT_T0_T2_T3_T4_T5_,"a",@progbits
	.sectionflags	@""
	.align	4
.nv.constant0._ZN2at6native27unrolled_elementwise_kernelINS0_13BUnaryFunctorIN3c108BFloat16ES4_S4_NS0_15binary_internal10MulFunctorIfEEEESt5arrayIPcLm2EELi4E23TrivialOffsetCalculatorILi1EjESD_NS0_6memory12LoadWithCastILi1EEENSE_13StoreWithCastILi1EEEEEviT_T0_T2_T3_T4_T5_:
	.zero		404


//--------------------- .nv.constant0._ZN2at6native18elementwise_kernelILi128ELi4EZNS0_22gpu_kernel_impl_nocastINS0_13BUnaryFunctorIN3c108BFloat16ES5_S5_NS0_15binary_internal10MulFunctorIfEEEEEEvRNS_18TensorIteratorBaseERKT_EUliE_EEviT1_ --------------------------
	.section	.nv.constant0._ZN2at6native18elementwise_kernelILi128ELi4EZNS0_22gpu_kernel_impl_nocastINS0_13BUnaryFunctorIN3c108BFloat16ES5_S5_NS0_15binary_internal10MulFunctorIfEEEEEEvRNS_18TensorIteratorBaseERKT_EUliE_EEviT1_,"a",@progbits
	.sectionflags	@""
	.align	4
.nv.constant0._ZN2at6native18elementwise_kernelILi128ELi4EZNS0_22gpu_kernel_impl_nocastINS0_13BUnaryFunctorIN3c108BFloat16ES5_S5_NS0_15binary_internal10MulFunctorIfEEEEEEvRNS_18TensorIteratorBaseERKT_EUliE_EEviT1_:
	.zero		896


//--------------------- .nv.constant0._ZN2at6native27unrolled_elementwise_kernelINS0_13BUnaryFunctorIN3c108BFloat16ES4_S4_NS0_15binary_internal10MulFunctorIfEEEESt5arrayIPcLm2EELi4E23TrivialOffsetCalculatorILi1EjESD_NS0_6memory15LoadWithoutCastENSE_16StoreWithoutCastEEEviT_T0_T2_T3_T4_T5_ --------------------------
	.section	.nv.constant0._ZN2at6native27unrolled_elementwise_kernelINS0_13BUnaryFunctorIN3c108BFloat16ES4_S4_NS0_15binary_internal10MulFunctorIfEEEESt5arrayIPcLm2EELi4E23TrivialOffsetCalculatorILi1EjESD_NS0_6memory15LoadWithoutCastENSE_16StoreWithoutCastEEEviT_T0_T2_T3_T4_T5_,"a",@progbits
	.sectionflags	@""
	.align	4
.nv.constant0._ZN2at6native27unrolled_elementwise_kernelINS0_13BUnaryFunctorIN3c108BFloat16ES4_S4_NS0_15binary_internal10MulFunctorIfEEEESt5arrayIPcLm2EELi4E23TrivialOffsetCalculatorILi1EjESD_NS0_6memory15LoadWithoutCastENSE_16StoreWithoutCastEEEviT_T0_T2_T3_T4_T5_:
	.zero		388


//--------------------- .nv.constant0._ZN2at6native29vectorized_elementwise_kernelILi2ENS0_13BUnaryFunctorIN3c108BFloat16ES4_S4_NS0_15binary_internal10MulFunctorIfEEEESt5arrayIPcLm2EEEEviT0_T1_ --------------------------
	.section	.nv.constant0._ZN2at6native29vectorized_elementwise_kernelILi2ENS0_13BUnaryFunctorIN3c108BFloat16ES4_S4_NS0_15binary_internal10MulFunctorIfEEEESt5arrayIPcLm2EEEEviT0_T1_,"a",@progbits
	.sectionflags	@""
	.align	4
.nv.constant0._ZN2at6native29vectorized_elementwise_kernelILi2ENS0_13BUnaryFunctorIN3c108BFloat16ES4_S4_NS0_15binary_internal10MulFunctorIfEEEESt5arrayIPcLm2EEEEviT0_T1_:
	.zero		384


//--------------------- .nv.constant0._ZN2at6native29vectorized_elementwise_kernelILi4ENS0_13BUnaryFunctorIN3c108BFloat16ES4_S4_NS0_15binary_internal10MulFunctorIfEEEESt5arrayIPcLm2EEEEviT0_T1_ --------------------------
	.section	.nv.constant0._ZN2at6native29vectorized_elementwise_kernelILi4ENS0_13BUnaryFunctorIN3c108BFloat16ES4_S4_NS0_15binary_internal10MulFunctorIfEEEESt5arrayIPcLm2EEEEviT0_T1_,"a",@progbits
	.sectionflags	@""
	.align	4
.nv.constant0._ZN2at6native29vectorized_elementwise_kernelILi4ENS0_13BUnaryFunctorIN3c108BFloat16ES4_S4_NS0_15binary_internal10MulFunctorIfEEEESt5arrayIPcLm2EEEEviT0_T1_:
	.zero		384


//--------------------- .nv.constant0._ZN2at6native29vectorized_elementwise_kernelILi8ENS0_13BUnaryFunctorIN3c108BFloat16ES4_S4_NS0_15binary_internal10MulFunctorIfEEEESt5arrayIPcLm2EEEEviT0_T1_ --------------------------
	.section	.nv.constant0._ZN2at6native29vectorized_elementwise_kernelILi8ENS0_13BUnaryFunctorIN3c108BFloat16ES4_S4_NS0_15binary_internal10MulFunctorIfEEEESt5arrayIPcLm2EEEEviT0_T1_,"a",@progbits
	.sectionflags	@""
	.align	4
.nv.constant0._ZN2at6native29vectorized_elementwise_kernelILi8ENS0_13BUnaryFunctorIN3c108BFloat16ES4_S4_NS0_15binary_internal10MulFunctorIfEEEESt5arrayIPcLm2EEEEviT0_T1_:
	.zero		384


//--------------------- .nv.constant2._ZN2at6native18elementwise_kernelILi128ELi4EZNS0_15gpu_kernel_implINS0_13BUnaryFunctorIN3c104HalfES5_S5_NS0_15binary_internal10MulFunctorIfEEEEEEvRNS_18TensorIteratorBaseERKT_EUliE_EEviT1_ --------------------------
	.section	.nv.constant2._ZN2at6native18elementwise_kernelILi128ELi4EZNS0_15gpu_kernel_implINS0_13BUnaryFunctorIN3c104HalfES5_S5_NS0_15binary_internal10MulFunctorIfEEEEEEvRNS_18TensorIteratorBaseERKT_EUliE_EEviT1_,"a",@progbits
	.sectionflags	@""
	.align	4
.nv.constant2._ZN2at6native18elementwise_kernelILi128ELi4EZNS0_15gpu_kernel_implINS0_13BUnaryFunctorIN3c104HalfES5_S5_NS0_15binary_internal10MulFunctorIfEEEEEEvRNS_18TensorIteratorBaseERKT_EUliE_EEviT1_:
        /*0000*/ 	.byte	0x00, 0x00, 0x00, 0xf0, 0xff, 0xff, 0x0f, 0x38


//--------------------- .nv.constant0._ZN2at6native18elementwise_kernelILi128ELi4EZNS0_15gpu_kernel_implINS0_13BUnaryFunctorIN3c104HalfES5_S5_NS0_15binary_internal10MulFunctorIfEEEEEEvRNS_18TensorIteratorBaseERKT_EUliE_EEviT1_ --------------------------
	.section	.nv.constant0._ZN2at6native18elementwise_kernelILi128ELi4EZNS0_15gpu_kernel_implINS0_13BUnaryFunctorIN3c104HalfES5_S5_NS0_15binary_internal10MulFunctorIfEEEEEEvRNS_18TensorIteratorBaseERKT_EUliE_EEviT1_,"a",@progbits
	.sectionflags	@""
	.align	4
.nv.constant0._ZN2at6native18elementwise_kernelILi128ELi4EZNS0_15gpu_kernel_implINS0_13BUnaryFunctorIN3c104HalfES5_S5_NS0_15binary_internal10MulFunctorIfEEEEEEvRNS_18TensorIteratorBaseERKT_EUliE_EEviT1_:
	.zero		904


//--------------------- .nv.constant2._ZN2at6native27unrolled_elementwise_kernelINS0_13BUnaryFunctorIN3c104HalfES4_S4_NS0_15binary_internal10MulFunctorIfEEEESt5arrayIPcLm2EELi4E23TrivialOffsetCalculatorILi1EjESD_NS0_6memory12LoadWithCastILi1EEENSE_13StoreWithCastILi1EEEEEviT_T0_T2_T3_T4_T5_ --------------------------
	.section	.nv.constant2._ZN2at6native27unrolled_elementwise_kernelINS0_13BUnaryFunctorIN3c104HalfES4_S4_NS0_15binary_internal10MulFunctorIfEEEESt5arrayIPcLm2EELi4E23TrivialOffsetCalculatorILi1EjESD_NS0_6memory12LoadWithCastILi1EEENSE_13StoreWithCastILi1EEEEEviT_T0_T2_T3_T4_T5_,"a",@progbits
	.sectionflags	@""
	.align	4
.nv.constant2._ZN2at6native27unrolled_elementwise_kernelINS0_13BUnaryFunctorIN3c104HalfES4_S4_NS0_15binary_internal10MulFunctorIfEEEESt5arrayIPcLm2EELi4E23TrivialOffsetCalculatorILi1EjESD_NS0_6memory12LoadWithCastILi1EEENSE_13StoreWithCastILi1EEEEEviT_T0_T2_T3_T4_T5_:
        /*0000*/ 	.byte	0x00, 0x00, 0x00, 0xf0, 0xff, 0xff, 0x0f, 0x38


//--------------------- .nv.constant0._ZN2at6native27unrolled_elementwise_kernelINS0_13BUnaryFunctorIN3c104HalfES4_S4_NS0_15binary_internal10MulFunctorIfEEEESt5arrayIPcLm2EELi4E23TrivialOffsetCalculatorILi1EjESD_NS0_6memory12LoadWithCastILi1EEENSE_13StoreWithCastILi1EEEEEviT_T0_T2_T3_T4_T5_ --------------------------
	.section	.nv.constant0._ZN2at6native27unrolled_elementwise_kernelINS0_13BUnaryFunctorIN3c104HalfES4_S4_NS0_15binary_internal10MulFunctorIfEEEESt5arrayIPcLm2EELi4E23TrivialOffsetCalculatorILi1EjESD_NS0_6memory12LoadWithCastILi1EEENSE_13StoreWithCastILi1EEEEEviT_T0_T2_T3_T4_T5_,"a",@progbits
	.sectionflags	@""
	.align	4
.nv.constant0._ZN2at6native27unrolled_elementwise_kernelINS0_13BUnaryFunctorIN3c104HalfES4_S4_NS0_15binary_internal10MulFunctorIfEEEESt5arrayIPcLm2EELi4E23TrivialOffsetCalculatorILi1EjESD_NS0_6memory12LoadWithCastILi1EEENSE_13StoreWithCastILi1EEEEEviT_T0_T2_T3_T4_T5_:
	.zero		404


//--------------------- .nv.constant0._ZN2at6native18elementwise_kernelILi128ELi4EZNS0_22gpu_kernel_impl_nocastINS0_13BUnaryFunctorIN3c104HalfES5_S5_NS0_15binary_internal10MulFunctorIfEEEEEEvRNS_18TensorIteratorBaseERKT_EUliE_EEviT1_ --------------------------
	.section	.nv.constant0._ZN2at6native18elementwise_kernelILi128ELi4EZNS0_22gpu_kernel_impl_nocastINS0_13BUnaryFunctorIN3c104HalfES5_S5_NS0_15binary_internal10MulFunctorIfEEEEEEvRNS_18TensorIteratorBaseERKT_EUliE_EEviT1_,"a",@progbits
	.sectionflags	@""
	.align	4
.nv.constant0._ZN2at6native18elementwise_kernelILi128ELi4EZNS0_22gpu_kernel_impl_nocastINS0_13BUnaryFunctorIN3c104HalfES5_S5_NS0_15binary_internal10MulFunctorIfEEEEEEvRNS_18TensorIteratorBaseERKT_EUliE_EEviT1_:
	.zero		896


//--------------------- .nv.constant0._ZN2at6native27unrolled_elementwise_kernelINS0_13BUnaryFunctorIN3c104HalfES4_S4_NS0_15binary_internal10MulFunctorIfEEEESt5arrayIPcLm2EELi4E23TrivialOffsetCalculatorILi1EjESD_NS0_6memory15LoadWithoutCastENSE_16StoreWithoutCastEEEviT_T0_T2_T3_T4_T5_ --------------------------
	.section	.nv.constant0._ZN2at6native27unrolled_elementwise_kernelINS0_13BUnaryFunctorIN3c104HalfES4_S4_NS0_15binary_internal10MulFunctorIfEEEESt5arrayIPcLm2EELi4E23TrivialOffsetCalculatorILi1EjESD_NS0_6memory15LoadWithoutCastENSE_16StoreWithoutCastEEEviT_T0_T2_T3_T4_T5_,"a",@progbits
	.sectionflags	@""
	.align	4
.nv.constant0._ZN2at6native27unrolled_elementwise_kernelINS0_13BUnaryFunctorIN3c104HalfES4_S4_NS0_15binary_internal10MulFunctorIfEEEESt5arrayIPcLm2EELi4E23TrivialOffsetCalculatorILi1EjESD_NS0_6memory15LoadWithoutCastENSE_16StoreWithoutCastEEEviT_T0_T2_T3_T4_T5_:
	.zero		388


//--------------------- .nv.constant0._ZN2at6native29vectorized_elementwise_kernelILi2ENS0_13BUnaryFunctorIN3c104HalfES4_S4_NS0_15binary_internal10MulFunctorIfEEEESt5arrayIPcLm2EEEEviT0_T1_ --------------------------
	.section	.nv.constant0._ZN2at6native29vectorized_elementwise_kernelILi2ENS0_13BUnaryFunctorIN3c104HalfES4_S4_NS0_15binary_internal10MulFunctorIfEEEESt5arrayIPcLm2EEEEviT0_T1_,"a",@progbits
	.sectionflags	@""
	.align	4
.nv.constant0._ZN2at6native29vectorized_elementwise_kernelILi2ENS0_13BUnaryFunctorIN3c104HalfES4_S4_NS0_15binary_internal10MulFunctorIfEEEESt5arrayIPcLm2EEEEviT0_T1_:
	.zero		384


//--------------------- .nv.constant0._ZN2at6native29vectorized_elementwise_kernelILi4ENS0_13BUnaryFunctorIN3c104HalfES4_S4_NS0_15binary_internal10MulFunctorIfEEEESt5arrayIPcLm2EEEEviT0_T1_ --------------------------
	.section	.nv.constant0._ZN2at6native29vectorized_elementwise_kernelILi4ENS0_13BUnaryFunctorIN3c104HalfES4_S4_NS0_15binary_internal10MulFunctorIfEEEESt5arrayIPcLm2EEEEviT0_T1_,"a",@progbits
	.sectionflags	@""
	.align	4
.nv.constant0._ZN2at6native29vectorized_elementwise_kernelILi4ENS0_13BUnaryFunctorIN3c104HalfES4_S4_NS0_15binary_internal10MulFunctorIfEEEESt5arrayIPcLm2EEEEviT0_T1_:
	.zero		384


//--------------------- .nv.constant0._ZN2at6native29vectorized_elementwise_kernelILi8ENS0_13BUnaryFunctorIN3c104HalfES4_S4_NS0_15binary_internal10MulFunctorIfEEEESt5arrayIPcLm2EEEEviT0_T1_ --------------------------
	.section	.nv.constant0._ZN2at6native29vectorized_elementwise_kernelILi8ENS0_13BUnaryFunctorIN3c104HalfES4_S4_NS0_15binary_internal10MulFunctorIfEEEESt5arrayIPcLm2EEEEviT0_T1_,"a",@progbits
	.sectionflags	@""
	.align	4
.nv.constant0._ZN2at6native29vectorized_elementwise_kernelILi8ENS0_13BUnaryFunctorIN3c104HalfES4_S4_NS0_15binary_internal10MulFunctorIfEEEESt5arrayIPcLm2EEEEviT0_T1_:
	.zero		384


//--------------------- .nv.constant2._ZN2at6native18elementwise_kernelILi128ELi4EZNS0_15gpu_kernel_implINS0_13BUnaryFunctorIN3c107complexIfEES6_S6_NS0_15binary_internal10MulFunctorIS6_EEEEEEvRNS_18TensorIteratorBaseERKT_EUliE_EEviT1_ --------------------------
	.section	.nv.constant2._ZN2at6native18elementwise_kernelILi128ELi4EZNS0_15gpu_kernel_implINS0_13BUnaryFunctorIN3c107complexIfEES6_S6_NS0_15binary_internal10MulFunctorIS6_EEEEEEvRNS_18TensorIteratorBaseERKT_EUliE_EEviT1_,"a",@progbits
	.sectionflags	@""
	.align	4
.nv.constant2._ZN2at6native18elementwise_kernelILi128ELi4EZNS0_15gpu_kernel_implINS0_13BUnaryFunctorIN3c107complexIfEES6_S6_NS0_15binary_internal10MulFunctorIS6_EEEEEEvRNS_18TensorIteratorBaseERKT_EUliE_EEviT1_:
        /*0000*/ 	.byte	0x00, 0x00, 0x00, 0xf0, 0xff, 0xff, 0x0f, 0x38


//--------------------- .nv.constant0._ZN2at6native18elementwise_kernelILi128ELi4EZNS0_15gpu_kernel_implINS0_13BUnaryFunctorIN3c107complexIfEES6_S6_NS0_15binary_internal10MulFunctorIS6_EEEEEEvRNS_18TensorIteratorBaseERKT_EUliE_EEviT1_ --------------------------
	.section	.nv.constant0._ZN2at6native18elementwise_kernelILi128ELi4EZNS0_15gpu_kernel_implINS0_13BUnaryFunctorIN3c107complexIfEES6_S6_NS0_15binary_internal10MulFunctorIS6_EEEEEEvRNS_18TensorIteratorBaseERKT_EUliE_EEviT1_,"a",@progbits
	.sectionflags	@""
	.align	4
.nv.constant0._ZN2at6native18elementwise_kernelILi128ELi4EZNS0_15gpu_kernel_implINS0_13BUnaryFunctorIN3c107complexIfEES6_S6_NS0_15binary_internal10MulFunctorIS6_EEEEEEvRNS_18TensorIteratorBaseERKT_EUliE_EEviT1_:
	.zero		912


//--------------------- .nv.constant2._ZN2at6native27unrolled_elementwise_kernelINS0_13BUnaryFunctorIN3c107complexIfEES5_S5_NS0_15binary_internal10MulFunctorIS5_EEEESt5arrayIPcLm2EELi4E23TrivialOffsetCalculatorILi1EjESE_NS0_6memory12LoadWithCastILi1EEENSF_13StoreWithCastILi1EEEEEviT_T0_T2_T3_T4_T5_ --------------------------
	.section	.nv.constant2._ZN2at6native27unrolled_elementwise_kernelINS0_13BUnaryFunctorIN3c107complexIfEES5_S5_NS0_15binary_internal10MulFunctorIS5_EEEESt5arrayIPcLm2EELi4E23TrivialOffsetCalculatorILi1EjESE_NS0_6memory12LoadWithCastILi1EEENSF_13StoreWithCastILi1EEEEEviT_T0_T2_T3_T4_T5_,"a",@progbits
	.sectionflags	@""
	.align	4
.nv.constant2._ZN2at6native27unrolled_elementwise_kernelINS0_13BUnaryFunctorIN3c107complexIfEES5_S5_NS0_15binary_internal10MulFunctorIS5_EEEESt5arrayIPcLm2EELi4E23TrivialOffsetCalculatorILi1EjESE_NS0_6memory12LoadWithCastILi1EEENSF_13StoreWithCastILi1EEEEEviT_T0_T2_T3_T4_T5_:
        /*0000*/ 	.byte	0x00, 0x00, 0x00, 0xf0, 0xff, 0xff, 0x0f, 0x38


//--------------------- .nv.constant0._ZN2at6native27unrolled_elementwise_kernelINS0_13BUnaryFunctorIN3c107complexIfEES5_S5_NS0_15binary_internal10MulFunctorIS5_EEEESt5arrayIPcLm2EELi4E23TrivialOffsetCalculatorILi1EjESE_NS0_6memory12LoadWithCastILi1EEENSF_13StoreWithCastILi1EEEEEviT_T0_T2_T3_T4_T5_ --------------------------
	.section	.nv.constant0._ZN2at6native27unrolled_elementwise_kernelINS0_13BUnaryFunctorIN3c107complexIfEES5_S5_NS0_15binary_internal10MulFunctorIS5_EEEESt5arrayIPcLm2EELi4E23TrivialOffsetCalculatorILi1EjESE_NS0_6memory12LoadWithCastILi1EEENSF_13StoreWithCastILi1EEEEEviT_T0_T2_T3_T4_T5_,"a",@progbits
	.sectionflags	@""
	.align	4
.nv.constant0._ZN2at6native27unrolled_elementwise_kernelINS0_13BUnaryFunctorIN3c107complexIfEES5_S5_NS0_15binary_internal10MulFunctorIS5_EEEESt5arrayIPcLm2EELi4E23TrivialOffsetCalculatorILi1EjESE_NS0_6memory12LoadWithCastILi1EEENSF_13StoreWithCastILi1EEEEEviT_T0_T2_T3_T4_T5_:
	.zero		412


//--------------------- .nv.constant0._ZN2at6native18elementwise_kernelILi128ELi2EZNS0_22gpu_kernel_impl_nocastINS0_13BUnaryFunctorIN3c107complexIfEES6_S6_NS0_15binary_internal10MulFunctorIS6_EEEEEEvRNS_18TensorIteratorBaseERKT_EUliE_EEviT1_ --------------------------
	.section	.nv.constant0._ZN2at6native18elementwise_kernelILi128ELi2EZNS0_22gpu_kernel_impl_nocastINS0_13BUnaryFunctorIN3c107complexIfEES6_S6_NS0_15binary_internal10MulFunctorIS6_EEEEEEvRNS_18TensorIteratorBaseERKT_EUliE_EEviT1_,"a",@progbits
	.sectionflags	@""
	.align	4
.nv.constant0._ZN2at6native18elementwise_kernelILi128ELi2EZNS0_22gpu_kernel_impl_nocastINS0_13BUnaryFunctorIN3c107complexIfEES6_S6_NS0_15binary_internal10MulFunctorIS6_EEEEEEvRNS_18TensorIteratorBaseERKT_EUliE_EEviT1_:
	.zero		904


//--------------------- .nv.constant0._ZN2at6native27unrolled_elementwise_kernelINS0_13BUnaryFunctorIN3c107complexIfEES5_S5_NS0_15binary_internal10MulFunctorIS5_EEEESt5arrayIPcLm2EELi4E23TrivialOffsetCalculatorILi1EjESE_NS0_6memory15LoadWithoutCastENSF_16StoreWithoutCastEEEviT_T0_T2_T3_T4_T5_ --------------------------
	.section	.nv.constant0._ZN2at6native27unrolled_elementwise_kernelINS0_13BUnaryFunctorIN3c107complexIfEES5_S5_NS0_15binary_internal10MulFunctorIS5_EEEESt5arrayIPcLm2EELi4E23TrivialOffsetCalculatorILi1EjESE_NS0_6memory15LoadWithoutCastENSF_16StoreWithoutCastEEEviT_T0_T2_T3_T4_T5_,"a",@progbits
	.sectionflags	@""
	.align	4
.nv.constant0._ZN2at6native27unrolled_elementwise_kernelINS0_13BUnaryFunctorIN3c107complexIfEES5_S5_NS0_15binary_internal10MulFunctorIS5_EEEESt5arrayIPcLm2EELi4E23TrivialOffsetCalculatorILi1EjESE_NS0_6memory15LoadWithoutCastENSF_16StoreWithoutCastEEEviT_T0_T2_T3_T4_T5_:
	.zero		396


//--------------------- .nv.constant0._ZN2at6native29vectorized_elementwise_kernelILi2ENS0_13BUnaryFunctorIN3c107complexIfEES5_S5_NS0_15binary_internal10MulFunctorIS5_EEEESt5arrayIPcLm2EEEEviT0_T1_ --------------------------
	.section	.nv.constant0._ZN2at6native29vectorized_elementwise_kernelILi2ENS0_13BUnaryFunctorIN3c107complexIfEES5_S5_NS0_15binary_internal10MulFunctorIS5_EEEESt5arrayIPcLm2EEEEviT0_T1_,"a",@progbits
	.sectionflags	@""
	.align	4
.nv.constant0._ZN2at6native29vectorized_elementwise_kernelILi2ENS0_13BUnaryFunctorIN3c107complexIfEES5_S5_NS0_15binary_internal10MulFunctorIS5_EEEESt5arrayIPcLm2EEEEviT0_T1_:
	.zero		392


//--------------------- .nv.constant0._ZN2at6native29vectorized_elementwise_kernelILi4ENS0_13BUnaryFunctorIN3c107complexIfEES5_S5_NS0_15binary_internal10MulFunctorIS5_EEEESt5arrayIPcLm2EEEEviT0_T1_ --------------------------
	.section	.nv.constant0._ZN2at6native29vectorized_elementwise_kernelILi4ENS0_13BUnaryFunctorIN3c107complexIfEES5_S5_NS0_15binary_internal10MulFunctorIS5_EEEESt5arrayIPcLm2EEEEviT0_T1_,"a",@progbits
	.sectionflags	@""
	.align	4
.nv.constant0._ZN2at6native29vectorized_elementwise_kernelILi4ENS0_13BUnaryFunctorIN3c107complexIfEES5_S5_NS0_15binary_internal10MulFunctorIS5_EEEESt5arrayIPcLm2EEEEviT0_T1_:
	.zero		392


//--------------------- .nv.constant0._ZN2at6native29vectorized_elementwise_kernelILi8ENS0_13BUnaryFunctorIN3c107complexIfEES5_S5_NS0_15binary_internal10MulFunctorIS5_EEEESt5arrayIPcLm2EEEEviT0_T1_ --------------------------
	.section	.nv.constant0._ZN2at6native29vectorized_elementwise_kernelILi8ENS0_13BUnaryFunctorIN3c107complexIfEES5_S5_NS0_15binary_internal10MulFunctorIS5_EEEESt5arrayIPcLm2EEEEviT0_T1_,"a",@progbits
	.sectionflags	@""
	.align	4
.nv.constant0._ZN2at6native29vectorized_elementwise_kernelILi8ENS0_13BUnaryFunctorIN3c107complexIfEES5_S5_NS0_15binary_internal10MulFunctorIS5_EEEESt5arrayIPcLm2EEEEviT0_T1_:
	.zero		392


//--------------------- .nv.constant2._ZN2at6native18elementwise_kernelILi128ELi4EZNS0_15gpu_kernel_implINS0_13BUnaryFunctorIN3c107complexIdEES6_S6_NS0_15binary_internal10MulFunctorIS6_EEEEEEvRNS_18TensorIteratorBaseERKT_EUliE_EEviT1_ --------------------------
	.section	.nv.constant2._ZN2at6native18elementwise_kernelILi128ELi4EZNS0_15gpu_kernel_implINS0_13BUnaryFunctorIN3c107complexIdEES6_S6_NS0_15binary_internal10MulFunctorIS6_EEEEEEvRNS_18TensorIteratorBaseERKT_EUliE_EEviT1_,"a",@progbits
	.sectionflags	@""
	.align	4
.nv.constant2._ZN2at6native18elementwise_kernelILi128ELi4EZNS0_15gpu_kernel_implINS0_13BUnaryFunctorIN3c107complexIdEES6_S6_NS0_15binary_internal10MulFunctorIS6_EEEEEEvRNS_18TensorIteratorBaseERKT_EUliE_EEviT1_:
        /*0000*/ 	.byte	0x00, 0x00, 0x00, 0xf0, 0xff, 0xff, 0x0f, 0x38


//--------------------- .nv.constant0._ZN2at6native18elementwise_kernelILi128ELi4EZNS0_15gpu_kernel_implINS0_13BUnaryFunctorIN3c107complexIdEES6_S6_NS0_15binary_internal10MulFunctorIS6_EEEEEEvRNS_18TensorIteratorBaseERKT_EUliE_EEviT1_ --------------------------
	.section	.nv.constant0._ZN2at6native18elementwise_kernelILi128ELi4EZNS0_15gpu_kernel_implINS0_13BUnaryFunctorIN3c107complexIdEES6_S6_NS0_15binary_internal10MulFunctorIS6_EEEEEEvRNS_18TensorIteratorBaseERKT_EUliE_EEviT1_,"a",@progbits
	.sectionflags	@""
	.align	4
.nv.constant0._ZN2at6native18elementwise_kernelILi128ELi4EZNS0_15gpu_kernel_implINS0_13BUnaryFunctorIN3c107complexIdEES6_S6_NS0_15binary_internal10MulFunctorIS6_EEEEEEvRNS_18TensorIteratorBaseERKT_EUliE_EEviT1_:
	.zero		944


//--------------------- .nv.constant2._ZN2at6native27unrolled_elementwise_kernelINS0_13BUnaryFunctorIN3c107complexIdEES5_S5_NS0_15binary_internal10MulFunctorIS5_EEEESt5arrayIPcLm2EELi4E23TrivialOffsetCalculatorILi1EjESE_NS0_6memory12LoadWithCastILi1EEENSF_13StoreWithCastILi1EEEEEviT_T0_T2_T3_T4_T5_ --------------------------
	.section	.nv.constant2._ZN2at6native27unrolled_elementwise_kernelINS0_13BUnaryFunctorIN3c107complexIdEES5_S5_NS0_15binary_internal10MulFunctorIS5_EEEESt5arrayIPcLm2EELi4E23TrivialOffsetCalculatorILi1EjESE_NS0_6memory12LoadWithCastILi1EEENSF_13StoreWithCastILi1EEEEEviT_T0_T2_T3_T4_T5_,"a",@progbits
	.sectionflags	@""
	.align	4
.nv.constant2._ZN2at6native27unrolled_elementwise_kernelINS0_13BUnaryFunctorIN3c107complexIdEES5_S5_NS0_15binary_internal10MulFunctorIS5_EEEESt5arrayIPcLm2EELi4E23TrivialOffsetCalculatorILi1EjESE_NS0_6memory12LoadWithCastILi1EEENSF_13StoreWithCastILi1EEEEEviT_T0_T2_T3_T4_T5_:
        /*0000*/ 	.byte	0x00, 0x00, 0x00, 0xf0, 0xff, 0xff, 0x0f, 0x38


//--------------------- .nv.constant0._ZN2at6native27unrolled_elementwise_kernelINS0_13BUnaryFunctorIN3c107complexIdEES5_S5_NS0_15binary_internal10MulFunctorIS5_EEEESt5arrayIPcLm2EELi4E23TrivialOffsetCalculatorILi1EjESE_NS0_6memory12LoadWithCastILi1EEENSF_13StoreWithCastILi1EEEEEviT_T0_T2_T3_T4_T5_ --------------------------
	.section	.nv.constant0._ZN2at6native27unrolled_elementwise_kernelINS0_13BUnaryFunctorIN3c107complexIdEES5_S5_NS0_15binary_internal10MulFunctorIS5_EEEESt5arrayIPcLm2EELi4E23TrivialOffsetCalculatorILi1EjESE_NS0_6memory12LoadWithCastILi1EEENSF_13StoreWithCastILi1EEEEEviT_T0_T2_T3_T4_T5_,"a",@progbits
	.sectionflags	@""
	.align	4
.nv.constant0._ZN2at6native27unrolled_elementwise_kernelINS0_13BUnaryFunctorIN3c107complexIdEES5_S5_NS0_15binary_internal10MulFunctorIS5_EEEESt5arrayIPcLm2EELi4E23TrivialOffsetCalculatorILi1EjESE_NS0_6memory12LoadWithCastILi1EEENSF_13StoreWithCastILi1EEEEEviT_T0_T2_T3_T4_T5_:
	.zero		436


//--------------------- .nv.constant0._ZN2at6native18elementwise_kernelILi128ELi2EZNS0_22gpu_kernel_impl_nocastINS0_13BUnaryFunctorIN3c107complexIdEES6_S6_NS0_15binary_internal10MulFunctorIS6_EEEEEEvRNS_18TensorIteratorBaseERKT_EUliE_EEviT1_ --------------------------
	.section	.nv.constant0._ZN2at6native18elementwise_kernelILi128ELi2EZNS0_22gpu_kernel_impl_nocastINS0_13BUnaryFunctorIN3c107complexIdEES6_S6_NS0_15binary_internal10MulFunctorIS6_EEEEEEvRNS_18TensorIteratorBaseERKT_EUliE_EEviT1_,"a",@progbits
	.sectionflags	@""
	.align	4
.nv.constant0._ZN2at6native18elementwise_kernelILi128ELi2EZNS0_22gpu_kernel_impl_nocastINS0_13BUnaryFunctorIN3c107complexIdEES6_S6_NS0_15binary_internal10MulFunctorIS6_EEEEEEvRNS_18TensorIteratorBaseERKT_EUliE_EEviT1_:
	.zero		944


//--------------------- .nv.constant0._ZN2at6native27unrolled_elementwise_kernelINS0_13BUnaryFunctorIN3c107complexIdEES5_S5_NS0_15binary_internal10MulFunctorIS5_EEEESt5arrayIPcLm2EELi4E23TrivialOffsetCalculatorILi1EjESE_NS0_6memory15LoadWithoutCastENSF_16StoreWithoutCastEEEviT_T0_T2_T3_T4_T5_ --------------------------
	.section	.nv.constant0._ZN2at6native27unrolled_elementwise_kernelINS0_13BUnaryFunctorIN3c107complexIdEES5_S5_NS0_15binary_internal10MulFunctorIS5_EEEESt5arrayIPcLm2EELi4E23TrivialOffsetCalculatorILi1EjESE_NS0_6memory15LoadWithoutCastENSF_16StoreWithoutCastEEEviT_T0_T2_T3_T4_T5_,"a",@progbits
	.sectionflags	@""
	.align	4
.nv.constant0._ZN2at6native27unrolled_elementwise_kernelINS0_13BUnaryFunctorIN3c107complexIdEES5_S5_NS0_15binary_internal10MulFunctorIS5_EEEESt5arrayIPcLm2EELi4E23TrivialOffsetCalculatorILi1EjESE_NS0_6memory15LoadWithoutCastENSF_16StoreWithoutCastEEEviT_T0_T2_T3_T4_T5_:
	.zero		420


//--------------------- .nv.constant0._ZN2at6native29vectorized_elementwise_kernelILi2ENS0_13BUnaryFunctorIN3c107complexIdEES5_S5_NS0_15binary_internal10MulFunctorIS5_EEEESt5arrayIPcLm2EEEEviT0_T1_ --------------------------
	.section	.nv.constant0._ZN2at6native29vectorized_elementwise_kernelILi2ENS0_13BUnaryFunctorIN3c107complexIdEES5_S5_NS0_15binary_internal10MulFunctorIS5_EEEESt5arrayIPcLm2EEEEviT0_T1_,"a",@progbits
	.sectionflags	@""
	.align	4
.nv.constant0._ZN2at6native29vectorized_elementwise_kernelILi2ENS0_13BUnaryFunctorIN3c107complexIdEES5_S5_NS0_15binary_internal10MulFunctorIS5_EEEESt5arrayIPcLm2EEEEviT0_T1_:
	.zero		416


//--------------------- .nv.constant0._ZN2at6native29vectorized_elementwise_kernelILi4ENS0_13BUnaryFunctorIN3c107complexIdEES5_S5_NS0_15binary_internal10MulFunctorIS5_EEEESt5arrayIPcLm2EEEEviT0_T1_ --------------------------
	.section	.nv.constant0._ZN2at6native29vectorized_elementwise_kernelILi4ENS0_13BUnaryFunctorIN3c107complexIdEES5_S5_NS0_15binary_internal10MulFunctorIS5_EEEESt5arrayIPcLm2EEEEviT0_T1_,"a",@progbits
	.sectionflags	@""
	.align	4
.nv.constant0._ZN2at6native29vectorized_elementwise_kernelILi4ENS0_13BUnaryFunctorIN3c107complexIdEES5_S5_NS0_15binary_internal10MulFunctorIS5_EEEESt5arrayIPcLm2EEEEviT0_T1_:
	.zero		416


//--------------------- .nv.constant0._ZN2at6native29vectorized_elementwise_kernelILi8ENS0_13BUnaryFunctorIN3c107complexIdEES5_S5_NS0_15binary_internal10MulFunctorIS5_EEEESt5arrayIPcLm2EEEEviT0_T1_ --------------------------
	.section	.nv.constant0._ZN2at6native29vectorized_elementwise_kernelILi8ENS0_13BUnaryFunctorIN3c107complexIdEES5_S5_NS0_15binary_internal10MulFunctorIS5_EEEESt5arrayIPcLm2EEEEviT0_T1_,"a",@progbits
	.sectionflags	@""
	.align	4
.nv.constant0._ZN2at6native29vectorized_elementwise_kernelILi8ENS0_13BUnaryFunctorIN3c107complexIdEES5_S5_NS0_15binary_internal10MulFunctorIS5_EEEESt5arrayIPcLm2EEEEviT0_T1_:
	.zero		416


//--------------------- .nv.constant2._ZN2at6native18elementwise_kernelILi128ELi4EZNS0_15gpu_kernel_implINS0_13BUnaryFunctorIfffNS0_15binary_internal10MulFunctorIfEEEEEEvRNS_18TensorIteratorBaseERKT_EUliE_EEviT1_ --------------------------
	.section	.nv.constant2._ZN2at6native18elementwise_kernelILi128ELi4EZNS0_15gpu_kernel_implINS0_13BUnaryFunctorIfffNS0_15binary_internal10MulFunctorIfEEEEEEvRNS_18TensorIteratorBaseERKT_EUliE_EEviT1_,"a",@progbits
	.sectionflags	@""
	.align	4
.nv.constant2._ZN2at6native18elementwise_kernelILi128ELi4EZNS0_15gpu_kernel_implINS0_13BUnaryFunctorIfffNS0_15binary_internal10MulFunctorIfEEEEEEvRNS_18TensorIteratorBaseERKT_EUliE_EEviT1_:
        /*0000*/ 	.byte	0x00, 0x00, 0x00, 0xf0, 0xff, 0xff, 0x0f, 0x38


//--------------------- .nv.constant0._ZN2at6native18elementwise_kernelILi128ELi4EZNS0_15gpu_kernel_implINS0_13BUnaryFunctorIfffNS0_15binary_internal10MulFunctorIfEEEEEEvRNS_18TensorIteratorBaseERKT_EUliE_EEviT1_ --------------------------
	.section	.nv.constant0._ZN2at6native18elementwise_kernelILi128ELi4EZNS0_15gpu_kernel_implINS0_13BUnaryFunctorIfffNS0_15binary_internal10MulFunctorIfEEEEEEvRNS_18TensorIteratorBaseERKT_EUliE_EEviT1_,"a",@progbits
	.sectionflags	@""
	.align	4
.nv.constant0._ZN2at6native18elementwise_kernelILi128ELi4EZNS0_15gpu_kernel_implINS0_13BUnaryFunctorIfffNS0_15binary_internal10MulFunctorIfEEEEEEvRNS_18TensorIteratorBaseERKT_EUliE_EEviT1_:
	.zero		904


//--------------------- .nv.constant2._ZN2at6native27unrolled_elementwise_kernelINS0_13BUnaryFunctorIfffNS0_15binary_internal10MulFunctorIfEEEESt5arrayIPcLm2EELi4E23TrivialOffsetCalculatorILi1EjESB_NS0_6memory12LoadWithCastILi1EEENSC_13StoreWithCastILi1EEEEEviT_T0_T2_T3_T4_T5_ --------------------------
	.section	.nv.constant2._ZN2at6native27unrolled_elementwise_kernelINS0_13BUnaryFunctorIfffNS0_15binary_internal10MulFunctorIfEEEESt5arrayIPcLm2EELi4E23TrivialOffsetCalculatorILi1EjESB_NS0_6memory12LoadWithCastILi1EEENSC_13StoreWithCastILi1EEEEEviT_T0_T2_T3_T4_T5_,"a",@progbits
	.sectionflags	@""
	.align	4
.nv.constant2._ZN2at6native27unrolled_elementwise_kernelINS0_13BUnaryFunctorIfffNS0_15binary_internal10MulFunctorIfEEEESt5arrayIPcLm2EELi4E23TrivialOffsetCalculatorILi1EjESB_NS0_6memory12LoadWithCastILi1EEENSC_13StoreWithCastILi1EEEEEviT_T0_T2_T3_T4_T5_:
        /*0000*/ 	.byte	0x00, 0x00, 0x00, 0xf0, 0xff, 0xff, 0x0f, 0x38


//--------------------- .nv.constant0._ZN2at6native27unrolled_elementwise_kernelINS0_13BUnaryFunctorIfffNS0_15binary_internal10MulFunctorIfEEEESt5arrayIPcLm2EELi4E23TrivialOffsetCalculatorILi1EjESB_NS0_6memory12LoadWithCastILi1EEENSC_13StoreWithCastILi1EEEEEviT_T0_T2_T3_T4_T5_ --------------------------
	.section	.nv.constant0._ZN2at6native27unrolled_elementwise_kernelINS0_13BUnaryFunctorIfffNS0_15binary_internal10MulFunctorIfEEEESt5arrayIPcLm2EELi4E23TrivialOffsetCalculatorILi1EjESB_NS0_6memory12LoadWithCastILi1EEENSC_13StoreWithCastILi1EEEEEviT_T0_T2_T3_T4_T5_,"a",@progbits
	.sectionflags	@""
	.align	4
.nv.constant0._ZN2at6native27unrolled_elementwise_kernelINS0_13BUnaryFunctorIfffNS0_15binary_internal10MulFunctorIfEEEESt5arrayIPcLm2EELi4E23TrivialOffsetCalculatorILi1EjESB_NS0_6memory12LoadWithCastILi1EEENSC_13StoreWithCastILi1EEEEEviT_T0_T2_T3_T4_T5_:
	.zero		404


//--------------------- .nv.constant0._ZN2at6native18elementwise_kernelILi128ELi2EZNS0_22gpu_kernel_impl_nocastINS0_13BUnaryFunctorIfffNS0_15binary_internal10MulFunctorIfEEEEEEvRNS_18TensorIteratorBaseERKT_EUliE_EEviT1_ --------------------------
	.section	.nv.constant0._ZN2at6native18elementwise_kernelILi128ELi2EZNS0_22gpu_kernel_impl_nocastINS0_13BUnaryFunctorIfffNS0_15binary_internal10MulFunctorIfEEEEEEvRNS_18TensorIteratorBaseERKT_EUliE_EEviT1_,"a",@progbits
	.sectionflags	@""
	.align	4
.nv.constant0._ZN2at6native18elementwise_kernelILi128ELi2EZNS0_22gpu_kernel_impl_nocastINS0_13BUnaryFunctorIfffNS0_15binary_internal10MulFunctorIfEEEEEEvRNS_18TensorIteratorBaseERKT_EUliE_EEviT1_:
	.zero		896


//--------------------- .nv.constant0._ZN2at6native27unrolled_elementwise_kernelINS0_13BUnaryFunctorIfffNS0_15binary_internal10MulFunctorIfEEEESt5arrayIPcLm2EELi4E23TrivialOffsetCalculatorILi1EjESB_NS0_6memory15LoadWithoutCastENSC_16StoreWithoutCastEEEviT_T0_T2_T3_T4_T5_ --------------------------
	.section	.nv.constant0._ZN2at6native27unrolled_elementwise_kernelINS0_13BUnaryFunctorIfffNS0_15binary_internal10MulFunctorIfEEEESt5arrayIPcLm2EELi4E23TrivialOffsetCalculatorILi1EjESB_NS0_6memory15LoadWithoutCastENSC_16StoreWithoutCastEEEviT_T0_T2_T3_T4_T5_,"a",@progbits
	.sectionflags	@""
	.align	4
.nv.constant0._ZN2at6native27unrolled_elementwise_kernelINS0_13BUnaryFunctorIfffNS0_15binary_internal10MulFunctorIfEEEESt5arrayIPcLm2EELi4E23TrivialOffsetCalculatorILi1EjESB_NS0_6memory15LoadWithoutCastENSC_16StoreWithoutCastEEEviT_T0_T2_T3_T4_T5_:
	.zero		388


//--------------------- .nv.constant0._ZN2at6native29vectorized_elementwise_kernelILi2ENS0_13BUnaryFunctorIfffNS0_15binary_internal10MulFunctorIfEEEESt5arrayIPcLm2EEEEviT0_T1_ --------------------------
	.section	.nv.constant0._ZN2at6native29vectorized_elementwise_kernelILi2ENS0_13BUnaryFunctorIfffNS0_15binary_internal10MulFunctorIfEEEESt5arrayIPcLm2EEEEviT0_T1_,"a",@progbits
	.sectionflags	@""
	.align	4
.nv.constant0._ZN2at6native29vectorized_elementwise_kernelILi2ENS0_13BUnaryFunctorIfffNS0_15binary_internal10MulFunctorIfEEEESt5arrayIPcLm2EEEEviT0_T1_:
	.zero		384


//--------------------- .nv.constant0._ZN2at6native29vectorized_elementwise_kernelILi4ENS0_13BUnaryFunctorIfffNS0_15binary_internal10MulFunctorIfEEEESt5arrayIPcLm2EEEEviT0_T1_ --------------------------
	.section	.nv.constant0._ZN2at6native29vectorized_elementwise_kernelILi4ENS0_13BUnaryFunctorIfffNS0_15binary_internal10MulFunctorIfEEEESt5arrayIPcLm2EEEEviT0_T1_,"a",@progbits
	.sectionflags	@""
	.align	4
.nv.constant0._ZN2at6native29vectorized_elementwise_kernelILi4ENS0_13BUnaryFunctorIfffNS0_15binary_internal10MulFunctorIfEEEESt5arrayIPcLm2EEEEviT0_T1_:
	.zero		384


//--------------------- .nv.constant0._ZN2at6native29vectorized_elementwise_kernelILi8ENS0_13BUnaryFunctorIfffNS0_15binary_internal10MulFunctorIfEEEESt5arrayIPcLm2EEEEviT0_T1_ --------------------------
	.section	.nv.constant0._ZN2at6native29vectorized_elementwise_kernelILi8ENS0_13BUnaryFunctorIfffNS0_15binary_internal10MulFunctorIfEEEESt5arrayIPcLm2EEEEviT0_T1_,"a",@progbits
	.sectionflags	@""
	.align	4
.nv.constant0._ZN2at6native29vectorized_elementwise_kernelILi8ENS0_13BUnaryFunctorIfffNS0_15binary_internal10MulFunctorIfEEEESt5arrayIPcLm2EEEEviT0_T1_:
	.zero		384


//--------------------- .nv.constant2._ZN2at6native18elementwise_kernelILi128ELi4EZNS0_15gpu_kernel_implINS0_13BUnaryFunctorIdddNS0_15binary_internal10MulFunctorIdEEEEEEvRNS_18TensorIteratorBaseERKT_EUliE_EEviT1_ --------------------------
	.section	.nv.constant2._ZN2at6native18elementwise_kernelILi128ELi4EZNS0_15gpu_kernel_implINS0_13BUnaryFunctorIdddNS0_15binary_internal10MulFunctorIdEEEEEEvRNS_18TensorIteratorBaseERKT_EUliE_EEviT1_,"a",@progbits
	.sectionflags	@""
	.align	4
.nv.constant2._ZN2at6native18elementwise_kernelILi128ELi4EZNS0_15gpu_kernel_implINS0_13BUnaryFunctorIdddNS0_15binary_internal10MulFunctorIdEEEEEEvRNS_18TensorIteratorBaseERKT_EUliE_EEviT1_:
        /*0000*/ 	.byte	0x00, 0x00, 0x00, 0xf0, 0xff, 0xff, 0x0f, 0x38


//--------------------- .nv.constant0._ZN2at6native18elementwise_kernelILi128ELi4EZNS0_15gpu_kernel_implINS0_13BUnaryFunctorIdddNS0_15binary_internal10MulFunctorIdEEEEEEvRNS_18TensorIteratorBaseERKT_EUliE_EEviT1_ --------------------------
	.section	.nv.constant0._ZN2at6native18elementwise_kernelILi128ELi4EZNS0_15gpu_kernel_implINS0_13BUnaryFunctorIdddNS0_15binary_internal10MulFunctorIdEEEEEEvRNS_18TensorIteratorBaseERKT_EUliE_EEviT1_,"a",@progbits
	.sectionflags	@""
	.align	4
.nv.constant0._ZN2at6native18elementwise_kernelILi128ELi4EZNS0_15gpu_kernel_implINS0_13BUnaryFunctorIdddNS0_15binary_internal10MulFunctorIdEEEEEEvRNS_18TensorIteratorBaseERKT_EUliE_EEviT1_:
	.zero		912


//--------------------- .nv.constant2._ZN2at6native27unrolled_elementwise_kernelINS0_13BUnaryFunctorIdddNS0_15binary_internal10MulFunctorIdEEEESt5arrayIPcLm2EELi4E23TrivialOffsetCalculatorILi1EjESB_NS0_6memory12LoadWithCastILi1EEENSC_13StoreWithCastILi1EEEEEviT_T0_T2_T3_T4_T5_ --------------------------
	.section	.nv.constant2._ZN2at6native27unrolled_elementwise_kernelINS0_13BUnaryFunctorIdddNS0_15binary_internal10MulFunctorIdEEEESt5arrayIPcLm2EELi4E23TrivialOffsetCalculatorILi1EjESB_NS0_6memory12LoadWithCastILi1EEENSC_13StoreWithCastILi1EEEEEviT_T0_T2_T3_T4_T5_,"a",@progbits
	.sectionflags	@""
	.align	4
.nv.constant2._ZN2at6native27unrolled_elementwise_kernelINS0_13BUnaryFunctorIdddNS0_15binary_internal10MulFunctorIdEEEESt5arrayIPcLm2EELi4E23TrivialOffsetCalculatorILi1EjESB_NS0_6memory12LoadWithCastILi1EEENSC_13StoreWithCastILi1EEEEEviT_T0_T2_T3_T4_T5_:
        /*0000*/ 	.byte	0x00, 0x00, 0x00, 0xf0, 0xff, 0xff, 0x0f, 0x38


//--------------------- .nv.constant0._ZN2at6native27unrolled_elementwise_kernelINS0_13BUnaryFunctorIdddNS0_15binary_internal10MulFunctorIdEEEESt5arrayIPcLm2EELi4E23TrivialOffsetCalculatorILi1EjESB_NS0_6memory12LoadWithCastILi1EEENSC_13StoreWithCastILi1EEEEEviT_T0_T2_T3_T4_T5_ --------------------------
	.section	.nv.constant0._ZN2at6native27unrolled_elementwise_kernelINS0_13BUnaryFunctorIdddNS0_15binary_internal10MulFunctorIdEEEESt5arrayIPcLm2EELi4E23TrivialOffsetCalculatorILi1EjESB_NS0_6memory12LoadWithCastILi1EEENSC_13StoreWithCastILi1EEEEEviT_T0_T2_T3_T4_T5_,"a",@progbits
	.sectionflags	@""
	.align	4
.nv.constant0._ZN2at6native27unrolled_elementwise_kernelINS0_13BUnaryFunctorIdddNS0_15binary_internal10MulFunctorIdEEEESt5arrayIPcLm2EELi4E23TrivialOffsetCalculatorILi1EjESB_NS0_6memory12LoadWithCastILi1EEENSC_13StoreWithCastILi1EEEEEviT_T0_T2_T3_T4_T5_:
	.zero		412


//--------------------- .nv.constant0._ZN2at6native18elementwise_kernelILi128ELi2EZNS0_22gpu_kernel_impl_nocastINS0_13BUnaryFunctorIdddNS0_15binary_internal10MulFunctorIdEEEEEEvRNS_18TensorIteratorBaseERKT_EUliE_EEviT1_ --------------------------
	.section	.nv.constant0._ZN2at6native18elementwise_kernelILi128ELi2EZNS0_22gpu_kernel_impl_nocastINS0_13BUnaryFunctorIdddNS0_15binary_internal10MulFunctorIdEEEEEEvRNS_18TensorIteratorBaseERKT_EUliE_EEviT1_,"a",@progbits
	.sectionflags	@""
	.align	4
.nv.constant0._ZN2at6native18elementwise_kernelILi128ELi2EZNS0_22gpu_kernel_impl_nocastINS0_13BUnaryFunctorIdddNS0_15binary_internal10MulFunctorIdEEEEEEvRNS_18TensorIteratorBaseERKT_EUliE_EEviT1_:
	.zero		904


//--------------------- .nv.constant0._ZN2at6native27unrolled_elementwise_kernelINS0_13BUnaryFunctorIdddNS0_15binary_internal10MulFunctorIdEEEESt5arrayIPcLm2EELi4E23TrivialOffsetCalculatorILi1EjESB_NS0_6memory15LoadWithoutCastENSC_16StoreWithoutCastEEEviT_T0_T2_T3_T4_T5_ --------------------------
	.section	.nv.constant0._ZN2at6native27unrolled_elementwise_kernelINS0_13BUnaryFunctorIdddNS0_15binary_internal10MulFunctorIdEEEESt5arrayIPcLm2EELi4E23TrivialOffsetCalculatorILi1EjESB_NS0_6memory15LoadWithoutCastENSC_16StoreWithoutCastEEEviT_T0_T2_T3_T4_T5_,"a",@progbits
	.sectionflags	@""
	.align	4
.nv.constant0._ZN2at6native27unrolled_elementwise_kernelINS0_13BUnaryFunctorIdddNS0_15binary_internal10MulFunctorIdEEEESt5arrayIPcLm2EELi4E23TrivialOffsetCalculatorILi1EjESB_NS0_6memory15LoadWithoutCastENSC_16StoreWithoutCastEEEviT_T0_T2_T3_T4_T5_:
	.zero		396


//--------------------- .nv.constant0._ZN2at6native29vectorized_elementwise_kernelILi2ENS0_13BUnaryFunctorIdddNS0_15binary_internal10MulFunctorIdEEEESt5arrayIPcLm2EEEEviT0_T1_ --------------------------
	.section	.nv.constant0._ZN2at6native29vectorized_elementwise_kernelILi2ENS0_13BUnaryFunctorIdddNS0_15binary_internal10MulFunctorIdEEEESt5arrayIPcLm2EEEEviT0_T1_,"a",@progbits
	.sectionflags	@""
	.align	4
.nv.constant0._ZN2at6native29vectorized_elementwise_kernelILi2ENS0_13BUnaryFunctorIdddNS0_15binary_internal10MulFunctorIdEEEESt5arrayIPcLm2EEEEviT0_T1_:
	.zero		392


//--------------------- .nv.constant0._ZN2at6native29vectorized_elementwise_kernelILi4ENS0_13BUnaryFunctorIdddNS0_15binary_internal10MulFunctorIdEEEESt5arrayIPcLm2EEEEviT0_T1_ --------------------------
	.section	.nv.constant0._ZN2at6native29vectorized_elementwise_kernelILi4ENS0_13BUnaryFunctorIdddNS0_15binary_internal10MulFunctorIdEEEESt5arrayIPcLm2EEEEviT0_T1_,"a",@progbits
	.sectionflags	@""
	.align	4
.nv.constant0._ZN2at6native29vectorized_elementwise_kernelILi4ENS0_13BUnaryFunctorIdddNS0_15binary_internal10MulFunctorIdEEEESt5arrayIPcLm2EEEEviT0_T1_:
	.zero		392


//--------------------- .nv.constant0._ZN2at6native29vectorized_elementwise_kernelILi8ENS0_13BUnaryFunctorIdddNS0_15binary_internal10MulFunctorIdEEEESt5arrayIPcLm2EEEEviT0_T1_ --------------------------
	.section	.nv.constant0._ZN2at6native29vectorized_elementwise_kernelILi8ENS0_13BUnaryFunctorIdddNS0_15binary_internal10MulFunctorIdEEEESt5arrayIPcLm2EEEEviT0_T1_,"a",@progbits
	.sectionflags	@""
	.align	4
.nv.constant0._ZN2at6native29vectorized_elementwise_kernelILi8ENS0_13BUnaryFunctorIdddNS0_15binary_internal10MulFunctorIdEEEESt5arrayIPcLm2EEEEviT0_T1_:
	.zero		392


//--------------------- .text._ZN2at6native18elementwise_kernelILi128ELi4EZNS0_15gpu_kernel_implINS0_13BinaryFunctorIN3c108BFloat16ES5_S5_NS0_15binary_internal10DivFunctorIS5_EEEEEEvRNS_18TensorIteratorBaseERKT_EUliE_EEviT1_ --------------------------
	.section	.text._ZN2at6native18elementwise_kernelILi128ELi4EZNS0_15gpu_kernel_implINS0_13BinaryFunctorIN3c108BFloat16ES5_S5_NS0_15binary_internal10DivFunctorIS5_EEEEEEvRNS_18TensorIteratorBaseERKT_EUliE_EEviT1_,"ax",@progbits
	.sectioninfo	@"SHI_REGISTERS=26"
	.align	128
        .global         _ZN2at6native18elementwise_kernelILi128ELi4EZNS0_15gpu_kernel_implINS0_13BinaryFunctorIN3c108BFloat16ES5_S5_NS0_15binary_internal10DivFunctorIS5_EEEEEEvRNS_18TensorIteratorBaseERKT_EUliE_EEviT1_
        .type           _ZN2at6native18elementwise_kernelILi128ELi4EZNS0_15gpu_kernel_implINS0_13BinaryFunctorIN3c108BFloat16ES5_S5_NS0_15binary_internal10DivFunctorIS5_EEEEEEvRNS_18TensorIteratorBaseERKT_EUliE_EEviT1_,@function
        .size           _ZN2at6native18elementwise_kernelILi128ELi4EZNS0_15gpu_kernel_implINS0_13BinaryFunctorIN3c108BFloat16ES5_S5_NS0_15binary_internal10DivFunctorIS5_EEEEEEvRNS_18TensorIteratorBaseERKT_EUliE_EEviT1_,(.L_x_17715 - _ZN2at6native18elementwise_kernelILi128ELi4EZNS0_15gpu_kernel_implINS0_13BinaryFunctorIN3c108BFloat16ES5_S5_NS0_15binary_internal10DivFunctorIS5_EEEEEEvRNS_18TensorIteratorBaseERKT_EUliE_EEviT1_)
        .other          _ZN2at6native18elementwise_kernelILi128ELi4EZNS0_15gpu_kernel_implINS0_13BinaryFunctorIN3c108BFloat16ES5_S5_NS0_15binary_internal10DivFunctorIS5_EEEEEEvRNS_18TensorIteratorBaseERKT_EUliE_EEviT1_,@"STO_CUDA_ENTRY STV_DEFAULT"
_ZN2at6native18elementwise_kernelILi128ELi4EZNS0_15gpu_kernel_implINS0_13BinaryFunctorIN3c108BFloat16ES5_S5_NS0_15binary_internal10DivFunctorIS5_EEEEEEvRNS_18TensorIteratorBaseERKT_EUliE_EEviT1_:
.text._ZN2at6native18elementwise_kernelILi128ELi4EZNS0_15gpu_kernel_implINS0_13BinaryFunctorIN3c108BFloat16ES5_S5_NS0_15binary_internal10DivFunctorIS5_EEEEEEvRNS_18TensorIteratorBaseERKT_EUliE_EEviT1_:
[----:B------:R-:W-:Y:S02]  /*0000*/  IMAD.MOV.U32 R1, RZ, RZ, c[0x0][0x28] ;  /* 0x00000a00ff017624 */ /* 0x000fe400078e00ff */
[----:B------:R-:W0:Y:S01]  /*0010*/  S2R R19, SR_CTAID.X ;  /* 0x0000000000137919 */ /* 0x000e220000002500 */
[----:B------:R-:W-:Y:S01]  /*0020*/  ULDC.64 UR36, c[0x0][0x118] ;  /* 0x0000460000247ab9 */ /* 0x000fe20000000a00 */
[----:B------:R-:W-:Y:S02]  /*0030*/  BSSY B6, `(.L_x_0) ;  /* 0x0000406000067945 */ /* 0x000fe40003800000 */
[----:B------:R-:W0:Y:S02]  /*0040*/  S2R R18, SR_TID.X ;  /* 0x0000000000127919 */ /* 0x000e240000002100 */
[----:B0-----:R-:W-:-:S05]  /*0050*/  IMAD R23, R19, 0x200, R18 ;  /* 0x0000020013177824 */ /* 0x001fca00078e0212 */
[----:B------:R-:W-:-:S13]  /*0060*/  ISETP.GE.AND P0, PT, R23, c[0x0][0x160], PT ;  /* 0x0000580017007a0c */ /* 0x000fda0003f06270 */
[----:B------:R-:W-:Y:S05]  /*0070*/  @P0 BRA `(.L_x_1) ;  /* 0x0000401000000947 */ /* 0x000fea0003800000 */
[----:B------:R-:W-:Y:S01]  /*0080*/  ISETP.NE.AND P0, PT, RZ, c[0x0][0x168], PT ;  /* 0x00005a00ff007a0c */ /* 0x000fe20003f05270 */
[----:B------:R-:W-:Y:S02]  /*0090*/  IMAD.MOV.U32 R22, RZ, RZ, RZ ;  /* 0x000000ffff167224 */ /* 0x000fe400078e00ff */
[----:B------:R-:W-:Y:S02]  /*00a0*/  IMAD.MOV.U32 R0, RZ, RZ, RZ ;  /* 0x000000ffff007224 */ /* 0x000fe400078e00ff */
[----:B------:R-:W-:-:S08]  /*00b0*/  IMAD.MOV.U32 R16, RZ, RZ, RZ ;  /* 0x000000ffff107224 */ /* 0x000fd000078e00ff */
[----:B------:R-:W-:Y:S05]  /*00c0*/  @!P0 BRA `(.L_x_2) ;  /* 0x00000fa000008947 */ /* 0x000fea0003800000 */
[----:B------:R-:W-:Y:S02]  /*00d0*/  IMAD.MOV.U32 R22, RZ, RZ, RZ ;  /* 0x000000ffff167224 */ /* 0x000fe400078e00ff */
[----:B------:R-:W-:Y:S02]  /*00e0*/  IMAD.MOV.U32 R6, RZ, RZ, c[0x0][0x168] ;  /* 0x00005a00ff067624 */ /* 0x000fe400078e00ff */
[----:B------:R-:W-:-:S03]  /*00f0*/  IMAD.HI.U32 R4, R23, c[0x0][0x170], R22 ;  /* 0x00005c0017047a27 */ /* 0x000fc600078e0016 */
[----:B------:R-:W-:Y:S02]  /*0100*/  ISETP.NE.AND P0, PT, R6, 0x1, PT ;  /* 0x000000010600780c */ /* 0x000fe40003f05270 */
[----:B------:R-:W-:-:S05]  /*0110*/  SHF.R.U32.HI R5, RZ, c[0x0][0x174], R4 ;  /* 0x00005d00ff057a19 */ /* 0x000fca0000011604 */
[----:B------:R-:W-:-:S04]  /*0120*/  IMAD.MOV R0, RZ, RZ, -R5 ;  /* 0x000000ffff007224 */ /* 0x000fc800078e0a05 */
[----:B------:R-:W-:-:S04]  /*0130*/  IMAD R23, R0, c[0x0][0x16c], R23 ;  /* 0x00005b0000177a24 */ /* 0x000fc800078e0217 */
[C---:B------:R-:W-:Y:S02]  /*0140*/  IMAD R16, R23.reuse, c[0x0][0x298], RZ ;  /* 0x0000a60017107a24 */ /* 0x040fe400078e02ff */
[C---:B------:R-:W-:Y:S02]  /*0150*/  IMAD R0, R23.reuse, c[0x0][0x29c], RZ ;  /* 0x0000a70017007a24 */ /* 0x040fe400078e02ff */
[----:B------:R-:W-:Y:S01]  /*0160*/  IMAD R22, R23, c[0x0][0x2a0], RZ ;  /* 0x0000a80017167a24 */ /* 0x000fe200078e02ff */
[----:B------:R-:W-:Y:S05]  /*0170*/  @!P0 BRA `(.L_x_2) ;  /* 0x00000ef000008947 */ /* 0x000fea0003800000 */
[----:B------:R-:W-:Y:S01]  /*0180*/  IMAD.MOV.U32 R4, RZ, RZ, RZ ;  /* 0x000000ffff047224 */ /* 0x000fe200078e00ff */
[----:B------:R-:W-:-:S03]  /*0190*/  ISETP.NE.AND P0, PT, R6, 0x2, PT ;  /* 0x000000020600780c */ /* 0x000fc60003f05270 */
[----:B------:R-:W-:-:S05]  /*01a0*/  IMAD.HI.U32 R2, R5, c[0x0][0x17c], R4 ;  /* 0x00005f0005027a27 */ /* 0x000fca00078e0004 */
[----:B------:R-:W-:-:S05]  /*01b0*/  SHF.R.U32.HI R3, RZ, c[0x0][0x180], R2 ;  /* 0x00006000ff037a19 */ /* 0x000fca0000011602 */
[----:B------:R-:W-:-:S04]  /*01c0*/  IMAD.MOV R4, RZ, RZ, -R3 ;  /* 0x000000ffff047224 */ /* 0x000fc800078e0a03 */
[----:B------:R-:W-:-:S04]  /*01d0*/  IMAD R5, R4, c[0x0][0x178], R5 ;  /* 0x00005e0004057a24 */ /* 0x000fc800078e0205 */
[C---:B------:R-:W-:Y:S02]  /*01e0*/  IMAD R22, R5.reuse, c[0x0][0x2ac], RZ ;  /* 0x0000ab0005167a24 */ /* 0x040fe400078e02ff */
[C---:B------:R-:W-:Y:S02]  /*01f0*/  IMAD R16, R5.reuse, c[0x0][0x2a4], R16 ;  /* 0x0000a90005107a24 */ /* 0x040fe400078e0210 */
[----:B------:R-:W-:Y:S02]  /*0200*/  IMAD R0, R5, c[0x0][0x2a8], R0 ;  /* 0x0000aa0005007a24 */ /* 0x000fe400078e0200 */
[----:B------:R-:W-:Y:S01]  /*0210*/  IMAD R22, R23, c[0x0][0x2a0], R22 ;  /* 0x0000a80017167a24 */ /* 0x000fe200078e0216 */
[----:B------:R-:W-:Y:S05]  /*0220*/  @!P0 BRA `(.L_x_2) ;  /* 0x00000e4000008947 */ /* 0x000fea0003800000 */
[----:B------:R-:W-:Y:S01]  /*0230*/  IMAD.MOV.U32 R2, RZ, RZ, RZ ;  /* 0x000000ffff027224 */ /* 0x000fe200078e00ff */
[----:B------:R-:W-:-:S03]  /*0240*/  ISETP.NE.AND P0, PT, R6, 0x3, PT ;  /* 0x000000030600780c */ /* 0x000fc60003f05270 */
[----:B------:R-:W-:-:S05]  /*0250*/  IMAD.HI.U32 R4, R3, c[0x0][0x188], R2 ;  /* 0x0000620003047a27 */ /* 0x000fca00078e0002 */
[----:B------:R-:W-:-:S05]  /*0260*/  SHF.R.U32.HI R5, RZ, c[0x0][0x18c], R4 ;  /* 0x00006300ff057a19 */ /* 0x000fca0000011604 */
[----:B------:R-:W-:-:S04]  /*0270*/  IMAD.MOV R2, RZ, RZ, -R5 ;  /* 0x000000ffff027224 */ /* 0x000fc800078e0a05 */
[----:B------:R-:W-:-:S04]  /*0280*/  IMAD R3, R2, c[0x0][0x184], R3 ;  /* 0x0000610002037a24 */ /* 0x000fc800078e0203 */
[C---:B------:R-:W-:Y:S02]  /*0290*/  IMAD R16, R3.reuse, c[0x0][0x2b0], R16 ;  /* 0x0000ac0003107a24 */ /* 0x040fe400078e0210 */
[C---:B------:R-:W-:Y:S02]  /*02a0*/  IMAD R0, R3.reuse, c[0x0][0x2b4], R0 ;  /* 0x0000ad0003007a24 */ /* 0x040fe400078e0200 */
        /* <DEDUP_REMOVED lines=212> */
[----:B------:R-:W-:-:S04]  /*0ff0*/  IMAD.MOV.U32 R2, RZ, RZ, RZ ;  /* 0x000000ffff027224 */ /* 0x000fc800078e00ff */
[----:B------:R-:W-:-:S05]  /*1000*/  IMAD.HI.U32 R2, R3, c[0x0][0x290], R2 ;  /* 0x0000a40003027a27 */ /* 0x000fca00078e0002 */
[----:B------:R-:W-:-:S05]  /*1010*/  SHF.R.U32.HI R2, RZ, c[0x0][0x294], R2 ;  /* 0x0000a500ff027a19 */ /* 0x000fca0000011602 */
[----:B------:R-:W-:-:S04]  /*1020*/  IMAD.MOV R2, RZ, RZ, -R2 ;  /* 0x000000ffff027224 */ /* 0x000fc800078e0a02 */
[----:B------:R-:W-:-:S04]  /*1030*/  IMAD R3, R2, c[0x0][0x28c], R3 ;  /* 0x0000a30002037a24 */ /* 0x000fc800078e0203 */
[C---:B------:R-:W-:Y:S02]  /*1040*/  IMAD R16, R3.reuse, c[0x0][0x3b8], R16 ;  /* 0x0000ee0003107a24 */ /* 0x040fe400078e0210 */
[C---:B------:R-:W-:Y:S02]  /*1050*/  IMAD R0, R3.reuse, c[0x0][0x3bc], R0 ;  /* 0x0000ef0003007a24 */ /* 0x040fe400078e0200 */
[----:B------:R-:W-:Y:S02]  /*1060*/  IMAD R22, R3, c[0x0][0x3c0], R22 ;  /* 0x0000f00003167a24 */ /* 0x000fe400078e0216 */
.L_x_2:
[----:B------:R-:W0:Y:S01]  /*1070*/  LDC.U8 R5, c[0x0][0x3e2] ;  /* 0x0000f880ff057b82 */ /* 0x000e220000000000 */
[----:B------:R-:W-:Y:S02]  /*1080*/  IADD3 R16, P1, R16, c[0x0][0x3c8], RZ ;  /* 0x0000f20010107a10 */ /* 0x000fe40007f3e0ff */
[----:B------:R-:W-:-:S03]  /*1090*/  IADD3 R2, P2, R0, c[0x0][0x3d0], RZ ;  /* 0x0000f40000027a10 */ /* 0x000fc60007f5e0ff */
[----:B------:R-:W-:Y:S02]  /*10a0*/  IMAD.X R17, RZ, RZ, c[0x0][0x3cc], P1 ;  /* 0x0000f300ff117624 */ /* 0x000fe400008e06ff */
[----:B------:R-:W-:Y:S01]  /*10b0*/  IMAD.X R3, RZ, RZ, c[0x0][0x3d4], P2 ;  /* 0x0000f500ff037624 */ /* 0x000fe200010e06ff */
[----:B0-----:R-:W-:-:S04]  /*10c0*/  PRMT R4, R5, 0x9910, RZ ;  /* 0x0000991005047816 */ /* 0x001fc800000000ff */
[----:B------:R-:W-:-:S13]  /*10d0*/  ISETP.GT.AND P0, PT, R4, 0x9, PT ;  /* 0x000000090400780c */ /* 0x000fda0003f04270 */
[----:B------:R-:W-:Y:S05]  /*10e0*/  @P0 BRA `(.L_x_3) ;  /* 0x000004a000000947 */ /* 0x000fea0003800000 */
[----:B------:R-:W-:-:S13]  /*10f0*/  ISETP.GT.AND P0, PT, R4, 0x4, PT ;  /* 0x000000040400780c */ /* 0x000fda0003f04270 */
[----:B------:R-:W-:Y:S05]  /*1100*/  @P0 BRA `(.L_x_4) ;  /* 0x0000025000000947 */ /* 0x000fea0003800000 */
[----:B------:R-:W-:-:S13]  /*1110*/  ISETP.GT.AND P0, PT, R4, 0x1, PT ;  /* 0x000000010400780c */ /* 0x000fda0003f04270 */
[----:B------:R-:W-:Y:S05]  /*1120*/  @P0 BRA `(.L_x_5) ;  /* 0x000000e000000947 */ /* 0x000fea0003800000 */
[----:B------:R-:W-:-:S13]  /*1130*/  ISETP.NE.AND P0, PT, R5, RZ, PT ;  /* 0x000000ff0500720c */ /* 0x000fda0003f05270 */
[----:B------:R-:W-:Y:S05]  /*1140*/  @!P0 BRA `(.L_x_6) ;  /* 0x0000007000008947 */ /* 0x000fea0003800000 */
[----:B------:R-:W-:-:S13]  /*1150*/  ISETP.NE.AND P0, PT, R4, 0x1, PT ;  /* 0x000000010400780c */ /* 0x000fda0003f05270 */
[----:B------:R-:W-:Y:S05]  /*1160*/  @P0 BRA `(.L_x_7) ;  /* 0x00000dc000000947 */ /* 0x000fea0003800000 */
[----:B------:R-:W2:Y:S02]  /*1170*/  LDG.E.S8 R2, [R2.64] ;  /* 0x0000002402027981 */ /* 0x000ea4000c1e1300 */
[----:B--2---:R-:W0:Y:S02]  /*1180*/  I2F.S16 R0, R2 ;  /* 0x0000000200007306 */ /* 0x004e240000101400 */
[----:B0-----:R-:W-:-:S04]  /*1190*/  F2FP.BF16.PACK_AB R0, RZ, R0 ;  /* 0x00000000ff00723e */ /* 0x001fc800000010ff */
[----:B------:R-:W-:Y:S01]  /*11a0*/  PRMT R23, R0, 0x7610, R23 ;  /* 0x0000761000177816 */ /* 0x000fe20000000017 */
[----:B------:R-:W-:Y:S05]  /*11b0*/  BRA `(.L_x_8) ;  /* 0x00000f5000007947 */ /* 0x000fea0003800000 */
.L_x_6:
[----:B------:R-:W2:Y:S02]  /*11c0*/  LDG.E.U8 R2, [R2.64] ;  /* 0x0000002402027981 */ /* 0x000ea4000c1e1100 */
[----:B--2---:R-:W0:Y:S02]  /*11d0*/  I2F.U16 R0, R2 ;  /* 0x0000000200007306 */ /* 0x004e240000101000 */
[----:B0-----:R-:W-:-:S04]  /*11e0*/  F2FP.BF16.PACK_AB R0, RZ, R0 ;  /* 0x00000000ff00723e */ /* 0x001fc800000010ff */
[----:B------:R-:W-:Y:S01]  /*11f0*/  PRMT R23, R0, 0x7610, R23 ;  /* 0x0000761000177816 */ /* 0x000fe20000000017 */
[----:B------:R-:W-:Y:S05]  /*1200*/  BRA `(.L_x_8) ;  /* 0x00000f0000007947 */ /* 0x000fea0003800000 */
.L_x_5:
[----:B------:R-:W-:-:S13]  /*1210*/  ISETP.NE.AND P0, PT, R4, 0x2, PT ;  /* 0x000000020400780c */ /* 0x000fda0003f05270 */
[----:B------:R-:W-:Y:S05]  /*1220*/  @!P0 BRA `(.L_x_9) ;  /* 0x000000e000008947 */ /* 0x000fea0003800000 */
[----:B------:R-:W-:-:S13]  /*1230*/  ISETP.NE.AND P0, PT, R4, 0x3, PT ;  /* 0x000000030400780c */ /* 0x000fda0003f05270 */
[----:B------:R-:W-:Y:S05]  /*1240*/  @!P0 BRA `(.L_x_10) ;  /* 0x0000007000008947 */ /* 0x000fea0003800000 */
[----:B------:R-:W-:-:S13]  /*1250*/  ISETP.NE.AND P0, PT, R4, 0x4, PT ;  /* 0x000000040400780c */ /* 0x000fda0003f05270 */
[----:B------:R-:W-:Y:S05]  /*1260*/  @P0 BRA `(.L_x_7) ;  /* 0x00000cc000000947 */ /* 0x000fea0003800000 */
[----:B------:R-:W2:Y:S02]  /*1270*/  LDG.E.64 R2, [R2.64] ;  /* 0x0000002402027981 */ /* 0x000ea4000c1e1b00 */
[----:B--2---:R-:W0:Y:S02]  /*1280*/  I2F.S64 R0, R2 ;  /* 0x0000000200007312 */ /* 0x004e240000301400 */
[----:B0-----:R-:W-:-:S04]  /*1290*/  F2FP.BF16.PACK_AB R0, RZ, R0 ;  /* 0x00000000ff00723e */ /* 0x001fc800000010ff */
[----:B------:R-:W-:Y:S01]  /*12a0*/  PRMT R23, R0, 0x7610, R23 ;  /* 0x0000761000177816 */ /* 0x000fe20000000017 */
[----:B------:R-:W-:Y:S05]  /*12b0*/  BRA `(.L_x_8) ;  /* 0x00000e5000007947 */ /* 0x000fea0003800000 */
.L_x_10:
[----:B------:R-:W2:Y:S02]  /*12c0*/  LDG.E R2, [R2.64] ;  /* 0x0000002402027981 */ /* 0x000ea4000c1e1900 */
[----:B--2---:R-:W0:Y:S02]  /*12d0*/  I2F R0, R2 ;  /* 0x0000000200007306 */ /* 0x004e240000201400 */
[----:B0-----:R-:W-:-:S04]  /*12e0*/  F2FP.BF16.PACK_AB R0, RZ, R0 ;  /* 0x00000000ff00723e */ /* 0x001fc800000010ff */
[----:B------:R-:W-:Y:S01]  /*12f0*/  PRMT R23, R0, 0x7610, R23 ;  /* 0x0000761000177816 */ /* 0x000fe20000000017 */
[----:B------:R-:W-:Y:S05]  /*1300*/  BRA `(.L_x_8) ;  /* 0x00000e0000007947 */ /* 0x000fea0003800000 */
.L_x_9:
[----:B------:R-:W2:Y:S02]  /*1310*/  LDG.E.U16 R2, [R2.64] ;  /* 0x0000002402027981 */ /* 0x000ea4000c1e1500 */
[----:B--2---:R-:W0:Y:S02]  /*1320*/  I2F.S16 R0, R2 ;  /* 0x0000000200007306 */ /* 0x004e240000101400 */
[----:B0-----:R-:W-:-:S04]  /*1330*/  F2FP.BF16.PACK_AB R0, RZ, R0 ;  /* 0x00000000ff00723e */ /* 0x001fc800000010ff */
[----:B------:R-:W-:Y:S01]  /*1340*/  PRMT R23, R0, 0x7610, R23 ;  /* 0x0000761000177816 */ /* 0x000fe20000000017 */
[----:B------:R-:W-:Y:S05]  /*1350*/  BRA `(.L_x_8) ;  /* 0x00000db000007947 */ /* 0x000fea0003800000 */
.L_x_4:
[----:B------:R-:W-:-:S13]  /*1360*/  ISETP.GT.AND P0, PT, R4, 0x6, PT ;  /* 0x000000060400780c */ /* 0x000fda0003f04270 */
[----:B------:R-:W-:Y:S05]  /*1370*/  @P0 BRA `(.L_x_11) ;  /* 0x000000c000000947 */ /* 0x000fea0003800000 */
[----:B------:R-:W-:-:S13]  /*1380*/  ISETP.NE.AND P0, PT, R4, 0x5, PT ;  /* 0x000000050400780c */ /* 0x000fda0003f05270 */
[----:B------:R-:W-:Y:S05]  /*1390*/  @!P0 BRA `(.L_x_12) ;  /* 0x0000005000008947 */ /* 0x000fea0003800000 */
[----:B------:R-:W-:-:S13]  /*13a0*/  ISETP.NE.AND P0, PT, R4, 0x6, PT ;  /* 0x000000060400780c */ /* 0x000fda0003f05270 */
[----:B------:R-:W-:Y:S05]  /*13b0*/  @P0 BRA `(.L_x_7) ;  /* 0x00000b7000000947 */ /* 0x000fea0003800000 */
[----:B------:R-:W2:Y:S02]  /*13c0*/  LDG.E R2, [R2.64] ;  /* 0x0000002402027981 */ /* 0x000ea4000c1e1900 */
[----:B--2---:R-:W-:Y:S01]  /*13d0*/  F2FP.BF16.PACK_AB R23, RZ, R2 ;  /* 0x00000002ff17723e */ /* 0x004fe200000010ff */
[----:B------:R-:W-:Y:S05]  /*13e0*/  BRA `(.L_x_8) ;  /* 0x00000d2000007947 */ /* 0x000fea0003800000 */
.L_x_12:
[----:B------:R-:W2:Y:S02]  /*13f0*/  LDG.E.U16 R0, [R2.64] ;  /* 0x0000002402007981 */ /* 0x000ea4000c1e1500 */
[----:B--2---:R-:W-:-:S05]  /*1400*/  HADD2.F32 R0, -RZ, R0.H0_H0 ;  /* 0x20000000ff007230 */ /* 0x004fca0000004100 */
[----:B------:R-:W-:-:S04]  /*1410*/  F2FP.BF16.PACK_AB R0, RZ, R0 ;  /* 0x00000000ff00723e */ /* 0x000fc800000010ff */
[----:B------:R-:W-:Y:S01]  /*1420*/  PRMT R23, R0, 0x7610, R23 ;  /* 0x0000761000177816 */ /* 0x000fe20000000017 */
[----:B------:R-:W-:Y:S05]  /*1430*/  BRA `(.L_x_8) ;  /* 0x00000cd000007947 */ /* 0x000fea0003800000 */
.L_x_11:
[----:B------:R-:W-:-:S13]  /*1440*/  ISETP.NE.AND P0, PT, R4, 0x7, PT ;  /* 0x000000070400780c */ /* 0x000fda0003f05270 */
[----:B------:R-:W-:Y:S05]  /*1450*/  @!P0 BRA `(.L_x_13) ;  /* 0x000000c000008947 */ /* 0x000fea0003800000 */
[----:B------:R-:W-:-:S13]  /*1460*/  ISETP.NE.AND P0, PT, R4, 0x8, PT ;  /* 0x000000080400780c */ /* 0x000fda0003f05270 */
[----:B------:R-:W-:Y:S05]  /*1470*/  @!P0 BRA `(.L_x_14) ;  /* 0x0000005000008947 */ /* 0x000fea0003800000 */
[----:B------:R-:W-:-:S13]  /*1480*/  ISETP.NE.AND P0, PT, R4, 0x9, PT ;  /* 0x000000090400780c */ /* 0x000fda0003f05270 */
[----:B------:R-:W-:Y:S05]  /*1490*/  @P0 BRA `(.L_x_7) ;  /* 0x00000a9000000947 */ /* 0x000fea0003800000 */
[----:B------:R-:W2:Y:S02]  /*14a0*/  LDG.E R2, [R2.64] ;  /* 0x0000002402027981 */ /* 0x000ea4000c1e1900 */
[----:B--2---:R-:W-:Y:S01]  /*14b0*/  F2FP.BF16.PACK_AB R23, RZ, R2 ;  /* 0x00000002ff17723e */ /* 0x004fe200000010ff */
[----:B------:R-:W-:Y:S05]  /*14c0*/  BRA `(.L_x_8) ;  /* 0x00000c4000007947 */ /* 0x000fea0003800000 */
.L_x_14:
[----:B------:R-:W2:Y:S02]  /*14d0*/  LDG.E.U16 R2, [R2.64] ;  /* 0x0000002402027981 */ /* 0x000ea4000c1e1500 */
[----:B--2---:R-:W-:-:S05]  /*14e0*/  HADD2.F32 R0, -RZ, R2.H0_H0 ;  /* 0x20000002ff007230 */ /* 0x004fca0000004100 */
[----:B------:R-:W-:-:S04]  /*14f0*/  F2FP.BF16.PACK_AB R0, RZ, R0 ;  /* 0x00000000ff00723e */ /* 0x000fc800000010ff */
[----:B------:R-:W-:Y:S01]  /*1500*/  PRMT R23, R0, 0x7610, R23 ;  /* 0x0000761000177816 */ /* 0x000fe20000000017 */
[----:B------:R-:W-:Y:S05]  /*1510*/  BRA `(.L_x_8) ;  /* 0x00000bf000007947 */ /* 0x000fea0003800000 */
.L_x_13:
[----:B------:R-:W2:Y:S02]  /*1520*/  LDG.E.64 R2, [R2.64] ;  /* 0x0000002402027981 */ /* 0x000ea4000c1e1b00 */
[----:B--2---:R-:W0:Y:S01]  /*1530*/  F2F.F32.F64 R0, R2 ;  /* 0x0000000200007310 */ /* 0x004e220000301000 */
[----:B------:R-:W0:-:S14]  /*1540*/  DSETP.GEU.AND P0, PT, |R2|, c[0x2][0x0], PT ;  /* 0x008000000200762a */ /* 0x000e1c0003f0e200 */
[----:B0-----:R-:W-:-:S05]  /*1550*/  @!P0 FMUL R0, R0, 1.175494350822287508e-38 ;  /* 0x0080000000008820 */ /* 0x001fca0000400000 */
[----:B------:R-:W-:-:S04]  /*1560*/  F2FP.BF16.PACK_AB R0, RZ, R0 ;  /* 0x00000000ff00723e */ /* 0x000fc800000010ff */
[----:B------:R-:W-:Y:S01]  /*1570*/  PRMT R23, R0, 0x7610, R23 ;  /* 0x0000761000177816 */ /* 0x000fe20000000017 */
[----:B------:R-:W-:Y:S05]  /*1580*/  BRA `(.L_x_8) ;  /* 0x00000b8000007947 */ /* 0x000fea0003800000 */
.L_x_3:
[----:B------:R-:W-:-:S13]  /*1590*/  ISETP.GT.AND P0, PT, R4, 0x18, PT ;  /* 0x000000180400780c */ /* 0x000fda0003f04270 */
[----:B------:R-:W-:Y:S05]  /*15a0*/  @P0 BRA `(.L_x_15) ;  /* 0x0000040000000947 */ /* 0x000fea0003800000 */
[----:B------:R-:W-:-:S13]  /*15b0*/  ISETP.GT.AND P0, PT, R4, 0xe, PT ;  /* 0x0000000e0400780c */ /* 0x000fda0003f04270 */
[----:B------:R-:W-:Y:S05]  /*15c0*/  @P0 BRA `(.L_x_16) ;  /* 0x0000011000000947 */ /* 0x000fea0003800000 */
[----:B------:R-:W-:-:S13]  /*15d0*/  ISETP.NE.AND P0, PT, R4, 0xa, PT ;  /* 0x0000000a0400780c */ /* 0x000fda0003f05270 */
[----:B------:R-:W-:Y:S05]  /*15e0*/  @!P0 BRA `(.L_x_17) ;  /* 0x0000008000008947 */ /* 0x000fea0003800000 */
[----:B------:R-:W-:-:S13]  /*15f0*/  ISETP.NE.AND P0, PT, R4, 0xb, PT ;  /* 0x0000000b0400780c */ /* 0x000fda0003f05270 */
[----:B------:R-:W-:Y:S05]  /*1600*/  @P0 BRA `(.L_x_7) ;  /* 0x0000092000000947 */ /* 0x000fea0003800000 */
[----:B------:R-:W2:Y:S02]  /*1610*/  LDG.E.U8 R2, [R2.64] ;  /* 0x0000002402027981 */ /* 0x000ea4000c1e1100 */
[----:B--2---:R-:W-:-:S04]  /*1620*/  ISETP.NE.AND P0, PT, R2, RZ, PT ;  /* 0x000000ff0200720c */ /* 0x004fc80003f05270 */
[----:B------:R-:W-:-:S04]  /*1630*/  FSEL R0, RZ, 1, !P0 ;  /* 0x3f800000ff007808 */ /* 0x000fc80004000000 */
[----:B------:R-:W-:-:S04]  /*1640*/  F2FP.BF16.PACK_AB R0, RZ, R0 ;  /* 0x00000000ff00723e */ /* 0x000fc800000010ff */
[----:B------:R-:W-:Y:S01]  /*1650*/  PRMT R23, R0, 0x7610, R23 ;  /* 0x0000761000177816 */ /* 0x000fe20000000017 */
[----:B------:R-:W-:Y:S05]  /*1660*/  BRA `(.L_x_8) ;  /* 0x00000aa000007947 */ /* 0x000fea0003800000 */
.L_x_17:
[----:B------:R-:W2:Y:S02]  /*1670*/  LDG.E.64 R2, [R2.64] ;  /* 0x0000002402027981 */ /* 0x000ea4000c1e1b00 */
[----:B--2---:R-:W0:Y:S01]  /*1680*/  F2F.F32.F64 R0, R2 ;  /* 0x0000000200007310 */ /* 0x004e220000301000 */
[----:B------:R-:W0:-:S14]  /*1690*/  DSETP.GEU.AND P0, PT, |R2|, c[0x2][0x0], PT ;  /* 0x008000000200762a */ /* 0x000e1c0003f0e200 */
[----:B0-----:R-:W-:-:S05]  /*16a0*/  @!P0 FMUL R0, R0, 1.175494350822287508e-38 ;  /* 0x0080000000008820 */ /* 0x001fca0000400000 */
[----:B------:R-:W-:-:S04]  /*16b0*/  F2FP.BF16.PACK_AB R0, RZ, R0 ;  /* 0x00000000ff00723e */ /* 0x000fc800000010ff */
[----:B------:R-:W-:Y:S01]  /*16c0*/  PRMT R23, R0, 0x7610, R23 ;  /* 0x0000761000177816 */ /* 0x000fe20000000017 */
[----:B------:R-:W-:Y:S05]  /*16d0*/  BRA `(.L_x_8) ;  /* 0x00000a3000007947 */ /* 0x000fea0003800000 */
.L_x_16:
[----:B------:R-:W-:-:S13]  /*16e0*/  ISETP.NE.AND P0, PT, R4, 0xf, PT ;  /* 0x0000000f0400780c */ /* 0x000fda0003f05270 */
[----:B------:R-:W-:Y:S05]  /*16f0*/  @!P0 BRA `(.L_x_18) ;  /* 0x0000029000008947 */ /* 0x000fea0003800000 */
[----:B------:R-:W-:-:S13]  /*1700*/  ISETP.NE.AND P0, PT, R4, 0x17, PT ;  /* 0x000000170400780c */ /* 0x000fda0003f05270 */
[----:B------:R-:W-:Y:S05]  /*1710*/  @!P0 BRA `(.L_x_19) ;  /* 0x0000018000008947 */ /* 0x000fea0003800000 */
[----:B------:R-:W-:-:S13]  /*1720*/  ISETP.NE.AND P0, PT, R4, 0x18, PT ;  /* 0x000000180400780c */ /* 0x000fda0003f05270 */
[----:B------:R-:W-:Y:S05]  /*1730*/  @P0 BRA `(.L_x_7) ;  /* 0x000007f000000947 */ /* 0x000fea0003800000 */
[----:B------:R-:W2:Y:S01]  /*1740*/  LDG.E.U8 R0, [R2.64] ;  /* 0x0000002402007981 */ /* 0x000ea2000c1e1100 */
[----:B------:R-:W-:Y:S02]  /*1750*/  IMAD.MOV.U32 R8, RZ, RZ, -0x800000 ;  /* 0xff800000ff087424 */ /* 0x000fe400078e00ff */
[----:B--2---:R-:W-:-:S05]  /*1760*/  IMAD.SHL.U32 R0, R0, 0x1000000, RZ ;  /* 0x0100000000007824 */ /* 0x004fca00078e00ff */
[----:B------:R-:W-:-:S04]  /*1770*/  LOP3.LUT R4, R0, 0x7f000000, RZ, 0xc0, !PT ;  /* 0x7f00000000047812 */ /* 0x000fc800078ec0ff */
[----:B------:R-:W0:Y:S01]  /*1780*/  FLO.U32 R5, R4 ;  /* 0x0000000400057300 */ /* 0x000e2200000e0000 */
[C---:B------:R-:W-:Y:S02]  /*1790*/  IADD3 R6, R4.reuse, 0x1000000, RZ ;  /* 0x0100000004067810 */ /* 0x040fe40007ffe0ff */
[----:B------:R-:W-:Y:S02]  /*17a0*/  IADD3 R2, R4, -0x1, RZ ;  /* 0xffffffff04027810 */ /* 0x000fe40007ffe0ff */
[----:B------:R-:W-:Y:S02]  /*17b0*/  SHF.R.S32.HI R6, RZ, 0x8, R6 ;  /* 0x00000008ff067819 */ /* 0x000fe40000011406 */
[----:B------:R-:W-:Y:S02]  /*17c0*/  SHF.R.S32.HI R2, RZ, 0x1f, R2 ;  /* 0x0000001fff027819 */ /* 0x000fe40000011402 */
[----:B0-----:R-:W-:-:S04]  /*17d0*/  IADD3 R5, -R5, 0x1f, RZ ;  /* 0x0000001f05057810 */ /* 0x001fc80007ffe1ff */
[C---:B------:R-:W-:Y:S02]  /*17e0*/  ISETP.GT.U32.AND P0, PT, R5.reuse, 0x4, PT ;  /* 0x000000040500780c */ /* 0x040fe40003f04070 */
[----:B------:R-:W-:-:S04]  /*17f0*/  IADD3 R5, R5, -0x4, RZ ;  /* 0xfffffffc05057810 */ /* 0x000fc80007ffe0ff */
[----:B------:R-:W-:-:S05]  /*1800*/  SEL R5, R5, RZ, P0 ;  /* 0x000000ff05057207 */ /* 0x000fca0000000000 */
[----:B------:R-:W-:Y:S01]  /*1810*/  IMAD R8, R5, R8, 0x3c000000 ;  /* 0x3c00000005087424 */ /* 0x000fe200078e0208 */
[----:B------:R-:W-:-:S04]  /*1820*/  SHF.L.U32 R5, R4, R5, RZ ;  /* 0x0000000504057219 */ /* 0x000fc800000006ff */
[----:B------:R-:W-:-:S04]  /*1830*/  LEA.HI R5, R5, R8, RZ, 0x1c ;  /* 0x0000000805057211 */ /* 0x000fc800078fe0ff */
[----:B------:R-:W-:-:S04]  /*1840*/  LOP3.LUT R5, R5, 0x7f800000, R6, 0xf8, !PT ;  /* 0x7f80000005057812 */ /* 0x000fc800078ef806 */
[----:B------:R-:W-:-:S04]  /*1850*/  LOP3.LUT R5, R5, R2, RZ, 0x30, !PT ;  /* 0x0000000205057212 */ /* 0x000fc800078e30ff */
[----:B------:R-:W-:-:S04]  /*1860*/  LOP3.LUT R5, R5, 0x80000000, R0, 0xf8, !PT ;  /* 0x8000000005057812 */ /* 0x000fc800078ef800 */
[----:B------:R-:W-:-:S04]  /*1870*/  F2FP.BF16.PACK_AB R5, RZ, R5 ;  /* 0x00000005ff05723e */ /* 0x000fc800000010ff */
[----:B------:R-:W-:Y:S01]  /*1880*/  PRMT R23, R5, 0x7610, R23 ;  /* 0x0000761005177816 */ /* 0x000fe20000000017 */
[----:B------:R-:W-:Y:S05]  /*1890*/  BRA `(.L_x_8) ;  /* 0x0000087000007947 */ /* 0x000fea0003800000 */
.L_x_19:
[----:B------:R-:W2:Y:S02]  /*18a0*/  LDG.E.U8 R2, [R2.64] ;  /* 0x0000002402027981 */ /* 0x000ea4000c1e1100 */
[C---:B--2---:R-:W-:Y:S02]  /*18b0*/  IMAD.SHL.U32 R0, R2.reuse, 0x2000000, RZ ;  /* 0x0200000002007824 */ /* 0x044fe400078e00ff */
[----:B------:R-:W-:-:S03]  /*18c0*/  IMAD.SHL.U32 R5, R2, 0x1000000, RZ ;  /* 0x0100000002057824 */ /* 0x000fc600078e00ff */
[----:B------:R-:W-:-:S13]  /*18d0*/  ISETP.GE.U32.AND P0, PT, R0, 0x8000000, PT ;  /* 0x080000000000780c */ /* 0x000fda0003f06070 */
[C---:B------:R-:W-:Y:S02]  /*18e0*/  @!P0 IMAD.SHL.U32 R0, R2.reuse, 0x100, RZ ;  /* 0x0000010002008824 */ /* 0x040fe400078e00ff */
[----:B------:R-:W-:-:S03]  /*18f0*/  @P0 IMAD.SHL.U32 R4, R2, 0x200000, RZ ;  /* 0x0020000002040824 */ /* 0x000fc600078e00ff */
[----:B------:R-:W-:Y:S02]  /*1900*/  @!P0 LOP3.LUT R0, R0, 0x7f00, RZ, 0xc0, !PT ;  /* 0x00007f0000008812 */ /* 0x000fe400078ec0ff */
[----:B------:R-:W-:Y:S02]  /*1910*/  @P0 LOP3.LUT R4, R4, 0x70000000, RZ, 0xfc, !PT ;  /* 0x7000000004040812 */ /* 0x000fe400078efcff */
[----:B------:R-:W-:-:S03]  /*1920*/  @!P0 LOP3.LUT R0, R0, 0x3f000000, RZ, 0xfc, !PT ;  /* 0x3f00000000008812 */ /* 0x000fc600078efcff */
[----:B------:R-:W-:Y:S02]  /*1930*/  @P0 FMUL.FTZ R4, R4, 1.9259299443872358531e-34 ;  /* 0x0780000004040820 */ /* 0x000fe40000410000 */
[----:B------:R-:W-:-:S05]  /*1940*/  @!P0 FADD.FTZ R4, R0, -0.5 ;  /* 0xbf00000000048421 */ /* 0x000fca0000010000 */
[----:B------:R-:W-:-:S04]  /*1950*/  LOP3.LUT R4, R4, 0x80000000, R5, 0xf8, !PT ;  /* 0x8000000004047812 */ /* 0x000fc800078ef805 */
[----:B------:R-:W-:-:S04]  /*1960*/  F2FP.BF16.PACK_AB R4, RZ, R4 ;  /* 0x00000004ff04723e */ /* 0x000fc800000010ff */
[----:B------:R-:W-:Y:S01]  /*1970*/  PRMT R23, R4, 0x7610, R23 ;  /* 0x0000761004177816 */ /* 0x000fe20000000017 */
[----:B------:R-:W-:Y:S05]  /*1980*/  BRA `(.L_x_8) ;  /* 0x0000078000007947 */ /* 0x000fea0003800000 */
.L_x_18:
[----:B------:R0:W5:Y:S01]  /*1990*/  LDG.E.U16 R23, [R2.64] ;  /* 0x0000002402177981 */ /* 0x000162000c1e1500 */
[----:B------:R-:W-:Y:S05]  /*19a0*/  BRA `(.L_x_8) ;  /* 0x0000076000007947 */ /* 0x000fea0003800000 */
.L_x_15:
[----:B------:R-:W-:-:S13]  /*19b0*/  ISETP.GT.AND P0, PT, R4, 0x1b, PT ;  /* 0x0000001b0400780c */ /* 0x000fda0003f04270 */
[----:B------:R-:W-:Y:S05]  /*19c0*/  @P0 BRA `(.L_x_20) ;  /* 0x0000044000000947 */ /* 0x000fea0003800000 */
[----:B------:R-:W-:-:S13]  /*19d0*/  ISETP.NE.AND P0, PT, R4, 0x19, PT ;  /* 0x000000190400780c */ /* 0x000fda0003f05270 */
[----:B------:R-:W-:Y:S05]  /*19e0*/  @!P0 BRA `(.L_x_21) ;  /* 0x0000025000008947 */ /* 0x000fea0003800000 */
[----:B------:R-:W-:-:S13]  /*19f0*/  ISETP.NE.AND P0, PT, R4, 0x1a, PT ;  /* 0x0000001a0400780c */ /* 0x000fda0003f05270 */
[----:B------:R-:W-:Y:S05]  /*1a00*/  @!P0 BRA `(.L_x_22) ;  /* 0x0000006000008947 */ /* 0x000fea0003800000 */
[----:B------:R-:W-:-:S13]  /*1a10*/  ISETP.NE.AND P0, PT, R4, 0x1b, PT ;  /* 0x0000001b0400780c */ /* 0x000fda0003f05270 */
[----:B------:R-:W-:Y:S05]  /*1a20*/  @P0 BRA `(.L_x_7) ;  /* 0x0000050000000947 */ /* 0x000fea0003800000 */
[----:B------:R-:W2:Y:S02]  /*1a30*/  LDG.E.U16 R0, [R2.64] ;  /* 0x0000002402007981 */ /* 0x000ea4000c1e1500 */
[----:B--2---:R-:W0:Y:S02]  /*1a40*/  I2F.U16 R0, R0 ;  /* 0x0000000000007306 */ /* 0x004e240000101000 */
[----:B0-----:R-:W-:Y:S01]  /*1a50*/  F2FP.BF16.PACK_AB R23, RZ, R0 ;  /* 0x00000000ff17723e */ /* 0x001fe200000010ff */
[----:B------:R-:W-:Y:S05]  /*1a60*/  BRA `(.L_x_8) ;  /* 0x000006a000007947 */ /* 0x000fea0003800000 */
.L_x_22:
[----:B------:R-:W2:Y:S01]  /*1a70*/  LDG.E.U8 R2, [R2.64] ;  /* 0x0000002402027981 */ /* 0x000ea2000c1e1100 */
[----:B------:R-:W-:Y:S01]  /*1a80*/  BSSY B0, `(.L_x_23) ;  /* 0x0000018000007945 */ /* 0x000fe20003800000 */
[----:B------:R-:W-:Y:S01]  /*1a90*/  IMAD.MOV.U32 R0, RZ, RZ, RZ ;  /* 0x000000ffff007224 */ /* 0x000fe200078e00ff */
[----:B--2---:R-:W-:-:S13]  /*1aa0*/  ISETP.NE.AND P0, PT, R2, RZ, PT ;  /* 0x000000ff0200720c */ /* 0x004fda0003f05270 */
[----:B------:R-:W-:Y:S05]  /*1ab0*/  @!P0 BRA `(.L_x_24) ;  /* 0x0000014000008947 */ /* 0x000fea0003800000 */
[----:B------:R-:W-:-:S13]  /*1ac0*/  ISETP.NE.AND P0, PT, R2, 0x80, PT ;  /* 0x000000800200780c */ /* 0x000fda0003f05270 */
[----:B------:R-:W-:Y:S01]  /*1ad0*/  @!P0 IMAD.MOV.U32 R0, RZ, RZ, 0x7f800001 ;  /* 0x7f800001ff008424 */ /* 0x000fe200078e00ff */
[----:B------:R-:W-:Y:S05]  /*1ae0*/  @!P0 BRA `(.L_x_24) ;  /* 0x0000011000008947 */ /* 0x000fea0003800000 */
[C---:B------:R-:W-:Y:S01]  /*1af0*/  LOP3.LUT P0, R0, R2.reuse, 0x78, RZ, 0xc0, !PT ;  /* 0x0000007802007812 */ /* 0x040fe2000780c0ff */
[----:B------:R-:W-:Y:S01]  /*1b00*/  BSSY B1, `(.L_x_25) ;  /* 0x000000c000017945 */ /* 0x000fe20003800000 */
[----:B------:R-:W-:Y:S02]  /*1b10*/  SHF.R.U32.HI R3, RZ, 0x7, R2 ;  /* 0x00000007ff037819 */ /* 0x000fe40000011602 */
[----:B------:R-:W-:Y:S02]  /*1b20*/  LOP3.LUT R2, R2, 0x7, RZ, 0xc0, !PT ;  /* 0x0000000702027812 */ /* 0x000fe400078ec0ff */
[----:B------:R-:W-:Y:S01]  /*1b30*/  SHF.R.U32.HI R0, RZ, 0x3, R0 ;  /* 0x00000003ff007819 */ /* 0x000fe20000011600 */
[----:B------:R-:W-:-:S06]  /*1b40*/  IMAD.U32 R4, R3, -0x80000000, RZ ;  /* 0x8000000003047824 */ /* 0x000fcc00078e00ff */
[----:B------:R-:W-:Y:S05]  /*1b50*/  @P0 BRA `(.L_x_26) ;  /* 0x0000006000000947 */ /* 0x000fea0003800000 */
[----:B------:R-:W0:Y:S02]  /*1b60*/  FLO.U32 R3, R2 ;  /* 0x0000000200037300 */ /* 0x000e2400000e0000 */
[----:B0-----:R-:W-:-:S04]  /*1b70*/  IADD3 R3, -R3, 0x1f, RZ ;  /* 0x0000001f03037810 */ /* 0x001fc80007ffe1ff */
[----:B------:R-:W-:Y:S02]  /*1b80*/  IADD3 R5, R3, -0x1c, RZ ;  /* 0xffffffe403057810 */ /* 0x000fe40007ffe0ff */
[----:B------:R-:W-:Y:S02]  /*1b90*/  IADD3 R0, R0, 0x1d, -R3 ;  /* 0x0000001d00007810 */ /* 0x000fe40007ffe803 */
[----:B------:R-:W-:-:S04]  /*1ba0*/  SHF.L.U32 R5, R2, R5, RZ ;  /* 0x0000000502057219 */ /* 0x000fc800000006ff */
[----:B------:R-:W-:Y:S02]  /*1bb0*/  LOP3.LUT R2, R5, 0x7, RZ, 0xc0, !PT ;  /* 0x0000000705027812 */ /* 0x000fe400078ec0ff */
.L_x_26:
[----:B------:R-:W-:Y:S05]  /*1bc0*/  BSYNC B1 ;  /* 0x0000000000017941 */ /* 0x000fea0003800000 */
.L_x_25:
[----:B------:R-:W-:Y:S01]  /*1bd0*/  LEA R3, R0, 0x3b800000, 0x17 ;  /* 0x3b80000000037811 */ /* 0x000fe200078eb8ff */
[----:B------:R-:W-:-:S05]  /*1be0*/  IMAD.SHL.U32 R0, R2, 0x100000, RZ ;  /* 0x0010000002007824 */ /* 0x000fca00078e00ff */
[----:B------:R-:W-:Y:S02]  /*1bf0*/  LOP3.LUT R0, R3, R0, R4, 0xfe, !PT ;  /* 0x0000000003007212 */ /* 0x000fe400078efe04 */
.L_x_24:
[----:B------:R-:W-:Y:S05]  /*1c00*/  BSYNC B0 ;  /* 0x0000000000007941 */ /* 0x000fea0003800000 */
.L_x_23:
[----:B------:R-:W-:-:S04]  /*1c10*/  F2FP.BF16.PACK_AB R0, RZ, R0 ;  /* 0x00000000ff00723e */ /* 0x000fc800000010ff */
[----:B------:R-:W-:Y:S01]  /*1c20*/  PRMT R23, R0, 0x7610, R23 ;  /* 0x0000761000177816 */ /* 0x000fe20000000017 */
[----:B------:R-:W-:Y:S05]  /*1c30*/  BRA `(.L_x_8) ;  /* 0x000004d000007947 */ /* 0x000fea0003800000 */
.L_x_21:
        /* <DEDUP_REMOVED lines=21> */
.L_x_30:
[----:B------:R-:W-:Y:S05]  /*1d90*/  BSYNC B1 ;  /* 0x0000000000017941 */ /* 0x000fea0003800000 */
.L_x_29:
[----:B------:R-:W-:Y:S01]  /*1da0*/  LEA R3, R0, 0x37800000, 0x17 ;  /* 0x3780000000037811 */ /* 0x000fe200078eb8ff */
[----:B------:R-:W-:-:S05]  /*1db0*/  IMAD.SHL.U32 R0, R2, 0x200000, RZ ;  /* 0x0020000002007824 */ /* 0x000fca00078e00ff */
[----:B------:R-:W-:Y:S02]  /*1dc0*/  LOP3.LUT R0, R3, R0, R4, 0xfe, !PT ;  /* 0x0000000003007212 */ /* 0x000fe400078efe04 */
.L_x_28:
[----:B------:R-:W-:Y:S05]  /*1dd0*/  BSYNC B0 ;  /* 0x0000000000007941 */ /* 0x000fea0003800000 */
.L_x_27:
[----:B------:R-:W-:-:S04]  /*1de0*/  F2FP.BF16.PACK_AB R0, RZ, R0 ;  /* 0x00000000ff00723e */ /* 0x000fc800000010ff */
[----:B------:R-:W-:Y:S01]  /*1df0*/  PRMT R23, R0, 0x7610, R23 ;  /* 0x0000761000177816 */ /* 0x000fe20000000017 */
[----:B------:R-:W-:Y:S05]  /*1e00*/  BRA `(.L_x_8) ;  /* 0x0000030000007947 */ /* 0x000fea0003800000 */
.L_x_20:
[----:B------:R-:W-:-:S13]  /*1e10*/  ISETP.NE.AND P0, PT, R4, 0x1c, PT ;  /* 0x0000001c0400780c */ /* 0x000fda0003f05270 */
[----:B------:R-:W-:Y:S05]  /*1e20*/  @!P0 BRA `(.L_x_31) ;  /* 0x000002a000008947 */ /* 0x000fea0003800000 */
[----:B------:R-:W-:-:S13]  /*1e30*/  ISETP.NE.AND P0, PT, R4, 0x1d, PT ;  /* 0x0000001d0400780c */ /* 0x000fda0003f05270 */
[----:B------:R-:W-:Y:S05]  /*1e40*/  @!P0 BRA `(.L_x_32) ;  /* 0x0000023000008947 */ /* 0x000fea0003800000 */
[----:B------:R-:W-:-:S13]  /*1e50*/  ISETP.NE.AND P0, PT, R4, 0x2c, PT ;  /* 0x0000002c0400780c */ /* 0x000fda0003f05270 */
[----:B------:R-:W-:Y:S05]  /*1e60*/  @P0 BRA `(.L_x_7) ;  /* 0x000000c000000947 */ /* 0x000fea0003800000 */
[----:B------:R-:W2:Y:S01]  /*1e70*/  LDG.E.U8 R2, [R2.64] ;  /* 0x0000002402027981 */ /* 0x000ea2000c1e1100 */
[----:B------:R-:W-:Y:S01]  /*1e80*/  BSSY B0, `(.L_x_33) ;  /* 0x0000007000007945 */ /* 0x000fe20003800000 */
[----:B------:R-:W-:Y:S01]  /*1e90*/  IMAD.MOV.U32 R0, RZ, RZ, 0x400000 ;  /* 0x00400000ff007424 */ /* 0x000fe200078e00ff */
[----:B--2---:R-:W-:-:S13]  /*1ea0*/  ISETP.NE.AND P0, PT, R2, RZ, PT ;  /* 0x000000ff0200720c */ /* 0x004fda0003f05270 */
[----:B------:R-:W-:Y:S05]  /*1eb0*/  @!P0 BRA `(.L_x_34) ;  /* 0x0000003000008947 */ /* 0x000fea0003800000 */
[----:B------:R-:W-:-:S13]  /*1ec0*/  ISETP.NE.AND P0, PT, R2, 0xff, PT ;  /* 0x000000ff0200780c */ /* 0x000fda0003f05270 */
[----:B------:R-:W-:Y:S02]  /*1ed0*/  @!P0 IMAD.MOV.U32 R0, RZ, RZ, 0x7f800001 ;  /* 0x7f800001ff008424 */ /* 0x000fe400078e00ff */
[----:B------:R-:W-:Y:S02]  /*1ee0*/  @P0 IMAD.SHL.U32 R0, R2, 0x800000, RZ ;  /* 0x0080000002000824 */ /* 0x000fe400078e00ff */
.L_x_34:
[----:B------:R-:W-:Y:S05]  /*1ef0*/  BSYNC B0 ;  /* 0x0000000000007941 */ /* 0x000fea0003800000 */
.L_x_33:
[----:B------:R-:W-:-:S04]  /*1f00*/  F2FP.BF16.PACK_AB R0, RZ, R0 ;  /* 0x00000000ff00723e */ /* 0x000fc800000010ff */
[----:B------:R-:W-:Y:S01]  /*1f10*/  PRMT R23, R0, 0x7610, R23 ;  /* 0x0000761000177816 */ /* 0x000fe20000000017 */
[----:B------:R-:W-:Y:S05]  /*1f20*/  BRA `(.L_x_8) ;  /* 0x000001e000007947 */ /* 0x000fea0003800000 */
.L_x_7:
[----:B------:R-:W-:Y:S01]  /*1f30*/  MOV R2, 0x0 ;  /* 0x0000000000027802 */ /* 0x000fe20000000f00 */
[----:B------:R-:W-:Y:S02]  /*1f40*/  IMAD.MOV.U32 R4, RZ, RZ, c[0x4][0x148] ;  /* 0x01005200ff047624 */ /* 0x000fe400078e00ff */
[----:B------:R-:W-:Y:S02]  /*1f50*/  IMAD.MOV.U32 R5, RZ, RZ, c[0x4][0x14c] ;  /* 0x01005300ff057624 */ /* 0x000fe400078e00ff */
[----:B------:R-:W-:Y:S01]  /*1f60*/  IMAD.MOV.U32 R6, RZ, RZ, c[0x4][0x150] ;  /* 0x01005400ff067624 */ /* 0x000fe200078e00ff */
[----:B------:R-:W0:Y:S01]  /*1f70*/  LDC.64 R2, c[0x4][R2] ;  /* 0x0100000002027b82 */ /* 0x000e220000000a00 */
[----:B------:R-:W-:Y:S02]  /*1f80*/  IMAD.MOV.U32 R7, RZ, RZ, c[0x4][0x154] ;  /* 0x01005500ff077624 */ /* 0x000fe400078e00ff */
[----:B------:R-:W-:-:S02]  /*1f90*/  IMAD.MOV.U32 R8, RZ, RZ, 0x4e ;  /* 0x0000004eff087424 */ /* 0x000fc400078e00ff */
[----:B------:R-:W-:Y:S02]  /*1fa0*/  IMAD.MOV.U32 R10, RZ, RZ, c[0x4][0x58] ;  /* 0x01001600ff0a7624 */ /* 0x000fe400078e00ff */
[----:B------:R-:W-:Y:S02]  /*1fb0*/  IMAD.MOV.U32 R11, RZ, RZ, c[0x4][0x5c] ;  /* 0x01001700ff0b7624 */ /* 0x000fe400078e00ff */
[----:B------:R-:W-:Y:S02]  /*1fc0*/  IMAD.MOV.U32 R12, RZ, RZ, 0x1 ;  /* 0x00000001ff0c7424 */ /* 0x000fe400078e00ff */
[----:B------:R-:W-:Y:S02]  /*1fd0*/  IMAD.MOV.U32 R13, RZ, RZ, RZ ;  /* 0x000000ffff0d7224 */ /* 0x000fe400078e00ff */
[----:B------:R-:W-:Y:S01]  /*1fe0*/  LEPC R14 ;  /* 0x00000000000e734e */ /* 0x000fe20000000000 */
[----:B------:R-:W-:Y:S02]  /*1ff0*/  MOV R9, 0x2060 ;  /* 0x0000206000097802 */ /* 0x000fe40000000f00 */
[----:B------:R-:W-:Y:S02]  /*2000*/  MOV R20, 0x1fe0 ;  /* 0x00001fe000147802 */ /* 0x000fe40000000f00 */
[----:B------:R-:W-:-:S02]  /*2010*/  MOV R21, 0x0 ;  /* 0x0000000000157802 */ /* 0x000fc40000000f00 */
[----:B------:R-:W-:Y:S02]  /*2020*/  MOV R0, 0x0 ;  /* 0x0000000000007802 */ /* 0x000fe40000000f00 */
[----:B------:R-:W-:-:S04]  /*2030*/  IADD3 R20, P0, P1, -R20, R9, R14 ;  /* 0x0000000914147210 */ /* 0x000fc8000791e10e */
[----:B------:R-:W-:-:S04]  /*2040*/  IADD3.X R21, ~R0, R21, R15, P0, P1 ;  /* 0x0000001500157210 */ /* 0x000fc800007e250f */
[----:B0-----:R-:W-:Y:S05]  /*2050*/  CALL.ABS.NOINC R2 ;  /* 0x0000000002007343 */ /* 0x001fea0003c00000 */
[----:B------:R-:W-:Y:S01]  /*2060*/  PRMT R23, RZ, 0x7610, R23 ;  /* 0x00007610ff177816 */ /* 0x000fe20000000017 */
[----:B------:R-:W-:Y:S05]  /*2070*/  BRA `(.L_x_8) ;  /* 0x0000009000007947 */ /* 0x000fea0003800000 */
.L_x_32:
[----:B------:R-:W2:Y:S02]  /*2080*/  LDG.E.64 R2, [R2.64] ;  /* 0x0000002402027981 */ /* 0x000ea4000c1e1b00 */
[----:B--2---:R-:W0:Y:S02]  /*2090*/  I2F.U64 R0, R2 ;  /* 0x0000000200007312 */ /* 0x004e240000301000 */
[----:B0-----:R-:W-:-:S04]  /*20a0*/  F2FP.BF16.PACK_AB R0, RZ, R0 ;  /* 0x00000000ff00723e */ /* 0x001fc800000010ff */
[----:B------:R-:W-:Y:S01]  /*20b0*/  PRMT R23, R0, 0x7610, R23 ;  /* 0x0000761000177816 */ /* 0x000fe20000000017 */
[----:B------:R-:W-:Y:S05]  /*20c0*/  BRA `(.L_x_8) ;  /* 0x0000004000007947 */ /* 0x000fea0003800000 */
.L_x_31:
[----:B------:R-:W2:Y:S02]  /*20d0*/  LDG.E R2, [R2.64] ;  /* 0x0000002402027981 */ /* 0x000ea4000c1e1900 */
[----:B--2---:R-:W0:Y:S02]  /*20e0*/  I2F.U32 R0, R2 ;  /* 0x0000000200007306 */ /* 0x004e240000201000 */
[----:B0-----:R-:W-:-:S04]  /*20f0*/  F2FP.BF16.PACK_AB R0, RZ, R0 ;  /* 0x00000000ff00723e */ /* 0x001fc800000010ff */
[----:B------:R-:W-:Y:S02]  /*2100*/  PRMT R23, R0, 0x7610, R23 ;  /* 0x0000761000177816 */ /* 0x000fe40000000017 */
.L_x_8:
[----:B------:R-:W1:Y:S01]  /*2110*/  LDC.U8 R4, c[0x0][0x3e3] ;  /* 0x0000f8c0ff047b82 */ /* 0x000e620000000000 */
[----:B0-----:R-:W-:-:S05]  /*2120*/  IADD3 R2, P1, R22, c[0x0][0x3d8], RZ ;  /* 0x0000f60016027a10 */ /* 0x001fca0007f3e0ff */
[----:B------:R-:W-:Y:S01]  /*2130*/  IMAD.X R3, RZ, RZ, c[0x0][0x3dc], P1 ;  /* 0x0000f700ff037624 */ /* 0x000fe200008e06ff */
[----:B-1----:R-:W-:-:S04]  /*2140*/  PRMT R0, R4, 0x9910, RZ ;  /* 0x0000991004007816 */ /* 0x002fc800000000ff */
        /* <DEDUP_REMOVED lines=12> */
[----:B0-----:R-:W-:Y:S01]  /*2210*/  F2FP.BF16.PACK_AB R0, RZ, R0 ;  /* 0x00000000ff00723e */ /* 0x001fe200000010ff */
[----:B------:R-:W-:Y:S05]  /*2220*/  BRA `(.L_x_40) ;  /* 0x00000e7000007947 */ /* 0x000fea0003800000 */
.L_x_38:
[----:B------:R-:W2:Y:S02]  /*2230*/  LDG.E.U8 R2, [R2.64] ;  /* 0x0000002402027981 */ /* 0x000ea4000c1e1100 */
[----:B--2---:R-:W0:Y:S02]  /*2240*/  I2F.U16 R0, R2 ;  /* 0x0000000200007306 */ /* 0x004e240000101000 */
[----:B0-----:R-:W-:Y:S01]  /*2250*/  F2FP.BF16.PACK_AB R0, RZ, R0 ;  /* 0x00000000ff00723e */ /* 0x001fe200000010ff */
[----:B------:R-:W-:Y:S05]  /*2260*/  BRA `(.L_x_40) ;  /* 0x00000e3000007947 */ /* 0x000fea0003800000 */
.L_x_37:
        /* <DEDUP_REMOVED lines=8> */
[----:B0-----:R-:W-:Y:S01]  /*22f0*/  F2FP.BF16.PACK_AB R0, RZ, R0 ;  /* 0x00000000ff00723e */ /* 0x001fe200000010ff */
[----:B------:R-:W-:Y:S05]  /*2300*/  BRA `(.L_x_40) ;  /* 0x00000d9000007947 */ /* 0x000fea0003800000 */
.L_x_42:
[----:B------:R-:W2:Y:S02]  /*2310*/  LDG.E R2, [R2.64] ;  /* 0x0000002402027981 */ /* 0x000ea4000c1e1900 */
[----:B--2---:R-:W0:Y:S02]  /*2320*/  I2F R0, R2 ;  /* 0x0000000200007306 */ /* 0x004e240000201400 */
[----:B0-----:R-:W-:Y:S01]  /*2330*/  F2FP.BF16.PACK_AB R0, RZ, R0 ;  /* 0x00000000ff00723e */ /* 0x001fe200000010ff */
[----:B------:R-:W-:Y:S05]  /*2340*/  BRA `(.L_x_40) ;  /* 0x00000d5000007947 */ /* 0x000fea0003800000 */
.L_x_41:
[----:B------:R-:W2:Y:S02]  /*2350*/  LDG.E.U16 R2, [R2.64] ;  /* 0x0000002402027981 */ /* 0x000ea4000c1e1500 */
[----:B--2---:R-:W0:Y:S02]  /*2360*/  I2F.S16 R0, R2 ;  /* 0x0000000200007306 */ /* 0x004e240000101400 */
[----:B0-----:R-:W-:Y:S01]  /*2370*/  F2FP.BF16.PACK_AB R0, RZ, R0 ;  /* 0x00000000ff00723e */ /* 0x001fe200000010ff */
[----:B------:R-:W-:Y:S05]  /*2380*/  BRA `(.L_x_40) ;  /* 0x00000d1000007947 */ /* 0x000fea0003800000 */
.L_x_36:
        /* <DEDUP_REMOVED lines=9> */
.L_x_44:
[----:B------:R-:W2:Y:S02]  /*2420*/  LDG.E.U16 R0, [R2.64] ;  /* 0x0000002402007981 */ /* 0x000ea4000c1e1500 */
[----:B--2---:R-:W-:-:S05]  /*2430*/  HADD2.F32 R0, -RZ, R0.H0_H0 ;  /* 0x20000000ff007230 */ /* 0x004fca0000004100 */
[----:B------:R-:W-:Y:S01]  /*2440*/  F2FP.BF16.PACK_AB R0, RZ, R0 ;  /* 0x00000000ff00723e */ /* 0x000fe200000010ff */
[----:B------:R-:W-:Y:S05]  /*2450*/  BRA `(.L_x_40) ;  /* 0x00000c4000007947 */ /* 0x000fea0003800000 */
.L_x_43:
        /* <DEDUP_REMOVED lines=9> */
.L_x_46:
[----:B------:R-:W2:Y:S02]  /*24f0*/  LDG.E.U16 R2, [R2.64] ;  /* 0x0000002402027981 */ /* 0x000ea4000c1e1500 */
[----:B--2---:R-:W-:-:S05]  /*2500*/  HADD2.F32 R0, -RZ, R2.H0_H0 ;  /* 0x20000002ff007230 */ /* 0x004fca0000004100 */
[----:B------:R-:W-:Y:S01]  /*2510*/  F2FP.BF16.PACK_AB R0, RZ, R0 ;  /* 0x00000000ff00723e */ /* 0x000fe200000010ff */
[----:B------:R-:W-:Y:S05]  /*2520*/  BRA `(.L_x_40) ;  /* 0x00000b7000007947 */ /* 0x000fea0003800000 */
.L_x_45:
[----:B------:R-:W2:Y:S02]  /*2530*/  LDG.E.64 R2, [R2.64] ;  /* 0x0000002402027981 */ /* 0x000ea4000c1e1b00 */
[----:B--2---:R-:W0:Y:S01]  /*2540*/  F2F.F32.F64 R0, R2 ;  /* 0x0000000200007310 */ /* 0x004e220000301000 */
[----:B------:R-:W0:-:S14]  /*2550*/  DSETP.GEU.AND P0, PT, |R2|, c[0x2][0x0], PT ;  /* 0x008000000200762a */ /* 0x000e1c0003f0e200 */
[----:B0-----:R-:W-:-:S05]  /*2560*/  @!P0 FMUL R0, R0, 1.175494350822287508e-38 ;  /* 0x0080000000008820 */ /* 0x001fca0000400000 */
[----:B------:R-:W-:Y:S01]  /*2570*/  F2FP.BF16.PACK_AB R0, RZ, R0 ;  /* 0x00000000ff00723e */ /* 0x000fe200000010ff */
[----:B------:R-:W-:Y:S05]  /*2580*/  BRA `(.L_x_40) ;  /* 0x00000b1000007947 */ /* 0x000fea0003800000 */
.L_x_35:
        /* <DEDUP_REMOVED lines=11> */
[----:B------:R-:W-:Y:S01]  /*2640*/  F2FP.BF16.PACK_AB R0, RZ, R0 ;  /* 0x00000000ff00723e */ /* 0x000fe200000010ff */
[----:B------:R-:W-:Y:S05]  /*2650*/  BRA `(.L_x_40) ;  /* 0x00000a4000007947 */ /* 0x000fea0003800000 */
.L_x_49:
[----:B------:R-:W2:Y:S02]  /*2660*/  LDG.E.64 R2, [R2.64] ;  /* 0x0000002402027981 */ /* 0x000ea4000c1e1b00 */
[----:B--2---:R-:W0:Y:S01]  /*2670*/  F2F.F32.F64 R0, R2 ;  /* 0x0000000200007310 */ /* 0x004e220000301000 */
[----:B------:R-:W0:-:S14]  /*2680*/  DSETP.GEU.AND P0, PT, |R2|, c[0x2][0x0], PT ;  /* 0x008000000200762a */ /* 0x000e1c0003f0e200 */
[----:B0-----:R-:W-:-:S05]  /*2690*/  @!P0 FMUL R0, R0, 1.175494350822287508e-38 ;  /* 0x0080000000008820 */ /* 0x001fca0000400000 */
[----:B------:R-:W-:Y:S01]  /*26a0*/  F2FP.BF16.PACK_AB R0, RZ, R0 ;  /* 0x00000000ff00723e */ /* 0x000fe200000010ff */
[----:B------:R-:W-:Y:S05]  /*26b0*/  BRA `(.L_x_40) ;  /* 0x000009e000007947 */ /* 0x000fea0003800000 */
.L_x_48:
        /* <DEDUP_REMOVED lines=28> */
.L_x_51:
        /* <DEDUP_REMOVED lines=15> */
.L_x_50:
[----:B------:R0:W5:Y:S01]  /*2970*/  LDG.E.U16 R0, [R2.64] ;  /* 0x0000002402007981 */ /* 0x000162000c1e1500 */
[----:B------:R-:W-:Y:S05]  /*2980*/  BRA `(.L_x_40) ;  /* 0x0000071000007947 */ /* 0x000fea0003800000 */
.L_x_47:
        /* <DEDUP_REMOVED lines=12> */
.L_x_54:
        /* <DEDUP_REMOVED lines=21> */
.L_x_58:
[----:B------:R-:W-:Y:S05]  /*2ba0*/  BSYNC B1 ;  /* 0x0000000000017941 */ /* 0x000fea0003800000 */
.L_x_57:
[----:B------:R-:W-:Y:S01]  /*2bb0*/  LEA R3, R0, 0x3b800000, 0x17 ;  /* 0x3b80000000037811 */ /* 0x000fe200078eb8ff */
[----:B------:R-:W-:-:S05]  /*2bc0*/  IMAD.SHL.U32 R0, R2, 0x100000, RZ ;  /* 0x0010000002007824 */ /* 0x000fca00078e00ff */
[----:B------:R-:W-:Y:S02]  /*2bd0*/  LOP3.LUT R0, R3, R0, R4, 0xfe, !PT ;  /* 0x0000000003007212 */ /* 0x000fe400078efe04 */
.L_x_56:
[----:B------:R-:W-:Y:S05]  /*2be0*/  BSYNC B0 ;  /* 0x0000000000007941 */ /* 0x000fea0003800000 */
.L_x_55:
[----:B------:R-:W-:Y:S01]  /*2bf0*/  F2FP.BF16.PACK_AB R0, RZ, R0 ;  /* 0x00000000ff00723e */ /* 0x000fe200000010ff */
[----:B------:R-:W-:Y:S05]  /*2c00*/  BRA `(.L_x_40) ;  /* 0x0000049000007947 */ /* 0x000fea0003800000 */
.L_x_53:
        /* <DEDUP_REMOVED lines=21> */
.L_x_62:
[----:B------:R-:W-:Y:S05]  /*2d60*/  BSYNC B1 ;  /* 0x0000000000017941 */ /* 0x000fea0003800000 */
.L_x_61:
[----:B------:R-:W-:Y:S01]  /*2d70*/  LEA R3, R0, 0x37800000, 0x17 ;  /* 0x3780000000037811 */ /* 0x000fe200078eb8ff */
[----:B------:R-:W-:-:S05]  /*2d80*/  IMAD.SHL.U32 R0, R2, 0x200000, RZ ;  /* 0x0020000002007824 */ /* 0x000fca00078e00ff */
[----:B------:R-:W-:Y:S02]  /*2d90*/  LOP3.LUT R0, R3, R0, R4, 0xfe, !PT ;  /* 0x0000000003007212 */ /* 0x000fe400078efe04 */
.L_x_60:
[----:B------:R-:W-:Y:S05]  /*2da0*/  BSYNC B0 ;  /* 0x0000000000007941 */ /* 0x000fea0003800000 */
.L_x_59:
[----:B------:R-:W-:Y:S01]  /*2db0*/  F2FP.BF16.PACK_AB R0, RZ, R0 ;  /* 0x00000000ff00723e */ /* 0x000fe200000010ff */
[----:B------:R-:W-:Y:S05]  /*2dc0*/  BRA `(.L_x_40) ;  /* 0x000002d000007947 */ /* 0x000fea0003800000 */
.L_x_52:
        /* <DEDUP_REMOVED lines=14> */
.L_x_66:
[----:B------:R-:W-:Y:S05]  /*2eb0*/  BSYNC B0 ;  /* 0x0000000000007941 */ /* 0x000fea0003800000 */
.L_x_65:
[----:B------:R-:W-:Y:S01]  /*2ec0*/  F2FP.BF16.PACK_AB R0, RZ, R0 ;  /* 0x00000000ff00723e */ /* 0x000fe200000010ff */
[----:B------:R-:W-:Y:S05]  /*2ed0*/  BRA `(.L_x_40) ;  /* 0x000001c000007947 */ /* 0x000fea0003800000 */
.L_x_39:
[----:B------:R-:W-:Y:S01]  /*2ee0*/  MOV R2, 0x0 ;  /* 0x0000000000027802 */ /* 0x000fe20000000f00 */
[----:B------:R-:W-:Y:S02]  /*2ef0*/  IMAD.MOV.U32 R4, RZ, RZ, c[0x4][0x148] ;  /* 0x01005200ff047624 */ /* 0x000fe400078e00ff */
[----:B------:R-:W-:Y:S02]  /*2f00*/  IMAD.MOV.U32 R5, RZ, RZ, c[0x4][0x14c] ;  /* 0x01005300ff057624 */ /* 0x000fe400078e00ff */
[----:B------:R-:W-:Y:S01]  /*2f10*/  IMAD.MOV.U32 R6, RZ, RZ, c[0x4][0x150] ;  /* 0x01005400ff067624 */ /* 0x000fe200078e00ff */
[----:B------:R-:W0:Y:S01]  /*2f20*/  LDC.64 R2, c[0x4][R2] ;  /* 0x0100000002027b82 */ /* 0x000e220000000a00 */
[----:B------:R-:W-:-:S02]  /*2f30*/  IMAD.MOV.U32 R7, RZ, RZ, c[0x4][0x154] ;  /* 0x01005500ff077624 */ /* 0x000fc400078e00ff */
[----:B------:R-:W-:Y:S02]  /*2f40*/  IMAD.MOV.U32 R8, RZ, RZ, 0x4e ;  /* 0x0000004eff087424 */ /* 0x000fe400078e00ff */
[----:B------:R-:W-:Y:S02]  /*2f50*/  IMAD.MOV.U32 R10, RZ, RZ, c[0x4][0x58] ;  /* 0x01001600ff0a7624 */ /* 0x000fe400078e00ff */
[----:B------:R-:W-:Y:S02]  /*2f60*/  IMAD.MOV.U32 R11, RZ, RZ, c[0x4][0x5c] ;  /* 0x01001700ff0b7624 */ /* 0x000fe400078e00ff */
[----:B------:R-:W-:Y:S02]  /*2f70*/  IMAD.MOV.U32 R12, RZ, RZ, 0x1 ;  /* 0x00000001ff0c7424 */ /* 0x000fe400078e00ff */
[----:B------:R-:W-:Y:S02]  /*2f80*/  IMAD.MOV.U32 R13, RZ, RZ, RZ ;  /* 0x000000ffff0d7224 */ /* 0x000fe400078e00ff */
[----:B------:R-:W-:Y:S01]  /*2f90*/  LEPC R14 ;  /* 0x00000000000e734e */ /* 0x000fe20000000000 */
[----:B------:R-:W-:Y:S02]  /*2fa0*/  MOV R9, 0x3010 ;  /* 0x0000301000097802 */ /* 0x000fe40000000f00 */
[----:B------:R-:W-:-:S02]  /*2fb0*/  MOV R20, 0x2f90 ;  /* 0x00002f9000147802 */ /* 0x000fc40000000f00 */
[----:B------:R-:W-:Y:S02]  /*2fc0*/  MOV R21, 0x0 ;  /* 0x0000000000157802 */ /* 0x000fe40000000f00 */
[----:B------:R-:W-:Y:S02]  /*2fd0*/  MOV R0, 0x0 ;  /* 0x0000000000007802 */ /* 0x000fe40000000f00 */
[----:B------:R-:W-:-:S04]  /*2fe0*/  IADD3 R20, P0, P1, -R20, R9, R14 ;  /* 0x0000000914147210 */ /* 0x000fc8000791e10e */
[----:B------:R-:W-:-:S04]  /*2ff0*/  IADD3.X R21, ~R0, R21, R15, P0, P1 ;  /* 0x0000001500157210 */ /* 0x000fc800007e250f */
[----:B0----5:R-:W-:Y:S05]  /*3000*/  CALL.ABS.NOINC R2 ;  /* 0x0000000002007343 */ /* 0x021fea0003c00000 */
[----:B------:R-:W-:Y:S01]  /*3010*/  PRMT R0, RZ, 0x7610, R0 ;  /* 0x00007610ff007816 */ /* 0x000fe20000000000 */
[----:B------:R-:W-:Y:S05]  /*3020*/  BRA `(.L_x_40) ;  /* 0x0000007000007947 */ /* 0x000fea0003800000 */
.L_x_64:
[----:B------:R-:W2:Y:S02]  /*3030*/  LDG.E.64 R2, [R2.64] ;  /* 0x0000002402027981 */ /* 0x000ea4000c1e1b00 */
[----:B--2---:R-:W0:Y:S02]  /*3040*/  I2F.U64 R0, R2 ;  /* 0x0000000200007312 */ /* 0x004e240000301000 */
[----:B0-----:R-:W-:Y:S01]  /*3050*/  F2FP.BF16.PACK_AB R0, RZ, R0 ;  /* 0x00000000ff00723e */ /* 0x001fe200000010ff */
[----:B------:R-:W-:Y:S05]  /*3060*/  BRA `(.L_x_40) ;  /* 0x0000003000007947 */ /* 0x000fea0003800000 */
.L_x_63:
[----:B------:R-:W2:Y:S02]  /*3070*/  LDG.E R2, [R2.64] ;  /* 0x0000002402027981 */ /* 0x000ea4000c1e1900 */
[----:B--2---:R-:W0:Y:S02]  /*3080*/  I2F.U32 R0, R2 ;  /* 0x0000000200007306 */ /* 0x004e240000201000 */
[----:B0-----:R-:W-:-:S06]  /*3090*/  F2FP.BF16.PACK_AB R0, RZ, R0 ;  /* 0x00000000ff00723e */ /* 0x001fcc00000010ff */
.L_x_40:
[----:B0-----:R-:W0:Y:S01]  /*30a0*/  LDC.U8 R3, c[0x0][0x3e1] ;  /* 0x0000f840ff037b82 */ /* 0x001e220000000000 */
[----:B-----5:R-:W-:-:S02]  /*30b0*/  PRMT R0, RZ, 0x5410, R0 ;  /* 0x00005410ff007816 */ /* 0x020fc40000000000 */
[----:B------:R-:W-:-:S04]  /*30c0*/  PRMT R23, RZ, 0x5410, R23 ;  /* 0x00005410ff177816 */ /* 0x000fc80000000017 */
[----:B------:R-:W1:Y:S02]  /*30d0*/  MUFU.RCP R0, R0 ;  /* 0x0000000000007308 */ /* 0x000e640000001000 */
[----:B-1----:R-:W-:Y:S01]  /*30e0*/  FMUL.FTZ R23, R23, R0 ;  /* 0x0000000017177220 */ /* 0x002fe20000410000 */
[----:B0-----:R-:W-:-:S04]  /*30f0*/  PRMT R2, R3, 0x9910, RZ ;  /* 0x0000991003027816 */ /* 0x001fc800000000ff */
[----:B------:R-:W-:Y:S02]  /*3100*/  ISETP.GT.AND P0, PT, R2, 0x9, PT ;  /* 0x000000090200780c */ /* 0x000fe40003f04270 */
[----:B------:R-:W-:-:S11]  /*3110*/  F2FP.BF16.PACK_AB R23, RZ, R23 ;  /* 0x00000017ff17723e */ /* 0x000fd600000010ff */
        /* <DEDUP_REMOVED lines=9> */
[----:B------:R-:W-:-:S04]  /*31b0*/  PRMT R0, RZ, 0x5410, R23 ;  /* 0x00005410ff007816 */ /* 0x000fc80000000017 */
[----:B------:R-:W0:Y:S02]  /*31c0*/  F2I.FTZ.TRUNC.NTZ R3, R0 ;  /* 0x0000000000037305 */ /* 0x000e24000021f100 */
[----:B0-----:R0:W-:Y:S01]  /*31d0*/  STG.E.U8 [R16.64], R3 ;  /* 0x0000000310007986 */ /* 0x0011e2000c101124 */
[----:B------:R-:W-:Y:S05]  /*31e0*/  BRA `(.L_x_72) ;  /* 0x00000e8000007947 */ /* 0x000fea0003800000 */
.L_x_70:
[----:B------:R-:W-:-:S06]  /*31f0*/  PRMT R3, RZ, 0x5410, R23 ;  /* 0x00005410ff037816 */ /* 0x000fcc0000000017 */
[----:B------:R-:W0:Y:S02]  /*3200*/  F2I.S64.TRUNC R2, R3 ;  /* 0x0000000300027311 */ /* 0x000e24000020d900 */
[----:B0-----:R0:W-:Y:S01]  /*3210*/  STG.E.U8 [R16.64], R2 ;  /* 0x0000000210007986 */ /* 0x0011e2000c101124 */
[----:B------:R-:W-:Y:S05]  /*3220*/  BRA `(.L_x_72) ;  /* 0x00000e4000007947 */ /* 0x000fea0003800000 */
.L_x_69:
[----:B------:R-:W-:-:S13]  /*3230*/  ISETP.NE.AND P0, PT, R2, 0x2, PT ;  /* 0x000000020200780c */ /* 0x000fda0003f05270 */
[----:B------:R-:W-:Y:S05]  /*3240*/  @!P0 BRA `(.L_x_73) ;  /* 0x000000c000008947 */ /* 0x000fea0003800000 */
[----:B------:R-:W-:-:S13]  /*3250*/  ISETP.NE.AND P0, PT, R2, 0x3, PT ;  /* 0x000000030200780c */ /* 0x000fda0003f05270 */
[----:B------:R-:W-:Y:S05]  /*3260*/  @!P0 BRA `(.L_x_74) ;  /* 0x0000006000008947 */ /* 0x000fea0003800000 */
[----:B------:R-:W-:-:S13]  /*3270*/  ISETP.NE.AND P0, PT, R2, 0x4, PT ;  /* 0x000000040200780c */ /* 0x000fda0003f05270 */
[----:B------:R-:W-:Y:S05]  /*3280*/  @P0 BRA `(.L_x_71) ;  /* 0x00000c3000000947 */ /* 0x000fea0003800000 */
[----:B------:R-:W-:-:S06]  /*3290*/  PRMT R2, RZ, 0x5410, R23 ;  /* 0x00005410ff027816 */ /* 0x000fcc0000000017 */
[----:B------:R-:W0:Y:S02]  /*32a0*/  F2I.S64.TRUNC R2, R2 ;  /* 0x0000000200027311 */ /* 0x000e24000020d900 */
[----:B0-----:R0:W-:Y:S01]  /*32b0*/  STG.E.64 [R16.64], R2 ;  /* 0x0000000210007986 */ /* 0x0011e2000c101b24 */
[----:B------:R-:W-:Y:S05]  /*32c0*/  BRA `(.L_x_72) ;  /* 0x00000da000007947 */ /* 0x000fea0003800000 */
.L_x_74:
[----:B------:R-:W-:-:S06]  /*32d0*/  PRMT R23, RZ, 0x5410, R23 ;  /* 0x00005410ff177816 */ /* 0x000fcc0000000017 */
[----:B------:R-:W0:Y:S02]  /*32e0*/  F2I.FTZ.TRUNC.NTZ R23, R23 ;  /* 0x0000001700177305 */ /* 0x000e24000021f100 */
[----:B0-----:R0:W-:Y:S01]  /*32f0*/  STG.E [R16.64], R23 ;  /* 0x0000001710007986 */ /* 0x0011e2000c101924 */
[----:B------:R-:W-:Y:S05]  /*3300*/  BRA `(.L_x_72) ;  /* 0x00000d6000007947 */ /* 0x000fea0003800000 */
.L_x_73:
[----:B------:R-:W-:-:S06]  /*3310*/  PRMT R23, RZ, 0x5410, R23 ;  /* 0x00005410ff177816 */ /* 0x000fcc0000000017 */
[----:B------:R-:W0:Y:S02]  /*3320*/  F2I.FTZ.TRUNC.NTZ R23, R23 ;  /* 0x0000001700177305 */ /* 0x000e24000021f100 */
[----:B0-----:R0:W-:Y:S01]  /*3330*/  STG.E.U16 [R16.64], R23 ;  /* 0x0000001710007986 */ /* 0x0011e2000c101524 */
[----:B------:R-:W-:Y:S05]  /*3340*/  BRA `(.L_x_72) ;  /* 0x00000d2000007947 */ /* 0x000fea0003800000 */
.L_x_68:
[----:B------:R-:W-:-:S13]  /*3350*/  ISETP.GT.AND P0, PT, R2, 0x6, PT ;  /* 0x000000060200780c */ /* 0x000fda0003f04270 */
[----:B------:R-:W-:Y:S05]  /*3360*/  @P0 BRA `(.L_x_75) ;  /* 0x000000b000000947 */ /* 0x000fea0003800000 */
[----:B------:R-:W-:-:S13]  /*3370*/  ISETP.NE.AND P0, PT, R2, 0x5, PT ;  /* 0x000000050200780c */ /* 0x000fda0003f05270 */
[----:B------:R-:W-:Y:S05]  /*3380*/  @!P0 BRA `(.L_x_76) ;  /* 0x0000005000008947 */ /* 0x000fea0003800000 */
[----:B------:R-:W-:-:S13]  /*3390*/  ISETP.NE.AND P0, PT, R2, 0x6, PT ;  /* 0x000000060200780c */ /* 0x000fda0003f05270 */
[----:B------:R-:W-:Y:S05]  /*33a0*/  @P0 BRA `(.L_x_71) ;  /* 0x00000b1000000947 */ /* 0x000fea0003800000 */
[----:B------:R-:W-:-:S05]  /*33b0*/  PRMT R23, RZ, 0x5410, R23 ;  /* 0x00005410ff177816 */ /* 0x000fca0000000017 */
[----:B------:R0:W-:Y:S01]  /*33c0*/  STG.E [R16.64], R23 ;  /* 0x0000001710007986 */ /* 0x0001e2000c101924 */
[----:B------:R-:W-:Y:S05]  /*33d0*/  BRA `(.L_x_72) ;  /* 0x00000c9000007947 */ /* 0x000fea0003800000 */
.L_x_76:
[----:B------:R-:W-:-:S04]  /*33e0*/  PRMT R0, RZ, 0x5410, R23 ;  /* 0x00005410ff007816 */ /* 0x000fc80000000017 */
[----:B------:R-:W-:-:S05]  /*33f0*/  F2FP.PACK_AB R0, RZ, R0 ;  /* 0x00000000ff00723e */ /* 0x000fca00000000ff */
[----:B------:R0:W-:Y:S01]  /*3400*/  STG.E.U16 [R16.64], R0 ;  /* 0x0000000010007986 */ /* 0x0001e2000c101524 */
[----:B------:R-:W-:Y:S05]  /*3410*/  BRA `(.L_x_72) ;  /* 0x00000c5000007947 */ /* 0x000fea0003800000 */
.L_x_75:
[----:B------:R-:W-:-:S13]  /*3420*/  ISETP.NE.AND P0, PT, R2, 0x7, PT ;  /* 0x000000070200780c */ /* 0x000fda0003f05270 */
[----:B------:R-:W-:Y:S05]  /*3430*/  @!P0 BRA `(.L_x_77) ;  /* 0x000000d000008947 */ /* 0x000fea0003800000 */
[----:B------:R-:W-:-:S13]  /*3440*/  ISETP.NE.AND P0, PT, R2, 0x8, PT ;  /* 0x000000080200780c */ /* 0x000fda0003f05270 */
[----:B------:R-:W-:Y:S05]  /*3450*/  @!P0 BRA `(.L_x_78) ;  /* 0x0000006000008947 */ /* 0x000fea0003800000 */
[----:B------:R-:W-:-:S13]  /*3460*/  ISETP.NE.AND P0, PT, R2, 0x9, PT ;  /* 0x000000090200780c */ /* 0x000fda0003f05270 */
[----:B------:R-:W-:Y:S05]  /*3470*/  @P0 BRA `(.L_x_71) ;  /* 0x00000a4000000947 */ /* 0x000fea0003800000 */
[----:B------:R-:W-:Y:S01]  /*3480*/  IMAD.MOV.U32 R3, RZ, RZ, RZ ;  /* 0x000000ffff037224 */ /* 0x000fe200078e00ff */
[----:B------:R-:W-:-:S05]  /*3490*/  PRMT R2, RZ, 0x5410, R23 ;  /* 0x00005410ff027816 */ /* 0x000fca0000000017 */
[----:B------:R0:W-:Y:S01]  /*34a0*/  STG.E.64 [R16.64], R2 ;  /* 0x0000000210007986 */ /* 0x0001e2000c101b24 */
[----:B------:R-:W-:Y:S05]  /*34b0*/  BRA `(.L_x_72) ;  /* 0x00000bb000007947 */ /* 0x000fea0003800000 */
.L_x_78:
[----:B------:R-:W-:-:S04]  /*34c0*/  PRMT R23, RZ, 0x5410, R23 ;  /* 0x00005410ff177816 */ /* 0x000fc80000000017 */
[----:B------:R-:W-:-:S04]  /*34d0*/  F2FP.PACK_AB R3, RZ, R23 ;  /* 0x00000017ff03723e */ /* 0x000fc800000000ff */
[----:B------:R-:W-:-:S05]  /*34e0*/  PRMT R3, R3, 0x5410, RZ ;  /* 0x0000541003037816 */ /* 0x000fca00000000ff */
[----:B------:R0:W-:Y:S01]  /*34f0*/  STG.E [R16.64], R3 ;  /* 0x0000000310007986 */ /* 0x0001e2000c101924 */
[----:B------:R-:W-:Y:S05]  /*3500*/  BRA `(.L_x_72) ;  /* 0x00000b6000007947 */ /* 0x000fea0003800000 */
.L_x_77:
[----:B------:R-:W-:-:S05]  /*3510*/  PRMT R2, RZ, 0x5410, R23 ;  /* 0x00005410ff027816 */ /* 0x000fca0000000017 */
[----:B------:R-:W-:-:S06]  /*3520*/  FMUL.FTZ R2, R2, 1 ;  /* 0x3f80000002027820 */ /* 0x000fcc0000410000 */
[----:B------:R-:W0:Y:S02]  /*3530*/  F2F.F64.F32 R2, R2 ;  /* 0x0000000200027310 */ /* 0x000e240000201800 */
[----:B0-----:R0:W-:Y:S01]  /*3540*/  STG.E.64 [R16.64], R2 ;  /* 0x0000000210007986 */ /* 0x0011e2000c101b24 */
[----:B------:R-:W-:Y:S05]  /*3550*/  BRA `(.L_x_72) ;  /* 0x00000b1000007947 */ /* 0x000fea0003800000 */
.L_x_67:
        /* <DEDUP_REMOVED lines=8> */
[----:B------:R-:W-:-:S04]  /*35e0*/  PRMT R23, RZ, 0x5410, R23 ;  /* 0x00005410ff177816 */ /* 0x000fc80000000017 */
[----:B------:R-:W-:-:S04]  /*35f0*/  FSETP.NEU.FTZ.AND P0, PT, R23, RZ, PT ;  /* 0x000000ff1700720b */ /* 0x000fc80003f1d000 */
[----:B------:R-:W-:-:S05]  /*3600*/  SEL R3, RZ, 0x1, !P0 ;  /* 0x00000001ff037807 */ /* 0x000fca0004000000 */
[----:B------:R0:W-:Y:S01]  /*3610*/  STG.E.U8 [R16.64], R3 ;  /* 0x0000000310007986 */ /* 0x0001e2000c101124 */
[----:B------:R-:W-:Y:S05]  /*3620*/  BRA `(.L_x_72) ;  /* 0x00000a4000007947 */ /* 0x000fea0003800000 */
.L_x_81:
[----:B------:R-:W-:Y:S01]  /*3630*/  PRMT R23, RZ, 0x5410, R23 ;  /* 0x00005410ff177816 */ /* 0x000fe20000000017 */
[----:B------:R-:W-:-:S04]  /*3640*/  CS2R R6, SRZ ;  /* 0x0000000000067805 */ /* 0x000fc8000001ff00 */
[----:B------:R-:W-:-:S06]  /*3650*/  FMUL.FTZ R4, R23, 1 ;  /* 0x3f80000017047820 */ /* 0x000fcc0000410000 */
[----:B------:R-:W0:Y:S02]  /*3660*/  F2F.F64.F32 R4, R4 ;  /* 0x0000000400047310 */ /* 0x000e240000201800 */
[----:B0-----:R0:W-:Y:S01]  /*3670*/  STG.E.128 [R16.64], R4 ;  /* 0x0000000410007986 */ /* 0x0011e2000c101d24 */
[----:B------:R-:W-:Y:S05]  /*3680*/  BRA `(.L_x_72) ;  /* 0x000009e000007947 */ /* 0x000fea0003800000 */
.L_x_80:
[----:B------:R-:W-:-:S13]  /*3690*/  ISETP.NE.AND P0, PT, R2, 0xf, PT ;  /* 0x0000000f0200780c */ /* 0x000fda0003f05270 */
[----:B------:R-:W-:Y:S05]  /*36a0*/  @!P0 BRA `(.L_x_82) ;  /* 0x000002d000008947 */ /* 0x000fea0003800000 */
[----:B------:R-:W-:-:S13]  /*36b0*/  ISETP.NE.AND P0, PT, R2, 0x17, PT ;  /* 0x000000170200780c */ /* 0x000fda0003f05270 */
[----:B------:R-:W-:Y:S05]  /*36c0*/  @!P0 BRA `(.L_x_83) ;  /* 0x0000015000008947 */ /* 0x000fea0003800000 */
[----:B------:R-:W-:-:S13]  /*36d0*/  ISETP.NE.AND P0, PT, R2, 0x18, PT ;  /* 0x000000180200780c */ /* 0x000fda0003f05270 */
[----:B------:R-:W-:Y:S05]  /*36e0*/  @P0 BRA `(.L_x_71) ;  /* 0x000007d000000947 */ /* 0x000fea0003800000 */
[----:B------:R-:W-:Y:S01]  /*36f0*/  PRMT R23, RZ, 0x5410, R23 ;  /* 0x00005410ff177816 */ /* 0x000fe20000000017 */
[----:B------:R-:W-:Y:S03]  /*3700*/  BSSY B0, `(.L_x_84) ;  /* 0x000000e000007945 */ /* 0x000fe60003800000 */
[C---:B------:R-:W-:Y:S02]  /*3710*/  LOP3.LUT R2, R23.reuse, 0x7fffffff, RZ, 0xc0, !PT ;  /* 0x7fffffff17027812 */ /* 0x040fe400078ec0ff */
[----:B------:R-:W-:Y:S02]  /*3720*/  LOP3.LUT R0, R23, 0x80000000, RZ, 0xc0, !PT ;  /* 0x8000000017007812 */ /* 0x000fe400078ec0ff */
[----:B------:R-:W-:Y:S02]  /*3730*/  ISETP.GT.U32.AND P0, PT, R2, 0x43efffff, PT ;  /* 0x43efffff0200780c */ /* 0x000fe40003f04070 */
[----:B------:R-:W-:Y:S01]  /*3740*/  SHF.R.U32.HI R3, RZ, 0x18, R0 ;  /* 0x00000018ff037819 */ /* 0x000fe20000011600 */
[----:B------:R-:W-:-:S10]  /*3750*/  IMAD.MOV.U32 R0, RZ, RZ, 0x7f ;  /* 0x0000007fff007424 */ /* 0x000fd400078e00ff */
[----:B------:R-:W-:Y:S05]  /*3760*/  @P0 BRA `(.L_x_85) ;  /* 0x0000007000000947 */ /* 0x000fea0003800000 */
[----:B------:R-:W-:-:S13]  /*3770*/  ISETP.GE.U32.AND P0, PT, R2, 0x3c800000, PT ;  /* 0x3c8000000200780c */ /* 0x000fda0003f06070 */
[----:B------:R-:W-:Y:S01]  /*3780*/  @P0 SHF.R.U32.HI R0, RZ, 0x14, R23 ;  /* 0x00000014ff000819 */ /* 0x000fe20000011617 */
[----:B------:R-:W-:-:S03]  /*3790*/  @!P0 FADD.FTZ R2, R2, 16384 ;  /* 0x4680000002028421 */ /* 0x000fc60000010000 */
[----:B------:R-:W-:-:S04]  /*37a0*/  @P0 LOP3.LUT R0, R0, 0x1, RZ, 0xc0, !PT ;  /* 0x0000000100000812 */ /* 0x000fc800078ec0ff */
[----:B------:R-:W-:-:S04]  /*37b0*/  @P0 IADD3 R0, R23, 0x407ffff, R0 ;  /* 0x0407ffff17000810 */ /* 0x000fc80007ffe000 */
[----:B------:R-:W-:Y:S02]  /*37c0*/  @P0 SHF.R.U32.HI R0, RZ, 0x14, R0 ;  /* 0x00000014ff000819 */ /* 0x000fe40000011600 */
[----:B------:R-:W-:Y:S02]  /*37d0*/  @!P0 IADD3 R0, R2, -0x46800000, RZ ;  /* 0xb980000002008810 */ /* 0x000fe40007ffe0ff */
.L_x_85:
[----:B------:R-:W-:Y:S05]  /*37e0*/  BSYNC B0 ;  /* 0x0000000000007941 */ /* 0x000fea0003800000 */
.L_x_84:
[----:B------:R-:W-:-:S05]  /*37f0*/  LOP3.LUT R3, R0, R3, RZ, 0xfc, !PT ;  /* 0x0000000300037212 */ /* 0x000fca00078efcff */
[----:B------:R0:W-:Y:S01]  /*3800*/  STG.E.U8 [R16.64], R3 ;  /* 0x0000000310007986 */ /* 0x0001e2000c101124 */
[----:B------:R-:W-:Y:S05]  /*3810*/  BRA `(.L_x_72) ;  /* 0x0000085000007947 */ /* 0x000fea0003800000 */
.L_x_83:
[----:B------:R-:W-:Y:S01]  /*3820*/  PRMT R23, RZ, 0x5410, R23 ;  /* 0x00005410ff177816 */ /* 0x000fe20000000017 */
[----:B------:R-:W-:Y:S03]  /*3830*/  BSSY B0, `(.L_x_86) ;  /* 0x000000f000007945 */ /* 0x000fe60003800000 */
[----:B------:R-:W-:-:S04]  /*3840*/  LOP3.LUT R2, R23, 0x7fffffff, RZ, 0xc0, !PT ;  /* 0x7fffffff17027812 */ /* 0x000fc800078ec0ff */
[----:B------:R-:W-:-:S13]  /*3850*/  ISETP.GT.U32.AND P0, PT, R2, 0x477fffff, PT ;  /* 0x477fffff0200780c */ /* 0x000fda0003f04070 */
[----:B------:R-:W-:Y:S05]  /*3860*/  @P0 BRA `(.L_x_87) ;  /* 0x0000008000000947 */ /* 0x000fea0003800000 */
[----:B------:R-:W-:-:S13]  /*3870*/  ISETP.GE.U32.AND P0, PT, R2, 0x38800000, PT ;  /* 0x388000000200780c */ /* 0x000fda0003f06070 */
[----:B------:R-:W-:Y:S01]  /*3880*/  @P0 SHF.R.U32.HI R0, RZ, 0x15, R23 ;  /* 0x00000015ff000819 */ /* 0x000fe20000011617 */
[----:B------:R-:W-:-:S03]  /*3890*/  @!P0 FADD.FTZ R2, R2, 128 ;  /* 0x4300000002028421 */ /* 0x000fc60000010000 */
[----:B------:R-:W-:-:S04]  /*38a0*/  @P0 LOP3.LUT R0, R0, 0x1, RZ, 0xc0, !PT ;  /* 0x0000000100000812 */ /* 0x000fc800078ec0ff */
[----:B------:R-:W-:-:S04]  /*38b0*/  @P0 IADD3 R0, R23, 0x80fffff, R0 ;  /* 0x080fffff17000810 */ /* 0x000fc80007ffe000 */
[----:B------:R-:W-:Y:S02]  /*38c0*/  @P0 SHF.R.U32.HI R0, RZ, 0x15, R0 ;  /* 0x00000015ff000819 */ /* 0x000fe40000011600 */
[----:B------:R-:W-:Y:S01]  /*38d0*/  @!P0 IADD3 R0, R2, -0x43000000, RZ ;  /* 0xbd00000002008810 */ /* 0x000fe20007ffe0ff */
[----:B------:R-:W-:Y:S05]  /*38e0*/  BRA `(.L_x_88) ;  /* 0x0000003000007947 */ /* 0x000fea0003800000 */
.L_x_87:
[----:B------:R-:W-:Y:S01]  /*38f0*/  IMAD.MOV.U32 R0, RZ, RZ, 0x7f ;  /* 0x0000007fff007424 */ /* 0x000fe200078e00ff */
[----:B------:R-:W-:-:S04]  /*3900*/  ISETP.GT.U32.AND P0, PT, R2, 0x7f800000, PT ;  /* 0x7f8000000200780c */ /* 0x000fc80003f04070 */
[----:B------:R-:W-:-:S04]  /*3910*/  SEL R0, R0, 0x7c, P0 ;  /* 0x0000007c00007807 */ /* 0x000fc80000000000 */
.L_x_88:
[----:B------:R-:W-:Y:S05]  /*3920*/  BSYNC B0 ;  /* 0x0000000000007941 */ /* 0x000fea0003800000 */
.L_x_86:
[----:B------:R-:W-:-:S04]  /*3930*/  LOP3.LUT R2, R23, 0x80000000, RZ, 0xc0, !PT ;  /* 0x8000000017027812 */ /* 0x000fc800078ec0ff */
[----:B------:R-:W-:-:S04]  /*3940*/  SHF.R.U32.HI R3, RZ, 0x18, R2 ;  /* 0x00000018ff037819 */ /* 0x000fc80000011602 */
[----:B------:R-:W-:-:S05]  /*3950*/  LOP3.LUT R3, R0, R3, RZ, 0xfc, !PT ;  /* 0x0000000300037212 */ /* 0x000fca00078efcff */
[----:B------:R0:W-:Y:S01]  /*3960*/  STG.E.U8 [R16.64], R3 ;  /* 0x0000000310007986 */ /* 0x0001e2000c101124 */
[----:B------:R-:W-:Y:S05]  /*3970*/  BRA `(.L_x_72) ;  /* 0x000006f000007947 */ /* 0x000fea0003800000 */
.L_x_82:
[----:B------:R0:W-:Y:S01]  /*3980*/  STG.E.U16 [R16.64], R23 ;  /* 0x0000001710007986 */ /* 0x0001e2000c101524 */
[----:B------:R-:W-:Y:S05]  /*3990*/  BRA `(.L_x_72) ;  /* 0x000006d000007947 */ /* 0x000fea0003800000 */
.L_x_79:
        /* <DEDUP_REMOVED lines=8> */
[----:B------:R-:W-:-:S06]  /*3a20*/  PRMT R3, RZ, 0x5410, R23 ;  /* 0x00005410ff037816 */ /* 0x000fcc0000000017 */
[----:B------:R-:W0:Y:S02]  /*3a30*/  F2I.FTZ.U32.TRUNC.NTZ R3, R3 ;  /* 0x0000000300037305 */ /* 0x000e24000021f000 */
[----:B0-----:R0:W-:Y:S01]  /*3a40*/  STG.E.U16 [R16.64], R3 ;  /* 0x0000000310007986 */ /* 0x0011e2000c101524 */
[----:B------:R-:W-:Y:S05]  /*3a50*/  BRA `(.L_x_72) ;  /* 0x0000061000007947 */ /* 0x000fea0003800000 */
.L_x_91:
[----:B------:R-:W-:Y:S01]  /*3a60*/  PRMT R23, RZ, 0x5410, R23 ;  /* 0x00005410ff177816 */ /* 0x000fe20000000017 */
[----:B------:R-:W-:Y:S01]  /*3a70*/  BSSY B0, `(.L_x_92) ;  /* 0x0000014000007945 */ /* 0x000fe20003800000 */
[----:B------:R-:W-:Y:S02]  /*3a80*/  IMAD.MOV.U32 R8, RZ, RZ, 0x80 ;  /* 0x00000080ff087424 */ /* 0x000fe400078e00ff */
[----:B------:R-:W-:-:S04]  /*3a90*/  LOP3.LUT R2, R23, 0x7fffffff, RZ, 0xc0, !PT ;  /* 0x7fffffff17027812 */ /* 0x000fc800078ec0ff */
[----:B------:R-:W-:-:S13]  /*3aa0*/  ISETP.GT.U32.AND P0, PT, R2, 0x437fffff, PT ;  /* 0x437fffff0200780c */ /* 0x000fda0003f04070 */
[----:B------:R-:W-:Y:S05]  /*3ab0*/  @P0 BRA `(.L_x_93) ;  /* 0x000000f000000947 */ /* 0x000fea0003800000 */
[----:B------:R-:W-:-:S13]  /*3ac0*/  ISETP.GE.U32.AND P0, PT, R2, 0x3c000000, PT ;  /* 0x3c0000000200780c */ /* 0x000fda0003f06070 */
[----:B------:R-:W-:-:S04]  /*3ad0*/  @P0 SHF.R.U32.HI R0, RZ, 0x14, R23 ;  /* 0x00000014ff000819 */ /* 0x000fc80000011617 */
[----:B------:R-:W-:-:S04]  /*3ae0*/  @P0 LOP3.LUT R0, R0, 0x1, RZ, 0xc0, !PT ;  /* 0x0000000100000812 */ /* 0x000fc800078ec0ff */
[----:B------:R-:W-:-:S04]  /*3af0*/  @P0 IADD3 R0, R23, 0x487ffff, R0 ;  /* 0x0487ffff17000810 */ /* 0x000fc80007ffe000 */
[----:B------:R-:W-:-:S04]  /*3b00*/  @P0 SHF.R.U32.HI R0, RZ, 0x14, R0 ;  /* 0x00000014ff000819 */ /* 0x000fc80000011600 */
[----:B------:R-:W-:Y:S01]  /*3b10*/  @P0 LOP3.LUT R0, R0, 0xff, RZ, 0xc0, !PT ;  /* 0x000000ff00000812 */ /* 0x000fe200078ec0ff */
[----:B------:R-:W-:Y:S05]  /*3b20*/  @P0 BRA `(.L_x_94) ;  /* 0x0000004000000947 */ /* 0x000fea0003800000 */
[----:B------:R-:W-:Y:S01]  /*3b30*/  FADD.FTZ R0, R2, 8192 ;  /* 0x4600000002007421 */ /* 0x000fe20000010000 */
[----:B------:R-:W-:-:S04]  /*3b40*/  PRMT R8, RZ, 0x7610, R8 ;  /* 0x00007610ff087816 */ /* 0x000fc80000000008 */
[----:B------:R-:W-:-:S13]  /*3b50*/  LOP3.LUT P0, R0, R0, 0xff, RZ, 0xc0, !PT ;  /* 0x000000ff00007812 */ /* 0x000fda000780c0ff */
[----:B------:R-:W-:Y:S05]  /*3b60*/  @!P0 BRA `(.L_x_93) ;  /* 0x0000004000008947 */ /* 0x000fea0003800000 */
.L_x_94:
[----:B------:R-:W-:-:S04]  /*3b70*/  LOP3.LUT R2, R23, 0x80000000, RZ, 0xc0, !PT ;  /* 0x8000000017027812 */ /* 0x000fc800078ec0ff */
[----:B------:R-:W-:-:S04]  /*3b80*/  SHF.R.U32.HI R3, RZ, 0x18, R2 ;  /* 0x00000018ff037819 */ /* 0x000fc80000011602 */
[----:B------:R-:W-:-:S04]  /*3b90*/  LOP3.LUT R0, R0, R3, RZ, 0xfc, !PT ;  /* 0x0000000300007212 */ /* 0x000fc800078efcff */
[----:B------:R-:W-:Y:S02]  /*3ba0*/  PRMT R8, R0, 0x7610, R8 ;  /* 0x0000761000087816 */ /* 0x000fe40000000008 */
.L_x_93:
[----:B------:R-:W-:Y:S05]  /*3bb0*/  BSYNC B0 ;  /* 0x0000000000007941 */ /* 0x000fea0003800000 */
.L_x_92:
[----:B------:R0:W-:Y:S01]  /*3bc0*/  STG.E.U8 [R16.64], R8 ;  /* 0x0000000810007986 */ /* 0x0001e2000c101124 */
[----:B------:R-:W-:Y:S05]  /*3bd0*/  BRA `(.L_x_72) ;  /* 0x0000049000007947 */ /* 0x000fea0003800000 */
.L_x_90:
        /* <DEDUP_REMOVED lines=17> */
.L_x_97:
[----:B------:R-:W-:-:S04]  /*3cf0*/  LOP3.LUT R2, R23, 0x80000000, RZ, 0xc0, !PT ;  /* 0x8000000017027812 */ /* 0x000fc800078ec0ff */
[----:B------:R-:W-:-:S04]  /*3d00*/  SHF.R.U32.HI R3, RZ, 0x18, R2 ;  /* 0x00000018ff037819 */ /* 0x000fc80000011602 */
[----:B------:R-:W-:-:S04]  /*3d10*/  LOP3.LUT R0, R0, R3, RZ, 0xfc, !PT ;  /* 0x0000000300007212 */ /* 0x000fc800078efcff */
[----:B------:R-:W-:Y:S02]  /*3d20*/  PRMT R8, R0, 0x7610, R8 ;  /* 0x0000761000087816 */ /* 0x000fe40000000008 */
.L_x_96:
[----:B------:R-:W-:Y:S05]  /*3d30*/  BSYNC B0 ;  /* 0x0000000000007941 */ /* 0x000fea0003800000 */
.L_x_95:
[----:B------:R0:W-:Y:S01]  /*3d40*/  STG.E.U8 [R16.64], R8 ;  /* 0x0000000810007986 */ /* 0x0001e2000c101124 */
[----:B------:R-:W-:Y:S05]  /*3d50*/  BRA `(.L_x_72) ;  /* 0x0000031000007947 */ /* 0x000fea0003800000 */
.L_x_89:
[----:B------:R-:W-:-:S13]  /*3d60*/  ISETP.NE.AND P0, PT, R2, 0x1c, PT ;  /* 0x0000001c0200780c */ /* 0x000fda0003f05270 */
[----:B------:R-:W-:Y:S05]  /*3d70*/  @!P0 BRA `(.L_x_98) ;  /* 0x000002c000008947 */ /* 0x000fea0003800000 */
[----:B------:R-:W-:-:S13]  /*3d80*/  ISETP.NE.AND P0, PT, R2, 0x1d, PT ;  /* 0x0000001d0200780c */ /* 0x000fda0003f05270 */
[----:B------:R-:W-:Y:S05]  /*3d90*/  @!P0 BRA `(.L_x_99) ;  /* 0x0000026000008947 */ /* 0x000fea0003800000 */
[----:B------:R-:W-:-:S13]  /*3da0*/  ISETP.NE.AND P0, PT, R2, 0x2c, PT ;  /* 0x0000002c0200780c */ /* 0x000fda0003f05270 */
[----:B------:R-:W-:Y:S05]  /*3db0*/  @P0 BRA `(.L_x_71) ;  /* 0x0000010000000947 */ /* 0x000fea0003800000 */
[----:B------:R-:W-:Y:S01]  /*3dc0*/  PRMT R23, RZ, 0x5410, R23 ;  /* 0x00005410ff177816 */ /* 0x000fe20000000017 */
[----:B------:R-:W-:Y:S01]  /*3dd0*/  IMAD.MOV.U32 R3, RZ, RZ, 0xff ;  /* 0x000000ffff037424 */ /* 0x000fe200078e00ff */
[----:B------:R-:W-:Y:S02]  /*3de0*/  PLOP3.LUT P0, PT, PT, PT, PT, 0x80, 0x0 ;  /* 0x000000000000781c */ /* 0x000fe40003f0f070 */
[----:B------:R-:W-:-:S04]  /*3df0*/  SHF.R.U32.HI R4, RZ, 0x17, R23 ;  /* 0x00000017ff047819 */ /* 0x000fc80000011617 */
[----:B------:R-:W-:-:S04]  /*3e00*/  LOP3.LUT R2, R4, 0xff, RZ, 0xc0, !PT ;  /* 0x000000ff04027812 */ /* 0x000fc800078ec0ff */
[----:B------:R-:W-:-:S13]  /*3e10*/  ISETP.NE.AND P2, PT, R2, 0xff, PT ;  /* 0x000000ff0200780c */ /* 0x000fda0003f45270 */
[--C-:B------:R-:W-:Y:S02]  /*3e20*/  @P2 SHF.R.U32.HI R0, RZ, 0x16, R23.reuse ;  /* 0x00000016ff002819 */ /* 0x100fe40000011617 */
[----:B------:R-:W-:Y:S02]  /*3e30*/  @P2 LOP3.LUT P1, RZ, R2, 0x3fffff, R23, 0xf8, !PT ;  /* 0x003fffff02ff2812 */ /* 0x000fe4000782f817 */
[----:B------:R-:W-:-:S04]  /*3e40*/  @P2 LOP3.LUT R0, R0, 0x1, RZ, 0xc0, !PT ;  /* 0x0000000100002812 */ /* 0x000fc800078ec0ff */
[----:B------:R-:W-:Y:S02]  /*3e50*/  @P2 ISETP.EQ.U32.AND P1, PT, R0, 0x1, P1 ;  /* 0x000000010000280c */ /* 0x000fe40000f22070 */
[----:B------:R-:W-:Y:S02]  /*3e60*/  @P2 IADD3 R0, R4, 0x1, RZ ;  /* 0x0000000104002810 */ /* 0x000fe40007ffe0ff */
[----:B------:R-:W-:-:S13]  /*3e70*/  @P2 PLOP3.LUT P0, PT, P1, PT, PT, 0x80, 0x0 ;  /* 0x000000000000281c */ /* 0x000fda0000f0f070 */
[----:B------:R-:W-:-:S04]  /*3e80*/  @!P0 IMAD.MOV R0, RZ, RZ, R4 ;  /* 0x000000ffff008224 */ /* 0x000fc800078e0204 */
[----:B------:R-:W-:-:S05]  /*3e90*/  @P2 IMAD.MOV.U32 R3, RZ, RZ, R0 ;  /* 0x000000ffff032224 */ /* 0x000fca00078e0000 */
[----:B------:R0:W-:Y:S01]  /*3ea0*/  STG.E.U8 [R16.64], R3 ;  /* 0x0000000310007986 */ /* 0x0001e2000c101124 */
[----:B------:R-:W-:Y:S05]  /*3eb0*/  BRA `(.L_x_72) ;  /* 0x000001b000007947 */ /* 0x000fea0003800000 */
.L_x_71:
        /* <DEDUP_REMOVED lines=19> */
[----:B------:R-:W-:Y:S05]  /*3ff0*/  BRA `(.L_x_72) ;  /* 0x0000007000007947 */ /* 0x000fea0003800000 */
.L_x_99:
[----:B------:R-:W-:-:S06]  /*4000*/  PRMT R2, RZ, 0x5410, R23 ;  /* 0x00005410ff027816 */ /* 0x000fcc0000000017 */
[----:B------:R-:W0:Y:S02]  /*4010*/  F2I.U64.TRUNC R2, R2 ;  /* 0x0000000200027311 */ /* 0x000e24000020d800 */
[----:B0-----:R0:W-:Y:S01]  /*4020*/  STG.E.64 [R16.64], R2 ;  /* 0x0000000210007986 */ /* 0x0011e2000c101b24 */
[----:B------:R-:W-:Y:S05]  /*4030*/  BRA `(.L_x_72) ;  /* 0x0000003000007947 */ /* 0x000fea0003800000 */
.L_x_98:
[----:B------:R-:W-:-:S06]  /*4040*/  PRMT R23, RZ, 0x5410, R23 ;  /* 0x00005410ff177816 */ /* 0x000fcc0000000017 */
[----:B------:R-:W0:Y:S02]  /*4050*/  F2I.FTZ.U32.TRUNC.NTZ R23, R23 ;  /* 0x0000001700177305 */ /* 0x000e24000021f000 */
[----:B0-----:R0:W-:Y:S02]  /*4060*/  STG.E [R16.64], R23 ;  /* 0x0000001710007986 */ /* 0x0011e4000c101924 */
.L_x_72:
[----:B------:R-:W-:-:S05]  /*4070*/  IMAD R18, R19, 0x200, R18 ;  /* 0x0000020013127824 */ /* 0x000fca00078e0212 */
[----:B0-----:R-:W-:Y:S02]  /*4080*/  IADD3 R23, R18, 0x80, RZ ;  /* 0x0000008012177810 */ /* 0x001fe40007ffe0ff */
.L_x_1:
[----:B------:R-:W-:Y:S05]  /*4090*/  BSYNC B6 ;  /* 0x0000000000067941 */ /* 0x000fea0003800000 */
.L_x_0:
[----:B------:R-:W-:Y:S01]  /*40a0*/  ISETP.GE.AND P0, PT, R23, c[0x0][0x160], PT ;  /* 0x0000580017007a0c */ /* 0x000fe20003f06270 */
[----:B------:R-:W-:-:S12]  /*40b0*/  BSSY B6, `(.L_x_100) ;  /* 0x0000804000067945 */ /* 0x000fd80003800000 */
[----:B------:R-:W-:Y:S05]  /*40c0*/  @P0 BRA `(.L_x_101) ;  /* 0x0000802000000947 */ /* 0x000fea0003800000 */
[----:B------:R-:W-:Y:S01]  /*40d0*/  ISETP.NE.AND P0, PT, RZ, c[0x0][0x168], PT ;  /* 0x00005a00ff007a0c */ /* 0x000fe20003f05270 */
[----:B------:R-:W-:Y:S02]  /*40e0*/  IMAD.MOV.U32 R18, RZ, RZ, RZ ;  /* 0x000000ffff127224 */ /* 0x000fe400078e00ff */
[----:B------:R-:W-:Y:S02]  /*40f0*/  IMAD.MOV.U32 R0, RZ, RZ, RZ ;  /* 0x000000ffff007224 */ /* 0x000fe400078e00ff */
[----:B------:R-:W-:-:S08]  /*4100*/  IMAD.MOV.U32 R16, RZ, RZ, RZ ;  /* 0x000000ffff107224 */ /* 0x000fd000078e00ff */
[----:B------:R-:W-:Y:S05]  /*4110*/  @!P0 BRA `(.L_x_102) ;  /* 0x00000fa000008947 */ /* 0x000fea0003800000 */
[----:B------:R-:W-:Y:S02]  /*4120*/  IMAD.MOV.U32 R22, RZ, RZ, RZ ;  /* 0x000000ffff167224 */ /* 0x000fe400078e00ff */
[----:B------:R-:W-:Y:S02]  /*4130*/  IMAD.MOV.U32 R0, RZ, RZ, 0x1 ;  /* 0x00000001ff007424 */ /* 0x000fe400078e00ff */
[----:B------:R-:W-:-:S03]  /*4140*/  IMAD.HI.U32 R2, R23, c[0x0][0x170], R22 ;  /* 0x00005c0017027a27 */ /* 0x000fc600078e0016 */
[----:B------:R-:W-:Y:S02]  /*4150*/  ISETP.NE.AND P0, PT, R0, c[0x0][0x168], PT ;  /* 0x00005a0000007a0c */ /* 0x000fe40003f05270 */
[----:B------:R-:W-:-:S05]  /*4160*/  SHF.R.U32.HI R3, RZ, c[0x0][0x174], R2 ;  /* 0x00005d00ff037a19 */ /* 0x000fca0000011602 */
[----:B------:R-:W-:-:S04]  /*4170*/  IMAD.MOV R18, RZ, RZ, -R3 ;  /* 0x000000ffff127224 */ /* 0x000fc800078e0a03 */
[----:B------:R-:W-:-:S04]  /*4180*/  IMAD R18, R18, c[0x0][0x16c], R23 ;  /* 0x00005b0012127a24 */ /* 0x000fc800078e0217 */
[C---:B------:R-:W-:Y:S02]  /*4190*/  IMAD R16, R18.reuse, c[0x0][0x298], RZ ;  /* 0x0000a60012107a24 */ /* 0x040fe400078e02ff */
[C---:B------:R-:W-:Y:S02]  /*41a0*/  IMAD R0, R18.reuse, c[0x0][0x29c], RZ ;  /* 0x0000a70012007a24 */ /* 0x040fe400078e02ff */
[----:B------:R-:W-:Y:S01]  /*41b0*/  IMAD R18, R18, c[0x0][0x2a0], RZ ;  /* 0x0000a80012127a24 */ /* 0x000fe200078e02ff */
        /* <DEDUP_REMOVED lines=240> */
.L_x_102:
        /* <DEDUP_REMOVED lines=21> */
.L_x_106:
[----:B------:R-:W2:Y:S02]  /*5210*/  LDG.E.U8 R2, [R2.64] ;  /* 0x0000002402027981 */ /* 0x000ea4000c1e1100 */
[----:B--2---:R-:W0:Y:S02]  /*5220*/  I2F.U16 R0, R2 ;  /* 0x0000000200007306 */ /* 0x004e240000101000 */
[----:B0-----:R-:W-:-:S04]  /*5230*/  F2FP.BF16.PACK_AB R0, RZ, R0 ;  /* 0x00000000ff00723e */ /* 0x001fc800000010ff */
[----:B------:R-:W-:Y:S01]  /*5240*/  PRMT R19, R0, 0x7610, R19 ;  /* 0x0000761000137816 */ /* 0x000fe20000000013 */
[----:B------:R-:W-:Y:S05]  /*5250*/  BRA `(.L_x_108) ;  /* 0x00000f0000007947 */ /* 0x000fea0003800000 */
.L_x_105:
        /* <DEDUP_REMOVED lines=11> */
.L_x_110:
[----:B------:R-:W2:Y:S02]  /*5310*/  LDG.E R2, [R2.64] ;  /* 0x0000002402027981 */ /* 0x000ea4000c1e1900 */
[----:B--2---:R-:W0:Y:S02]  /*5320*/  I2F R0, R2 ;  /* 0x0000000200007306 */ /* 0x004e240000201400 */
[----:B0-----:R-:W-:-:S04]  /*5330*/  F2FP.BF16.PACK_AB R0, RZ, R0 ;  /* 0x00000000ff00723e */ /* 0x001fc800000010ff */
[----:B------:R-:W-:Y:S01]  /*5340*/  PRMT R19, R0, 0x7610, R19 ;  /* 0x0000761000137816 */ /* 0x000fe20000000013 */
[----:B------:R-:W-:Y:S05]  /*5350*/  BRA `(.L_x_108) ;  /* 0x00000e0000007947 */ /* 0x000fea0003800000 */
.L_x_109:
[----:B------:R-:W2:Y:S02]  /*5360*/  LDG.E.U16 R2, [R2.64] ;  /* 0x0000002402027981 */ /* 0x000ea4000c1e1500 */
[----:B--2---:R-:W0:Y:S02]  /*5370*/  I2F.S16 R0, R2 ;  /* 0x0000000200007306 */ /* 0x004e240000101400 */
[----:B0-----:R-:W-:-:S04]  /*5380*/  F2FP.BF16.PACK_AB R0, RZ, R0 ;  /* 0x00000000ff00723e */ /* 0x001fc800000010ff */
[----:B------:R-:W-:Y:S01]  /*5390*/  PRMT R19, R0, 0x7610, R19 ;  /* 0x0000761000137816 */ /* 0x000fe20000000013 */
[----:B------:R-:W-:Y:S05]  /*53a0*/  BRA `(.L_x_108) ;  /* 0x00000db000007947 */ /* 0x000fea0003800000 */
.L_x_104:
        /* <DEDUP_REMOVED lines=9> */
.L_x_112:
[----:B------:R-:W2:Y:S02]  /*5440*/  LDG.E.U16 R0, [R2.64] ;  /* 0x0000002402007981 */ /* 0x000ea4000c1e1500 */
[----:B--2---:R-:W-:-:S05]  /*5450*/  HADD2.F32 R0, -RZ, R0.H0_H0 ;  /* 0x20000000ff007230 */ /* 0x004fca0000004100 */
[----:B------:R-:W-:-:S04]  /*5460*/  F2FP.BF16.PACK_AB R0, RZ, R0 ;  /* 0x00000000ff00723e */ /* 0x000fc800000010ff */
[----:B------:R-:W-:Y:S01]  /*5470*/  PRMT R19, R0, 0x7610, R19 ;  /* 0x0000761000137816 */ /* 0x000fe20000000013 */
[----:B------:R-:W-:Y:S05]  /*5480*/  BRA `(.L_x_108) ;  /* 0x00000cd000007947 */ /* 0x000fea0003800000 */
.L_x_111:
        /* <DEDUP_REMOVED lines=9> */
.L_x_114:
[----:B------:R-:W2:Y:S02]  /*5520*/  LDG.E.U16 R2, [R2.64] ;  /* 0x0000002402027981 */ /* 0x000ea4000c1e1500 */
[----:B--2---:R-:W-:-:S05]  /*5530*/  HADD2.F32 R0, -RZ, R2.H0_H0 ;  /* 0x20000002ff007230 */ /* 0x004fca0000004100 */
[----:B------:R-:W-:-:S04]  /*5540*/  F2FP.BF16.PACK_AB R0, RZ, R0 ;  /* 0x00000000ff00723e */ /* 0x000fc800000010ff */
[----:B------:R-:W-:Y:S01]  /*5550*/  PRMT R19, R0, 0x7610, R19 ;  /* 0x0000761000137816 */ /* 0x000fe20000000013 */
[----:B------:R-:W-:Y:S05]  /*5560*/  BRA `(.L_x_108) ;  /* 0x00000bf000007947 */ /* 0x000fea0003800000 */
.L_x_113:
[----:B------:R-:W2:Y:S02]  /*5570*/  LDG.E.64 R2, [R2.64] ;  /* 0x0000002402027981 */ /* 0x000ea4000c1e1b00 */
[----:B--2---:R-:W0:Y:S01]  /*5580*/  F2F.F32.F64 R0, R2 ;  /* 0x0000000200007310 */ /* 0x004e220000301000 */
[----:B------:R-:W0:-:S14]  /*5590*/  DSETP.GEU.AND P0, PT, |R2|, c[0x2][0x0], PT ;  /* 0x008000000200762a */ /* 0x000e1c0003f0e200 */
[----:B0-----:R-:W-:-:S05]  /*55a0*/  @!P0 FMUL R0, R0, 1.175494350822287508e-38 ;  /* 0x0080000000008820 */ /* 0x001fca0000400000 */
[----:B------:R-:W-:-:S04]  /*55b0*/  F2FP.BF16.PACK_AB R0, RZ, R0 ;  /* 0x00000000ff00723e */ /* 0x000fc800000010ff */
[----:B------:R-:W-:Y:S01]  /*55c0*/  PRMT R19, R0, 0x7610, R19 ;  /* 0x0000761000137816 */ /* 0x000fe20000000013 */
[----:B------:R-:W-:Y:S05]  /*55d0*/  BRA `(.L_x_108) ;  /* 0x00000b8000007947 */ /* 0x000fea0003800000 */
.L_x_103:
        /* <DEDUP_REMOVED lines=14> */
.L_x_117:
[----:B------:R-:W2:Y:S02]  /*56c0*/  LDG.E.64 R2, [R2.64] ;  /* 0x0000002402027981 */ /* 0x000ea4000c1e1b00 */
[----:B--2---:R-:W0:Y:S01]  /*56d0*/  F2F.F32.F64 R0, R2 ;  /* 0x0000000200007310 */ /* 0x004e220000301000 */
[----:B------:R-:W0:-:S14]  /*56e0*/  DSETP.GEU.AND P0, PT, |R2|, c[0x2][0x0], PT ;  /* 0x008000000200762a */ /* 0x000e1c0003f0e200 */
[----:B0-----:R-:W-:-:S05]  /*56f0*/  @!P0 FMUL R0, R0, 1.175494350822287508e-38 ;  /* 0x0080000000008820 */ /* 0x001fca0000400000 */
[----:B------:R-:W-:-:S04]  /*5700*/  F2FP.BF16.PACK_AB R0, RZ, R0 ;  /* 0x00000000ff00723e */ /* 0x000fc800000010ff */
[----:B------:R-:W-:Y:S01]  /*5710*/  PRMT R19, R0, 0x7610, R19 ;  /* 0x0000761000137816 */ /* 0x000fe20000000013 */
[----:B------:R-:W-:Y:S05]  /*5720*/  BRA `(.L_x_108) ;  /* 0x00000a3000007947 */ /* 0x000fea0003800000 */
.L_x_116:
        /* <DEDUP_REMOVED lines=28> */
.L_x_119:
        /* <DEDUP_REMOVED lines=15> */
.L_x_118:
[----:B------:R0:W5:Y:S01]  /*59e0*/  LDG.E.U16 R19, [R2.64] ;  /* 0x0000002402137981 */ /* 0x000162000c1e1500 */
[----:B------:R-:W-:Y:S05]  /*59f0*/  BRA `(.L_x_108) ;  /* 0x0000076000007947 */ /* 0x000fea0003800000 */
.L_x_115:
        /* <DEDUP_REMOVED lines=12> */
.L_x_122:
        /* <DEDUP_REMOVED lines=21> */
.L_x_126:
[----:B------:R-:W-:Y:S05]  /*5c10*/  BSYNC B1 ;  /* 0x0000000000017941 */ /* 0x000fea0003800000 */
.L_x_125:
[----:B------:R-:W-:Y:S01]  /*5c20*/  LEA R3, R0, 0x3b800000, 0x17 ;  /* 0x3b80000000037811 */ /* 0x000fe200078eb8ff */
[----:B------:R-:W-:-:S05]  /*5c30*/  IMAD.SHL.U32 R0, R2, 0x100000, RZ ;  /* 0x0010000002007824 */ /* 0x000fca00078e00ff */
[----:B------:R-:W-:Y:S02]  /*5c40*/  LOP3.LUT R0, R3, R0, R4, 0xfe, !PT ;  /* 0x0000000003007212 */ /* 0x000fe400078efe04 */
.L_x_124:
[----:B------:R-:W-:Y:S05]  /*5c50*/  BSYNC B0 ;  /* 0x0000000000007941 */ /* 0x000fea0003800000 */
.L_x_123:
[----:B------:R-:W-:-:S04]  /*5c60*/  F2FP.BF16.PACK_AB R0, RZ, R0 ;  /* 0x00000000ff00723e */ /* 0x000fc800000010ff */
[----:B------:R-:W-:Y:S01]  /*5c70*/  PRMT R19, R0, 0x7610, R19 ;  /* 0x0000761000137816 */ /* 0x000fe20000000013 */
[----:B------:R-:W-:Y:S05]  /*5c80*/  BRA `(.L_x_108) ;  /* 0x000004d000007947 */ /* 0x000fea0003800000 */
.L_x_121:
        /* <DEDUP_REMOVED lines=21> */
.L_x_130:
[----:B------:R-:W-:Y:S05]  /*5de0*/  BSYNC B1 ;  /* 0x0000000000017941 */ /* 0x000fea0003800000 */
.L_x_129:
[----:B------:R-:W-:Y:S01]  /*5df0*/  LEA R3, R0, 0x37800000, 0x17 ;  /* 0x3780000000037811 */ /* 0x000fe200078eb8ff */
[----:B------:R-:W-:-:S05]  /*5e00*/  IMAD.SHL.U32 R0, R2, 0x200000, RZ ;  /* 0x0020000002007824 */ /* 0x000fca00078e00ff */
[----:B------:R-:W-:Y:S02]  /*5e10*/  LOP3.LUT R0, R3, R0, R4, 0xfe, !PT ;  /* 0x0000000003007212 */ /* 0x000fe400078efe04 */
.L_x_128:
[----:B------:R-:W-:Y:S05]  /*5e20*/  BSYNC B0 ;  /* 0x0000000000007941 */ /* 0x000fea0003800000 */
.L_x_127:
[----:B------:R-:W-:-:S04]  /*5e30*/  F2FP.BF16.PACK_AB R0, RZ, R0 ;  /* 0x00000000ff00723e */ /* 0x000fc800000010ff */
[----:B------:R-:W-:Y:S01]  /*5e40*/  PRMT R19, R0, 0x7610, R19 ;  /* 0x0000761000137816 */ /* 0x000fe20000000013 */
[----:B------:R-:W-:Y:S05]  /*5e50*/  BRA `(.L_x_108) ;  /* 0x0000030000007947 */ /* 0x000fea0003800000 */
.L_x_120:
        /* <DEDUP_REMOVED lines=14> */
.L_x_134:
[----:B------:R-:W-:Y:S05]  /*5f40*/  BSYNC B0 ;  /* 0x0000000000007941 */ /* 0x000fea0003800000 */
.L_x_133:
[----:B------:R-:W-:-:S04]  /*5f50*/  F2FP.BF16.PACK_AB R0, RZ, R0 ;  /* 0x00000000ff00723e */ /* 0x000fc800000010ff */
[----:B------:R-:W-:Y:S01]  /*5f60*/  PRMT R19, R0, 0x7610, R19 ;  /* 0x0000761000137816 */ /* 0x000fe20000000013 */
[----:B------:R-:W-:Y:S05]  /*5f70*/  BRA `(.L_x_108) ;  /* 0x000001e000007947 */ /* 0x000fea0003800000 */
.L_x_107:
        /* <DEDUP_REMOVED lines=21> */
.L_x_132:
[----:B------:R-:W2:Y:S02]  /*60d0*/  LDG.E.64 R2, [R2.64] ;  /* 0x0000002402027981 */ /* 0x000ea4000c1e1b00 */
[----:B--2---:R-:W0:Y:S02]  /*60e0*/  I2F.U64 R0, R2 ;  /* 0x0000000200007312 */ /* 0x004e240000301000 */
[----:B0-----:R-:W-:-:S04]  /*60f0*/  F2FP.BF16.PACK_AB R0, RZ, R0 ;  /* 0x00000000ff00723e */ /* 0x001fc800000010ff */
[----:B------:R-:W-:Y:S01]  /*6100*/  PRMT R19, R0, 0x7610, R19 ;  /* 0x0000761000137816 */ /* 0x000fe20000000013 */
[----:B------:R-:W-:Y:S05]  /*6110*/  BRA `(.L_x_108) ;  /* 0x0000004000007947 */ /* 0x000fea0003800000 */
.L_x_131:
[----:B------:R-:W2:Y:S02]  /*6120*/  LDG.E R2, [R2.64] ;  /* 0x0000002402027981 */ /* 0x000ea4000c1e1900 */
[----:B--2---:R-:W0:Y:S02]  /*6130*/  I2F.U32 R0, R2 ;  /* 0x0000000200007306 */ /* 0x004e240000201000 */
[----:B0-----:R-:W-:-:S04]  /*6140*/  F2FP.BF16.PACK_AB R0, RZ, R0 ;  /* 0x00000000ff00723e */ /* 0x001fc800000010ff */
[----:B------:R-:W-:Y:S02]  /*6150*/  PRMT R19, R0, 0x7610, R19 ;  /* 0x0000761000137816 */ /* 0x000fe40000000013 */
.L_x_108:
        /* <DEDUP_REMOVED lines=18> */
.L_x_138:
[----:B------:R-:W2:Y:S02]  /*6280*/  LDG.E.U8 R2, [R2.64] ;  /* 0x0000002402027981 */ /* 0x000ea4000c1e1100 */
[----:B--2---:R-:W0:Y:S02]  /*6290*/  I2F.U16 R0, R2 ;  /* 0x0000000200007306 */ /* 0x004e240000101000 */
[----:B0-----:R-:W-:Y:S01]  /*62a0*/  F2FP.BF16.PACK_AB R0, RZ, R0 ;  /* 0x00000000ff00723e */ /* 0x001fe200000010ff */
[----:B------:R-:W-:Y:S05]  /*62b0*/  BRA `(.L_x_140) ;  /* 0x00000e3000007947 */ /* 0x000fea0003800000 */
.L_x_137:
        /* <DEDUP_REMOVED lines=10> */
.L_x_142:
[----:B------:R-:W2:Y:S02]  /*6360*/  LDG.E R2, [R2.64] ;  /* 0x0000002402027981 */ /* 0x000ea4000c1e1900 */
[----:B--2---:R-:W0:Y:S02]  /*6370*/  I2F R0, R2 ;  /* 0x0000000200007306 */ /* 0x004e240000201400 */
[----:B0-----:R-:W-:Y:S01]  /*6380*/  F2FP.BF16.PACK_AB R0, RZ, R0 ;  /* 0x00000000ff00723e */ /* 0x001fe200000010ff */
[----:B------:R-:W-:Y:S05]  /*6390*/  BRA `(.L_x_140) ;  /* 0x00000d5000007947 */ /* 0x000fea0003800000 */
.L_x_141:
[----:B------:R-:W2:Y:S02]  /*63a0*/  LDG.E.U16 R2, [R2.64] ;  /* 0x0000002402027981 */ /* 0x000ea4000c1e1500 */
[----:B--2---:R-:W0:Y:S02]  /*63b0*/  I2F.S16 R0, R2 ;  /* 0x0000000200007306 */ /* 0x004e240000101400 */
[----:B0-----:R-:W-:Y:S01]  /*63c0*/  F2FP.BF16.PACK_AB R0, RZ, R0 ;  /* 0x00000000ff00723e */ /* 0x001fe200000010ff */
[----:B------:R-:W-:Y:S05]  /*63d0*/  BRA `(.L_x_140) ;  /* 0x00000d1000007947 */ /* 0x000fea0003800000 */
.L_x_136:
        /* <DEDUP_REMOVED lines=9> */
.L_x_144:
[----:B------:R-:W2:Y:S02]  /*6470*/  LDG.E.U16 R0, [R2.64] ;  /* 0x0000002402007981 */ /* 0x000ea4000c1e1500 */
[----:B--2---:R-:W-:-:S05]  /*6480*/  HADD2.F32 R0, -RZ, R0.H0_H0 ;  /* 0x20000000ff007230 */ /* 0x004fca0000004100 */
[----:B------:R-:W-:Y:S01]  /*6490*/  F2FP.BF16.PACK_AB R0, RZ, R0 ;  /* 0x00000000ff00723e */ /* 0x000fe200000010ff */
[----:B------:R-:W-:Y:S05]  /*64a0*/  BRA `(.L_x_140) ;  /* 0x00000c4000007947 */ /* 0x000fea0003800000 */
.L_x_143:
        /* <DEDUP_REMOVED lines=9> */
.L_x_146:
[----:B------:R-:W2:Y:S02]  /*6540*/  LDG.E.U16 R2, [R2.64] ;  /* 0x0000002402027981 */ /* 0x000ea4000c1e1500 */
[----:B--2---:R-:W-:-:S05]  /*6550*/  HADD2.F32 R0, -RZ, R2.H0_H0 ;  /* 0x20000002ff007230 */ /* 0x004fca0000004100 */
[----:B------:R-:W-:Y:S01]  /*6560*/  F2FP.BF16.PACK_AB R0, RZ, R0 ;  /* 0x00000000ff00723e */ /* 0x000fe200000010ff */
[----:B------:R-:W-:Y:S05]  /*6570*/  BRA `(.L_x_140) ;  /* 0x00000b7000007947 */ /* 0x000fea0003800000 */
.L_x_145:
[----:B------:R-:W2:Y:S02]  /*6580*/  LDG.E.64 R2, [R2.64] ;  /* 0x0000002402027981 */ /* 0x000ea4000c1e1b00 */
[----:B--2---:R-:W0:Y:S01]  /*6590*/  F2F.F32.F64 R0, R2 ;  /* 0x0000000200007310 */ /* 0x004e220000301000 */
[----:B------:R-:W0:-:S14]  /*65a0*/  DSETP.GEU.AND P0, PT, |R2|, c[0x2][0x0], PT ;  /* 0x008000000200762a */ /* 0x000e1c0003f0e200 */
[----:B0-----:R-:W-:-:S05]  /*65b0*/  @!P0 FMUL R0, R0, 1.175494350822287508e-38 ;  /* 0x0080000000008820 */ /* 0x001fca0000400000 */
[----:B------:R-:W-:Y:S01]  /*65c0*/  F2FP.BF16.PACK_AB R0, RZ, R0 ;  /* 0x00000000ff00723e */ /* 0x000fe200000010ff */
[----:B------:R-:W-:Y:S05]  /*65d0*/  BRA `(.L_x_140) ;  /* 0x00000b1000007947 */ /* 0x000fea0003800000 */
.L_x_135:
        /* <DEDUP_REMOVED lines=13> */
.L_x_149:
[----:B------:R-:W2:Y:S02]  /*66b0*/  LDG.E.64 R2, [R2.64] ;  /* 0x0000002402027981 */ /* 0x000ea4000c1e1b00 */
[----:B--2---:R-:W0:Y:S01]  /*66c0*/  F2F.F32.F64 R0, R2 ;  /* 0x0000000200007310 */ /* 0x004e220000301000 */
[----:B------:R-:W0:-:S14]  /*66d0*/  DSETP.GEU.AND P0, PT, |R2|, c[0x2][0x0], PT ;  /* 0x008000000200762a */ /* 0x000e1c0003f0e200 */
[----:B0-----:R-:W-:-:S05]  /*66e0*/  @!P0 FMUL R0, R0, 1.175494350822287508e-38 ;  /* 0x0080000000008820 */ /* 0x001fca0000400000 */
[----:B------:R-:W-:Y:S01]  /*66f0*/  F2FP.BF16.PACK_AB R0, RZ, R0 ;  /* 0x00000000ff00723e */ /* 0x000fe200000010ff */
[----:B------:R-:W-:Y:S05]  /*6700*/  BRA `(.L_x_140) ;  /* 0x000009e000007947 */ /* 0x000fea0003800000 */
.L_x_148:
        /* <DEDUP_REMOVED lines=28> */
.L_x_151:
        /* <DEDUP_REMOVED lines=15> */
.L_x_150:
[----:B------:R0:W5:Y:S01]  /*69c0*/  LDG.E.U16 R0, [R2.64] ;  /* 0x0000002402007981 */ /* 0x000162000c1e1500 */
[----:B------:R-:W-:Y:S05]  /*69d0*/  BRA `(.L_x_140) ;  /* 0x0000071000007947 */ /* 0x000fea0003800000 */
.L_x_147:
        /* <DEDUP_REMOVED lines=12> */
.L_x_154:
        /* <DEDUP_REMOVED lines=21> */
.L_x_158:
[----:B------:R-:W-:Y:S05]  /*6bf0*/  BSYNC B1 ;  /* 0x0000000000017941 */ /* 0x000fea0003800000 */
.L_x_157:
[----:B------:R-:W-:Y:S01]  /*6c00*/  LEA R3, R0, 0x3b800000, 0x17 ;  /* 0x3b80000000037811 */ /* 0x000fe200078eb8ff */
[----:B------:R-:W-:-:S05]  /*6c10*/  IMAD.SHL.U32 R0, R2, 0x100000, RZ ;  /* 0x0010000002007824 */ /* 0x000fca00078e00ff */
[----:B------:R-:W-:Y:S02]  /*6c20*/  LOP3.LUT R0, R3, R0, R4, 0xfe, !PT ;  /* 0x0000000003007212 */ /* 0x000fe400078efe04 */
.L_x_156:
[----:B------:R-:W-:Y:S05]  /*6c30*/  BSYNC B0 ;  /* 0x0000000000007941 */ /* 0x000fea0003800000 */
.L_x_155:
[----:B------:R-:W-:Y:S01]  /*6c40*/  F2FP.BF16.PACK_AB R0, RZ, R0 ;  /* 0x00000000ff00723e */ /* 0x000fe200000010ff */
[----:B------:R-:W-:Y:S05]  /*6c50*/  BRA `(.L_x_140) ;  /* 0x0000049000007947 */ /* 0x000fea0003800000 */
.L_x_153:
        /* <DEDUP_REMOVED lines=21> */
.L_x_162:
[----:B------:R-:W-:Y:S05]  /*6db0*/  BSYNC B1 ;  /* 0x0000000000017941 */ /* 0x000fea0003800000 */
.L_x_161:
[----:B------:R-:W-:Y:S01]  /*6dc0*/  LEA R3, R0, 0x37800000, 0x17 ;  /* 0x3780000000037811 */ /* 0x000fe200078eb8ff */
[----:B------:R-:W-:-:S05]  /*6dd0*/  IMAD.SHL.U32 R0, R2, 0x200000, RZ ;  /* 0x0020000002007824 */ /* 0x000fca00078e00ff */
[----:B------:R-:W-:Y:S02]  /*6de0*/  LOP3.LUT R0, R3, R0, R4, 0xfe, !PT ;  /* 0x0000000003007212 */ /* 0x000fe400078efe04 */
.L_x_160:
[----:B------:R-:W-:Y:S05]  /*6df0*/  BSYNC B0 ;  /* 0x0000000000007941 */ /* 0x000fea0003800000 */
.L_x_159:
[----:B------:R-:W-:Y:S01]  /*6e00*/  F2FP.BF16.PACK_AB R0, RZ, R0 ;  /* 0x00000000ff00723e */ /* 0x000fe200000010ff */
[----:B------:R-:W-:Y:S05]  /*6e10*/  BRA `(.L_x_140) ;  /* 0x000002d000007947 */ /* 0x000fea0003800000 */
.L_x_152:
        /* <DEDUP_REMOVED lines=14> */
.L_x_166:
[----:B------:R-:W-:Y:S05]  /*6f00*/  BSYNC B0 ;  /* 0x0000000000007941 */ /* 0x000fea0003800000 */
.L_x_165:
[----:B------:R-:W-:Y:S01]  /*6f10*/  F2FP.BF16.PACK_AB R0, RZ, R0 ;  /* 0x00000000ff00723e */ /* 0x000fe200000010ff */
[----:B------:R-:W-:Y:S05]  /*6f20*/  BRA `(.L_x_140) ;  /* 0x000001c000007947 */ /* 0x000fea0003800000 */
.L_x_139:
        /* <DEDUP_REMOVED lines=21> */
.L_x_164:
[----:B------:R-:W2:Y:S02]  /*7080*/  LDG.E.64 R2, [R2.64] ;  /* 0x0000002402027981 */ /* 0x000ea4000c1e1b00 */
[----:B--2---:R-:W0:Y:S02]  /*7090*/  I2F.U64 R0, R2 ;  /* 0x0000000200007312 */ /* 0x004e240000301000 */
[----:B0-----:R-:W-:Y:S01]  /*70a0*/  F2FP.BF16.PACK_AB R0, RZ, R0 ;  /* 0x00000000ff00723e */ /* 0x001fe200000010ff */
[----:B------:R-:W-:Y:S05]  /*70b0*/  BRA `(.L_x_140) ;  /* 0x0000003000007947 */ /* 0x000fea0003800000 */
.L_x_163:
[----:B------:R-:W2:Y:S02]  /*70c0*/  LDG.E R2, [R2.64] ;  /* 0x0000002402027981 */ /* 0x000ea4000c1e1900 */
[----:B--2---:R-:W0:Y:S02]  /*70d0*/  I2F.U32 R0, R2 ;  /* 0x0000000200007306 */ /* 0x004e240000201000 */
[----:B0-----:R-:W-:-:S06]  /*70e0*/  F2FP.BF16.PACK_AB R0, RZ, R0 ;  /* 0x00000000ff00723e */ /* 0x001fcc00000010ff */
.L_x_140:
        /* <DEDUP_REMOVED lines=21> */
.L_x_170:
[----:B------:R-:W-:-:S06]  /*7240*/  PRMT R3, RZ, 0x5410, R19 ;  /* 0x00005410ff037816 */ /* 0x000fcc0000000013 */
[----:B------:R-:W0:Y:S02]  /*7250*/  F2I.S64.TRUNC R2, R3 ;  /* 0x0000000300027311 */ /* 0x000e24000020d900 */
[----:B0-----:R0:W-:Y:S01]  /*7260*/  STG.E.U8 [R16.64], R2 ;  /* 0x0000000210007986 */ /* 0x0011e2000c101124 */
[----:B------:R-:W-:Y:S05]  /*7270*/  BRA `(.L_x_172) ;  /* 0x00000e4000007947 */ /* 0x000fea0003800000 */
.L_x_169:
        /* <DEDUP_REMOVED lines=10> */
.L_x_174:
[----:B------:R-:W-:-:S06]  /*7320*/  PRMT R19, RZ, 0x5410, R19 ;  /* 0x00005410ff137816 */ /* 0x000fcc0000000013 */
[----:B------:R-:W0:Y:S02]  /*7330*/  F2I.FTZ.TRUNC.NTZ R19, R19 ;  /* 0x0000001300137305 */ /* 0x000e24000021f100 */
[----:B0-----:R0:W-:Y:S01]  /*7340*/  STG.E [R16.64], R19 ;  /* 0x0000001310007986 */ /* 0x0011e2000c101924 */
[----:B------:R-:W-:Y:S05]  /*7350*/  BRA `(.L_x_172) ;  /* 0x00000d6000007947 */ /* 0x000fea0003800000 */
.L_x_173:
[----:B------:R-:W-:-:S06]  /*7360*/  PRMT R19, RZ, 0x5410, R19 ;  /* 0x00005410ff137816 */ /* 0x000fcc0000000013 */
[----:B------:R-:W0:Y:S02]  /*7370*/  F2I.FTZ.TRUNC.NTZ R19, R19 ;  /* 0x0000001300137305 */ /* 0x000e24000021f100 */
[----:B0-----:R0:W-:Y:S01]  /*7380*/  STG.E.U16 [R16.64], R19 ;  /* 0x0000001310007986 */ /* 0x0011e2000c101524 */
[----:B------:R-:W-:Y:S05]  /*7390*/  BRA `(.L_x_172) ;  /* 0x00000d2000007947 */ /* 0x000fea0003800000 */
.L_x_168:
        /* <DEDUP_REMOVED lines=9> */
.L_x_176:
[----:B------:R-:W-:-:S04]  /*7430*/  PRMT R0, RZ, 0x5410, R19 ;  /* 0x00005410ff007816 */ /* 0x000fc80000000013 */
[----:B------:R-:W-:-:S05]  /*7440*/  F2FP.PACK_AB R0, RZ, R0 ;  /* 0x00000000ff00723e */ /* 0x000fca00000000ff */
[----:B------:R0:W-:Y:S01]  /*7450*/  STG.E.U16 [R16.64], R0 ;  /* 0x0000000010007986 */ /* 0x0001e2000c101524 */
[----:B------:R-:W-:Y:S05]  /*7460*/  BRA `(.L_x_172) ;  /* 0x00000c5000007947 */ /* 0x000fea0003800000 */
.L_x_175:
        /* <DEDUP_REMOVED lines=10> */
.L_x_178:
[----:B------:R-:W-:-:S04]  /*7510*/  PRMT R19, RZ, 0x5410, R19 ;  /* 0x00005410ff137816 */ /* 0x000fc80000000013 */
[----:B------:R-:W-:-:S04]  /*7520*/  F2FP.PACK_AB R3, RZ, R19 ;  /* 0x00000013ff03723e */ /* 0x000fc800000000ff */
[----:B------:R-:W-:-:S05]  /*7530*/  PRMT R3, R3, 0x5410, RZ ;  /* 0x0000541003037816 */ /* 0x000fca00000000ff */
[----:B------:R0:W-:Y:S01]  /*7540*/  STG.E [R16.64], R3 ;  /* 0x0000000310007986 */ /* 0x0001e2000c101924 */
[----:B------:R-:W-:Y:S05]  /*7550*/  BRA `(.L_x_172) ;  /* 0x00000b6000007947 */ /* 0x000fea0003800000 */
.L_x_177:
[----:B------:R-:W-:-:S05]  /*7560*/  PRMT R2, RZ, 0x5410, R19 ;  /* 0x00005410ff027816 */ /* 0x000fca0000000013 */
[----:B------:R-:W-:-:S06]  /*7570*/  FMUL.FTZ R2, R2, 1 ;  /* 0x3f80000002027820 */ /* 0x000fcc0000410000 */
[----:B------:R-:W0:Y:S02]  /*7580*/  F2F.F64.F32 R2, R2 ;  /* 0x0000000200027310 */ /* 0x000e240000201800 */
[----:B0-----:R0:W-:Y:S01]  /*7590*/  STG.E.64 [R16.64], R2 ;  /* 0x0000000210007986 */ /* 0x0011e2000c101b24 */
[----:B------:R-:W-:Y:S05]  /*75a0*/  BRA `(.L_x_172) ;  /* 0x00000b1000007947 */ /* 0x000fea0003800000 */
.L_x_167:
        /* <DEDUP_REMOVED lines=13> */
.L_x_181:
[----:B------:R-:W-:Y:S01]  /*7680*/  PRMT R19, RZ, 0x5410, R19 ;  /* 0x00005410ff137816 */ /* 0x000fe20000000013 */
[----:B------:R-:W-:-:S04]  /*7690*/  CS2R R6, SRZ ;  /* 0x0000000000067805 */ /* 0x000fc8000001ff00 */
[----:B------:R-:W-:-:S06]  /*76a0*/  FMUL.FTZ R4, R19, 1 ;  /* 0x3f80000013047820 */ /* 0x000fcc0000410000 */
[----:B------:R-:W0:Y:S02]  /*76b0*/  F2F.F64.F32 R4, R4 ;  /* 0x0000000400047310 */ /* 0x000e240000201800 */
[----:B0-----:R0:W-:Y:S01]  /*76c0*/  STG.E.128 [R16.64], R4 ;  /* 0x0000000410007986 */ /* 0x0011e2000c101d24 */
[----:B------:R-:W-:Y:S05]  /*76d0*/  BRA `(.L_x_172) ;  /* 0x000009e000007947 */ /* 0x000fea0003800000 */
.L_x_180:
        /* <DEDUP_REMOVED lines=21> */
.L_x_185:
[----:B------:R-:W-:Y:S05]  /*7830*/  BSYNC B0 ;  /* 0x0000000000007941 */ /* 0x000fea0003800000 */
.L_x_184:
[----:B------:R-:W-:-:S05]  /*7840*/  LOP3.LUT R3, R0, R3, RZ, 0xfc, !PT ;  /* 0x0000000300037212 */ /* 0x000fca00078efcff */
[----:B------:R0:W-:Y:S01]  /*7850*/  STG.E.U8 [R16.64], R3 ;  /* 0x0000000310007986 */ /* 0x0001e2000c101124 */
[----:B------:R-:W-:Y:S05]  /*7860*/  BRA `(.L_x_172) ;  /* 0x0000085000007947 */ /* 0x000fea0003800000 */
.L_x_183:
        /* <DEDUP_REMOVED lines=13> */
.L_x_187:
[----:B------:R-:W-:Y:S01]  /*7940*/  IMAD.MOV.U32 R0, RZ, RZ, 0x7f ;  /* 0x0000007fff007424 */ /* 0x000fe200078e00ff */
[----:B------:R-:W-:-:S04]  /*7950*/  ISETP.GT.U32.AND P0, PT, R2, 0x7f800000, PT ;  /* 0x7f8000000200780c */ /* 0x000fc80003f04070 */
[----:B------:R-:W-:-:S04]  /*7960*/  SEL R0, R0, 0x7c, P0 ;  /* 0x0000007c00007807 */ /* 0x000fc80000000000 */
.L_x_188:
[----:B------:R-:W-:Y:S05]  /*7970*/  BSYNC B0 ;  /* 0x0000000000007941 */ /* 0x000fea0003800000 */
.L_x_186:
[----:B------:R-:W-:-:S04]  /*7980*/  LOP3.LUT R2, R19, 0x80000000, RZ, 0xc0, !PT ;  /* 0x8000000013027812 */ /* 0x000fc800078ec0ff */
[----:B------:R-:W-:-:S04]  /*7990*/  SHF.R.U32.HI R3, RZ, 0x18, R2 ;  /* 0x00000018ff037819 */ /* 0x000fc80000011602 */
[----:B------:R-:W-:-:S05]  /*79a0*/  LOP3.LUT R3, R0, R3, RZ, 0xfc, !PT ;  /* 0x0000000300037212 */ /* 0x000fca00078efcff */
[----:B------:R0:W-:Y:S01]  /*79b0*/  STG.E.U8 [R16.64], R3 ;  /* 0x0000000310007986 */ /* 0x0001e2000c101124 */
[----:B------:R-:W-:Y:S05]  /*79c0*/  BRA `(.L_x_172) ;  /* 0x000006f000007947 */ /* 0x000fea0003800000 */
.L_x_182:
[----:B------:R0:W-:Y:S01]  /*79d0*/  STG.E.U16 [R16.64], R19 ;  /* 0x0000001310007986 */ /* 0x0001e2000c101524 */
[----:B------:R-:W-:Y:S05]  /*79e0*/  BRA `(.L_x_172) ;  /* 0x000006d000007947 */ /* 0x000fea0003800000 */
.L_x_179:
        /* <DEDUP_REMOVED lines=12> */
.L_x_191:
        /* <DEDUP_REMOVED lines=17> */
.L_x_194:
[----:B------:R-:W-:-:S04]  /*7bc0*/  LOP3.LUT R2, R19, 0x80000000, RZ, 0xc0, !PT ;  /* 0x8000000013027812 */ /* 0x000fc800078ec0ff */
[----:B------:R-:W-:-:S04]  /*7bd0*/  SHF.R.U32.HI R3, RZ, 0x18, R2 ;  /* 0x00000018ff037819 */ /* 0x000fc80000011602 */
[----:B------:R-:W-:-:S04]  /*7be0*/  LOP3.LUT R0, R0, R3, RZ, 0xfc, !PT ;  /* 0x0000000300007212 */ /* 0x000fc800078efcff */
[----:B------:R-:W-:Y:S02]  /*7bf0*/  PRMT R8, R0, 0x7610, R8 ;  /* 0x0000761000087816 */ /* 0x000fe40000000008 */
.L_x_193:
[----:B------:R-:W-:Y:S05]  /*7c00*/  BSYNC B0 ;  /* 0x0000000000007941 */ /* 0x000fea0003800000 */
.L_x_192:
[----:B------:R0:W-:Y:S01]  /*7c10*/  STG.E.U8 [R16.64], R8 ;  /* 0x0000000810007986 */ /* 0x0001e2000c101124 */
[----:B------:R-:W-:Y:S05]  /*7c20*/  BRA `(.L_x_172) ;  /* 0x0000049000007947 */ /* 0x000fea0003800000 */
.L_x_190:
        /* <DEDUP_REMOVED lines=17> */
.L_x_197:
[----:B------:R-:W-:-:S04]  /*7d40*/  LOP3.LUT R2, R19, 0x80000000, RZ, 0xc0, !PT ;  /* 0x8000000013027812 */ /* 0x000fc800078ec0ff */
[----:B------:R-:W-:-:S04]  /*7d50*/  SHF.R.U32.HI R3, RZ, 0x18, R2 ;  /* 0x00000018ff037819 */ /* 0x000fc80000011602 */
[----:B------:R-:W-:-:S04]  /*7d60*/  LOP3.LUT R0, R0, R3, RZ, 0xfc, !PT ;  /* 0x0000000300007212 */ /* 0x000fc800078efcff */
[----:B------:R-:W-:Y:S02]  /*7d70*/  PRMT R8, R0, 0x7610, R8 ;  /* 0x0000761000087816 */ /* 0x000fe40000000008 */
.L_x_196:
[----:B------:R-:W-:Y:S05]  /*7d80*/  BSYNC B0 ;  /* 0x0000000000007941 */ /* 0x000fea0003800000 */
.L_x_195:
[----:B------:R0:W-:Y:S01]  /*7d90*/  STG.E.U8 [R16.64], R8 ;  /* 0x0000000810007986 */ /* 0x0001e2000c101124 */
[----:B------:R-:W-:Y:S05]  /*7da0*/  BRA `(.L_x_172) ;  /* 0x0000031000007947 */ /* 0x000fea0003800000 */
.L_x_189:
        /* <DEDUP_REMOVED lines=22> */
.L_x_171:
        /* <DEDUP_REMOVED lines=20> */
.L_x_199:
[----:B------:R-:W-:-:S06]  /*8050*/  PRMT R2, RZ, 0x5410, R19 ;  /* 0x00005410ff027816 */ /* 0x000fcc0000000013 */
[----:B------:R-:W0:Y:S02]  /*8060*/  F2I.U64.TRUNC R2, R2 ;  /* 0x0000000200027311 */ /* 0x000e24000020d800 */
[----:B0-----:R0:W-:Y:S01]  /*8070*/  STG.E.64 [R16.64], R2 ;  /* 0x0000000210007986 */ /* 0x0011e2000c101b24 */
[----:B------:R-:W-:Y:S05]  /*8080*/  BRA `(.L_x_172) ;  /* 0x0000003000007947 */ /* 0x000fea0003800000 */
.L_x_198:
[----:B------:R-:W-:-:S06]  /*8090*/  PRMT R19, RZ, 0x5410, R19 ;  /* 0x00005410ff137816 */ /* 0x000fcc0000000013 */
[----:B------:R-:W0:Y:S02]  /*80a0*/  F2I.FTZ.U32.TRUNC.NTZ R19, R19 ;  /* 0x0000001300137305 */ /* 0x000e24000021f000 */
[----:B0-----:R0:W-:Y:S02]  /*80b0*/  STG.E [R16.64], R19 ;  /* 0x0000001310007986 */ /* 0x0011e4000c101924 */
.L_x_172:
[----:B------:R-:W-:-:S04]  /*80c0*/  IADD3 R23, R23, 0x80, RZ ;  /* 0x0000008017177810 */ /* 0x000fc80007ffe0ff */
[----:B------:R-:W-:-:S13]  /*80d0*/  ISETP.GE.AND P0, PT, R23, c[0x0][0x160], PT ;  /* 0x0000580017007a0c */ /* 0x000fda0003f06270 */
[----:B------:R-:W-:Y:S05]  /*80e0*/  @P0 BRA `(.L_x_101) ;  /* 0x0000400000000947 */ /* 0x000fea0003800000 */
[----:B------:R-:W-:Y:S01]  /*80f0*/  ISETP.NE.AND P0, PT, RZ, c[0x0][0x168], PT ;  /* 0x00005a00ff007a0c */ /* 0x000fe20003f05270 */
[----:B------:R-:W-:Y:S02]  /*8100*/  IMAD.MOV.U32 R18, RZ, RZ, RZ ;  /* 0x000000ffff127224 */ /* 0x000fe400078e00ff */
[----:B0-----:R-:W-:Y:S02]  /*8110*/  IMAD.MOV.U32 R0, RZ, RZ, RZ ;  /* 0x000000ffff007224 */ /* 0x001fe400078e00ff */
        /* <DEDUP_REMOVED lines=252> */
.L_x_200:
        /* <DEDUP_REMOVED lines=21> */
.L_x_204:
[----:B------:R-:W2:Y:S02]  /*9230*/  LDG.E.U8 R2, [R2.64] ;  /* 0x0000002402027981 */ /* 0x000ea4000c1e1100 */
[----:B--2---:R-:W0:Y:S02]  /*9240*/  I2F.U16 R0, R2 ;  /* 0x0000000200007306 */ /* 0x004e240000101000 */
[----:B0-----:R-:W-:-:S04]  /*9250*/  F2FP.BF16.PACK_AB R0, RZ, R0 ;  /* 0x00000000ff00723e */ /* 0x001fc800000010ff */
[----:B------:R-:W-:Y:S01]  /*9260*/  PRMT R19, R0, 0x7610, R19 ;  /* 0x0000761000137816 */ /* 0x000fe20000000013 */
[----:B------:R-:W-:Y:S05]  /*9270*/  BRA `(.L_x_206) ;  /* 0x00000f0000007947 */ /* 0x000fea0003800000 */
.L_x_203:
        /* <DEDUP_REMOVED lines=11> */
.L_x_208:
[----:B------:R-:W2:Y:S02]  /*9330*/  LDG.E R2, [R2.64] ;  /* 0x0000002402027981 */ /* 0x000ea4000c1e1900 */
[----:B--2---:R-:W0:Y:S02]  /*9340*/  I2F R0, R2 ;  /* 0x0000000200007306 */ /* 0x004e240000201400 */
[----:B0-----:R-:W-:-:S04]  /*9350*/  F2FP.BF16.PACK_AB R0, RZ, R0 ;  /* 0x00000000ff00723e */ /* 0x001fc800000010ff */
[----:B------:R-:W-:Y:S01]  /*9360*/  PRMT R19, R0, 0x7610, R19 ;  /* 0x0000761000137816 */ /* 0x000fe20000000013 */
[----:B------:R-:W-:Y:S05]  /*9370*/  BRA `(.L_x_206) ;  /* 0x00000e0000007947 */ /* 0x000fea0003800000 */
.L_x_207:
[----:B------:R-:W2:Y:S02]  /*9380*/  LDG.E.U16 R2, [R2.64] ;  /* 0x0000002402027981 */ /* 0x000ea4000c1e1500 */
[----:B--2---:R-:W0:Y:S02]  /*9390*/  I2F.S16 R0, R2 ;  /* 0x0000000200007306 */ /* 0x004e240000101400 */
[----:B0-----:R-:W-:-:S04]  /*93a0*/  F2FP.BF16.PACK_AB R0, RZ, R0 ;  /* 0x00000000ff00723e */ /* 0x001fc800000010ff */
[----:B------:R-:W-:Y:S01]  /*93b0*/  PRMT R19, R0, 0x7610, R19 ;  /* 0x0000761000137816 */ /* 0x000fe20000000013 */
[----:B------:R-:W-:Y:S05]  /*93c0*/  BRA `(.L_x_206) ;  /* 0x00000db000007947 */ /* 0x000fea0003800000 */
.L_x_202:
        /* <DEDUP_REMOVED lines=9> */
.L_x_210:
[----:B------:R-:W2:Y:S02]  /*9460*/  LDG.E.U16 R0, [R2.64] ;  /* 0x0000002402007981 */ /* 0x000ea4000c1e1500 */
[----:B--2---:R-:W-:-:S05]  /*9470*/  HADD2.F32 R0, -RZ, R0.H0_H0 ;  /* 0x20000000ff007230 */ /* 0x004fca0000004100 */
[----:B------:R-:W-:-:S04]  /*9480*/  F2FP.BF16.PACK_AB R0, RZ, R0 ;  /* 0x00000000ff00723e */ /* 0x000fc800000010ff */
[----:B------:R-:W-:Y:S01]  /*9490*/  PRMT R19, R0, 0x7610, R19 ;  /* 0x0000761000137816 */ /* 0x000fe20000000013 */
[----:B------:R-:W-:Y:S05]  /*94a0*/  BRA `(.L_x_206) ;  /* 0x00000cd000007947 */ /* 0x000fea0003800000 */
.L_x_209:
        /* <DEDUP_REMOVED lines=9> */
.L_x_212:
[----:B------:R-:W2:Y:S02]  /*9540*/  LDG.E.U16 R2, [R2.64] ;  /* 0x0000002402027981 */ /* 0x000ea4000c1e1500 */
[----:B--2---:R-:W-:-:S05]  /*9550*/  HADD2.F32 R0, -RZ, R2.H0_H0 ;  /* 0x20000002ff007230 */ /* 0x004fca0000004100 */
[----:B------:R-:W-:-:S04]  /*9560*/  F2FP.BF16.PACK_AB R0, RZ, R0 ;  /* 0x00000000ff00723e */ /* 0x000fc800000010ff */
[----:B------:R-:W-:Y:S01]  /*9570*/  PRMT R19, R0, 0x7610, R19 ;  /* 0x0000761000137816 */ /* 0x000fe20000000013 */
[----:B------:R-:W-:Y:S05]  /*9580*/  BRA `(.L_x_206) ;  /* 0x00000bf000007947 */ /* 0x000fea0003800000 */
.L_x_211:
[----:B------:R-:W2:Y:S02]  /*9590*/  LDG.E.64 R2, [R2.64] ;  /* 0x0000002402027981 */ /* 0x000ea4000c1e1b00 */
[----:B--2---:R-:W0:Y:S01]  /*95a0*/  F2F.F32.F64 R0, R2 ;  /* 0x0000000200007310 */ /* 0x004e220000301000 */
[----:B------:R-:W0:-:S14]  /*95b0*/  DSETP.GEU.AND P0, PT, |R2|, c[0x2][0x0], PT ;  /* 0x008000000200762a */ /* 0x000e1c0003f0e200 */
[----:B0-----:R-:W-:-:S05]  /*95c0*/  @!P0 FMUL R0, R0, 1.175494350822287508e-38 ;  /* 0x0080000000008820 */ /* 0x001fca0000400000 */
[----:B------:R-:W-:-:S04]  /*95d0*/  F2FP.BF16.PACK_AB R0, RZ, R0 ;  /* 0x00000000ff00723e */ /* 0x000fc800000010ff */
[----:B------:R-:W-:Y:S01]  /*95e0*/  PRMT R19, R0, 0x7610, R19 ;  /* 0x0000761000137816 */ /* 0x000fe20000000013 */
[----:B------:R-:W-:Y:S05]  /*95f0*/  BRA `(.L_x_206) ;  /* 0x00000b8000007947 */ /* 0x000fea0003800000 */
.L_x_201:
        /* <DEDUP_REMOVED lines=14> */
.L_x_215:
[----:B------:R-:W2:Y:S02]  /*96e0*/  LDG.E.64 R2, [R2.64] ;  /* 0x0000002402027981 */ /* 0x000ea4000c1e1b00 */
[----:B--2---:R-:W0:Y:S01]  /*96f0*/  F2F.F32.F64 R0, R2 ;  /* 0x0000000200007310 */ /* 0x004e220000301000 */
[----:B------:R-:W0:-:S14]  /*9700*/  DSETP.GEU.AND P0, PT, |R2|, c[0x2][0x0], PT ;  /* 0x008000000200762a */ /* 0x000e1c0003f0e200 */
[----:B0-----:R-:W-:-:S05]  /*9710*/  @!P0 FMUL R0, R0, 1.175494350822287508e-38 ;  /* 0x0080000000008820 */ /* 0x001fca0000400000 */
[----:B------:R-:W-:-:S04]  /*9720*/  F2FP.BF16.PACK_AB R0, RZ, R0 ;  /* 0x00000000ff00723e */ /* 0x000fc800000010ff */
[----:B------:R-:W-:Y:S01]  /*9730*/  PRMT R19, R0, 0x7610, R19 ;  /* 0x0000761000137816 */ /* 0x000fe20000000013 */
[----:B------:R-:W-:Y:S05]  /*9740*/  BRA `(.L_x_206) ;  /* 0x00000a3000007947 */ /* 0x000fea0003800000 */
.L_x_214:
        /* <DEDUP_REMOVED lines=28> */
.L_x_217:
        /* <DEDUP_REMOVED lines=15> */
.L_x_216:
[----:B------:R0:W5:Y:S01]  /*9a00*/  LDG.E.U16 R19, [R2.64] ;  /* 0x0000002402137981 */ /* 0x000162000c1e1500 */
[----:B------:R-:W-:Y:S05]  /*9a10*/  BRA `(.L_x_206) ;  /* 0x0000076000007947 */ /* 0x000fea0003800000 */
.L_x_213:
        /* <DEDUP_REMOVED lines=12> */
.L_x_220:
        /* <DEDUP_REMOVED lines=21> */
.L_x_224:
[----:B------:R-:W-:Y:S05]  /*9c30*/  BSYNC B1 ;  /* 0x0000000000017941 */ /* 0x000fea0003800000 */
.L_x_223:
[----:B------:R-:W-:Y:S01]  /*9c40*/  LEA R3, R0, 0x3b800000, 0x17 ;  /* 0x3b80000000037811 */ /* 0x000fe200078eb8ff */
[----:B------:R-:W-:-:S05]  /*9c50*/  IMAD.SHL.U32 R0, R2, 0x100000, RZ ;  /* 0x0010000002007824 */ /* 0x000fca00078e00ff */
[----:B------:R-:W-:Y:S02]  /*9c60*/  LOP3.LUT R0, R3, R0, R4, 0xfe, !PT ;  /* 0x0000000003007212 */ /* 0x000fe400078efe04 */
.L_x_222:
[----:B------:R-:W-:Y:S05]  /*9c70*/  BSYNC B0 ;  /* 0x0000000000007941 */ /* 0x000fea0003800000 */
.L_x_221:
[----:B------:R-:W-:-:S04]  /*9c80*/  F2FP.BF16.PACK_AB R0, RZ, R0 ;  /* 0x00000000ff00723e */ /* 0x000fc800000010ff */
[----:B------:R-:W-:Y:S01]  /*9c90*/  PRMT R19, R0, 0x7610, R19 ;  /* 0x0000761000137816 */ /* 0x000fe20000000013 */
[----:B------:R-:W-:Y:S05]  /*9ca0*/  BRA `(.L_x_206) ;  /* 0x000004d000007947 */ /* 0x000fea0003800000 */
.L_x_219:
        /* <DEDUP_REMOVED lines=21> */
.L_x_228:
[----:B------:R-:W-:Y:S05]  /*9e00*/  BSYNC B1 ;  /* 0x0000000000017941 */ /* 0x000fea0003800000 */
.L_x_227:
[----:B------:R-:W-:Y:S01]  /*9e10*/  LEA R3, R0, 0x37800000, 0x17 ;  /* 0x3780000000037811 */ /* 0x000fe200078eb8ff */
[----:B------:R-:W-:-:S05]  /*9e20*/  IMAD.SHL.U32 R0, R2, 0x200000, RZ ;  /* 0x0020000002007824 */ /* 0x000fca00078e00ff */
[----:B------:R-:W-:Y:S02]  /*9e30*/  LOP3.LUT R0, R3, R0, R4, 0xfe, !PT ;  /* 0x0000000003007212 */ /* 0x000fe400078efe04 */
.L_x_226:
[----:B------:R-:W-:Y:S05]  /*9e40*/  BSYNC B0 ;  /* 0x0000000000007941 */ /* 0x000fea0003800000 */
.L_x_225:
[----:B------:R-:W-:-:S04]  /*9e50*/  F2FP.BF16.PACK_AB R0, RZ, R0 ;  /* 0x00000000ff00723e */ /* 0x000fc800000010ff */
[----:B------:R-:W-:Y:S01]  /*9e60*/  PRMT R19, R0, 0x7610, R19 ;  /* 0x0000761000137816 */ /* 0x000fe20000000013 */
[----:B------:R-:W-:Y:S05]  /*9e70*/  BRA `(.L_x_206) ;  /* 0x0000030000007947 */ /* 0x000fea0003800000 */
.L_x_218:
        /* <DEDUP_REMOVED lines=14> */
.L_x_232:
[----:B------:R-:W-:Y:S05]  /*9f60*/  BSYNC B0 ;  /* 0x0000000000007941 */ /* 0x000fea0003800000 */
.L_x_231:
[----:B------:R-:W-:-:S04]  /*9f70*/  F2FP.BF16.PACK_AB R0, RZ, R0 ;  /* 0x00000000ff00723e */ /* 0x000fc800000010ff */
[----:B------:R-:W-:Y:S01]  /*9f80*/  PRMT R19, R0, 0x7610, R19 ;  /* 0x0000761000137816 */ /* 0x000fe20000000013 */
[----:B------:R-:W-:Y:S05]  /*9f90*/  BRA `(.L_x_206) ;  /* 0x000001e000007947 */ /* 0x000fea0003800000 */
.L_x_205:
        /* <DEDUP_REMOVED lines=21> */
.L_x_230:
[----:B------:R-:W2:Y:S02]  /*a0f0*/  LDG.E.64 R2, [R2.64] ;  /* 0x0000002402027981 */ /* 0x000ea4000c1e1b00 */
[----:B--2---:R-:W0:Y:S02]  /*a100*/  I2F.U64 R0, R2 ;  /* 0x0000000200007312 */ /* 0x004e240000301000 */
[----:B0-----:R-:W-:-:S04]  /*a110*/  F2FP.BF16.PACK_AB R0, RZ, R0 ;  /* 0x00000000ff00723e */ /* 0x001fc800000010ff */
[----:B------:R-:W-:Y:S01]  /*a120*/  PRMT R19, R0, 0x7610, R19 ;  /* 0x0000761000137816 */ /* 0x000fe20000000013 */
[----:B------:R-:W-:Y:S05]  /*a130*/  BRA `(.L_x_206) ;  /* 0x0000004000007947 */ /* 0x000fea0003800000 */
.L_x_229:
[----:B------:R-:W2:Y:S02]  /*a140*/  LDG.E R2, [R2.64] ;  /* 0x0000002402027981 */ /* 0x000ea4000c1e1900 */
[----:B--2---:R-:W0:Y:S02]  /*a150*/  I2F.U32 R0, R2 ;  /* 0x0000000200007306 */ /* 0x004e240000201000 */
[----:B0-----:R-:W-:-:S04]  /*a160*/  F2FP.BF16.PACK_AB R0, RZ, R0 ;  /* 0x00000000ff00723e */ /* 0x001fc800000010ff */
[----:B------:R-:W-:Y:S02]  /*a170*/  PRMT R19, R0, 0x7610, R19 ;  /* 0x0000761000137816 */ /* 0x000fe40000000013 */
.L_x_206:
        /* <DEDUP_REMOVED lines=18> */
.L_x_236:
[----:B------:R-:W2:Y:S02]  /*a2a0*/  LDG.E.U8 R2, [R2.64] ;  /* 0x0000002402027981 */ /* 0x000ea4000c1e1100 */
[----:B--2---:R-:W0:Y:S02]  /*a2b0*/  I2F.U16 R0, R2 ;  /* 0x0000000200007306 */ /* 0x004e240000101000 */
[----:B0-----:R-:W-:Y:S01]  /*a2c0*/  F2FP.BF16.PACK_AB R0, RZ, R0 ;  /* 0x00000000ff00723e */ /* 0x001fe200000010ff */
[----:B------:R-:W-:Y:S05]  /*a2d0*/  BRA `(.L_x_238) ;  /* 0x00000e3000007947 */ /* 0x000fea0003800000 */
.L_x_235:
        /* <DEDUP_REMOVED lines=10> */
.L_x_240:
[----:B------:R-:W2:Y:S02]  /*a380*/  LDG.E R2, [R2.64] ;  /* 0x0000002402027981 */ /* 0x000ea4000c1e1900 */
[----:B--2---:R-:W0:Y:S02]  /*a390*/  I2F R0, R2 ;  /* 0x0000000200007306 */ /* 0x004e240000201400 */
[----:B0-----:R-:W-:Y:S01]  /*a3a0*/  F2FP.BF16.PACK_AB R0, RZ, R0 ;  /* 0x00000000ff00723e */ /* 0x001fe200000010ff */
[----:B------:R-:W-:Y:S05]  /*a3b0*/  BRA `(.L_x_238) ;  /* 0x00000d5000007947 */ /* 0x000fea0003800000 */
.L_x_239:
[----:B------:R-:W2:Y:S02]  /*a3c0*/  LDG.E.U16 R2, [R2.64] ;  /* 0x0000002402027981 */ /* 0x000ea4000c1e1500 */
[----:B--2---:R-:W0:Y:S02]  /*a3d0*/  I2F.S16 R0, R2 ;  /* 0x0000000200007306 */ /* 0x004e240000101400 */
[----:B0-----:R-:W-:Y:S01]  /*a3e0*/  F2FP.BF16.PACK_AB R0, RZ, R0 ;  /* 0x00000000ff00723e */ /* 0x001fe200000010ff */
[----:B------:R-:W-:Y:S05]  /*a3f0*/  BRA `(.L_x_238) ;  /* 0x00000d1000007947 */ /* 0x000fea0003800000 */
.L_x_234:
        /* <DEDUP_REMOVED lines=9> */
.L_x_242:
[----:B------:R-:W2:Y:S02]  /*a490*/  LDG.E.U16 R0, [R2.64] ;  /* 0x0000002402007981 */ /* 0x000ea4000c1e1500 */
[----:B--2---:R-:W-:-:S05]  /*a4a0*/  HADD2.F32 R0, -RZ, R0.H0_H0 ;  /* 0x20000000ff007230 */ /* 0x004fca0000004100 */
[----:B------:R-:W-:Y:S01]  /*a4b0*/  F2FP.BF16.PACK_AB R0, RZ, R0 ;  /* 0x00000000ff00723e */ /* 0x000fe200000010ff */
[----:B------:R-:W-:Y:S05]  /*a4c0*/  BRA `(.L_x_238) ;  /* 0x00000c4000007947 */ /* 0x000fea0003800000 */
.L_x_241:
        /* <DEDUP_REMOVED lines=9> */
.L_x_244:
[----:B------:R-:W2:Y:S02]  /*a560*/  LDG.E.U16 R2, [R2.64] ;  /* 0x0000002402027981 */ /* 0x000ea4000c1e1500 */
[----:B--2---:R-:W-:-:S05]  /*a570*/  HADD2.F32 R0, -RZ, R2.H0_H0 ;  /* 0x20000002ff007230 */ /* 0x004fca0000004100 */
[----:B------:R-:W-:Y:S01]  /*a580*/  F2FP.BF16.PACK_AB R0, RZ, R0 ;  /* 0x00000000ff00723e */ /* 0x000fe200000010ff */
[----:B------:R-:W-:Y:S05]  /*a590*/  BRA `(.L_x_238) ;  /* 0x00000b7000007947 */ /* 0x000fea0003800000 */
.L_x_243:
[----:B------:R-:W2:Y:S02]  /*a5a0*/  LDG.E.64 R2, [R2.64] ;  /* 0x0000002402027981 */ /* 0x000ea4000c1e1b00 */
[----:B--2---:R-:W0:Y:S01]  /*a5b0*/  F2F.F32.F64 R0, R2 ;  /* 0x0000000200007310 */ /* 0x004e220000301000 */
[----:B------:R-:W0:-:S14]  /*a5c0*/  DSETP.GEU.AND P0, PT, |R2|, c[0x2][0x0], PT ;  /* 0x008000000200762a */ /* 0x000e1c0003f0e200 */
[----:B0-----:R-:W-:-:S05]  /*a5d0*/  @!P0 FMUL R0, R0, 1.175494350822287508e-38 ;  /* 0x0080000000008820 */ /* 0x001fca0000400000 */
[----:B------:R-:W-:Y:S01]  /*a5e0*/  F2FP.BF16.PACK_AB R0, RZ, R0 ;  /* 0x00000000ff00723e */ /* 0x000fe200000010ff */
[----:B------:R-:W-:Y:S05]  /*a5f0*/  BRA `(.L_x_238) ;  /* 0x00000b1000007947 */ /* 0x000fea0003800000 */
.L_x_233:
        /* <DEDUP_REMOVED lines=13> */
.L_x_247:
[----:B------:R-:W2:Y:S02]  /*a6d0*/  LDG.E.64 R2, [R2.64] ;  /* 0x0000002402027981 */ /* 0x000ea4000c1e1b00 */
[----:B--2---:R-:W0:Y:S01]  /*a6e0*/  F2F.F32.F64 R0, R2 ;  /* 0x0000000200007310 */ /* 0x004e220000301000 */
[----:B------:R-:W0:-:S14]  /*a6f0*/  DSETP.GEU.AND P0, PT, |R2|, c[0x2][0x0], PT ;  /* 0x008000000200762a */ /* 0x000e1c0003f0e200 */
[----:B0-----:R-:W-:-:S05]  /*a700*/  @!P0 FMUL R0, R0, 1.175494350822287508e-38 ;  /* 0x0080000000008820 */ /* 0x001fca0000400000 */
[----:B------:R-:W-:Y:S01]  /*a710*/  F2FP.BF16.PACK_AB R0, RZ, R0 ;  /* 0x00000000ff00723e */ /* 0x000fe200000010ff */
[----:B------:R-:W-:Y:S05]  /*a720*/  BRA `(.L_x_238) ;  /* 0x000009e000007947 */ /* 0x000fea0003800000 */
.L_x_246:
        /* <DEDUP_REMOVED lines=28> */
.L_x_249:
        /* <DEDUP_REMOVED lines=15> */
.L_x_248:
[----:B------:R0:W5:Y:S01]  /*a9e0*/  LDG.E.U16 R0, [R2.64] ;  /* 0x0000002402007981 */ /* 0x000162000c1e1500 */
[----:B------:R-:W-:Y:S05]  /*a9f0*/  BRA `(.L_x_238) ;  /* 0x0000071000007947 */ /* 0x000fea0003800000 */
.L_x_245:
        /* <DEDUP_REMOVED lines=12> */
.L_x_252:
        /* <DEDUP_REMOVED lines=21> */
.L_x_256:
[----:B------:R-:W-:Y:S05]  /*ac10*/  BSYNC B1 ;  /* 0x0000000000017941 */ /* 0x000fea0003800000 */
.L_x_255:
[----:B------:R-:W-:Y:S01]  /*ac20*/  LEA R3, R0, 0x3b800000, 0x17 ;  /* 0x3b80000000037811 */ /* 0x000fe200078eb8ff */
[----:B------:R-:W-:-:S05]  /*ac30*/  IMAD.SHL.U32 R0, R2, 0x100000, RZ ;  /* 0x0010000002007824 */ /* 0x000fca00078e00ff */
[----:B------:R-:W-:Y:S02]  /*ac40*/  LOP3.LUT R0, R3, R0, R4, 0xfe, !PT ;  /* 0x0000000003007212 */ /* 0x000fe400078efe04 */
.L_x_254:
[----:B------:R-:W-:Y:S05]  /*ac50*/  BSYNC B0 ;  /* 0x0000000000007941 */ /* 0x000fea0003800000 */
.L_x_253:
[----:B------:R-:W-:Y:S01]  /*ac60*/  F2FP.BF16.PACK_AB R0, RZ, R0 ;  /* 0x00000000ff00723e */ /* 0x000fe200000010ff */
[----:B------:R-:W-:Y:S05]  /*ac70*/  BRA `(.L_x_238) ;  /* 0x0000049000007947 */ /* 0x000fea0003800000 */
.L_x_251:
        /* <DEDUP_REMOVED lines=21> */
.L_x_260:
[----:B------:R-:W-:Y:S05]  /*add0*/  BSYNC B1 ;  /* 0x0000000000017941 */ /* 0x000fea0003800000 */
.L_x_259:
[----:B------:R-:W-:Y:S01]  /*ade0*/  LEA R3, R0, 0x37800000, 0x17 ;  /* 0x3780000000037811 */ /* 0x000fe200078eb8ff */
[----:B------:R-:W-:-:S05]  /*adf0*/  IMAD.SHL.U32 R0, R2, 0x200000, RZ ;  /* 0x0020000002007824 */ /* 0x000fca00078e00ff */
[----:B------:R-:W-:Y:S02]  /*ae00*/  LOP3.LUT R0, R3, R0, R4, 0xfe, !PT ;  /* 0x0000000003007212 */ /* 0x000fe400078efe04 */
.L_x_258:
[----:B------:R-:W-:Y:S05]  /*ae10*/  BSYNC B0 ;  /* 0x0000000000007941 */ /* 0x000fea0003800000 */
.L_x_257:
[----:B------:R-:W-:Y:S01]  /*ae20*/  F2FP.BF16.PACK_AB R0, RZ, R0 ;  /* 0x00000000ff00723e */ /* 0x000fe200000010ff */
[----:B------:R-:W-:Y:S05]  /*ae30*/  BRA `(.L_x_238) ;  /* 0x000002d000007947 */ /* 0x000fea0003800000 */
.L_x_250:
        /* <DEDUP_REMOVED lines=14> */
.L_x_264:
[----:B------:R-:W-:Y:S05]  /*af20*/  BSYNC B0 ;  /* 0x0000000000007941 */ /* 0x000fea0003800000 */
.L_x_263:
[----:B------:R-:W-:Y:S01]  /*af30*/  F2FP.BF16.PACK_AB R0, RZ, R0 ;  /* 0x00000000ff00723e */ /* 0x000fe200000010ff */
[----:B------:R-:W-:Y:S05]  /*af40*/  BRA `(.L_x_238) ;  /* 0x000001c000007947 */ /* 0x000fea0003800000 */
.L_x_237:
        /* <DEDUP_REMOVED lines=21> */
.L_x_262:
[----:B------:R-:W2:Y:S02]  /*b0a0*/  LDG.E.64 R2, [R2.64] ;  /* 0x0000002402027981 */ /* 0x000ea4000c1e1b00 */
[----:B--2---:R-:W0:Y:S02]  /*b0b0*/  I2F.U64 R0, R2 ;  /* 0x0000000200007312 */ /* 0x004e240000301000 */
[----:B0-----:R-:W-:Y:S01]  /*b0c0*/  F2FP.BF16.PACK_AB R0, RZ, R0 ;  /* 0x00000000ff00723e */ /* 0x001fe200000010ff */
[----:B------:R-:W-:Y:S05]  /*b0d0*/  BRA `(.L_x_238) ;  /* 0x0000003000007947 */ /* 0x000fea0003800000 */
.L_x_261:
[----:B------:R-:W2:Y:S02]  /*b0e0*/  LDG.E R2, [R2.64] ;  /* 0x0000002402027981 */ /* 0x000ea4000c1e1900 */
[----:B--2---:R-:W0:Y:S02]  /*b0f0*/  I2F.U32 R0, R2 ;  /* 0x0000000200007306 */ /* 0x004e240000201000 */
[----:B0-----:R-:W-:-:S06]  /*b100*/  F2FP.BF16.PACK_AB R0, RZ, R0 ;  /* 0x00000000ff00723e */ /* 0x001fcc00000010ff */
.L_x_238:
        /* <DEDUP_REMOVED lines=21> */
.L_x_268:
[----:B------:R-:W-:-:S06]  /*b260*/  PRMT R3, RZ, 0x5410, R19 ;  /* 0x00005410ff037816 */ /* 0x000fcc0000000013 */
[----:B------:R-:W0:Y:S02]  /*b270*/  F2I.S64.TRUNC R2, R3 ;  /* 0x0000000300027311 */ /* 0x000e24000020d900 */
[----:B0-----:R0:W-:Y:S01]  /*b280*/  STG.E.U8 [R16.64], R2 ;  /* 0x0000000210007986 */ /* 0x0011e2000c101124 */
[----:B------:R-:W-:Y:S05]  /*b290*/  BRA `(.L_x_270) ;  /* 0x00000e4000007947 */ /* 0x000fea0003800000 */
.L_x_267:
        /* <DEDUP_REMOVED lines=10> */
.L_x_272:
[----:B------:R-:W-:-:S06]  /*b340*/  PRMT R19, RZ, 0x5410, R19 ;  /* 0x00005410ff137816 */ /* 0x000fcc0000000013 */
[----:B------:R-:W0:Y:S02]  /*b350*/  F2I.FTZ.TRUNC.NTZ R19, R19 ;  /* 0x0000001300137305 */ /* 0x000e24000021f100 */
[----:B0-----:R0:W-:Y:S01]  /*b360*/  STG.E [R16.64], R19 ;  /* 0x0000001310007986 */ /* 0x0011e2000c101924 */
[----:B------:R-:W-:Y:S05]  /*b370*/  BRA `(.L_x_270) ;  /* 0x00000d6000007947 */ /* 0x000fea0003800000 */
.L_x_271:
[----:B------:R-:W-:-:S06]  /*b380*/  PRMT R19, RZ, 0x5410, R19 ;  /* 0x00005410ff137816 */ /* 0x000fcc0000000013 */
[----:B------:R-:W0:Y:S02]  /*b390*/  F2I.FTZ.TRUNC.NTZ R19, R19 ;  /* 0x0000001300137305 */ /* 0x000e24000021f100 */
[----:B0-----:R0:W-:Y:S01]  /*b3a0*/  STG.E.U16 [R16.64], R19 ;  /* 0x0000001310007986 */ /* 0x0011e2000c101524 */
[----:B------:R-:W-:Y:S05]  /*b3b0*/  BRA `(.L_x_270) ;  /* 0x00000d2000007947 */ /* 0x000fea0003800000 */
.L_x_266:
        /* <DEDUP_REMOVED lines=9> */
.L_x_274:
[----:B------:R-:W-:-:S04]  /*b450*/  PRMT R0, RZ, 0x5410, R19 ;  /* 0x00005410ff007816 */ /* 0x000fc80000000013 */
[----:B------:R-:W-:-:S05]  /*b460*/  F2FP.PACK_AB R0, RZ, R0 ;  /* 0x00000000ff00723e */ /* 0x000fca00000000ff */
[----:B------:R0:W-:Y:S01]  /*b470*/  STG.E.U16 [R16.64], R0 ;  /* 0x0000000010007986 */ /* 0x0001e2000c101524 */
[----:B------:R-:W-:Y:S05]  /*b480*/  BRA `(.L_x_270) ;  /* 0x00000c5000007947 */ /* 0x000fea0003800000 */
.L_x_273:
        /* <DEDUP_REMOVED lines=10> */
.L_x_276:
[----:B------:R-:W-:-:S04]  /*b530*/  PRMT R19, RZ, 0x5410, R19 ;  /* 0x00005410ff137816 */ /* 0x000fc80000000013 */
[----:B------:R-:W-:-:S04]  /*b540*/  F2FP.PACK_AB R3, RZ, R19 ;  /* 0x00000013ff03723e */ /* 0x000fc800000000ff */
[----:B------:R-:W-:-:S05]  /*b550*/  PRMT R3, R3, 0x5410, RZ ;  /* 0x0000541003037816 */ /* 0x000fca00000000ff */
[----:B------:R0:W-:Y:S01]  /*b560*/  STG.E [R16.64], R3 ;  /* 0x0000000310007986 */ /* 0x0001e2000c101924 */
[----:B------:R-:W-:Y:S05]  /*b570*/  BRA `(.L_x_270) ;  /* 0x00000b6000007947 */ /* 0x000fea0003800000 */
.L_x_275:
[----:B------:R-:W-:-:S05]  /*b580*/  PRMT R2, RZ, 0x5410, R19 ;  /* 0x00005410ff027816 */ /* 0x000fca0000000013 */
[----:B------:R-:W-:-:S06]  /*b590*/  FMUL.FTZ R2, R2, 1 ;  /* 0x3f80000002027820 */ /* 0x000fcc0000410000 */
[----:B------:R-:W0:Y:S02]  /*b5a0*/  F2F.F64.F32 R2, R2 ;  /* 0x0000000200027310 */ /* 0x000e240000201800 */
[----:B0-----:R0:W-:Y:S01]  /*b5b0*/  STG.E.64 [R16.64], R2 ;  /* 0x0000000210007986 */ /* 0x0011e2000c101b24 */
[----:B------:R-:W-:Y:S05]  /*b5c0*/  BRA `(.L_x_270) ;  /* 0x00000b1000007947 */ /* 0x000fea0003800000 */
.L_x_265:
        /* <DEDUP_REMOVED lines=13> */
.L_x_279:
[----:B------:R-:W-:Y:S01]  /*b6a0*/  PRMT R19, RZ, 0x5410, R19 ;  /* 0x00005410ff137816 */ /* 0x000fe20000000013 */
[----:B------:R-:W-:-:S04]  /*b6b0*/  CS2R R6, SRZ ;  /* 0x0000000000067805 */ /* 0x000fc8000001ff00 */
[----:B------:R-:W-:-:S06]  /*b6c0*/  FMUL.FTZ R4, R19, 1 ;  /* 0x3f80000013047820 */ /* 0x000fcc0000410000 */
[----:B------:R-:W0:Y:S02]  /*b6d0*/  F2F.F64.F32 R4, R4 ;  /* 0x0000000400047310 */ /* 0x000e240000201800 */
[----:B0-----:R0:W-:Y:S01]  /*b6e0*/  STG.E.128 [R16.64], R4 ;  /* 0x0000000410007986 */ /* 0x0011e2000c101d24 */
[----:B------:R-:W-:Y:S05]  /*b6f0*/  BRA `(.L_x_270) ;  /* 0x000009e000007947 */ /* 0x000fea0003800000 */
.L_x_278:
        /* <DEDUP_REMOVED lines=21> */
.L_x_283:
[----:B------:R-:W-:Y:S05]  /*b850*/  BSYNC B0 ;  /* 0x0000000000007941 */ /* 0x000fea0003800000 */
.L_x_282:
[----:B------:R-:W-:-:S05]  /*b860*/  LOP3.LUT R3, R0, R3, RZ, 0xfc, !PT ;  /* 0x0000000300037212 */ /* 0x000fca00078efcff */
[----:B------:R0:W-:Y:S01]  /*b870*/  STG.E.U8 [R16.64], R3 ;  /* 0x0000000310007986 */ /* 0x0001e2000c101124 */
[----:B------:R-:W-:Y:S05]  /*b880*/  BRA `(.L_x_270) ;  /* 0x0000085000007947 */ /* 0x000fea0003800000 */
.L_x_281:
        /* <DEDUP_REMOVED lines=13> */
.L_x_285:
[----:B------:R-:W-:Y:S01]  /*b960*/  IMAD.MOV.U32 R0, RZ, RZ, 0x7f ;  /* 0x0000007fff007424 */ /* 0x000fe200078e00ff */
[----:B------:R-:W-:-:S04]  /*b970*/  ISETP.GT.U32.AND P0, PT, R2, 0x7f800000, PT ;  /* 0x7f8000000200780c */ /* 0x000fc80003f04070 */
[----:B------:R-:W-:-:S04]  /*b980*/  SEL R0, R0, 0x7c, P0 ;  /* 0x0000007c00007807 */ /* 0x000fc80000000000 */
.L_x_286:
[----:B------:R-:W-:Y:S05]  /*b990*/  BSYNC B0 ;  /* 0x0000000000007941 */ /* 0x000fea0003800000 */
.L_x_284:
[----:B------:R-:W-:-:S04]  /*b9a0*/  LOP3.LUT R2, R19, 0x80000000, RZ, 0xc0, !PT ;  /* 0x8000000013027812 */ /* 0x000fc800078ec0ff */
[----:B------:R-:W-:-:S04]  /*b9b0*/  SHF.R.U32.HI R3, RZ, 0x18, R2 ;  /* 0x00000018ff037819 */ /* 0x000fc80000011602 */
[----:B------:R-:W-:-:S05]  /*b9c0*/  LOP3.LUT R3, R0, R3, RZ, 0xfc, !PT ;  /* 0x0000000300037212 */ /* 0x000fca00078efcff */
[----:B------:R0:W-:Y:S01]  /*b9d0*/  STG.E.U8 [R16.64], R3 ;  /* 0x0000000310007986 */ /* 0x0001e2000c101124 */
[----:B------:R-:W-:Y:S05]  /*b9e0*/  BRA `(.L_x_270) ;  /* 0x000006f000007947 */ /* 0x000fea0003800000 */
.L_x_280:
[----:B------:R0:W-:Y:S01]  /*b9f0*/  STG.E.U16 [R16.64], R19 ;  /* 0x0000001310007986 */ /* 0x0001e2000c101524 */
[----:B------:R-:W-:Y:S05]  /*ba00*/  BRA `(.L_x_270) ;  /* 0x000006d000007947 */ /* 0x000fea0003800000 */
.L_x_277:
        /* <DEDUP_REMOVED lines=12> */
.L_x_289:
        /* <DEDUP_REMOVED lines=17> */
.L_x_292:
[----:B------:R-:W-:-:S04]  /*bbe0*/  LOP3.LUT R2, R19, 0x80000000, RZ, 0xc0, !PT ;  /* 0x8000000013027812 */ /* 0x000fc800078ec0ff */
[----:B------:R-:W-:-:S04]  /*bbf0*/  SHF.R.U32.HI R3, RZ, 0x18, R2 ;  /* 0x00000018ff037819 */ /* 0x000fc80000011602 */
[----:B------:R-:W-:-:S04]  /*bc00*/  LOP3.LUT R0, R0, R3, RZ, 0xfc, !PT ;  /* 0x0000000300007212 */ /* 0x000fc800078efcff */
[----:B------:R-:W-:Y:S02]  /*bc10*/  PRMT R8, R0, 0x7610, R8 ;  /* 0x0000761000087816 */ /* 0x000fe40000000008 */
.L_x_291:
[----:B------:R-:W-:Y:S05]  /*bc20*/  BSYNC B0 ;  /* 0x0000000000007941 */ /* 0x000fea0003800000 */
.L_x_290:
[----:B------:R0:W-:Y:S01]  /*bc30*/  STG.E.U8 [R16.64], R8 ;  /* 0x0000000810007986 */ /* 0x0001e2000c101124 */
[----:B------:R-:W-:Y:S05]  /*bc40*/  BRA `(.L_x_270) ;  /* 0x0000049000007947 */ /* 0x000fea0003800000 */
.L_x_288:
        /* <DEDUP_REMOVED lines=17> */
.L_x_295:
[----:B------:R-:W-:-:S04]  /*bd60*/  LOP3.LUT R2, R19, 0x80000000, RZ, 0xc0, !PT ;  /* 0x8000000013027812 */ /* 0x000fc800078ec0ff */
[----:B------:R-:W-:-:S04]  /*bd70*/  SHF.R.U32.HI R3, RZ, 0x18, R2 ;  /* 0x00000018ff037819 */ /* 0x000fc80000011602 */
[----:B------:R-:W-:-:S04]  /*bd80*/  LOP3.LUT R0, R0, R3, RZ, 0xfc, !PT ;  /* 0x0000000300007212 */ /* 0x000fc800078efcff */
[----:B------:R-:W-:Y:S02]  /*bd90*/  PRMT R8, R0, 0x7610, R8 ;  /* 0x0000761000087816 */ /* 0x000fe40000000008 */
.L_x_294:
[----:B------:R-:W-:Y:S05]  /*bda0*/  BSYNC B0 ;  /* 0x0000000000007941 */ /* 0x000fea0003800000 */
.L_x_293:
[----:B------:R0:W-:Y:S01]  /*bdb0*/  STG.E.U8 [R16.64], R8 ;  /* 0x0000000810007986 */ /* 0x0001e2000c101124 */
[----:B------:R-:W-:Y:S05]  /*bdc0*/  BRA `(.L_x_270) ;  /* 0x0000031000007947 */ /* 0x000fea0003800000 */
.L_x_287:
        /* <DEDUP_REMOVED lines=22> */
.L_x_269:
        /* <DEDUP_REMOVED lines=20> */
.L_x_297:
[----:B------:R-:W-:-:S06]  /*c070*/  PRMT R2, RZ, 0x5410, R19 ;  /* 0x00005410ff027816 */ /* 0x000fcc0000000013 */
[----:B------:R-:W0:Y:S02]  /*c080*/  F2I.U64.TRUNC R2, R2 ;  /* 0x0000000200027311 */ /* 0x000e24000020d800 */
[----:B0-----:R0:W-:Y:S01]  /*c090*/  STG.E.64 [R16.64], R2 ;  /* 0x0000000210007986 */ /* 0x0011e2000c101b24 */
[----:B------:R-:W-:Y:S05]  /*c0a0*/  BRA `(.L_x_270) ;  /* 0x0000003000007947 */ /* 0x000fea0003800000 */
.L_x_296:
[----:B------:R-:W-:-:S06]  /*c0b0*/  PRMT R19, RZ, 0x5410, R19 ;  /* 0x00005410ff137816 */ /* 0x000fcc0000000013 */
[----:B------:R-:W0:Y:S02]  /*c0c0*/  F2I.FTZ.U32.TRUNC.NTZ R19, R19 ;  /* 0x0000001300137305 */ /* 0x000e24000021f000 */
[----:B0-----:R0:W-:Y:S02]  /*c0d0*/  STG.E [R16.64], R19 ;  /* 0x0000001310007986 */ /* 0x0011e4000c101924 */
.L_x_270:
[----:B------:R-:W-:Y:S02]  /*c0e0*/  IADD3 R23, R23, 0x80, RZ ;  /* 0x0000008017177810 */ /* 0x000fe40007ffe0ff */
.L_x_101:
[----:B------:R-:W-:Y:S05]  /*c0f0*/  BSYNC B6 ;  /* 0x0000000000067941 */ /* 0x000fea0003800000 */
.L_x_100:
[----:B------:R-:W-:-:S13]  /*c100*/  ISETP.GE.AND P0, PT, R23, c[0x0][0x160], PT ;  /* 0x0000580017007a0c */ /* 0x000fda0003f06270 */
[----:B------:R-:W-:Y:S05]  /*c110*/  @P0 EXIT ;  /* 0x000000000000094d */ /* 0x000fea0003800000 */
        /* <DEDUP_REMOVED lines=255> */
.L_x_298:
        /* <DEDUP_REMOVED lines=21> */
.L_x_302:
[----:B------:R-:W2:Y:S02]  /*d260*/  LDG.E.U8 R2, [R2.64] ;  /* 0x0000002402027981 */ /* 0x000ea4000c1e1100 */
[----:B--2---:R-:W0:Y:S02]  /*d270*/  I2F.U16 R0, R2 ;  /* 0x0000000200007306 */ /* 0x004e240000101000 */
[----:B0-----:R-:W-:-:S04]  /*d280*/  F2FP.BF16.PACK_AB R0, RZ, R0 ;  /* 0x00000000ff00723e */ /* 0x001fc800000010ff */
[----:B------:R-:W-:Y:S01]  /*d290*/  PRMT R19, R0, 0x7610, R19 ;  /* 0x0000761000137816 */ /* 0x000fe20000000013 */
[----:B------:R-:W-:Y:S05]  /*d2a0*/  BRA `(.L_x_304) ;  /* 0x00000f0000007947 */ /* 0x000fea0003800000 */
.L_x_301:
        /* <DEDUP_REMOVED lines=11> */
.L_x_306:
[----:B------:R-:W2:Y:S02]  /*d360*/  LDG.E R2, [R2.64] ;  /* 0x0000002402027981 */ /* 0x000ea4000c1e1900 */
[----:B--2---:R-:W0:Y:S02]  /*d370*/  I2F R0, R2 ;  /* 0x0000000200007306 */ /* 0x004e240000201400 */
[----:B0-----:R-:W-:-:S04]  /*d380*/  F2FP.BF16.PACK_AB R0, RZ, R0 ;  /* 0x00000000ff00723e */ /* 0x001fc800000010ff */
[----:B------:R-:W-:Y:S01]  /*d390*/  PRMT R19, R0, 0x7610, R19 ;  /* 0x0000761000137816 */ /* 0x000fe20000000013 */
[----:B------:R-:W-:Y:S05]  /*d3a0*/  BRA `(.L_x_304) ;  /* 0x00000e0000007947 */ /* 0x000fea0003800000 */
.L_x_305:
[----:B------:R-:W2:Y:S02]  /*d3b0*/  LDG.E.U16 R2, [R2.64] ;  /* 0x0000002402027981 */ /* 0x000ea4000c1e1500 */
[----:B--2---:R-:W0:Y:S02]  /*d3c0*/  I2F.S16 R0, R2 ;  /* 0x0000000200007306 */ /* 0x004e240000101400 */
[----:B0-----:R-:W-:-:S04]  /*d3d0*/  F2FP.BF16.PACK_AB R0, RZ, R0 ;  /* 0x00000000ff00723e */ /* 0x001fc800000010ff */
[----:B------:R-:W-:Y:S01]  /*d3e0*/  PRMT R19, R0, 0x7610, R19 ;  /* 0x0000761000137816 */ /* 0x000fe20000000013 */
[----:B------:R-:W-:Y:S05]  /*d3f0*/  BRA `(.L_x_304) ;  /* 0x00000db000007947 */ /* 0x000fea0003800000 */
.L_x_300:
        /* <DEDUP_REMOVED lines=9> */
.L_x_308:
[----:B------:R-:W2:Y:S02]  /*d490*/  LDG.E.U16 R0, [R2.64] ;  /* 0x0000002402007981 */ /* 0x000ea4000c1e1500 */
[----:B--2---:R-:W-:-:S05]  /*d4a0*/  HADD2.F32 R0, -RZ, R0.H0_H0 ;  /* 0x20000000ff007230 */ /* 0x004fca0000004100 */
[----:B------:R-:W-:-:S04]  /*d4b0*/  F2FP.BF16.PACK_AB R0, RZ, R0 ;  /* 0x00000000ff00723e */ /* 0x000fc800000010ff */
[----:B------:R-:W-:Y:S01]  /*d4c0*/  PRMT R19, R0, 0x7610, R19 ;  /* 0x0000761000137816 */ /* 0x000fe20000000013 */
[----:B------:R-:W-:Y:S05]  /*d4d0*/  BRA `(.L_x_304) ;  /* 0x00000cd000007947 */ /* 0x000fea0003800000 */
.L_x_307:
        /* <DEDUP_REMOVED lines=9> */
.L_x_310:
[----:B------:R-:W2:Y:S02]  /*d570*/  LDG.E.U16 R2, [R2.64] ;  /* 0x0000002402027981 */ /* 0x000ea4000c1e1500 */
[----:B--2---:R-:W-:-:S05]  /*d580*/  HADD2.F32 R0, -RZ, R2.H0_H0 ;  /* 0x20000002ff007230 */ /* 0x004fca0000004100 */
[----:B------:R-:W-:-:S04]  /*d590*/  F2FP.BF16.PACK_AB R0, RZ, R0 ;  /* 0x00000000ff00723e */ /* 0x000fc800000010ff */
[----:B------:R-:W-:Y:S01]  /*d5a0*/  PRMT R19, R0, 0x7610, R19 ;  /* 0x0000761000137816 */ /* 0x000fe20000000013 */
[----:B------:R-:W-:Y:S05]  /*d5b0*/  BRA `(.L_x_304) ;  /* 0x00000bf000007947 */ /* 0x000fea0003800000 */
.L_x_309:
[----:B------:R-:W2:Y:S02]  /*d5c0*/  LDG.E.64 R2, [R2.64] ;  /* 0x0000002402027981 */ /* 0x000ea4000c1e1b00 */
[----:B--2---:R-:W0:Y:S01]  /*d5d0*/  F2F.F32.F64 R0, R2 ;  /* 0x0000000200007310 */ /* 0x004e220000301000 */
[----:B------:R-:W0:-:S14]  /*d5e0*/  DSETP.GEU.AND P0, PT, |R2|, c[0x2][0x0], PT ;  /* 0x008000000200762a */ /* 0x000e1c0003f0e200 */
[----:B0-----:R-:W-:-:S05]  /*d5f0*/  @!P0 FMUL R0, R0, 1.175494350822287508e-38 ;  /* 0x0080000000008820 */ /* 0x001fca0000400000 */
[----:B------:R-:W-:-:S04]  /*d600*/  F2FP.BF16.PACK_AB R0, RZ, R0 ;  /* 0x00000000ff00723e */ /* 0x000fc800000010ff */
[----:B------:R-:W-:Y:S01]  /*d610*/  PRMT R19, R0, 0x7610, R19 ;  /* 0x0000761000137816 */ /* 0x000fe20000000013 */
[----:B------:R-:W-:Y:S05]  /*d620*/  BRA `(.L_x_304) ;  /* 0x00000b8000007947 */ /* 0x000fea0003800000 */
.L_x_299:
        /* <DEDUP_REMOVED lines=14> */
.L_x_313:
[----:B------:R-:W2:Y:S02]  /*d710*/  LDG.E.64 R2, [R2.64] ;  /* 0x0000002402027981 */ /* 0x000ea4000c1e1b00 */
[----:B--2---:R-:W0:Y:S01]  /*d720*/  F2F.F32.F64 R0, R2 ;  /* 0x0000000200007310 */ /* 0x004e220000301000 */
[----:B------:R-:W0:-:S14]  /*d730*/  DSETP.GEU.AND P0, PT, |R2|, c[0x2][0x0], PT ;  /* 0x008000000200762a */ /* 0x000e1c0003f0e200 */
[----:B0-----:R-:W-:-:S05]  /*d740*/  @!P0 FMUL R0, R0, 1.175494350822287508e-38 ;  /* 0x0080000000008820 */ /* 0x001fca0000400000 */
[----:B------:R-:W-:-:S04]  /*d750*/  F2FP.BF16.PACK_AB R0, RZ, R0 ;  /* 0x00000000ff00723e */ /* 0x000fc800000010ff */
[----:B------:R-:W-:Y:S01]  /*d760*/  PRMT R19, R0, 0x7610, R19 ;  /* 0x0000761000137816 */ /* 0x000fe20000000013 */
[----:B------:R-:W-:Y:S05]  /*d770*/  BRA `(.L_x_304) ;  /* 0x00000a3000007947 */ /* 0x000fea0003800000 */
.L_x_312:
        /* <DEDUP_REMOVED lines=28> */
.L_x_315:
        /* <DEDUP_REMOVED lines=15> */
.L_x_314:
[----:B------:R0:W5:Y:S01]  /*da30*/  LDG.E.U16 R19, [R2.64] ;  /* 0x0000002402137981 */ /* 0x000162000c1e1500 */
[----:B------:R-:W-:Y:S05]  /*da40*/  BRA `(.L_x_304) ;  /* 0x0000076000007947 */ /* 0x000fea0003800000 */
.L_x_311:
        /* <DEDUP_REMOVED lines=12> */
.L_x_318:
        /* <DEDUP_REMOVED lines=21> */
.L_x_322:
[----:B------:R-:W-:Y:S05]  /*dc60*/  BSYNC B1 ;  /* 0x0000000000017941 */ /* 0x000fea0003800000 */
.L_x_321:
[----:B------:R-:W-:Y:S01]  /*dc70*/  LEA R3, R0, 0x3b800000, 0x17 ;  /* 0x3b80000000037811 */ /* 0x000fe200078eb8ff */
[----:B------:R-:W-:-:S05]  /*dc80*/  IMAD.SHL.U32 R0, R2, 0x100000, RZ ;  /* 0x0010000002007824 */ /* 0x000fca00078e00ff */
[----:B------:R-:W-:Y:S02]  /*dc90*/  LOP3.LUT R0, R3, R0, R4, 0xfe, !PT ;  /* 0x0000000003007212 */ /* 0x000fe400078efe04 */
.L_x_320:
[----:B------:R-:W-:Y:S05]  /*dca0*/  BSYNC B0 ;  /* 0x0000000000007941 */ /* 0x000fea0003800000 */
.L_x_319:
[----:B------:R-:W-:-:S04]  /*dcb0*/  F2FP.BF16.PACK_AB R0, RZ, R0 ;  /* 0x00000000ff00723e */ /* 0x000fc800000010ff */
[----:B------:R-:W-:Y:S01]  /*dcc0*/  PRMT R19, R0, 0x7610, R19 ;  /* 0x0000761000137816 */ /* 0x000fe20000000013 */
[----:B------:R-:W-:Y:S05]  /*dcd0*/  BRA `(.L_x_304) ;  /* 0x000004d000007947 */ /* 0x000fea0003800000 */
.L_x_317:
        /* <DEDUP_REMOVED lines=21> */
.L_x_326:
[----:B------:R-:W-:Y:S05]  /*de30*/  BSYNC B1 ;  /* 0x0000000000017941 */ /* 0x000fea0003800000 */
.L_x_325:
[----:B------:R-:W-:Y:S01]  /*de40*/  LEA R3, R0, 0x37800000, 0x17 ;  /* 0x3780000000037811 */ /* 0x000fe200078eb8ff */
[----:B------:R-:W-:-:S05]  /*de50*/  IMAD.SHL.U32 R0, R2, 0x200000, RZ ;  /* 0x0020000002007824 */ /* 0x000fca00078e00ff */
[----:B------:R-:W-:Y:S02]  /*de60*/  LOP3.LUT R0, R3, R0, R4, 0xfe, !PT ;  /* 0x0000000003007212 */ /* 0x000fe400078efe04 */
.L_x_324:
[----:B------:R-:W-:Y:S05]  /*de70*/  BSYNC B0 ;  /* 0x0000000000007941 */ /* 0x000fea0003800000 */
.L_x_323:
[----:B------:R-:W-:-:S04]  /*de80*/  F2FP.BF16.PACK_AB R0, RZ, R0 ;  /* 0x00000000ff00723e */ /* 0x000fc800000010ff */
[----:B------:R-:W-:Y:S01]  /*de90*/  PRMT R19, R0, 0x7610, R19 ;  /* 0x0000761000137816 */ /* 0x000fe20000000013 */
[----:B------:R-:W-:Y:S05]  /*dea0*/  BRA `(.L_x_304) ;  /* 0x0000030000007947 */ /* 0x000fea0003800000 */
.L_x_316:
        /* <DEDUP_REMOVED lines=14> */
.L_x_330:
[----:B------:R-:W-:Y:S05]  /*df90*/  BSYNC B0 ;  /* 0x0000000000007941 */ /* 0x000fea0003800000 */
.L_x_329:
[----:B------:R-:W-:-:S04]  /*dfa0*/  F2FP.BF16.PACK_AB R0, RZ, R0 ;  /* 0x00000000ff00723e */ /* 0x000fc800000010ff */
[----:B------:R-:W-:Y:S01]  /*dfb0*/  PRMT R19, R0, 0x7610, R19 ;  /* 0x0000761000137816 */ /* 0x000fe20000000013 */
[----:B------:R-:W-:Y:S05]  /*dfc0*/  BRA `(.L_x_304) ;  /* 0x000001e000007947 */ /* 0x000fea0003800000 */
.L_x_303:
        /* <DEDUP_REMOVED lines=21> */
.L_x_328:
[----:B------:R-:W2:Y:S02]  /*e120*/  LDG.E.64 R2, [R2.64] ;  /* 0x0000002402027981 */ /* 0x000ea4000c1e1b00 */
[----:B--2---:R-:W0:Y:S02]  /*e130*/  I2F.U64 R0, R2 ;  /* 0x0000000200007312 */ /* 0x004e240000301000 */
[----:B0-----:R-:W-:-:S04]  /*e140*/  F2FP.BF16.PACK_AB R0, RZ, R0 ;  /* 0x00000000ff00723e */ /* 0x001fc800000010ff */
[----:B------:R-:W-:Y:S01]  /*e150*/  PRMT R19, R0, 0x7610, R19 ;  /* 0x0000761000137816 */ /* 0x000fe20000000013 */
[----:B------:R-:W-:Y:S05]  /*e160*/  BRA `(.L_x_304) ;  /* 0x0000004000007947 */ /* 0x000fea0003800000 */
.L_x_327:
[----:B------:R-:W2:Y:S02]  /*e170*/  LDG.E R2, [R2.64] ;  /* 0x0000002402027981 */ /* 0x000ea4000c1e1900 */
[----:B--2---:R-:W0:Y:S02]  /*e180*/  I2F.U32 R0, R2 ;  /* 0x0000000200007306 */ /* 0x004e240000201000 */
[----:B0-----:R-:W-:-:S04]  /*e190*/  F2FP.BF16.PACK_AB R0, RZ, R0 ;  /* 0x00000000ff00723e */ /* 0x001fc800000010ff */
[----:B------:R-:W-:Y:S02]  /*e1a0*/  PRMT R19, R0, 0x7610, R19 ;  /* 0x0000761000137816 */ /* 0x000fe40000000013 */
.L_x_304:
        /* <DEDUP_REMOVED lines=18> */
.L_x_334:
[----:B------:R-:W2:Y:S02]  /*e2d0*/  LDG.E.U8 R2, [R2.64] ;  /* 0x0000002402027981 */ /* 0x000ea4000c1e1100 */
[----:B--2---:R-:W0:Y:S02]  /*e2e0*/  I2F.U16 R0, R2 ;  /* 0x0000000200007306 */ /* 0x004e240000101000 */
[----:B0-----:R-:W-:Y:S01]  /*e2f0*/  F2FP.BF16.PACK_AB R0, RZ, R0 ;  /* 0x00000000ff00723e */ /* 0x001fe200000010ff */
[----:B------:R-:W-:Y:S05]  /*e300*/  BRA `(.L_x_336) ;  /* 0x00000e3000007947 */ /* 0x000fea0003800000 */
.L_x_333:
        /* <DEDUP_REMOVED lines=10> */
.L_x_338:
[----:B------:R-:W2:Y:S02]  /*e3b0*/  LDG.E R2, [R2.64] ;  /* 0x0000002402027981 */ /* 0x000ea4000c1e1900 */
[----:B--2---:R-:W0:Y:S02]  /*e3c0*/  I2F R0, R2 ;  /* 0x0000000200007306 */ /* 0x004e240000201400 */
[----:B0-----:R-:W-:Y:S01]  /*e3d0*/  F2FP.BF16.PACK_AB R0, RZ, R0 ;  /* 0x00000000ff00723e */ /* 0x001fe200000010ff */
[----:B------:R-:W-:Y:S05]  /*e3e0*/  BRA `(.L_x_336) ;  /* 0x00000d5000007947 */ /* 0x000fea0003800000 */
.L_x_337:
[----:B------:R-:W2:Y:S02]  /*e3f0*/  LDG.E.U16 R2, [R2.64] ;  /* 0x0000002402027981 */ /* 0x000ea4000c1e1500 */
[----:B--2---:R-:W0:Y:S02]  /*e400*/  I2F.S16 R0, R2 ;  /* 0x0000000200007306 */ /* 0x004e240000101400 */
[----:B0-----:R-:W-:Y:S01]  /*e410*/  F2FP.BF16.PACK_AB R0, RZ, R0 ;  /* 0x00000000ff00723e */ /* 0x001fe200000010ff */
[----:B------:R-:W-:Y:S05]  /*e420*/  BRA `(.L_x_336) ;  /* 0x00000d1000007947 */ /* 0x000fea0003800000 */
.L_x_332:
        /* <DEDUP_REMOVED lines=9> */
.L_x_340:
[----:B------:R-:W2:Y:S02]  /*e4c0*/  LDG.E.U16 R0, [R2.64] ;  /* 0x0000002402007981 */ /* 0x000ea4000c1e1500 */
[----:B--2---:R-:W-:-:S05]  /*e4d0*/  HADD2.F32 R0, -RZ, R0.H0_H0 ;  /* 0x20000000ff007230 */ /* 0x004fca0000004100 */
[----:B------:R-:W-:Y:S01]  /*e4e0*/  F2FP.BF16.PACK_AB R0, RZ, R0 ;  /* 0x00000000ff00723e */ /* 0x000fe200000010ff */
[----:B------:R-:W-:Y:S05]  /*e4f0*/  BRA `(.L_x_336) ;  /* 0x00000c4000007947 */ /* 0x000fea0003800000 */
.L_x_339:
        /* <DEDUP_REMOVED lines=9> */
.L_x_342:
[----:B------:R-:W2:Y:S02]  /*e590*/  LDG.E.U16 R2, [R2.64] ;  /* 0x0000002402027981 */ /* 0x000ea4000c1e1500 */
[----:B--2---:R-:W-:-:S05]  /*e5a0*/  HADD2.F32 R0, -RZ, R2.H0_H0 ;  /* 0x20000002ff007230 */ /* 0x004fca0000004100 */
[----:B------:R-:W-:Y:S01]  /*e5b0*/  F2FP.BF16.PACK_AB R0, RZ, R0 ;  /* 0x00000000ff00723e */ /* 0x000fe200000010ff */
[----:B------:R-:W-:Y:S05]  /*e5c0*/  BRA `(.L_x_336) ;  /* 0x00000b7000007947 */ /* 0x000fea0003800000 */
.L_x_341:
[----:B------:R-:W2:Y:S02]  /*e5d0*/  LDG.E.64 R2, [R2.64] ;  /* 0x0000002402027981 */ /* 0x000ea4000c1e1b00 */
[----:B--2---:R-:W0:Y:S01]  /*e5e0*/  F2F.F32.F64 R0, R2 ;  /* 0x0000000200007310 */ /* 0x004e220000301000 */
[----:B------:R-:W0:-:S14]  /*e5f0*/  DSETP.GEU.AND P0, PT, |R2|, c[0x2][0x0], PT ;  /* 0x008000000200762a */ /* 0x000e1c0003f0e200 */
[----:B0-----:R-:W-:-:S05]  /*e600*/  @!P0 FMUL R0, R0, 1.175494350822287508e-38 ;  /* 0x0080000000008820 */ /* 0x001fca0000400000 */
[----:B------:R-:W-:Y:S01]  /*e610*/  F2FP.BF16.PACK_AB R0, RZ, R0 ;  /* 0x00000000ff00723e */ /* 0x000fe200000010ff */
[----:B------:R-:W-:Y:S05]  /*e620*/  BRA `(.L_x_336) ;  /* 0x00000b1000007947 */ /* 0x000fea0003800000 */
.L_x_331:
        /* <DEDUP_REMOVED lines=13> */
.L_x_345:
[----:B------:R-:W2:Y:S02]  /*e700*/  LDG.E.64 R2, [R2.64] ;  /* 0x0000002402027981 */ /* 0x000ea4000c1e1b00 */
[----:B--2---:R-:W0:Y:S01]  /*e710*/  F2F.F32.F64 R0, R2 ;  /* 0x0000000200007310 */ /* 0x004e220000301000 */
[----:B------:R-:W0:-:S14]  /*e720*/  DSETP.GEU.AND P0, PT, |R2|, c[0x2][0x0], PT ;  /* 0x008000000200762a */ /* 0x000e1c0003f0e200 */
[----:B0-----:R-:W-:-:S05]  /*e730*/  @!P0 FMUL R0, R0, 1.175494350822287508e-38 ;  /* 0x0080000000008820 */ /* 0x001fca0000400000 */
[----:B------:R-:W-:Y:S01]  /*e740*/  F2FP.BF16.PACK_AB R0, RZ, R0 ;  /* 0x00000000ff00723e */ /* 0x000fe200000010ff */
[----:B------:R-:W-:Y:S05]  /*e750*/  BRA `(.L_x_336) ;  /* 0x000009e000007947 */ /* 0x000fea0003800000 */
.L_x_344:
        /* <DEDUP_REMOVED lines=28> */
.L_x_347:
        /* <DEDUP_REMOVED lines=15> */
.L_x_346:
[----:B------:R0:W5:Y:S01]  /*ea10*/  LDG.E.U16 R0, [R2.64] ;  /* 0x0000002402007981 */ /* 0x000162000c1e1500 */
[----:B------:R-:W-:Y:S05]  /*ea20*/  BRA `(.L_x_336) ;  /* 0x0000071000007947 */ /* 0x000fea0003800000 */
.L_x_343:
        /* <DEDUP_REMOVED lines=12> */
.L_x_350:
        /* <DEDUP_REMOVED lines=21> */
.L_x_354:
[----:B------:R-:W-:Y:S05]  /*ec40*/  BSYNC B1 ;  /* 0x0000000000017941 */ /* 0x000fea0003800000 */
.L_x_353:
[----:B------:R-:W-:Y:S01]  /*ec50*/  LEA R3, R0, 0x3b800000, 0x17 ;  /* 0x3b80000000037811 */ /* 0x000fe200078eb8ff */
[----:B------:R-:W-:-:S05]  /*ec60*/  IMAD.SHL.U32 R0, R2, 0x100000, RZ ;  /* 0x0010000002007824 */ /* 0x000fca00078e00ff */
[----:B------:R-:W-:Y:S02]  /*ec70*/  LOP3.LUT R0, R3, R0, R4, 0xfe, !PT ;  /* 0x0000000003007212 */ /* 0x000fe400078efe04 */
.L_x_352:
[----:B------:R-:W-:Y:S05]  /*ec80*/  BSYNC B0 ;  /* 0x0000000000007941 */ /* 0x000fea0003800000 */
.L_x_351:
[----:B------:R-:W-:Y:S01]  /*ec90*/  F2FP.BF16.PACK_AB R0, RZ, R0 ;  /* 0x00000000ff00723e */ /* 0x000fe200000010ff */
[----:B------:R-:W-:Y:S05]  /*eca0*/  BRA `(.L_x_336) ;  /* 0x0000049000007947 */ /* 0x000fea0003800000 */
.L_x_349:
        /* <DEDUP_REMOVED lines=21> */
.L_x_358:
[----:B------:R-:W-:Y:S05]  /*ee00*/  BSYNC B1 ;  /* 0x0000000000017941 */ /* 0x000fea0003800000 */
.L_x_357:
[----:B------:R-:W-:Y:S01]  /*ee10*/  LEA R3, R0, 0x37800000, 0x17 ;  /* 0x3780000000037811 */ /* 0x000fe200078eb8ff */
[----:B------:R-:W-:-:S05]  /*ee20*/  IMAD.SHL.U32 R0, R2, 0x200000, RZ ;  /* 0x0020000002007824 */ /* 0x000fca00078e00ff */
[----:B------:R-:W-:Y:S02]  /*ee30*/  LOP3.LUT R0, R3, R0, R4, 0xfe, !PT ;  /* 0x0000000003007212 */ /* 0x000fe400078efe04 */
.L_x_356:
[----:B------:R-:W-:Y:S05]  /*ee40*/  BSYNC B0 ;  /* 0x0000000000007941 */ /* 0x000fea0003800000 */
.L_x_355:
[----:B------:R-:W-:Y:S01]  /*ee50*/  F2FP.BF16.PACK_AB R0, RZ, R0 ;  /* 0x00000000ff00723e */ /* 0x000fe200000010ff */
[----:B------:R-:W-:Y:S05]  /*ee60*/  BRA `(.L_x_336) ;  /* 0x000002d000007947 */ /* 0x000fea0003800000 */
.L_x_348:
        /* <DEDUP_REMOVED lines=14> */
.L_x_362:
[----:B------:R-:W-:Y:S05]  /*ef50*/  BSYNC B0 ;  /* 0x0000000000007941 */ /* 0x000fea0003800000 */
.L_x_361:
[----:B------:R-:W-:Y:S01]  /*ef60*/  F2FP.BF16.PACK_AB R0, RZ, R0 ;  /* 0x00000000ff00723e */ /* 0x000fe200000010ff */
[----:B------:R-:W-:Y:S05]  /*ef70*/  BRA `(.L_x_336) ;  /* 0x000001c000007947 */ /* 0x000fea0003800000 */
.L_x_335:
        /* <DEDUP_REMOVED lines=21> */
.L_x_360:
[----:B------:R-:W2:Y:S02]  /*f0d0*/  LDG.E.64 R2, [R2.64] ;  /* 0x0000002402027981 */ /* 0x000ea4000c1e1b00 */
[----:B--2---:R-:W0:Y:S02]  /*f0e0*/  I2F.U64 R0, R2 ;  /* 0x0000000200007312 */ /* 0x004e240000301000 */
[----:B0-----:R-:W-:Y:S01]  /*f0f0*/  F2FP.BF16.PACK_AB R0, RZ, R0 ;  /* 0x00000000ff00723e */ /* 0x001fe200000010ff */
[----:B------:R-:W-:Y:S05]  /*f100*/  BRA `(.L_x_336) ;  /* 0x0000003000007947 */ /* 0x000fea0003800000 */
.L_x_359:
[----:B------:R-:W2:Y:S02]  /*f110*/  LDG.E R2, [R2.64] ;  /* 0x0000002402027981 */ /* 0x000ea4000c1e1900 */
[----:B--2---:R-:W0:Y:S02]  /*f120*/  I2F.U32 R0, R2 ;  /* 0x0000000200007306 */ /* 0x004e240000201000 */
[----:B0-----:R-:W-:-:S06]  /*f130*/  F2FP.BF16.PACK_AB R0, RZ, R0 ;  /* 0x00000000ff00723e */ /* 0x001fcc00000010ff */
.L_x_336:
        /* <DEDUP_REMOVED lines=19> */
[----:B0-----:R-:W-:Y:S01]  /*f270*/  STG.E.U8 [R16.64], R3 ;  /* 0x0000000310007986 */ /* 0x001fe2000c101124 */
[----:B------:R-:W-:Y:S05]  /*f280*/  EXIT ;  /* 0x000000000000794d */ /* 0x000fea0003800000 */
.L_x_366:
[----:B------:R-:W-:-:S06]  /*f290*/  PRMT R3, RZ, 0x5410, R19 ;  /* 0x00005410ff037816 */ /* 0x000fcc0000000013 */
[----:B------:R-:W0:Y:S02]  /*f2a0*/  F2I.S64.TRUNC R2, R3 ;  /* 0x0000000300027311 */ /* 0x000e24000020d900 */
[----:B0-----:R-:W-:Y:S01]  /*f2b0*/  STG.E.U8 [R16.64], R2 ;  /* 0x0000000210007986 */ /* 0x001fe2000c101124 */
[----:B------:R-:W-:Y:S05]  /*f2c0*/  EXIT ;  /* 0x000000000000794d */ /* 0x000fea0003800000 */
.L_x_365:
        /* <DEDUP_REMOVED lines=8> */
[----:B0-----:R-:W-:Y:S01]  /*f350*/  STG.E.64 [R16.64], R2 ;  /* 0x0000000210007986 */ /* 0x001fe2000c101b24 */
[----:B------:R-:W-:Y:S05]  /*f360*/  EXIT ;  /* 0x000000000000794d */ /* 0x000fea0003800000 */
.L_x_369:
[----:B------:R-:W-:-:S06]  /*f370*/  PRMT R19, RZ, 0x5410, R19 ;  /* 0x00005410ff137816 */ /* 0x000fcc0000000013 */
[----:B------:R-:W0:Y:S02]  /*f380*/  F2I.FTZ.TRUNC.NTZ R19, R19 ;  /* 0x0000001300137305 */ /* 0x000e24000021f100 */
[----:B0-----:R-:W-:Y:S01]  /*f390*/  STG.E [R16.64], R19 ;  /* 0x0000001310007986 */ /* 0x001fe2000c101924 */
[----:B------:R-:W-:Y:S05]  /*f3a0*/  EXIT ;  /* 0x000000000000794d */ /* 0x000fea0003800000 */
.L_x_368:
[----:B------:R-:W-:-:S06]  /*f3b0*/  PRMT R19, RZ, 0x5410, R19 ;  /* 0x00005410ff137816 */ /* 0x000fcc0000000013 */
[----:B------:R-:W0:Y:S02]  /*f3c0*/  F2I.FTZ.TRUNC.NTZ R19, R19 ;  /* 0x0000001300137305 */ /* 0x000e24000021f100 */
[----:B0-----:R-:W-:Y:S01]  /*f3d0*/  STG.E.U16 [R16.64], R19 ;  /* 0x0000001310007986 */ /* 0x001fe2000c101524 */
[----:B------:R-:W-:Y:S05]  /*f3e0*/  EXIT ;  /* 0x000000000000794d */ /* 0x000fea0003800000 */
.L_x_364:
[----:B------:R-:W-:-:S13]  /*f3f0*/  ISETP.GT.AND P0, PT, R2, 0x6, PT ;  /* 0x000000060200780c */ /* 0x000fda0003f04270 */
[----:B------:R-:W-:Y:S05]  /*f400*/  @P0 BRA `(.L_x_370) ;  /* 0x000000b000000947 */ /* 0x000fea0003800000 */
[----:B------:R-:W-:-:S13]  /*f410*/  ISETP.NE.AND P0, PT, R2, 0x5, PT ;  /* 0x000000050200780c */ /* 0x000fda0003f05270 */
[----:B------:R-:W-:Y:S05]  /*f420*/  @!P0 BRA `(.L_x_371) ;  /* 0x0000005000008947 */ /* 0x000fea0003800000 */
[----:B------:R-:W-:-:S13]  /*f430*/  ISETP.NE.AND P0, PT, R2, 0x6, PT ;  /* 0x000000060200780c */ /* 0x000fda0003f05270 */
[----:B------:R-:W-:Y:S05]  /*f440*/  @P0 BRA `(.L_x_367) ;  /* 0x00000b1000000947 */ /* 0x000fea0003800000 */
[----:B------:R-:W-:-:S05]  /*f450*/  PRMT R19, RZ, 0x5410, R19 ;  /* 0x00005410ff137816 */ /* 0x000fca0000000013 */
[----:B------:R-:W-:Y:S01]  /*f460*/  STG.E [R16.64], R19 ;  /* 0x0000001310007986 */ /* 0x000fe2000c101924 */
[----:B------:R-:W-:Y:S05]  /*f470*/  EXIT ;  /* 0x000000000000794d */ /* 0x000fea0003800000 */
.L_x_371:
[----:B------:R-:W-:-:S04]  /*f480*/  PRMT R0, RZ, 0x5410, R19 ;  /* 0x00005410ff007816 */ /* 0x000fc80000000013 */
[----:B------:R-:W-:-:S05]  /*f490*/  F2FP.PACK_AB R0, RZ, R0 ;  /* 0x00000000ff00723e */ /* 0x000fca00000000ff */
[----:B------:R-:W-:Y:S01]  /*f4a0*/  STG.E.U16 [R16.64], R0 ;  /* 0x0000000010007986 */ /* 0x000fe2000c101524 */
[----:B------:R-:W-:Y:S05]  /*f4b0*/  EXIT ;  /* 0x000000000000794d */ /* 0x000fea0003800000 */
.L_x_370:
        /* <DEDUP_REMOVED lines=8> */
[----:B------:R-:W-:Y:S01]  /*f540*/  STG.E.64 [R16.64], R2 ;  /* 0x0000000210007986 */ /* 0x000fe2000c101b24 */
[----:B------:R-:W-:Y:S05]  /*f550*/  EXIT ;  /* 0x000000000000794d */ /* 0x000fea0003800000 */
.L_x_373:
[----:B------:R-:W-:-:S04]  /*f560*/  PRMT R19, RZ, 0x5410, R19 ;  /* 0x00005410ff137816 */ /* 0x000fc80000000013 */
[----:B------:R-:W-:-:S04]  /*f570*/  F2FP.PACK_AB R3, RZ, R19 ;  /* 0x00000013ff03723e */ /* 0x000fc800000000ff */
[----:B------:R-:W-:-:S05]  /*f580*/  PRMT R3, R3, 0x5410, RZ ;  /* 0x0000541003037816 */ /* 0x000fca00000000ff */
[----:B------:R-:W-:Y:S01]  /*f590*/  STG.E [R16.64], R3 ;  /* 0x0000000310007986 */ /* 0x000fe2000c101924 */
[----:B------:R-:W-:Y:S05]  /*f5a0*/  EXIT ;  /* 0x000000000000794d */ /* 0x000fea0003800000 */
.L_x_372:
[----:B------:R-:W-:-:S05]  /*f5b0*/  PRMT R2, RZ, 0x5410, R19 ;  /* 0x00005410ff027816 */ /* 0x000fca0000000013 */
[----:B------:R-:W-:-:S06]  /*f5c0*/  FMUL.FTZ R2, R2, 1 ;  /* 0x3f80000002027820 */ /* 0x000fcc0000410000 */
[----:B------:R-:W0:Y:S02]  /*f5d0*/  F2F.F64.F32 R2, R2 ;  /* 0x0000000200027310 */ /* 0x000e240000201800 */
[----:B0-----:R-:W-:Y:S01]  /*f5e0*/  STG.E.64 [R16.64], R2 ;  /* 0x0000000210007986 */ /* 0x001fe2000c101b24 */
[----:B------:R-:W-:Y:S05]  /*f5f0*/  EXIT ;  /* 0x000000000000794d */ /* 0x000fea0003800000 */
.L_x_363:
        /* <DEDUP_REMOVED lines=11> */
[----:B------:R-:W-:Y:S01]  /*f6b0*/  STG.E.U8 [R16.64], R3 ;  /* 0x0000000310007986 */ /* 0x000fe2000c101124 */
[----:B------:R-:W-:Y:S05]  /*f6c0*/  EXIT ;  /* 0x000000000000794d */ /* 0x000fea0003800000 */
.L_x_376:
[----:B------:R-:W-:Y:S01]  /*f6d0*/  PRMT R19, RZ, 0x5410, R19 ;  /* 0x00005410ff137816 */ /* 0x000fe20000000013 */
[----:B------:R-:W-:-:S04]  /*f6e0*/  CS2R R6, SRZ ;  /* 0x0000000000067805 */ /* 0x000fc8000001ff00 */
[----:B------:R-:W-:-:S06]  /*f6f0*/  FMUL.FTZ R4, R19, 1 ;  /* 0x3f80000013047820 */ /* 0x000fcc0000410000 */
[----:B------:R-:W0:Y:S02]  /*f700*/  F2F.F64.F32 R4, R4 ;  /* 0x0000000400047310 */ /* 0x000e240000201800 */
[----:B0-----:R-:W-:Y:S01]  /*f710*/  STG.E.128 [R16.64], R4 ;  /* 0x0000000410007986 */ /* 0x001fe2000c101d24 */
[----:B------:R-:W-:Y:S05]  /*f720*/  EXIT ;  /* 0x000000000000794d */ /* 0x000fea0003800000 */
.L_x_375:
        /* <DEDUP_REMOVED lines=21> */
.L_x_380:
[----:B------:R-:W-:Y:S05]  /*f880*/  BSYNC B0 ;  /* 0x0000000000007941 */ /* 0x000fea0003800000 */
.L_x_379:
[----:B------:R-:W-:-:S05]  /*f890*/  LOP3.LUT R3, R0, R3, RZ, 0xfc, !PT ;  /* 0x0000000300037212 */ /* 0x000fca00078efcff */
[----:B------:R-:W-:Y:S01]  /*f8a0*/  STG.E.U8 [R16.64], R3 ;  /* 0x0000000310007986 */ /* 0x000fe2000c101124 */
[----:B------:R-:W-:Y:S05]  /*f8b0*/  EXIT ;  /* 0x000000000000794d */ /* 0x000fea0003800000 */
.L_x_378:
        /* <DEDUP_REMOVED lines=13> */
.L_x_382:
[----:B------:R-:W-:Y:S01]  /*f990*/  IMAD.MOV.U32 R0, RZ, RZ, 0x7f ;  /* 0x0000007fff007424 */ /* 0x000fe200078e00ff */
[----:B------:R-:W-:-:S04]  /*f9a0*/  ISETP.GT.U32.AND P0, PT, R2, 0x7f800000, PT ;  /* 0x7f8000000200780c */ /* 0x000fc80003f04070 */
[----:B------:R-:W-:-:S04]  /*f9b0*/  SEL R0, R0, 0x7c, P0 ;  /* 0x0000007c00007807 */ /* 0x000fc80000000000 */
.L_x_383:
[----:B------:R-:W-:Y:S05]  /*f9c0*/  BSYNC B0 ;  /* 0x0000000000007941 */ /* 0x000fea0003800000 */
.L_x_381:
[----:B------:R-:W-:-:S04]  /*f9d0*/  LOP3.LUT R2, R19, 0x80000000, RZ, 0xc0, !PT ;  /* 0x8000000013027812 */ /* 0x000fc800078ec0ff */
[----:B------:R-:W-:-:S04]  /*f9e0*/  SHF.R.U32.HI R3, RZ, 0x18, R2 ;  /* 0x00000018ff037819 */ /* 0x000fc80000011602 */
[----:B------:R-:W-:-:S05]  /*f9f0*/  LOP3.LUT R3, R0, R3, RZ, 0xfc, !PT ;  /* 0x0000000300037212 */ /* 0x000fca00078efcff */
[----:B------:R-:W-:Y:S01]  /*fa00*/  STG.E.U8 [R16.64], R3 ;  /* 0x0000000310007986 */ /* 0x000fe2000c101124 */
[----:B------:R-:W-:Y:S05]  /*fa10*/  EXIT ;  /* 0x000000000000794d */ /* 0x000fea0003800000 */
.L_x_377:
[----:B------:R-:W-:Y:S01]  /*fa20*/  STG.E.U16 [R16.64], R19 ;  /* 0x0000001310007986 */ /* 0x000fe2000c101524 */
[----:B------:R-:W-:Y:S05]  /*fa30*/  EXIT ;  /* 0x000000000000794d */ /* 0x000fea0003800000 */
.L_x_374:
        /* <DEDUP_REMOVED lines=10> */
[----:B0-----:R-:W-:Y:S01]  /*fae0*/  STG.E.U16 [R16.64], R3 ;  /* 0x0000000310007986 */ /* 0x001fe2000c101524 */
[----:B------:R-:W-:Y:S05]  /*faf0*/  EXIT ;  /* 0x000000000000794d */ /* 0x000fea0003800000 */
.L_x_386:
        /* <DEDUP_REMOVED lines=17> */
.L_x_389:
[----:B------:R-:W-:-:S04]  /*fc10*/  LOP3.LUT R2, R19, 0x80000000, RZ, 0xc0, !PT ;  /* 0x8000000013027812 */ /* 0x000fc800078ec0ff */
[----:B------:R-:W-:-:S04]  /*fc20*/  SHF.R.U32.HI R3, RZ, 0x18, R2 ;  /* 0x00000018ff037819 */ /* 0x000fc80000011602 */
[----:B------:R-:W-:-:S04]  /*fc30*/  LOP3.LUT R0, R0, R3, RZ, 0xfc, !PT ;  /* 0x0000000300007212 */ /* 0x000fc800078efcff */
[----:B------:R-:W-:Y:S02]  /*fc40*/  PRMT R8, R0, 0x7610, R8 ;  /* 0x0000761000087816 */ /* 0x000fe40000000008 */
.L_x_388:
[----:B------:R-:W-:Y:S05]  /*fc50*/  BSYNC B0 ;  /* 0x0000000000007941 */ /* 0x000fea0003800000 */
.L_x_387:
[----:B------:R-:W-:Y:S01]  /*fc60*/  STG.E.U8 [R16.64], R8 ;  /* 0x0000000810007986 */ /* 0x000fe2000c101124 */
[----:B------:R-:W-:Y:S05]  /*fc70*/  EXIT ;  /* 0x000000000000794d */ /* 0x000fea0003800000 */
.L_x_385:
        /* <DEDUP_REMOVED lines=17> */
.L_x_392:
[----:B------:R-:W-:-:S04]  /*fd90*/  LOP3.LUT R2, R19, 0x80000000, RZ, 0xc0, !PT ;  /* 0x8000000013027812 */ /* 0x000fc800078ec0ff */
[----:B------:R-:W-:-:S04]  /*fda0*/  SHF.R.U32.HI R3, RZ, 0x18, R2 ;  /* 0x00000018ff037819 */ /* 0x000fc80000011602 */
[----:B------:R-:W-:-:S04]  /*fdb0*/  LOP3.LUT R0, R0, R3, RZ, 0xfc, !PT ;  /* 0x0000000300007212 */ /* 0x000fc800078efcff */
[----:B------:R-:W-:Y:S02]  /*fdc0*/  PRMT R8, R0, 0x7610, R8 ;  /* 0x0000761000087816 */ /* 0x000fe40000000008 */
.L_x_391:
[----:B------:R-:W-:Y:S05]  /*fdd0*/  BSYNC B0 ;  /* 0x0000000000007941 */ /* 0x000fea0003800000 */
.L_x_390:
[----:B------:R-:W-:Y:S01]  /*fde0*/  STG.E.U8 [R16.64], R8 ;  /* 0x0000000810007986 */ /* 0x000fe2000c101124 */
[----:B------:R-:W-:Y:S05]  /*fdf0*/  EXIT ;  /* 0x000000000000794d */ /* 0x000fea0003800000 */
.L_x_384:
        /* <DEDUP_REMOVED lines=20> */
[----:B------:R-:W-:Y:S01]  /*ff40*/  STG.E.U8 [R16.64], R3 ;  /* 0x0000000310007986 */ /* 0x000fe2000c101124 */
[----:B------:R-:W-:Y:S05]  /*ff50*/  EXIT ;  /* 0x000000000000794d */ /* 0x000fea0003800000 */
.L_x_367:
        /* <DEDUP_REMOVED lines=19> */
[----:B------:R-:W-:Y:S05]  /*10090*/  EXIT ;  /* 0x000000000000794d */ /* 0x000fea0003800000 */
.L_x_394:
[----:B------:R-:W-:-:S06]  /*100a0*/  PRMT R2, RZ, 0x5410, R19 ;  /* 0x00005410ff027816 */ /* 0x000fcc0000000013 */
[----:B------:R-:W0:Y:S02]  /*100b0*/  F2I.U64.TRUNC R2, R2 ;  /* 0x0000000200027311 */ /* 0x000e24000020d800 */
[----:B0-----:R-:W-:Y:S01]  /*100c0*/  STG.E.64 [R16.64], R2 ;  /* 0x0000000210007986 */ /* 0x001fe2000c101b24 */
[----:B------:R-:W-:Y:S05]  /*100d0*/  EXIT ;  /* 0x000000000000794d */ /* 0x000fea0003800000 */
.L_x_393:
[----:B------:R-:W-:-:S06]  /*100e0*/  PRMT R19, RZ, 0x5410, R19 ;  /* 0x00005410ff137816 */ /* 0x000fcc0000000013 */
[----:B------:R-:W0:Y:S02]  /*100f0*/  F2I.FTZ.U32.TRUNC.NTZ R19, R19 ;  /* 0x0000001300137305 */ /* 0x000e24000021f000 */
[----:B0-----:R-:W-:Y:S01]  /*10100*/  STG.E [R16.64], R19 ;  /* 0x0000001310007986 */ /* 0x001fe2000c101924 */
[----:B------:R-:W-:Y:S05]  /*10110*/  EXIT ;  /* 0x000000000000794d */ /* 0x000fea0003800000 */
.L_x_395:
[----:B------:R-:W-:-:S00]  /*10120*/  BRA `(.L_x_395) ;  /* 0xfffffff000007947 */ /* 0x000fc0000383ffff */
[----:B------:R-:W-:-:S00]  /*10130*/  NOP ;  /* 0x0000000000007918 */ /* 0x000fc00000000000 */
        /* <DEDUP_REMOVED lines=12> */
.L_x_17715:


//--------------------- .text._ZN2at6native27unrolled_elementwise_kernelINS0_13BinaryFunctorIN3c108BFloat16ES4_S4_NS0_15binary_internal10DivFunctorIS4_EEEESt5arrayIPcLm3EELi4E23TrivialOffsetCalculatorILi2EjESC_ILi1EjENS0_6memory12LoadWithCastILi2EEENSF_13StoreWithCastILi1EEEEEviT_T0_T2_T3_T4_T5_ --------------------------
	.section	.text._ZN2at6native27unrolled_elementwise_kernelINS0_13BinaryFunctorIN3c108BFloat16ES4_S4_NS0_15binary_internal10DivFunctorIS4_EEEESt5arrayIPcLm3EELi4E23TrivialOffsetCalculatorILi2EjESC_ILi1EjENS0_6memory12LoadWithCastILi2EEENSF_13StoreWithCastILi1EEEEEviT_T0_T2_T3_T4_T5_,"ax",@progbits
	.sectioninfo	@"SHI_REGISTERS=31"
	.align	128
        .global         _ZN2at6native27unrolled_elementwise_kernelINS0_13BinaryFunctorIN3c108BFloat16ES4_S4_NS0_15binary_internal10DivFunctorIS4_EEEESt5arrayIPcLm3EELi4E23TrivialOffsetCalculatorILi2EjESC_ILi1EjENS0_6memory12LoadWithCastILi2EEENSF_13StoreWithCastILi1EEEEEviT_T0_T2_T3_T4_T5_
        .type           _ZN2at6native27unrolled_elementwise_kernelINS0_13BinaryFunctorIN3c108BFloat16ES4_S4_NS0_15binary_internal10DivFunctorIS4_EEEESt5arrayIPcLm3EELi4E23TrivialOffsetCalculatorILi2EjESC_ILi1EjENS0_6memory12LoadWithCastILi2EEENSF_13StoreWithCastILi1EEEEEviT_T0_T2_T3_T4_T5_,@function
        .size           _ZN2at6native27unrolled_elementwise_kernelINS0_13BinaryFunctorIN3c108BFloat16ES4_S4_NS0_15binary_internal10DivFunctorIS4_EEEESt5arrayIPcLm3EELi4E23TrivialOffsetCalculatorILi2EjESC_ILi1EjENS0_6memory12LoadWithCastILi2EEENSF_13StoreWithCastILi1EEEEEviT_T0_T2_T3_T4_T5_,(.L_x_17716 - _ZN2at6native27unrolled_elementwise_kernelINS0_13BinaryFunctorIN3c108BFloat16ES4_S4_NS0_15binary_internal10DivFunctorIS4_EEEESt5arrayIPcLm3EELi4E23TrivialOffsetCalculatorILi2EjESC_ILi1EjENS0_6memory12LoadWithCastILi2EEENSF_13StoreWithCastILi1EEEEEviT_T0_T2_T3_T4_T5_)
        .other          _ZN2at6native27unrolled_elementwise_kernelINS0_13BinaryFunctorIN3c108BFloat16ES4_S4_NS0_15binary_internal10DivFunctorIS4_EEEESt5arrayIPcLm3EELi4E23TrivialOffsetCalculatorILi2EjESC_ILi1EjENS0_6memory12LoadWithCastILi2EEENSF_13StoreWithCastILi1EEEEEviT_T0_T2_T3_T4_T5_,@"STO_CUDA_ENTRY STV_DEFAULT"
_ZN2at6native27unrolled_elementwise_kernelINS0_13BinaryFunctorIN3c108BFloat16ES4_S4_NS0_15binary_internal10DivFunctorIS4_EEEESt5arrayIPcLm3EELi4E23TrivialOffsetCalculatorILi2EjESC_ILi1EjENS0_6memory12LoadWithCastILi2EEENSF_13StoreWithCastILi1EEEEEviT_T0_T2_T3_T4_T5_:
.text._ZN2at6native27unrolled_elementwise_kernelINS0_13BinaryFunctorIN3c108BFloat16ES4_S4_NS0_15binary_internal10DivFunctorIS4_EEEESt5arrayIPcLm3EELi4E23TrivialOffsetCalculatorILi2EjESC_ILi1EjENS0_6memory12LoadWithCastILi2EEENSF_13StoreWithCastILi1EEEEEviT_T0_T2_T3_T4_T5_:
[----:B------:R-:W-:Y:S02]  /*0000*/  IMAD.MOV.U32 R1, RZ, RZ, c[0x0][0x28] ;  /* 0x00000a00ff017624 */ /* 0x000fe400078e00ff */
[----:B------:R-:W0:Y:S01]  /*0010*/  S2R R16, SR_CTAID.X ;  /* 0x0000000000107919 */ /* 0x000e220000002500 */
[----:B------:R-:W-:Y:S01]  /*0020*/  IMAD.MOV.U32 R3, RZ, RZ, -0x200 ;  /* 0xfffffe00ff037424 */ /* 0x000fe200078e00ff */
[----:B------:R-:W1:Y:S01]  /*0030*/  LDC.U8 R18, c[0x0][0x184] ;  /* 0x00006100ff127b82 */ /* 0x000e620000000000 */
[----:B------:R-:W-:Y:S01]  /*0040*/  ULDC.64 UR36, c[0x0][0x118] ;  /* 0x0000460000247ab9 */ /* 0x000fe20000000a00 */
[----:B------:R-:W2:Y:S01]  /*0050*/  S2R R17, SR_TID.X ;  /* 0x0000000000117919 */ /* 0x000ea20000002100 */
[----:B------:R-:W-:Y:S01]  /*0060*/  BSSY B6, `(.L_x_396) ;  /* 0x000021a000067945 */ /* 0x000fe20003800000 */
[----:B------:R-:W-:Y:S02]  /*0070*/  PRMT R23, RZ, 0x7610, R23 ;  /* 0x00007610ff177816 */ /* 0x000fe40000000017 */
[----:B------:R-:W-:Y:S02]  /*0080*/  PRMT R24, RZ, 0x7610, R24 ;  /* 0x00007610ff187816 */ /* 0x000fe40000000018 */
[----:B------:R-:W3:Y:S01]  /*0090*/  LDC.U8 R19, c[0x0][0x185] ;  /* 0x00006140ff137b82 */ /* 0x000ee20000000000 */
[----:B------:R-:W-:Y:S01]  /*00a0*/  PRMT R25, RZ, 0x7610, R25 ;  /* 0x00007610ff197816 */ /* 0x000fe20000000019 */
[----:B0-----:R-:W-:-:S05]  /*00b0*/  IMAD R22, R16, R3, c[0x0][0x160] ;  /* 0x0000580010167624 */ /* 0x001fca00078e0203 */
[----:B--2---:R-:W-:-:S13]  /*00c0*/  ISETP.GE.AND P0, PT, R17, R22, PT ;  /* 0x000000161100720c */ /* 0x004fda0003f06270 */
[----:B------:R-:W-:Y:S05]  /*00d0*/  @P0 BRA `(.L_x_397) ;  /* 0x0000212000000947 */ /* 0x000fea0003800000 */
[----:B-1-3--:R-:W-:Y:S01]  /*00e0*/  PRMT R0, R18, 0x9910, RZ ;  /* 0x0000991012007816 */ /* 0x00afe200000000ff */
[----:B------:R-:W-:-:S03]  /*00f0*/  IMAD R25, R16, 0x200, R17 ;  /* 0x0000020010197824 */ /* 0x000fc600078e0211 */
[----:B------:R-:W-:Y:S01]  /*0100*/  ISETP.GT.AND P0, PT, R0, 0x9, PT ;  /* 0x000000090000780c */ /* 0x000fe20003f04270 */
[----:B------:R-:W-:-:S05]  /*0110*/  IMAD R2, R25, c[0x0][0x188], RZ ;  /* 0x0000620019027a24 */ /* 0x000fca00078e02ff */
[----:B------:R-:W-:-:S05]  /*0120*/  IADD3 R2, P1, R2, c[0x0][0x170], RZ ;  /* 0x00005c0002027a10 */ /* 0x000fca0007f3e0ff */
[----:B------:R-:W-:Y:S02]  /*0130*/  IMAD.X R3, RZ, RZ, c[0x0][0x174], P1 ;  /* 0x00005d00ff037624 */ /* 0x000fe400008e06ff */
        /* <DEDUP_REMOVED lines=14> */
.L_x_401:
[----:B------:R-:W2:Y:S02]  /*0220*/  LDG.E.U8 R2, [R2.64] ;  /* 0x0000002402027981 */ /* 0x000ea4000c1e1100 */
[----:B--2---:R-:W0:Y:S02]  /*0230*/  I2F.U16 R0, R2 ;  /* 0x0000000200007306 */ /* 0x004e240000101000 */
[----:B0-----:R-:W-:-:S04]  /*0240*/  F2FP.BF16.PACK_AB R0, RZ, R0 ;  /* 0x00000000ff00723e */ /* 0x001fc800000010ff */
[----:B------:R-:W-:Y:S01]  /*0250*/  PRMT R24, R0, 0x7610, R24 ;  /* 0x0000761000187816 */ /* 0x000fe20000000018 */
[----:B------:R-:W-:Y:S05]  /*0260*/  BRA `(.L_x_403) ;  /* 0x00000f0000007947 */ /* 0x000fea0003800000 */
.L_x_400:
        /* <DEDUP_REMOVED lines=11> */
.L_x_405:
[----:B------:R-:W2:Y:S02]  /*0320*/  LDG.E R2, [R2.64] ;  /* 0x0000002402027981 */ /* 0x000ea4000c1e1900 */
[----:B--2---:R-:W0:Y:S02]  /*0330*/  I2F R0, R2 ;  /* 0x0000000200007306 */ /* 0x004e240000201400 */
[----:B0-----:R-:W-:-:S04]  /*0340*/  F2FP.BF16.PACK_AB R0, RZ, R0 ;  /* 0x00000000ff00723e */ /* 0x001fc800000010ff */
[----:B------:R-:W-:Y:S01]  /*0350*/  PRMT R24, R0, 0x7610, R24 ;  /* 0x0000761000187816 */ /* 0x000fe20000000018 */
[----:B------:R-:W-:Y:S05]  /*0360*/  BRA `(.L_x_403) ;  /* 0x00000e0000007947 */ /* 0x000fea0003800000 */
.L_x_404:
[----:B------:R-:W2:Y:S02]  /*0370*/  LDG.E.U16 R2, [R2.64] ;  /* 0x0000002402027981 */ /* 0x000ea4000c1e1500 */
[----:B--2---:R-:W0:Y:S02]  /*0380*/  I2F.S16 R0, R2 ;  /* 0x0000000200007306 */ /* 0x004e240000101400 */
[----:B0-----:R-:W-:-:S04]  /*0390*/  F2FP.BF16.PACK_AB R0, RZ, R0 ;  /* 0x00000000ff00723e */ /* 0x001fc800000010ff */
[----:B------:R-:W-:Y:S01]  /*03a0*/  PRMT R24, R0, 0x7610, R24 ;  /* 0x0000761000187816 */ /* 0x000fe20000000018 */
[----:B------:R-:W-:Y:S05]  /*03b0*/  BRA `(.L_x_403) ;  /* 0x00000db000007947 */ /* 0x000fea0003800000 */
.L_x_399:
        /* <DEDUP_REMOVED lines=9> */
.L_x_407:
[----:B------:R-:W2:Y:S02]  /*0450*/  LDG.E.U16 R0, [R2.64] ;  /* 0x0000002402007981 */ /* 0x000ea4000c1e1500 */
[----:B--2---:R-:W-:-:S05]  /*0460*/  HADD2.F32 R0, -RZ, R0.H0_H0 ;  /* 0x20000000ff007230 */ /* 0x004fca0000004100 */
[----:B------:R-:W-:-:S04]  /*0470*/  F2FP.BF16.PACK_AB R0, RZ, R0 ;  /* 0x00000000ff00723e */ /* 0x000fc800000010ff */
[----:B------:R-:W-:Y:S01]  /*0480*/  PRMT R24, R0, 0x7610, R24 ;  /* 0x0000761000187816 */ /* 0x000fe20000000018 */
[----:B------:R-:W-:Y:S05]  /*0490*/  BRA `(.L_x_403) ;  /* 0x00000cd000007947 */ /* 0x000fea0003800000 */
.L_x_406:
        /* <DEDUP_REMOVED lines=9> */
.L_x_409:
[----:B------:R-:W2:Y:S02]  /*0530*/  LDG.E.U16 R2, [R2.64] ;  /* 0x0000002402027981 */ /* 0x000ea4000c1e1500 */
[----:B--2---:R-:W-:-:S05]  /*0540*/  HADD2.F32 R0, -RZ, R2.H0_H0 ;  /* 0x20000002ff007230 */ /* 0x004fca0000004100 */
[----:B------:R-:W-:-:S04]  /*0550*/  F2FP.BF16.PACK_AB R0, RZ, R0 ;  /* 0x00000000ff00723e */ /* 0x000fc800000010ff */
[----:B------:R-:W-:Y:S01]  /*0560*/  PRMT R24, R0, 0x7610, R24 ;  /* 0x0000761000187816 */ /* 0x000fe20000000018 */
[----:B------:R-:W-:Y:S05]  /*0570*/  BRA `(.L_x_403) ;  /* 0x00000bf000007947 */ /* 0x000fea0003800000 */
.L_x_408:
[----:B------:R-:W2:Y:S02]  /*0580*/  LDG.E.64 R2, [R2.64] ;  /* 0x0000002402027981 */ /* 0x000ea4000c1e1b00 */
[----:B--2---:R-:W0:Y:S01]  /*0590*/  F2F.F32.F64 R0, R2 ;  /* 0x0000000200007310 */ /* 0x004e220000301000 */
[----:B------:R-:W0:-:S14]  /*05a0*/  DSETP.GEU.AND P0, PT, |R2|, c[0x2][0x0], PT ;  /* 0x008000000200762a */ /* 0x000e1c0003f0e200 */
[----:B0-----:R-:W-:-:S05]  /*05b0*/  @!P0 FMUL R0, R0, 1.175494350822287508e-38 ;  /* 0x0080000000008820 */ /* 0x001fca0000400000 */
[----:B------:R-:W-:-:S04]  /*05c0*/  F2FP.BF16.PACK_AB R0, RZ, R0 ;  /* 0x00000000ff00723e */ /* 0x000fc800000010ff */
[----:B------:R-:W-:Y:S01]  /*05d0*/  PRMT R24, R0, 0x7610, R24 ;  /* 0x0000761000187816 */ /* 0x000fe20000000018 */
[----:B------:R-:W-:Y:S05]  /*05e0*/  BRA `(.L_x_403) ;  /* 0x00000b8000007947 */ /* 0x000fea0003800000 */
.L_x_398:
        /* <DEDUP_REMOVED lines=14> */
.L_x_412:
[----:B------:R-:W2:Y:S02]  /*06d0*/  LDG.E.64 R2, [R2.64] ;  /* 0x0000002402027981 */ /* 0x000ea4000c1e1b00 */
[----:B--2---:R-:W0:Y:S01]  /*06e0*/  F2F.F32.F64 R0, R2 ;  /* 0x0000000200007310 */ /* 0x004e220000301000 */
[----:B------:R-:W0:-:S14]  /*06f0*/  DSETP.GEU.AND P0, PT, |R2|, c[0x2][0x0], PT ;  /* 0x008000000200762a */ /* 0x000e1c0003f0e200 */
[----:B0-----:R-:W-:-:S05]  /*0700*/  @!P0 FMUL R0, R0, 1.175494350822287508e-38 ;  /* 0x0080000000008820 */ /* 0x001fca0000400000 */
[----:B------:R-:W-:-:S04]  /*0710*/  F2FP.BF16.PACK_AB R0, RZ, R0 ;  /* 0x00000000ff00723e */ /* 0x000fc800000010ff */
[----:B------:R-:W-:Y:S01]  /*0720*/  PRMT R24, R0, 0x7610, R24 ;  /* 0x0000761000187816 */ /* 0x000fe20000000018 */
[----:B------:R-:W-:Y:S05]  /*0730*/  BRA `(.L_x_403) ;  /* 0x00000a3000007947 */ /* 0x000fea0003800000 */
.L_x_411:
        /* <DEDUP_REMOVED lines=28> */
.L_x_414:
        /* <DEDUP_REMOVED lines=15> */
.L_x_413:
[----:B------:R0:W5:Y:S01]  /*09f0*/  LDG.E.U16 R24, [R2.64] ;  /* 0x0000002402187981 */ /* 0x000162000c1e1500 */
[----:B------:R-:W-:Y:S05]  /*0a00*/  BRA `(.L_x_403) ;  /* 0x0000076000007947 */ /* 0x000fea0003800000 */
.L_x_410:
        /* <DEDUP_REMOVED lines=12> */
.L_x_417:
        /* <DEDUP_REMOVED lines=21> */
.L_x_421:
[----:B------:R-:W-:Y:S05]  /*0c20*/  BSYNC B1 ;  /* 0x0000000000017941 */ /* 0x000fea0003800000 */
.L_x_420:
[----:B------:R-:W-:Y:S01]  /*0c30*/  LEA R3, R0, 0x3b800000, 0x17 ;  /* 0x3b80000000037811 */ /* 0x000fe200078eb8ff */
[----:B------:R-:W-:-:S05]  /*0c40*/  IMAD.SHL.U32 R0, R2, 0x100000, RZ ;  /* 0x0010000002007824 */ /* 0x000fca00078e00ff */
[----:B------:R-:W-:Y:S02]  /*0c50*/  LOP3.LUT R0, R3, R0, R4, 0xfe, !PT ;  /* 0x0000000003007212 */ /* 0x000fe400078efe04 */
.L_x_419:
[----:B------:R-:W-:Y:S05]  /*0c60*/  BSYNC B0 ;  /* 0x0000000000007941 */ /* 0x000fea0003800000 */
.L_x_418:
[----:B------:R-:W-:-:S04]  /*0c70*/  F2FP.BF16.PACK_AB R0, RZ, R0 ;  /* 0x00000000ff00723e */ /* 0x000fc800000010ff */
[----:B------:R-:W-:Y:S01]  /*0c80*/  PRMT R24, R0, 0x7610, R24 ;  /* 0x0000761000187816 */ /* 0x000fe20000000018 */
[----:B------:R-:W-:Y:S05]  /*0c90*/  BRA `(.L_x_403) ;  /* 0x000004d000007947 */ /* 0x000fea0003800000 */
.L_x_416:
        /* <DEDUP_REMOVED lines=21> */
.L_x_425:
[----:B------:R-:W-:Y:S05]  /*0df0*/  BSYNC B1 ;  /* 0x0000000000017941 */ /* 0x000fea0003800000 */
.L_x_424:
[----:B------:R-:W-:Y:S01]  /*0e00*/  LEA R3, R0, 0x37800000, 0x17 ;  /* 0x3780000000037811 */ /* 0x000fe200078eb8ff */
[----:B------:R-:W-:-:S05]  /*0e10*/  IMAD.SHL.U32 R0, R2, 0x200000, RZ ;  /* 0x0020000002007824 */ /* 0x000fca00078e00ff */
[----:B------:R-:W-:Y:S02]  /*0e20*/  LOP3.LUT R0, R3, R0, R4, 0xfe, !PT ;  /* 0x0000000003007212 */ /* 0x000fe400078efe04 */
.L_x_423:
[----:B------:R-:W-:Y:S05]  /*0e30*/  BSYNC B0 ;  /* 0x0000000000007941 */ /* 0x000fea0003800000 */
.L_x_422:
[----:B------:R-:W-:-:S04]  /*0e40*/  F2FP.BF16.PACK_AB R0, RZ, R0 ;  /* 0x00000000ff00723e */ /* 0x000fc800000010ff */
[----:B------:R-:W-:Y:S01]  /*0e50*/  PRMT R24, R0, 0x7610, R24 ;  /* 0x0000761000187816 */ /* 0x000fe20000000018 */
[----:B------:R-:W-:Y:S05]  /*0e60*/  BRA `(.L_x_403) ;  /* 0x0000030000007947 */ /* 0x000fea0003800000 */
.L_x_415:
        /* <DEDUP_REMOVED lines=14> */
.L_x_429:
[----:B------:R-:W-:Y:S05]  /*0f50*/  BSYNC B0 ;  /* 0x0000000000007941 */ /* 0x000fea0003800000 */
.L_x_428:
[----:B------:R-:W-:-:S04]  /*0f60*/  F2FP.BF16.PACK_AB R0, RZ, R0 ;  /* 0x00000000ff00723e */ /* 0x000fc800000010ff */
[----:B------:R-:W-:Y:S01]  /*0f70*/  PRMT R24, R0, 0x7610, R24 ;  /* 0x0000761000187816 */ /* 0x000fe20000000018 */
[----:B------:R-:W-:Y:S05]  /*0f80*/  BRA `(.L_x_403) ;  /* 0x000001e000007947 */ /* 0x000fea0003800000 */
.L_x_402:
        /* <DEDUP_REMOVED lines=21> */
.L_x_427:
[----:B------:R-:W2:Y:S02]  /*10e0*/  LDG.E.64 R2, [R2.64] ;  /* 0x0000002402027981 */ /* 0x000ea4000c1e1b00 */
[----:B--2---:R-:W0:Y:S02]  /*10f0*/  I2F.U64 R0, R2 ;  /* 0x0000000200007312 */ /* 0x004e240000301000 */
[----:B0-----:R-:W-:-:S04]  /*1100*/  F2FP.BF16.PACK_AB R0, RZ, R0 ;  /* 0x00000000ff00723e */ /* 0x001fc800000010ff */
[----:B------:R-:W-:Y:S01]  /*1110*/  PRMT R24, R0, 0x7610, R24 ;  /* 0x0000761000187816 */ /* 0x000fe20000000018 */
[----:B------:R-:W-:Y:S05]  /*1120*/  BRA `(.L_x_403) ;  /* 0x0000004000007947 */ /* 0x000fea0003800000 */
.L_x_426:
[----:B------:R-:W2:Y:S02]  /*1130*/  LDG.E R2, [R2.64] ;  /* 0x0000002402027981 */ /* 0x000ea4000c1e1900 */
[----:B--2---:R-:W0:Y:S02]  /*1140*/  I2F.U32 R0, R2 ;  /* 0x0000000200007306 */ /* 0x004e240000201000 */
[----:B0-----:R-:W-:-:S04]  /*1150*/  F2FP.BF16.PACK_AB R0, RZ, R0 ;  /* 0x00000000ff00723e */ /* 0x001fc800000010ff */
[----:B------:R-:W-:Y:S02]  /*1160*/  PRMT R24, R0, 0x7610, R24 ;  /* 0x0000761000187816 */ /* 0x000fe40000000018 */
.L_x_403:
[----:B------:R-:W-:Y:S01]  /*1170*/  PRMT R0, R19, 0x9910, RZ ;  /* 0x0000991013007816 */ /* 0x000fe200000000ff */
[----:B0-----:R-:W-:-:S03]  /*1180*/  IMAD R2, R25, c[0x0][0x18c], RZ ;  /* 0x0000630019027a24 */ /* 0x001fc600078e02ff */
[----:B------:R-:W-:Y:S02]  /*1190*/  ISETP.GT.AND P0, PT, R0, 0x9, PT ;  /* 0x000000090000780c */ /* 0x000fe40003f04270 */
[----:B------:R-:W-:-:S05]  /*11a0*/  IADD3 R2, P1, R2, c[0x0][0x178], RZ ;  /* 0x00005e0002027a10 */ /* 0x000fca0007f3e0ff */
[----:B------:R-:W-:-:S06]  /*11b0*/  IMAD.X R3, RZ, RZ, c[0x0][0x17c], P1 ;  /* 0x00005f00ff037624 */ /* 0x000fcc00008e06ff */
        /* <DEDUP_REMOVED lines=14> */
.L_x_433:
[----:B------:R-:W2:Y:S02]  /*12a0*/  LDG.E.U8 R2, [R2.64] ;  /* 0x0000002402027981 */ /* 0x000ea4000c1e1100 */
[----:B--2---:R-:W0:Y:S02]  /*12b0*/  I2F.U16 R0, R2 ;  /* 0x0000000200007306 */ /* 0x004e240000101000 */
[----:B0-----:R-:W-:-:S04]  /*12c0*/  F2FP.BF16.PACK_AB R0, RZ, R0 ;  /* 0x00000000ff00723e */ /* 0x001fc800000010ff */
[----:B------:R-:W-:Y:S01]  /*12d0*/  PRMT R25, R0, 0x7610, R25 ;  /* 0x0000761000197816 */ /* 0x000fe20000000019 */
[----:B------:R-:W-:Y:S05]  /*12e0*/  BRA `(.L_x_435) ;  /* 0x00000f0000007947 */ /* 0x000fea0003800000 */
.L_x_432:
        /* <DEDUP_REMOVED lines=11> */
.L_x_437:
[----:B------:R-:W2:Y:S02]  /*13a0*/  LDG.E R2, [R2.64] ;  /* 0x0000002402027981 */ /* 0x000ea4000c1e1900 */
[----:B--2---:R-:W0:Y:S02]  /*13b0*/  I2F R0, R2 ;  /* 0x0000000200007306 */ /* 0x004e240000201400 */
[----:B0-----:R-:W-:-:S04]  /*13c0*/  F2FP.BF16.PACK_AB R0, RZ, R0 ;  /* 0x00000000ff00723e */ /* 0x001fc800000010ff */
[----:B------:R-:W-:Y:S01]  /*13d0*/  PRMT R25, R0, 0x7610, R25 ;  /* 0x0000761000197816 */ /* 0x000fe20000000019 */
[----:B------:R-:W-:Y:S05]  /*13e0*/  BRA `(.L_x_435) ;  /* 0x00000e0000007947 */ /* 0x000fea0003800000 */
.L_x_436:
[----:B------:R-:W2:Y:S02]  /*13f0*/  LDG.E.U16 R2, [R2.64] ;  /* 0x0000002402027981 */ /* 0x000ea4000c1e1500 */
[----:B--2---:R-:W0:Y:S02]  /*1400*/  I2F.S16 R0, R2 ;  /* 0x0000000200007306 */ /* 0x004e240000101400 */
[----:B0-----:R-:W-:-:S04]  /*1410*/  F2FP.BF16.PACK_AB R0, RZ, R0 ;  /* 0x00000000ff00723e */ /* 0x001fc800000010ff */
[----:B------:R-:W-:Y:S01]  /*1420*/  PRMT R25, R0, 0x7610, R25 ;  /* 0x0000761000197816 */ /* 0x000fe20000000019 */
[----:B------:R-:W-:Y:S05]  /*1430*/  BRA `(.L_x_435) ;  /* 0x00000db000007947 */ /* 0x000fea0003800000 */
.L_x_431:
        /* <DEDUP_REMOVED lines=9> */
.L_x_439:
[----:B------:R-:W2:Y:S02]  /*14d0*/  LDG.E.U16 R0, [R2.64] ;  /* 0x0000002402007981 */ /* 0x000ea4000c1e1500 */
[----:B--2---:R-:W-:-:S05]  /*14e0*/  HADD2.F32 R0, -RZ, R0.H0_H0 ;  /* 0x20000000ff007230 */ /* 0x004fca0000004100 */
[----:B------:R-:W-:-:S04]  /*14f0*/  F2FP.BF16.PACK_AB R0, RZ, R0 ;  /* 0x00000000ff00723e */ /* 0x000fc800000010ff */
[----:B------:R-:W-:Y:S01]  /*1500*/  PRMT R25, R0, 0x7610, R25 ;  /* 0x0000761000197816 */ /* 0x000fe20000000019 */
[----:B------:R-:W-:Y:S05]  /*1510*/  BRA `(.L_x_435) ;  /* 0x00000cd000007947 */ /* 0x000fea0003800000 */
.L_x_438:
        /* <DEDUP_REMOVED lines=9> */
.L_x_441:
[----:B------:R-:W2:Y:S02]  /*15b0*/  LDG.E.U16 R2, [R2.64] ;  /* 0x0000002402027981 */ /* 0x000ea4000c1e1500 */
[----:B--2---:R-:W-:-:S05]  /*15c0*/  HADD2.F32 R0, -RZ, R2.H0_H0 ;  /* 0x20000002ff007230 */ /* 0x004fca0000004100 */
[----:B------:R-:W-:-:S04]  /*15d0*/  F2FP.BF16.PACK_AB R0, RZ, R0 ;  /* 0x00000000ff00723e */ /* 0x000fc800000010ff */
[----:B------:R-:W-:Y:S01]  /*15e0*/  PRMT R25, R0, 0x7610, R25 ;  /* 0x0000761000197816 */ /* 0x000fe20000000019 */
[----:B------:R-:W-:Y:S05]  /*15f0*/  BRA `(.L_x_435) ;  /* 0x00000bf000007947 */ /* 0x000fea0003800000 */
.L_x_440:
[----:B------:R-:W2:Y:S02]  /*1600*/  LDG.E.64 R2, [R2.64] ;  /* 0x0000002402027981 */ /* 0x000ea4000c1e1b00 */
[----:B--2---:R-:W0:Y:S01]  /*1610*/  F2F.F32.F64 R0, R2 ;  /* 0x0000000200007310 */ /* 0x004e220000301000 */
[----:B------:R-:W0:-:S14]  /*1620*/  DSETP.GEU.AND P0, PT, |R2|, c[0x2][0x0], PT ;  /* 0x008000000200762a */ /* 0x000e1c0003f0e200 */
[----:B0-----:R-:W-:-:S05]  /*1630*/  @!P0 FMUL R0, R0, 1.175494350822287508e-38 ;  /* 0x0080000000008820 */ /* 0x001fca0000400000 */
[----:B------:R-:W-:-:S04]  /*1640*/  F2FP.BF16.PACK_AB R0, RZ, R0 ;  /* 0x00000000ff00723e */ /* 0x000fc800000010ff */
[----:B------:R-:W-:Y:S01]  /*1650*/  PRMT R25, R0, 0x7610, R25 ;  /* 0x0000761000197816 */ /* 0x000fe20000000019 */
[----:B------:R-:W-:Y:S05]  /*1660*/  BRA `(.L_x_435) ;  /* 0x00000b8000007947 */ /* 0x000fea0003800000 */
.L_x_430:
        /* <DEDUP_REMOVED lines=14> */
.L_x_444:
[----:B------:R-:W2:Y:S02]  /*1750*/  LDG.E.64 R2, [R2.64] ;  /* 0x0000002402027981 */ /* 0x000ea4000c1e1b00 */
[----:B--2---:R-:W0:Y:S01]  /*1760*/  F2F.F32.F64 R0, R2 ;  /* 0x0000000200007310 */ /* 0x004e220000301000 */
[----:B------:R-:W0:-:S14]  /*1770*/  DSETP.GEU.AND P0, PT, |R2|, c[0x2][0x0], PT ;  /* 0x008000000200762a */ /* 0x000e1c0003f0e200 */
[----:B0-----:R-:W-:-:S05]  /*1780*/  @!P0 FMUL R0, R0, 1.175494350822287508e-38 ;  /* 0x0080000000008820 */ /* 0x001fca0000400000 */
[----:B------:R-:W-:-:S04]  /*1790*/  F2FP.BF16.PACK_AB R0, RZ, R0 ;  /* 0x00000000ff00723e */ /* 0x000fc800000010ff */
[----:B------:R-:W-:Y:S01]  /*17a0*/  PRMT R25, R0, 0x7610, R25 ;  /* 0x0000761000197816 */ /* 0x000fe20000000019 */
[----:B------:R-:W-:Y:S05]  /*17b0*/  BRA `(.L_x_435) ;  /* 0x00000a3000007947 */ /* 0x000fea0003800000 */
.L_x_443:
        /* <DEDUP_REMOVED lines=28> */
.L_x_446:
        /* <DEDUP_REMOVED lines=15> */
.L_x_445:
[----:B------:R0:W5:Y:S01]  /*1a70*/  LDG.E.U16 R25, [R2.64] ;  /* 0x0000002402197981 */ /* 0x000162000c1e1500 */
[----:B------:R-:W-:Y:S05]  /*1a80*/  BRA `(.L_x_435) ;  /* 0x0000076000007947 */ /* 0x000fea0003800000 */
.L_x_442:
        /* <DEDUP_REMOVED lines=12> */
.L_x_449:
        /* <DEDUP_REMOVED lines=21> */
.L_x_453:
[----:B------:R-:W-:Y:S05]  /*1ca0*/  BSYNC B1 ;  /* 0x0000000000017941 */ /* 0x000fea0003800000 */
.L_x_452:
[----:B------:R-:W-:Y:S01]  /*1cb0*/  LEA R3, R0, 0x3b800000, 0x17 ;  /* 0x3b80000000037811 */ /* 0x000fe200078eb8ff */
[----:B------:R-:W-:-:S05]  /*1cc0*/  IMAD.SHL.U32 R0, R2, 0x100000, RZ ;  /* 0x0010000002007824 */ /* 0x000fca00078e00ff */
[----:B------:R-:W-:Y:S02]  /*1cd0*/  LOP3.LUT R0, R3, R0, R4, 0xfe, !PT ;  /* 0x0000000003007212 */ /* 0x000fe400078efe04 */
.L_x_451:
[----:B------:R-:W-:Y:S05]  /*1ce0*/  BSYNC B0 ;  /* 0x0000000000007941 */ /* 0x000fea0003800000 */
.L_x_450:
[----:B------:R-:W-:-:S04]  /*1cf0*/  F2FP.BF16.PACK_AB R0, RZ, R0 ;  /* 0x00000000ff00723e */ /* 0x000fc800000010ff */
[----:B------:R-:W-:Y:S01]  /*1d00*/  PRMT R25, R0, 0x7610, R25 ;  /* 0x0000761000197816 */ /* 0x000fe20000000019 */
[----:B------:R-:W-:Y:S05]  /*1d10*/  BRA `(.L_x_435) ;  /* 0x000004d000007947 */ /* 0x000fea0003800000 */
.L_x_448:
        /* <DEDUP_REMOVED lines=21> */
.L_x_457:
[----:B------:R-:W-:Y:S05]  /*1e70*/  BSYNC B1 ;  /* 0x0000000000017941 */ /* 0x000fea0003800000 */
.L_x_456:
[----:B------:R-:W-:Y:S01]  /*1e80*/  LEA R3, R0, 0x37800000, 0x17 ;  /* 0x3780000000037811 */ /* 0x000fe200078eb8ff */
[----:B------:R-:W-:-:S05]  /*1e90*/  IMAD.SHL.U32 R0, R2, 0x200000, RZ ;  /* 0x0020000002007824 */ /* 0x000fca00078e00ff */
[----:B------:R-:W-:Y:S02]  /*1ea0*/  LOP3.LUT R0, R3, R0, R4, 0xfe, !PT ;  /* 0x0000000003007212 */ /* 0x000fe400078efe04 */
.L_x_455:
[----:B------:R-:W-:Y:S05]  /*1eb0*/  BSYNC B0 ;  /* 0x0000000000007941 */ /* 0x000fea0003800000 */
.L_x_454:
[----:B------:R-:W-:-:S04]  /*1ec0*/  F2FP.BF16.PACK_AB R0, RZ, R0 ;  /* 0x00000000ff00723e */ /* 0x000fc800000010ff */
[----:B------:R-:W-:Y:S01]  /*1ed0*/  PRMT R25, R0, 0x7610, R25 ;  /* 0x0000761000197816 */ /* 0x000fe20000000019 */
[----:B------:R-:W-:Y:S05]  /*1ee0*/  BRA `(.L_x_435) ;  /* 0x0000030000007947 */ /* 0x000fea0003800000 */
.L_x_447:
        /* <DEDUP_REMOVED lines=14> */
.L_x_461:
[----:B------:R-:W-:Y:S05]  /*1fd0*/  BSYNC B0 ;  /* 0x0000000000007941 */ /* 0x000fea0003800000 */
.L_x_460:
[----:B------:R-:W-:-:S04]  /*1fe0*/  F2FP.BF16.PACK_AB R0, RZ, R0 ;  /* 0x00000000ff00723e */ /* 0x000fc800000010ff */
[----:B------:R-:W-:Y:S01]  /*1ff0*/  PRMT R25, R0, 0x7610, R25 ;  /* 0x0000761000197816 */ /* 0x000fe20000000019 */
[----:B------:R-:W-:Y:S05]  /*2000*/  BRA `(.L_x_435) ;  /* 0x000001e000007947 */ /* 0x000fea0003800000 */
.L_x_434:
        /* <DEDUP_REMOVED lines=18> */
[----:B0----5:R-:W-:Y:S05]  /*2130*/  CALL.ABS.NOINC R2 ;  /* 0x0000000002007343 */ /* 0x021fea0003c00000 */
[----:B------:R-:W-:Y:S01]  /*2140*/  PRMT R25, RZ, 0x7610, R25 ;  /* 0x00007610ff197816 */ /* 0x000fe20000000019 */
[----:B------:R-:W-:Y:S05]  /*2150*/  BRA `(.L_x_435) ;  /* 0x0000009000007947 */ /* 0x000fea0003800000 */
.L_x_459:
[----:B------:R-:W2:Y:S02]  /*2160*/  LDG.E.64 R2, [R2.64] ;  /* 0x0000002402027981 */ /* 0x000ea4000c1e1b00 */
[----:B--2---:R-:W0:Y:S02]  /*2170*/  I2F.U64 R0, R2 ;  /* 0x0000000200007312 */ /* 0x004e240000301000 */
[----:B0-----:R-:W-:-:S04]  /*2180*/  F2FP.BF16.PACK_AB R0, RZ, R0 ;  /* 0x00000000ff00723e */ /* 0x001fc800000010ff */
[----:B------:R-:W-:Y:S01]  /*2190*/  PRMT R25, R0, 0x7610, R25 ;  /* 0x0000761000197816 */ /* 0x000fe20000000019 */
[----:B------:R-:W-:Y:S05]  /*21a0*/  BRA `(.L_x_435) ;  /* 0x0000004000007947 */ /* 0x000fea0003800000 */
.L_x_458:
[----:B------:R-:W2:Y:S02]  /*21b0*/  LDG.E R2, [R2.64] ;  /* 0x0000002402027981 */ /* 0x000ea4000c1e1900 */
[----:B--2---:R-:W0:Y:S02]  /*21c0*/  I2F.U32 R0, R2 ;  /* 0x0000000200007306 */ /* 0x004e240000201000 */
[----:B0-----:R-:W-:-:S04]  /*21d0*/  F2FP.BF16.PACK_AB R0, RZ, R0 ;  /* 0x00000000ff00723e */ /* 0x001fc800000010ff */
[----:B------:R-:W-:Y:S02]  /*21e0*/  PRMT R25, R0, 0x7610, R25 ;  /* 0x0000761000197816 */ /* 0x000fe40000000019 */
.L_x_435:
[----:B------:R-:W-:-:S05]  /*21f0*/  IADD3 R17, R17, 0x80, RZ ;  /* 0x0000008011117810 */ /* 0x000fca0007ffe0ff */
.L_x_397:
[----:B-1-3--:R-:W-:Y:S05]  /*2200*/  BSYNC B6 ;  /* 0x0000000000067941 */ /* 0x00afea0003800000 */
.L_x_396:
[----:B------:R-:W-:Y:S01]  /*2210*/  ISETP.GE.AND P0, PT, R17, R22, PT ;  /* 0x000000161100720c */ /* 0x000fe20003f06270 */
[----:B------:R-:W-:Y:S01]  /*2220*/  BSSY B6, `(.L_x_462) ;  /* 0x0000216000067945 */ /* 0x000fe20003800000 */
[----:B------:R-:W-:-:S11]  /*2230*/  PRMT R26, RZ, 0x7610, R26 ;  /* 0x00007610ff1a7816 */ /* 0x000fd6000000001a */
[----:B------:R-:W-:Y:S05]  /*2240*/  @P0 BRA `(.L_x_463) ;  /* 0x0000213000000947 */ /* 0x000fea0003800000 */
[----:B------:R-:W-:Y:S01]  /*2250*/  PRMT R0, R18, 0x9910, RZ ;  /* 0x0000991012007816 */ /* 0x000fe200000000ff */
[----:B------:R-:W-:-:S03]  /*2260*/  IMAD R26, R16, 0x200, R17 ;  /* 0x00000200101a7824 */ /* 0x000fc600078e0211 */
[----:B------:R-:W-:Y:S01]  /*2270*/  ISETP.GT.AND P1, PT, R0, 0x9, PT ;  /* 0x000000090000780c */ /* 0x000fe20003f24270 */
[----:B0-----:R-:W-:-:S05]  /*2280*/  IMAD R2, R26, c[0x0][0x188], RZ ;  /* 0x000062001a027a24 */ /* 0x001fca00078e02ff */
        /* <DEDUP_REMOVED lines=16> */
.L_x_467:
[----:B------:R-:W2:Y:S02]  /*2390*/  LDG.E.U8 R2, [R2.64] ;  /* 0x0000002402027981 */ /* 0x000ea4000c1e1100 */
[----:B--2---:R-:W0:Y:S02]  /*23a0*/  I2F.U16 R0, R2 ;  /* 0x0000000200007306 */ /* 0x004e240000101000 */
[----:B0-----:R-:W-:-:S04]  /*23b0*/  F2FP.BF16.PACK_AB R0, RZ, R0 ;  /* 0x00000000ff00723e */ /* 0x001fc800000010ff */
[----:B------:R-:W-:Y:S01]  /*23c0*/  PRMT R23, R0, 0x7610, R23 ;  /* 0x0000761000177816 */ /* 0x000fe20000000017 */
[----:B------:R-:W-:Y:S05]  /*23d0*/  BRA `(.L_x_469) ;  /* 0x00000f1000007947 */ /* 0x000fea0003800000 */
.L_x_466:
        /* <DEDUP_REMOVED lines=11> */
.L_x_471:
[----:B------:R-:W2:Y:S02]  /*2490*/  LDG.E R2, [R2.64] ;  /* 0x0000002402027981 */ /* 0x000ea4000c1e1900 */
[----:B--2---:R-:W0:Y:S02]  /*24a0*/  I2F R0, R2 ;  /* 0x0000000200007306 */ /* 0x004e240000201400 */
[----:B0-----:R-:W-:-:S04]  /*24b0*/  F2FP.BF16.PACK_AB R0, RZ, R0 ;  /* 0x00000000ff00723e */ /* 0x001fc800000010ff */
[----:B------:R-:W-:Y:S01]  /*24c0*/  PRMT R23, R0, 0x7610, R23 ;  /* 0x0000761000177816 */ /* 0x000fe20000000017 */
[----:B------:R-:W-:Y:S05]  /*24d0*/  BRA `(.L_x_469) ;  /* 0x00000e1000007947 */ /* 0x000fea0003800000 */
.L_x_470:
[----:B------:R-:W2:Y:S02]  /*24e0*/  LDG.E.U16 R2, [R2.64] ;  /* 0x0000002402027981 */ /* 0x000ea4000c1e1500 */
[----:B--2---:R-:W0:Y:S02]  /*24f0*/  I2F.S16 R0, R2 ;  /* 0x0000000200007306 */ /* 0x004e240000101400 */
[----:B0-----:R-:W-:-:S04]  /*2500*/  F2FP.BF16.PACK_AB R0, RZ, R0 ;  /* 0x00000000ff00723e */ /* 0x001fc800000010ff */
[----:B------:R-:W-:Y:S01]  /*2510*/  PRMT R23, R0, 0x7610, R23 ;  /* 0x0000761000177816 */ /* 0x000fe20000000017 */
[----:B------:R-:W-:Y:S05]  /*2520*/  BRA `(.L_x_469) ;  /* 0x00000dc000007947 */ /* 0x000fea0003800000 */
.L_x_465:
        /* <DEDUP_REMOVED lines=9> */
.L_x_473:
[----:B------:R-:W2:Y:S02]  /*25c0*/  LDG.E.U16 R0, [R2.64] ;  /* 0x0000002402007981 */ /* 0x000ea4000c1e1500 */
[----:B--2---:R-:W-:-:S05]  /*25d0*/  HADD2.F32 R0, -RZ, R0.H0_H0 ;  /* 0x20000000ff007230 */ /* 0x004fca0000004100 */
[----:B------:R-:W-:-:S04]  /*25e0*/  F2FP.BF16.PACK_AB R0, RZ, R0 ;  /* 0x00000000ff00723e */ /* 0x000fc800000010ff */
[----:B------:R-:W-:Y:S01]  /*25f0*/  PRMT R23, R0, 0x7610, R23 ;  /* 0x0000761000177816 */ /* 0x000fe20000000017 */
[----:B------:R-:W-:Y:S05]  /*2600*/  BRA `(.L_x_469) ;  /* 0x00000ce000007947 */ /* 0x000fea0003800000 */
.L_x_472:
        /* <DEDUP_REMOVED lines=9> */
.L_x_475:
[----:B------:R-:W2:Y:S02]  /*26a0*/  LDG.E.U16 R2, [R2.64] ;  /* 0x0000002402027981 */ /* 0x000ea4000c1e1500 */
[----:B--2---:R-:W-:-:S05]  /*26b0*/  HADD2.F32 R0, -RZ, R2.H0_H0 ;  /* 0x20000002ff007230 */ /* 0x004fca0000004100 */
[----:B------:R-:W-:-:S04]  /*26c0*/  F2FP.BF16.PACK_AB R0, RZ, R0 ;  /* 0x00000000ff00723e */ /* 0x000fc800000010ff */
[----:B------:R-:W-:Y:S01]  /*26d0*/  PRMT R23, R0, 0x7610, R23 ;  /* 0x0000761000177816 */ /* 0x000fe20000000017 */
[----:B------:R-:W-:Y:S05]  /*26e0*/  BRA `(.L_x_469) ;  /* 0x00000c0000007947 */ /* 0x000fea0003800000 */
.L_x_474:
[----:B------:R-:W2:Y:S02]  /*26f0*/  LDG.E.64 R2, [R2.64] ;  /* 0x0000002402027981 */ /* 0x000ea4000c1e1b00 */
[----:B--2---:R-:W0:Y:S01]  /*2700*/  F2F.F32.F64 R0, R2 ;  /* 0x0000000200007310 */ /* 0x004e220000301000 */
[----:B------:R-:W0:-:S14]  /*2710*/  DSETP.GEU.AND P0, PT, |R2|, c[0x2][0x0], PT ;  /* 0x008000000200762a */ /* 0x000e1c0003f0e200 */
[----:B0-----:R-:W-:-:S05]  /*2720*/  @!P0 FMUL R0, R0, 1.175494350822287508e-38 ;  /* 0x0080000000008820 */ /* 0x001fca0000400000 */
[----:B------:R-:W-:-:S04]  /*2730*/  F2FP.BF16.PACK_AB R0, RZ, R0 ;  /* 0x00000000ff00723e */ /* 0x000fc800000010ff */
[----:B------:R-:W-:Y:S01]  /*2740*/  PRMT R23, R0, 0x7610, R23 ;  /* 0x0000761000177816 */ /* 0x000fe20000000017 */
[----:B------:R-:W-:Y:S05]  /*2750*/  BRA `(.L_x_469) ;  /* 0x00000b9000007947 */ /* 0x000fea0003800000 */
.L_x_464:
        /* <DEDUP_REMOVED lines=14> */
.L_x_478:
[----:B------:R-:W2:Y:S02]  /*2840*/  LDG.E.64 R2, [R2.64] ;  /* 0x0000002402027981 */ /* 0x000ea4000c1e1b00 */
[----:B--2---:R-:W0:Y:S01]  /*2850*/  F2F.F32.F64 R0, R2 ;  /* 0x0000000200007310 */ /* 0x004e220000301000 */
[----:B------:R-:W0:-:S14]  /*2860*/  DSETP.GEU.AND P0, PT, |R2|, c[0x2][0x0], PT ;  /* 0x008000000200762a */ /* 0x000e1c0003f0e200 */
[----:B0-----:R-:W-:-:S05]  /*2870*/  @!P0 FMUL R0, R0, 1.175494350822287508e-38 ;  /* 0x0080000000008820 */ /* 0x001fca0000400000 */
[----:B------:R-:W-:-:S04]  /*2880*/  F2FP.BF16.PACK_AB R0, RZ, R0 ;  /* 0x00000000ff00723e */ /* 0x000fc800000010ff */
[----:B------:R-:W-:Y:S01]  /*2890*/  PRMT R23, R0, 0x7610, R23 ;  /* 0x0000761000177816 */ /* 0x000fe20000000017 */
[----:B------:R-:W-:Y:S05]  /*28a0*/  BRA `(.L_x_469) ;  /* 0x00000a4000007947 */ /* 0x000fea0003800000 */
.L_x_477:
        /* <DEDUP_REMOVED lines=28> */
.L_x_480:
[----:B------:R-:W2:Y:S02]  /*2a70*/  LDG.E.U8 R3, [R2.64] ;  /* 0x0000002402037981 */ /* 0x000ea4000c1e1100 */
[----:B--2---:R-:W-:-:S05]  /*2a80*/  IMAD.SHL.U32 R0, R3, 0x2000000, RZ ;  /* 0x0200000003007824 */ /* 0x004fca00078e00ff */
[----:B------:R-:W-:-:S13]  /*2a90*/  ISETP.GE.U32.AND P0, PT, R0, 0x8000000, PT ;  /* 0x080000000000780c */ /* 0x000fda0003f06070 */
[C---:B------:R-:W-:Y:S02]  /*2aa0*/  @P0 IMAD.SHL.U32 R4, R3.reuse, 0x200000, RZ ;  /* 0x0020000003040824 */ /* 0x040fe400078e00ff */
[C---:B------:R-:W-:Y:S02]  /*2ab0*/  @!P0 IMAD.SHL.U32 R0, R3.reuse, 0x100, RZ ;  /* 0x0000010003008824 */ /* 0x040fe400078e00ff */
[----:B------:R-:W-:Y:S01]  /*2ac0*/  IMAD.SHL.U32 R3, R3, 0x1000000, RZ ;  /* 0x0100000003037824 */ /* 0x000fe200078e00ff */
[----:B------:R-:W-:Y:S02]  /*2ad0*/  @P0 LOP3.LUT R4, R4, 0xfe00000, RZ, 0xc0, !PT ;  /* 0x0fe0000004040812 */ /* 0x000fe400078ec0ff */
        /* <DEDUP_REMOVED lines=9> */
.L_x_479:
[----:B------:R0:W5:Y:S01]  /*2b70*/  LDG.E.U16 R23, [R2.64] ;  /* 0x0000002402177981 */ /* 0x000162000c1e1500 */
[----:B------:R-:W-:Y:S05]  /*2b80*/  BRA `(.L_x_469) ;  /* 0x0000076000007947 */ /* 0x000fea0003800000 */
.L_x_476:
        /* <DEDUP_REMOVED lines=12> */
.L_x_483:
        /* <DEDUP_REMOVED lines=21> */
.L_x_487:
[----:B------:R-:W-:Y:S05]  /*2da0*/  BSYNC B1 ;  /* 0x0000000000017941 */ /* 0x000fea0003800000 */
.L_x_486:
[----:B------:R-:W-:Y:S01]  /*2db0*/  LEA R3, R0, 0x3b800000, 0x17 ;  /* 0x3b80000000037811 */ /* 0x000fe200078eb8ff */
[----:B------:R-:W-:-:S05]  /*2dc0*/  IMAD.SHL.U32 R0, R2, 0x100000, RZ ;  /* 0x0010000002007824 */ /* 0x000fca00078e00ff */
[----:B------:R-:W-:Y:S02]  /*2dd0*/  LOP3.LUT R0, R3, R0, R4, 0xfe, !PT ;  /* 0x0000000003007212 */ /* 0x000fe400078efe04 */
.L_x_485:
[----:B------:R-:W-:Y:S05]  /*2de0*/  BSYNC B0 ;  /* 0x0000000000007941 */ /* 0x000fea0003800000 */
.L_x_484:
[----:B------:R-:W-:-:S04]  /*2df0*/  F2FP.BF16.PACK_AB R0, RZ, R0 ;  /* 0x00000000ff00723e */ /* 0x000fc800000010ff */
[----:B------:R-:W-:Y:S01]  /*2e00*/  PRMT R23, R0, 0x7610, R23 ;  /* 0x0000761000177816 */ /* 0x000fe20000000017 */
[----:B------:R-:W-:Y:S05]  /*2e10*/  BRA `(.L_x_469) ;  /* 0x000004d000007947 */ /* 0x000fea0003800000 */
.L_x_482:
        /* <DEDUP_REMOVED lines=21> */
.L_x_491:
[----:B------:R-:W-:Y:S05]  /*2f70*/  BSYNC B1 ;  /* 0x0000000000017941 */ /* 0x000fea0003800000 */
.L_x_490:
[----:B------:R-:W-:Y:S01]  /*2f80*/  LEA R3, R0, 0x37800000, 0x17 ;  /* 0x3780000000037811 */ /* 0x000fe200078eb8ff */
[----:B------:R-:W-:-:S05]  /*2f90*/  IMAD.SHL.U32 R0, R2, 0x200000, RZ ;  /* 0x0020000002007824 */ /* 0x000fca00078e00ff */
[----:B------:R-:W-:Y:S02]  /*2fa0*/  LOP3.LUT R0, R3, R0, R4, 0xfe, !PT ;  /* 0x0000000003007212 */ /* 0x000fe400078efe04 */
.L_x_489:
[----:B------:R-:W-:Y:S05]  /*2fb0*/  BSYNC B0 ;  /* 0x0000000000007941 */ /* 0x000fea0003800000 */
.L_x_488:
[----:B------:R-:W-:-:S04]  /*2fc0*/  F2FP.BF16.PACK_AB R0, RZ, R0 ;  /* 0x00000000ff00723e */ /* 0x000fc800000010ff */
[----:B------:R-:W-:Y:S01]  /*2fd0*/  PRMT R23, R0, 0x7610, R23 ;  /* 0x0000761000177816 */ /* 0x000fe20000000017 */
[----:B------:R-:W-:Y:S05]  /*2fe0*/  BRA `(.L_x_469) ;  /* 0x0000030000007947 */ /* 0x000fea0003800000 */
.L_x_481:
        /* <DEDUP_REMOVED lines=14> */
.L_x_495:
[----:B------:R-:W-:Y:S05]  /*30d0*/  BSYNC B0 ;  /* 0x0000000000007941 */ /* 0x000fea0003800000 */
.L_x_494:
[----:B------:R-:W-:-:S04]  /*30e0*/  F2FP.BF16.PACK_AB R0, RZ, R0 ;  /* 0x00000000ff00723e */ /* 0x000fc800000010ff */
[----:B------:R-:W-:Y:S01]  /*30f0*/  PRMT R23, R0, 0x7610, R23 ;  /* 0x0000761000177816 */ /* 0x000fe20000000017 */
[----:B------:R-:W-:Y:S05]  /*3100*/  BRA `(.L_x_469) ;  /* 0x000001e000007947 */ /* 0x000fea0003800000 */
.L_x_468:
        /* <DEDUP_REMOVED lines=21> */
.L_x_493:
[----:B------:R-:W2:Y:S02]  /*3260*/  LDG.E.64 R2, [R2.64] ;  /* 0x0000002402027981 */ /* 0x000ea4000c1e1b00 */
[----:B--2---:R-:W0:Y:S02]  /*3270*/  I2F.U64 R0, R2 ;  /* 0x0000000200007312 */ /* 0x004e240000301000 */
[----:B0-----:R-:W-:-:S04]  /*3280*/  F2FP.BF16.PACK_AB R0, RZ, R0 ;  /* 0x00000000ff00723e */ /* 0x001fc800000010ff */
[----:B------:R-:W-:Y:S01]  /*3290*/  PRMT R23, R0, 0x7610, R23 ;  /* 0x0000761000177816 */ /* 0x000fe20000000017 */
[----:B------:R-:W-:Y:S05]  /*32a0*/  BRA `(.L_x_469) ;  /* 0x0000004000007947 */ /* 0x000fea0003800000 */
.L_x_492:
[----:B------:R-:W2:Y:S02]  /*32b0*/  LDG.E R2, [R2.64] ;  /* 0x0000002402027981 */ /* 0x000ea4000c1e1900 */
[----:B--2---:R-:W0:Y:S02]  /*32c0*/  I2F.U32 R0, R2 ;  /* 0x0000000200007306 */ /* 0x004e240000201000 */
[----:B0-----:R-:W-:-:S04]  /*32d0*/  F2FP.BF16.PACK_AB R0, RZ, R0 ;  /* 0x00000000ff00723e */ /* 0x001fc800000010ff */
[----:B------:R-:W-:Y:S02]  /*32e0*/  PRMT R23, R0, 0x7610, R23 ;  /* 0x0000761000177816 */ /* 0x000fe40000000017 */
.L_x_469:
        /* <DEDUP_REMOVED lines=19> */
.L_x_499:
[----:B------:R-:W2:Y:S02]  /*3420*/  LDG.E.U8 R2, [R2.64] ;  /* 0x0000002402027981 */ /* 0x000ea4000c1e1100 */
[----:B--2---:R-:W0:Y:S02]  /*3430*/  I2F.U16 R0, R2 ;  /* 0x0000000200007306 */ /* 0x004e240000101000 */
[----:B0-----:R-:W-:-:S04]  /*3440*/  F2FP.BF16.PACK_AB R0, RZ, R0 ;  /* 0x00000000ff00723e */ /* 0x001fc800000010ff */
[----:B------:R-:W-:Y:S01]  /*3450*/  PRMT R26, R0, 0x7610, R26 ;  /* 0x00007610001a7816 */ /* 0x000fe2000000001a */
[----:B------:R-:W-:Y:S05]  /*3460*/  BRA `(.L_x_501) ;  /* 0x00000f0000007947 */ /* 0x000fea0003800000 */
.L_x_498:
        /* <DEDUP_REMOVED lines=11> */
.L_x_503:
[----:B------:R-:W2:Y:S02]  /*3520*/  LDG.E R2, [R2.64] ;  /* 0x0000002402027981 */ /* 0x000ea4000c1e1900 */
[----:B--2---:R-:W0:Y:S02]  /*3530*/  I2F R0, R2 ;  /* 0x0000000200007306 */ /* 0x004e240000201400 */
[----:B0-----:R-:W-:-:S04]  /*3540*/  F2FP.BF16.PACK_AB R0, RZ, R0 ;  /* 0x00000000ff00723e */ /* 0x001fc800000010ff */
[----:B------:R-:W-:Y:S01]  /*3550*/  PRMT R26, R0, 0x7610, R26 ;  /* 0x00007610001a7816 */ /* 0x000fe2000000001a */
[----:B------:R-:W-:Y:S05]  /*3560*/  BRA `(.L_x_501) ;  /* 0x00000e0000007947 */ /* 0x000fea0003800000 */
.L_x_502:
[----:B------:R-:W2:Y:S02]  /*3570*/  LDG.E.U16 R2, [R2.64] ;  /* 0x0000002402027981 */ /* 0x000ea4000c1e1500 */
[----:B--2---:R-:W0:Y:S02]  /*3580*/  I2F.S16 R0, R2 ;  /* 0x0000000200007306 */ /* 0x004e240000101400 */
[----:B0-----:R-:W-:-:S04]  /*3590*/  F2FP.BF16.PACK_AB R0, RZ, R0 ;  /* 0x00000000ff00723e */ /* 0x001fc800000010ff */
[----:B------:R-:W-:Y:S01]  /*35a0*/  PRMT R26, R0, 0x7610, R26 ;  /* 0x00007610001a7816 */ /* 0x000fe2000000001a */
[----:B------:R-:W-:Y:S05]  /*35b0*/  BRA `(.L_x_501) ;  /* 0x00000db000007947 */ /* 0x000fea0003800000 */
.L_x_497:
        /* <DEDUP_REMOVED lines=9> */
.L_x_505:
[----:B------:R-:W2:Y:S02]  /*3650*/  LDG.E.U16 R0, [R2.64] ;  /* 0x0000002402007981 */ /* 0x000ea4000c1e1500 */
[----:B--2---:R-:W-:-:S05]  /*3660*/  HADD2.F32 R0, -RZ, R0.H0_H0 ;  /* 0x20000000ff007230 */ /* 0x004fca0000004100 */
[----:B------:R-:W-:-:S04]  /*3670*/  F2FP.BF16.PACK_AB R0, RZ, R0 ;  /* 0x00000000ff00723e */ /* 0x000fc800000010ff */
[----:B------:R-:W-:Y:S01]  /*3680*/  PRMT R26, R0, 0x7610, R26 ;  /* 0x00007610001a7816 */ /* 0x000fe2000000001a */
[----:B------:R-:W-:Y:S05]  /*3690*/  BRA `(.L_x_501) ;  /* 0x00000cd000007947 */ /* 0x000fea0003800000 */
.L_x_504:
        /* <DEDUP_REMOVED lines=9> */
.L_x_507:
[----:B------:R-:W2:Y:S02]  /*3730*/  LDG.E.U16 R2, [R2.64] ;  /* 0x0000002402027981 */ /* 0x000ea4000c1e1500 */
[----:B--2---:R-:W-:-:S05]  /*3740*/  HADD2.F32 R0, -RZ, R2.H0_H0 ;  /* 0x20000002ff007230 */ /* 0x004fca0000004100 */
[----:B------:R-:W-:-:S04]  /*3750*/  F2FP.BF16.PACK_AB R0, RZ, R0 ;  /* 0x00000000ff00723e */ /* 0x000fc800000010ff */
[----:B------:R-:W-:Y:S01]  /*3760*/  PRMT R26, R0, 0x7610, R26 ;  /* 0x00007610001a7816 */ /* 0x000fe2000000001a */
[----:B------:R-:W-:Y:S05]  /*3770*/  BRA `(.L_x_501) ;  /* 0x00000bf000007947 */ /* 0x000fea0003800000 */
.L_x_506:
[----:B------:R-:W2:Y:S02]  /*3780*/  LDG.E.64 R2, [R2.64] ;  /* 0x0000002402027981 */ /* 0x000ea4000c1e1b00 */
[----:B--2---:R-:W0:Y:S01]  /*3790*/  F2F.F32.F64 R0, R2 ;  /* 0x0000000200007310 */ /* 0x004e220000301000 */
[----:B------:R-:W0:-:S14]  /*37a0*/  DSETP.GEU.AND P0, PT, |R2|, c[0x2][0x0], PT ;  /* 0x008000000200762a */ /* 0x000e1c0003f0e200 */
[----:B0-----:R-:W-:-:S05]  /*37b0*/  @!P0 FMUL R0, R0, 1.175494350822287508e-38 ;  /* 0x0080000000008820 */ /* 0x001fca0000400000 */
[----:B------:R-:W-:-:S04]  /*37c0*/  F2FP.BF16.PACK_AB R0, RZ, R0 ;  /* 0x00000000ff00723e */ /* 0x000fc800000010ff */
[----:B------:R-:W-:Y:S01]  /*37d0*/  PRMT R26, R0, 0x7610, R26 ;  /* 0x00007610001a7816 */ /* 0x000fe2000000001a */
[----:B------:R-:W-:Y:S05]  /*37e0*/  BRA `(.L_x_501) ;  /* 0x00000b8000007947 */ /* 0x000fea0003800000 */
.L_x_496:
        /* <DEDUP_REMOVED lines=14> */
.L_x_510:
[----:B------:R-:W2:Y:S02]  /*38d0*/  LDG.E.64 R2, [R2.64] ;  /* 0x0000002402027981 */ /* 0x000ea4000c1e1b00 */
[----:B--2---:R-:W0:Y:S01]  /*38e0*/  F2F.F32.F64 R0, R2 ;  /* 0x0000000200007310 */ /* 0x004e220000301000 */
[----:B------:R-:W0:-:S14]  /*38f0*/  DSETP.GEU.AND P0, PT, |R2|, c[0x2][0x0], PT ;  /* 0x008000000200762a */ /* 0x000e1c0003f0e200 */
[----:B0-----:R-:W-:-:S05]  /*3900*/  @!P0 FMUL R0, R0, 1.175494350822287508e-38 ;  /* 0x0080000000008820 */ /* 0x001fca0000400000 */
[----:B------:R-:W-:-:S04]  /*3910*/  F2FP.BF16.PACK_AB R0, RZ, R0 ;  /* 0x00000000ff00723e */ /* 0x000fc800000010ff */
[----:B------:R-:W-:Y:S01]  /*3920*/  PRMT R26, R0, 0x7610, R26 ;  /* 0x00007610001a7816 */ /* 0x000fe2000000001a */
[----:B------:R-:W-:Y:S05]  /*3930*/  BRA `(.L_x_501) ;  /* 0x00000a3000007947 */ /* 0x000fea0003800000 */
.L_x_509:
        /* <DEDUP_REMOVED lines=28> */
.L_x_512:
        /* <DEDUP_REMOVED lines=15> */
.L_x_511:
[----:B------:R0:W5:Y:S01]  /*3bf0*/  LDG.E.U16 R26, [R2.64] ;  /* 0x00000024021a7981 */ /* 0x000162000c1e1500 */
[----:B------:R-:W-:Y:S05]  /*3c00*/  BRA `(.L_x_501) ;  /* 0x0000076000007947 */ /* 0x000fea0003800000 */
.L_x_508:
        /* <DEDUP_REMOVED lines=12> */
.L_x_515:
        /* <DEDUP_REMOVED lines=21> */
.L_x_519:
[----:B------:R-:W-:Y:S05]  /*3e20*/  BSYNC B1 ;  /* 0x0000000000017941 */ /* 0x000fea0003800000 */
.L_x_518:
[----:B------:R-:W-:Y:S01]  /*3e30*/  LEA R3, R0, 0x3b800000, 0x17 ;  /* 0x3b80000000037811 */ /* 0x000fe200078eb8ff */
[----:B------:R-:W-:-:S05]  /*3e40*/  IMAD.SHL.U32 R0, R2, 0x100000, RZ ;  /* 0x0010000002007824 */ /* 0x000fca00078e00ff */
[----:B------:R-:W-:Y:S02]  /*3e50*/  LOP3.LUT R0, R3, R0, R4, 0xfe, !PT ;  /* 0x0000000003007212 */ /* 0x000fe400078efe04 */
.L_x_517:
[----:B------:R-:W-:Y:S05]  /*3e60*/  BSYNC B0 ;  /* 0x0000000000007941 */ /* 0x000fea0003800000 */
.L_x_516:
[----:B------:R-:W-:-:S04]  /*3e70*/  F2FP.BF16.PACK_AB R0, RZ, R0 ;  /* 0x00000000ff00723e */ /* 0x000fc800000010ff */
[----:B------:R-:W-:Y:S01]  /*3e80*/  PRMT R26, R0, 0x7610, R26 ;  /* 0x00007610001a7816 */ /* 0x000fe2000000001a */
[----:B------:R-:W-:Y:S05]  /*3e90*/  BRA `(.L_x_501) ;  /* 0x000004d000007947 */ /* 0x000fea0003800000 */
.L_x_514:
        /* <DEDUP_REMOVED lines=21> */
.L_x_523:
[----:B------:R-:W-:Y:S05]  /*3ff0*/  BSYNC B1 ;  /* 0x0000000000017941 */ /* 0x000fea0003800000 */
.L_x_522:
[----:B------:R-:W-:Y:S01]  /*4000*/  LEA R3, R0, 0x37800000, 0x17 ;  /* 0x3780000000037811 */ /* 0x000fe200078eb8ff */
[----:B------:R-:W-:-:S05]  /*4010*/  IMAD.SHL.U32 R0, R2, 0x200000, RZ ;  /* 0x0020000002007824 */ /* 0x000fca00078e00ff */
[----:B------:R-:W-:Y:S02]  /*4020*/  LOP3.LUT R0, R3, R0, R4, 0xfe, !PT ;  /* 0x0000000003007212 */ /* 0x000fe400078efe04 */
.L_x_521:
[----:B------:R-:W-:Y:S05]  /*4030*/  BSYNC B0 ;  /* 0x0000000000007941 */ /* 0x000fea0003800000 */
.L_x_520:
[----:B------:R-:W-:-:S04]  /*4040*/  F2FP.BF16.PACK_AB R0, RZ, R0 ;  /* 0x00000000ff00723e */ /* 0x000fc800000010ff */
[----:B------:R-:W-:Y:S01]  /*4050*/  PRMT R26, R0, 0x7610, R26 ;  /* 0x00007610001a7816 */ /* 0x000fe2000000001a */
[----:B------:R-:W-:Y:S05]  /*4060*/  BRA `(.L_x_501) ;  /* 0x0000030000007947 */ /* 0x000fea0003800000 */
.L_x_513:
        /* <DEDUP_REMOVED lines=14> */
.L_x_527:
[----:B------:R-:W-:Y:S05]  /*4150*/  BSYNC B0 ;  /* 0x0000000000007941 */ /* 0x000fea0003800000 */
.L_x_526:
[----:B------:R-:W-:-:S04]  /*4160*/  F2FP.BF16.PACK_AB R0, RZ, R0 ;  /* 0x00000000ff00723e */ /* 0x000fc800000010ff */
[----:B------:R-:W-:Y:S01]  /*4170*/  PRMT R26, R0, 0x7610, R26 ;  /* 0x00007610001a7816 */ /* 0x000fe2000000001a */
[----:B------:R-:W-:Y:S05]  /*4180*/  BRA `(.L_x_501) ;  /* 0x000001e000007947 */ /* 0x000fea0003800000 */
.L_x_500:
        /* <DEDUP_REMOVED lines=21> */
.L_x_525:
[----:B------:R-:W2:Y:S02]  /*42e0*/  LDG.E.64 R2, [R2.64] ;  /* 0x0000002402027981 */ /* 0x000ea4000c1e1b00 */
[----:B--2---:R-:W0:Y:S02]  /*42f0*/  I2F.U64 R0, R2 ;  /* 0x0000000200007312 */ /* 0x004e240000301000 */
[----:B0-----:R-:W-:-:S04]  /*4300*/  F2FP.BF16.PACK_AB R0, RZ, R0 ;  /* 0x00000000ff00723e */ /* 0x001fc800000010ff */
[----:B------:R-:W-:Y:S01]  /*4310*/  PRMT R26, R0, 0x7610, R26 ;  /* 0x00007610001a7816 */ /* 0x000fe2000000001a */
[----:B------:R-:W-:Y:S05]  /*4320*/  BRA `(.L_x_501) ;  /* 0x0000004000007947 */ /* 0x000fea0003800000 */
.L_x_524:
[----:B------:R-:W2:Y:S02]  /*4330*/  LDG.E R2, [R2.64] ;  /* 0x0000002402027981 */ /* 0x000ea4000c1e1900 */
[----:B--2---:R-:W0:Y:S02]  /*4340*/  I2F.U32 R0, R2 ;  /* 0x0000000200007306 */ /* 0x004e240000201000 */
[----:B0-----:R-:W-:-:S04]  /*4350*/  F2FP.BF16.PACK_AB R0, RZ, R0 ;  /* 0x00000000ff00723e */ /* 0x001fc800000010ff */
[----:B------:R-:W-:Y:S02]  /*4360*/  PRMT R26, R0, 0x7610, R26 ;  /* 0x00007610001a7816 */ /* 0x000fe4000000001a */
.L_x_501:
[----:B------:R-:W-:-:S05]  /*4370*/  IADD3 R17, R17, 0x80, RZ ;  /* 0x0000008011117810 */ /* 0x000fca0007ffe0ff */
.L_x_463:
[----:B------:R-:W-:Y:S05]  /*4380*/  BSYNC B6 ;  /* 0x0000000000067941 */ /* 0x000fea0003800000 */
.L_x_462:
[----:B------:R-:W-:Y:S01]  /*4390*/  ISETP.GE.AND P0, PT, R17, R22, PT ;  /* 0x000000161100720c */ /* 0x000fe20003f06270 */
[----:B------:R-:W-:Y:S01]  /*43a0*/  BSSY B6, `(.L_x_528) ;  /* 0x0000216000067945 */ /* 0x000fe20003800000 */
[----:B------:R-:W-:Y:S02]  /*43b0*/  PRMT R27, RZ, 0x7610, R27 ;  /* 0x00007610ff1b7816 */ /* 0x000fe4000000001b */
[----:B------:R-:W-:Y:S02]  /*43c0*/  PRMT R28, RZ, 0x7610, R28 ;  /* 0x00007610ff1c7816 */ /* 0x000fe4000000001c */
[----:B0-----:R-:W-:-:S07]  /*43d0*/  PRMT R2, RZ, 0x7610, R2 ;  /* 0x00007610ff027816 */ /* 0x001fce0000000002 */
[----:B------:R-:W-:Y:S05]  /*43e0*/  @P0 BRA `(.L_x_529) ;  /* 0x0000211000000947 */ /* 0x000fea0003800000 */
[----:B------:R-:W-:Y:S01]  /*43f0*/  PRMT R0, R18, 0x9910, RZ ;  /* 0x0000991012007816 */ /* 0x000fe200000000ff */
        /* <DEDUP_REMOVED lines=19> */
.L_x_533:
[----:B------:R-:W2:Y:S02]  /*4530*/  LDG.E.U8 R4, [R4.64] ;  /* 0x0000002404047981 */ /* 0x000ea4000c1e1100 */
[----:B--2---:R-:W0:Y:S02]  /*4540*/  I2F.U16 R0, R4 ;  /* 0x0000000400007306 */ /* 0x004e240000101000 */
[----:B0-----:R-:W-:-:S04]  /*4550*/  F2FP.BF16.PACK_AB R0, RZ, R0 ;  /* 0x00000000ff00723e */ /* 0x001fc800000010ff */
[----:B------:R-:W-:Y:S01]  /*4560*/  PRMT R28, R0, 0x7610, R28 ;  /* 0x00007610001c7816 */ /* 0x000fe2000000001c */
[----:B------:R-:W-:Y:S05]  /*4570*/  BRA `(.L_x_535) ;  /* 0x00000f0000007947 */ /* 0x000fea0003800000 */
.L_x_532:
        /* <DEDUP_REMOVED lines=11> */
.L_x_537:
[----:B------:R-:W2:Y:S02]  /*4630*/  LDG.E R4, [R4.64] ;  /* 0x0000002404047981 */ /* 0x000ea4000c1e1900 */
[----:B--2---:R-:W0:Y:S02]  /*4640*/  I2F R0, R4 ;  /* 0x0000000400007306 */ /* 0x004e240000201400 */
[----:B0-----:R-:W-:-:S04]  /*4650*/  F2FP.BF16.PACK_AB R0, RZ, R0 ;  /* 0x00000000ff00723e */ /* 0x001fc800000010ff */
[----:B------:R-:W-:Y:S01]  /*4660*/  PRMT R28, R0, 0x7610, R28 ;  /* 0x00007610001c7816 */ /* 0x000fe2000000001c */
[----:B------:R-:W-:Y:S05]  /*4670*/  BRA `(.L_x_535) ;  /* 0x00000e0000007947 */ /* 0x000fea0003800000 */
.L_x_536:
[----:B------:R-:W2:Y:S02]  /*4680*/  LDG.E.U16 R4, [R4.64] ;  /* 0x0000002404047981 */ /* 0x000ea4000c1e1500 */
[----:B--2---:R-:W0:Y:S02]  /*4690*/  I2F.S16 R0, R4 ;  /* 0x0000000400007306 */ /* 0x004e240000101400 */
[----:B0-----:R-:W-:-:S04]  /*46a0*/  F2FP.BF16.PACK_AB R0, RZ, R0 ;  /* 0x00000000ff00723e */ /* 0x001fc800000010ff */
[----:B------:R-:W-:Y:S01]  /*46b0*/  PRMT R28, R0, 0x7610, R28 ;  /* 0x00007610001c7816 */ /* 0x000fe2000000001c */
[----:B------:R-:W-:Y:S05]  /*46c0*/  BRA `(.L_x_535) ;  /* 0x00000db000007947 */ /* 0x000fea0003800000 */
.L_x_531:
        /* <DEDUP_REMOVED lines=9> */
.L_x_539:
[----:B------:R-:W2:Y:S02]  /*4760*/  LDG.E.U16 R0, [R4.64] ;  /* 0x0000002404007981 */ /* 0x000ea4000c1e1500 */
[----:B--2---:R-:W-:-:S05]  /*4770*/  HADD2.F32 R0, -RZ, R0.H0_H0 ;  /* 0x20000000ff007230 */ /* 0x004fca0000004100 */
[----:B------:R-:W-:-:S04]  /*4780*/  F2FP.BF16.PACK_AB R0, RZ, R0 ;  /* 0x00000000ff00723e */ /* 0x000fc800000010ff */
[----:B------:R-:W-:Y:S01]  /*4790*/  PRMT R28, R0, 0x7610, R28 ;  /* 0x00007610001c7816 */ /* 0x000fe2000000001c */
[----:B------:R-:W-:Y:S05]  /*47a0*/  BRA `(.L_x_535) ;  /* 0x00000cd000007947 */ /* 0x000fea0003800000 */
.L_x_538:
        /* <DEDUP_REMOVED lines=9> */
.L_x_541:
[----:B------:R-:W2:Y:S02]  /*4840*/  LDG.E.U16 R4, [R4.64] ;  /* 0x0000002404047981 */ /* 0x000ea4000c1e1500 */
[----:B--2---:R-:W-:-:S05]  /*4850*/  HADD2.F32 R0, -RZ, R4.H0_H0 ;  /* 0x20000004ff007230 */ /* 0x004fca0000004100 */
[----:B------:R-:W-:-:S04]  /*4860*/  F2FP.BF16.PACK_AB R0, RZ, R0 ;  /* 0x00000000ff00723e */ /* 0x000fc800000010ff */
[----:B------:R-:W-:Y:S01]  /*4870*/  PRMT R28, R0, 0x7610, R28 ;  /* 0x00007610001c7816 */ /* 0x000fe2000000001c */
[----:B------:R-:W-:Y:S05]  /*4880*/  BRA `(.L_x_535) ;  /* 0x00000bf000007947 */ /* 0x000fea0003800000 */
.L_x_540:
[----:B------:R-:W2:Y:S02]  /*4890*/  LDG.E.64 R4, [R4.64] ;  /* 0x0000002404047981 */ /* 0x000ea4000c1e1b00 */
[----:B--2---:R-:W0:Y:S01]  /*48a0*/  F2F.F32.F64 R0, R4 ;  /* 0x0000000400007310 */ /* 0x004e220000301000 */
[----:B------:R-:W0:-:S14]  /*48b0*/  DSETP.GEU.AND P0, PT, |R4|, c[0x2][0x0], PT ;  /* 0x008000000400762a */ /* 0x000e1c0003f0e200 */
[----:B0-----:R-:W-:-:S05]  /*48c0*/  @!P0 FMUL R0, R0, 1.175494350822287508e-38 ;  /* 0x0080000000008820 */ /* 0x001fca0000400000 */
[----:B------:R-:W-:-:S04]  /*48d0*/  F2FP.BF16.PACK_AB R0, RZ, R0 ;  /* 0x00000000ff00723e */ /* 0x000fc800000010ff */
[----:B------:R-:W-:Y:S01]  /*48e0*/  PRMT R28, R0, 0x7610, R28 ;  /* 0x00007610001c7816 */ /* 0x000fe2000000001c */
[----:B------:R-:W-:Y:S05]  /*48f0*/  BRA `(.L_x_535) ;  /* 0x00000b8000007947 */ /* 0x000fea0003800000 */
.L_x_530:
        /* <DEDUP_REMOVED lines=14> */
.L_x_544:
[----:B------:R-:W2:Y:S02]  /*49e0*/  LDG.E.64 R4, [R4.64] ;  /* 0x0000002404047981 */ /* 0x000ea4000c1e1b00 */
[----:B--2---:R-:W0:Y:S01]  /*49f0*/  F2F.F32.F64 R0, R4 ;  /* 0x0000000400007310 */ /* 0x004e220000301000 */
[----:B------:R-:W0:-:S14]  /*4a00*/  DSETP.GEU.AND P0, PT, |R4|, c[0x2][0x0], PT ;  /* 0x008000000400762a */ /* 0x000e1c0003f0e200 */
[----:B0-----:R-:W-:-:S05]  /*4a10*/  @!P0 FMUL R0, R0, 1.175494350822287508e-38 ;  /* 0x0080000000008820 */ /* 0x001fca0000400000 */
[----:B------:R-:W-:-:S04]  /*4a20*/  F2FP.BF16.PACK_AB R0, RZ, R0 ;  /* 0x00000000ff00723e */ /* 0x000fc800000010ff */
[----:B------:R-:W-:Y:S01]  /*4a30*/  PRMT R28, R0, 0x7610, R28 ;  /* 0x00007610001c7816 */ /* 0x000fe2000000001c */
[----:B------:R-:W-:Y:S05]  /*4a40*/  BRA `(.L_x_535) ;  /* 0x00000a3000007947 */ /* 0x000fea0003800000 */
.L_x_543:
        /* <DEDUP_REMOVED lines=28> */
.L_x_546:
[----:B------:R-:W2:Y:S02]  /*4c10*/  LDG.E.U8 R4, [R4.64] ;  /* 0x0000002404047981 */ /* 0x000ea4000c1e1100 */
[----:B--2---:R-:W-:-:S05]  /*4c20*/  IMAD.SHL.U32 R0, R4, 0x2000000, RZ ;  /* 0x0200000004007824 */ /* 0x004fca00078e00ff */
[----:B------:R-:W-:-:S13]  /*4c30*/  ISETP.GE.U32.AND P0, PT, R0, 0x8000000, PT ;  /* 0x080000000000780c */ /* 0x000fda0003f06070 */
[C---:B------:R-:W-:Y:S02]  /*4c40*/  @!P0 IMAD.SHL.U32 R0, R4.reuse, 0x100, RZ ;  /* 0x0000010004008824 */ /* 0x040fe400078e00ff */
[----:B------:R-:W-:-:S03]  /*4c50*/  @P0 IMAD.SHL.U32 R3, R4, 0x200000, RZ ;  /* 0x0020000004030824 */ /* 0x000fc600078e00ff */
[----:B------:R-:W-:Y:S02]  /*4c60*/  @!P0 LOP3.LUT R0, R0, 0x7f00, RZ, 0xc0, !PT ;  /* 0x00007f0000008812 */ /* 0x000fe400078ec0ff */
[----:B------:R-:W-:Y:S02]  /*4c70*/  @P0 LOP3.LUT R3, R3, 0x70000000, RZ, 0xfc, !PT ;  /* 0x7000000003030812 */ /* 0x000fe400078efcff */
[----:B------:R-:W-:-:S03]  /*4c80*/  @!P0 LOP3.LUT R0, R0, 0x3f000000, RZ, 0xfc, !PT ;  /* 0x3f00000000008812 */ /* 0x000fc600078efcff */
[----:B------:R-:W-:Y:S02]  /*4c90*/  @P0 FMUL.FTZ R3, R3, 1.9259299443872358531e-34 ;  /* 0x0780000003030820 */ /* 0x000fe40000410000 */
[----:B------:R-:W-:Y:S02]  /*4ca0*/  @!P0 FADD.FTZ R3, R0, -0.5 ;  /* 0xbf00000000038421 */ /* 0x000fe40000010000 */
[----:B------:R-:W-:-:S05]  /*4cb0*/  IMAD.SHL.U32 R0, R4, 0x1000000, RZ ;  /* 0x0100000004007824 */ /* 0x000fca00078e00ff */
[----:B------:R-:W-:-:S04]  /*4cc0*/  LOP3.LUT R0, R3, 0x80000000, R0, 0xf8, !PT ;  /* 0x8000000003007812 */ /* 0x000fc800078ef800 */
[----:B------:R-:W-:-:S04]  /*4cd0*/  F2FP.BF16.PACK_AB R0, RZ, R0 ;  /* 0x00000000ff00723e */ /* 0x000fc800000010ff */
[----:B------:R-:W-:Y:S01]  /*4ce0*/  PRMT R28, R0, 0x7610, R28 ;  /* 0x00007610001c7816 */ /* 0x000fe2000000001c */
[----:B------:R-:W-:Y:S05]  /*4cf0*/  BRA `(.L_x_535) ;  /* 0x0000078000007947 */ /* 0x000fea0003800000 */
.L_x_545:
[----:B------:R0:W5:Y:S01]  /*4d00*/  LDG.E.U16 R28, [R4.64] ;  /* 0x00000024041c7981 */ /* 0x000162000c1e1500 */
[----:B------:R-:W-:Y:S05]  /*4d10*/  BRA `(.L_x_535) ;  /* 0x0000076000007947 */ /* 0x000fea0003800000 */
.L_x_542:
        /* <DEDUP_REMOVED lines=12> */
.L_x_549:
        /* <DEDUP_REMOVED lines=21> */
.L_x_553:
[----:B------:R-:W-:Y:S05]  /*4f30*/  BSYNC B1 ;  /* 0x0000000000017941 */ /* 0x000fea0003800000 */
.L_x_552:
[----:B------:R-:W-:Y:S01]  /*4f40*/  LEA R5, R0, 0x3b800000, 0x17 ;  /* 0x3b80000000057811 */ /* 0x000fe200078eb8ff */
[----:B------:R-:W-:-:S05]  /*4f50*/  IMAD.SHL.U32 R0, R3, 0x100000, RZ ;  /* 0x0010000003007824 */ /* 0x000fca00078e00ff */
[----:B------:R-:W-:Y:S02]  /*4f60*/  LOP3.LUT R0, R5, R0, R6, 0xfe, !PT ;  /* 0x0000000005007212 */ /* 0x000fe400078efe06 */
.L_x_551:
[----:B------:R-:W-:Y:S05]  /*4f70*/  BSYNC B0 ;  /* 0x0000000000007941 */ /* 0x000fea0003800000 */
.L_x_550:
[----:B------:R-:W-:-:S04]  /*4f80*/  F2FP.BF16.PACK_AB R0, RZ, R0 ;  /* 0x00000000ff00723e */ /* 0x000fc800000010ff */
[----:B------:R-:W-:Y:S01]  /*4f90*/  PRMT R28, R0, 0x7610, R28 ;  /* 0x00007610001c7816 */ /* 0x000fe2000000001c */
[----:B------:R-:W-:Y:S05]  /*4fa0*/  BRA `(.L_x_535) ;  /* 0x000004d000007947 */ /* 0x000fea0003800000 */
.L_x_548:
        /* <DEDUP_REMOVED lines=21> */
.L_x_557:
[----:B------:R-:W-:Y:S05]  /*5100*/  BSYNC B1 ;  /* 0x0000000000017941 */ /* 0x000fea0003800000 */
.L_x_556:
[----:B------:R-:W-:Y:S01]  /*5110*/  LEA R5, R0, 0x37800000, 0x17 ;  /* 0x3780000000057811 */ /* 0x000fe200078eb8ff */
[----:B------:R-:W-:-:S05]  /*5120*/  IMAD.SHL.U32 R0, R3, 0x200000, RZ ;  /* 0x0020000003007824 */ /* 0x000fca00078e00ff */
[----:B------:R-:W-:Y:S02]  /*5130*/  LOP3.LUT R0, R5, R0, R6, 0xfe, !PT ;  /* 0x0000000005007212 */ /* 0x000fe400078efe06 */
.L_x_555:
[----:B------:R-:W-:Y:S05]  /*5140*/  BSYNC B0 ;  /* 0x0000000000007941 */ /* 0x000fea0003800000 */
.L_x_554:
[----:B------:R-:W-:-:S04]  /*5150*/  F2FP.BF16.PACK_AB R0, RZ, R0 ;  /* 0x00000000ff00723e */ /* 0x000fc800000010ff */
[----:B------:R-:W-:Y:S01]  /*5160*/  PRMT R28, R0, 0x7610, R28 ;  /* 0x00007610001c7816 */ /* 0x000fe2000000001c */
[----:B------:R-:W-:Y:S05]  /*5170*/  BRA `(.L_x_535) ;  /* 0x0000030000007947 */ /* 0x000fea0003800000 */
.L_x_547:
        /* <DEDUP_REMOVED lines=14> */
.L_x_561:
[----:B------:R-:W-:Y:S05]  /*5260*/  BSYNC B0 ;  /* 0x0000000000007941 */ /* 0x000fea0003800000 */
.L_x_560:
[----:B------:R-:W-:-:S04]  /*5270*/  F2FP.BF16.PACK_AB R0, RZ, R0 ;  /* 0x00000000ff00723e */ /* 0x000fc800000010ff */
[----:B------:R-:W-:Y:S01]  /*5280*/  PRMT R28, R0, 0x7610, R28 ;  /* 0x00007610001c7816 */ /* 0x000fe2000000001c */
[----:B------:R-:W-:Y:S05]  /*5290*/  BRA `(.L_x_535) ;  /* 0x000001e000007947 */ /* 0x000fea0003800000 */
.L_x_534:
        /* <DEDUP_REMOVED lines=21> */
.L_x_559:
[----:B------:R-:W2:Y:S02]  /*53f0*/  LDG.E.64 R4, [R4.64] ;  /* 0x0000002404047981 */ /* 0x000ea4000c1e1b00 */
[----:B--2---:R-:W0:Y:S02]  /*5400*/  I2F.U64 R0, R4 ;  /* 0x0000000400007312 */ /* 0x004e240000301000 */
[----:B0-----:R-:W-:-:S04]  /*5410*/  F2FP.BF16.PACK_AB R0, RZ, R0 ;  /* 0x00000000ff00723e */ /* 0x001fc800000010ff */
[----:B------:R-:W-:Y:S01]  /*5420*/  PRMT R28, R0, 0x7610, R28 ;  /* 0x00007610001c7816 */ /* 0x000fe2000000001c */
[----:B------:R-:W-:Y:S05]  /*5430*/  BRA `(.L_x_535) ;  /* 0x0000004000007947 */ /* 0x000fea0003800000 */
.L_x_558:
[----:B------:R-:W2:Y:S02]  /*5440*/  LDG.E R4, [R4.64] ;  /* 0x0000002404047981 */ /* 0x000ea4000c1e1900 */
[----:B--2---:R-:W0:Y:S02]  /*5450*/  I2F.U32 R0, R4 ;  /* 0x0000000400007306 */ /* 0x004e240000201000 */
[----:B0-----:R-:W-:-:S04]  /*5460*/  F2FP.BF16.PACK_AB R0, RZ, R0 ;  /* 0x00000000ff00723e */ /* 0x001fc800000010ff */
[----:B------:R-:W-:Y:S02]  /*5470*/  PRMT R28, R0, 0x7610, R28 ;  /* 0x00007610001c7816 */ /* 0x000fe4000000001c */
.L_x_535:
[----:B------:R-:W-:Y:S01]  /*5480*/  PRMT R0, R19, 0x9910, RZ ;  /* 0x0000991013007816 */ /* 0x000fe200000000ff */
[----:B------:R-:W-:-:S03]  /*5490*/  IMAD R2, R2, c[0x0][0x18c], RZ ;  /* 0x0000630002027a24 */ /* 0x000fc600078e02ff */
[----:B------:R-:W-:Y:S02]  /*54a0*/  ISETP.GT.AND P1, PT, R0, 0x9, PT ;  /* 0x000000090000780c */ /* 0x000fe40003f24270 */
[----:B0-----:R-:W-:-:S05]  /*54b0*/  IADD3 R4, P0, R2, c[0x0][0x178], RZ ;  /* 0x00005e0002047a10 */ /* 0x001fca0007f1e0ff */
        /* <DEDUP_REMOVED lines=15> */
.L_x_565:
[----:B------:R-:W2:Y:S02]  /*55b0*/  LDG.E.U8 R4, [R4.64] ;  /* 0x0000002404047981 */ /* 0x000ea4000c1e1100 */
[----:B--2---:R-:W0:Y:S02]  /*55c0*/  I2F.U16 R0, R4 ;  /* 0x0000000400007306 */ /* 0x004e240000101000 */
[----:B0-----:R-:W-:-:S04]  /*55d0*/  F2FP.BF16.PACK_AB R0, RZ, R0 ;  /* 0x00000000ff00723e */ /* 0x001fc800000010ff */
[----:B------:R-:W-:Y:S01]  /*55e0*/  PRMT R2, R0, 0x7610, R2 ;  /* 0x0000761000027816 */ /* 0x000fe20000000002 */
[----:B------:R-:W-:Y:S05]  /*55f0*/  BRA `(.L_x_567) ;  /* 0x00000ef000007947 */ /* 0x000fea0003800000 */
.L_x_564:
        /* <DEDUP_REMOVED lines=11> */
.L_x_569:
[----:B------:R-:W2:Y:S02]  /*56b0*/  LDG.E R4, [R4.64] ;  /* 0x0000002404047981 */ /* 0x000ea4000c1e1900 */
[----:B--2---:R-:W0:Y:S02]  /*56c0*/  I2F R0, R4 ;  /* 0x0000000400007306 */ /* 0x004e240000201400 */
[----:B0-----:R-:W-:-:S04]  /*56d0*/  F2FP.BF16.PACK_AB R0, RZ, R0 ;  /* 0x00000000ff00723e */ /* 0x001fc800000010ff */
[----:B------:R-:W-:Y:S01]  /*56e0*/  PRMT R2, R0, 0x7610, R2 ;  /* 0x0000761000027816 */ /* 0x000fe20000000002 */
[----:B------:R-:W-:Y:S05]  /*56f0*/  BRA `(.L_x_567) ;  /* 0x00000df000007947 */ /* 0x000fea0003800000 */
.L_x_568:
[----:B------:R-:W2:Y:S02]  /*5700*/  LDG.E.U16 R4, [R4.64] ;  /* 0x0000002404047981 */ /* 0x000ea4000c1e1500 */
[----:B--2---:R-:W0:Y:S02]  /*5710*/  I2F.S16 R0, R4 ;  /* 0x0000000400007306 */ /* 0x004e240000101400 */
[----:B0-----:R-:W-:-:S04]  /*5720*/  F2FP.BF16.PACK_AB R0, RZ, R0 ;  /* 0x00000000ff00723e */ /* 0x001fc800000010ff */
[----:B------:R-:W-:Y:S01]  /*5730*/  PRMT R2, R0, 0x7610, R2 ;  /* 0x0000761000027816 */ /* 0x000fe20000000002 */
[----:B------:R-:W-:Y:S05]  /*5740*/  BRA `(.L_x_567) ;  /* 0x00000da000007947 */ /* 0x000fea0003800000 */
.L_x_563:
        /* <DEDUP_REMOVED lines=9> */
.L_x_571:
[----:B------:R-:W2:Y:S02]  /*57e0*/  LDG.E.U16 R0, [R4.64] ;  /* 0x0000002404007981 */ /* 0x000ea4000c1e1500 */
[----:B--2---:R-:W-:-:S05]  /*57f0*/  HADD2.F32 R0, -RZ, R0.H0_H0 ;  /* 0x20000000ff007230 */ /* 0x004fca0000004100 */
[----:B------:R-:W-:-:S04]  /*5800*/  F2FP.BF16.PACK_AB R0, RZ, R0 ;  /* 0x00000000ff00723e */ /* 0x000fc800000010ff */
[----:B------:R-:W-:Y:S01]  /*5810*/  PRMT R2, R0, 0x7610, R2 ;  /* 0x0000761000027816 */ /* 0x000fe20000000002 */
[----:B------:R-:W-:Y:S05]  /*5820*/  BRA `(.L_x_567) ;  /* 0x00000cc000007947 */ /* 0x000fea0003800000 */
.L_x_570:
        /* <DEDUP_REMOVED lines=9> */
.L_x_573:
[----:B------:R-:W2:Y:S02]  /*58c0*/  LDG.E.U16 R4, [R4.64] ;  /* 0x0000002404047981 */ /* 0x000ea4000c1e1500 */
[----:B--2---:R-:W-:-:S05]  /*58d0*/  HADD2.F32 R0, -RZ, R4.H0_H0 ;  /* 0x20000004ff007230 */ /* 0x004fca0000004100 */
[----:B------:R-:W-:-:S04]  /*58e0*/  F2FP.BF16.PACK_AB R0, RZ, R0 ;  /* 0x00000000ff00723e */ /* 0x000fc800000010ff */
[----:B------:R-:W-:Y:S01]  /*58f0*/  PRMT R2, R0, 0x7610, R2 ;  /* 0x0000761000027816 */ /* 0x000fe20000000002 */
[----:B------:R-:W-:Y:S05]  /*5900*/  BRA `(.L_x_567) ;  /* 0x00000be000007947 */ /* 0x000fea0003800000 */
.L_x_572:
[----:B------:R-:W2:Y:S02]  /*5910*/  LDG.E.64 R4, [R4.64] ;  /* 0x0000002404047981 */ /* 0x000ea4000c1e1b00 */
[----:B--2---:R-:W0:Y:S01]  /*5920*/  F2F.F32.F64 R0, R4 ;  /* 0x0000000400007310 */ /* 0x004e220000301000 */
[----:B------:R-:W0:-:S14]  /*5930*/  DSETP.GEU.AND P0, PT, |R4|, c[0x2][0x0], PT ;  /* 0x008000000400762a */ /* 0x000e1c0003f0e200 */
[----:B0-----:R-:W-:-:S05]  /*5940*/  @!P0 FMUL R0, R0, 1.175494350822287508e-38 ;  /* 0x0080000000008820 */ /* 0x001fca0000400000 */
[----:B------:R-:W-:-:S04]  /*5950*/  F2FP.BF16.PACK_AB R0, RZ, R0 ;  /* 0x00000000ff00723e */ /* 0x000fc800000010ff */
[----:B------:R-:W-:Y:S01]  /*5960*/  PRMT R2, R0, 0x7610, R2 ;  /* 0x0000761000027816 */ /* 0x000fe20000000002 */
[----:B------:R-:W-:Y:S05]  /*5970*/  BRA `(.L_x_567) ;  /* 0x00000b7000007947 */ /* 0x000fea0003800000 */
.L_x_562:
        /* <DEDUP_REMOVED lines=14> */
.L_x_576:
[----:B------:R-:W2:Y:S02]  /*5a60*/  LDG.E.64 R4, [R4.64] ;  /* 0x0000002404047981 */ /* 0x000ea4000c1e1b00 */
[----:B--2---:R-:W0:Y:S01]  /*5a70*/  F2F.F32.F64 R0, R4 ;  /* 0x0000000400007310 */ /* 0x004e220000301000 */
[----:B------:R-:W0:-:S14]  /*5a80*/  DSETP.GEU.AND P0, PT, |R4|, c[0x2][0x0], PT ;  /* 0x008000000400762a */ /* 0x000e1c0003f0e200 */
[----:B0-----:R-:W-:-:S05]  /*5a90*/  @!P0 FMUL R0, R0, 1.175494350822287508e-38 ;  /* 0x0080000000008820 */ /* 0x001fca0000400000 */
[----:B------:R-:W-:-:S04]  /*5aa0*/  F2FP.BF16.PACK_AB R0, RZ, R0 ;  /* 0x00000000ff00723e */ /* 0x000fc800000010ff */
[----:B------:R-:W-:Y:S01]  /*5ab0*/  PRMT R2, R0, 0x7610, R2 ;  /* 0x0000761000027816 */ /* 0x000fe20000000002 */
[----:B------:R-:W-:Y:S05]  /*5ac0*/  BRA `(.L_x_567) ;  /* 0x00000a2000007947 */ /* 0x000fea0003800000 */
.L_x_575:
        /* <DEDUP_REMOVED lines=11> */
[----:B------:R-:W-:-:S04]  /*5b80*/  IADD3 R6, R2, 0x1000000, RZ ;  /* 0x0100000002067810 */ /* 0x000fc80007ffe0ff */
[----:B------:R-:W-:Y:S02]  /*5b90*/  SHF.R.S32.HI R6, RZ, 0x8, R6 ;  /* 0x00000008ff067819 */ /* 0x000fe40000011406 */
[----:B0-----:R-:W-:-:S04]  /*5ba0*/  IADD3 R3, -R3, 0x1f, RZ ;  /* 0x0000001f03037810 */ /* 0x001fc80007ffe1ff */
[C---:B------:R-:W-:Y:S02]  /*5bb0*/  ISETP.GT.U32.AND P0, PT, R3.reuse, 0x4, PT ;  /* 0x000000040300780c */ /* 0x040fe40003f04070 */
[----:B------:R-:W-:-:S04]  /*5bc0*/  IADD3 R3, R3, -0x4, RZ ;  /* 0xfffffffc03037810 */ /* 0x000fc80007ffe0ff */
[----:B------:R-:W-:-:S04]  /*5bd0*/  SEL R3, R3, RZ, P0 ;  /* 0x000000ff03037207 */ /* 0x000fc80000000000 */
[C---:B------:R-:W-:Y:S01]  /*5be0*/  SHF.L.U32 R4, R2.reuse, R3, RZ ;  /* 0x0000000302047219 */ /* 0x040fe200000006ff */
[----:B------:R-:W-:Y:S01]  /*5bf0*/  IMAD R7, R3, R8, 0x3c000000 ;  /* 0x3c00000003077424 */ /* 0x000fe200078e0208 */
[----:B------:R-:W-:-:S04]  /*5c00*/  IADD3 R3, R2, -0x1, RZ ;  /* 0xffffffff02037810 */ /* 0x000fc80007ffe0ff */
[----:B------:R-:W-:Y:S02]  /*5c10*/  LEA.HI R7, R4, R7, RZ, 0x1c ;  /* 0x0000000704077211 */ /* 0x000fe400078fe0ff */
[----:B------:R-:W-:Y:S02]  /*5c20*/  SHF.R.S32.HI R3, RZ, 0x1f, R3 ;  /* 0x0000001fff037819 */ /* 0x000fe40000011403 */
[----:B------:R-:W-:-:S04]  /*5c30*/  LOP3.LUT R6, R7, 0x7f800000, R6, 0xf8, !PT ;  /* 0x7f80000007067812 */ /* 0x000fc800078ef806 */
[----:B------:R-:W-:-:S04]  /*5c40*/  LOP3.LUT R3, R6, R3, RZ, 0x30, !PT ;  /* 0x0000000306037212 */ /* 0x000fc800078e30ff */
[----:B------:R-:W-:-:S04]  /*5c50*/  LOP3.LUT R3, R3, 0x80000000, R0, 0xf8, !PT ;  /* 0x8000000003037812 */ /* 0x000fc800078ef800 */
[----:B------:R-:W-:-:S04]  /*5c60*/  F2FP.BF16.PACK_AB R3, RZ, R3 ;  /* 0x00000003ff03723e */ /* 0x000fc800000010ff */
[----:B------:R-:W-:Y:S01]  /*5c70*/  PRMT R2, R3, 0x7610, R2 ;  /* 0x0000761003027816 */ /* 0x000fe20000000002 */
[----:B------:R-:W-:Y:S05]  /*5c80*/  BRA `(.L_x_567) ;  /* 0x0000086000007947 */ /* 0x000fea0003800000 */
.L_x_578:
[----:B------:R-:W2:Y:S02]  /*5c90*/  LDG.E.U8 R3, [R4.64] ;  /* 0x0000002404037981 */ /* 0x000ea4000c1e1100 */
[----:B--2---:R-:W-:-:S05]  /*5ca0*/  IMAD.SHL.U32 R0, R3, 0x2000000, RZ ;  /* 0x0200000003007824 */ /* 0x004fca00078e00ff */
[----:B------:R-:W-:-:S13]  /*5cb0*/  ISETP.GE.U32.AND P0, PT, R0, 0x8000000, PT ;  /* 0x080000000000780c */ /* 0x000fda0003f06070 */
[C---:B------:R-:W-:Y:S02]  /*5cc0*/  @!P0 IMAD.SHL.U32 R0, R3.reuse, 0x100, RZ ;  /* 0x0000010003008824 */ /* 0x040fe400078e00ff */
[C---:B------:R-:W-:Y:S02]  /*5cd0*/  @P0 IMAD.SHL.U32 R2, R3.reuse, 0x200000, RZ ;  /* 0x0020000003020824 */ /* 0x040fe400078e00ff */
[----:B------:R-:W-:Y:S01]  /*5ce0*/  IMAD.SHL.U32 R3, R3, 0x1000000, RZ ;  /* 0x0100000003037824 */ /* 0x000fe200078e00ff */
[----:B------:R-:W-:Y:S02]  /*5cf0*/  @!P0 LOP3.LUT R0, R0, 0x7f00, RZ, 0xc0, !PT ;  /* 0x00007f0000008812 */ /* 0x000fe400078ec0ff */
[----:B------:R-:W-:Y:S02]  /*5d00*/  @P0 LOP3.LUT R2, R2, 0x70000000, RZ, 0xfc, !PT ;  /* 0x7000000002020812 */ /* 0x000fe400078efcff */
[----:B------:R-:W-:-:S03]  /*5d10*/  @!P0 LOP3.LUT R0, R0, 0x3f000000, RZ, 0xfc, !PT ;  /* 0x3f00000000008812 */ /* 0x000fc600078efcff */
[----:B------:R-:W-:Y:S02]  /*5d20*/  @P0 FMUL.FTZ R2, R2, 1.9259299443872358531e-34 ;  /* 0x0780000002020820 */ /* 0x000fe40000410000 */
[----:B------:R-:W-:-:S05]  /*5d30*/  @!P0 FADD.FTZ R2, R0, -0.5 ;  /* 0xbf00000000028421 */ /* 0x000fca0000010000 */
[----:B------:R-:W-:-:S04]  /*5d40*/  LOP3.LUT R2, R2, 0x80000000, R3, 0xf8, !PT ;  /* 0x8000000002027812 */ /* 0x000fc800078ef803 */
[----:B------:R-:W-:Y:S01]  /*5d50*/  F2FP.BF16.PACK_AB R2, RZ, R2 ;  /* 0x00000002ff02723e */ /* 0x000fe200000010ff */
[----:B------:R-:W-:Y:S05]  /*5d60*/  BRA `(.L_x_567) ;  /* 0x0000078000007947 */ /* 0x000fea0003800000 */
.L_x_577:
[----:B------:R0:W5:Y:S01]  /*5d70*/  LDG.E.U16 R2, [R4.64] ;  /* 0x0000002404027981 */ /* 0x000162000c1e1500 */
[----:B------:R-:W-:Y:S05]  /*5d80*/  BRA `(.L_x_567) ;  /* 0x0000076000007947 */ /* 0x000fea0003800000 */
.L_x_574:
        /* <DEDUP_REMOVED lines=12> */
.L_x_581:
        /* <DEDUP_REMOVED lines=21> */
.L_x_585:
[----:B------:R-:W-:Y:S05]  /*5fa0*/  BSYNC B1 ;  /* 0x0000000000017941 */ /* 0x000fea0003800000 */
.L_x_584:
[----:B------:R-:W-:Y:S01]  /*5fb0*/  LEA R3, R0, 0x3b800000, 0x17 ;  /* 0x3b80000000037811 */ /* 0x000fe200078eb8ff */
[----:B------:R-:W-:-:S05]  /*5fc0*/  IMAD.SHL.U32 R0, R2, 0x100000, RZ ;  /* 0x0010000002007824 */ /* 0x000fca00078e00ff */
[----:B------:R-:W-:Y:S02]  /*5fd0*/  LOP3.LUT R0, R3, R0, R4, 0xfe, !PT ;  /* 0x0000000003007212 */ /* 0x000fe400078efe04 */
.L_x_583:
[----:B------:R-:W-:Y:S05]  /*5fe0*/  BSYNC B0 ;  /* 0x0000000000007941 */ /* 0x000fea0003800000 */
.L_x_582:
[----:B------:R-:W-:-:S04]  /*5ff0*/  F2FP.BF16.PACK_AB R0, RZ, R0 ;  /* 0x00000000ff00723e */ /* 0x000fc800000010ff */
[----:B------:R-:W-:Y:S01]  /*6000*/  PRMT R2, R0, 0x7610, R2 ;  /* 0x0000761000027816 */ /* 0x000fe20000000002 */
[----:B------:R-:W-:Y:S05]  /*6010*/  BRA `(.L_x_567) ;  /* 0x000004d000007947 */ /* 0x000fea0003800000 */
.L_x_580:
        /* <DEDUP_REMOVED lines=21> */
.L_x_589:
[----:B------:R-:W-:Y:S05]  /*6170*/  BSYNC B1 ;  /* 0x0000000000017941 */ /* 0x000fea0003800000 */
.L_x_588:
[----:B------:R-:W-:Y:S01]  /*6180*/  LEA R3, R0, 0x37800000, 0x17 ;  /* 0x3780000000037811 */ /* 0x000fe200078eb8ff */
[----:B------:R-:W-:-:S05]  /*6190*/  IMAD.SHL.U32 R0, R2, 0x200000, RZ ;  /* 0x0020000002007824 */ /* 0x000fca00078e00ff */
[----:B------:R-:W-:Y:S02]  /*61a0*/  LOP3.LUT R0, R3, R0, R4, 0xfe, !PT ;  /* 0x0000000003007212 */ /* 0x000fe400078efe04 */
.L_x_587:
[----:B------:R-:W-:Y:S05]  /*61b0*/  BSYNC B0 ;  /* 0x0000000000007941 */ /* 0x000fea0003800000 */
.L_x_586:
[----:B------:R-:W-:-:S04]  /*61c0*/  F2FP.BF16.PACK_AB R0, RZ, R0 ;  /* 0x00000000ff00723e */ /* 0x000fc800000010ff */
[----:B------:R-:W-:Y:S01]  /*61d0*/  PRMT R2, R0, 0x7610, R2 ;  /* 0x0000761000027816 */ /* 0x000fe20000000002 */
[----:B------:R-:W-:Y:S05]  /*61e0*/  BRA `(.L_x_567) ;  /* 0x0000030000007947 */ /* 0x000fea0003800000 */
.L_x_579:
        /* <DEDUP_REMOVED lines=14> */
.L_x_593:
[----:B------:R-:W-:Y:S05]  /*62d0*/  BSYNC B0 ;  /* 0x0000000000007941 */ /* 0x000fea0003800000 */
.L_x_592:
[----:B------:R-:W-:-:S04]  /*62e0*/  F2FP.BF16.PACK_AB R0, RZ, R0 ;  /* 0x00000000ff00723e */ /* 0x000fc800000010ff */
[----:B------:R-:W-:Y:S01]  /*62f0*/  PRMT R2, R0, 0x7610, R2 ;  /* 0x0000761000027816 */ /* 0x000fe20000000002 */
[----:B------:R-:W-:Y:S05]  /*6300*/  BRA `(.L_x_567) ;  /* 0x000001e000007947 */ /* 0x000fea0003800000 */
.L_x_566:
        /* <DEDUP_REMOVED lines=21> */
.L_x_591:
[----:B------:R-:W2:Y:S02]  /*6460*/  LDG.E.64 R4, [R4.64] ;  /* 0x0000002404047981 */ /* 0x000ea4000c1e1b00 */
[----:B--2---:R-:W0:Y:S02]  /*6470*/  I2F.U64 R0, R4 ;  /* 0x0000000400007312 */ /* 0x004e240000301000 */
[----:B0-----:R-:W-:-:S04]  /*6480*/  F2FP.BF16.PACK_AB R0, RZ, R0 ;  /* 0x00000000ff00723e */ /* 0x001fc800000010ff */
[----:B------:R-:W-:Y:S01]  /*6490*/  PRMT R2, R0, 0x7610, R2 ;  /* 0x0000761000027816 */ /* 0x000fe20000000002 */
[----:B------:R-:W-:Y:S05]  /*64a0*/  BRA `(.L_x_567) ;  /* 0x0000004000007947 */ /* 0x000fea0003800000 */
.L_x_590:
[----:B------:R-:W2:Y:S02]  /*64b0*/  LDG.E R4, [R4.64] ;  /* 0x0000002404047981 */ /* 0x000ea4000c1e1900 */
[----:B--2---:R-:W0:Y:S02]  /*64c0*/  I2F.U32 R0, R4 ;  /* 0x0000000400007306 */ /* 0x004e240000201000 */
[----:B0-----:R-:W-:-:S04]  /*64d0*/  F2FP.BF16.PACK_AB R0, RZ, R0 ;  /* 0x00000000ff00723e */ /* 0x001fc800000010ff */
[----:B------:R-:W-:Y:S02]  /*64e0*/  PRMT R2, R0, 0x7610, R2 ;  /* 0x0000761000027816 */ /* 0x000fe40000000002 */
.L_x_567:
[----:B------:R-:W-:-:S05]  /*64f0*/  IADD3 R17, R17, 0x80, RZ ;  /* 0x0000008011117810 */ /* 0x000fca0007ffe0ff */
.L_x_529:
[----:B------:R-:W-:Y:S05]  /*6500*/  BSYNC B6 ;  /* 0x0000000000067941 */ /* 0x000fea0003800000 */
.L_x_528:
        /* <DEDUP_REMOVED lines=24> */
.L_x_599:
[----:B------:R-:W2:Y:S02]  /*6690*/  LDG.E.U8 R4, [R4.64] ;  /* 0x0000002404047981 */ /* 0x000ea4000c1e1100 */
[----:B--2---:R-:W0:Y:S02]  /*66a0*/  I2F.U16 R0, R4 ;  /* 0x0000000400007306 */ /* 0x004e240000101000 */
[----:B0-----:R-:W-:-:S04]  /*66b0*/  F2FP.BF16.PACK_AB R0, RZ, R0 ;  /* 0x00000000ff00723e */ /* 0x001fc800000010ff */
[----:B------:R-:W-:Y:S01]  /*66c0*/  PRMT R27, R0, 0x7610, R27 ;  /* 0x00007610001b7816 */ /* 0x000fe2000000001b */
[----:B------:R-:W-:Y:S05]  /*66d0*/  BRA `(.L_x_601) ;  /* 0x00000f0000007947 */ /* 0x000fea0003800000 */
.L_x_598:
        /* <DEDUP_REMOVED lines=11> */
.L_x_603:
[----:B------:R-:W2:Y:S02]  /*6790*/  LDG.E R4, [R4.64] ;  /* 0x0000002404047981 */ /* 0x000ea4000c1e1900 */
[----:B--2---:R-:W0:Y:S02]  /*67a0*/  I2F R0, R4 ;  /* 0x0000000400007306 */ /* 0x004e240000201400 */
[----:B0-----:R-:W-:-:S04]  /*67b0*/  F2FP.BF16.PACK_AB R0, RZ, R0 ;  /* 0x00000000ff00723e */ /* 0x001fc800000010ff */
[----:B------:R-:W-:Y:S01]  /*67c0*/  PRMT R27, R0, 0x7610, R27 ;  /* 0x00007610001b7816 */ /* 0x000fe2000000001b */
[----:B------:R-:W-:Y:S05]  /*67d0*/  BRA `(.L_x_601) ;  /* 0x00000e0000007947 */ /* 0x000fea0003800000 */
.L_x_602:
[----:B------:R-:W2:Y:S02]  /*67e0*/  LDG.E.U16 R4, [R4.64] ;  /* 0x0000002404047981 */ /* 0x000ea4000c1e1500 */
[----:B--2---:R-:W0:Y:S02]  /*67f0*/  I2F.S16 R0, R4 ;  /* 0x0000000400007306 */ /* 0x004e240000101400 */
[----:B0-----:R-:W-:-:S04]  /*6800*/  F2FP.BF16.PACK_AB R0, RZ, R0 ;  /* 0x00000000ff00723e */ /* 0x001fc800000010ff */
[----:B------:R-:W-:Y:S01]  /*6810*/  PRMT R27, R0, 0x7610, R27 ;  /* 0x00007610001b7816 */ /* 0x000fe2000000001b */
[----:B------:R-:W-:Y:S05]  /*6820*/  BRA `(.L_x_601) ;  /* 0x00000db000007947 */ /* 0x000fea0003800000 */
.L_x_597:
        /* <DEDUP_REMOVED lines=9> */
.L_x_605:
[----:B------:R-:W2:Y:S02]  /*68c0*/  LDG.E.U16 R0, [R4.64] ;  /* 0x0000002404007981 */ /* 0x000ea4000c1e1500 */
[----:B--2---:R-:W-:-:S05]  /*68d0*/  HADD2.F32 R0, -RZ, R0.H0_H0 ;  /* 0x20000000ff007230 */ /* 0x004fca0000004100 */
[----:B------:R-:W-:-:S04]  /*68e0*/  F2FP.BF16.PACK_AB R0, RZ, R0 ;  /* 0x00000000ff00723e */ /* 0x000fc800000010ff */
[----:B------:R-:W-:Y:S01]  /*68f0*/  PRMT R27, R0, 0x7610, R27 ;  /* 0x00007610001b7816 */ /* 0x000fe2000000001b */
[----:B------:R-:W-:Y:S05]  /*6900*/  BRA `(.L_x_601) ;  /* 0x00000cd000007947 */ /* 0x000fea0003800000 */
.L_x_604:
        /* <DEDUP_REMOVED lines=9> */
.L_x_607:
[----:B------:R-:W2:Y:S02]  /*69a0*/  LDG.E.U16 R4, [R4.64] ;  /* 0x0000002404047981 */ /* 0x000ea4000c1e1500 */
[----:B--2---:R-:W-:-:S05]  /*69b0*/  HADD2.F32 R0, -RZ, R4.H0_H0 ;  /* 0x20000004ff007230 */ /* 0x004fca0000004100 */
[----:B------:R-:W-:-:S04]  /*69c0*/  F2FP.BF16.PACK_AB R0, RZ, R0 ;  /* 0x00000000ff00723e */ /* 0x000fc800000010ff */
[----:B------:R-:W-:Y:S01]  /*69d0*/  PRMT R27, R0, 0x7610, R27 ;  /* 0x00007610001b7816 */ /* 0x000fe2000000001b */
[----:B------:R-:W-:Y:S05]  /*69e0*/  BRA `(.L_x_601) ;  /* 0x00000bf000007947 */ /* 0x000fea0003800000 */
.L_x_606:
[----:B------:R-:W2:Y:S02]  /*69f0*/  LDG.E.64 R4, [R4.64] ;  /* 0x0000002404047981 */ /* 0x000ea4000c1e1b00 */
[----:B--2---:R-:W0:Y:S01]  /*6a00*/  F2F.F32.F64 R0, R4 ;  /* 0x0000000400007310 */ /* 0x004e220000301000 */
[----:B------:R-:W0:-:S14]  /*6a10*/  DSETP.GEU.AND P0, PT, |R4|, c[0x2][0x0], PT ;  /* 0x008000000400762a */ /* 0x000e1c0003f0e200 */
[----:B0-----:R-:W-:-:S05]  /*6a20*/  @!P0 FMUL R0, R0, 1.175494350822287508e-38 ;  /* 0x0080000000008820 */ /* 0x001fca0000400000 */
[----:B------:R-:W-:-:S04]  /*6a30*/  F2FP.BF16.PACK_AB R0, RZ, R0 ;  /* 0x00000000ff00723e */ /* 0x000fc800000010ff */
[----:B------:R-:W-:Y:S01]  /*6a40*/  PRMT R27, R0, 0x7610, R27 ;  /* 0x00007610001b7816 */ /* 0x000fe2000000001b */
[----:B------:R-:W-:Y:S05]  /*6a50*/  BRA `(.L_x_601) ;  /* 0x00000b8000007947 */ /* 0x000fea0003800000 */
.L_x_596:
        /* <DEDUP_REMOVED lines=14> */
.L_x_610:
[----:B------:R-:W2:Y:S02]  /*6b40*/  LDG.E.64 R4, [R4.64] ;  /* 0x0000002404047981 */ /* 0x000ea4000c1e1b00 */
[----:B--2---:R-:W0:Y:S01]  /*6b50*/  F2F.F32.F64 R0, R4 ;  /* 0x0000000400007310 */ /* 0x004e220000301000 */
[----:B------:R-:W0:-:S14]  /*6b60*/  DSETP.GEU.AND P0, PT, |R4|, c[0x2][0x0], PT ;  /* 0x008000000400762a */ /* 0x000e1c0003f0e200 */
[----:B0-----:R-:W-:-:S05]  /*6b70*/  @!P0 FMUL R0, R0, 1.175494350822287508e-38 ;  /* 0x0080000000008820 */ /* 0x001fca0000400000 */
[----:B------:R-:W-:-:S04]  /*6b80*/  F2FP.BF16.PACK_AB R0, RZ, R0 ;  /* 0x00000000ff00723e */ /* 0x000fc800000010ff */
[----:B------:R-:W-:Y:S01]  /*6b90*/  PRMT R27, R0, 0x7610, R27 ;  /* 0x00007610001b7816 */ /* 0x000fe2000000001b */
[----:B------:R-:W-:Y:S05]  /*6ba0*/  BRA `(.L_x_601) ;  /* 0x00000a3000007947 */ /* 0x000fea0003800000 */
.L_x_609:
        /* <DEDUP_REMOVED lines=28> */
.L_x_612:
        /* <DEDUP_REMOVED lines=15> */
.L_x_611:
[----:B------:R0:W5:Y:S01]  /*6e60*/  LDG.E.U16 R27, [R4.64] ;  /* 0x00000024041b7981 */ /* 0x000162000c1e1500 */
[----:B------:R-:W-:Y:S05]  /*6e70*/  BRA `(.L_x_601) ;  /* 0x0000076000007947 */ /* 0x000fea0003800000 */
.L_x_608:
        /* <DEDUP_REMOVED lines=12> */
.L_x_615:
        /* <DEDUP_REMOVED lines=21> */
.L_x_619:
[----:B------:R-:W-:Y:S05]  /*7090*/  BSYNC B1 ;  /* 0x0000000000017941 */ /* 0x000fea0003800000 */
.L_x_618:
[----:B------:R-:W-:Y:S01]  /*70a0*/  LEA R5, R0, 0x3b800000, 0x17 ;  /* 0x3b80000000057811 */ /* 0x000fe200078eb8ff */
[----:B------:R-:W-:-:S05]  /*70b0*/  IMAD.SHL.U32 R0, R3, 0x100000, RZ ;  /* 0x0010000003007824 */ /* 0x000fca00078e00ff */
[----:B------:R-:W-:Y:S02]  /*70c0*/  LOP3.LUT R0, R5, R0, R6, 0xfe, !PT ;  /* 0x0000000005007212 */ /* 0x000fe400078efe06 */
.L_x_617:
[----:B------:R-:W-:Y:S05]  /*70d0*/  BSYNC B0 ;  /* 0x0000000000007941 */ /* 0x000fea0003800000 */
.L_x_616:
[----:B------:R-:W-:-:S04]  /*70e0*/  F2FP.BF16.PACK_AB R0, RZ, R0 ;  /* 0x00000000ff00723e */ /* 0x000fc800000010ff */
[----:B------:R-:W-:Y:S01]  /*70f0*/  PRMT R27, R0, 0x7610, R27 ;  /* 0x00007610001b7816 */ /* 0x000fe2000000001b */
[----:B------:R-:W-:Y:S05]  /*7100*/  BRA `(.L_x_601) ;  /* 0x000004d000007947 */ /* 0x000fea0003800000 */
.L_x_614:
        /* <DEDUP_REMOVED lines=21> */
.L_x_623:
[----:B------:R-:W-:Y:S05]  /*7260*/  BSYNC B1 ;  /* 0x0000000000017941 */ /* 0x000fea0003800000 */
.L_x_622:
[----:B------:R-:W-:Y:S01]  /*7270*/  LEA R5, R0, 0x37800000, 0x17 ;  /* 0x3780000000057811 */ /* 0x000fe200078eb8ff */
[----:B------:R-:W-:-:S05]  /*7280*/  IMAD.SHL.U32 R0, R3, 0x200000, RZ ;  /* 0x0020000003007824 */ /* 0x000fca00078e00ff */
[----:B------:R-:W-:Y:S02]  /*7290*/  LOP3.LUT R0, R5, R0, R6, 0xfe, !PT ;  /* 0x0000000005007212 */ /* 0x000fe400078efe06 */
.L_x_621:
[----:B------:R-:W-:Y:S05]  /*72a0*/  BSYNC B0 ;  /* 0x0000000000007941 */ /* 0x000fea0003800000 */
.L_x_620:
[----:B------:R-:W-:-:S04]  /*72b0*/  F2FP.BF16.PACK_AB R0, RZ, R0 ;  /* 0x00000000ff00723e */ /* 0x000fc800000010ff */
[----:B------:R-:W-:Y:S01]  /*72c0*/  PRMT R27, R0, 0x7610, R27 ;  /* 0x00007610001b7816 */ /* 0x000fe2000000001b */
[----:B------:R-:W-:Y:S05]  /*72d0*/  BRA `(.L_x_601) ;  /* 0x0000030000007947 */ /* 0x000fea0003800000 */
.L_x_613:
        /* <DEDUP_REMOVED lines=14> */
.L_x_627:
[----:B------:R-:W-:Y:S05]  /*73c0*/  BSYNC B0 ;  /* 0x0000000000007941 */ /* 0x000fea0003800000 */
.L_x_626:
[----:B------:R-:W-:-:S04]  /*73d0*/  F2FP.BF16.PACK_AB R0, RZ, R0 ;  /* 0x00000000ff00723e */ /* 0x000fc800000010ff */
[----:B------:R-:W-:Y:S01]  /*73e0*/  PRMT R27, R0, 0x7610, R27 ;  /* 0x00007610001b7816 */ /* 0x000fe2000000001b */
[----:B------:R-:W-:Y:S05]  /*73f0*/  BRA `(.L_x_601) ;  /* 0x000001e000007947 */ /* 0x000fea0003800000 */
.L_x_600:
        /* <DEDUP_REMOVED lines=21> */
.L_x_625:
[----:B------:R-:W2:Y:S02]  /*7550*/  LDG.E.64 R4, [R4.64] ;  /* 0x0000002404047981 */ /* 0x000ea4000c1e1b00 */
[----:B--2---:R-:W0:Y:S02]  /*7560*/  I2F.U64 R0, R4 ;  /* 0x0000000400007312 */ /* 0x004e240000301000 */
[----:B0-----:R-:W-:-:S04]  /*7570*/  F2FP.BF16.PACK_AB R0, RZ, R0 ;  /* 0x00000000ff00723e */ /* 0x001fc800000010ff */
[----:B------:R-:W-:Y:S01]  /*7580*/  PRMT R27, R0, 0x7610, R27 ;  /* 0x00007610001b7816 */ /* 0x000fe2000000001b */
[----:B------:R-:W-:Y:S05]  /*7590*/  BRA `(.L_x_601) ;  /* 0x0000004000007947 */ /* 0x000fea0003800000 */
.L_x_624:
[----:B------:R-:W2:Y:S02]  /*75a0*/  LDG.E R4, [R4.64] ;  /* 0x0000002404047981 */ /* 0x000ea4000c1e1900 */
[----:B--2---:R-:W0:Y:S02]  /*75b0*/  I2F.U32 R0, R4 ;  /* 0x0000000400007306 */ /* 0x004e240000201000 */
[----:B0-----:R-:W-:-:S04]  /*75c0*/  F2FP.BF16.PACK_AB R0, RZ, R0 ;  /* 0x00000000ff00723e */ /* 0x001fc800000010ff */
[----:B------:R-:W-:Y:S02]  /*75d0*/  PRMT R27, R0, 0x7610, R27 ;  /* 0x00007610001b7816 */ /* 0x000fe4000000001b */
.L_x_601:
        /* <DEDUP_REMOVED lines=18> */
.L_x_631:
[----:B------:R-:W2:Y:S02]  /*7700*/  LDG.E.U8 R4, [R4.64] ;  /* 0x0000002404047981 */ /* 0x000ea4000c1e1100 */
[----:B--2---:R-:W0:Y:S02]  /*7710*/  I2F.U16 R0, R4 ;  /* 0x0000000400007306 */ /* 0x004e240000101000 */
[----:B0-----:R-:W-:Y:S01]  /*7720*/  F2FP.BF16.PACK_AB R0, RZ, R0 ;  /* 0x00000000ff00723e */ /* 0x001fe200000010ff */
[----:B------:R-:W-:Y:S05]  /*7730*/  BRA `(.L_x_595) ;  /* 0x00000e2000007947 */ /* 0x000fea0003800000 */
.L_x_630:
        /* <DEDUP_REMOVED lines=10> */
.L_x_634:
[----:B------:R-:W2:Y:S02]  /*77e0*/  LDG.E R4, [R4.64] ;  /* 0x0000002404047981 */ /* 0x000ea4000c1e1900 */
[----:B--2---:R-:W0:Y:S02]  /*77f0*/  I2F R0, R4 ;  /* 0x0000000400007306 */ /* 0x004e240000201400 */
[----:B0-----:R-:W-:Y:S01]  /*7800*/  F2FP.BF16.PACK_AB R0, RZ, R0 ;  /* 0x00000000ff00723e */ /* 0x001fe200000010ff */
[----:B------:R-:W-:Y:S05]  /*7810*/  BRA `(.L_x_595) ;  /* 0x00000d4000007947 */ /* 0x000fea0003800000 */
.L_x_633:
[----:B------:R-:W2:Y:S02]  /*7820*/  LDG.E.U16 R4, [R4.64] ;  /* 0x0000002404047981 */ /* 0x000ea4000c1e1500 */
[----:B--2---:R-:W0:Y:S02]  /*7830*/  I2F.S16 R0, R4 ;  /* 0x0000000400007306 */ /* 0x004e240000101400 */
[----:B0-----:R-:W-:Y:S01]  /*7840*/  F2FP.BF16.PACK_AB R0, RZ, R0 ;  /* 0x00000000ff00723e */ /* 0x001fe200000010ff */
[----:B------:R-:W-:Y:S05]  /*7850*/  BRA `(.L_x_595) ;  /* 0x00000d0000007947 */ /* 0x000fea0003800000 */
.L_x_629:
        /* <DEDUP_REMOVED lines=9> */
.L_x_636:
[----:B------:R-:W2:Y:S02]  /*78f0*/  LDG.E.U16 R0, [R4.64] ;  /* 0x0000002404007981 */ /* 0x000ea4000c1e1500 */
[----:B--2---:R-:W-:-:S05]  /*7900*/  HADD2.F32 R0, -RZ, R0.H0_H0 ;  /* 0x20000000ff007230 */ /* 0x004fca0000004100 */
[----:B------:R-:W-:Y:S01]  /*7910*/  F2FP.BF16.PACK_AB R0, RZ, R0 ;  /* 0x00000000ff00723e */ /* 0x000fe200000010ff */
[----:B------:R-:W-:Y:S05]  /*7920*/  BRA `(.L_x_595) ;  /* 0x00000c3000007947 */ /* 0x000fea0003800000 */
.L_x_635:
        /* <DEDUP_REMOVED lines=9> */
.L_x_638:
[----:B------:R-:W2:Y:S02]  /*79c0*/  LDG.E.U16 R4, [R4.64] ;  /* 0x0000002404047981 */ /* 0x000ea4000c1e1500 */
[----:B--2---:R-:W-:-:S05]  /*79d0*/  HADD2.F32 R0, -RZ, R4.H0_H0 ;  /* 0x20000004ff007230 */ /* 0x004fca0000004100 */
[----:B------:R-:W-:Y:S01]  /*79e0*/  F2FP.BF16.PACK_AB R0, RZ, R0 ;  /* 0x00000000ff00723e */ /* 0x000fe200000010ff */
[----:B------:R-:W-:Y:S05]  /*79f0*/  BRA `(.L_x_595) ;  /* 0x00000b6000007947 */ /* 0x000fea0003800000 */
.L_x_637:
[----:B------:R-:W2:Y:S02]  /*7a00*/  LDG.E.64 R4, [R4.64] ;  /* 0x0000002404047981 */ /* 0x000ea4000c1e1b00 */
[----:B--2---:R-:W0:Y:S01]  /*7a10*/  F2F.F32.F64 R0, R4 ;  /* 0x0000000400007310 */ /* 0x004e220000301000 */
[----:B------:R-:W0:-:S14]  /*7a20*/  DSETP.GEU.AND P0, PT, |R4|, c[0x2][0x0], PT ;  /* 0x008000000400762a */ /* 0x000e1c0003f0e200 */
[----:B0-----:R-:W-:-:S05]  /*7a30*/  @!P0 FMUL R0, R0, 1.175494350822287508e-38 ;  /* 0x0080000000008820 */ /* 0x001fca0000400000 */
[----:B------:R-:W-:Y:S01]  /*7a40*/  F2FP.BF16.PACK_AB R0, RZ, R0 ;  /* 0x00000000ff00723e */ /* 0x000fe200000010ff */
[----:B------:R-:W-:Y:S05]  /*7a50*/  BRA `(.L_x_595) ;  /* 0x00000b0000007947 */ /* 0x000fea0003800000 */
.L_x_628:
        /* <DEDUP_REMOVED lines=13> */
.L_x_641:
[----:B------:R-:W2:Y:S02]  /*7b30*/  LDG.E.64 R4, [R4.64] ;  /* 0x0000002404047981 */ /* 0x000ea4000c1e1b00 */
[----:B--2---:R-:W0:Y:S01]  /*7b40*/  F2F.F32.F64 R0, R4 ;  /* 0x0000000400007310 */ /* 0x004e220000301000 */
[----:B------:R-:W0:-:S14]  /*7b50*/  DSETP.GEU.AND P0, PT, |R4|, c[0x2][0x0], PT ;  /* 0x008000000400762a */ /* 0x000e1c0003f0e200 */
[----:B0-----:R-:W-:-:S05]  /*7b60*/  @!P0 FMUL R0, R0, 1.175494350822287508e-38 ;  /* 0x0080000000008820 */ /* 0x001fca0000400000 */
[----:B------:R-:W-:Y:S01]  /*7b70*/  F2FP.BF16.PACK_AB R0, RZ, R0 ;  /* 0x00000000ff00723e */ /* 0x000fe200000010ff */
[----:B------:R-:W-:Y:S05]  /*7b80*/  BRA `(.L_x_595) ;  /* 0x000009d000007947 */ /* 0x000fea0003800000 */
.L_x_640:
        /* <DEDUP_REMOVED lines=28> */
.L_x_643:
        /* <DEDUP_REMOVED lines=12> */
[----:B------:R-:W-:Y:S01]  /*7e10*/  F2FP.BF16.PACK_AB R0, RZ, R0 ;  /* 0x00000000ff00723e */ /* 0x000fe200000010ff */
[----:B------:R-:W-:Y:S05]  /*7e20*/  BRA `(.L_x_595) ;  /* 0x0000073000007947 */ /* 0x000fea0003800000 */
.L_x_642:
[----:B------:R0:W5:Y:S01]  /*7e30*/  LDG.E.U16 R0, [R4.64] ;  /* 0x0000002404007981 */ /* 0x000162000c1e1500 */
[----:B------:R-:W-:Y:S05]  /*7e40*/  BRA `(.L_x_595) ;  /* 0x0000071000007947 */ /* 0x000fea0003800000 */
.L_x_639:
        /* <DEDUP_REMOVED lines=12> */
.L_x_646:
        /* <DEDUP_REMOVED lines=21> */
.L_x_650:
[----:B------:R-:W-:Y:S05]  /*8060*/  BSYNC B1 ;  /* 0x0000000000017941 */ /* 0x000fea0003800000 */
.L_x_649:
[----:B------:R-:W-:Y:S01]  /*8070*/  LEA R5, R0, 0x3b800000, 0x17 ;  /* 0x3b80000000057811 */ /* 0x000fe200078eb8ff */
[----:B------:R-:W-:-:S05]  /*8080*/  IMAD.SHL.U32 R0, R3, 0x100000, RZ ;  /* 0x0010000003007824 */ /* 0x000fca00078e00ff */
[----:B------:R-:W-:Y:S02]  /*8090*/  LOP3.LUT R0, R5, R0, R6, 0xfe, !PT ;  /* 0x0000000005007212 */ /* 0x000fe400078efe06 */
.L_x_648:
[----:B------:R-:W-:Y:S05]  /*80a0*/  BSYNC B0 ;  /* 0x0000000000007941 */ /* 0x000fea0003800000 */
.L_x_647:
[----:B------:R-:W-:Y:S01]  /*80b0*/  F2FP.BF16.PACK_AB R0, RZ, R0 ;  /* 0x00000000ff00723e */ /* 0x000fe200000010ff */
[----:B------:R-:W-:Y:S05]  /*80c0*/  BRA `(.L_x_595) ;  /* 0x0000049000007947 */ /* 0x000fea0003800000 */
.L_x_645:
        /* <DEDUP_REMOVED lines=21> */
.L_x_654:
[----:B------:R-:W-:Y:S05]  /*8220*/  BSYNC B1 ;  /* 0x0000000000017941 */ /* 0x000fea0003800000 */
.L_x_653:
[----:B------:R-:W-:Y:S01]  /*8230*/  LEA R5, R0, 0x37800000, 0x17 ;  /* 0x3780000000057811 */ /* 0x000fe200078eb8ff */
[----:B------:R-:W-:-:S05]  /*8240*/  IMAD.SHL.U32 R0, R3, 0x200000, RZ ;  /* 0x0020000003007824 */ /* 0x000fca00078e00ff */
[----:B------:R-:W-:Y:S02]  /*8250*/  LOP3.LUT R0, R5, R0, R6, 0xfe, !PT ;  /* 0x0000000005007212 */ /* 0x000fe400078efe06 */
.L_x_652:
[----:B------:R-:W-:Y:S05]  /*8260*/  BSYNC B0 ;  /* 0x0000000000007941 */ /* 0x000fea0003800000 */
.L_x_651:
[----:B------:R-:W-:Y:S01]  /*8270*/  F2FP.BF16.PACK_AB R0, RZ, R0 ;  /* 0x00000000ff00723e */ /* 0x000fe200000010ff */
[----:B------:R-:W-:Y:S05]  /*8280*/  BRA `(.L_x_595) ;  /* 0x000002d000007947 */ /* 0x000fea0003800000 */
.L_x_644:
        /* <DEDUP_REMOVED lines=14> */
.L_x_658:
[----:B------:R-:W-:Y:S05]  /*8370*/  BSYNC B0 ;  /* 0x0000000000007941 */ /* 0x000fea0003800000 */
.L_x_657:
[----:B------:R-:W-:Y:S01]  /*8380*/  F2FP.BF16.PACK_AB R0, RZ, R0 ;  /* 0x00000000ff00723e */ /* 0x000fe200000010ff */
[----:B------:R-:W-:Y:S05]  /*8390*/  BRA `(.L_x_595) ;  /* 0x000001c000007947 */ /* 0x000fea0003800000 */
.L_x_632:
        /* <DEDUP_REMOVED lines=21> */
.L_x_656:
[----:B------:R-:W2:Y:S02]  /*84f0*/  LDG.E.64 R4, [R4.64] ;  /* 0x0000002404047981 */ /* 0x000ea4000c1e1b00 */
[----:B--2---:R-:W0:Y:S02]  /*8500*/  I2F.U64 R0, R4 ;  /* 0x0000000400007312 */ /* 0x004e240000301000 */
[----:B0-----:R-:W-:Y:S01]  /*8510*/  F2FP.BF16.PACK_AB R0, RZ, R0 ;  /* 0x00000000ff00723e */ /* 0x001fe200000010ff */
[----:B------:R-:W-:Y:S05]  /*8520*/  BRA `(.L_x_595) ;  /* 0x0000003000007947 */ /* 0x000fea0003800000 */
.L_x_655:
[----:B------:R-:W2:Y:S02]  /*8530*/  LDG.E R4, [R4.64] ;  /* 0x0000002404047981 */ /* 0x000ea4000c1e1900 */
[----:B--2---:R-:W0:Y:S02]  /*8540*/  I2F.U32 R0, R4 ;  /* 0x0000000400007306 */ /* 0x004e240000201000 */
[----:B0-----:R-:W-:-:S06]  /*8550*/  F2FP.BF16.PACK_AB R0, RZ, R0 ;  /* 0x00000000ff00723e */ /* 0x001fcc00000010ff */
.L_x_595:
[----:B------:R-:W-:Y:S05]  /*8560*/  BSYNC B6 ;  /* 0x0000000000067941 */ /* 0x000fea0003800000 */
.L_x_594:
[----:B------:R-:W1:Y:S01]  /*8570*/  S2R R17, SR_TID.X ;  /* 0x0000000000117919 */ /* 0x000e620000002100 */
[----:B------:R-:W2:Y:S01]  /*8580*/  LDC.U8 R18, c[0x0][0x190] ;  /* 0x00006400ff127b82 */ /* 0x000ea20000000000 */
[----:B------:R-:W-:Y:S01]  /*8590*/  BSSY B6, `(.L_x_659) ;  /* 0x000012e000067945 */ /* 0x000fe20003800000 */
[----:B01----:R-:W-:-:S02]  /*85a0*/  IADD3 R5, R17, 0x180, RZ ;  /* 0x0000018011057810 */ /* 0x003fc40007ffe0ff */
[C---:B------:R-:W-:Y:S02]  /*85b0*/  IADD3 R19, R17.reuse, 0x80, RZ ;  /* 0x0000008011137810 */ /* 0x040fe40007ffe0ff */
[C---:B------:R-:W-:Y:S02]  /*85c0*/  IADD3 R3, R17.reuse, 0x100, RZ ;  /* 0x0000010011037810 */ /* 0x040fe40007ffe0ff */
[-C--:B------:R-:W-:Y:S02]  /*85d0*/  ISETP.GE.AND P3, PT, R17, R22.reuse, PT ;  /* 0x000000161100720c */ /* 0x080fe40003f66270 */
[-C--:B------:R-:W-:Y:S02]  /*85e0*/  ISETP.GE.AND P2, PT, R5, R22.reuse, PT ;  /* 0x000000160500720c */ /* 0x080fe40003f46270 */
[-C--:B------:R-:W-:Y:S02]  /*85f0*/  ISETP.GE.AND P0, PT, R19, R22.reuse, PT ;  /* 0x000000161300720c */ /* 0x080fe40003f06270 */
[----:B------:R-:W-:-:S07]  /*8600*/  ISETP.GE.AND P1, PT, R3, R22, PT ;  /* 0x000000160300720c */ /* 0x000fce0003f26270 */
[----:B-----5:R-:W-:Y:S02]  /*8610*/  @!P3 PRMT R25, RZ, 0x5410, R25 ;  /* 0x00005410ff19b816 */ /* 0x020fe40000000019 */
[----:B------:R-:W-:Y:S02]  /*8620*/  @!P2 PRMT R0, RZ, 0x5410, R0 ;  /* 0x00005410ff00a816 */ /* 0x000fe40000000000 */
[----:B------:R-:W-:Y:S02]  /*8630*/  @!P0 PRMT R26, RZ, 0x5410, R26 ;  /* 0x00005410ff1a8816 */ /* 0x000fe4000000001a */
[----:B------:R-:W-:Y:S01]  /*8640*/  @!P1 PRMT R2, RZ, 0x5410, R2 ;  /* 0x00005410ff029816 */ /* 0x000fe20000000002 */
[----:B------:R-:W0:Y:S01]  /*8650*/  @!P3 MUFU.RCP R25, R25 ;  /* 0x000000190019b308 */ /* 0x000e220000001000 */
[----:B------:R-:W-:Y:S02]  /*8660*/  @!P3 PRMT R24, RZ, 0x5410, R24 ;  /* 0x00005410ff18b816 */ /* 0x000fe40000000018 */
[----:B------:R-:W-:-:S02]  /*8670*/  @!P1 PRMT R28, RZ, 0x5410, R28 ;  /* 0x00005410ff1c9816 */ /* 0x000fc4000000001c */
[----:B------:R-:W-:Y:S02]  /*8680*/  @!P2 PRMT R27, RZ, 0x5410, R27 ;  /* 0x00005410ff1ba816 */ /* 0x000fe4000000001b */
[----:B------:R-:W-:Y:S01]  /*8690*/  @!P0 PRMT R23, RZ, 0x5410, R23 ;  /* 0x00005410ff178816 */ /* 0x000fe20000000017 */
[----:B------:R-:W1:Y:S08]  /*86a0*/  @!P1 MUFU.RCP R3, R2 ;  /* 0x0000000200039308 */ /* 0x000e700000001000 */
[----:B------:R-:W3:Y:S01]  /*86b0*/  @!P2 MUFU.RCP R0, R0 ;  /* 0x000000000000a308 */ /* 0x000ee20000001000 */
[----:B0-----:R-:W-:-:S05]  /*86c0*/  @!P3 FMUL.FTZ R24, R24, R25 ;  /* 0x000000191818b220 */ /* 0x001fca0000410000 */
[----:B------:R-:W-:Y:S02]  /*86d0*/  @!P3 F2FP.BF16.PACK_AB R4, RZ, R24 ;  /* 0x00000018ff04b23e */ /* 0x000fe400000010ff */
[----:B------:R-:W0:Y:S01]  /*86e0*/  @!P0 MUFU.RCP R26, R26 ;  /* 0x0000001a001a8308 */ /* 0x000e220000001000 */
[----:B-1----:R-:W-:-:S05]  /*86f0*/  @!P1 FMUL.FTZ R28, R28, R3 ;  /* 0x000000031c1c9220 */ /* 0x002fca0000410000 */
[----:B------:R-:W-:Y:S01]  /*8700*/  @!P1 F2FP.BF16.PACK_AB R24, RZ, R28 ;  /* 0x0000001cff18923e */ /* 0x000fe200000010ff */
[----:B---3--:R-:W-:Y:S02]  /*8710*/  @!P2 FMUL.FTZ R27, R27, R0 ;  /* 0x000000001b1ba220 */ /* 0x008fe40000410000 */
[----:B0-----:R-:W-:-:S03]  /*8720*/  @!P0 FMUL.FTZ R25, R23, R26 ;  /* 0x0000001a17198220 */ /* 0x001fc60000410000 */
[----:B------:R-:W-:Y:S02]  /*8730*/  @!P2 F2FP.BF16.PACK_AB R23, RZ, R27 ;  /* 0x0000001bff17a23e */ /* 0x000fe400000010ff */
[----:B------:R-:W-:Y:S01]  /*8740*/  @!P0 F2FP.BF16.PACK_AB R25, RZ, R25 ;  /* 0x00000019ff19823e */ /* 0x000fe200000010ff */
[----:B------:R-:W-:Y:S05]  /*8750*/  @P3 BRA `(.L_x_660) ;  /* 0x0000111000003947 */ /* 0x000fea0003800000 */
[----:B--2---:R-:W-:Y:S01]  /*8760*/  PRMT R0, R18, 0x9910, RZ ;  /* 0x0000991012007816 */ /* 0x004fe200000000ff */
        /* <DEDUP_REMOVED lines=14> */
[----:B------:R-:W-:Y:S01]  /*8850*/  PRMT R0, RZ, 0x5410, R4 ;  /* 0x00005410ff007816 */ /* 0x000fe20000000004 */
[----:B------:R-:W-:-:S03]  /*8860*/  IMAD.MOV.U32 R17, RZ, RZ, R19 ;  /* 0x000000ffff117224 */ /* 0x000fc600078e0013 */
[----:B------:R-:W0:Y:S02]  /*8870*/  F2I.FTZ.TRUNC.NTZ R5, R0 ;  /* 0x0000000000057305 */ /* 0x000e24000021f100 */
[----:B0-----:R0:W-:Y:S01]  /*8880*/  STG.E.U8 [R2.64], R5 ;  /* 0x0000000502007986 */ /* 0x0011e2000c101124 */
[----:B------:R-:W-:Y:S05]  /*8890*/  BRA `(.L_x_660) ;  /* 0x00000fd000007947 */ /* 0x000fea0003800000 */
.L_x_664:
[----:B------:R-:W-:Y:S01]  /*88a0*/  PRMT R5, RZ, 0x5410, R4 ;  /* 0x00005410ff057816 */ /* 0x000fe20000000004 */
[----:B------:R-:W-:-:S05]  /*88b0*/  IMAD.MOV.U32 R17, RZ, RZ, R19 ;  /* 0x000000ffff117224 */ /* 0x000fca00078e0013 */
[----:B------:R-:W0:Y:S02]  /*88c0*/  F2I.S64.TRUNC R4, R5 ;  /* 0x0000000500047311 */ /* 0x000e24000020d900 */
[----:B0-----:R0:W-:Y:S01]  /*88d0*/  STG.E.U8 [R2.64], R4 ;  /* 0x0000000402007986 */ /* 0x0011e2000c101124 */
[----:B------:R-:W-:Y:S05]  /*88e0*/  BRA `(.L_x_660) ;  /* 0x00000f8000007947 */ /* 0x000fea0003800000 */
.L_x_663:
[----:B------:R-:W-:-:S13]  /*88f0*/  ISETP.NE.AND P0, PT, R0, 0x2, PT ;  /* 0x000000020000780c */ /* 0x000fda0003f05270 */
[----:B------:R-:W-:Y:S05]  /*8900*/  @!P0 BRA `(.L_x_666) ;  /* 0x000000e000008947 */ /* 0x000fea0003800000 */
[----:B------:R-:W-:-:S13]  /*8910*/  ISETP.NE.AND P0, PT, R0, 0x3, PT ;  /* 0x000000030000780c */ /* 0x000fda0003f05270 */
[----:B------:R-:W-:Y:S05]  /*8920*/  @!P0 BRA `(.L_x_667) ;  /* 0x0000007000008947 */ /* 0x000fea0003800000 */
[----:B------:R-:W-:-:S13]  /*8930*/  ISETP.NE.AND P0, PT, R0, 0x4, PT ;  /* 0x000000040000780c */ /* 0x000fda0003f05270 */
[----:B------:R-:W-:Y:S05]  /*8940*/  @P0 BRA `(.L_x_665) ;  /* 0x00000d4000000947 */ /* 0x000fea0003800000 */
[----:B------:R-:W-:Y:S01]  /*8950*/  PRMT R4, RZ, 0x5410, R4 ;  /* 0x00005410ff047816 */ /* 0x000fe20000000004 */
[----:B------:R-:W-:-:S05]  /*8960*/  IMAD.MOV.U32 R17, RZ, RZ, R19 ;  /* 0x000000ffff117224 */ /* 0x000fca00078e0013 */
[----:B------:R-:W0:Y:S02]  /*8970*/  F2I.S64.TRUNC R4, R4 ;  /* 0x0000000400047311 */ /* 0x000e24000020d900 */
[----:B0-----:R0:W-:Y:S01]  /*8980*/  STG.E.64 [R2.64], R4 ;  /* 0x0000000402007986 */ /* 0x0011e2000c101b24 */
[----:B------:R-:W-:Y:S05]  /*8990*/  BRA `(.L_x_660) ;  /* 0x00000ed000007947 */ /* 0x000fea0003800000 */
.L_x_667:
[----:B------:R-:W-:Y:S01]  /*89a0*/  PRMT R4, RZ, 0x5410, R4 ;  /* 0x00005410ff047816 */ /* 0x000fe20000000004 */
[----:B------:R-:W-:-:S03]  /*89b0*/  IMAD.MOV.U32 R17, RZ, RZ, R19 ;  /* 0x000000ffff117224 */ /* 0x000fc600078e0013 */
[----:B------:R-:W0:Y:S02]  /*89c0*/  F2I.FTZ.TRUNC.NTZ R5, R4 ;  /* 0x0000000400057305 */ /* 0x000e24000021f100 */
[----:B0-----:R0:W-:Y:S01]  /*89d0*/  STG.E [R2.64], R5 ;  /* 0x0000000502007986 */ /* 0x0011e2000c101924 */
[----:B------:R-:W-:Y:S05]  /*89e0*/  BRA `(.L_x_660) ;  /* 0x00000e8000007947 */ /* 0x000fea0003800000 */
.L_x_666:
[----:B------:R-:W-:Y:S01]  /*89f0*/  PRMT R4, RZ, 0x5410, R4 ;  /* 0x00005410ff047816 */ /* 0x000fe20000000004 */
[----:B------:R-:W-:-:S03]  /*8a00*/  IMAD.MOV.U32 R17, RZ, RZ, R19 ;  /* 0x000000ffff117224 */ /* 0x000fc600078e0013 */
[----:B------:R-:W0:Y:S02]  /*8a10*/  F2I.FTZ.TRUNC.NTZ R5, R4 ;  /* 0x0000000400057305 */ /* 0x000e24000021f100 */
[----:B0-----:R0:W-:Y:S01]  /*8a20*/  STG.E.U16 [R2.64], R5 ;  /* 0x0000000502007986 */ /* 0x0011e2000c101524 */
[----:B------:R-:W-:Y:S05]  /*8a30*/  BRA `(.L_x_660) ;  /* 0x00000e3000007947 */ /* 0x000fea0003800000 */
.L_x_662:
[----:B------:R-:W-:-:S13]  /*8a40*/  ISETP.GT.AND P0, PT, R0, 0x6, PT ;  /* 0x000000060000780c */ /* 0x000fda0003f04270 */
[----:B------:R-:W-:Y:S05]  /*8a50*/  @P0 BRA `(.L_x_668) ;  /* 0x000000d000000947 */ /* 0x000fea0003800000 */
[----:B------:R-:W-:-:S13]  /*8a60*/  ISETP.NE.AND P0, PT, R0, 0x5, PT ;  /* 0x000000050000780c */ /* 0x000fda0003f05270 */
[----:B------:R-:W-:Y:S05]  /*8a70*/  @!P0 BRA `(.L_x_669) ;  /* 0x0000006000008947 */ /* 0x000fea0003800000 */
[----:B------:R-:W-:-:S13]  /*8a80*/  ISETP.NE.AND P0, PT, R0, 0x6, PT ;  /* 0x000000060000780c */ /* 0x000fda0003f05270 */
[----:B------:R-:W-:Y:S05]  /*8a90*/  @P0 BRA `(.L_x_665) ;  /* 0x00000bf000000947 */ /* 0x000fea0003800000 */
[----:B------:R-:W-:Y:S01]  /*8aa0*/  PRMT R5, RZ, 0x5410, R4 ;  /* 0x00005410ff057816 */ /* 0x000fe20000000004 */
[----:B------:R-:W-:-:S04]  /*8ab0*/  IMAD.MOV.U32 R17, RZ, RZ, R19 ;  /* 0x000000ffff117224 */ /* 0x000fc800078e0013 */
[----:B------:R0:W-:Y:S01]  /*8ac0*/  STG.E [R2.64], R5 ;  /* 0x0000000502007986 */ /* 0x0001e2000c101924 */
[----:B------:R-:W-:Y:S05]  /*8ad0*/  BRA `(.L_x_660) ;  /* 0x00000d9000007947 */ /* 0x000fea0003800000 */
.L_x_669:
[----:B------:R-:W-:Y:S01]  /*8ae0*/  PRMT R0, RZ, 0x5410, R4 ;  /* 0x00005410ff007816 */ /* 0x000fe20000000004 */
[----:B------:R-:W-:-:S03]  /*8af0*/  IMAD.MOV.U32 R17, RZ, RZ, R19 ;  /* 0x000000ffff117224 */ /* 0x000fc600078e0013 */
[----:B------:R-:W-:-:S05]  /*8b00*/  F2FP.PACK_AB R0, RZ, R0 ;  /* 0x00000000ff00723e */ /* 0x000fca00000000ff */
[----:B------:R0:W-:Y:S01]  /*8b10*/  STG.E.U16 [R2.64], R0 ;  /* 0x0000000002007986 */ /* 0x0001e2000c101524 */
[----:B------:R-:W-:Y:S05]  /*8b20*/  BRA `(.L_x_660) ;  /* 0x00000d4000007947 */ /* 0x000fea0003800000 */
.L_x_668:
[----:B------:R-:W-:-:S13]  /*8b30*/  ISETP.NE.AND P0, PT, R0, 0x7, PT ;  /* 0x000000070000780c */ /* 0x000fda0003f05270 */
[----:B------:R-:W-:Y:S05]  /*8b40*/  @!P0 BRA `(.L_x_670) ;  /* 0x000000f000008947 */ /* 0x000fea0003800000 */
[----:B------:R-:W-:-:S13]  /*8b50*/  ISETP.NE.AND P0, PT, R0, 0x8, PT ;  /* 0x000000080000780c */ /* 0x000fda0003f05270 */
[----:B------:R-:W-:Y:S05]  /*8b60*/  @!P0 BRA `(.L_x_671) ;  /* 0x0000007000008947 */ /* 0x000fea0003800000 */
[----:B------:R-:W-:-:S13]  /*8b70*/  ISETP.NE.AND P0, PT, R0, 0x9, PT ;  /* 0x000000090000780c */ /* 0x000fda0003f05270 */
[----:B------:R-:W-:Y:S05]  /*8b80*/  @P0 BRA `(.L_x_665) ;  /* 0x00000b0000000947 */ /* 0x000fea0003800000 */
[----:B------:R-:W-:Y:S01]  /*8b90*/  IMAD.MOV.U32 R5, RZ, RZ, RZ ;  /* 0x000000ffff057224 */ /* 0x000fe200078e00ff */
[----:B------:R-:W-:Y:S01]  /*8ba0*/  PRMT R4, RZ, 0x5410, R4 ;  /* 0x00005410ff047816 */ /* 0x000fe20000000004 */
[----:B------:R-:W-:-:S04]  /*8bb0*/  IMAD.MOV.U32 R17, RZ, RZ, R19 ;  /* 0x000000ffff117224 */ /* 0x000fc800078e0013 */
[----:B------:R0:W-:Y:S01]  /*8bc0*/  STG.E.64 [R2.64], R4 ;  /* 0x0000000402007986 */ /* 0x0001e2000c101b24 */
[----:B------:R-:W-:Y:S05]  /*8bd0*/  BRA `(.L_x_660) ;  /* 0x00000c9000007947 */ /* 0x000fea0003800000 */
.L_x_671:
[----:B------:R-:W-:Y:S01]  /*8be0*/  PRMT R4, RZ, 0x5410, R4 ;  /* 0x00005410ff047816 */ /* 0x000fe20000000004 */
[----:B------:R-:W-:-:S03]  /*8bf0*/  IMAD.MOV.U32 R17, RZ, RZ, R19 ;  /* 0x000000ffff117224 */ /* 0x000fc600078e0013 */
[----:B------:R-:W-:-:S04]  /*8c00*/  F2FP.PACK_AB R5, RZ, R4 ;  /* 0x00000004ff05723e */ /* 0x000fc800000000ff */
[----:B------:R-:W-:-:S05]  /*8c10*/  PRMT R5, R5, 0x5410, RZ ;  /* 0x0000541005057816 */ /* 0x000fca00000000ff */
[----:B------:R0:W-:Y:S01]  /*8c20*/  STG.E [R2.64], R5 ;  /* 0x0000000502007986 */ /* 0x0001e2000c101924 */
[----:B------:R-:W-:Y:S05]  /*8c30*/  BRA `(.L_x_660) ;  /* 0x00000c3000007947 */ /* 0x000fea0003800000 */
.L_x_670:
[----:B------:R-:W-:Y:S01]  /*8c40*/  PRMT R4, RZ, 0x5410, R4 ;  /* 0x00005410ff047816 */ /* 0x000fe20000000004 */
[----:B------:R-:W-:-:S04]  /*8c50*/  IMAD.MOV.U32 R17, RZ, RZ, R19 ;  /* 0x000000ffff117224 */ /* 0x000fc800078e0013 */
[----:B------:R-:W-:-:S06]  /*8c60*/  FMUL.FTZ R4, R4, 1 ;  /* 0x3f80000004047820 */ /* 0x000fcc0000410000 */
[----:B------:R-:W0:Y:S02]  /*8c70*/  F2F.F64.F32 R4, R4 ;  /* 0x0000000400047310 */ /* 0x000e240000201800 */
[----:B0-----:R0:W-:Y:S01]  /*8c80*/  STG.E.64 [R2.64], R4 ;  /* 0x0000000402007986 */ /* 0x0011e2000c101b24 */
[----:B------:R-:W-:Y:S05]  /*8c90*/  BRA `(.L_x_660) ;  /* 0x00000bd000007947 */ /* 0x000fea0003800000 */
.L_x_661:
        /* <DEDUP_REMOVED lines=8> */
[----:B------:R-:W-:Y:S01]  /*8d20*/  PRMT R4, RZ, 0x5410, R4 ;  /* 0x00005410ff047816 */ /* 0x000fe20000000004 */
[----:B------:R-:W-:-:S03]  /*8d30*/  IMAD.MOV.U32 R17, RZ, RZ, R19 ;  /* 0x000000ffff117224 */ /* 0x000fc600078e0013 */
[----:B------:R-:W-:-:S04]  /*8d40*/  FSETP.NEU.FTZ.AND P0, PT, R4, RZ, PT ;  /* 0x000000ff0400720b */ /* 0x000fc80003f1d000 */
[----:B------:R-:W-:-:S05]  /*8d50*/  SEL R5, RZ, 0x1, !P0 ;  /* 0x00000001ff057807 */ /* 0x000fca0004000000 */
[----:B------:R0:W-:Y:S01]  /*8d60*/  STG.E.U8 [R2.64], R5 ;  /* 0x0000000502007986 */ /* 0x0001e2000c101124 */
[----:B------:R-:W-:Y:S05]  /*8d70*/  BRA `(.L_x_660) ;  /* 0x00000af000007947 */ /* 0x000fea0003800000 */
.L_x_674:
[----:B------:R-:W-:Y:S01]  /*8d80*/  PRMT R4, RZ, 0x5410, R4 ;  /* 0x00005410ff047816 */ /* 0x000fe20000000004 */
[----:B------:R-:W-:Y:S01]  /*8d90*/  CS2R R6, SRZ ;  /* 0x0000000000067805 */ /* 0x000fe2000001ff00 */
[----:B------:R-:W-:-:S03]  /*8da0*/  IMAD.MOV.U32 R17, RZ, RZ, R19 ;  /* 0x000000ffff117224 */ /* 0x000fc600078e0013 */
[----:B------:R-:W-:-:S06]  /*8db0*/  FMUL.FTZ R4, R4, 1 ;  /* 0x3f80000004047820 */ /* 0x000fcc0000410000 */
[----:B------:R-:W0:Y:S02]  /*8dc0*/  F2F.F64.F32 R4, R4 ;  /* 0x0000000400047310 */ /* 0x000e240000201800 */
[----:B0-----:R0:W-:Y:S01]  /*8dd0*/  STG.E.128 [R2.64], R4 ;  /* 0x0000000402007986 */ /* 0x0011e2000c101d24 */
[----:B------:R-:W-:Y:S05]  /*8de0*/  BRA `(.L_x_660) ;  /* 0x00000a8000007947 */ /* 0x000fea0003800000 */
.L_x_673:
        /* <DEDUP_REMOVED lines=21> */
.L_x_678:
[----:B------:R-:W-:Y:S05]  /*8f40*/  BSYNC B0 ;  /* 0x0000000000007941 */ /* 0x000fea0003800000 */
.L_x_677:
[----:B------:R-:W-:Y:S01]  /*8f50*/  LOP3.LUT R5, R0, R5, RZ, 0xfc, !PT ;  /* 0x0000000500057212 */ /* 0x000fe200078efcff */
[----:B------:R-:W-:-:S04]  /*8f60*/  IMAD.MOV.U32 R17, RZ, RZ, R19 ;  /* 0x000000ffff117224 */ /* 0x000fc800078e0013 */
[----:B------:R0:W-:Y:S01]  /*8f70*/  STG.E.U8 [R2.64], R5 ;  /* 0x0000000502007986 */ /* 0x0001e2000c101124 */
[----:B------:R-:W-:Y:S05]  /*8f80*/  BRA `(.L_x_660) ;  /* 0x000008e000007947 */ /* 0x000fea0003800000 */
.L_x_676:
        /* <DEDUP_REMOVED lines=13> */
.L_x_680:
[----:B------:R-:W-:Y:S01]  /*9060*/  IMAD.MOV.U32 R0, RZ, RZ, 0x7f ;  /* 0x0000007fff007424 */ /* 0x000fe200078e00ff */
[----:B------:R-:W-:-:S04]  /*9070*/  ISETP.GT.U32.AND P0, PT, R4, 0x7f800000, PT ;  /* 0x7f8000000400780c */ /* 0x000fc80003f04070 */
[----:B------:R-:W-:-:S04]  /*9080*/  SEL R0, R0, 0x7c, P0 ;  /* 0x0000007c00007807 */ /* 0x000fc80000000000 */
.L_x_681:
[----:B------:R-:W-:Y:S05]  /*9090*/  BSYNC B0 ;  /* 0x0000000000007941 */ /* 0x000fea0003800000 */
.L_x_679:
[----:B------:R-:W-:Y:S01]  /*90a0*/  LOP3.LUT R4, R5, 0x80000000, RZ, 0xc0, !PT ;  /* 0x8000000005047812 */ /* 0x000fe200078ec0ff */
[----:B------:R-:W-:-:S03]  /*90b0*/  IMAD.MOV.U32 R17, RZ, RZ, R19 ;  /* 0x000000ffff117224 */ /* 0x000fc600078e0013 */
[----:B------:R-:W-:-:S04]  /*90c0*/  SHF.R.U32.HI R5, RZ, 0x18, R4 ;  /* 0x00000018ff057819 */ /* 0x000fc80000011604 */
[----:B------:R-:W-:-:S05]  /*90d0*/  LOP3.LUT R5, R0, R5, RZ, 0xfc, !PT ;  /* 0x0000000500057212 */ /* 0x000fca00078efcff */
[----:B------:R0:W-:Y:S01]  /*90e0*/  STG.E.U8 [R2.64], R5 ;  /* 0x0000000502007986 */ /* 0x0001e2000c101124 */
[----:B------:R-:W-:Y:S05]  /*90f0*/  BRA `(.L_x_660) ;  /* 0x0000077000007947 */ /* 0x000fea0003800000 */
.L_x_675:
[----:B------:R0:W-:Y:S01]  /*9100*/  STG.E.U16 [R2.64], R4 ;  /* 0x0000000402007986 */ /* 0x0001e2000c101524 */
[----:B------:R-:W-:Y:S01]  /*9110*/  IMAD.MOV.U32 R17, RZ, RZ, R19 ;  /* 0x000000ffff117224 */ /* 0x000fe200078e0013 */
[----:B------:R-:W-:Y:S05]  /*9120*/  BRA `(.L_x_660) ;  /* 0x0000074000007947 */ /* 0x000fea0003800000 */
.L_x_672:
        /* <DEDUP_REMOVED lines=10> */
[----:B------:R-:W0:Y:S02]  /*91d0*/  F2I.FTZ.U32.TRUNC.NTZ R5, R5 ;  /* 0x0000000500057305 */ /* 0x000e24000021f000 */
[----:B0-----:R0:W-:Y:S01]  /*91e0*/  STG.E.U16 [R2.64], R5 ;  /* 0x0000000502007986 */ /* 0x0011e2000c101524 */
[----:B------:R-:W-:Y:S05]  /*91f0*/  BRA `(.L_x_660) ;  /* 0x0000067000007947 */ /* 0x000fea0003800000 */
.L_x_684:
        /* <DEDUP_REMOVED lines=13> */
[----:B------:R-:W-:-:S05]  /*92d0*/  FADD.FTZ R0, R5, 8192 ;  /* 0x4600000005007421 */ /* 0x000fca0000010000 */
[----:B------:R-:W-:Y:S02]  /*92e0*/  LOP3.LUT P0, R4, R0, 0xff, RZ, 0xc0, !PT ;  /* 0x000000ff00047812 */ /* 0x000fe4000780c0ff */
[----:B------:R-:W-:-:S11]  /*92f0*/  PRMT R0, RZ, 0x7610, R0 ;  /* 0x00007610ff007816 */ /* 0x000fd60000000000 */
[----:B------:R-:W-:Y:S05]  /*9300*/  @!P0 BRA `(.L_x_686) ;  /* 0x0000004000008947 */ /* 0x000fea0003800000 */
.L_x_687:
[----:B------:R-:W-:-:S04]  /*9310*/  LOP3.LUT R0, R7, 0x80000000, RZ, 0xc0, !PT ;  /* 0x8000000007007812 */ /* 0x000fc800078ec0ff */
[----:B------:R-:W-:-:S04]  /*9320*/  SHF.R.U32.HI R5, RZ, 0x18, R0 ;  /* 0x00000018ff057819 */ /* 0x000fc80000011600 */
[----:B------:R-:W-:-:S04]  /*9330*/  LOP3.LUT R4, R4, R5, RZ, 0xfc, !PT ;  /* 0x0000000504047212 */ /* 0x000fc800078efcff */
[----:B------:R-:W-:Y:S02]  /*9340*/  PRMT R0, R4, 0x7610, R0 ;  /* 0x0000761004007816 */ /* 0x000fe40000000000 */
.L_x_686:
[----:B------:R-:W-:Y:S05]  /*9350*/  BSYNC B0 ;  /* 0x0000000000007941 */ /* 0x000fea0003800000 */
.L_x_685:
[----:B------:R0:W-:Y:S01]  /*9360*/  STG.E.U8 [R2.64], R0 ;  /* 0x0000000002007986 */ /* 0x0001e2000c101124 */
[----:B------:R-:W-:Y:S01]  /*9370*/  IMAD.MOV.U32 R17, RZ, RZ, R19 ;  /* 0x000000ffff117224 */ /* 0x000fe200078e0013 */
[----:B------:R-:W-:Y:S05]  /*9380*/  BRA `(.L_x_660) ;  /* 0x000004e000007947 */ /* 0x000fea0003800000 */
.L_x_683:
        /* <DEDUP_REMOVED lines=17> */
.L_x_690:
[----:B------:R-:W-:-:S04]  /*94a0*/  LOP3.LUT R0, R7, 0x80000000, RZ, 0xc0, !PT ;  /* 0x8000000007007812 */ /* 0x000fc800078ec0ff */
[----:B------:R-:W-:-:S04]  /*94b0*/  SHF.R.U32.HI R5, RZ, 0x18, R0 ;  /* 0x00000018ff057819 */ /* 0x000fc80000011600 */
[----:B------:R-:W-:-:S04]  /*94c0*/  LOP3.LUT R4, R4, R5, RZ, 0xfc, !PT ;  /* 0x0000000504047212 */ /* 0x000fc800078efcff */
[----:B------:R-:W-:Y:S02]  /*94d0*/  PRMT R0, R4, 0x7610, R0 ;  /* 0x0000761004007816 */ /* 0x000fe40000000000 */
.L_x_689:
[----:B------:R-:W-:Y:S05]  /*94e0*/  BSYNC B0 ;  /* 0x0000000000007941 */ /* 0x000fea0003800000 */
.L_x_688:
[----:B------:R0:W-:Y:S01]  /*94f0*/  STG.E.U8 [R2.64], R0 ;  /* 0x0000000002007986 */ /* 0x0001e2000c101124 */
[----:B------:R-:W-:Y:S01]  /*9500*/  IMAD.MOV.U32 R17, RZ, RZ, R19 ;  /* 0x000000ffff117224 */ /* 0x000fe200078e0013 */
[----:B------:R-:W-:Y:S05]  /*9510*/  BRA `(.L_x_660) ;  /* 0x0000035000007947 */ /* 0x000fea0003800000 */
.L_x_682:
[----:B------:R-:W-:-:S13]  /*9520*/  ISETP.NE.AND P0, PT, R0, 0x1c, PT ;  /* 0x0000001c0000780c */ /* 0x000fda0003f05270 */
[----:B------:R-:W-:Y:S05]  /*9530*/  @!P0 BRA `(.L_x_691) ;  /* 0x000002f000008947 */ /* 0x000fea0003800000 */
[----:B------:R-:W-:-:S13]  /*9540*/  ISETP.NE.AND P0, PT, R0, 0x1d, PT ;  /* 0x0000001d0000780c */ /* 0x000fda0003f05270 */
[----:B------:R-:W-:Y:S05]  /*9550*/  @!P0 BRA `(.L_x_692) ;  /* 0x0000028000008947 */ /* 0x000fea0003800000 */
[----:B------:R-:W-:-:S13]  /*9560*/  ISETP.NE.AND P0, PT, R0, 0x2c, PT ;  /* 0x0000002c0000780c */ /* 0x000fda0003f05270 */
[----:B------:R-:W-:Y:S05]  /*9570*/  @P0 BRA `(.L_x_665) ;  /* 0x0000011000000947 */ /* 0x000fea0003800000 */
[----:B------:R-:W-:Y:S01]  /*9580*/  PRMT R5, RZ, 0x5410, R4 ;  /* 0x00005410ff057816 */ /* 0x000fe20000000004 */
[----:B------:R-:W-:Y:S01]  /*9590*/  IMAD.MOV.U32 R17, RZ, RZ, R19 ;  /* 0x000000ffff117224 */ /* 0x000fe200078e0013 */
[----:B------:R-:W-:Y:S02]  /*95a0*/  PLOP3.LUT P0, PT, PT, PT, PT, 0x80, 0x0 ;  /* 0x000000000000781c */ /* 0x000fe40003f0f070 */
[----:B------:R-:W-:-:S04]  /*95b0*/  SHF.R.U32.HI R6, RZ, 0x17, R5 ;  /* 0x00000017ff067819 */ /* 0x000fc80000011605 */
[----:B------:R-:W-:-:S04]  /*95c0*/  LOP3.LUT R4, R6, 0xff, RZ, 0xc0, !PT ;  /* 0x000000ff06047812 */ /* 0x000fc800078ec0ff */
[----:B------:R-:W-:-:S13]  /*95d0*/  ISETP.NE.AND P2, PT, R4, 0xff, PT ;  /* 0x000000ff0400780c */ /* 0x000fda0003f45270 */
[--C-:B------:R-:W-:Y:S02]  /*95e0*/  @P2 SHF.R.U32.HI R0, RZ, 0x16, R5.reuse ;  /* 0x00000016ff002819 */ /* 0x100fe40000011605 */
[----:B------:R-:W-:Y:S01]  /*95f0*/  @P2 LOP3.LUT P1, RZ, R4, 0x3fffff, R5, 0xf8, !PT ;  /* 0x003fffff04ff2812 */ /* 0x000fe2000782f805 */
[----:B------:R-:W-:Y:S01]  /*9600*/  IMAD.MOV.U32 R5, RZ, RZ, 0xff ;  /* 0x000000ffff057424 */ /* 0x000fe200078e00ff */
        /* <DEDUP_REMOVED lines=8> */
.L_x_665:
        /* <DEDUP_REMOVED lines=19> */
[----:B------:R-:W-:Y:S01]  /*97c0*/  IMAD.MOV.U32 R17, RZ, RZ, R19 ;  /* 0x000000ffff117224 */ /* 0x000fe200078e0013 */
[----:B------:R-:W-:Y:S05]  /*97d0*/  BRA `(.L_x_660) ;  /* 0x0000009000007947 */ /* 0x000fea0003800000 */
.L_x_692:
[----:B------:R-:W-:Y:S01]  /*97e0*/  PRMT R4, RZ, 0x5410, R4 ;  /* 0x00005410ff047816 */ /* 0x000fe20000000004 */
[----:B------:R-:W-:-:S05]  /*97f0*/  IMAD.MOV.U32 R17, RZ, RZ, R19 ;  /* 0x000000ffff117224 */ /* 0x000fca00078e0013 */
[----:B------:R-:W0:Y:S02]  /*9800*/  F2I.U64.TRUNC R4, R4 ;  /* 0x0000000400047311 */ /* 0x000e24000020d800 */
[----:B0-----:R0:W-:Y:S01]  /*9810*/  STG.E.64 [R2.64], R4 ;  /* 0x0000000402007986 */ /* 0x0011e2000c101b24 */
[----:B------:R-:W-:Y:S05]  /*9820*/  BRA `(.L_x_660) ;  /* 0x0000004000007947 */ /* 0x000fea0003800000 */
.L_x_691:
[----:B------:R-:W-:Y:S01]  /*9830*/  PRMT R4, RZ, 0x5410, R4 ;  /* 0x00005410ff047816 */ /* 0x000fe20000000004 */
[----:B------:R-:W-:-:S03]  /*9840*/  IMAD.MOV.U32 R17, RZ, RZ, R19 ;  /* 0x000000ffff117224 */ /* 0x000fc600078e0013 */
[----:B------:R-:W0:Y:S02]  /*9850*/  F2I.FTZ.U32.TRUNC.NTZ R5, R4 ;  /* 0x0000000400057305 */ /* 0x000e24000021f000 */
[----:B0-----:R0:W-:Y:S02]  /*9860*/  STG.E [R2.64], R5 ;  /* 0x0000000502007986 */ /* 0x0011e4000c101924 */
.L_x_660:
[----:B--2---:R-:W-:Y:S05]  /*9870*/  BSYNC B6 ;  /* 0x0000000000067941 */ /* 0x004fea0003800000 */
.L_x_659:
[----:B------:R-:W-:Y:S01]  /*9880*/  ISETP.GE.AND P0, PT, R17, R22, PT ;  /* 0x000000161100720c */ /* 0x000fe20003f06270 */
[----:B------:R-:W-:-:S12]  /*9890*/  BSSY B6, `(.L_x_693) ;  /* 0x00001fe000067945 */ /* 0x000fd80003800000 */
[----:B------:R-:W-:Y:S05]  /*98a0*/  @P0 BRA `(.L_x_694) ;  /* 0x00001fc000000947 */ /* 0x000fea0003800000 */
[----:B0-----:R-:W-:Y:S01]  /*98b0*/  IMAD R0, R16, 0x200, R17 ;  /* 0x0000020010007824 */ /* 0x001fe200078e0211 */
[----:B------:R-:W-:-:S03]  /*98c0*/  PRMT R3, R18, 0x9910, RZ ;  /* 0x0000991012037816 */ /* 0x000fc600000000ff */
[----:B------:R-:W-:Y:S02]  /*98d0*/  IMAD R2, R0, c[0x0][0x194], RZ ;  /* 0x0000650000027a24 */ /* 0x000fe400078e02ff */
[----:B------:R-:W-:-:S03]  /*98e0*/  IMAD.MOV.U32 R0, RZ, RZ, R3 ;  /* 0x000000ffff007224 */ /* 0x000fc600078e0003 */
[----:B------:R-:W-:Y:S02]  /*98f0*/  IADD3 R2, P0, R2, c[0x0][0x168], RZ ;  /* 0x00005a0002027a10 */ /* 0x000fe40007f1e0ff */
[----:B------:R-:W-:-:S03]  /*9900*/  ISETP.GT.AND P1, PT, R0, 0x9, PT ;  /* 0x000000090000780c */ /* 0x000fc60003f24270 */
[----:B------:R-:W-:-:S10]  /*9910*/  IMAD.X R3, RZ, RZ, c[0x0][0x16c], P0 ;  /* 0x00005b00ff037624 */ /* 0x000fd400000e06ff */
        /* <DEDUP_REMOVED lines=9> */
[----:B------:R-:W-:-:S06]  /*99b0*/  PRMT R25, RZ, 0x5410, R25 ;  /* 0x00005410ff197816 */ /* 0x000fcc0000000019 */
[----:B------:R-:W0:Y:S02]  /*99c0*/  F2I.FTZ.TRUNC.NTZ R25, R25 ;  /* 0x0000001900197305 */ /* 0x000e24000021f100 */
[----:B0-----:R0:W-:Y:S01]  /*99d0*/  STG.E.U8 [R2.64], R25 ;  /* 0x0000001902007986 */ /* 0x0011e2000c101124 */
[----:B------:R-:W-:Y:S05]  /*99e0*/  BRA `(.L_x_700) ;  /* 0x00000e8000007947 */ /* 0x000fea0003800000 */
.L_x_698:
[----:B------:R-:W-:-:S06]  /*99f0*/  PRMT R5, RZ, 0x5410, R25 ;  /* 0x00005410ff057816 */ /* 0x000fcc0000000019 */
[----:B------:R-:W0:Y:S02]  /*9a00*/  F2I.S64.TRUNC R4, R5 ;  /* 0x0000000500047311 */ /* 0x000e24000020d900 */
[----:B0-----:R0:W-:Y:S01]  /*9a10*/  STG.E.U8 [R2.64], R4 ;  /* 0x0000000402007986 */ /* 0x0011e2000c101124 */
[----:B------:R-:W-:Y:S05]  /*9a20*/  BRA `(.L_x_700) ;  /* 0x00000e4000007947 */ /* 0x000fea0003800000 */
.L_x_697:
        /* <DEDUP_REMOVED lines=10> */
.L_x_702:
[----:B------:R-:W-:-:S06]  /*9ad0*/  PRMT R25, RZ, 0x5410, R25 ;  /* 0x00005410ff197816 */ /* 0x000fcc0000000019 */
[----:B------:R-:W0:Y:S02]  /*9ae0*/  F2I.FTZ.TRUNC.NTZ R25, R25 ;  /* 0x0000001900197305 */ /* 0x000e24000021f100 */
[----:B0-----:R0:W-:Y:S01]  /*9af0*/  STG.E [R2.64], R25 ;  /* 0x0000001902007986 */ /* 0x0011e2000c101924 */
[----:B------:R-:W-:Y:S05]  /*9b00*/  BRA `(.L_x_700) ;  /* 0x00000d6000007947 */ /* 0x000fea0003800000 */
.L_x_701:
[----:B------:R-:W-:-:S06]  /*9b10*/  PRMT R25, RZ, 0x5410, R25 ;  /* 0x00005410ff197816 */ /* 0x000fcc0000000019 */
[----:B------:R-:W0:Y:S02]  /*9b20*/  F2I.FTZ.TRUNC.NTZ R25, R25 ;  /* 0x0000001900197305 */ /* 0x000e24000021f100 */
[----:B0-----:R0:W-:Y:S01]  /*9b30*/  STG.E.U16 [R2.64], R25 ;  /* 0x0000001902007986 */ /* 0x0011e2000c101524 */
[----:B------:R-:W-:Y:S05]  /*9b40*/  BRA `(.L_x_700) ;  /* 0x00000d2000007947 */ /* 0x000fea0003800000 */
.L_x_696:
        /* <DEDUP_REMOVED lines=9> */
.L_x_704:
[----:B------:R-:W-:-:S04]  /*9be0*/  PRMT R0, RZ, 0x5410, R25 ;  /* 0x00005410ff007816 */ /* 0x000fc80000000019 */
[----:B------:R-:W-:-:S05]  /*9bf0*/  F2FP.PACK_AB R0, RZ, R0 ;  /* 0x00000000ff00723e */ /* 0x000fca00000000ff */
[----:B------:R0:W-:Y:S01]  /*9c00*/  STG.E.U16 [R2.64], R0 ;  /* 0x0000000002007986 */ /* 0x0001e2000c101524 */
[----:B------:R-:W-:Y:S05]  /*9c10*/  BRA `(.L_x_700) ;  /* 0x00000c5000007947 */ /* 0x000fea0003800000 */
.L_x_703:
        /* <DEDUP_REMOVED lines=10> */
.L_x_706:
[----:B------:R-:W-:-:S04]  /*9cc0*/  PRMT R25, RZ, 0x5410, R25 ;  /* 0x00005410ff197816 */ /* 0x000fc80000000019 */
[----:B------:R-:W-:-:S04]  /*9cd0*/  F2FP.PACK_AB R5, RZ, R25 ;  /* 0x00000019ff05723e */ /* 0x000fc800000000ff */
[----:B------:R-:W-:-:S05]  /*9ce0*/  PRMT R5, R5, 0x5410, RZ ;  /* 0x0000541005057816 */ /* 0x000fca00000000ff */
[----:B------:R0:W-:Y:S01]  /*9cf0*/  STG.E [R2.64], R5 ;  /* 0x0000000502007986 */ /* 0x0001e2000c101924 */
[----:B------:R-:W-:Y:S05]  /*9d00*/  BRA `(.L_x_700) ;  /* 0x00000b6000007947 */ /* 0x000fea0003800000 */
.L_x_705:
[----:B------:R-:W-:-:S05]  /*9d10*/  PRMT R4, RZ, 0x5410, R25 ;  /* 0x00005410ff047816 */ /* 0x000fca0000000019 */
[----:B------:R-:W-:-:S06]  /*9d20*/  FMUL.FTZ R4, R4, 1 ;  /* 0x3f80000004047820 */ /* 0x000fcc0000410000 */
[----:B------:R-:W0:Y:S02]  /*9d30*/  F2F.F64.F32 R4, R4 ;  /* 0x0000000400047310 */ /* 0x000e240000201800 */
[----:B0-----:R0:W-:Y:S01]  /*9d40*/  STG.E.64 [R2.64], R4 ;  /* 0x0000000402007986 */ /* 0x0011e2000c101b24 */
[----:B------:R-:W-:Y:S05]  /*9d50*/  BRA `(.L_x_700) ;  /* 0x00000b1000007947 */ /* 0x000fea0003800000 */
.L_x_695:
        /* <DEDUP_REMOVED lines=13> */
.L_x_709:
[----:B------:R-:W-:Y:S01]  /*9e30*/  PRMT R25, RZ, 0x5410, R25 ;  /* 0x00005410ff197816 */ /* 0x000fe20000000019 */
[----:B------:R-:W-:-:S04]  /*9e40*/  CS2R R6, SRZ ;  /* 0x0000000000067805 */ /* 0x000fc8000001ff00 */
[----:B------:R-:W-:-:S06]  /*9e50*/  FMUL.FTZ R4, R25, 1 ;  /* 0x3f80000019047820 */ /* 0x000fcc0000410000 */
[----:B------:R-:W0:Y:S02]  /*9e60*/  F2F.F64.F32 R4, R4 ;  /* 0x0000000400047310 */ /* 0x000e240000201800 */
[----:B0-----:R0:W-:Y:S01]  /*9e70*/  STG.E.128 [R2.64], R4 ;  /* 0x0000000402007986 */ /* 0x0011e2000c101d24 */
[----:B------:R-:W-:Y:S05]  /*9e80*/  BRA `(.L_x_700) ;  /* 0x000009e000007947 */ /* 0x000fea0003800000 */
.L_x_708:
        /* <DEDUP_REMOVED lines=21> */
.L_x_713:
[----:B------:R-:W-:Y:S05]  /*9fe0*/  BSYNC B0 ;  /* 0x0000000000007941 */ /* 0x000fea0003800000 */
.L_x_712:
[----:B------:R-:W-:-:S05]  /*9ff0*/  LOP3.LUT R5, R0, R5, RZ, 0xfc, !PT ;  /* 0x0000000500057212 */ /* 0x000fca00078efcff */
[----:B------:R0:W-:Y:S01]  /*a000*/  STG.E.U8 [R2.64], R5 ;  /* 0x0000000502007986 */ /* 0x0001e2000c101124 */
[----:B------:R-:W-:Y:S05]  /*a010*/  BRA `(.L_x_700) ;  /* 0x0000085000007947 */ /* 0x000fea0003800000 */
.L_x_711:
        /* <DEDUP_REMOVED lines=13> */
.L_x_715:
[----:B------:R-:W-:Y:S01]  /*a0f0*/  IMAD.MOV.U32 R0, RZ, RZ, 0x7f ;  /* 0x0000007fff007424 */ /* 0x000fe200078e00ff */
[----:B------:R-:W-:-:S04]  /*a100*/  ISETP.GT.U32.AND P0, PT, R4, 0x7f800000, PT ;  /* 0x7f8000000400780c */ /* 0x000fc80003f04070 */
[----:B------:R-:W-:-:S04]  /*a110*/  SEL R0, R0, 0x7c, P0 ;  /* 0x0000007c00007807 */ /* 0x000fc80000000000 */
.L_x_716:
[----:B------:R-:W-:Y:S05]  /*a120*/  BSYNC B0 ;  /* 0x0000000000007941 */ /* 0x000fea0003800000 */
.L_x_714:
[----:B------:R-:W-:-:S04]  /*a130*/  LOP3.LUT R4, R25, 0x80000000, RZ, 0xc0, !PT ;  /* 0x8000000019047812 */ /* 0x000fc800078ec0ff */
[----:B------:R-:W-:-:S04]  /*a140*/  SHF.R.U32.HI R5, RZ, 0x18, R4 ;  /* 0x00000018ff057819 */ /* 0x000fc80000011604 */
[----:B------:R-:W-:-:S05]  /*a150*/  LOP3.LUT R5, R0, R5, RZ, 0xfc, !PT ;  /* 0x0000000500057212 */ /* 0x000fca00078efcff */
[----:B------:R0:W-:Y:S01]  /*a160*/  STG.E.U8 [R2.64], R5 ;  /* 0x0000000502007986 */ /* 0x0001e2000c101124 */
[----:B------:R-:W-:Y:S05]  /*a170*/  BRA `(.L_x_700) ;  /* 0x000006f000007947 */ /* 0x000fea0003800000 */
.L_x_710:
[----:B------:R0:W-:Y:S01]  /*a180*/  STG.E.U16 [R2.64], R25 ;  /* 0x0000001902007986 */ /* 0x0001e2000c101524 */
[----:B------:R-:W-:Y:S05]  /*a190*/  BRA `(.L_x_700) ;  /* 0x000006d000007947 */ /* 0x000fea0003800000 */
.L_x_707:
        /* <DEDUP_REMOVED lines=12> */
.L_x_719:
        /* <DEDUP_REMOVED lines=17> */
.L_x_722:
[----:B------:R-:W-:-:S04]  /*a370*/  LOP3.LUT R0, R25, 0x80000000, RZ, 0xc0, !PT ;  /* 0x8000000019007812 */ /* 0x000fc800078ec0ff */
[----:B------:R-:W-:-:S04]  /*a380*/  SHF.R.U32.HI R5, RZ, 0x18, R0 ;  /* 0x00000018ff057819 */ /* 0x000fc80000011600 */
[----:B------:R-:W-:-:S04]  /*a390*/  LOP3.LUT R4, R4, R5, RZ, 0xfc, !PT ;  /* 0x0000000504047212 */ /* 0x000fc800078efcff */
[----:B------:R-:W-:Y:S02]  /*a3a0*/  PRMT R0, R4, 0x7610, R0 ;  /* 0x0000761004007816 */ /* 0x000fe40000000000 */
.L_x_721:
[----:B------:R-:W-:Y:S05]  /*a3b0*/  BSYNC B0 ;  /* 0x0000000000007941 */ /* 0x000fea0003800000 */
.L_x_720:
[----:B------:R0:W-:Y:S01]  /*a3c0*/  STG.E.U8 [R2.64], R0 ;  /* 0x0000000002007986 */ /* 0x0001e2000c101124 */
[----:B------:R-:W-:Y:S05]  /*a3d0*/  BRA `(.L_x_700) ;  /* 0x0000049000007947 */ /* 0x000fea0003800000 */
.L_x_718:
        /* <DEDUP_REMOVED lines=17> */
.L_x_725:
[----:B------:R-:W-:-:S04]  /*a4f0*/  LOP3.LUT R0, R25, 0x80000000, RZ, 0xc0, !PT ;  /* 0x8000000019007812 */ /* 0x000fc800078ec0ff */
[----:B------:R-:W-:-:S04]  /*a500*/  SHF.R.U32.HI R5, RZ, 0x18, R0 ;  /* 0x00000018ff057819 */ /* 0x000fc80000011600 */
[----:B------:R-:W-:-:S04]  /*a510*/  LOP3.LUT R4, R4, R5, RZ, 0xfc, !PT ;  /* 0x0000000504047212 */ /* 0x000fc800078efcff */
[----:B------:R-:W-:Y:S02]  /*a520*/  PRMT R0, R4, 0x7610, R0 ;  /* 0x0000761004007816 */ /* 0x000fe40000000000 */
.L_x_724:
[----:B------:R-:W-:Y:S05]  /*a530*/  BSYNC B0 ;  /* 0x0000000000007941 */ /* 0x000fea0003800000 */
.L_x_723:
[----:B------:R0:W-:Y:S01]  /*a540*/  STG.E.U8 [R2.64], R0 ;  /* 0x0000000002007986 */ /* 0x0001e2000c101124 */
[----:B------:R-:W-:Y:S05]  /*a550*/  BRA `(.L_x_700) ;  /* 0x0000031000007947 */ /* 0x000fea0003800000 */
.L_x_717:
        /* <DEDUP_REMOVED lines=22> */
.L_x_699:
        /* <DEDUP_REMOVED lines=20> */
.L_x_727:
[----:B------:R-:W-:-:S06]  /*a800*/  PRMT R4, RZ, 0x5410, R25 ;  /* 0x00005410ff047816 */ /* 0x000fcc0000000019 */
[----:B------:R-:W0:Y:S02]  /*a810*/  F2I.U64.TRUNC R4, R4 ;  /* 0x0000000400047311 */ /* 0x000e24000020d800 */
[----:B0-----:R0:W-:Y:S01]  /*a820*/  STG.E.64 [R2.64], R4 ;  /* 0x0000000402007986 */ /* 0x0011e2000c101b24 */
[----:B------:R-:W-:Y:S05]  /*a830*/  BRA `(.L_x_700) ;  /* 0x0000003000007947 */ /* 0x000fea0003800000 */
.L_x_726:
[----:B------:R-:W-:-:S06]  /*a840*/  PRMT R25, RZ, 0x5410, R25 ;  /* 0x00005410ff197816 */ /* 0x000fcc0000000019 */
[----:B------:R-:W0:Y:S02]  /*a850*/  F2I.FTZ.U32.TRUNC.NTZ R25, R25 ;  /* 0x0000001900197305 */ /* 0x000e24000021f000 */
[----:B0-----:R0:W-:Y:S02]  /*a860*/  STG.E [R2.64], R25 ;  /* 0x0000001902007986 */ /* 0x0011e4000c101924 */
.L_x_700:
[----:B------:R-:W-:-:S04]  /*a870*/  IADD3 R17, R17, 0x80, RZ ;  /* 0x0000008011117810 */ /* 0x000fc80007ffe0ff */
[----:B------:R-:W-:-:S13]  /*a880*/  ISETP.GE.AND P0, PT, R17, R22, PT ;  /* 0x000000161100720c */ /* 0x000fda0003f06270 */
        /* <DEDUP_REMOVED lines=21> */
.L_x_731:
[----:B------:R-:W-:-:S06]  /*a9e0*/  PRMT R5, RZ, 0x5410, R24 ;  /* 0x00005410ff057816 */ /* 0x000fcc0000000018 */
[----:B------:R-:W0:Y:S02]  /*a9f0*/  F2I.S64.TRUNC R4, R5 ;  /* 0x0000000500047311 */ /* 0x000e24000020d900 */
[----:B0-----:R0:W-:Y:S01]  /*aa00*/  STG.E.U8 [R2.64], R4 ;  /* 0x0000000402007986 */ /* 0x0011e2000c101124 */
[----:B------:R-:W-:Y:S05]  /*aa10*/  BRA `(.L_x_733) ;  /* 0x00000e4000007947 */ /* 0x000fea0003800000 */
.L_x_730:
        /* <DEDUP_REMOVED lines=10> */
.L_x_735:
[----:B------:R-:W-:-:S04]  /*aac0*/  PRMT R24, RZ, 0x5410, R24 ;  /* 0x00005410ff187816 */ /* 0x000fc80000000018 */
[----:B------:R-:W0:Y:S02]  /*aad0*/  F2I.FTZ.TRUNC.NTZ R5, R24 ;  /* 0x0000001800057305 */ /* 0x000e24000021f100 */
[----:B0-----:R0:W-:Y:S01]  /*aae0*/  STG.E [R2.64], R5 ;  /* 0x0000000502007986 */ /* 0x0011e2000c101924 */
[----:B------:R-:W-:Y:S05]  /*aaf0*/  BRA `(.L_x_733) ;  /* 0x00000d6000007947 */ /* 0x000fea0003800000 */
.L_x_734:
[----:B------:R-:W-:-:S04]  /*ab00*/  PRMT R24, RZ, 0x5410, R24 ;  /* 0x00005410ff187816 */ /* 0x000fc80000000018 */
[----:B------:R-:W0:Y:S02]  /*ab10*/  F2I.FTZ.TRUNC.NTZ R5, R24 ;  /* 0x0000001800057305 */ /* 0x000e24000021f100 */
[----:B0-----:R0:W-:Y:S01]  /*ab20*/  STG.E.U16 [R2.64], R5 ;  /* 0x0000000502007986 */ /* 0x0011e2000c101524 */
[----:B------:R-:W-:Y:S05]  /*ab30*/  BRA `(.L_x_733) ;  /* 0x00000d2000007947 */ /* 0x000fea0003800000 */
.L_x_729:
        /* <DEDUP_REMOVED lines=9> */
.L_x_737:
[----:B------:R-:W-:-:S04]  /*abd0*/  PRMT R0, RZ, 0x5410, R24 ;  /* 0x00005410ff007816 */ /* 0x000fc80000000018 */
[----:B------:R-:W-:-:S05]  /*abe0*/  F2FP.PACK_AB R0, RZ, R0 ;  /* 0x00000000ff00723e */ /* 0x000fca00000000ff */
[----:B------:R0:W-:Y:S01]  /*abf0*/  STG.E.U16 [R2.64], R0 ;  /* 0x0000000002007986 */ /* 0x0001e2000c101524 */
[----:B------:R-:W-:Y:S05]  /*ac00*/  BRA `(.L_x_733) ;  /* 0x00000c5000007947 */ /* 0x000fea0003800000 */
.L_x_736:
        /* <DEDUP_REMOVED lines=10> */
.L_x_739:
[----:B------:R-:W-:-:S04]  /*acb0*/  PRMT R24, RZ, 0x5410, R24 ;  /* 0x00005410ff187816 */ /* 0x000fc80000000018 */
[----:B------:R-:W-:-:S04]  /*acc0*/  F2FP.PACK_AB R5, RZ, R24 ;  /* 0x00000018ff05723e */ /* 0x000fc800000000ff */
[----:B------:R-:W-:-:S05]  /*acd0*/  PRMT R5, R5, 0x5410, RZ ;  /* 0x0000541005057816 */ /* 0x000fca00000000ff */
[----:B------:R0:W-:Y:S01]  /*ace0*/  STG.E [R2.64], R5 ;  /* 0x0000000502007986 */ /* 0x0001e2000c101924 */
[----:B------:R-:W-:Y:S05]  /*acf0*/  BRA `(.L_x_733) ;  /* 0x00000b6000007947 */ /* 0x000fea0003800000 */
.L_x_738:
[----:B------:R-:W-:-:S05]  /*ad00*/  PRMT R4, RZ, 0x5410, R24 ;  /* 0x00005410ff047816 */ /* 0x000fca0000000018 */
[----:B------:R-:W-:-:S06]  /*ad10*/  FMUL.FTZ R4, R4, 1 ;  /* 0x3f80000004047820 */ /* 0x000fcc0000410000 */
[----:B------:R-:W0:Y:S02]  /*ad20*/  F2F.F64.F32 R4, R4 ;  /* 0x0000000400047310 */ /* 0x000e240000201800 */
[----:B0-----:R0:W-:Y:S01]  /*ad30*/  STG.E.64 [R2.64], R4 ;  /* 0x0000000402007986 */ /* 0x0011e2000c101b24 */
[----:B------:R-:W-:Y:S05]  /*ad40*/  BRA `(.L_x_733) ;  /* 0x00000b1000007947 */ /* 0x000fea0003800000 */
.L_x_728:
        /* <DEDUP_REMOVED lines=13> */
.L_x_742:
[----:B------:R-:W-:Y:S01]  /*ae20*/  PRMT R24, RZ, 0x5410, R24 ;  /* 0x00005410ff187816 */ /* 0x000fe20000000018 */
[----:B------:R-:W-:-:S04]  /*ae30*/  CS2R R6, SRZ ;  /* 0x0000000000067805 */ /* 0x000fc8000001ff00 */
[----:B------:R-:W-:-:S06]  /*ae40*/  FMUL.FTZ R4, R24, 1 ;  /* 0x3f80000018047820 */ /* 0x000fcc0000410000 */
[----:B------:R-:W0:Y:S02]  /*ae50*/  F2F.F64.F32 R4, R4 ;  /* 0x0000000400047310 */ /* 0x000e240000201800 */
[----:B0-----:R0:W-:Y:S01]  /*ae60*/  STG.E.128 [R2.64], R4 ;  /* 0x0000000402007986 */ /* 0x0011e2000c101d24 */
[----:B------:R-:W-:Y:S05]  /*ae70*/  BRA `(.L_x_733) ;  /* 0x000009e000007947 */ /* 0x000fea0003800000 */
.L_x_741:
        /* <DEDUP_REMOVED lines=21> */
.L_x_746:
[----:B------:R-:W-:Y:S05]  /*afd0*/  BSYNC B0 ;  /* 0x0000000000007941 */ /* 0x000fea0003800000 */
.L_x_745:
[----:B------:R-:W-:-:S05]  /*afe0*/  LOP3.LUT R5, R0, R5, RZ, 0xfc, !PT ;  /* 0x0000000500057212 */ /* 0x000fca00078efcff */
[----:B------:R0:W-:Y:S01]  /*aff0*/  STG.E.U8 [R2.64], R5 ;  /* 0x0000000502007986 */ /* 0x0001e2000c101124 */
[----:B------:R-:W-:Y:S05]  /*b000*/  BRA `(.L_x_733) ;  /* 0x0000085000007947 */ /* 0x000fea0003800000 */
.L_x_744:
        /* <DEDUP_REMOVED lines=13> */
.L_x_748:
[----:B------:R-:W-:Y:S01]  /*b0e0*/  IMAD.MOV.U32 R0, RZ, RZ, 0x7f ;  /* 0x0000007fff007424 */ /* 0x000fe200078e00ff */
[----:B------:R-:W-:-:S04]  /*b0f0*/  ISETP.GT.U32.AND P0, PT, R4, 0x7f800000, PT ;  /* 0x7f8000000400780c */ /* 0x000fc80003f04070 */
[----:B------:R-:W-:-:S04]  /*b100*/  SEL R0, R0, 0x7c, P0 ;  /* 0x0000007c00007807 */ /* 0x000fc80000000000 */
.L_x_749:
[----:B------:R-:W-:Y:S05]  /*b110*/  BSYNC B0 ;  /* 0x0000000000007941 */ /* 0x000fea0003800000 */
.L_x_747:
[----:B------:R-:W-:-:S04]  /*b120*/  LOP3.LUT R4, R5, 0x80000000, RZ, 0xc0, !PT ;  /* 0x8000000005047812 */ /* 0x000fc800078ec0ff */
[----:B------:R-:W-:-:S04]  /*b130*/  SHF.R.U32.HI R5, RZ, 0x18, R4 ;  /* 0x00000018ff057819 */ /* 0x000fc80000011604 */
[----:B------:R-:W-:-:S05]  /*b140*/  LOP3.LUT R5, R0, R5, RZ, 0xfc, !PT ;  /* 0x0000000500057212 */ /* 0x000fca00078efcff */
[----:B------:R0:W-:Y:S01]  /*b150*/  STG.E.U8 [R2.64], R5 ;  /* 0x0000000502007986 */ /* 0x0001e2000c101124 */
[----:B------:R-:W-:Y:S05]  /*b160*/  BRA `(.L_x_733) ;  /* 0x000006f000007947 */ /* 0x000fea0003800000 */
.L_x_743:
[----:B------:R0:W-:Y:S01]  /*b170*/  STG.E.U16 [R2.64], R24 ;  /* 0x0000001802007986 */ /* 0x0001e2000c101524 */
[----:B------:R-:W-:Y:S05]  /*b180*/  BRA `(.L_x_733) ;  /* 0x000006d000007947 */ /* 0x000fea0003800000 */
.L_x_740:
        /* <DEDUP_REMOVED lines=12> */
.L_x_752:
        /* <DEDUP_REMOVED lines=17> */
.L_x_755:
[----:B------:R-:W-:-:S04]  /*b360*/  LOP3.LUT R0, R7, 0x80000000, RZ, 0xc0, !PT ;  /* 0x8000000007007812 */ /* 0x000fc800078ec0ff */
[----:B------:R-:W-:-:S04]  /*b370*/  SHF.R.U32.HI R5, RZ, 0x18, R0 ;  /* 0x00000018ff057819 */ /* 0x000fc80000011600 */
[----:B------:R-:W-:-:S04]  /*b380*/  LOP3.LUT R4, R4, R5, RZ, 0xfc, !PT ;  /* 0x0000000504047212 */ /* 0x000fc800078efcff */
[----:B------:R-:W-:Y:S02]  /*b390*/  PRMT R0, R4, 0x7610, R0 ;  /* 0x0000761004007816 */ /* 0x000fe40000000000 */
.L_x_754:
[----:B------:R-:W-:Y:S05]  /*b3a0*/  BSYNC B0 ;  /* 0x0000000000007941 */ /* 0x000fea0003800000 */
.L_x_753:
[----:B------:R0:W-:Y:S01]  /*b3b0*/  STG.E.U8 [R2.64], R0 ;  /* 0x0000000002007986 */ /* 0x0001e2000c101124 */
[----:B------:R-:W-:Y:S05]  /*b3c0*/  BRA `(.L_x_733) ;  /* 0x0000049000007947 */ /* 0x000fea0003800000 */
.L_x_751:
        /* <DEDUP_REMOVED lines=17> */
.L_x_758:
[----:B------:R-:W-:-:S04]  /*b4e0*/  LOP3.LUT R0, R7, 0x80000000, RZ, 0xc0, !PT ;  /* 0x8000000007007812 */ /* 0x000fc800078ec0ff */
[----:B------:R-:W-:-:S04]  /*b4f0*/  SHF.R.U32.HI R5, RZ, 0x18, R0 ;  /* 0x00000018ff057819 */ /* 0x000fc80000011600 */
[----:B------:R-:W-:-:S04]  /*b500*/  LOP3.LUT R4, R4, R5, RZ, 0xfc, !PT ;  /* 0x0000000504047212 */ /* 0x000fc800078efcff */
[----:B------:R-:W-:Y:S02]  /*b510*/  PRMT R0, R4, 0x7610, R0 ;  /* 0x0000761004007816 */ /* 0x000fe40000000000 */
.L_x_757:
[----:B------:R-:W-:Y:S05]  /*b520*/  BSYNC B0 ;  /* 0x0000000000007941 */ /* 0x000fea0003800000 */
.L_x_756:
[----:B------:R0:W-:Y:S01]  /*b530*/  STG.E.U8 [R2.64], R0 ;  /* 0x0000000002007986 */ /* 0x0001e2000c101124 */
[----:B------:R-:W-:Y:S05]  /*b540*/  BRA `(.L_x_733) ;  /* 0x0000031000007947 */ /* 0x000fea0003800000 */
.L_x_750:
[----:B------:R-:W-:-:S13]  /*b550*/  ISETP.NE.AND P0, PT, R0, 0x1c, PT ;  /* 0x0000001c0000780c */ /* 0x000fda0003f05270 */
[----:B------:R-:W-:Y:S05]  /*b560*/  @!P0 BRA `(.L_x_759) ;  /* 0x000002c000008947 */ /* 0x000fea0003800000 */
[----:B------:R-:W-:-:S13]  /*b570*/  ISETP.NE.AND P0, PT, R0, 0x1d, PT ;  /* 0x0000001d0000780c */ /* 0x000fda0003f05270 */
[----:B------:R-:W-:Y:S05]  /*b580*/  @!P0 BRA `(.L_x_760) ;  /* 0x0000026000008947 */ /* 0x000fea0003800000 */
[----:B------:R-:W-:-:S13]  /*b590*/  ISETP.NE.AND P0, PT, R0, 0x2c, PT ;  /* 0x0000002c0000780c */ /* 0x000fda0003f05270 */
[----:B------:R-:W-:Y:S05]  /*b5a0*/  @P0 BRA `(.L_x_732) ;  /* 0x0000010000000947 */ /* 0x000fea0003800000 */
[----:B------:R-:W-:Y:S02]  /*b5b0*/  PRMT R5, RZ, 0x5410, R24 ;  /* 0x00005410ff057816 */ /* 0x000fe40000000018 */
        /* <DEDUP_REMOVED lines=15> */
.L_x_732:
        /* <DEDUP_REMOVED lines=20> */
.L_x_760:
[----:B------:R-:W-:-:S06]  /*b7f0*/  PRMT R4, RZ, 0x5410, R24 ;  /* 0x00005410ff047816 */ /* 0x000fcc0000000018 */
[----:B------:R-:W0:Y:S02]  /*b800*/  F2I.U64.TRUNC R4, R4 ;  /* 0x0000000400047311 */ /* 0x000e24000020d800 */
[----:B0-----:R0:W-:Y:S01]  /*b810*/  STG.E.64 [R2.64], R4 ;  /* 0x0000000402007986 */ /* 0x0011e2000c101b24 */
[----:B------:R-:W-:Y:S05]  /*b820*/  BRA `(.L_x_733) ;  /* 0x0000003000007947 */ /* 0x000fea0003800000 */
.L_x_759:
[----:B------:R-:W-:-:S04]  /*b830*/  PRMT R24, RZ, 0x5410, R24 ;  /* 0x00005410ff187816 */ /* 0x000fc80000000018 */
[----:B------:R-:W0:Y:S02]  /*b840*/  F2I.FTZ.U32.TRUNC.NTZ R5, R24 ;  /* 0x0000001800057305 */ /* 0x000e24000021f000 */
[----:B0-----:R0:W-:Y:S02]  /*b850*/  STG.E [R2.64], R5 ;  /* 0x0000000502007986 */ /* 0x0011e4000c101924 */
.L_x_733:
[----:B------:R-:W-:Y:S02]  /*b860*/  IADD3 R17, R17, 0x80, RZ ;  /* 0x0000008011117810 */ /* 0x000fe40007ffe0ff */
.L_x_694:
[----:B------:R-:W-:Y:S05]  /*b870*/  BSYNC B6 ;  /* 0x0000000000067941 */ /* 0x000fea0003800000 */
.L_x_693:
[----:B------:R-:W-:-:S13]  /*b880*/  ISETP.GE.AND P0, PT, R17, R22, PT ;  /* 0x000000161100720c */ /* 0x000fda0003f06270 */
[----:B------:R-:W-:Y:S05]  /*b890*/  @P0 EXIT ;  /* 0x000000000000094d */ /* 0x000fea0003800000 */
[----:B0-----:R-:W-:Y:S01]  /*b8a0*/  PRMT R0, R18, 0x9910, RZ ;  /* 0x0000991012007816 */ /* 0x001fe200000000ff */
        /* <DEDUP_REMOVED lines=16> */
[----:B0-----:R-:W-:Y:S01]  /*b9b0*/  STG.E.U8 [R2.64], R23 ;  /* 0x0000001702007986 */ /* 0x001fe2000c101124 */
[----:B------:R-:W-:Y:S05]  /*b9c0*/  EXIT ;  /* 0x000000000000794d */ /* 0x000fea0003800000 */
.L_x_764:
[----:B------:R-:W-:-:S06]  /*b9d0*/  PRMT R5, RZ, 0x5410, R23 ;  /* 0x00005410ff057816 */ /* 0x000fcc0000000017 */
[----:B------:R-:W0:Y:S02]  /*b9e0*/  F2I.S64.TRUNC R4, R5 ;  /* 0x0000000500047311 */ /* 0x000e24000020d900 */
[----:B0-----:R-:W-:Y:S01]  /*b9f0*/  STG.E.U8 [R2.64], R4 ;  /* 0x0000000402007986 */ /* 0x001fe2000c101124 */
[----:B------:R-:W-:Y:S05]  /*ba00*/  EXIT ;  /* 0x000000000000794d */ /* 0x000fea0003800000 */
.L_x_763:
        /* <DEDUP_REMOVED lines=10> */
.L_x_767:
[----:B------:R-:W-:-:S06]  /*bab0*/  PRMT R23, RZ, 0x5410, R23 ;  /* 0x00005410ff177816 */ /* 0x000fcc0000000017 */
[----:B------:R-:W0:Y:S02]  /*bac0*/  F2I.FTZ.TRUNC.NTZ R23, R23 ;  /* 0x0000001700177305 */ /* 0x000e24000021f100 */
[----:B0-----:R-:W-:Y:S01]  /*bad0*/  STG.E [R2.64], R23 ;  /* 0x0000001702007986 */ /* 0x001fe2000c101924 */
[----:B------:R-:W-:Y:S05]  /*bae0*/  EXIT ;  /* 0x000000000000794d */ /* 0x000fea0003800000 */
.L_x_766:
[----:B------:R-:W-:-:S06]  /*baf0*/  PRMT R23, RZ, 0x5410, R23 ;  /* 0x00005410ff177816 */ /* 0x000fcc0000000017 */
[----:B------:R-:W0:Y:S02]  /*bb00*/  F2I.FTZ.TRUNC.NTZ R23, R23 ;  /* 0x0000001700177305 */ /* 0x000e24000021f100 */
[----:B0-----:R-:W-:Y:S01]  /*bb10*/  STG.E.U16 [R2.64], R23 ;  /* 0x0000001702007986 */ /* 0x001fe2000c101524 */
[----:B------:R-:W-:Y:S05]  /*bb20*/  EXIT ;  /* 0x000000000000794d */ /* 0x000fea0003800000 */
.L_x_762:
        /* <DEDUP_REMOVED lines=9> */
.L_x_769:
[----:B------:R-:W-:-:S04]  /*bbc0*/  PRMT R0, RZ, 0x5410, R23 ;  /* 0x00005410ff007816 */ /* 0x000fc80000000017 */
[----:B------:R-:W-:-:S05]  /*bbd0*/  F2FP.PACK_AB R0, RZ, R0 ;  /* 0x00000000ff00723e */ /* 0x000fca00000000ff */
[----:B------:R-:W-:Y:S01]  /*bbe0*/  STG.E.U16 [R2.64], R0 ;  /* 0x0000000002007986 */ /* 0x000fe2000c101524 */
[----:B------:R-:W-:Y:S05]  /*bbf0*/  EXIT ;  /* 0x000000000000794d */ /* 0x000fea0003800000 */
.L_x_768:
        /* <DEDUP_REMOVED lines=10> */
.L_x_771:
[----:B------:R-:W-:-:S04]  /*bca0*/  PRMT R23, RZ, 0x5410, R23 ;  /* 0x00005410ff177816 */ /* 0x000fc80000000017 */
[----:B------:R-:W-:-:S04]  /*bcb0*/  F2FP.PACK_AB R5, RZ, R23 ;  /* 0x00000017ff05723e */ /* 0x000fc800000000ff */
[----:B------:R-:W-:-:S05]  /*bcc0*/  PRMT R5, R5, 0x5410, RZ ;  /* 0x0000541005057816 */ /* 0x000fca00000000ff */
[----:B------:R-:W-:Y:S01]  /*bcd0*/  STG.E [R2.64], R5 ;  /* 0x0000000502007986 */ /* 0x000fe2000c101924 */
[----:B------:R-:W-:Y:S05]  /*bce0*/  EXIT ;  /* 0x000000000000794d */ /* 0x000fea0003800000 */
.L_x_770:
[----:B------:R-:W-:-:S05]  /*bcf0*/  PRMT R4, RZ, 0x5410, R23 ;  /* 0x00005410ff047816 */ /* 0x000fca0000000017 */
[----:B------:R-:W-:-:S06]  /*bd00*/  FMUL.FTZ R4, R4, 1 ;  /* 0x3f80000004047820 */ /* 0x000fcc0000410000 */
[----:B------:R-:W0:Y:S02]  /*bd10*/  F2F.F64.F32 R4, R4 ;  /* 0x0000000400047310 */ /* 0x000e240000201800 */
[----:B0-----:R-:W-:Y:S01]  /*bd20*/  STG.E.64 [R2.64], R4 ;  /* 0x0000000402007986 */ /* 0x001fe2000c101b24 */
[----:B------:R-:W-:Y:S05]  /*bd30*/  EXIT ;  /* 0x000000000000794d */ /* 0x000fea0003800000 */
.L_x_761:
        /* <DEDUP_REMOVED lines=13> */
.L_x_774:
[----:B------:R-:W-:Y:S01]  /*be10*/  PRMT R23, RZ, 0x5410, R23 ;  /* 0x00005410ff177816 */ /* 0x000fe20000000017 */
[----:B------:R-:W-:-:S04]  /*be20*/  CS2R R6, SRZ ;  /* 0x0000000000067805 */ /* 0x000fc8000001ff00 */
[----:B------:R-:W-:-:S06]  /*be30*/  FMUL.FTZ R4, R23, 1 ;  /* 0x3f80000017047820 */ /* 0x000fcc0000410000 */
[----:B------:R-:W0:Y:S02]  /*be40*/  F2F.F64.F32 R4, R4 ;  /* 0x0000000400047310 */ /* 0x000e240000201800 */
[----:B0-----:R-:W-:Y:S01]  /*be50*/  STG.E.128 [R2.64], R4 ;  /* 0x0000000402007986 */ /* 0x001fe2000c101d24 */
[----:B------:R-:W-:Y:S05]  /*be60*/  EXIT ;  /* 0x000000000000794d */ /* 0x000fea0003800000 */
.L_x_773:
        /* <DEDUP_REMOVED lines=21> */
.L_x_778:
[----:B------:R-:W-:Y:S05]  /*bfc0*/  BSYNC B0 ;  /* 0x0000000000007941 */ /* 0x000fea0003800000 */
.L_x_777:
[----:B------:R-:W-:-:S05]  /*bfd0*/  LOP3.LUT R5, R0, R5, RZ, 0xfc, !PT ;  /* 0x0000000500057212 */ /* 0x000fca00078efcff */
[----:B------:R-:W-:Y:S01]  /*bfe0*/  STG.E.U8 [R2.64], R5 ;  /* 0x0000000502007986 */ /* 0x000fe2000c101124 */
[----:B------:R-:W-:Y:S05]  /*bff0*/  EXIT ;  /* 0x000000000000794d */ /* 0x000fea0003800000 */
.L_x_776:
        /* <DEDUP_REMOVED lines=13> */
.L_x_780:
[----:B------:R-:W-:Y:S01]  /*c0d0*/  IMAD.MOV.U32 R0, RZ, RZ, 0x7f ;  /* 0x0000007fff007424 */ /* 0x000fe200078e00ff */
[----:B------:R-:W-:-:S04]  /*c0e0*/  ISETP.GT.U32.AND P0, PT, R4, 0x7f800000, PT ;  /* 0x7f8000000400780c */ /* 0x000fc80003f04070 */
[----:B------:R-:W-:-:S04]  /*c0f0*/  SEL R0, R0, 0x7c, P0 ;  /* 0x0000007c00007807 */ /* 0x000fc80000000000 */
.L_x_781:
[----:B------:R-:W-:Y:S05]  /*c100*/  BSYNC B0 ;  /* 0x0000000000007941 */ /* 0x000fea0003800000 */
.L_x_779:
[----:B------:R-:W-:-:S04]  /*c110*/  LOP3.LUT R4, R23, 0x80000000, RZ, 0xc0, !PT ;  /* 0x8000000017047812 */ /* 0x000fc800078ec0ff */
[----:B------:R-:W-:-:S04]  /*c120*/  SHF.R.U32.HI R5, RZ, 0x18, R4 ;  /* 0x00000018ff057819 */ /* 0x000fc80000011604 */
[----:B------:R-:W-:-:S05]  /*c130*/  LOP3.LUT R5, R0, R5, RZ, 0xfc, !PT ;  /* 0x0000000500057212 */ /* 0x000fca00078efcff */
[----:B------:R-:W-:Y:S01]  /*c140*/  STG.E.U8 [R2.64], R5 ;  /* 0x0000000502007986 */ /* 0x000fe2000c101124 */
[----:B------:R-:W-:Y:S05]  /*c150*/  EXIT ;  /* 0x000000000000794d */ /* 0x000fea0003800000 */
.L_x_775:
[----:B------:R-:W-:Y:S01]  /*c160*/  STG.E.U16 [R2.64], R23 ;  /* 0x0000001702007986 */ /* 0x000fe2000c101524 */
[----:B------:R-:W-:Y:S05]  /*c170*/  EXIT ;  /* 0x000000000000794d */ /* 0x000fea0003800000 */
.L_x_772:
        /* <DEDUP_REMOVED lines=12> */
.L_x_784:
        /* <DEDUP_REMOVED lines=17> */
.L_x_787:
[----:B------:R-:W-:-:S04]  /*c350*/  LOP3.LUT R0, R23, 0x80000000, RZ, 0xc0, !PT ;  /* 0x8000000017007812 */ /* 0x000fc800078ec0ff */
[----:B------:R-:W-:-:S04]  /*c360*/  SHF.R.U32.HI R5, RZ, 0x18, R0 ;  /* 0x00000018ff057819 */ /* 0x000fc80000011600 */
[----:B------:R-:W-:-:S04]  /*c370*/  LOP3.LUT R4, R4, R5, RZ, 0xfc, !PT ;  /* 0x0000000504047212 */ /* 0x000fc800078efcff */
[----:B------:R-:W-:Y:S02]  /*c380*/  PRMT R0, R4, 0x7610, R0 ;  /* 0x0000761004007816 */ /* 0x000fe40000000000 */
.L_x_786:
[----:B------:R-:W-:Y:S05]  /*c390*/  BSYNC B0 ;  /* 0x0000000000007941 */ /* 0x000fea0003800000 */
.L_x_785:
[----:B------:R-:W-:Y:S01]  /*c3a0*/  STG.E.U8 [R2.64], R0 ;  /* 0x0000000002007986 */ /* 0x000fe2000c101124 */
[----:B------:R-:W-:Y:S05]  /*c3b0*/  EXIT ;  /* 0x000000000000794d */ /* 0x000fea0003800000 */
.L_x_783:
        /* <DEDUP_REMOVED lines=17> */
.L_x_790:
[----:B------:R-:W-:-:S04]  /*c4d0*/  LOP3.LUT R0, R23, 0x80000000, RZ, 0xc0, !PT ;  /* 0x8000000017007812 */ /* 0x000fc800078ec0ff */
[----:B------:R-:W-:-:S04]  /*c4e0*/  SHF.R.U32.HI R5, RZ, 0x18, R0 ;  /* 0x00000018ff057819 */ /* 0x000fc80000011600 */
[----:B------:R-:W-:-:S04]  /*c4f0*/  LOP3.LUT R4, R4, R5, RZ, 0xfc, !PT ;  /* 0x0000000504047212 */ /* 0x000fc800078efcff */
[----:B------:R-:W-:Y:S02]  /*c500*/  PRMT R0, R4, 0x7610, R0 ;  /* 0x0000761004007816 */ /* 0x000fe40000000000 */
.L_x_789:
[----:B------:R-:W-:Y:S05]  /*c510*/  BSYNC B0 ;  /* 0x0000000000007941 */ /* 0x000fea0003800000 */
.L_x_788:
[----:B------:R-:W-:Y:S01]  /*c520*/  STG.E.U8 [R2.64], R0 ;  /* 0x0000000002007986 */ /* 0x000fe2000c101124 */
[----:B------:R-:W-:Y:S05]  /*c530*/  EXIT ;  /* 0x000000000000794d */ /* 0x000fea0003800000 */
.L_x_782:
        /* <DEDUP_REMOVED lines=22> */
.L_x_765:
        /* <DEDUP_REMOVED lines=20> */
.L_x_792:
[----:B------:R-:W-:-:S06]  /*c7e0*/  PRMT R4, RZ, 0x5410, R23 ;  /* 0x00005410ff047816 */ /* 0x000fcc0000000017 */
[----:B------:R-:W0:Y:S02]  /*c7f0*/  F2I.U64.TRUNC R4, R4 ;  /* 0x0000000400047311 */ /* 0x000e24000020d800 */
[----:B0-----:R-:W-:Y:S01]  /*c800*/  STG.E.64 [R2.64], R4 ;  /* 0x0000000402007986 */ /* 0x001fe2000c101b24 */
[----:B------:R-:W-:Y:S05]  /*c810*/  EXIT ;  /* 0x000000000000794d */ /* 0x000fea0003800000 */
.L_x_791:
[----:B------:R-:W-:-:S06]  /*c820*/  PRMT R23, RZ, 0x5410, R23 ;  /* 0x00005410ff177816 */ /* 0x000fcc0000000017 */
[----:B------:R-:W0:Y:S02]  /*c830*/  F2I.FTZ.U32.TRUNC.NTZ R23, R23 ;  /* 0x0000001700177305 */ /* 0x000e24000021f000 */
[----:B0-----:R-:W-:Y:S01]  /*c840*/  STG.E [R2.64], R23 ;  /* 0x0000001702007986 */ /* 0x001fe2000c101924 */
[----:B------:R-:W-:Y:S05]  /*c850*/  EXIT ;  /* 0x000000000000794d */ /* 0x000fea0003800000 */
.L_x_793:
        /* <DEDUP_REMOVED lines=10> */
.L_x_17716:


//--------------------- .text._ZN2at6native18elementwise_kernelILi128ELi4EZNS0_22gpu_kernel_impl_nocastINS0_13BinaryFunctorIN3c108BFloat16ES5_S5_NS0_15binary_internal10DivFunctorIS5_EEEEEEvRNS_18TensorIteratorBaseERKT_EUliE_EEviT1_ --------------------------
	.section	.text._ZN2at6native18elementwise_kernelILi128ELi4EZNS0_22gpu_kernel_impl_nocastINS0_13BinaryFunctorIN3c108BFloat16ES5_S5_NS0_15binary_internal10DivFunctorIS5_EEEEEEvRNS_18TensorIteratorBaseERKT_EUliE_EEviT1_,"ax",@progbits
	.sectioninfo	@"SHI_REGISTERS=12"
	.align	128
        .global         _ZN2at6native18elementwise_kernelILi128ELi4EZNS0_22gpu_kernel_impl_nocastINS0_13BinaryFunctorIN3c108BFloat16ES5_S5_NS0_15binary_internal10DivFunctorIS5_EEEEEEvRNS_18TensorIteratorBaseERKT_EUliE_EEviT1_
        .type           _ZN2at6native18elementwise_kernelILi128ELi4EZNS0_22gpu_kernel_impl_nocastINS0_13BinaryFunctorIN3c108BFloat16ES5_S5_NS0_15binary_internal10DivFunctorIS5_EEEEEEvRNS_18TensorIteratorBaseERKT_EUliE_EEviT1_,@function
        .size           _ZN2at6native18elementwise_kernelILi128ELi4EZNS0_22gpu_kernel_impl_nocastINS0_13BinaryFunctorIN3c108BFloat16ES5_S5_NS0_15binary_internal10DivFunctorIS5_EEEEEEvRNS_18TensorIteratorBaseERKT_EUliE_EEviT1_,(.L_x_17717 - _ZN2at6native18elementwise_kernelILi128ELi4EZNS0_22gpu_kernel_impl_nocastINS0_13BinaryFunctorIN3c108BFloat16ES5_S5_NS0_15binary_internal10DivFunctorIS5_EEEEEEvRNS_18TensorIteratorBaseERKT_EUliE_EEviT1_)
        .other          _ZN2at6native18elementwise_kernelILi128ELi4EZNS0_22gpu_kernel_impl_nocastINS0_13BinaryFunctorIN3c108BFloat16ES5_S5_NS0_15binary_internal10DivFunctorIS5_EEEEEEvRNS_18TensorIteratorBaseERKT_EUliE_EEviT1_,@"STO_CUDA_ENTRY STV_DEFAULT"
_ZN2at6native18elementwise_kernelILi128ELi4EZNS0_22gpu_kernel_impl_nocastINS0_13BinaryFunctorIN3c108BFloat16ES5_S5_NS0_15binary_internal10DivFunctorIS5_EEEEEEvRNS_18TensorIteratorBaseERKT_EUliE_EEviT1_:
.text._ZN2at6native18elementwise_kernelILi128ELi4EZNS0_22gpu_kernel_impl_nocastINS0_13BinaryFunctorIN3c108BFloat16ES5_S5_NS0_15binary_internal10DivFunctorIS5_EEEEEEvRNS_18TensorIteratorBaseERKT_EUliE_EEviT1_:
[----:B------:R-:W-:Y:S02]  /*0000*/  MOV R1, c[0x0][0x28] ;  /* 0x00000a0000017a02 */ /* 0x000fe40000000f00 */
[----:B------:R-:W0:Y:S01]  /*0010*/  S2R R0, SR_CTAID.X ;  /* 0x0000000000007919 */ /* 0x000e220000002500 */
[----:B------:R-:W-:Y:S01]  /*0020*/  ULDC.64 UR4, c[0x0][0x118] ;  /* 0x0000460000047ab9 */ /* 0x000fe20000000a00 */
[----:B------:R-:W-:Y:S02]  /*0030*/  BSSY B0, `(.L_x_794) ;  /* 0x0000111000007945 */ /* 0x000fe40003800000 */
[----:B------:R-:W0:Y:S02]  /*0040*/  S2R R3, SR_TID.X ;  /* 0x0000000000037919 */ /* 0x000e240000002100 */
[----:B0-----:R-:W-:-:S04]  /*0050*/  LEA R0, R0, R3, 0x9 ;  /* 0x0000000300007211 */ /* 0x001fc800078e48ff */
[----:B------:R-:W-:-:S13]  /*0060*/  ISETP.GE.AND P0, PT, R0, c[0x0][0x160], PT ;  /* 0x0000580000007a0c */ /* 0x000fda0003f06270 */
[----:B------:R-:W-:Y:S05]  /*0070*/  @P0 BRA `(.L_x_795) ;  /* 0x000010c000000947 */ /* 0x000fea0003800000 */
[----:B------:R-:W-:Y:S01]  /*0080*/  ISETP.NE.AND P0, PT, RZ, c[0x0][0x168], PT ;  /* 0x00005a00ff007a0c */ /* 0x000fe20003f05270 */
[----:B------:R-:W-:Y:S01]  /*0090*/  HFMA2.MMA R4, -RZ, RZ, 0, 0 ;  /* 0x00000000ff047435 */ /* 0x000fe200000001ff */
[----:B------:R-:W-:-:S11]  /*00a0*/  CS2R R2, SRZ ;  /* 0x0000000000027805 */ /* 0x000fd6000001ff00 */
[----:B------:R-:W-:Y:S05]  /*00b0*/  @!P0 BRA `(.L_x_796) ;  /* 0x00000f9000008947 */ /* 0x000fea0003800000 */
[----:B------:R-:W-:Y:S02]  /*00c0*/  MOV R2, RZ ;  /* 0x000000ff00027202 */ /* 0x000fe40000000f00 */
[----:B------:R-:W-:Y:S02]  /*00d0*/  MOV R3, R0 ;  /* 0x0000000000037202 */ /* 0x000fe40000000f00 */
[----:B------:R-:W-:-:S03]  /*00e0*/  MOV R5, c[0x0][0x168] ;  /* 0x00005a0000057a02 */ /* 0x000fc60000000f00 */
[----:B------:R-:W-:Y:S01]  /*00f0*/  IMAD.HI.U32 R6, R0, c[0x0][0x170], R2 ;  /* 0x00005c0000067a27 */ /* 0x000fe200078e0002 */
[----:B------:R-:W-:-:S04]  /*0100*/  ISETP.NE.AND P0, PT, R5, 0x1, PT ;  /* 0x000000010500780c */ /* 0x000fc80003f05270 */
[----:B------:R-:W-:-:S04]  /*0110*/  SHF.R.U32.HI R7, RZ, c[0x0][0x174], R6 ;  /* 0x00005d00ff077a19 */ /* 0x000fc80000011606 */
[----:B------:R-:W-:-:S05]  /*0120*/  IADD3 R3, -R7, RZ, RZ ;  /* 0x000000ff07037210 */ /* 0x000fca0007ffe1ff */
[----:B------:R-:W-:-:S04]  /*0130*/  IMAD R4, R3, c[0x0][0x16c], R0 ;  /* 0x00005b0003047a24 */ /* 0x000fc800078e0200 */
[C---:B------:R-:W-:Y:S02]  /*0140*/  IMAD R2, R4.reuse, c[0x0][0x298], RZ ;  /* 0x0000a60004027a24 */ /* 0x040fe400078e02ff */
[C---:B------:R-:W-:Y:S02]  /*0150*/  IMAD R3, R4.reuse, c[0x0][0x29c], RZ ;  /* 0x0000a70004037a24 */ /* 0x040fe400078e02ff */
[----:B------:R-:W-:Y:S01]  /*0160*/  IMAD R4, R4, c[0x0][0x2a0], RZ ;  /* 0x0000a80004047a24 */ /* 0x000fe200078e02ff */
[----:B------:R-:W-:Y:S05]  /*0170*/  @!P0 BRA `(.L_x_796) ;  /* 0x00000ed000008947 */ /* 0x000fea0003800000 */
[----:B------:R-:W-:Y:S02]  /*0180*/  MOV R6, RZ ;  /* 0x000000ff00067202 */ /* 0x000fe40000000f00 */
[----:B------:R-:W-:-:S03]  /*0190*/  ISETP.NE.AND P0, PT, R5, 0x2, PT ;  /* 0x000000020500780c */ /* 0x000fc60003f05270 */
[----:B------:R-:W-:-:S05]  /*01a0*/  IMAD.HI.U32 R8, R7, c[0x0][0x17c], R6 ;  /* 0x00005f0007087a27 */ /* 0x000fca00078e0006 */
[----:B------:R-:W-:-:S04]  /*01b0*/  SHF.R.U32.HI R9, RZ, c[0x0][0x180], R8 ;  /* 0x00006000ff097a19 */ /* 0x000fc80000011608 */
[----:B------:R-:W-:-:S05]  /*01c0*/  IADD3 R6, -R9, RZ, RZ ;  /* 0x000000ff09067210 */ /* 0x000fca0007ffe1ff */
[----:B------:R-:W-:-:S04]  /*01d0*/  IMAD R7, R6, c[0x0][0x178], R7 ;  /* 0x00005e0006077a24 */ /* 0x000fc800078e0207 */
[C---:B------:R-:W-:Y:S02]  /*01e0*/  IMAD R2, R7.reuse, c[0x0][0x2a4], R2 ;  /* 0x0000a90007027a24 */ /* 0x040fe400078e0202 */
[C---:B------:R-:W-:Y:S02]  /*01f0*/  IMAD R3, R7.reuse, c[0x0][0x2a8], R3 ;  /* 0x0000aa0007037a24 */ /* 0x040fe400078e0203 */
[----:B------:R-:W-:Y:S01]  /*0200*/  IMAD R4, R7, c[0x0][0x2ac], R4 ;  /* 0x0000ab0007047a24 */ /* 0x000fe200078e0204 */
[----:B------:R-:W-:Y:S05]  /*0210*/  @!P0 BRA `(.L_x_796) ;  /* 0x00000e3000008947 */ /* 0x000fea0003800000 */
[----:B------:R-:W-:Y:S01]  /*0220*/  HFMA2.MMA R8, -RZ, RZ, 0, 0 ;  /* 0x00000000ff087435 */ /* 0x000fe200000001ff */
[----:B------:R-:W-:-:S09]  /*0230*/  ISETP.NE.AND P0, PT, R5, 0x3, PT ;  /* 0x000000030500780c */ /* 0x000fd20003f05270 */
        /* <DEDUP_REMOVED lines=211> */
[----:B------:R-:W-:Y:S02]  /*0f70*/  SHF.R.U32.HI R9, RZ, c[0x0][0x288], R8 ;  /* 0x0000a200ff097a19 */ /* 0x000fe40000011608 */
[----:B------:R-:W-:Y:S02]  /*0f80*/  @P0 MOV R8, RZ ;  /* 0x000000ff00080202 */ /* 0x000fe40000000f00 */
[----:B------:R-:W-:-:S03]  /*0f90*/  IADD3 R6, -R9, RZ, RZ ;  /* 0x000000ff09067210 */ /* 0x000fc60007ffe1ff */
[----:B------:R-:W-:-:S04]  /*0fa0*/  @P0 IMAD.HI.U32 R5, R9, c[0x0][0x290], R8 ;  /* 0x0000a40009050a27 */ /* 0x000fc800078e0008 */
[----:B------:R-:W-:Y:S01]  /*0fb0*/  IMAD R7, R6, c[0x0][0x280], R7 ;  /* 0x0000a00006077a24 */ /* 0x000fe200078e0207 */
[----:B------:R-:W-:-:S03]  /*0fc0*/  @P0 SHF.R.U32.HI R5, RZ, c[0x0][0x294], R5 ;  /* 0x0000a500ff050a19 */ /* 0x000fc60000011605 */
[----:B------:R-:W-:Y:S01]  /*0fd0*/  IMAD R2, R7, c[0x0][0x3ac], R2 ;  /* 0x0000eb0007027a24 */ /* 0x000fe200078e0202 */
[----:B------:R-:W-:Y:S01]  /*0fe0*/  @P0 IADD3 R5, -R5, RZ, RZ ;  /* 0x000000ff05050210 */ /* 0x000fe20007ffe1ff */
[C---:B------:R-:W-:Y:S02]  /*0ff0*/  IMAD R3, R7.reuse, c[0x0][0x3b0], R3 ;  /* 0x0000ec0007037a24 */ /* 0x040fe400078e0203 */
[----:B------:R-:W-:Y:S02]  /*1000*/  IMAD R4, R7, c[0x0][0x3b4], R4 ;  /* 0x0000ed0007047a24 */ /* 0x000fe400078e0204 */
[----:B------:R-:W-:-:S04]  /*1010*/  @P0 IMAD R9, R5, c[0x0][0x28c], R9 ;  /* 0x0000a30005090a24 */ /* 0x000fc800078e0209 */
[C---:B------:R-:W-:Y:S02]  /*1020*/  @P0 IMAD R2, R9.reuse, c[0x0][0x3b8], R2 ;  /* 0x0000ee0009020a24 */ /* 0x040fe400078e0202 */
[C---:B------:R-:W-:Y:S02]  /*1030*/  @P0 IMAD R3, R9.reuse, c[0x0][0x3bc], R3 ;  /* 0x0000ef0009030a24 */ /* 0x040fe400078e0203 */
[----:B------:R-:W-:-:S05]  /*1040*/  @P0 IMAD R4, R9, c[0x0][0x3c0], R4 ;  /* 0x0000f00009040a24 */ /* 0x000fca00078e0204 */
.L_x_796:
[----:B------:R-:W-:-:S04]  /*1050*/  IADD3 R6, P0, R4, c[0x0][0x3d8], RZ ;  /* 0x0000f60004067a10 */ /* 0x000fc80007f1e0ff */
[----:B------:R-:W-:-:S05]  /*1060*/  IADD3.X R7, RZ, c[0x0][0x3dc], RZ, P0, !PT ;  /* 0x0000f700ff077a10 */ /* 0x000fca00007fe4ff */
[----:B------:R-:W2:Y:S01]  /*1070*/  LDG.E.U16 R6, [R6.64] ;  /* 0x0000000406067981 */ /* 0x000ea2000c1e1500 */
[----:B------:R-:W-:-:S04]  /*1080*/  IADD3 R4, P0, R3, c[0x0][0x3d0], RZ ;  /* 0x0000f40003047a10 */ /* 0x000fc80007f1e0ff */
[----:B------:R-:W-:-:S05]  /*1090*/  IADD3.X R5, RZ, c[0x0][0x3d4], RZ, P0, !PT ;  /* 0x0000f500ff057a10 */ /* 0x000fca00007fe4ff */
[----:B------:R-:W3:Y:S01]  /*10a0*/  LDG.E.U16 R4, [R4.64] ;  /* 0x0000000404047981 */ /* 0x000ee2000c1e1500 */
[----:B------:R-:W-:Y:S02]  /*10b0*/  IADD3 R2, P0, R2, c[0x0][0x3c8], RZ ;  /* 0x0000f20002027a10 */ /* 0x000fe40007f1e0ff */
[----:B------:R-:W-:Y:S02]  /*10c0*/  IADD3 R0, R0, 0x80, RZ ;  /* 0x0000008000007810 */ /* 0x000fe40007ffe0ff */
[----:B--2---:R-:W-:-:S04]  /*10d0*/  PRMT R6, RZ, 0x5410, R6 ;  /* 0x00005410ff067816 */ /* 0x004fc80000000006 */
[----:B------:R-:W0:Y:S01]  /*10e0*/  MUFU.RCP R3, R6 ;  /* 0x0000000600037308 */ /* 0x000e220000001000 */
[----:B---3--:R-:W-:-:S05]  /*10f0*/  PRMT R4, RZ, 0x5410, R4 ;  /* 0x00005410ff047816 */ /* 0x008fca0000000004 */
[----:B0-----:R-:W-:-:S05]  /*1100*/  FMUL.FTZ R3, R4, R3 ;  /* 0x0000000304037220 */ /* 0x001fca0000410000 */
[----:B------:R-:W-:Y:S02]  /*1110*/  F2FP.BF16.PACK_AB R5, RZ, R3 ;  /* 0x00000003ff05723e */ /* 0x000fe400000010ff */
[----:B------:R-:W-:-:S05]  /*1120*/  IADD3.X R3, RZ, c[0x0][0x3cc], RZ, P0, !PT ;  /* 0x0000f300ff037a10 */ /* 0x000fca00007fe4ff */
[----:B------:R0:W-:Y:S02]  /*1130*/  STG.E.U16 [R2.64], R5 ;  /* 0x0000000502007986 */ /* 0x0001e4000c101504 */
.L_x_795:
[----:B------:R-:W-:Y:S05]  /*1140*/  BSYNC B0 ;  /* 0x0000000000007941 */ /* 0x000fea0003800000 */
.L_x_794:
[----:B------:R-:W-:Y:S01]  /*1150*/  ISETP.GE.AND P0, PT, R0, c[0x0][0x160], PT ;  /* 0x0000580000007a0c */ /* 0x000fe20003f06270 */
[----:B------:R-:W-:-:S12]  /*1160*/  BSSY B0, `(.L_x_797) ;  /* 0x000021c000007945 */ /* 0x000fd80003800000 */
[----:B------:R-:W-:Y:S05]  /*1170*/  @P0 BRA `(.L_x_798) ;  /* 0x000021a000000947 */ /* 0x000fea0003800000 */
[----:B------:R-:W-:Y:S01]  /*1180*/  ISETP.NE.AND P0, PT, RZ, c[0x0][0x168], PT ;  /* 0x00005a00ff007a0c */ /* 0x000fe20003f05270 */
[----:B------:R-:W-:Y:S01]  /*1190*/  HFMA2.MMA R4, -RZ, RZ, 0, 0 ;  /* 0x00000000ff047435 */ /* 0x000fe200000001ff */
[----:B0-----:R-:W-:-:S11]  /*11a0*/  CS2R R2, SRZ ;  /* 0x0000000000027805 */ /* 0x001fd6000001ff00 */
        /* <DEDUP_REMOVED lines=250> */
.L_x_799:
        /* <DEDUP_REMOVED lines=13> */
[----:B------:R-:W-:Y:S02]  /*2220*/  IADD3.X R3, RZ, c[0x0][0x3cc], RZ, P0, !PT ;  /* 0x0000f300ff037a10 */ /* 0x000fe400007fe4ff */
[----:B------:R-:W-:-:S03]  /*2230*/  ISETP.GE.AND P0, PT, R0, c[0x0][0x160], PT ;  /* 0x0000580000007a0c */ /* 0x000fc60003f06270 */
[----:B------:R0:W-:Y:S10]  /*2240*/  STG.E.U16 [R2.64], R5 ;  /* 0x0000000502007986 */ /* 0x0001f4000c101504 */
        /* <DEDUP_REMOVED lines=254> */
.L_x_800:
        /* <DEDUP_REMOVED lines=15> */
.L_x_798:
[----:B------:R-:W-:Y:S05]  /*3320*/  BSYNC B0 ;  /* 0x0000000000007941 */ /* 0x000fea0003800000 */
.L_x_797:
[----:B------:R-:W-:-:S13]  /*3330*/  ISETP.GE.AND P0, PT, R0, c[0x0][0x160], PT ;  /* 0x0000580000007a0c */ /* 0x000fda0003f06270 */
[----:B------:R-:W-:Y:S05]  /*3340*/  @P0 EXIT ;  /* 0x000000000000094d */ /* 0x000fea0003800000 */
        /* <DEDUP_REMOVED lines=245> */
[C---:B------:R-:W-:Y:S01]  /*42a0*/  IMAD R2, R7.reuse, c[0x0][0x3ac], R2 ;  /* 0x0000eb0007027a24 */ /* 0x040fe200078e0202 */
[----:B------:R-:W-:Y:S01]  /*42b0*/  @P0 IADD3 R5, -R0, RZ, RZ ;  /* 0x000000ff00050210 */ /* 0x000fe20007ffe1ff */
[C---:B------:R-:W-:Y:S02]  /*42c0*/  IMAD R3, R7.reuse, c[0x0][0x3b0], R3 ;  /* 0x0000ec0007037a24 */ /* 0x040fe400078e0203 */
[----:B------:R-:W-:Y:S02]  /*42d0*/  IMAD R4, R7, c[0x0][0x3b4], R4 ;  /* 0x0000ed0007047a24 */ /* 0x000fe400078e0204 */
[----:B------:R-:W-:-:S04]  /*42e0*/  @P0 IMAD R9, R5, c[0x0][0x28c], R9 ;  /* 0x0000a30005090a24 */ /* 0x000fc800078e0209 */
[C---:B------:R-:W-:Y:S02]  /*42f0*/  @P0 IMAD R2, R9.reuse, c[0x0][0x3b8], R2 ;  /* 0x0000ee0009020a24 */ /* 0x040fe400078e0202 */
[C---:B------:R-:W-:Y:S02]  /*4300*/  @P0 IMAD R3, R9.reuse, c[0x0][0x3bc], R3 ;  /* 0x0000ef0009030a24 */ /* 0x040fe400078e0203 */
[----:B------:R-:W-:-:S05]  /*4310*/  @P0 IMAD R4, R9, c[0x0][0x3c0], R4 ;  /* 0x0000f00009040a24 */ /* 0x000fca00078e0204 */
.L_x_801:
[----:B------:R-:W-:-:S04]  /*4320*/  IADD3 R6, P0, R4, c[0x0][0x3d8], RZ ;  /* 0x0000f60004067a10 */ /* 0x000fc80007f1e0ff */
[----:B------:R-:W-:-:S05]  /*4330*/  IADD3.X R7, RZ, c[0x0][0x3dc], RZ, P0, !PT ;  /* 0x0000f700ff077a10 */ /* 0x000fca00007fe4ff */
[----:B------:R-:W2:Y:S01]  /*4340*/  LDG.E.U16 R6, [R6.64] ;  /* 0x0000000406067981 */ /* 0x000ea2000c1e1500 */
[----:B------:R-:W-:-:S04]  /*4350*/  IADD3 R4, P0, R3, c[0x0][0x3d0], RZ ;  /* 0x0000f40003047a10 */ /* 0x000fc80007f1e0ff */
[----:B------:R-:W-:-:S05]  /*4360*/  IADD3.X R5, RZ, c[0x0][0x3d4], RZ, P0, !PT ;  /* 0x0000f500ff057a10 */ /* 0x000fca00007fe4ff */
[----:B------:R-:W3:Y:S01]  /*4370*/  LDG.E.U16 R4, [R4.64] ;  /* 0x0000000404047981 */ /* 0x000ee2000c1e1500 */
[----:B------:R-:W-:Y:S02]  /*4380*/  IADD3 R2, P0, R2, c[0x0][0x3c8], RZ ;  /* 0x0000f20002027a10 */ /* 0x000fe40007f1e0ff */
[----:B--2---:R-:W-:-:S04]  /*4390*/  PRMT R6, RZ, 0x5410, R6 ;  /* 0x00005410ff067816 */ /* 0x004fc80000000006 */
[----:B------:R-:W0:Y:S01]  /*43a0*/  MUFU.RCP R3, R6 ;  /* 0x0000000600037308 */ /* 0x000e220000001000 */
[----:B---3--:R-:W-:-:S05]  /*43b0*/  PRMT R4, RZ, 0x5410, R4 ;  /* 0x00005410ff047816 */ /* 0x008fca0000000004 */
[----:B0-----:R-:W-:Y:S01]  /*43c0*/  FMUL.FTZ R0, R4, R3 ;  /* 0x0000000304007220 */ /* 0x001fe20000410000 */
[----:B------:R-:W-:-:S04]  /*43d0*/  IADD3.X R3, RZ, c[0x0][0x3cc], RZ, P0, !PT ;  /* 0x0000f300ff037a10 */ /* 0x000fc800007fe4ff */
[----:B------:R-:W-:-:S05]  /*43e0*/  F2FP.BF16.PACK_AB R0, RZ, R0 ;  /* 0x00000000ff00723e */ /* 0x000fca00000010ff */
[----:B------:R-:W-:Y:S01]  /*43f0*/  STG.E.U16 [R2.64], R0 ;  /* 0x0000000002007986 */ /* 0x000fe2000c101504 */
[----:B------:R-:W-:Y:S05]  /*4400*/  EXIT ;  /* 0x000000000000794d */ /* 0x000fea0003800000 */
.L_x_802:
        /* <DEDUP_REMOVED lines=15> */
.L_x_17717:


//--------------------- .text._ZN2at6native27unrolled_elementwise_kernelINS0_13BinaryFunctorIN3c108BFloat16ES4_S4_NS0_15binary_internal10DivFunctorIS4_EEEESt5arrayIPcLm3EELi4E23TrivialOffsetCalculatorILi2EjESC_ILi1EjENS0_6memory15LoadWithoutCastENSF_16StoreWithoutCastEEEviT_T0_T2_T3_T4_T5_ --------------------------
	.section	.text._ZN2at6native27unrolled_elementwise_kernelINS0_13BinaryFunctorIN3c108BFloat16ES4_S4_NS0_15binary_internal10DivFunctorIS4_EEEESt5arrayIPcLm3EELi4E23TrivialOffsetCalculatorILi2EjESC_ILi1EjENS0_6memory15LoadWithoutCastENSF_16StoreWithoutCastEEEviT_T0_T2_T3_T4_T5_,"ax",@progbits
	.sectioninfo	@"SHI_REGISTERS=26"
	.align	128
        .global         _ZN2at6native27unrolled_elementwise_kernelINS0_13BinaryFunctorIN3c108BFloat16ES4_S4_NS0_15binary_internal10DivFunctorIS4_EEEESt5arrayIPcLm3EELi4E23TrivialOffsetCalculatorILi2EjESC_ILi1EjENS0_6memory15LoadWithoutCastENSF_16StoreWithoutCastEEEviT_T0_T2_T3_T4_T5_
        .type           _ZN2at6native27unrolled_elementwise_kernelINS0_13BinaryFunctorIN3c108BFloat16ES4_S4_NS0_15binary_internal10DivFunctorIS4_EEEESt5arrayIPcLm3EELi4E23TrivialOffsetCalculatorILi2EjESC_ILi1EjENS0_6memory15LoadWithoutCastENSF_16StoreWithoutCastEEEviT_T0_T2_T3_T4_T5_,@function
        .size           _ZN2at6native27unrolled_elementwise_kernelINS0_13BinaryFunctorIN3c108BFloat16ES4_S4_NS0_15binary_internal10DivFunctorIS4_EEEESt5arrayIPcLm3EELi4E23TrivialOffsetCalculatorILi2EjESC_ILi1EjENS0_6memory15LoadWithoutCastENSF_16StoreWithoutCastEEEviT_T0_T2_T3_T4_T5_,(.L_x_17718 - _ZN2at6native27unrolled_elementwise_kernelINS0_13BinaryFunctorIN3c108BFloat16ES4_S4_NS0_15binary_internal10DivFunctorIS4_EEEESt5arrayIPcLm3EELi4E23TrivialOffsetCalculatorILi2EjESC_ILi1EjENS0_6memory15LoadWithoutCastENSF_16StoreWithoutCastEEEviT_T0_T2_T3_T4_T5_)
        .other          _ZN2at6native27unrolled_elementwise_kernelINS0_13BinaryFunctorIN3c108BFloat16ES4_S4_NS0_15binary_internal10DivFunctorIS4_EEEESt5arrayIPcLm3EELi4E23TrivialOffsetCalculatorILi2EjESC_ILi1EjENS0_6memory15LoadWithoutCastENSF_16StoreWithoutCastEEEviT_T0_T2_T3_T4_T5_,@"STO_CUDA_ENTRY STV_DEFAULT"
_ZN2at6native27unrolled_elementwise_kernelINS0_13BinaryFunctorIN3c108BFloat16ES4_S4_NS0_15binary_internal10DivFunctorIS4_EEEESt5arrayIPcLm3EELi4E23TrivialOffsetCalculatorILi2EjESC_ILi1EjENS0_6memory15LoadWithoutCastENSF_16StoreWithoutCastEEEviT_T0_T2_T3_T4_T5_:
.text._ZN2at6native27unrolled_elementwise_kernelINS0_13BinaryFunctorIN3c108BFloat16ES4_S4_NS0_15binary_internal10DivFunctorIS4_EEEESt5arrayIPcLm3EELi4E23TrivialOffsetCalculatorILi2EjESC_ILi1EjENS0_6memory15LoadWithoutCastENSF_16StoreWithoutCastEEEviT_T0_T2_T3_T4_T5_:
[----:B------:R-:W-:Y:S02]  /*0000*/  IMAD.MOV.U32 R1, RZ, RZ, c[0x0][0x28] ;  /* 0x00000a00ff017624 */ /* 0x000fe400078e00ff */
[----:B------:R-:W0:Y:S01]  /*0010*/  S2R R0, SR_CTAID.X ;  /* 0x0000000000007919 */ /* 0x000e220000002500 */
[----:B------:R-:W-:Y:S01]  /*0020*/  IMAD.MOV.U32 R5, RZ, RZ, -0x200 ;  /* 0xfffffe00ff057424 */ /* 0x000fe200078e00ff */
[----:B------:R-:W-:Y:S01]  /*0030*/  PRMT R4, RZ, 0x7610, R4 ;  /* 0x00007610ff047816 */ /* 0x000fe20000000004 */
[----:B------:R-:W-:Y:S01]  /*0040*/  ULDC.64 UR4, c[0x0][0x118] ;  /* 0x0000460000047ab9 */ /* 0x000fe20000000a00 */
[----:B------:R-:W1:Y:S01]  /*0050*/  S2R R3, SR_TID.X ;  /* 0x0000000000037919 */ /* 0x000e620000002100 */
[----:B0-----:R-:W-:Y:S02]  /*0060*/  IMAD R2, R0, R5, c[0x0][0x160] ;  /* 0x0000580000027624 */ /* 0x001fe400078e0205 */
[----:B-1----:R-:W-:-:S03]  /*0070*/  IMAD.MOV.U32 R9, RZ, RZ, R3 ;  /* 0x000000ffff097224 */ /* 0x002fc600078e0003 */
[----:B------:R-:W-:-:S13]  /*0080*/  ISETP.GE.AND P0, PT, R3, R2, PT ;  /* 0x000000020300720c */ /* 0x000fda0003f06270 */
[----:B------:R-:W-:Y:S01]  /*0090*/  @!P0 IMAD R20, R0, 0x200, R9 ;  /* 0x0000020000148824 */ /* 0x000fe200078e0209 */
[----:B------:R-:W-:Y:S01]  /*00a0*/  @!P0 IADD3 R9, R9, 0x80, RZ ;  /* 0x0000008009098810 */ /* 0x000fe20007ffe0ff */
[----:B------:R-:W-:-:S03]  /*00b0*/  @!P0 IMAD.MOV.U32 R21, RZ, RZ, 0x2 ;  /* 0x00000002ff158424 */ /* 0x000fc600078e00ff */
[----:B------:R-:W-:Y:S01]  /*00c0*/  ISETP.GE.AND P1, PT, R9, R2, PT ;  /* 0x000000020900720c */ /* 0x000fe20003f26270 */
[----:B------:R-:W-:Y:S01]  /*00d0*/  @!P0 IMAD.WIDE.U32 R10, R20, R21, c[0x0][0x178] ;  /* 0x00005e00140a8625 */ /* 0x000fe200078e0015 */
[----:B------:R-:W-:-:S04]  /*00e0*/  PRMT R5, RZ, 0x7610, R5 ;  /* 0x00007610ff057816 */ /* 0x000fc80000000005 */
[----:B------:R0:W2:Y:S07]  /*00f0*/  @!P0 LDG.E.U16 R4, [R10.64] ;  /* 0x000000040a048981 */ /* 0x0000ae000c1e1500 */
[----:B------:R-:W-:Y:S01]  /*0100*/  @!P1 IMAD R13, R0, 0x200, R9 ;  /* 0x00000200000d9824 */ /* 0x000fe200078e0209 */
[----:B------:R-:W-:Y:S01]  /*0110*/  @!P1 IADD3 R9, R9, 0x80, RZ ;  /* 0x0000008009099810 */ /* 0x000fe20007ffe0ff */
[----:B------:R-:W-:-:S03]  /*0120*/  @!P1 IMAD.MOV.U32 R18, RZ, RZ, 0x2 ;  /* 0x00000002ff129424 */ /* 0x000fc600078e00ff */
[----:B------:R-:W-:Y:S01]  /*0130*/  ISETP.GE.AND P3, PT, R9, R2, PT ;  /* 0x000000020900720c */ /* 0x000fe20003f66270 */
[----:B------:R-:W-:-:S05]  /*0140*/  @!P1 IMAD.WIDE.U32 R16, R13, R18, c[0x0][0x178] ;  /* 0x00005e000d109625 */ /* 0x000fca00078e0012 */
[----:B------:R1:W3:Y:S01]  /*0150*/  @!P1 LDG.E.U16 R5, [R16.64] ;  /* 0x0000000410059981 */ /* 0x0002e2000c1e1500 */
[----:B------:R-:W-:Y:S01]  /*0160*/  PRMT R6, RZ, 0x7610, R6 ;  /* 0x00007610ff067816 */ /* 0x000fe20000000006 */
[----:B------:R-:W-:-:S05]  /*0170*/  @!P0 IMAD.WIDE.U32 R20, R20, R21, c[0x0][0x170] ;  /* 0x00005c0014148625 */ /* 0x000fca00078e0015 */
[----:B------:R-:W-:Y:S01]  /*0180*/  @!P3 IMAD R8, R0, 0x200, R9 ;  /* 0x000002000008b824 */ /* 0x000fe200078e0209 */
[----:B------:R-:W-:Y:S01]  /*0190*/  @!P3 IADD3 R9, R9, 0x80, RZ ;  /* 0x000000800909b810 */ /* 0x000fe20007ffe0ff */
[----:B------:R-:W-:Y:S01]  /*01a0*/  @!P3 IMAD.MOV.U32 R23, RZ, RZ, 0x2 ;  /* 0x00000002ff17b424 */ /* 0x000fe200078e00ff */
[----:B------:R-:W-:Y:S01]  /*01b0*/  PRMT R12, RZ, 0x7610, R12 ;  /* 0x00007610ff0c7816 */ /* 0x000fe2000000000c */
[----:B-1----:R-:W-:Y:S01]  /*01c0*/  @!P1 IMAD.WIDE.U32 R16, R13, R18, c[0x0][0x170] ;  /* 0x00005c000d109625 */ /* 0x002fe200078e0012 */
[----:B------:R-:W-:Y:S01]  /*01d0*/  ISETP.GE.AND P2, PT, R9, R2, PT ;  /* 0x000000020900720c */ /* 0x000fe20003f46270 */
[----:B------:R1:W4:Y:S01]  /*01e0*/  @!P0 LDG.E.U16 R6, [R20.64] ;  /* 0x0000000414068981 */ /* 0x000322000c1e1500 */
[----:B------:R-:W-:Y:S01]  /*01f0*/  PRMT R7, RZ, 0x7610, R7 ;  /* 0x00007610ff077816 */ /* 0x000fe20000000007 */
[----:B------:R-:W-:Y:S02]  /*0200*/  @!P3 IMAD.WIDE.U32 R14, R8, R23, c[0x0][0x178] ;  /* 0x00005e00080eb625 */ /* 0x000fe400078e0017 */
[----:B------:R1:W4:Y:S04]  /*0210*/  @!P1 LDG.E.U16 R12, [R16.64] ;  /* 0x00000004100c9981 */ /* 0x000328000c1e1500 */
[----:B------:R1:W4:Y:S04]  /*0220*/  @!P3 LDG.E.U16 R7, [R14.64] ;  /* 0x000000040e07b981 */ /* 0x000328000c1e1500 */
[----:B0-----:R-:W-:-:S02]  /*0230*/  @!P2 IMAD R11, R0, 0x200, R9 ;  /* 0x00000200000ba824 */ /* 0x001fc400078e0209 */
[----:B------:R-:W-:Y:S01]  /*0240*/  @!P2 IMAD.MOV.U32 R22, RZ, RZ, 0x2 ;  /* 0x00000002ff16a424 */ /* 0x000fe200078e00ff */
[----:B------:R-:W-:-:S03]  /*0250*/  PRMT R9, RZ, 0x7610, R9 ;  /* 0x00007610ff097816 */ /* 0x000fc60000000009 */
[----:B------:R-:W-:Y:S01]  /*0260*/  @!P2 IMAD.WIDE.U32 R18, R11, R22, c[0x0][0x178] ;  /* 0x00005e000b12a625 */ /* 0x000fe200078e0016 */
[----:B------:R-:W-:-:S04]  /*0270*/  PRMT R10, RZ, 0x7610, R10 ;  /* 0x00007610ff0a7816 */ /* 0x000fc8000000000a */
[----:B------:R-:W4:Y:S01]  /*0280*/  @!P2 LDG.E.U16 R9, [R18.64] ;  /* 0x000000041209a981 */ /* 0x000f22000c1e1500 */
[----:B-1----:R-:W-:-:S05]  /*0290*/  @!P3 IMAD.WIDE.U32 R20, R8, R23, c[0x0][0x170] ;  /* 0x00005c000814b625 */ /* 0x002fca00078e0017 */
[----:B------:R-:W4:Y:S01]  /*02a0*/  @!P3 LDG.E.U16 R10, [R20.64] ;  /* 0x00000004140ab981 */ /* 0x000f22000c1e1500 */
[----:B------:R-:W-:Y:S01]  /*02b0*/  @!P2 IMAD.WIDE.U32 R14, R11, R22, c[0x0][0x170] ;  /* 0x00005c000b0ea625 */ /* 0x000fe200078e0016 */
[----:B------:R-:W-:-:S03]  /*02c0*/  PRMT R8, RZ, 0x7610, R8 ;  /* 0x00007610ff087816 */ /* 0x000fc60000000008 */
[----:B------:R-:W-:-:S03]  /*02d0*/  IMAD.MOV.U32 R11, RZ, RZ, R3 ;  /* 0x000000ffff0b7224 */ /* 0x000fc600078e0003 */
[----:B------:R0:W5:Y:S02]  /*02e0*/  @!P2 LDG.E.U16 R8, [R14.64] ;  /* 0x000000040e08a981 */ /* 0x000164000c1e1500 */
[----:B------:R-:W-:-:S04]  /*02f0*/  IADD3 R23, R11, 0x80, RZ ;  /* 0x000000800b177810 */ /* 0x000fc80007ffe0ff */
[----:B------:R-:W-:Y:S02]  /*0300*/  ISETP.GE.AND P2, PT, R23, R2, PT ;  /* 0x000000021700720c */ /* 0x000fe40003f46270 */
[----:B------:R-:W-:-:S04]  /*0310*/  IADD3 R13, R11, 0x100, RZ ;  /* 0x000001000b0d7810 */ /* 0x000fc80007ffe0ff */
[----:B------:R-:W-:Y:S02]  /*0320*/  ISETP.GE.AND P3, PT, R13, R2, PT ;  /* 0x000000020d00720c */ /* 0x000fe40003f66270 */
[----:B------:R-:W-:-:S04]  /*0330*/  IADD3 R13, R11, 0x180, RZ ;  /* 0x000001800b0d7810 */ /* 0x000fc80007ffe0ff */
[----:B------:R-:W-:Y:S01]  /*0340*/  ISETP.GE.AND P1, PT, R13, R2, PT ;  /* 0x000000020d00720c */ /* 0x000fe20003f26270 */
[----:B------:R-:W-:-:S05]  /*0350*/  @!P0 IMAD.MOV.U32 R11, RZ, RZ, R23 ;  /* 0x000000ffff0b8224 */ /* 0x000fca00078e0017 */
[----:B------:R-:W-:Y:S01]  /*0360*/  ISETP.GE.AND P4, PT, R11, R2, PT ;  /* 0x000000020b00720c */ /* 0x000fe20003f86270 */
[----:B------:R-:W-:Y:S01]  /*0370*/  BSSY B0, `(.L_x_803) ;  /* 0x0000021000007945 */ /* 0x000fe20003800000 */
[----:B--2---:R-:W-:-:S04]  /*0380*/  @!P0 PRMT R4, RZ, 0x5410, R4 ;  /* 0x00005410ff048816 */ /* 0x004fc80000000004 */
[----:B------:R1:W2:Y:S01]  /*0390*/  @!P0 MUFU.RCP R17, R4 ;  /* 0x0000000400118308 */ /* 0x0002a20000001000 */
[----:B---3--:R-:W-:-:S07]  /*03a0*/  @!P2 PRMT R5, RZ, 0x5410, R5 ;  /* 0x00005410ff05a816 */ /* 0x008fce0000000005 */
[----:B------:R-:W3:Y:S01]  /*03b0*/  @!P2 MUFU.RCP R5, R5 ;  /* 0x000000050005a308 */ /* 0x000ee20000001000 */
[----:B-1----:R-:W-:Y:S01]  /*03c0*/  @!P0 IMAD R4, R0, 0x200, R3 ;  /* 0x0000020000048824 */ /* 0x002fe200078e0203 */
[----:B----4-:R-:W-:Y:S01]  /*03d0*/  @!P0 PRMT R6, RZ, 0x5410, R6 ;  /* 0x00005410ff068816 */ /* 0x010fe20000000006 */
[----:B------:R-:W-:Y:S01]  /*03e0*/  @!P0 IMAD.MOV.U32 R3, RZ, RZ, 0x2 ;  /* 0x00000002ff038424 */ /* 0x000fe200078e00ff */
[----:B------:R-:W-:-:S03]  /*03f0*/  @!P2 PRMT R12, RZ, 0x5410, R12 ;  /* 0x00005410ff0ca816 */ /* 0x000fc6000000000c */
[----:B--2---:R-:W-:Y:S01]  /*0400*/  @!P0 FMUL.FTZ R6, R6, R17 ;  /* 0x0000001106068220 */ /* 0x004fe20000410000 */
[----:B------:R-:W-:Y:S01]  /*0410*/  @!P3 PRMT R7, RZ, 0x5410, R7 ;  /* 0x00005410ff07b816 */ /* 0x000fe20000000007 */
[----:B---3--:R-:W-:-:S03]  /*0420*/  @!P2 FMUL.FTZ R12, R12, R5 ;  /* 0x000000050c0ca220 */ /* 0x008fc60000410000 */
[----:B------:R-:W-:Y:S01]  /*0430*/  @!P0 F2FP.BF16.PACK_AB R6, RZ, R6 ;  /* 0x00000006ff06823e */ /* 0x000fe200000010ff */
[----:B------:R-:W-:Y:S01]  /*0440*/  @!P0 IMAD.WIDE.U32 R4, R4, R3, c[0x0][0x168] ;  /* 0x00005a0004048625 */ /* 0x000fe200078e0003 */
[----:B------:R-:W1:Y:S04]  /*0450*/  @!P3 MUFU.RCP R7, R7 ;  /* 0x000000070007b308 */ /* 0x000e680000001000 */
[----:B------:R0:W-:Y:S01]  /*0460*/  @!P0 STG.E.U16 [R4.64], R6 ;  /* 0x0000000604008986 */ /* 0x0001e2000c101504 */
[----:B------:R-:W-:-:S06]  /*0470*/  @!P1 PRMT R9, RZ, 0x5410, R9 ;  /* 0x00005410ff099816 */ /* 0x000fcc0000000009 */
[----:B------:R-:W2:Y:S01]  /*0480*/  @!P1 MUFU.RCP R9, R9 ;  /* 0x0000000900099308 */ /* 0x000ea20000001000 */
[----:B------:R-:W-:-:S05]  /*0490*/  @!P3 PRMT R10, RZ, 0x5410, R10 ;  /* 0x00005410ff0ab816 */ /* 0x000fca000000000a */
[----:B-1----:R-:W-:Y:S01]  /*04a0*/  @!P3 FMUL.FTZ R10, R10, R7 ;  /* 0x000000070a0ab220 */ /* 0x002fe20000410000 */
[----:B------:R-:W-:-:S04]  /*04b0*/  @!P2 F2FP.BF16.PACK_AB R12, RZ, R12 ;  /* 0x0000000cff0ca23e */ /* 0x000fc800000010ff */
[----:B------:R-:W-:Y:S01]  /*04c0*/  @!P3 F2FP.BF16.PACK_AB R10, RZ, R10 ;  /* 0x0000000aff0ab23e */ /* 0x000fe200000010ff */
[----:B------:R-:W-:Y:S05]  /*04d0*/  @P4 BRA `(.L_x_804) ;  /* 0x000000a000004947 */ /* 0x000fea0003800000 */
[----:B0-----:R-:W-:Y:S01]  /*04e0*/  IMAD R4, R0, 0x200, R11 ;  /* 0x0000020000047824 */ /* 0x001fe200078e020b */
[----:B------:R-:W-:Y:S01]  /*04f0*/  IADD3 R11, R11, 0x80, RZ ;  /* 0x000000800b0b7810 */ /* 0x000fe20007ffe0ff */
[----:B------:R-:W-:-:S03]  /*0500*/  IMAD.MOV.U32 R7, RZ, RZ, 0x2 ;  /* 0x00000002ff077424 */ /* 0x000fc600078e00ff */
[----:B------:R-:W-:Y:S01]  /*0510*/  ISETP.GE.AND P0, PT, R11, R2, PT ;  /* 0x000000020b00720c */ /* 0x000fe20003f06270 */
[----:B------:R-:W-:-:S05]  /*0520*/  IMAD.WIDE.U32 R4, R4, R7, c[0x0][0x168] ;  /* 0x00005a0004047625 */ /* 0x000fca00078e0007 */
[----:B------:R0:W-:Y:S07]  /*0530*/  STG.E.U16 [R4.64], R12 ;  /* 0x0000000c04007986 */ /* 0x0001ee000c101504 */
[----:B------:R-:W-:Y:S01]  /*0540*/  @!P0 IMAD R6, R0, 0x200, R11 ;  /* 0x0000020000068824 */ /* 0x000fe200078e020b */
[----:B------:R-:W-:-:S03]  /*0550*/  @!P0 IADD3 R11, R11, 0x80, RZ ;  /* 0x000000800b0b8810 */ /* 0x000fc60007ffe0ff */
[----:B------:R-:W-:-:S05]  /*0560*/  @!P0 IMAD.WIDE.U32 R6, R6, R7, c[0x0][0x168] ;  /* 0x00005a0006068625 */ /* 0x000fca00078e0007 */
[----:B------:R0:W-:Y:S02]  /*0570*/  @!P0 STG.E.U16 [R6.64], R10 ;  /* 0x0000000a06008986 */ /* 0x0001e4000c101504 */
.L_x_804:
[----:B0-----:R-:W-:Y:S05]  /*0580*/  BSYNC B0 ;  /* 0x0000000000007941 */ /* 0x001fea0003800000 */
.L_x_803:
[----:B------:R-:W-:Y:S02]  /*0590*/  ISETP.GE.AND P0, PT, R11, R2, PT ;  /* 0x000000020b00720c */ /* 0x000fe40003f06270 */
[----:B-----5:R-:W-:-:S05]  /*05a0*/  @!P1 PRMT R8, RZ, 0x5410, R8 ;  /* 0x00005410ff089816 */ /* 0x020fca0000000008 */
[----:B--2---:R-:W-:-:S05]  /*05b0*/  @!P1 FMUL.FTZ R8, R8, R9 ;  /* 0x0000000908089220 */ /* 0x004fca0000410000 */
[----:B------:R-:W-:Y:S01]  /*05c0*/  @!P1 F2FP.BF16.PACK_AB R8, RZ, R8 ;  /* 0x00000008ff08923e */ /* 0x000fe200000010ff */
[----:B------:R-:W-:Y:S06]  /*05d0*/  @P0 EXIT ;  /* 0x000000000000094d */ /* 0x000fec0003800000 */
[----:B------:R-:W-:Y:S02]  /*05e0*/  IMAD R2, R0, 0x200, R11 ;  /* 0x0000020000027824 */ /* 0x000fe400078e020b */
[----:B------:R-:W-:-:S04]  /*05f0*/  IMAD.MOV.U32 R3, RZ, RZ, 0x2 ;  /* 0x00000002ff037424 */ /* 0x000fc800078e00ff */
[----:B------:R-:W-:-:S05]  /*0600*/  IMAD.WIDE.U32 R2, R2, R3, c[0x0][0x168] ;  /* 0x00005a0002027625 */ /* 0x000fca00078e0003 */
[----:B------:R-:W-:Y:S01]  /*0610*/  STG.E.U16 [R2.64], R8 ;  /* 0x0000000802007986 */ /* 0x000fe2000c101504 */
[----:B------:R-:W-:Y:S05]  /*0620*/  EXIT ;  /* 0x000000000000794d */ /* 0x000fea0003800000 */
.L_x_805:
        /* <DEDUP_REMOVED lines=13> */
.L_x_17718:


//--------------------- .text._ZN2at6native29vectorized_elementwise_kernelILi2ENS0_13BinaryFunctorIN3c108BFloat16ES4_S4_NS0_15binary_internal10DivFunctorIS4_EEEESt5arrayIPcLm3EEEEviT0_T1_ --------------------------
	.section	.text._ZN2at6native29vectorized_elementwise_kernelILi2ENS0_13BinaryFunctorIN3c108BFloat16ES4_S4_NS0_15binary_internal10DivFunctorIS4_EEEESt5arrayIPcLm3EEEEviT0_T1_,"ax",@progbits
	.sectioninfo	@"SHI_REGISTERS=32"
	.align	128
        .global         _ZN2at6native29vectorized_elementwise_kernelILi2ENS0_13BinaryFunctorIN3c108BFloat16ES4_S4_NS0_15binary_internal10DivFunctorIS4_EEEESt5arrayIPcLm3EEEEviT0_T1_
        .type           _ZN2at6native29vectorized_elementwise_kernelILi2ENS0_13BinaryFunctorIN3c108BFloat16ES4_S4_NS0_15binary_internal10DivFunctorIS4_EEEESt5arrayIPcLm3EEEEviT0_T1_,@function
        .size           _ZN2at6native29vectorized_elementwise_kernelILi2ENS0_13BinaryFunctorIN3c108BFloat16ES4_S4_NS0_15binary_internal10DivFunctorIS4_EEEESt5arrayIPcLm3EEEEviT0_T1_,(.L_x_17719 - _ZN2at6native29vectorized_elementwise_kernelILi2ENS0_13BinaryFunctorIN3c108BFloat16ES4_S4_NS0_15binary_internal10DivFunctorIS4_EEEESt5arrayIPcLm3EEEEviT0_T1_)
        .other          _ZN2at6native29vectorized_elementwise_kernelILi2ENS0_13BinaryFunctorIN3c108BFloat16ES4_S4_NS0_15binary_internal10DivFunctorIS4_EEEESt5arrayIPcLm3EEEEviT0_T1_,@"STO_CUDA_ENTRY STV_DEFAULT"
_ZN2at6native29vectorized_elementwise_kernelILi2ENS0_13BinaryFunctorIN3c108BFloat16ES4_S4_NS0_15binary_internal10DivFunctorIS4_EEEESt5arrayIPcLm3EEEEviT0_T1_:
.text._ZN2at6native29vectorized_elementwise_kernelILi2ENS0_13BinaryFunctorIN3c108BFloat16ES4_S4_NS0_15binary_internal10DivFunctorIS4_EEEESt5arrayIPcLm3EEEEviT0_T1_:
[----:B------:R-:W-:Y:S02]  /*0000*/  IMAD.MOV.U32 R1, RZ, RZ, c[0x0][0x28] ;  /* 0x00000a00ff017624 */ /* 0x000fe400078e00ff */
[----:B------:R-:W0:Y:S01]  /*0010*/  S2R R0, SR_CTAID.X ;  /* 0x0000000000007919 */ /* 0x000e220000002500 */
[----:B------:R-:W-:Y:S01]  /*0020*/  ULDC.64 UR4, c[0x0][0x118] ;  /* 0x0000460000047ab9 */ /* 0x000fe20000000a00 */
[----:B0-----:R-:W-:-:S05]  /*0030*/  IMAD.SHL.U32 R0, R0, 0x400, RZ ;  /* 0x0000040000007824 */ /* 0x001fca00078e00ff */
[----:B------:R-:W-:-:S04]  /*0040*/  IADD3 R2, -R0, c[0x0][0x160], RZ ;  /* 0x0000580000027a10 */ /* 0x000fc80007ffe1ff */
[----:B------:R-:W-:-:S13]  /*0050*/  ISETP.GE.U32.AND P0, PT, R2, 0x400, PT ;  /* 0x000004000200780c */ /* 0x000fda0003f06070 */
[----:B------:R-:W-:Y:S05]  /*0060*/  @!P0 BRA `(.L_x_806) ;  /* 0x0000039000008947 */ /* 0x000fea0003800000 */
[----:B------:R-:W0:Y:S01]  /*0070*/  S2R R2, SR_TID.X ;  /* 0x0000000000027919 */ /* 0x000e220000002100 */
[----:B------:R-:W-:-:S04]  /*0080*/  IMAD.MOV.U32 R3, RZ, RZ, 0x2 ;  /* 0x00000002ff037424 */ /* 0x000fc800078e00ff */
[----:B------:R-:W-:-:S06]  /*0090*/  IMAD.WIDE R4, R0, R3, c[0x0][0x178] ;  /* 0x00005e0000047625 */ /* 0x000fcc00078e0203 */
[----:B0-----:R-:W-:-:S05]  /*00a0*/  IMAD.WIDE.U32 R10, R2, 0x4, R4 ;  /* 0x00000004020a7825 */ /* 0x001fca00078e0004 */
[----:B------:R-:W2:Y:S01]  /*00b0*/  LDG.E R12, [R10.64] ;  /* 0x000000040a0c7981 */ /* 0x000ea2000c1e1900 */
[----:B------:R-:W-:-:S03]  /*00c0*/  IMAD.WIDE R4, R0, R3, c[0x0][0x170] ;  /* 0x00005c0000047625 */ /* 0x000fc600078e0203 */
[----:B------:R0:W3:Y:S04]  /*00d0*/  LDG.E R13, [R10.64+0x200] ;  /* 0x000200040a0d7981 */ /* 0x0000e8000c1e1900 */
[----:B------:R-:W0:Y:S01]  /*00e0*/  LDG.E R14, [R10.64+0x400] ;  /* 0x000400040a0e7981 */ /* 0x000e22000c1e1900 */
[----:B------:R-:W-:-:S03]  /*00f0*/  IMAD.WIDE.U32 R8, R2, 0x4, R4 ;  /* 0x0000000402087825 */ /* 0x000fc600078e0004 */
[----:B------:R0:W4:Y:S04]  /*0100*/  LDG.E R15, [R10.64+0x600] ;  /* 0x000600040a0f7981 */ /* 0x000128000c1e1900 */
[----:B------:R2:W5:Y:S04]  /*0110*/  LDG.E R7, [R8.64] ;  /* 0x0000000408077981 */ /* 0x000568000c1e1900 */
[----:B------:R2:W5:Y:S04]  /*0120*/  LDG.E R6, [R8.64+0x200] ;  /* 0x0002000408067981 */ /* 0x000568000c1e1900 */
[----:B------:R2:W5:Y:S04]  /*0130*/  LDG.E R4, [R8.64+0x400] ;  /* 0x0004000408047981 */ /* 0x000568000c1e1900 */
[----:B------:R2:W5:Y:S02]  /*0140*/  LDG.E R5, [R8.64+0x600] ;  /* 0x0006000408057981 */ /* 0x000564000c1e1900 */
[----:B--2---:R-:W-:-:S04]  /*0150*/  PRMT R8, RZ, 0x5410, R12 ;  /* 0x00005410ff087816 */ /* 0x004fc8000000000c */
[----:B------:R1:W-:Y:S01]  /*0160*/  MUFU.RCP R17, R8 ;  /* 0x0000000800117308 */ /* 0x0003e20000001000 */
[----:B0-----:R-:W-:Y:S02]  /*0170*/  PRMT R11, RZ, 0x7610, R14 ;  /* 0x00007610ff0b7816 */ /* 0x001fe4000000000e */
[----:B----4-:R-:W-:Y:S02]  /*0180*/  PRMT R9, RZ, 0x5410, R15 ;  /* 0x00005410ff097816 */ /* 0x010fe4000000000f */
[----:B-1----:R-:W-:-:S03]  /*0190*/  PRMT R8, RZ, 0x7610, R12 ;  /* 0x00007610ff087816 */ /* 0x002fc6000000000c */
[----:B------:R-:W-:Y:S01]  /*01a0*/  MUFU.RCP R11, R11 ;  /* 0x0000000b000b7308 */ /* 0x000fe20000001000 */
[----:B---3--:R-:W-:Y:S02]  /*01b0*/  PRMT R12, RZ, 0x7610, R13 ;  /* 0x00007610ff0c7816 */ /* 0x008fe4000000000d */
[----:B------:R-:W-:-:S05]  /*01c0*/  PRMT R10, RZ, 0x7610, R15 ;  /* 0x00007610ff0a7816 */ /* 0x000fca000000000f */
[----:B------:R0:W-:Y:S08]  /*01d0*/  MUFU.RCP R19, R12 ;  /* 0x0000000c00137308 */ /* 0x0001f00000001000 */
[----:B------:R1:W2:Y:S01]  /*01e0*/  MUFU.RCP R16, R8 ;  /* 0x0000000800107308 */ /* 0x0002a20000001000 */
[----:B0-----:R-:W-:-:S07]  /*01f0*/  PRMT R12, RZ, 0x5410, R14 ;  /* 0x00005410ff0c7816 */ /* 0x001fce000000000e */
[----:B------:R-:W-:Y:S01]  /*0200*/  MUFU.RCP R21, R12 ;  /* 0x0000000c00157308 */ /* 0x000fe20000001000 */
[----:B-1----:R-:W-:Y:S02]  /*0210*/  PRMT R8, RZ, 0x5410, R13 ;  /* 0x00005410ff087816 */ /* 0x002fe4000000000d */
[----:B-----5:R-:W-:-:S05]  /*0220*/  PRMT R13, RZ, 0x7610, R7 ;  /* 0x00007610ff0d7816 */ /* 0x020fca0000000007 */
[----:B------:R0:W1:Y:S01]  /*0230*/  MUFU.RCP R18, R8 ;  /* 0x0000000800127308 */ /* 0x0000620000001000 */
[----:B--2---:R-:W-:-:S07]  /*0240*/  FMUL.FTZ R13, R13, R16 ;  /* 0x000000100d0d7220 */ /* 0x004fce0000410000 */
[----:B------:R-:W2:Y:S01]  /*0250*/  MUFU.RCP R9, R9 ;  /* 0x0000000900097308 */ /* 0x000ea20000001000 */
[----:B0-----:R-:W-:Y:S02]  /*0260*/  PRMT R8, RZ, 0x5410, R7 ;  /* 0x00005410ff087816 */ /* 0x001fe40000000007 */
[--C-:B------:R-:W-:Y:S02]  /*0270*/  PRMT R7, RZ, 0x5410, R6.reuse ;  /* 0x00005410ff077816 */ /* 0x100fe40000000006 */
[----:B------:R-:W-:Y:S01]  /*0280*/  PRMT R6, RZ, 0x7610, R6 ;  /* 0x00007610ff067816 */ /* 0x000fe20000000006 */
[----:B------:R-:W-:Y:S02]  /*0290*/  FMUL.FTZ R8, R8, R17 ;  /* 0x0000001108087220 */ /* 0x000fe40000410000 */
[----:B------:R-:W0:Y:S01]  /*02a0*/  MUFU.RCP R10, R10 ;  /* 0x0000000a000a7308 */ /* 0x000e220000001000 */
[----:B-1----:R-:W-:Y:S02]  /*02b0*/  FMUL.FTZ R12, R7, R18 ;  /* 0x00000012070c7220 */ /* 0x002fe40000410000 */
[----:B------:R-:W-:Y:S01]  /*02c0*/  FMUL.FTZ R15, R6, R19 ;  /* 0x00000013060f7220 */ /* 0x000fe20000410000 */
[----:B------:R-:W-:-:S02]  /*02d0*/  PRMT R6, RZ, 0x5410, R4 ;  /* 0x00005410ff067816 */ /* 0x000fc40000000004 */
[----:B------:R-:W-:Y:S02]  /*02e0*/  PRMT R4, RZ, 0x7610, R4 ;  /* 0x00007610ff047816 */ /* 0x000fe40000000004 */
[----:B------:R-:W-:Y:S01]  /*02f0*/  F2FP.BF16.PACK_AB R13, R13, R8 ;  /* 0x000000080d0d723e */ /* 0x000fe200000010ff */
[----:B------:R-:W-:Y:S01]  /*0300*/  FMUL.FTZ R14, R6, R21 ;  /* 0x00000015060e7220 */ /* 0x000fe20000410000 */
[----:B------:R-:W-:Y:S01]  /*0310*/  F2FP.BF16.PACK_AB R15, R15, R12 ;  /* 0x0000000c0f0f723e */ /* 0x000fe200000010ff */
[----:B------:R-:W-:Y:S01]  /*0320*/  IMAD.WIDE.U32 R6, R0, R3, c[0x0][0x168] ;  /* 0x00005a0000067625 */ /* 0x000fe200078e0003 */
[--C-:B------:R-:W-:Y:S02]  /*0330*/  PRMT R0, RZ, 0x5410, R5.reuse ;  /* 0x00005410ff007816 */ /* 0x100fe40000000005 */
[----:B------:R-:W-:Y:S01]  /*0340*/  PRMT R5, RZ, 0x7610, R5 ;  /* 0x00007610ff057816 */ /* 0x000fe20000000005 */
[----:B------:R-:W-:Y:S02]  /*0350*/  FMUL.FTZ R11, R4, R11 ;  /* 0x0000000b040b7220 */ /* 0x000fe40000410000 */
[----:B--2---:R-:W-:-:S02]  /*0360*/  FMUL.FTZ R0, R0, R9 ;  /* 0x0000000900007220 */ /* 0x004fc40000410000 */
[----:B0-----:R-:W-:Y:S01]  /*0370*/  FMUL.FTZ R5, R5, R10 ;  /* 0x0000000a05057220 */ /* 0x001fe20000410000 */
[----:B------:R-:W-:Y:S01]  /*0380*/  F2FP.BF16.PACK_AB R11, R11, R14 ;  /* 0x0000000e0b0b723e */ /* 0x000fe200000010ff */
[----:B------:R-:W-:-:S03]  /*0390*/  IMAD.WIDE R6, R2, 0x4, R6 ;  /* 0x0000000402067825 */ /* 0x000fc600078e0206 */
[----:B------:R-:W-:Y:S02]  /*03a0*/  F2FP.BF16.PACK_AB R5, R5, R0 ;  /* 0x000000000505723e */ /* 0x000fe400000010ff */
[----:B------:R-:W-:Y:S04]  /*03b0*/  STG.E [R6.64], R13 ;  /* 0x0000000d06007986 */ /* 0x000fe8000c101904 */
[----:B------:R-:W-:Y:S04]  /*03c0*/  STG.E [R6.64+0x200], R15 ;  /* 0x0002000f06007986 */ /* 0x000fe8000c101904 */
[----:B------:R-:W-:Y:S04]  /*03d0*/  STG.E [R6.64+0x400], R11 ;  /* 0x0004000b06007986 */ /* 0x000fe8000c101904 */
[----:B------:R-:W-:Y:S01]  /*03e0*/  STG.E [R6.64+0x600], R5 ;  /* 0x0006000506007986 */ /* 0x000fe2000c101904 */
[----:B------:R-:W-:Y:S05]  /*03f0*/  EXIT ;  /* 0x000000000000794d */ /* 0x000fea0003800000 */
.L_x_806:
[----:B------:R-:W0:Y:S01]  /*0400*/  S2R R9, SR_TID.X ;  /* 0x0000000000097919 */ /* 0x000e220000002100 */
[----:B------:R-:W-:-:S02]  /*0410*/  PRMT R24, RZ, 0x7610, R24 ;  /* 0x00007610ff187816 */ /* 0x000fc40000000018 */
[----:B------:R-:W-:Y:S02]  /*0420*/  PRMT R8, RZ, 0x7610, R8 ;  /* 0x00007610ff087816 */ /* 0x000fe40000000008 */
[----:B------:R-:W-:Y:S02]  /*0430*/  PRMT R11, RZ, 0x7610, R11 ;  /* 0x00007610ff0b7816 */ /* 0x000fe4000000000b */
[----:B0-----:R-:W-:Y:S01]  /*0440*/  ISETP.GE.AND P0, PT, R9, R2, PT ;  /* 0x000000020900720c */ /* 0x001fe20003f06270 */
[----:B------:R-:W-:-:S12]  /*0450*/  IMAD.MOV.U32 R28, RZ, RZ, R9 ;  /* 0x000000ffff1c7224 */ /* 0x000fd800078e0009 */
[----:B------:R-:W-:Y:S01]  /*0460*/  @!P0 IMAD.IADD R16, R0, 0x1, R28 ;  /* 0x0000000100108824 */ /* 0x000fe200078e021c */
[----:B------:R-:W-:Y:S01]  /*0470*/  @!P0 IADD3 R28, R28, 0x80, RZ ;  /* 0x000000801c1c8810 */ /* 0x000fe20007ffe0ff */
[----:B------:R-:W-:-:S03]  /*0480*/  @!P0 IMAD.MOV.U32 R7, RZ, RZ, 0x2 ;  /* 0x00000002ff078424 */ /* 0x000fc600078e00ff */
[----:B------:R-:W-:Y:S01]  /*0490*/  ISETP.GE.AND P4, PT, R28, R2, PT ;  /* 0x000000021c00720c */ /* 0x000fe20003f86270 */
[----:B------:R-:W-:Y:S01]  /*04a0*/  @!P0 IMAD.WIDE.U32 R12, R16, R7, c[0x0][0x178] ;  /* 0x00005e00100c8625 */ /* 0x000fe200078e0007 */
[----:B------:R-:W-:-:S04]  /*04b0*/  PRMT R3, RZ, 0x7610, R3 ;  /* 0x00007610ff037816 */ /* 0x000fc80000000003 */
[----:B------:R0:W2:Y:S07]  /*04c0*/  @!P0 LDG.E.U16 R8, [R12.64] ;  /* 0x000000040c088981 */ /* 0x0000ae000c1e1500 */
[----:B------:R-:W-:Y:S01]  /*04d0*/  @!P4 IMAD.IADD R4, R0, 0x1, R28 ;  /* 0x000000010004c824 */ /* 0x000fe200078e021c */
[----:B------:R-:W-:Y:S01]  /*04e0*/  @!P4 IADD3 R28, R28, 0x80, RZ ;  /* 0x000000801c1cc810 */ /* 0x000fe20007ffe0ff */
[----:B------:R-:W-:-:S03]  /*04f0*/  @!P4 IMAD.MOV.U32 R5, RZ, RZ, 0x2 ;  /* 0x00000002ff05c424 */ /* 0x000fc600078e00ff */
[----:B------:R-:W-:Y:S01]  /*0500*/  ISETP.GE.AND P5, PT, R28, R2, PT ;  /* 0x000000021c00720c */ /* 0x000fe20003fa6270 */
[----:B------:R-:W-:-:S04]  /*0510*/  @!P4 IMAD.WIDE.U32 R18, R4, R5, c[0x0][0x178] ;  /* 0x00005e000412c625 */ /* 0x000fc800078e0005 */
[----:B------:R-:W-:Y:S01]  /*0520*/  @!P4 IMAD.WIDE.U32 R4, R4, R5, c[0x0][0x170] ;  /* 0x00005c000404c625 */ /* 0x000fe200078e0005 */
[----:B------:R1:W3:Y:S01]  /*0530*/  @!P4 LDG.E.U16 R24, [R18.64] ;  /* 0x000000041218c981 */ /* 0x0002e2000c1e1500 */
[----:B0-----:R-:W-:-:S03]  /*0540*/  PRMT R12, RZ, 0x7610, R12 ;  /* 0x00007610ff0c7816 */ /* 0x001fc6000000000c */
[----:B------:R0:W4:Y:S03]  /*0550*/  @!P4 LDG.E.U16 R11, [R4.64] ;  /* 0x00000004040bc981 */ /* 0x000126000c1e1500 */
[----:B------:R-:W-:Y:S01]  /*0560*/  @!P5 IMAD.IADD R22, R0, 0x1, R28 ;  /* 0x000000010016d824 */ /* 0x000fe200078e021c */
[----:B------:R-:W-:-:S04]  /*0570*/  @!P5 IADD3 R28, R28, 0x80, RZ ;  /* 0x000000801c1cd810 */ /* 0x000fc80007ffe0ff */
[----:B------:R-:W-:-:S13]  /*0580*/  ISETP.GE.AND P1, PT, R28, R2, PT ;  /* 0x000000021c00720c */ /* 0x000fda0003f26270 */
        /* <DEDUP_REMOVED lines=8> */
[----:B------:R-:W-:Y:S01]  /*0610*/  ISETP.GE.AND P6, PT, R28, R2, PT ;  /* 0x000000021c00720c */ /* 0x000fe20003fc6270 */
[----:B------:R-:W-:Y:S02]  /*0620*/  @!P5 IMAD.MOV.U32 R23, RZ, RZ, 0x2 ;  /* 0x00000002ff17d424 */ /* 0x000fe400078e00ff */
[----:B------:R-:W-:Y:S02]  /*0630*/  @!P1 IMAD.MOV.U32 R6, RZ, RZ, 0x2 ;  /* 0x00000002ff069424 */ /* 0x000fe400078e00ff */
[----:B0-----:R-:W-:-:S04]  /*0640*/  @!P5 IMAD.WIDE.U32 R4, R22, R23, c[0x0][0x178] ;  /* 0x00005e001604d625 */ /* 0x001fc800078e0017 */
[----:B------:R-:W-:Y:S01]  /*0650*/  @!P1 IMAD.WIDE.U32 R14, R17, R6, c[0x0][0x178] ;  /* 0x00005e00110e9625 */ /* 0x000fe200078e0006 */
[----:B------:R0:W5:Y:S03]  /*0660*/  @!P5 LDG.E.U16 R12, [R4.64] ;  /* 0x00000004040cd981 */ /* 0x000166000c1e1500 */
[----:B------:R-:W-:Y:S01]  /*0670*/  @!P6 IMAD.IADD R27, R0, 0x1, R28 ;  /* 0x00000001001be824 */ /* 0x000fe200078e021c */
[----:B------:R-:W-:Y:S01]  /*0680*/  @!P6 IADD3 R28, R28, 0x80, RZ ;  /* 0x000000801c1ce810 */ /* 0x000fe20007ffe0ff */
[----:B------:R1:W5:Y:S03]  /*0690*/  @!P1 LDG.E.U16 R3, [R14.64] ;  /* 0x000000040e039981 */ /* 0x000366000c1e1500 */
[----:B------:R-:W-:Y:S02]  /*06a0*/  ISETP.GE.AND P4, PT, R28, R2, PT ;  /* 0x000000021c00720c */ /* 0x000fe40003f86270 */
[----:B0-----:R-:W-:Y:S01]  /*06b0*/  PRMT R4, RZ, 0x7610, R4 ;  /* 0x00007610ff047816 */ /* 0x001fe20000000004 */
[----:B-1----:R-:W-:Y:S01]  /*06c0*/  @!P0 IMAD.WIDE.U32 R14, R16, R7, c[0x0][0x170] ;  /* 0x00005c00100e8625 */ /* 0x002fe200078e0007 */
[----:B------:R-:W-:-:S04]  /*06d0*/  PRMT R7, RZ, 0x7610, R7 ;  /* 0x00007610ff077816 */ /* 0x000fc80000000007 */
[----:B------:R0:W5:Y:S01]  /*06e0*/  @!P0 LDG.E.U16 R4, [R14.64] ;  /* 0x000000040e048981 */ /* 0x000162000c1e1500 */
[----:B------:R-:W-:Y:S01]  /*06f0*/  @!P3 IMAD.MOV.U32 R20, RZ, RZ, 0x2 ;  /* 0x00000002ff14b424 */ /* 0x000fe200078e00ff */
[----:B------:R-:W-:Y:S01]  /*0700*/  PRMT R13, RZ, 0x7610, R13 ;  /* 0x00007610ff0d7816 */ /* 0x000fe2000000000d */
[----:B------:R-:W-:Y:S01]  /*0710*/  @!P5 IMAD.WIDE.U32 R22, R22, R23, c[0x0][0x170] ;  /* 0x00005c001616d625 */ /* 0x000fe200078e0017 */
[----:B------:R-:W-:-:S03]  /*0720*/  PRMT R10, RZ, 0x7610, R10 ;  /* 0x00007610ff0a7816 */ /* 0x000fc6000000000a */
[----:B0-----:R-:W-:Y:S01]  /*0730*/  @!P1 IMAD.WIDE.U32 R14, R17, R6, c[0x0][0x170] ;  /* 0x00005c00110e9625 */ /* 0x001fe200078e0006 */
[----:B------:R-:W-:Y:S01]  /*0740*/  PRMT R25, RZ, 0x7610, R25 ;  /* 0x00007610ff197816 */ /* 0x000fe20000000019 */
[----:B------:R0:W5:Y:S02]  /*0750*/  @!P5 LDG.E.U16 R13, [R22.64] ;  /* 0x00000004160dd981 */ /* 0x000164000c1e1500 */
[----:B------:R-:W-:Y:S02]  /*0760*/  @!P3 IMAD.WIDE.U32 R18, R21, R20, c[0x0][0x178] ;  /* 0x00005e001512b625 */ /* 0x000fe400078e0014 */
[----:B------:R1:W5:Y:S02]  /*0770*/  @!P1 LDG.E.U16 R7, [R14.64] ;  /* 0x000000040e079981 */ /* 0x000364000c1e1500 */
[----:B------:R-:W-:Y:S02]  /*0780*/  @!P2 IMAD.MOV.U32 R5, RZ, RZ, 0x2 ;  /* 0x00000002ff05a424 */ /* 0x000fe400078e00ff */
[----:B------:R-:W-:Y:S01]  /*0790*/  @!P6 IMAD.MOV.U32 R6, RZ, RZ, 0x2 ;  /* 0x00000002ff06e424 */ /* 0x000fe200078e00ff */
[----:B------:R0:W5:Y:S01]  /*07a0*/  @!P3 LDG.E.U16 R10, [R18.64] ;  /* 0x00000004120ab981 */ /* 0x000162000c1e1500 */
[----:B------:R-:W-:-:S04]  /*07b0*/  @!P2 IMAD.WIDE.U32 R16, R26, R5, c[0x0][0x178] ;  /* 0x00005e001a10a625 */ /* 0x000fc800078e0005 */
[----:B-1----:R-:W-:Y:S01]  /*07c0*/  @!P4 IMAD.IADD R15, R0, 0x1, R28 ;  /* 0x00000001000fc824 */ /* 0x002fe200078e021c */
[----:B------:R-:W-:Y:S01]  /*07d0*/  PRMT R29, RZ, 0x7610, R29 ;  /* 0x00007610ff1d7816 */ /* 0x000fe2000000001d */
[----:B------:R-:W-:Y:S01]  /*07e0*/  @!P4 IMAD.MOV.U32 R28, RZ, RZ, 0x2 ;  /* 0x00000002ff1cc424 */ /* 0x000fe200078e00ff */
[----:B------:R-:W-:Y:S01]  /*07f0*/  PRMT R14, RZ, 0x7610, R14 ;  /* 0x00007610ff0e7816 */ /* 0x000fe2000000000e */
[----:B0-----:R-:W-:Y:S01]  /*0800*/  @!P6 IMAD.WIDE.U32 R22, R27, R6, c[0x0][0x178] ;  /* 0x00005e001b16e625 */ /* 0x001fe200078e0006 */
[----:B------:R0:W5:Y:S03]  /*0810*/  @!P2 LDG.E.U16 R25, [R16.64] ;  /* 0x000000041019a981 */ /* 0x000166000c1e1500 */
[----:B------:R-:W-:Y:S01]  /*0820*/  @!P4 IMAD.WIDE.U32 R18, R15, R28, c[0x0][0x178] ;  /* 0x00005e000f12c625 */ /* 0x000fe200078e001c */
[----:B------:R1:W5:Y:S04]  /*0830*/  @!P6 LDG.E.U16 R29, [R22.64] ;  /* 0x00000004161de981 */ /* 0x000368000c1e1500 */
[----:B------:R1:W5:Y:S01]  /*0840*/  @!P4 LDG.E.U16 R14, [R18.64] ;  /* 0x00000004120ec981 */ /* 0x000362000c1e1500 */
[----:B0-----:R-:W-:Y:S01]  /*0850*/  @!P2 IMAD.WIDE.U32 R16, R26, R5, c[0x0][0x170] ;  /* 0x00005c001a10a625 */ /* 0x001fe200078e0005 */
[----:B-1----:R-:W-:-:S03]  /*0860*/  PRMT R23, RZ, 0x7610, R23 ;  /* 0x00007610ff177816 */ /* 0x002fc60000000017 */
[----:B------:R-:W-:Y:S01]  /*0870*/  @!P6 IMAD.WIDE.U32 R26, R27, R6, c[0x0][0x170] ;  /* 0x00005c001b1ae625 */ /* 0x000fe200078e0006 */
[----:B------:R-:W-:Y:S02]  /*0880*/  PRMT R22, RZ, 0x7610, R22 ;  /* 0x00007610ff167816 */ /* 0x000fe40000000016 */
[----:B------:R-:W-:Y:S01]  /*0890*/  PRMT R5, RZ, 0x7610, R5 ;  /* 0x00007610ff057816 */ /* 0x000fe20000000005 */
[----:B------:R-:W-:Y:S01]  /*08a0*/  @!P3 IMAD.WIDE.U32 R20, R21, R20, c[0x0][0x170] ;  /* 0x00005c001514b625 */ /* 0x000fe200078e0014 */
[----:B------:R0:W5:Y:S01]  /*08b0*/  @!P2 LDG.E.U16 R23, [R16.64] ;  /* 0x000000041017a981 */ /* 0x000162000c1e1500 */
[----:B------:R-:W-:-:S03]  /*08c0*/  PRMT R6, RZ, 0x7610, R6 ;  /* 0x00007610ff067816 */ /* 0x000fc60000000006 */
[----:B------:R1:W5:Y:S04]  /*08d0*/  @!P3 LDG.E.U16 R22, [R20.64] ;  /* 0x000000041416b981 */ /* 0x000368000c1e1500 */
[----:B------:R-:W5:Y:S01]  /*08e0*/  @!P6 LDG.E.U16 R5, [R26.64] ;  /* 0x000000041a05e981 */ /* 0x000f62000c1e1500 */
[----:B0-----:R-:W-:-:S05]  /*08f0*/  @!P4 IMAD.WIDE.U32 R16, R15, R28, c[0x0][0x170] ;  /* 0x00005c000f10c625 */ /* 0x001fca00078e001c */
[----:B------:R0:W5:Y:S01]  /*0900*/  @!P4 LDG.E.U16 R6, [R16.64] ;  /* 0x000000041006c981 */ /* 0x000162000c1e1500 */
[----:B------:R-:W-:-:S05]  /*0910*/  IMAD.MOV.U32 R19, RZ, RZ, R9 ;  /* 0x000000ffff137224 */ /* 0x000fca00078e0009 */
[----:B------:R-:W-:-:S04]  /*0920*/  IADD3 R15, R19, 0x80, RZ ;  /* 0x00000080130f7810 */ /* 0x000fc80007ffe0ff */
[----:B------:R-:W-:Y:S02]  /*0930*/  ISETP.GE.AND P5, PT, R15, R2, PT ;  /* 0x000000020f00720c */ /* 0x000fe40003fa6270 */
[----:B-1----:R-:W-:-:S04]  /*0940*/  IADD3 R21, R19, 0x100, RZ ;  /* 0x0000010013157810 */ /* 0x002fc80007ffe0ff */
[-C--:B------:R-:W-:Y:S02]  /*0950*/  ISETP.GE.AND P1, PT, R21, R2.reuse, PT ;  /* 0x000000021500720c */ /* 0x080fe40003f26270 */
[C---:B------:R-:W-:Y:S02]  /*0960*/  IADD3 R21, R19.reuse, 0x180, RZ ;  /* 0x0000018013157810 */ /* 0x040fe40007ffe0ff */
[----:B0-----:R-:W-:Y:S02]  /*0970*/  IADD3 R17, R19, 0x200, RZ ;  /* 0x0000020013117810 */ /* 0x001fe40007ffe0ff */
[-C--:B------:R-:W-:Y:S02]  /*0980*/  ISETP.GE.AND P2, PT, R21, R2.reuse, PT ;  /* 0x000000021500720c */ /* 0x080fe40003f46270 */
[----:B------:R-:W-:Y:S02]  /*0990*/  ISETP.GE.AND P3, PT, R17, R2, PT ;  /* 0x000000021100720c */ /* 0x000fe40003f66270 */
[----:B------:R-:W-:-:S02]  /*09a0*/  IADD3 R17, R19, 0x280, RZ ;  /* 0x0000028013117810 */ /* 0x000fc40007ffe0ff */
[----:B------:R-:W-:Y:S02]  /*09b0*/  IADD3 R21, R19, 0x380, RZ ;  /* 0x0000038013157810 */ /* 0x000fe40007ffe0ff */
[----:B------:R-:W-:Y:S02]  /*09c0*/  ISETP.GE.AND P4, PT, R17, R2, PT ;  /* 0x000000021100720c */ /* 0x000fe40003f86270 */
[----:B------:R-:W-:-:S04]  /*09d0*/  IADD3 R17, R19, 0x300, RZ ;  /* 0x0000030013117810 */ /* 0x000fc80007ffe0ff */
[----:B------:R-:W-:Y:S01]  /*09e0*/  ISETP.GE.AND P6, PT, R17, R2, PT ;  /* 0x000000021100720c */ /* 0x000fe20003fc6270 */
[----:B------:R-:W-:Y:S02]  /*09f0*/  @!P0 IMAD.IADD R9, R0, 0x1, R9 ;  /* 0x0000000100098824 */ /* 0x000fe400078e0209 */
[----:B------:R-:W-:Y:S01]  /*0a00*/  @!P0 IMAD.MOV.U32 R19, RZ, RZ, R15 ;  /* 0x000000ffff138224 */ /* 0x000fe200078e000f */
[----:B------:R-:W-:Y:S01]  /*0a10*/  BSSY B0, `(.L_x_807) ;  /* 0x000005a000007945 */ /* 0x000fe20003800000 */
[----:B------:R-:W-:Y:S01]  /*0a20*/  BSSY B1, `(.L_x_808) ;  /* 0x0000052000017945 */ /* 0x000fe20003800000 */
[----:B---3--:R-:W-:-:S06]  /*0a30*/  @!P5 PRMT R18, RZ, 0x5410, R24 ;  /* 0x00005410ff12d816 */ /* 0x008fcc0000000018 */
[----:B------:R-:W0:Y:S01]  /*0a40*/  @!P5 MUFU.RCP R18, R18 ;  /* 0x000000120012d308 */ /* 0x000e220000001000 */
[----:B----4-:R-:W-:Y:S02]  /*0a50*/  @!P5 PRMT R11, RZ, 0x5410, R11 ;  /* 0x00005410ff0bd816 */ /* 0x010fe4000000000b */
[----:B--2---:R-:W-:-:S06]  /*0a60*/  @!P0 PRMT R8, RZ, 0x5410, R8 ;  /* 0x00005410ff088816 */ /* 0x004fcc0000000008 */
[----:B------:R-:W1:Y:S01]  /*0a70*/  @!P0 MUFU.RCP R8, R8 ;  /* 0x0000000800088308 */ /* 0x000e620000001000 */
[----:B0-----:R-:W-:Y:S01]  /*0a80*/  @!P5 FMUL.FTZ R18, R11, R18 ;  /* 0x000000120b12d220 */ /* 0x001fe20000410000 */
[----:B-----5:R-:W-:-:S04]  /*0a90*/  @!P2 PRMT R11, RZ, 0x5410, R3 ;  /* 0x00005410ff0ba816 */ /* 0x020fc80000000003 */
[----:B------:R-:W-:Y:S02]  /*0aa0*/  @!P5 F2FP.BF16.PACK_AB R3, RZ, R18 ;  /* 0x00000012ff03d23e */ /* 0x000fe400000010ff */
[----:B------:R-:W-:Y:S02]  /*0ab0*/  ISETP.GE.AND P5, PT, R21, R2, PT ;  /* 0x000000021500720c */ /* 0x000fe40003fa6270 */
[----:B------:R-:W-:Y:S01]  /*0ac0*/  @!P1 PRMT R12, RZ, 0x5410, R12 ;  /* 0x00005410ff0c9816 */ /* 0x000fe2000000000c */
[----:B------:R-:W-:Y:S01]  /*0ad0*/  @!P0 IMAD.MOV.U32 R18, RZ, RZ, 0x2 ;  /* 0x00000002ff128424 */ /* 0x000fe200078e00ff */
[----:B------:R-:W-:-:S05]  /*0ae0*/  @!P0 PRMT R17, RZ, 0x5410, R4 ;  /* 0x00005410ff118816 */ /* 0x000fca0000000004 */
[----:B-1----:R-:W-:Y:S01]  /*0af0*/  @!P0 FMUL.FTZ R8, R17, R8 ;  /* 0x0000000811088220 */ /* 0x002fe20000410000 */
[----:B------:R-:W-:Y:S04]  /*0b00*/  @!P1 MUFU.RCP R12, R12 ;  /* 0x0000000c000c9308 */ /* 0x000fe80000001000 */
[----:B------:R-:W-:Y:S01]  /*0b10*/  @!P0 F2FP.BF16.PACK_AB R17, RZ, R8 ;  /* 0x00000008ff11823e */ /* 0x000fe200000010ff */
[----:B------:R-:W-:-:S03]  /*0b20*/  @!P0 IMAD.WIDE.U32 R8, R9, R18, c[0x0][0x168] ;  /* 0x00005a0009088625 */ /* 0x000fc600078e0012 */
[----:B------:R-:W-:Y:S01]  /*0b30*/  @!P2 MUFU.RCP R11, R11 ;  /* 0x0000000b000ba308 */ /* 0x000fe20000001000 */
[----:B------:R-:W-:Y:S02]  /*0b40*/  @!P3 PRMT R10, RZ, 0x5410, R10 ;  /* 0x00005410ff0ab816 */ /* 0x000fe4000000000a */
[----:B------:R-:W-:Y:S02]  /*0b50*/  @!P4 PRMT R4, RZ, 0x5410, R25 ;  /* 0x00005410ff04c816 */ /* 0x000fe40000000019 */
[----:B------:R-:W-:Y:S02]  /*0b60*/  @!P6 PRMT R16, RZ, 0x5410, R29 ;  /* 0x00005410ff10e816 */ /* 0x000fe4000000001d */
[----:B------:R-:W-:Y:S02]  /*0b70*/  @!P5 PRMT R14, RZ, 0x5410, R14 ;  /* 0x00005410ff0ed816 */ /* 0x000fe4000000000e */
[----:B------:R-:W0:Y:S01]  /*0b80*/  @!P4 MUFU.RCP R4, R4 ;  /* 0x000000040004c308 */ /* 0x000e220000001000 */
[----:B------:R1:W-:Y:S01]  /*0b90*/  @!P0 STG.E.U16 [R8.64], R17 ;  /* 0x0000001108008986 */ /* 0x0003e2000c101504 */
[----:B------:R-:W-:-:S06]  /*0ba0*/  ISETP.GE.AND P0, PT, R19, R2, PT ;  /* 0x000000021300720c */ /* 0x000fcc0003f06270 */
[----:B------:R-:W2:Y:S08]  /*0bb0*/  @!P3 MUFU.RCP R10, R10 ;  /* 0x0000000a000ab308 */ /* 0x000eb00000001000 */
[----:B------:R-:W3:Y:S08]  /*0bc0*/  @!P6 MUFU.RCP R16, R16 ;  /* 0x000000100010e308 */ /* 0x000ef00000001000 */
[----:B------:R-:W4:Y:S01]  /*0bd0*/  @!P5 MUFU.RCP R14, R14 ;  /* 0x0000000e000ed308 */ /* 0x000f220000001000 */
[----:B-1----:R-:W-:-:S02]  /*0be0*/  @!P2 PRMT R8, RZ, 0x5410, R7 ;  /* 0x00005410ff08a816 */ /* 0x002fc40000000007 */
[----:B------:R-:W-:Y:S02]  /*0bf0*/  @!P4 PRMT R23, RZ, 0x5410, R23 ;  /* 0x00005410ff17c816 */ /* 0x000fe40000000017 */
[----:B------:R-:W-:Y:S02]  /*0c00*/  @!P1 PRMT R13, RZ, 0x5410, R13 ;  /* 0x00005410ff0d9816 */ /* 0x000fe4000000000d */
[----:B------:R-:W-:Y:S02]  /*0c10*/  @!P3 PRMT R7, RZ, 0x5410, R22 ;  /* 0x00005410ff07b816 */ /* 0x000fe40000000016 */
[----:B------:R-:W-:Y:S02]  /*0c20*/  @!P6 PRMT R5, RZ, 0x5410, R5 ;  /* 0x00005410ff05e816 */ /* 0x000fe40000000005 */
[----:B------:R-:W-:Y:S01]  /*0c30*/  @!P5 PRMT R9, RZ, 0x5410, R6 ;  /* 0x00005410ff09d816 */ /* 0x000fe20000000006 */
[----:B0-----:R-:W-:Y:S02]  /*0c40*/  @!P4 FMUL.FTZ R4, R23, R4 ;  /* 0x000000041704c220 */ /* 0x001fe40000410000 */
[----:B------:R-:W-:-:S02]  /*0c50*/  @!P1 FMUL.FTZ R12, R13, R12 ;  /* 0x0000000c0d0c9220 */ /* 0x000fc40000410000 */
[----:B------:R-:W-:Y:S02]  /*0c60*/  @!P2 FMUL.FTZ R11, R8, R11 ;  /* 0x0000000b080ba220 */ /* 0x000fe40000410000 */
[----:B--2---:R-:W-:Y:S02]  /*0c70*/  @!P3 FMUL.FTZ R7, R7, R10 ;  /* 0x0000000a0707b220 */ /* 0x004fe40000410000 */
[----:B---3--:R-:W-:Y:S02]  /*0c80*/  @!P6 FMUL.FTZ R5, R5, R16 ;  /* 0x000000100505e220 */ /* 0x008fe40000410000 */
[----:B----4-:R-:W-:Y:S01]  /*0c90*/  @!P5 FMUL.FTZ R9, R9, R14 ;  /* 0x0000000e0909d220 */ /* 0x010fe20000410000 */
[----:B------:R-:W-:Y:S02]  /*0ca0*/  @!P4 F2FP.BF16.PACK_AB R6, RZ, R4 ;  /* 0x00000004ff06c23e */ /* 0x000fe400000010ff */
[----:B------:R-:W-:Y:S02]  /*0cb0*/  @!P1 F2FP.BF16.PACK_AB R12, RZ, R12 ;  /* 0x0000000cff0c923e */ /* 0x000fe400000010ff */
[----:B------:R-:W-:-:S02]  /*0cc0*/  @!P2 F2FP.BF16.PACK_AB R11, RZ, R11 ;  /* 0x0000000bff0ba23e */ /* 0x000fc400000010ff */
[----:B------:R-:W-:Y:S02]  /*0cd0*/  @!P3 F2FP.BF16.PACK_AB R7, RZ, R7 ;  /* 0x00000007ff07b23e */ /* 0x000fe400000010ff */
[----:B------:R-:W-:Y:S02]  /*0ce0*/  @!P6 F2FP.BF16.PACK_AB R5, RZ, R5 ;  /* 0x00000005ff05e23e */ /* 0x000fe400000010ff */
[----:B------:R-:W-:Y:S01]  /*0cf0*/  @!P5 F2FP.BF16.PACK_AB R4, RZ, R9 ;  /* 0x00000009ff04d23e */ /* 0x000fe200000010ff */
[----:B------:R-:W-:Y:S05]  /*0d00*/  @P0 BRA `(.L_x_809) ;  /* 0x000000c000000947 */ /* 0x000fea0003800000 */
[----:B------:R-:W-:Y:S01]  /*0d10*/  IMAD.IADD R8, R0, 0x1, R19 ;  /* 0x0000000100087824 */ /* 0x000fe200078e0213 */
[----:B------:R-:W-:Y:S01]  /*0d20*/  IADD3 R19, R19, 0x80, RZ ;  /* 0x0000008013137810 */ /* 0x000fe20007ffe0ff */
[----:B------:R-:W-:-:S03]  /*0d30*/  IMAD.MOV.U32 R9, RZ, RZ, 0x2 ;  /* 0x00000002ff097424 */ /* 0x000fc600078e00ff */
[----:B------:R-:W-:Y:S01]  /*0d40*/  ISETP.GE.AND P0, PT, R19, R2, PT ;  /* 0x000000021300720c */ /* 0x000fe20003f06270 */
[----:B------:R-:W-:-:S05]  /*0d50*/  IMAD.WIDE.U32 R8, R8, R9, c[0x0][0x168] ;  /* 0x00005a0008087625 */ /* 0x000fca00078e0009 */
[----:B------:R0:W-:Y:S07]  /*0d60*/  STG.E.U16 [R8.64], R3 ;  /* 0x0000000308007986 */ /* 0x0001ee000c101504 */
[----:B------:R-:W-:Y:S05]  /*0d70*/  @P0 BRA `(.L_x_810) ;  /* 0x000000c000000947 */ /* 0x000fea0003800000 */
[----:B0-----:R-:W-:Y:S01]  /*0d80*/  IMAD.IADD R8, R0, 0x1, R19 ;  /* 0x0000000100087824 */ /* 0x001fe200078e0213 */
[----:B------:R-:W-:Y:S01]  /*0d90*/  IADD3 R19, R19, 0x80, RZ ;  /* 0x0000008013137810 */ /* 0x000fe20007ffe0ff */
[----:B------:R-:W-:-:S04]  /*0da0*/  IMAD.MOV.U32 R9, RZ, RZ, 0x2 ;  /* 0x00000002ff097424 */ /* 0x000fc800078e00ff */
[----:B------:R-:W-:-:S05]  /*0db0*/  IMAD.WIDE.U32 R8, R8, R9, c[0x0][0x168] ;  /* 0x00005a0008087625 */ /* 0x000fca00078e0009 */
[----:B------:R0:W-:Y:S02]  /*0dc0*/  STG.E.U16 [R8.64], R12 ;  /* 0x0000000c08007986 */ /* 0x0001e4000c101504 */
.L_x_809:
[----:B------:R-:W-:-:S13]  /*0dd0*/  ISETP.GE.AND P0, PT, R19, R2, PT ;  /* 0x000000021300720c */ /* 0x000fda0003f06270 */
[----:B------:R-:W-:Y:S05]  /*0de0*/  @P0 BRA `(.L_x_811) ;  /* 0x000000c000000947 */ /* 0x000fea0003800000 */
[----:B0-----:R-:W-:Y:S01]  /*0df0*/  IMAD.IADD R8, R0, 0x1, R19 ;  /* 0x0000000100087824 */ /* 0x001fe200078e0213 */
[----:B------:R-:W-:Y:S01]  /*0e00*/  IADD3 R19, R19, 0x80, RZ ;  /* 0x0000008013137810 */ /* 0x000fe20007ffe0ff */
[----:B------:R-:W-:-:S04]  /*0e10*/  IMAD.MOV.U32 R9, RZ, RZ, 0x2 ;  /* 0x00000002ff097424 */ /* 0x000fc800078e00ff */
[----:B------:R-:W-:-:S05]  /*0e20*/  IMAD.WIDE.U32 R8, R8, R9, c[0x0][0x168] ;  /* 0x00005a0008087625 */ /* 0x000fca00078e0009 */
[----:B------:R0:W-:Y:S02]  /*0e30*/  STG.E.U16 [R8.64], R11 ;  /* 0x0000000b08007986 */ /* 0x0001e4000c101504 */
.L_x_810:
[----:B------:R-:W-:-:S13]  /*0e40*/  ISETP.GE.AND P0, PT, R19, R2, PT ;  /* 0x000000021300720c */ /* 0x000fda0003f06270 */
[----:B------:R-:W-:Y:S05]  /*0e50*/  @P0 BRA `(.L_x_812) ;  /* 0x000000e000000947 */ /* 0x000fea0003800000 */
[----:B0-----:R-:W-:Y:S01]  /*0e60*/  IMAD.IADD R8, R0, 0x1, R19 ;  /* 0x0000000100087824 */ /* 0x001fe200078e0213 */
[----:B------:R-:W-:Y:S01]  /*0e70*/  IADD3 R19, R19, 0x80, RZ ;  /* 0x0000008013137810 */ /* 0x000fe20007ffe0ff */
[----:B------:R-:W-:-:S04]  /*0e80*/  IMAD.MOV.U32 R9, RZ, RZ, 0x2 ;  /* 0x00000002ff097424 */ /* 0x000fc800078e00ff */
[----:B------:R-:W-:-:S05]  /*0e90*/  IMAD.WIDE.U32 R8, R8, R9, c[0x0][0x168] ;  /* 0x00005a0008087625 */ /* 0x000fca00078e0009 */
[----:B------:R0:W-:Y:S02]  /*0ea0*/  STG.E.U16 [R8.64], R7 ;  /* 0x0000000708007986 */ /* 0x0001e4000c101504 */
.L_x_811:
[----:B------:R-:W-:-:S13]  /*0eb0*/  ISETP.GE.AND P0, PT, R19, R2, PT ;  /* 0x000000021300720c */ /* 0x000fda0003f06270 */
[----:B------:R-:W-:Y:S01]  /*0ec0*/  @P0 BREAK B1 ;  /* 0x0000000000010942 */ /* 0x000fe20003800000 */
[----:B------:R-:W-:Y:S05]  /*0ed0*/  @P0 BRA `(.L_x_813) ;  /* 0x000000d000000947 */ /* 0x000fea0003800000 */
[----:B0-----:R-:W-:Y:S01]  /*0ee0*/  IMAD.IADD R7, R0, 0x1, R19 ;  /* 0x0000000100077824 */ /* 0x001fe200078e0213 */
[----:B------:R-:W-:Y:S01]  /*0ef0*/  PRMT R3, R6, 0x7610, R3 ;  /* 0x0000761006037816 */ /* 0x000fe20000000003 */
[----:B------:R-:W-:Y:S01]  /*0f00*/  IMAD.MOV.U32 R8, RZ, RZ, 0x2 ;  /* 0x00000002ff087424 */ /* 0x000fe200078e00ff */
[----:B------:R-:W-:-:S03]  /*0f10*/  IADD3 R19, R19, 0x80, RZ ;  /* 0x0000008013137810 */ /* 0x000fc60007ffe0ff */
[----:B------:R-:W-:-:S05]  /*0f20*/  IMAD.WIDE.U32 R6, R7, R8, c[0x0][0x168] ;  /* 0x00005a0007067625 */ /* 0x000fca00078e0008 */
[----:B------:R0:W-:Y:S02]  /*0f30*/  STG.E.U16 [R6.64], R3 ;  /* 0x0000000306007986 */ /* 0x0001e4000c101504 */
.L_x_812:
[----:B------:R-:W-:Y:S05]  /*0f40*/  BSYNC B1 ;  /* 0x0000000000017941 */ /* 0x000fea0003800000 */
.L_x_808:
[----:B------:R-:W-:-:S13]  /*0f50*/  ISETP.GE.AND P0, PT, R19, R2, PT ;  /* 0x000000021300720c */ /* 0x000fda0003f06270 */
[----:B0-----:R-:W-:Y:S01]  /*0f60*/  @!P0 IMAD.IADD R6, R0, 0x1, R19 ;  /* 0x0000000100068824 */ /* 0x001fe200078e0213 */
[----:B------:R-:W-:Y:S01]  /*0f70*/  @!P0 IADD3 R19, R19, 0x80, RZ ;  /* 0x0000008013138810 */ /* 0x000fe20007ffe0ff */
[----:B------:R-:W-:-:S04]  /*0f80*/  @!P0 IMAD.MOV.U32 R7, RZ, RZ, 0x2 ;  /* 0x00000002ff078424 */ /* 0x000fc800078e00ff */
[----:B------:R-:W-:-:S05]  /*0f90*/  @!P0 IMAD.WIDE.U32 R6, R6, R7, c[0x0][0x168] ;  /* 0x00005a0006068625 */ /* 0x000fca00078e0007 */
[----:B------:R0:W-:Y:S02]  /*0fa0*/  @!P0 STG.E.U16 [R6.64], R5 ;  /* 0x0000000506008986 */ /* 0x0001e4000c101504 */
.L_x_813:
[----:B------:R-:W-:Y:S05]  /*0fb0*/  BSYNC B0 ;  /* 0x0000000000007941 */ /* 0x000fea0003800000 */
.L_x_807:
[----:B------:R-:W-:Y:S01]  /*0fc0*/  WARPSYNC 0xffffffff ;  /* 0xffffffff00007948 */ /* 0x000fe20003800000 */
[----:B------:R-:W-:-:S13]  /*0fd0*/  ISETP.GE.AND P0, PT, R19, R2, PT ;  /* 0x000000021300720c */ /* 0x000fda0003f06270 */
[----:B------:R-:W-:Y:S05]  /*0fe0*/  @P0 EXIT ;  /* 0x000000000000094d */ /* 0x000fea0003800000 */
[----:B------:R-:W-:Y:S02]  /*0ff0*/  IMAD.IADD R2, R0, 0x1, R19 ;  /* 0x0000000100027824 */ /* 0x000fe400078e0213 */
[----:B------:R-:W-:-:S04]  /*1000*/  IMAD.MOV.U32 R3, RZ, RZ, 0x2 ;  /* 0x00000002ff037424 */ /* 0x000fc800078e00ff */
[----:B------:R-:W-:-:S05]  /*1010*/  IMAD.WIDE.U32 R2, R2, R3, c[0x0][0x168] ;  /* 0x00005a0002027625 */ /* 0x000fca00078e0003 */
[----:B------:R-:W-:Y:S01]  /*1020*/  STG.E.U16 [R2.64], R4 ;  /* 0x0000000402007986 */ /* 0x000fe2000c101504 */
[----:B------:R-:W-:Y:S05]  /*1030*/  EXIT ;  /* 0x000000000000794d */ /* 0x000fea0003800000 */
.L_x_814:
        /* <DEDUP_REMOVED lines=12> */
.L_x_17719:


//--------------------- .text._ZN2at6native29vectorized_elementwise_kernelILi4ENS0_13BinaryFunctorIN3c108BFloat16ES4_S4_NS0_15binary_internal10DivFunctorIS4_EEEESt5arrayIPcLm3EEEEviT0_T1_ --------------------------
	.section	.text._ZN2at6native29vectorized_elementwise_kernelILi4ENS0_13BinaryFunctorIN3c108BFloat16ES4_S4_NS0_15binary_internal10DivFunctorIS4_EEEESt5arrayIPcLm3EEEEviT0_T1_,"ax",@progbits
	.sectioninfo	@"SHI_REGISTERS=32"
	.align	128
        .global         _ZN2at6native29vectorized_elementwise_kernelILi4ENS0_13BinaryFunctorIN3c108BFloat16ES4_S4_NS0_15binary_internal10DivFunctorIS4_EEEESt5arrayIPcLm3EEEEviT0_T1_
        .type           _ZN2at6native29vectorized_elementwise_kernelILi4ENS0_13BinaryFunctorIN3c108BFloat16ES4_S4_NS0_15binary_internal10DivFunctorIS4_EEEESt5arrayIPcLm3EEEEviT0_T1_,@function
        .size           _ZN2at6native29vectorized_elementwise_kernelILi4ENS0_13BinaryFunctorIN3c108BFloat16ES4_S4_NS0_15binary_internal10DivFunctorIS4_EEEESt5arrayIPcLm3EEEEviT0_T1_,(.L_x_17720 - _ZN2at6native29vectorized_elementwise_kernelILi4ENS0_13BinaryFunctorIN3c108BFloat16ES4_S4_NS0_15binary_internal10DivFunctorIS4_EEEESt5arrayIPcLm3EEEEviT0_T1_)
        .other          _ZN2at6native29vectorized_elementwise_kernelILi4ENS0_13BinaryFunctorIN3c108BFloat16ES4_S4_NS0_15binary_internal10DivFunctorIS4_EEEESt5arrayIPcLm3EEEEviT0_T1_,@"STO_CUDA_ENTRY STV_DEFAULT"
_ZN2at6native29vectorized_elementwise_kernelILi4ENS0_13BinaryFunctorIN3c108BFloat16ES4_S4_NS0_15binary_internal10DivFunctorIS4_EEEESt5arrayIPcLm3EEEEviT0_T1_:
.text._ZN2at6native29vectorized_elementwise_kernelILi4ENS0_13BinaryFunctorIN3c108BFloat16ES4_S4_NS0_15binary_internal10DivFunctorIS4_EEEESt5arrayIPcLm3EEEEviT0_T1_:
        /* <DEDUP_REMOVED lines=11> */
[----:B------:R-:W2:Y:S01]  /*00b0*/  LDG.E.64 R10, [R14.64] ;  /* 0x000000040e0a7981 */ /* 0x000ea2000c1e1b00 */
[----:B------:R-:W-:-:S03]  /*00c0*/  IMAD.WIDE R2, R0, R7, c[0x0][0x170] ;  /* 0x00005c0000027625 */ /* 0x000fc600078e0207 */
[----:B------:R-:W3:Y:S03]  /*00d0*/  LDG.E.64 R8, [R14.64+0x400] ;  /* 0x000400040e087981 */ /* 0x000ee6000c1e1b00 */
[----:B------:R-:W-:-:S05]  /*00e0*/  IMAD.WIDE.U32 R12, R6, 0x8, R2 ;  /* 0x00000008060c7825 */ /* 0x000fca00078e0002 */
[----:B------:R2:W4:Y:S04]  /*00f0*/  LDG.E.64 R4, [R12.64] ;  /* 0x000000040c047981 */ /* 0x000528000c1e1b00 */
[----:B------:R2:W5:Y:S02]  /*0100*/  LDG.E.64 R2, [R12.64+0x400] ;  /* 0x000400040c027981 */ /* 0x000564000c1e1b00 */
[----:B--2---:R-:W-:-:S04]  /*0110*/  PRMT R12, RZ, 0x5410, R10 ;  /* 0x00005410ff0c7816 */ /* 0x004fc8000000000a */
[----:B------:R0:W-:Y:S01]  /*0120*/  MUFU.RCP R17, R12 ;  /* 0x0000000c00117308 */ /* 0x0001e20000001000 */
[----:B----4-:R-:W-:Y:S02]  /*0130*/  PRMT R13, RZ, 0x7610, R4 ;  /* 0x00007610ff0d7816 */ /* 0x010fe40000000004 */
[----:B0-----:R-:W-:Y:S02]  /*0140*/  PRMT R12, RZ, 0x7610, R10 ;  /* 0x00007610ff0c7816 */ /* 0x001fe4000000000a */
[----:B---3--:R-:W-:-:S03]  /*0150*/  PRMT R10, RZ, 0x5410, R9 ;  /* 0x00005410ff0a7816 */ /* 0x008fc60000000009 */
[----:B------:R0:W1:Y:S01]  /*0160*/  MUFU.RCP R16, R12 ;  /* 0x0000000c00107308 */ /* 0x0000620000001000 */
[----:B------:R-:W-:-:S07]  /*0170*/  PRMT R9, RZ, 0x7610, R9 ;  /* 0x00007610ff097816 */ /* 0x000fce0000000009 */
[----:B------:R-:W-:Y:S01]  /*0180*/  MUFU.RCP R10, R10 ;  /* 0x0000000a000a7308 */ /* 0x000fe20000001000 */
[----:B0-----:R-:W-:-:S07]  /*0190*/  PRMT R12, RZ, 0x5410, R11 ;  /* 0x00005410ff0c7816 */ /* 0x001fce000000000b */
[----:B------:R0:W-:Y:S01]  /*01a0*/  MUFU.RCP R19, R12 ;  /* 0x0000000c00137308 */ /* 0x0001e20000001000 */
[----:B-1----:R-:W-:-:S07]  /*01b0*/  FMUL.FTZ R13, R13, R16 ;  /* 0x000000100d0d7220 */ /* 0x002fce0000410000 */
[----:B------:R-:W-:Y:S01]  /*01c0*/  MUFU.RCP R9, R9 ;  /* 0x0000000900097308 */ /* 0x000fe20000001000 */
[----:B0-----:R-:W-:Y:S02]  /*01d0*/  PRMT R12, RZ, 0x7610, R11 ;  /* 0x00007610ff0c7816 */ /* 0x001fe4000000000b */
[----:B------:R-:W-:-:S05]  /*01e0*/  PRMT R11, RZ, 0x7610, R8 ;  /* 0x00007610ff0b7816 */ /* 0x000fca0000000008 */
[----:B------:R0:W1:Y:S08]  /*01f0*/  MUFU.RCP R14, R12 ;  /* 0x0000000c000e7308 */ /* 0x0000700000001000 */
[----:B------:R-:W-:Y:S01]  /*0200*/  MUFU.RCP R11, R11 ;  /* 0x0000000b000b7308 */ /* 0x000fe20000001000 */
[----:B0-----:R-:W-:Y:S02]  /*0210*/  PRMT R12, RZ, 0x5410, R8 ;  /* 0x00005410ff0c7816 */ /* 0x001fe40000000008 */
[----:B------:R-:W-:-:S02]  /*0220*/  PRMT R8, RZ, 0x5410, R4 ;  /* 0x00005410ff087816 */ /* 0x000fc40000000004 */
[--C-:B------:R-:W-:Y:S02]  /*0230*/  PRMT R4, RZ, 0x5410, R5.reuse ;  /* 0x00005410ff047816 */ /* 0x100fe40000000005 */
[----:B------:R-:W-:Y:S01]  /*0240*/  PRMT R5, RZ, 0x7610, R5 ;  /* 0x00007610ff057816 */ /* 0x000fe20000000005 */
[----:B------:R0:W2:Y:S01]  /*0250*/  MUFU.RCP R21, R12 ;  /* 0x0000000c00157308 */ /* 0x0000a20000001000 */
[----:B------:R-:W-:-:S03]  /*0260*/  FMUL.FTZ R8, R8, R17 ;  /* 0x0000001108087220 */ /* 0x000fc60000410000 */
[----:B-1----:R-:W-:Y:S02]  /*0270*/  FMUL.FTZ R15, R5, R14 ;  /* 0x0000000e050f7220 */ /* 0x002fe40000410000 */
[----:B------:R-:W-:Y:S01]  /*0280*/  F2FP.BF16.PACK_AB R8, R13, R8 ;  /* 0x000000080d08723e */ /* 0x000fe200000010ff */
[----:B0-----:R-:W-:Y:S01]  /*0290*/  FMUL.FTZ R12, R4, R19 ;  /* 0x00000013040c7220 */ /* 0x001fe20000410000 */
[--C-:B-----5:R-:W-:Y:S02]  /*02a0*/  PRMT R4, RZ, 0x5410, R2.reuse ;  /* 0x00005410ff047816 */ /* 0x120fe40000000002 */
[----:B------:R-:W-:-:S03]  /*02b0*/  PRMT R2, RZ, 0x7610, R2 ;  /* 0x00007610ff027816 */ /* 0x000fc60000000002 */
[----:B--2---:R-:W-:Y:S02]  /*02c0*/  FMUL.FTZ R14, R4, R21 ;  /* 0x00000015040e7220 */ /* 0x004fe40000410000 */
[----:B------:R-:W-:Y:S01]  /*02d0*/  IMAD.WIDE.U32 R4, R0, R7, c[0x0][0x168] ;  /* 0x00005a0000047625 */ /* 0x000fe200078e0007 */
[--C-:B------:R-:W-:Y:S02]  /*02e0*/  PRMT R7, RZ, 0x5410, R3.reuse ;  /* 0x00005410ff077816 */ /* 0x100fe40000000003 */
[----:B------:R-:W-:Y:S01]  /*02f0*/  PRMT R0, RZ, 0x7610, R3 ;  /* 0x00007610ff007816 */ /* 0x000fe20000000003 */
[----:B------:R-:W-:Y:S02]  /*0300*/  FMUL.FTZ R11, R2, R11 ;  /* 0x0000000b020b7220 */ /* 0x000fe40000410000 */
[----:B------:R-:W-:Y:S02]  /*0310*/  FMUL.FTZ R7, R7, R10 ;  /* 0x0000000a07077220 */ /* 0x000fe40000410000 */
[----:B------:R-:W-:Y:S01]  /*0320*/  FMUL.FTZ R0, R0, R9 ;  /* 0x0000000900007220 */ /* 0x000fe20000410000 */
[----:B------:R-:W-:Y:S01]  /*0330*/  F2FP.BF16.PACK_AB R9, R15, R12 ;  /* 0x0000000c0f09723e */ /* 0x000fe200000010ff */
[----:B------:R-:W-:Y:S01]  /*0340*/  IMAD.WIDE R4, R6, 0x8, R4 ;  /* 0x0000000806047825 */ /* 0x000fe200078e0204 */
[----:B------:R-:W-:-:S02]  /*0350*/  F2FP.BF16.PACK_AB R6, R11, R14 ;  /* 0x0000000e0b06723e */ /* 0x000fc400000010ff */
[----:B------:R-:W-:Y:S02]  /*0360*/  F2FP.BF16.PACK_AB R7, R0, R7 ;  /* 0x000000070007723e */ /* 0x000fe400000010ff */
[----:B------:R-:W-:Y:S04]  /*0370*/  STG.E.64 [R4.64], R8 ;  /* 0x0000000804007986 */ /* 0x000fe8000c101b04 */
[----:B------:R-:W-:Y:S01]  /*0380*/  STG.E.64 [R4.64+0x400], R6 ;  /* 0x0004000604007986 */ /* 0x000fe2000c101b04 */
[----:B------:R-:W-:Y:S05]  /*0390*/  EXIT ;  /* 0x000000000000794d */ /* 0x000fea0003800000 */
.L_x_815:
[----:B------:R-:W0:Y:S01]  /*03a0*/  S2R R9, SR_TID.X ;  /* 0x0000000000097919 */ /* 0x000e220000002100 */
[----:B------:R-:W-:Y:S02]  /*03b0*/  PRMT R24, RZ, 0x7610, R24 ;  /* 0x00007610ff187816 */ /* 0x000fe40000000018 */
[----:B------:R-:W-:-:S02]  /*03c0*/  PRMT R8, RZ, 0x7610, R8 ;  /* 0x00007610ff087816 */ /* 0x000fc40000000008 */
        /* <DEDUP_REMOVED lines=154> */
.L_x_818:
[----:B------:R-:W-:-:S13]  /*0d70*/  ISETP.GE.AND P0, PT, R19, R2, PT ;  /* 0x000000021300720c */ /* 0x000fda0003f06270 */
[----:B------:R-:W-:Y:S05]  /*0d80*/  @P0 BRA `(.L_x_820) ;  /* 0x000000c000000947 */ /* 0x000fea0003800000 */
[----:B0-----:R-:W-:Y:S01]  /*0d90*/  IMAD.IADD R8, R0, 0x1, R19 ;  /* 0x0000000100087824 */ /* 0x001fe200078e0213 */
[----:B------:R-:W-:Y:S01]  /*0da0*/  IADD3 R19, R19, 0x80, RZ ;  /* 0x0000008013137810 */ /* 0x000fe20007ffe0ff */
[----:B------:R-:W-:-:S04]  /*0db0*/  IMAD.MOV.U32 R9, RZ, RZ, 0x2 ;  /* 0x00000002ff097424 */ /* 0x000fc800078e00ff */
[----:B------:R-:W-:-:S05]  /*0dc0*/  IMAD.WIDE.U32 R8, R8, R9, c[0x0][0x168] ;  /* 0x00005a0008087625 */ /* 0x000fca00078e0009 */
[----:B------:R0:W-:Y:S02]  /*0dd0*/  STG.E.U16 [R8.64], R11 ;  /* 0x0000000b08007986 */ /* 0x0001e4000c101504 */
.L_x_819:
[----:B------:R-:W-:-:S13]  /*0de0*/  ISETP.GE.AND P0, PT, R19, R2, PT ;  /* 0x000000021300720c */ /* 0x000fda0003f06270 */
[----:B------:R-:W-:Y:S05]  /*0df0*/  @P0 BRA `(.L_x_821) ;  /* 0x000000e000000947 */ /* 0x000fea0003800000 */
[----:B0-----:R-:W-:Y:S01]  /*0e00*/  IMAD.IADD R8, R0, 0x1, R19 ;  /* 0x0000000100087824 */ /* 0x001fe200078e0213 */
[----:B------:R-:W-:Y:S01]  /*0e10*/  IADD3 R19, R19, 0x80, RZ ;  /* 0x0000008013137810 */ /* 0x000fe20007ffe0ff */
[----:B------:R-:W-:-:S04]  /*0e20*/  IMAD.MOV.U32 R9, RZ, RZ, 0x2 ;  /* 0x00000002ff097424 */ /* 0x000fc800078e00ff */
[----:B------:R-:W-:-:S05]  /*0e30*/  IMAD.WIDE.U32 R8, R8, R9, c[0x0][0x168] ;  /* 0x00005a0008087625 */ /* 0x000fca00078e0009 */
[----:B------:R0:W-:Y:S02]  /*0e40*/  STG.E.U16 [R8.64], R7 ;  /* 0x0000000708007986 */ /* 0x0001e4000c101504 */
.L_x_820:
        /* <DEDUP_REMOVED lines=9> */
.L_x_821:
[----:B------:R-:W-:Y:S05]  /*0ee0*/  BSYNC B1 ;  /* 0x0000000000017941 */ /* 0x000fea0003800000 */
.L_x_817:
[----:B------:R-:W-:-:S13]  /*0ef0*/  ISETP.GE.AND P0, PT, R19, R2, PT ;  /* 0x000000021300720c */ /* 0x000fda0003f06270 */
[----:B0-----:R-:W-:Y:S01]  /*0f00*/  @!P0 IMAD.IADD R6, R0, 0x1, R19 ;  /* 0x0000000100068824 */ /* 0x001fe200078e0213 */
[----:B------:R-:W-:Y:S01]  /*0f10*/  @!P0 IADD3 R19, R19, 0x80, RZ ;  /* 0x0000008013138810 */ /* 0x000fe20007ffe0ff */
[----:B------:R-:W-:-:S04]  /*0f20*/  @!P0 IMAD.MOV.U32 R7, RZ, RZ, 0x2 ;  /* 0x00000002ff078424 */ /* 0x000fc800078e00ff */
[----:B------:R-:W-:-:S05]  /*0f30*/  @!P0 IMAD.WIDE.U32 R6, R6, R7, c[0x0][0x168] ;  /* 0x00005a0006068625 */ /* 0x000fca00078e0007 */
[----:B------:R0:W-:Y:S02]  /*0f40*/  @!P0 STG.E.U16 [R6.64], R5 ;  /* 0x0000000506008986 */ /* 0x0001e4000c101504 */
.L_x_822:
[----:B------:R-:W-:Y:S05]  /*0f50*/  BSYNC B0 ;  /* 0x0000000000007941 */ /* 0x000fea0003800000 */
.L_x_816:
        /* <DEDUP_REMOVED lines=8> */
.L_x_823:
        /* <DEDUP_REMOVED lines=10> */
.L_x_17720:


//--------------------- .text._ZN2at6native29vectorized_elementwise_kernelILi8ENS0_13BinaryFunctorIN3c108BFloat16ES4_S4_NS0_15binary_internal10DivFunctorIS4_EEEESt5arrayIPcLm3EEEEviT0_T1_ --------------------------
	.section	.text._ZN2at6native29vectorized_elementwise_kernelILi8ENS0_13BinaryFunctorIN3c108BFloat16ES4_S4_NS0_15binary_internal10DivFunctorIS4_EEEESt5arrayIPcLm3EEEEviT0_T1_,"ax",@progbits
	.sectioninfo	@"SHI_REGISTERS=4"
	.align	128
        .global         _ZN2at6native29vectorized_elementwise_kernelILi8ENS0_13BinaryFunctorIN3c108BFloat16ES4_S4_NS0_15binary_internal10DivFunctorIS4_EEEESt5arrayIPcLm3EEEEviT0_T1_
        .type           _ZN2at6native29vectorized_elementwise_kernelILi8ENS0_13BinaryFunctorIN3c108BFloat16ES4_S4_NS0_15binary_internal10DivFunctorIS4_EEEESt5arrayIPcLm3EEEEviT0_T1_,@function
        .size           _ZN2at6native29vectorized_elementwise_kernelILi8ENS0_13BinaryFunctorIN3c108BFloat16ES4_S4_NS0_15binary_internal10DivFunctorIS4_EEEESt5arrayIPcLm3EEEEviT0_T1_,(.L_x_17721 - _ZN2at6native29vectorized_elementwise_kernelILi8ENS0_13BinaryFunctorIN3c108BFloat16ES4_S4_NS0_15binary_internal10DivFunctorIS4_EEEESt5arrayIPcLm3EEEEviT0_T1_)
        .other          _ZN2at6native29vectorized_elementwise_kernelILi8ENS0_13BinaryFunctorIN3c108BFloat16ES4_S4_NS0_15binary_internal10DivFunctorIS4_EEEESt5arrayIPcLm3EEEEviT0_T1_,@"STO_CUDA_ENTRY STV_DEFAULT"
_ZN2at6native29vectorized_elementwise_kernelILi8ENS0_13BinaryFunctorIN3c108BFloat16ES4_S4_NS0_15binary_internal10DivFunctorIS4_EEEESt5arrayIPcLm3EEEEviT0_T1_:
.text._ZN2at6native29vectorized_elementwise_kernelILi8ENS0_13BinaryFunctorIN3c108BFloat16ES4_S4_NS0_15binary_internal10DivFunctorIS4_EEEESt5arrayIPcLm3EEEEviT0_T1_:
[----:B------:R-:W-:Y:S02]  /*0000*/  MOV R1, c[0x0][0x28] ;  /* 0x00000a0000017a02 */ /* 0x000fe40000000f00 */
[----:B------:R-:W-:Y:S05]  /*0010*/  EXIT ;  /* 0x000000000000794d */ /* 0x000fea0003800000 */
.L_x_824:
        /* <DEDUP_REMOVED lines=14> */
.L_x_17721:


//--------------------- .text._ZN2at6native18elementwise_kernelILi128ELi4EZNS0_15gpu_kernel_implINS0_13BUnaryFunctorIN3c108BFloat16ES5_S5_NS0_15binary_internal10DivFunctorIS5_EEEEEEvRNS_18TensorIteratorBaseERKT_EUliE_EEviT1_ --------------------------
	.section	.text._ZN2at6native18elementwise_kernelILi128ELi4EZNS0_15gpu_kernel_implINS0_13BUnaryFunctorIN3c108BFloat16ES5_S5_NS0_15binary_internal10DivFunctorIS5_EEEEEEvRNS_18TensorIteratorBaseERKT_EUliE_EEviT1_,"ax",@progbits
	.sectioninfo	@"SHI_REGISTERS=26"
	.align	128
        .global         _ZN2at6native18elementwise_kernelILi128ELi4EZNS0_15gpu_kernel_implINS0_13BUnaryFunctorIN3c108BFloat16ES5_S5_NS0_15binary_internal10DivFunctorIS5_EEEEEEvRNS_18TensorIteratorBaseERKT_EUliE_EEviT1_
        .type           _ZN2at6native18elementwise_kernelILi128ELi4EZNS0_15gpu_kernel_implINS0_13BUnaryFunctorIN3c108BFloat16ES5_S5_NS0_15binary_internal10DivFunctorIS5_EEEEEEvRNS_18TensorIteratorBaseERKT_EUliE_EEviT1_,@function
        .size           _ZN2at6native18elementwise_kernelILi128ELi4EZNS0_15gpu_kernel_implINS0_13BUnaryFunctorIN3c108BFloat16ES5_S5_NS0_15binary_internal10DivFunctorIS5_EEEEEEvRNS_18TensorIteratorBaseERKT_EUliE_EEviT1_,(.L_x_17722 - _ZN2at6native18elementwise_kernelILi128ELi4EZNS0_15gpu_kernel_implINS0_13BUnaryFunctorIN3c108BFloat16ES5_S5_NS0_15binary_internal10DivFunctorIS5_EEEEEEvRNS_18TensorIteratorBaseERKT_EUliE_EEviT1_)
        .other          _ZN2at6native18elementwise_kernelILi128ELi4EZNS0_15gpu_kernel_implINS0_13BUnaryFunctorIN3c108BFloat16ES5_S5_NS0_15binary_internal10DivFunctorIS5_EEEEEEvRNS_18TensorIteratorBaseERKT_EUliE_EEviT1_,@"STO_CUDA_ENTRY STV_DEFAULT"
_ZN2at6native18elementwise_kernelILi128ELi4EZNS0_15gpu_kernel_implINS0_13BUnaryFunctorIN3c108BFloat16ES5_S5_NS0_15binary_internal10DivFunctorIS5_EEEEEEvRNS_18TensorIteratorBaseERKT_EUliE_EEviT1_:
.text._ZN2at6native18elementwise_kernelILi128ELi4EZNS0_15gpu_kernel_implINS0_13BUnaryFunctorIN3c108BFloat16ES5_S5_NS0_15binary_internal10DivFunctorIS5_EEEEEEvRNS_18TensorIteratorBaseERKT_EUliE_EEviT1_:
        /* <DEDUP_REMOVED lines=10> */
[----:B------:R-:W-:-:S10]  /*00a0*/  IMAD.MOV.U32 R16, RZ, RZ, RZ ;  /* 0x000000ffff107224 */ /* 0x000fd400078e00ff */
[----:B------:R-:W-:Y:S05]  /*00b0*/  @!P0 BRA `(.L_x_827) ;  /* 0x00000e1000008947 */ /* 0x000fea0003800000 */
[----:B------:R-:W-:Y:S02]  /*00c0*/  IMAD.MOV.U32 R2, RZ, RZ, RZ ;  /* 0x000000ffff027224 */ /* 0x000fe400078e00ff */
[----:B------:R-:W-:Y:S02]  /*00d0*/  IMAD.MOV.U32 R3, RZ, RZ, R19 ;  /* 0x000000ffff037224 */ /* 0x000fe400078e0013 */
[----:B------:R-:W-:Y:S02]  /*00e0*/  IMAD.MOV.U32 R6, RZ, RZ, c[0x0][0x168] ;  /* 0x00005a00ff067624 */ /* 0x000fe400078e00ff */
[----:B------:R-:W-:-:S03]  /*00f0*/  IMAD.HI.U32 R2, R19, c[0x0][0x170], R2 ;  /* 0x00005c0013027a27 */ /* 0x000fc600078e0002 */
[----:B------:R-:W-:Y:S02]  /*0100*/  ISETP.NE.AND P0, PT, R6, 0x1, PT ;  /* 0x000000010600780c */ /* 0x000fe40003f05270 */
[----:B------:R-:W-:-:S05]  /*0110*/  SHF.R.U32.HI R3, RZ, c[0x0][0x174], R2 ;  /* 0x00005d00ff037a19 */ /* 0x000fca0000011602 */
[----:B------:R-:W-:-:S04]  /*0120*/  IMAD.MOV R0, RZ, RZ, -R3 ;  /* 0x000000ffff007224 */ /* 0x000fc800078e0a03 */
[----:B------:R-:W-:-:S04]  /*0130*/  IMAD R19, R0, c[0x0][0x16c], R19 ;  /* 0x00005b0000137a24 */ /* 0x000fc800078e0213 */
        /* <DEDUP_REMOVED lines=202> */
[----:B------:R-:W-:Y:S01]  /*0de0*/  ISETP.NE.AND P0, PT, R6, 0x18, PT ;  /* 0x000000180600780c */ /* 0x000fe20003f05270 */
[----:B------:R-:W-:-:S04]  /*0df0*/  IMAD.MOV.U32 R2, RZ, RZ, RZ ;  /* 0x000000ffff027224 */ /* 0x000fc800078e00ff */
[----:B------:R-:W-:-:S05]  /*0e00*/  IMAD.HI.U32 R4, R3, c[0x0][0x284], R2 ;  /* 0x0000a10003047a27 */ /* 0x000fca00078e0002 */
[----:B------:R-:W-:-:S03]  /*0e10*/  SHF.R.U32.HI R5, RZ, c[0x0][0x288], R4 ;  /* 0x0000a200ff057a19 */ /* 0x000fc60000011604 */
[----:B------:R-:W-:Y:S02]  /*0e20*/  @P0 IMAD.MOV.U32 R4, RZ, RZ, RZ ;  /* 0x000000ffff040224 */ /* 0x000fe400078e00ff */
[--C-:B------:R-:W-:Y:S02]  /*0e30*/  IMAD.MOV R7, RZ, RZ, -R5.reuse ;  /* 0x000000ffff077224 */ /* 0x100fe400078e0a05 */
[----:B------:R-:W-:-:S04]  /*0e40*/  @P0 IMAD.HI.U32 R2, R5, c[0x0][0x290], R4 ;  /* 0x0000a40005020a27 */ /* 0x000fc800078e0004 */
[----:B------:R-:W-:Y:S01]  /*0e50*/  IMAD R3, R7, c[0x0][0x280], R3 ;  /* 0x0000a00007037a24 */ /* 0x000fe200078e0203 */
[----:B------:R-:W-:-:S03]  /*0e60*/  @P0 SHF.R.U32.HI R2, RZ, c[0x0][0x294], R2 ;  /* 0x0000a500ff020a19 */ /* 0x000fc60000011602 */
[C---:B------:R-:W-:Y:S02]  /*0e70*/  IMAD R16, R3.reuse, c[0x0][0x350], R16 ;  /* 0x0000d40003107a24 */ /* 0x040fe400078e0210 */
[----:B------:R-:W-:Y:S02]  /*0e80*/  @P0 IMAD.MOV R4, RZ, RZ, -R2 ;  /* 0x000000ffff040224 */ /* 0x000fe400078e0a02 */
[----:B------:R-:W-:Y:S02]  /*0e90*/  IMAD R0, R3, c[0x0][0x354], R0 ;  /* 0x0000d50003007a24 */ /* 0x000fe400078e0200 */
[----:B------:R-:W-:-:S04]  /*0ea0*/  @P0 IMAD R5, R4, c[0x0][0x28c], R5 ;  /* 0x0000a30004050a24 */ /* 0x000fc800078e0205 */
[C---:B------:R-:W-:Y:S02]  /*0eb0*/  @P0 IMAD R16, R5.reuse, c[0x0][0x358], R16 ;  /* 0x0000d60005100a24 */ /* 0x040fe400078e0210 */
[----:B------:R-:W-:Y:S02]  /*0ec0*/  @P0 IMAD R0, R5, c[0x0][0x35c], R0 ;  /* 0x0000d70005000a24 */ /* 0x000fe400078e0200 */
.L_x_827:
        /* <DEDUP_REMOVED lines=20> */
.L_x_831:
[----:B------:R-:W2:Y:S02]  /*1010*/  LDG.E.U8 R2, [R2.64] ;  /* 0x0000002402027981 */ /* 0x000ea4000c1e1100 */
[----:B--2---:R-:W0:Y:S02]  /*1020*/  I2F.U16 R0, R2 ;  /* 0x0000000200007306 */ /* 0x004e240000101000 */
[----:B0-----:R-:W-:Y:S01]  /*1030*/  F2FP.BF16.PACK_AB R0, RZ, R0 ;  /* 0x00000000ff00723e */ /* 0x001fe200000010ff */
[----:B------:R-:W-:Y:S05]  /*1040*/  BRA `(.L_x_833) ;  /* 0x00000e3000007947 */ /* 0x000fea0003800000 */
.L_x_830:
        /* <DEDUP_REMOVED lines=10> */
.L_x_835:
[----:B------:R-:W2:Y:S02]  /*10f0*/  LDG.E R2, [R2.64] ;  /* 0x0000002402027981 */ /* 0x000ea4000c1e1900 */
[----:B--2---:R-:W0:Y:S02]  /*1100*/  I2F R0, R2 ;  /* 0x0000000200007306 */ /* 0x004e240000201400 */
[----:B0-----:R-:W-:Y:S01]  /*1110*/  F2FP.BF16.PACK_AB R0, RZ, R0 ;  /* 0x00000000ff00723e */ /* 0x001fe200000010ff */
[----:B------:R-:W-:Y:S05]  /*1120*/  BRA `(.L_x_833) ;  /* 0x00000d5000007947 */ /* 0x000fea0003800000 */
.L_x_834:
[----:B------:R-:W2:Y:S02]  /*1130*/  LDG.E.U16 R2, [R2.64] ;  /* 0x0000002402027981 */ /* 0x000ea4000c1e1500 */
[----:B--2---:R-:W0:Y:S02]  /*1140*/  I2F.S16 R0, R2 ;  /* 0x0000000200007306 */ /* 0x004e240000101400 */
[----:B0-----:R-:W-:Y:S01]  /*1150*/  F2FP.BF16.PACK_AB R0, RZ, R0 ;  /* 0x00000000ff00723e */ /* 0x001fe200000010ff */
[----:B------:R-:W-:Y:S05]  /*1160*/  BRA `(.L_x_833) ;  /* 0x00000d1000007947 */ /* 0x000fea0003800000 */
.L_x_829:
        /* <DEDUP_REMOVED lines=9> */
.L_x_837:
[----:B------:R-:W2:Y:S02]  /*1200*/  LDG.E.U16 R0, [R2.64] ;  /* 0x0000002402007981 */ /* 0x000ea4000c1e1500 */
[----:B--2---:R-:W-:-:S05]  /*1210*/  HADD2.F32 R0, -RZ, R0.H0_H0 ;  /* 0x20000000ff007230 */ /* 0x004fca0000004100 */
[----:B------:R-:W-:Y:S01]  /*1220*/  F2FP.BF16.PACK_AB R0, RZ, R0 ;  /* 0x00000000ff00723e */ /* 0x000fe200000010ff */
[----:B------:R-:W-:Y:S05]  /*1230*/  BRA `(.L_x_833) ;  /* 0x00000c4000007947 */ /* 0x000fea0003800000 */
.L_x_836:
        /* <DEDUP_REMOVED lines=9> */
.L_x_839:
[----:B------:R-:W2:Y:S02]  /*12d0*/  LDG.E.U16 R2, [R2.64] ;  /* 0x0000002402027981 */ /* 0x000ea4000c1e1500 */
[----:B--2---:R-:W-:-:S05]  /*12e0*/  HADD2.F32 R0, -RZ, R2.H0_H0 ;  /* 0x20000002ff007230 */ /* 0x004fca0000004100 */
[----:B------:R-:W-:Y:S01]  /*12f0*/  F2FP.BF16.PACK_AB R0, RZ, R0 ;  /* 0x00000000ff00723e */ /* 0x000fe200000010ff */
[----:B------:R-:W-:Y:S05]  /*1300*/  BRA `(.L_x_833) ;  /* 0x00000b7000007947 */ /* 0x000fea0003800000 */
.L_x_838:
[----:B------:R-:W2:Y:S02]  /*1310*/  LDG.E.64 R2, [R2.64] ;  /* 0x0000002402027981 */ /* 0x000ea4000c1e1b00 */
[----:B--2---:R-:W0:Y:S01]  /*1320*/  F2F.F32.F64 R0, R2 ;  /* 0x0000000200007310 */ /* 0x004e220000301000 */
[----:B------:R-:W0:-:S14]  /*1330*/  DSETP.GEU.AND P0, PT, |R2|, c[0x2][0x0], PT ;  /* 0x008000000200762a */ /* 0x000e1c0003f0e200 */
[----:B0-----:R-:W-:-:S05]  /*1340*/  @!P0 FMUL R0, R0, 1.175494350822287508e-38 ;  /* 0x0080000000008820 */ /* 0x001fca0000400000 */
[----:B------:R-:W-:Y:S01]  /*1350*/  F2FP.BF16.PACK_AB R0, RZ, R0 ;  /* 0x00000000ff00723e */ /* 0x000fe200000010ff */
[----:B------:R-:W-:Y:S05]  /*1360*/  BRA `(.L_x_833) ;  /* 0x00000b1000007947 */ /* 0x000fea0003800000 */
.L_x_828:
        /* <DEDUP_REMOVED lines=13> */
.L_x_842:
[----:B------:R-:W2:Y:S02]  /*1440*/  LDG.E.64 R2, [R2.64] ;  /* 0x0000002402027981 */ /* 0x000ea4000c1e1b00 */
[----:B--2---:R-:W0:Y:S01]  /*1450*/  F2F.F32.F64 R0, R2 ;  /* 0x0000000200007310 */ /* 0x004e220000301000 */
[----:B------:R-:W0:-:S14]  /*1460*/  DSETP.GEU.AND P0, PT, |R2|, c[0x2][0x0], PT ;  /* 0x008000000200762a */ /* 0x000e1c0003f0e200 */
[----:B0-----:R-:W-:-:S05]  /*1470*/  @!P0 FMUL R0, R0, 1.175494350822287508e-38 ;  /* 0x0080000000008820 */ /* 0x001fca0000400000 */
[----:B------:R-:W-:Y:S01]  /*1480*/  F2FP.BF16.PACK_AB R0, RZ, R0 ;  /* 0x00000000ff00723e */ /* 0x000fe200000010ff */
[----:B------:R-:W-:Y:S05]  /*1490*/  BRA `(.L_x_833) ;  /* 0x000009e000007947 */ /* 0x000fea0003800000 */
.L_x_841:
        /* <DEDUP_REMOVED lines=28> */
.L_x_844:
        /* <DEDUP_REMOVED lines=15> */
.L_x_843:
[----:B------:R0:W5:Y:S01]  /*1750*/  LDG.E.U16 R0, [R2.64] ;  /* 0x0000002402007981 */ /* 0x000162000c1e1500 */
[----:B------:R-:W-:Y:S05]  /*1760*/  BRA `(.L_x_833) ;  /* 0x0000071000007947 */ /* 0x000fea0003800000 */
.L_x_840:
        /* <DEDUP_REMOVED lines=12> */
.L_x_847:
        /* <DEDUP_REMOVED lines=21> */
.L_x_851:
[----:B------:R-:W-:Y:S05]  /*1980*/  BSYNC B1 ;  /* 0x0000000000017941 */ /* 0x000fea0003800000 */
.L_x_850:
[----:B------:R-:W-:Y:S01]  /*1990*/  LEA R3, R0, 0x3b800000, 0x17 ;  /* 0x3b80000000037811 */ /* 0x000fe200078eb8ff */
[----:B------:R-:W-:-:S05]  /*19a0*/  IMAD.SHL.U32 R0, R2, 0x100000, RZ ;  /* 0x0010000002007824 */ /* 0x000fca00078e00ff */
[----:B------:R-:W-:Y:S02]  /*19b0*/  LOP3.LUT R0, R3, R0, R4, 0xfe, !PT ;  /* 0x0000000003007212 */ /* 0x000fe400078efe04 */
.L_x_849:
[----:B------:R-:W-:Y:S05]  /*19c0*/  BSYNC B0 ;  /* 0x0000000000007941 */ /* 0x000fea0003800000 */
.L_x_848:
[----:B------:R-:W-:Y:S01]  /*19d0*/  F2FP.BF16.PACK_AB R0, RZ, R0 ;  /* 0x00000000ff00723e */ /* 0x000fe200000010ff */
[----:B------:R-:W-:Y:S05]  /*19e0*/  BRA `(.L_x_833) ;  /* 0x0000049000007947 */ /* 0x000fea0003800000 */
.L_x_846:
        /* <DEDUP_REMOVED lines=21> */
.L_x_855:
[----:B------:R-:W-:Y:S05]  /*1b40*/  BSYNC B1 ;  /* 0x0000000000017941 */ /* 0x000fea0003800000 */
.L_x_854:
[----:B------:R-:W-:Y:S01]  /*1b50*/  LEA R3, R0, 0x37800000, 0x17 ;  /* 0x3780000000037811 */ /* 0x000fe200078eb8ff */
[----:B------:R-:W-:-:S05]  /*1b60*/  IMAD.SHL.U32 R0, R2, 0x200000, RZ ;  /* 0x0020000002007824 */ /* 0x000fca00078e00ff */
[----:B------:R-:W-:Y:S02]  /*1b70*/  LOP3.LUT R0, R3, R0, R4, 0xfe, !PT ;  /* 0x0000000003007212 */ /* 0x000fe400078efe04 */
.L_x_853:
[----:B------:R-:W-:Y:S05]  /*1b80*/  BSYNC B0 ;  /* 0x0000000000007941 */ /* 0x000fea0003800000 */
.L_x_852:
[----:B------:R-:W-:Y:S01]  /*1b90*/  F2FP.BF16.PACK_AB R0, RZ, R0 ;  /* 0x00000000ff00723e */ /* 0x000fe200000010ff */
[----:B------:R-:W-:Y:S05]  /*1ba0*/  BRA `(.L_x_833) ;  /* 0x000002d000007947 */ /* 0x000fea0003800000 */
.L_x_845:
        /* <DEDUP_REMOVED lines=14> */
.L_x_859:
[----:B------:R-:W-:Y:S05]  /*1c90*/  BSYNC B0 ;  /* 0x0000000000007941 */ /* 0x000fea0003800000 */
.L_x_858:
[----:B------:R-:W-:Y:S01]  /*1ca0*/  F2FP.BF16.PACK_AB R0, RZ, R0 ;  /* 0x00000000ff00723e */ /* 0x000fe200000010ff */
[----:B------:R-:W-:Y:S05]  /*1cb0*/  BRA `(.L_x_833) ;  /* 0x000001c000007947 */ /* 0x000fea0003800000 */
.L_x_832:
        /* <DEDUP_REMOVED lines=18> */
[----:B0-----:R-:W-:Y:S05]  /*1de0*/  CALL.ABS.NOINC R2 ;  /* 0x0000000002007343 */ /* 0x001fea0003c00000 */
[----:B------:R-:W-:Y:S01]  /*1df0*/  PRMT R0, RZ, 0x7610, R0 ;  /* 0x00007610ff007816 */ /* 0x000fe20000000000 */
[----:B------:R-:W-:Y:S05]  /*1e00*/  BRA `(.L_x_833) ;  /* 0x0000007000007947 */ /* 0x000fea0003800000 */
.L_x_857:
[----:B------:R-:W2:Y:S02]  /*1e10*/  LDG.E.64 R2, [R2.64] ;  /* 0x0000002402027981 */ /* 0x000ea4000c1e1b00 */
[----:B--2---:R-:W0:Y:S02]  /*1e20*/  I2F.U64 R0, R2 ;  /* 0x0000000200007312 */ /* 0x004e240000301000 */
[----:B0-----:R-:W-:Y:S01]  /*1e30*/  F2FP.BF16.PACK_AB R0, RZ, R0 ;  /* 0x00000000ff00723e */ /* 0x001fe200000010ff */
[----:B------:R-:W-:Y:S05]  /*1e40*/  BRA `(.L_x_833) ;  /* 0x0000003000007947 */ /* 0x000fea0003800000 */
.L_x_856:
[----:B------:R-:W2:Y:S02]  /*1e50*/  LDG.E R2, [R2.64] ;  /* 0x0000002402027981 */ /* 0x000ea4000c1e1900 */
[----:B--2---:R-:W0:Y:S02]  /*1e60*/  I2F.U32 R0, R2 ;  /* 0x0000000200007306 */ /* 0x004e240000201000 */
[----:B0-----:R-:W-:-:S06]  /*1e70*/  F2FP.BF16.PACK_AB R0, RZ, R0 ;  /* 0x00000000ff00723e */ /* 0x001fcc00000010ff */
.L_x_833:
[----:B------:R-:W1:Y:S01]  /*1e80*/  LDC.U8 R4, c[0x0][0x374] ;  /* 0x0000dd00ff047b82 */ /* 0x000e620000000000 */
[----:B------:R-:W-:Y:S01]  /*1e90*/  ULDC.U16 UR4, c[0x0][0x372] ;  /* 0x0000dc8000047ab9 */ /* 0x000fe20000000400 */
[----:B-----5:R-:W-:Y:S01]  /*1ea0*/  PRMT R0, RZ, 0x5410, R0 ;  /* 0x00005410ff007816 */ /* 0x020fe20000000000 */
[----:B------:R-:W-:-:S09]  /*1eb0*/  UPRMT UR4, URZ, 0x5410, UR4 ;  /* 0x000054103f047896 */ /* 0x000fd20008000004 */
[----:B0-----:R-:W0:Y:S01]  /*1ec0*/  MUFU.RCP R3, UR4 ;  /* 0x0000000400037d08 */ /* 0x001e220008001000 */
[----:B-1----:R-:W-:-:S04]  /*1ed0*/  PRMT R2, R4, 0x9910, RZ ;  /* 0x0000991004027816 */ /* 0x002fc800000000ff */
[----:B------:R-:W-:Y:S01]  /*1ee0*/  ISETP.GT.AND P0, PT, R2, 0x9, PT ;  /* 0x000000090200780c */ /* 0x000fe20003f04270 */
[----:B0-----:R-:W-:-:S05]  /*1ef0*/  FMUL.FTZ R0, R0, R3 ;  /* 0x0000000300007220 */ /* 0x001fca0000410000 */
[----:B------:R-:W-:-:S07]  /*1f00*/  F2FP.BF16.PACK_AB R0, RZ, R0 ;  /* 0x00000000ff00723e */ /* 0x000fce00000010ff */
        /* <DEDUP_REMOVED lines=13> */
.L_x_863:
[----:B------:R-:W-:-:S06]  /*1fe0*/  PRMT R3, RZ, 0x5410, R0 ;  /* 0x00005410ff037816 */ /* 0x000fcc0000000000 */
[----:B------:R-:W0:Y:S02]  /*1ff0*/  F2I.S64.TRUNC R2, R3 ;  /* 0x0000000300027311 */ /* 0x000e24000020d900 */
[----:B0-----:R0:W-:Y:S01]  /*2000*/  STG.E.U8 [R16.64], R2 ;  /* 0x0000000210007986 */ /* 0x0011e2000c101124 */
[----:B------:R-:W-:Y:S05]  /*2010*/  BRA `(.L_x_865) ;  /* 0x00000e4000007947 */ /* 0x000fea0003800000 */
.L_x_862:
        /* <DEDUP_REMOVED lines=10> */
.L_x_867:
[----:B------:R-:W-:-:S04]  /*20c0*/  PRMT R0, RZ, 0x5410, R0 ;  /* 0x00005410ff007816 */ /* 0x000fc80000000000 */
[----:B------:R-:W0:Y:S02]  /*20d0*/  F2I.FTZ.TRUNC.NTZ R3, R0 ;  /* 0x0000000000037305 */ /* 0x000e24000021f100 */
[----:B0-----:R0:W-:Y:S01]  /*20e0*/  STG.E [R16.64], R3 ;  /* 0x0000000310007986 */ /* 0x0011e2000c101924 */
[----:B------:R-:W-:Y:S05]  /*20f0*/  BRA `(.L_x_865) ;  /* 0x00000d6000007947 */ /* 0x000fea0003800000 */
.L_x_866:
[----:B------:R-:W-:-:S04]  /*2100*/  PRMT R0, RZ, 0x5410, R0 ;  /* 0x00005410ff007816 */ /* 0x000fc80000000000 */
[----:B------:R-:W0:Y:S02]  /*2110*/  F2I.FTZ.TRUNC.NTZ R3, R0 ;  /* 0x0000000000037305 */ /* 0x000e24000021f100 */
[----:B0-----:R0:W-:Y:S01]  /*2120*/  STG.E.U16 [R16.64], R3 ;  /* 0x0000000310007986 */ /* 0x0011e2000c101524 */
[----:B------:R-:W-:Y:S05]  /*2130*/  BRA `(.L_x_865) ;  /* 0x00000d2000007947 */ /* 0x000fea0003800000 */
.L_x_861:
        /* <DEDUP_REMOVED lines=9> */
.L_x_869:
[----:B------:R-:W-:-:S04]  /*21d0*/  PRMT R0, RZ, 0x5410, R0 ;  /* 0x00005410ff007816 */ /* 0x000fc80000000000 */
[----:B------:R-:W-:-:S05]  /*21e0*/  F2FP.PACK_AB R0, RZ, R0 ;  /* 0x00000000ff00723e */ /* 0x000fca00000000ff */
[----:B------:R0:W-:Y:S01]  /*21f0*/  STG.E.U16 [R16.64], R0 ;  /* 0x0000000010007986 */ /* 0x0001e2000c101524 */
[----:B------:R-:W-:Y:S05]  /*2200*/  BRA `(.L_x_865) ;  /* 0x00000c5000007947 */ /* 0x000fea0003800000 */
.L_x_868:
        /* <DEDUP_REMOVED lines=10> */
.L_x_871:
[----:B------:R-:W-:-:S04]  /*22b0*/  PRMT R0, RZ, 0x5410, R0 ;  /* 0x00005410ff007816 */ /* 0x000fc80000000000 */
[----:B------:R-:W-:-:S04]  /*22c0*/  F2FP.PACK_AB R3, RZ, R0 ;  /* 0x00000000ff03723e */ /* 0x000fc800000000ff */
[----:B------:R-:W-:-:S05]  /*22d0*/  PRMT R3, R3, 0x5410, RZ ;  /* 0x0000541003037816 */ /* 0x000fca00000000ff */
[----:B------:R0:W-:Y:S01]  /*22e0*/  STG.E [R16.64], R3 ;  /* 0x0000000310007986 */ /* 0x0001e2000c101924 */
[----:B------:R-:W-:Y:S05]  /*22f0*/  BRA `(.L_x_865) ;  /* 0x00000b6000007947 */ /* 0x000fea0003800000 */
.L_x_870:
[----:B------:R-:W-:-:S05]  /*2300*/  PRMT R2, RZ, 0x5410, R0 ;  /* 0x00005410ff027816 */ /* 0x000fca0000000000 */
[----:B------:R-:W-:-:S06]  /*2310*/  FMUL.FTZ R2, R2, 1 ;  /* 0x3f80000002027820 */ /* 0x000fcc0000410000 */
[----:B------:R-:W0:Y:S02]  /*2320*/  F2F.F64.F32 R2, R2 ;  /* 0x0000000200027310 */ /* 0x000e240000201800 */
[----:B0-----:R0:W-:Y:S01]  /*2330*/  STG.E.64 [R16.64], R2 ;  /* 0x0000000210007986 */ /* 0x0011e2000c101b24 */
[----:B------:R-:W-:Y:S05]  /*2340*/  BRA `(.L_x_865) ;  /* 0x00000b1000007947 */ /* 0x000fea0003800000 */
.L_x_860:
        /* <DEDUP_REMOVED lines=13> */
.L_x_874:
[----:B------:R-:W-:Y:S01]  /*2420*/  PRMT R0, RZ, 0x5410, R0 ;  /* 0x00005410ff007816 */ /* 0x000fe20000000000 */
[----:B------:R-:W-:-:S04]  /*2430*/  CS2R R6, SRZ ;  /* 0x0000000000067805 */ /* 0x000fc8000001ff00 */
[----:B------:R-:W-:-:S04]  /*2440*/  FMUL.FTZ R0, R0, 1 ;  /* 0x3f80000000007820 */ /* 0x000fc80000410000 */
[----:B------:R-:W0:Y:S02]  /*2450*/  F2F.F64.F32 R4, R0 ;  /* 0x0000000000047310 */ /* 0x000e240000201800 */
[----:B0-----:R0:W-:Y:S01]  /*2460*/  STG.E.128 [R16.64], R4 ;  /* 0x0000000410007986 */ /* 0x0011e2000c101d24 */
[----:B------:R-:W-:Y:S05]  /*2470*/  BRA `(.L_x_865) ;  /* 0x000009e000007947 */ /* 0x000fea0003800000 */
.L_x_873:
        /* <DEDUP_REMOVED lines=21> */
.L_x_878:
[----:B------:R-:W-:Y:S05]  /*25d0*/  BSYNC B0 ;  /* 0x0000000000007941 */ /* 0x000fea0003800000 */
.L_x_877:
[----:B------:R-:W-:-:S05]  /*25e0*/  LOP3.LUT R3, R0, R3, RZ, 0xfc, !PT ;  /* 0x0000000300037212 */ /* 0x000fca00078efcff */
[----:B------:R0:W-:Y:S01]  /*25f0*/  STG.E.U8 [R16.64], R3 ;  /* 0x0000000310007986 */ /* 0x0001e2000c101124 */
[----:B------:R-:W-:Y:S05]  /*2600*/  BRA `(.L_x_865) ;  /* 0x0000085000007947 */ /* 0x000fea0003800000 */
.L_x_876:
        /* <DEDUP_REMOVED lines=13> */
.L_x_880:
[----:B------:R-:W-:Y:S01]  /*26e0*/  IMAD.MOV.U32 R0, RZ, RZ, 0x7f ;  /* 0x0000007fff007424 */ /* 0x000fe200078e00ff */
[----:B------:R-:W-:-:S04]  /*26f0*/  ISETP.GT.U32.AND P0, PT, R2, 0x7f800000, PT ;  /* 0x7f8000000200780c */ /* 0x000fc80003f04070 */
[----:B------:R-:W-:-:S04]  /*2700*/  SEL R0, R0, 0x7c, P0 ;  /* 0x0000007c00007807 */ /* 0x000fc80000000000 */
.L_x_881:
[----:B------:R-:W-:Y:S05]  /*2710*/  BSYNC B0 ;  /* 0x0000000000007941 */ /* 0x000fea0003800000 */
.L_x_879:
[----:B------:R-:W-:-:S04]  /*2720*/  LOP3.LUT R2, R3, 0x80000000, RZ, 0xc0, !PT ;  /* 0x8000000003027812 */ /* 0x000fc800078ec0ff */
[----:B------:R-:W-:-:S04]  /*2730*/  SHF.R.U32.HI R3, RZ, 0x18, R2 ;  /* 0x00000018ff037819 */ /* 0x000fc80000011602 */
[----:B------:R-:W-:-:S05]  /*2740*/  LOP3.LUT R3, R0, R3, RZ, 0xfc, !PT ;  /* 0x0000000300037212 */ /* 0x000fca00078efcff */
[----:B------:R0:W-:Y:S01]  /*2750*/  STG.E.U8 [R16.64], R3 ;  /* 0x0000000310007986 */ /* 0x0001e2000c101124 */
[----:B------:R-:W-:Y:S05]  /*2760*/  BRA `(.L_x_865) ;  /* 0x000006f000007947 */ /* 0x000fea0003800000 */
.L_x_875:
[----:B------:R0:W-:Y:S01]  /*2770*/  STG.E.U16 [R16.64], R0 ;  /* 0x0000000010007986 */ /* 0x0001e2000c101524 */
[----:B------:R-:W-:Y:S05]  /*2780*/  BRA `(.L_x_865) ;  /* 0x000006d000007947 */ /* 0x000fea0003800000 */
.L_x_872:
        /* <DEDUP_REMOVED lines=12> */
.L_x_884:
        /* <DEDUP_REMOVED lines=17> */
.L_x_887:
[----:B------:R-:W-:-:S04]  /*2960*/  LOP3.LUT R2, R3, 0x80000000, RZ, 0xc0, !PT ;  /* 0x8000000003027812 */ /* 0x000fc800078ec0ff */
[----:B------:R-:W-:-:S04]  /*2970*/  SHF.R.U32.HI R3, RZ, 0x18, R2 ;  /* 0x00000018ff037819 */ /* 0x000fc80000011602 */
[----:B------:R-:W-:-:S04]  /*2980*/  LOP3.LUT R0, R0, R3, RZ, 0xfc, !PT ;  /* 0x0000000300007212 */ /* 0x000fc800078efcff */
[----:B------:R-:W-:Y:S02]  /*2990*/  PRMT R8, R0, 0x7610, R8 ;  /* 0x0000761000087816 */ /* 0x000fe40000000008 */
.L_x_886:
[----:B------:R-:W-:Y:S05]  /*29a0*/  BSYNC B0 ;  /* 0x0000000000007941 */ /* 0x000fea0003800000 */
.L_x_885:
[----:B------:R0:W-:Y:S01]  /*29b0*/  STG.E.U8 [R16.64], R8 ;  /* 0x0000000810007986 */ /* 0x0001e2000c101124 */
[----:B------:R-:W-:Y:S05]  /*29c0*/  BRA `(.L_x_865) ;  /* 0x0000049000007947 */ /* 0x000fea0003800000 */
.L_x_883:
        /* <DEDUP_REMOVED lines=17> */
.L_x_890:
[----:B------:R-:W-:-:S04]  /*2ae0*/  LOP3.LUT R2, R3, 0x80000000, RZ, 0xc0, !PT ;  /* 0x8000000003027812 */ /* 0x000fc800078ec0ff */
[----:B------:R-:W-:-:S04]  /*2af0*/  SHF.R.U32.HI R3, RZ, 0x18, R2 ;  /* 0x00000018ff037819 */ /* 0x000fc80000011602 */
[----:B------:R-:W-:-:S04]  /*2b00*/  LOP3.LUT R0, R0, R3, RZ, 0xfc, !PT ;  /* 0x0000000300007212 */ /* 0x000fc800078efcff */
[----:B------:R-:W-:Y:S02]  /*2b10*/  PRMT R8, R0, 0x7610, R8 ;  /* 0x0000761000087816 */ /* 0x000fe40000000008 */
.L_x_889:
[----:B------:R-:W-:Y:S05]  /*2b20*/  BSYNC B0 ;  /* 0x0000000000007941 */ /* 0x000fea0003800000 */
.L_x_888:
[----:B------:R0:W-:Y:S01]  /*2b30*/  STG.E.U8 [R16.64], R8 ;  /* 0x0000000810007986 */ /* 0x0001e2000c101124 */
[----:B------:R-:W-:Y:S05]  /*2b40*/  BRA `(.L_x_865) ;  /* 0x0000031000007947 */ /* 0x000fea0003800000 */
.L_x_882:
        /* <DEDUP_REMOVED lines=22> */
.L_x_864:
        /* <DEDUP_REMOVED lines=20> */
.L_x_892:
[----:B------:R-:W-:-:S06]  /*2df0*/  PRMT R2, RZ, 0x5410, R0 ;  /* 0x00005410ff027816 */ /* 0x000fcc0000000000 */
[----:B------:R-:W0:Y:S02]  /*2e00*/  F2I.U64.TRUNC R2, R2 ;  /* 0x0000000200027311 */ /* 0x000e24000020d800 */
[----:B0-----:R0:W-:Y:S01]  /*2e10*/  STG.E.64 [R16.64], R2 ;  /* 0x0000000210007986 */ /* 0x0011e2000c101b24 */
[----:B------:R-:W-:Y:S05]  /*2e20*/  BRA `(.L_x_865) ;  /* 0x0000003000007947 */ /* 0x000fea0003800000 */
.L_x_891:
[----:B------:R-:W-:-:S04]  /*2e30*/  PRMT R0, RZ, 0x5410, R0 ;  /* 0x00005410ff007816 */ /* 0x000fc80000000000 */
[----:B------:R-:W0:Y:S02]  /*2e40*/  F2I.FTZ.U32.TRUNC.NTZ R3, R0 ;  /* 0x0000000000037305 */ /* 0x000e24000021f000 */
[----:B0-----:R0:W-:Y:S02]  /*2e50*/  STG.E [R16.64], R3 ;  /* 0x0000000310007986 */ /* 0x0011e4000c101924 */
.L_x_865:
[----:B------:R-:W-:-:S05]  /*2e60*/  IMAD R18, R18, 0x200, R23 ;  /* 0x0000020012127824 */ /* 0x000fca00078e0217 */
[----:B------:R-:W-:Y:S02]  /*2e70*/  IADD3 R19, R18, 0x80, RZ ;  /* 0x0000008012137810 */ /* 0x000fe40007ffe0ff */
.L_x_826:
[----:B------:R-:W-:Y:S05]  /*2e80*/  BSYNC B6 ;  /* 0x0000000000067941 */ /* 0x000fea0003800000 */
.L_x_825:
[----:B------:R-:W-:Y:S01]  /*2e90*/  ISETP.GE.AND P0, PT, R19, c[0x0][0x160], PT ;  /* 0x0000580013007a0c */ /* 0x000fe20003f06270 */
[----:B------:R-:W-:-:S12]  /*2ea0*/  BSSY B6, `(.L_x_893) ;  /* 0x00005c0000067945 */ /* 0x000fd80003800000 */
[----:B------:R-:W-:Y:S05]  /*2eb0*/  @P0 BRA `(.L_x_894) ;  /* 0x00005be000000947 */ /* 0x000fea0003800000 */
[----:B------:R-:W-:Y:S01]  /*2ec0*/  ISETP.NE.AND P0, PT, RZ, c[0x0][0x168], PT ;  /* 0x00005a00ff007a0c */ /* 0x000fe20003f05270 */
[----:B0-----:R-:W-:Y:S02]  /*2ed0*/  IMAD.MOV.U32 R0, RZ, RZ, RZ ;  /* 0x000000ffff007224 */ /* 0x001fe400078e00ff */
[----:B------:R-:W-:-:S10]  /*2ee0*/  IMAD.MOV.U32 R16, RZ, RZ, RZ ;  /* 0x000000ffff107224 */ /* 0x000fd400078e00ff */
        /* <DEDUP_REMOVED lines=225> */
.L_x_895:
        /* <DEDUP_REMOVED lines=20> */
.L_x_899:
[----:B------:R-:W2:Y:S02]  /*3e40*/  LDG.E.U8 R2, [R2.64] ;  /* 0x0000002402027981 */ /* 0x000ea4000c1e1100 */
[----:B--2---:R-:W0:Y:S02]  /*3e50*/  I2F.U16 R0, R2 ;  /* 0x0000000200007306 */ /* 0x004e240000101000 */
[----:B0-----:R-:W-:Y:S01]  /*3e60*/  F2FP.BF16.PACK_AB R0, RZ, R0 ;  /* 0x00000000ff00723e */ /* 0x001fe200000010ff */
[----:B------:R-:W-:Y:S05]  /*3e70*/  BRA `(.L_x_901) ;  /* 0x00000e3000007947 */ /* 0x000fea0003800000 */
.L_x_898:
        /* <DEDUP_REMOVED lines=10> */
.L_x_903:
[----:B------:R-:W2:Y:S02]  /*3f20*/  LDG.E R2, [R2.64] ;  /* 0x0000002402027981 */ /* 0x000ea4000c1e1900 */
[----:B--2---:R-:W0:Y:S02]  /*3f30*/  I2F R0, R2 ;  /* 0x0000000200007306 */ /* 0x004e240000201400 */
[----:B0-----:R-:W-:Y:S01]  /*3f40*/  F2FP.BF16.PACK_AB R0, RZ, R0 ;  /* 0x00000000ff00723e */ /* 0x001fe200000010ff */
[----:B------:R-:W-:Y:S05]  /*3f50*/  BRA `(.L_x_901) ;  /* 0x00000d5000007947 */ /* 0x000fea0003800000 */
.L_x_902:
[----:B------:R-:W2:Y:S02]  /*3f60*/  LDG.E.U16 R2, [R2.64] ;  /* 0x0000002402027981 */ /* 0x000ea4000c1e1500 */
[----:B--2---:R-:W0:Y:S02]  /*3f70*/  I2F.S16 R0, R2 ;  /* 0x0000000200007306 */ /* 0x004e240000101400 */
[----:B0-----:R-:W-:Y:S01]  /*3f80*/  F2FP.BF16.PACK_AB R0, RZ, R0 ;  /* 0x00000000ff00723e */ /* 0x001fe200000010ff */
[----:B------:R-:W-:Y:S05]  /*3f90*/  BRA `(.L_x_901) ;  /* 0x00000d1000007947 */ /* 0x000fea0003800000 */
.L_x_897:
        /* <DEDUP_REMOVED lines=9> */
.L_x_905:
[----:B------:R-:W2:Y:S02]  /*4030*/  LDG.E.U16 R0, [R2.64] ;  /* 0x0000002402007981 */ /* 0x000ea4000c1e1500 */
[----:B--2---:R-:W-:-:S05]  /*4040*/  HADD2.F32 R0, -RZ, R0.H0_H0 ;  /* 0x20000000ff007230 */ /* 0x004fca0000004100 */
[----:B------:R-:W-:Y:S01]  /*4050*/  F2FP.BF16.PACK_AB R0, RZ, R0 ;  /* 0x00000000ff00723e */ /* 0x000fe200000010ff */
[----:B------:R-:W-:Y:S05]  /*4060*/  BRA `(.L_x_901) ;  /* 0x00000c4000007947 */ /* 0x000fea0003800000 */
.L_x_904:
        /* <DEDUP_REMOVED lines=9> */
.L_x_907:
[----:B------:R-:W2:Y:S02]  /*4100*/  LDG.E.U16 R2, [R2.64] ;  /* 0x0000002402027981 */ /* 0x000ea4000c1e1500 */
[----:B--2---:R-:W-:-:S05]  /*4110*/  HADD2.F32 R0, -RZ, R2.H0_H0 ;  /* 0x20000002ff007230 */ /* 0x004fca0000004100 */
[----:B------:R-:W-:Y:S01]  /*4120*/  F2FP.BF16.PACK_AB R0, RZ, R0 ;  /* 0x00000000ff00723e */ /* 0x000fe200000010ff */
[----:B------:R-:W-:Y:S05]  /*4130*/  BRA `(.L_x_901) ;  /* 0x00000b7000007947 */ /* 0x000fea0003800000 */
.L_x_906:
[----:B------:R-:W2:Y:S02]  /*4140*/  LDG.E.64 R2, [R2.64] ;  /* 0x0000002402027981 */ /* 0x000ea4000c1e1b00 */
[----:B--2---:R-:W0:Y:S01]  /*4150*/  F2F.F32.F64 R0, R2 ;  /* 0x0000000200007310 */ /* 0x004e220000301000 */
[----:B------:R-:W0:-:S14]  /*4160*/  DSETP.GEU.AND P0, PT, |R2|, c[0x2][0x0], PT ;  /* 0x008000000200762a */ /* 0x000e1c0003f0e200 */
[----:B0-----:R-:W-:-:S05]  /*4170*/  @!P0 FMUL R0, R0, 1.175494350822287508e-38 ;  /* 0x0080000000008820 */ /* 0x001fca0000400000 */
[----:B------:R-:W-:Y:S01]  /*4180*/  F2FP.BF16.PACK_AB R0, RZ, R0 ;  /* 0x00000000ff00723e */ /* 0x000fe200000010ff */
[----:B------:R-:W-:Y:S05]  /*4190*/  BRA `(.L_x_901) ;  /* 0x00000b1000007947 */ /* 0x000fea0003800000 */
.L_x_896:
        /* <DEDUP_REMOVED lines=13> */
.L_x_910:
[----:B------:R-:W2:Y:S02]  /*4270*/  LDG.E.64 R2, [R2.64] ;  /* 0x0000002402027981 */ /* 0x000ea4000c1e1b00 */
[----:B--2---:R-:W0:Y:S01]  /*4280*/  F2F.F32.F64 R0, R2 ;  /* 0x0000000200007310 */ /* 0x004e220000301000 */
[----:B------:R-:W0:-:S14]  /*4290*/  DSETP.GEU.AND P0, PT, |R2|, c[0x2][0x0], PT ;  /* 0x008000000200762a */ /* 0x000e1c0003f0e200 */
[----:B0-----:R-:W-:-:S05]  /*42a0*/  @!P0 FMUL R0, R0, 1.175494350822287508e-38 ;  /* 0x0080000000008820 */ /* 0x001fca0000400000 */
[----:B------:R-:W-:Y:S01]  /*42b0*/  F2FP.BF16.PACK_AB R0, RZ, R0 ;  /* 0x00000000ff00723e */ /* 0x000fe200000010ff */
[----:B------:R-:W-:Y:S05]  /*42c0*/  BRA `(.L_x_901) ;  /* 0x000009e000007947 */ /* 0x000fea0003800000 */
.L_x_909:
        /* <DEDUP_REMOVED lines=28> */
.L_x_912:
        /* <DEDUP_REMOVED lines=15> */
.L_x_911:
[----:B------:R0:W5:Y:S01]  /*4580*/  LDG.E.U16 R0, [R2.64] ;  /* 0x0000002402007981 */ /* 0x000162000c1e1500 */
[----:B------:R-:W-:Y:S05]  /*4590*/  BRA `(.L_x_901) ;  /* 0x0000071000007947 */ /* 0x000fea0003800000 */
.L_x_908:
        /* <DEDUP_REMOVED lines=12> */
.L_x_915:
        /* <DEDUP_REMOVED lines=21> */
.L_x_919:
[----:B------:R-:W-:Y:S05]  /*47b0*/  BSYNC B1 ;  /* 0x0000000000017941 */ /* 0x000fea0003800000 */
.L_x_918:
[----:B------:R-:W-:Y:S01]  /*47c0*/  LEA R3, R0, 0x3b800000, 0x17 ;  /* 0x3b80000000037811 */ /* 0x000fe200078eb8ff */
[----:B------:R-:W-:-:S05]  /*47d0*/  IMAD.SHL.U32 R0, R2, 0x100000, RZ ;  /* 0x0010000002007824 */ /* 0x000fca00078e00ff */
[----:B------:R-:W-:Y:S02]  /*47e0*/  LOP3.LUT R0, R3, R0, R4, 0xfe, !PT ;  /* 0x0000000003007212 */ /* 0x000fe400078efe04 */
.L_x_917:
[----:B------:R-:W-:Y:S05]  /*47f0*/  BSYNC B0 ;  /* 0x0000000000007941 */ /* 0x000fea0003800000 */
.L_x_916:
[----:B------:R-:W-:Y:S01]  /*4800*/  F2FP.BF16.PACK_AB R0, RZ, R0 ;  /* 0x00000000ff00723e */ /* 0x000fe200000010ff */
[----:B------:R-:W-:Y:S05]  /*4810*/  BRA `(.L_x_901) ;  /* 0x0000049000007947 */ /* 0x000fea0003800000 */
.L_x_914:
        /* <DEDUP_REMOVED lines=21> */
.L_x_923:
[----:B------:R-:W-:Y:S05]  /*4970*/  BSYNC B1 ;  /* 0x0000000000017941 */ /* 0x000fea0003800000 */
.L_x_922:
[----:B------:R-:W-:Y:S01]  /*4980*/  LEA R3, R0, 0x37800000, 0x17 ;  /* 0x3780000000037811 */ /* 0x000fe200078eb8ff */
[----:B------:R-:W-:-:S05]  /*4990*/  IMAD.SHL.U32 R0, R2, 0x200000, RZ ;  /* 0x0020000002007824 */ /* 0x000fca00078e00ff */
[----:B------:R-:W-:Y:S02]  /*49a0*/  LOP3.LUT R0, R3, R0, R4, 0xfe, !PT ;  /* 0x0000000003007212 */ /* 0x000fe400078efe04 */
.L_x_921:
[----:B------:R-:W-:Y:S05]  /*49b0*/  BSYNC B0 ;  /* 0x0000000000007941 */ /* 0x000fea0003800000 */
.L_x_920:
[----:B------:R-:W-:Y:S01]  /*49c0*/  F2FP.BF16.PACK_AB R0, RZ, R0 ;  /* 0x00000000ff00723e */ /* 0x000fe200000010ff */
[----:B------:R-:W-:Y:S05]  /*49d0*/  BRA `(.L_x_901) ;  /* 0x000002d000007947 */ /* 0x000fea0003800000 */
.L_x_913:
        /* <DEDUP_REMOVED lines=14> */
.L_x_927:
[----:B------:R-:W-:Y:S05]  /*4ac0*/  BSYNC B0 ;  /* 0x0000000000007941 */ /* 0x000fea0003800000 */
.L_x_926:
[----:B------:R-:W-:Y:S01]  /*4ad0*/  F2FP.BF16.PACK_AB R0, RZ, R0 ;  /* 0x00000000ff00723e */ /* 0x000fe200000010ff */
[----:B------:R-:W-:Y:S05]  /*4ae0*/  BRA `(.L_x_901) ;  /* 0x000001c000007947 */ /* 0x000fea0003800000 */
.L_x_900:
        /* <DEDUP_REMOVED lines=21> */
.L_x_925:
[----:B------:R-:W2:Y:S02]  /*4c40*/  LDG.E.64 R2, [R2.64] ;  /* 0x0000002402027981 */ /* 0x000ea4000c1e1b00 */
[----:B--2---:R-:W0:Y:S02]  /*4c50*/  I2F.U64 R0, R2 ;  /* 0x0000000200007312 */ /* 0x004e240000301000 */
[----:B0-----:R-:W-:Y:S01]  /*4c60*/  F2FP.BF16.PACK_AB R0, RZ, R0 ;  /* 0x00000000ff00723e */ /* 0x001fe200000010ff */
[----:B------:R-:W-:Y:S05]  /*4c70*/  BRA `(.L_x_901) ;  /* 0x0000003000007947 */ /* 0x000fea0003800000 */
.L_x_924:
[----:B------:R-:W2:Y:S02]  /*4c80*/  LDG.E R2, [R2.64] ;  /* 0x0000002402027981 */ /* 0x000ea4000c1e1900 */
[----:B--2---:R-:W0:Y:S02]  /*4c90*/  I2F.U32 R0, R2 ;  /* 0x0000000200007306 */ /* 0x004e240000201000 */
[----:B0-----:R-:W-:-:S06]  /*4ca0*/  F2FP.BF16.PACK_AB R0, RZ, R0 ;  /* 0x00000000ff00723e */ /* 0x001fcc00000010ff */
.L_x_901:
        /* <DEDUP_REMOVED lines=22> */
.L_x_931:
[----:B------:R-:W-:-:S06]  /*4e10*/  PRMT R3, RZ, 0x5410, R0 ;  /* 0x00005410ff037816 */ /* 0x000fcc0000000000 */
[----:B------:R-:W0:Y:S02]  /*4e20*/  F2I.S64.TRUNC R2, R3 ;  /* 0x0000000300027311 */ /* 0x000e24000020d900 */
[----:B0-----:R0:W-:Y:S01]  /*4e30*/  STG.E.U8 [R16.64], R2 ;  /* 0x0000000210007986 */ /* 0x0011e2000c101124 */
[----:B------:R-:W-:Y:S05]  /*4e40*/  BRA `(.L_x_933) ;  /* 0x00000e4000007947 */ /* 0x000fea0003800000 */
.L_x_930:
        /* <DEDUP_REMOVED lines=10> */
.L_x_935:
[----:B------:R-:W-:-:S04]  /*4ef0*/  PRMT R0, RZ, 0x5410, R0 ;  /* 0x00005410ff007816 */ /* 0x000fc80000000000 */
[----:B------:R-:W0:Y:S02]  /*4f00*/  F2I.FTZ.TRUNC.NTZ R3, R0 ;  /* 0x0000000000037305 */ /* 0x000e24000021f100 */
[----:B0-----:R0:W-:Y:S01]  /*4f10*/  STG.E [R16.64], R3 ;  /* 0x0000000310007986 */ /* 0x0011e2000c101924 */
[----:B------:R-:W-:Y:S05]  /*4f20*/  BRA `(.L_x_933) ;  /* 0x00000d6000007947 */ /* 0x000fea0003800000 */
.L_x_934:
[----:B------:R-:W-:-:S04]  /*4f30*/  PRMT R0, RZ, 0x5410, R0 ;  /* 0x00005410ff007816 */ /* 0x000fc80000000000 */
[----:B------:R-:W0:Y:S02]  /*4f40*/  F2I.FTZ.TRUNC.NTZ R3, R0 ;  /* 0x0000000000037305 */ /* 0x000e24000021f100 */
[----:B0-----:R0:W-:Y:S01]  /*4f50*/  STG.E.U16 [R16.64], R3 ;  /* 0x0000000310007986 */ /* 0x0011e2000c101524 */
[----:B------:R-:W-:Y:S05]  /*4f60*/  BRA `(.L_x_933) ;  /* 0x00000d2000007947 */ /* 0x000fea0003800000 */
.L_x_929:
        /* <DEDUP_REMOVED lines=9> */
.L_x_937:
[----:B------:R-:W-:-:S04]  /*5000*/  PRMT R0, RZ, 0x5410, R0 ;  /* 0x00005410ff007816 */ /* 0x000fc80000000000 */
[----:B------:R-:W-:-:S05]  /*5010*/  F2FP.PACK_AB R0, RZ, R0 ;  /* 0x00000000ff00723e */ /* 0x000fca00000000ff */
[----:B------:R0:W-:Y:S01]  /*5020*/  STG.E.U16 [R16.64], R0 ;  /* 0x0000000010007986 */ /* 0x0001e2000c101524 */
[----:B------:R-:W-:Y:S05]  /*5030*/  BRA `(.L_x_933) ;  /* 0x00000c5000007947 */ /* 0x000fea0003800000 */
.L_x_936:
        /* <DEDUP_REMOVED lines=10> */
.L_x_939:
[----:B------:R-:W-:-:S04]  /*50e0*/  PRMT R0, RZ, 0x5410, R0 ;  /* 0x00005410ff007816 */ /* 0x000fc80000000000 */
[----:B------:R-:W-:-:S04]  /*50f0*/  F2FP.PACK_AB R3, RZ, R0 ;  /* 0x00000000ff03723e */ /* 0x000fc800000000ff */
[----:B------:R-:W-:-:S05]  /*5100*/  PRMT R3, R3, 0x5410, RZ ;  /* 0x0000541003037816 */ /* 0x000fca00000000ff */
[----:B------:R0:W-:Y:S01]  /*5110*/  STG.E [R16.64], R3 ;  /* 0x0000000310007986 */ /* 0x0001e2000c101924 */
[----:B------:R-:W-:Y:S05]  /*5120*/  BRA `(.L_x_933) ;  /* 0x00000b6000007947 */ /* 0x000fea0003800000 */
.L_x_938:
[----:B------:R-:W-:-:S05]  /*5130*/  PRMT R2, RZ, 0x5410, R0 ;  /* 0x00005410ff027816 */ /* 0x000fca0000000000 */
[----:B------:R-:W-:-:S06]  /*5140*/  FMUL.FTZ R2, R2, 1 ;  /* 0x3f80000002027820 */ /* 0x000fcc0000410000 */
[----:B------:R-:W0:Y:S02]  /*5150*/  F2F.F64.F32 R2, R2 ;  /* 0x0000000200027310 */ /* 0x000e240000201800 */
[----:B0-----:R0:W-:Y:S01]  /*5160*/  STG.E.64 [R16.64], R2 ;  /* 0x0000000210007986 */ /* 0x0011e2000c101b24 */
[----:B------:R-:W-:Y:S05]  /*5170*/  BRA `(.L_x_933) ;  /* 0x00000b1000007947 */ /* 0x000fea0003800000 */
.L_x_928:
        /* <DEDUP_REMOVED lines=13> */
.L_x_942:
[----:B------:R-:W-:Y:S01]  /*5250*/  PRMT R0, RZ, 0x5410, R0 ;  /* 0x00005410ff007816 */ /* 0x000fe20000000000 */
[----:B------:R-:W-:-:S04]  /*5260*/  CS2R R6, SRZ ;  /* 0x0000000000067805 */ /* 0x000fc8000001ff00 */
[----:B------:R-:W-:-:S04]  /*5270*/  FMUL.FTZ R0, R0, 1 ;  /* 0x3f80000000007820 */ /* 0x000fc80000410000 */
[----:B------:R-:W0:Y:S02]  /*5280*/  F2F.F64.F32 R4, R0 ;  /* 0x0000000000047310 */ /* 0x000e240000201800 */
[----:B0-----:R0:W-:Y:S01]  /*5290*/  STG.E.128 [R16.64], R4 ;  /* 0x0000000410007986 */ /* 0x0011e2000c101d24 */
[----:B------:R-:W-:Y:S05]  /*52a0*/  BRA `(.L_x_933) ;  /* 0x000009e000007947 */ /* 0x000fea0003800000 */
.L_x_941:
        /* <DEDUP_REMOVED lines=21> */
.L_x_946:
[----:B------:R-:W-:Y:S05]  /*5400*/  BSYNC B0 ;  /* 0x0000000000007941 */ /* 0x000fea0003800000 */
.L_x_945:
[----:B------:R-:W-:-:S05]  /*5410*/  LOP3.LUT R3, R0, R3, RZ, 0xfc, !PT ;  /* 0x0000000300037212 */ /* 0x000fca00078efcff */
[----:B------:R0:W-:Y:S01]  /*5420*/  STG.E.U8 [R16.64], R3 ;  /* 0x0000000310007986 */ /* 0x0001e2000c101124 */
[----:B------:R-:W-:Y:S05]  /*5430*/  BRA `(.L_x_933) ;  /* 0x0000085000007947 */ /* 0x000fea0003800000 */
.L_x_944:
        /* <DEDUP_REMOVED lines=13> */
.L_x_948:
[----:B------:R-:W-:Y:S01]  /*5510*/  IMAD.MOV.U32 R0, RZ, RZ, 0x7f ;  /* 0x0000007fff007424 */ /* 0x000fe200078e00ff */
[----:B------:R-:W-:-:S04]  /*5520*/  ISETP.GT.U32.AND P0, PT, R2, 0x7f800000, PT ;  /* 0x7f8000000200780c */ /* 0x000fc80003f04070 */
[----:B------:R-:W-:-:S04]  /*5530*/  SEL R0, R0, 0x7c, P0 ;  /* 0x0000007c00007807 */ /* 0x000fc80000000000 */
.L_x_949:
[----:B------:R-:W-:Y:S05]  /*5540*/  BSYNC B0 ;  /* 0x0000000000007941 */ /* 0x000fea0003800000 */
.L_x_947:
[----:B------:R-:W-:-:S04]  /*5550*/  LOP3.LUT R2, R3, 0x80000000, RZ, 0xc0, !PT ;  /* 0x8000000003027812 */ /* 0x000fc800078ec0ff */
[----:B------:R-:W-:-:S04]  /*5560*/  SHF.R.U32.HI R3, RZ, 0x18, R2 ;  /* 0x00000018ff037819 */ /* 0x000fc80000011602 */
[----:B------:R-:W-:-:S05]  /*5570*/  LOP3.LUT R3, R0, R3, RZ, 0xfc, !PT ;  /* 0x0000000300037212 */ /* 0x000fca00078efcff */
[----:B------:R0:W-:Y:S01]  /*5580*/  STG.E.U8 [R16.64], R3 ;  /* 0x0000000310007986 */ /* 0x0001e2000c101124 */
[----:B------:R-:W-:Y:S05]  /*5590*/  BRA `(.L_x_933) ;  /* 0x000006f000007947 */ /* 0x000fea0003800000 */
.L_x_943:
[----:B------:R0:W-:Y:S01]  /*55a0*/  STG.E.U16 [R16.64], R0 ;  /* 0x0000000010007986 */ /* 0x0001e2000c101524 */
[----:B------:R-:W-:Y:S05]  /*55b0*/  BRA `(.L_x_933) ;  /* 0x000006d000007947 */ /* 0x000fea0003800000 */
.L_x_940:
        /* <DEDUP_REMOVED lines=12> */
.L_x_952:
        /* <DEDUP_REMOVED lines=17> */
.L_x_955:
[----:B------:R-:W-:-:S04]  /*5790*/  LOP3.LUT R2, R3, 0x80000000, RZ, 0xc0, !PT ;  /* 0x8000000003027812 */ /* 0x000fc800078ec0ff */
[----:B------:R-:W-:-:S04]  /*57a0*/  SHF.R.U32.HI R3, RZ, 0x18, R2 ;  /* 0x00000018ff037819 */ /* 0x000fc80000011602 */
[----:B------:R-:W-:-:S04]  /*57b0*/  LOP3.LUT R0, R0, R3, RZ, 0xfc, !PT ;  /* 0x0000000300007212 */ /* 0x000fc800078efcff */
[----:B------:R-:W-:Y:S02]  /*57c0*/  PRMT R8, R0, 0x7610, R8 ;  /* 0x0000761000087816 */ /* 0x000fe40000000008 */
.L_x_954:
[----:B------:R-:W-:Y:S05]  /*57d0*/  BSYNC B0 ;  /* 0x0000000000007941 */ /* 0x000fea0003800000 */
.L_x_953:
[----:B------:R0:W-:Y:S01]  /*57e0*/  STG.E.U8 [R16.64], R8 ;  /* 0x0000000810007986 */ /* 0x0001e2000c101124 */
[----:B------:R-:W-:Y:S05]  /*57f0*/  BRA `(.L_x_933) ;  /* 0x0000049000007947 */ /* 0x000fea0003800000 */
.L_x_951:
        /* <DEDUP_REMOVED lines=17> */
.L_x_958:
[----:B------:R-:W-:-:S04]  /*5910*/  LOP3.LUT R2, R3, 0x80000000, RZ, 0xc0, !PT ;  /* 0x8000000003027812 */ /* 0x000fc800078ec0ff */
[----:B------:R-:W-:-:S04]  /*5920*/  SHF.R.U32.HI R3, RZ, 0x18, R2 ;  /* 0x00000018ff037819 */ /* 0x000fc80000011602 */
[----:B------:R-:W-:-:S04]  /*5930*/  LOP3.LUT R0, R0, R3, RZ, 0xfc, !PT ;  /* 0x0000000300007212 */ /* 0x000fc800078efcff */
[----:B------:R-:W-:Y:S02]  /*5940*/  PRMT R8, R0, 0x7610, R8 ;  /* 0x0000761000087816 */ /* 0x000fe40000000008 */
.L_x_957:
[----:B------:R-:W-:Y:S05]  /*5950*/  BSYNC B0 ;  /* 0x0000000000007941 */ /* 0x000fea0003800000 */
.L_x_956:
[----:B------:R0:W-:Y:S01]  /*5960*/  STG.E.U8 [R16.64], R8 ;  /* 0x0000000810007986 */ /* 0x0001e2000c101124 */
[----:B------:R-:W-:Y:S05]  /*5970*/  BRA `(.L_x_933) ;  /* 0x0000031000007947 */ /* 0x000fea0003800000 */
.L_x_950:
        /* <DEDUP_REMOVED lines=22> */
.L_x_932:
        /* <DEDUP_REMOVED lines=20> */
.L_x_960:
[----:B------:R-:W-:-:S06]  /*5c20*/  PRMT R2, RZ, 0x5410, R0 ;  /* 0x00005410ff027816 */ /* 0x000fcc0000000000 */
[----:B------:R-:W0:Y:S02]  /*5c30*/  F2I.U64.TRUNC R2, R2 ;  /* 0x0000000200027311 */ /* 0x000e24000020d800 */
[----:B0-----:R0:W-:Y:S01]  /*5c40*/  STG.E.64 [R16.64], R2 ;  /* 0x0000000210007986 */ /* 0x0011e2000c101b24 */
[----:B------:R-:W-:Y:S05]  /*5c50*/  BRA `(.L_x_933) ;  /* 0x0000003000007947 */ /* 0x000fea0003800000 */
.L_x_959:
[----:B------:R-:W-:-:S04]  /*5c60*/  PRMT R0, RZ, 0x5410, R0 ;  /* 0x00005410ff007816 */ /* 0x000fc80000000000 */
[----:B------:R-:W0:Y:S02]  /*5c70*/  F2I.FTZ.U32.TRUNC.NTZ R3, R0 ;  /* 0x0000000000037305 */ /* 0x000e24000021f000 */
[----:B0-----:R0:W-:Y:S02]  /*5c80*/  STG.E [R16.64], R3 ;  /* 0x0000000310007986 */ /* 0x0011e4000c101924 */
.L_x_933:
[----:B------:R-:W-:-:S04]  /*5c90*/  IADD3 R19, R19, 0x80, RZ ;  /* 0x0000008013137810 */ /* 0x000fc80007ffe0ff */
[----:B------:R-:W-:-:S13]  /*5ca0*/  ISETP.GE.AND P0, PT, R19, c[0x0][0x160], PT ;  /* 0x0000580013007a0c */ /* 0x000fda0003f06270 */
        /* <DEDUP_REMOVED lines=229> */
.L_x_961:
        /* <DEDUP_REMOVED lines=20> */
.L_x_965:
[----:B------:R-:W2:Y:S02]  /*6c40*/  LDG.E.U8 R2, [R2.64] ;  /* 0x0000002402027981 */ /* 0x000ea4000c1e1100 */
[----:B--2---:R-:W0:Y:S02]  /*6c50*/  I2F.U16 R0, R2 ;  /* 0x0000000200007306 */ /* 0x004e240000101000 */
[----:B0-----:R-:W-:Y:S01]  /*6c60*/  F2FP.BF16.PACK_AB R0, RZ, R0 ;  /* 0x00000000ff00723e */ /* 0x001fe200000010ff */
[----:B------:R-:W-:Y:S05]  /*6c70*/  BRA `(.L_x_967) ;  /* 0x00000e3000007947 */ /* 0x000fea0003800000 */
.L_x_964:
        /* <DEDUP_REMOVED lines=10> */
.L_x_969:
[----:B------:R-:W2:Y:S02]  /*6d20*/  LDG.E R2, [R2.64] ;  /* 0x0000002402027981 */ /* 0x000ea4000c1e1900 */
[----:B--2---:R-:W0:Y:S02]  /*6d30*/  I2F R0, R2 ;  /* 0x0000000200007306 */ /* 0x004e240000201400 */
[----:B0-----:R-:W-:Y:S01]  /*6d40*/  F2FP.BF16.PACK_AB R0, RZ, R0 ;  /* 0x00000000ff00723e */ /* 0x001fe200000010ff */
[----:B------:R-:W-:Y:S05]  /*6d50*/  BRA `(.L_x_967) ;  /* 0x00000d5000007947 */ /* 0x000fea0003800000 */
.L_x_968:
[----:B------:R-:W2:Y:S02]  /*6d60*/  LDG.E.U16 R2, [R2.64] ;  /* 0x0000002402027981 */ /* 0x000ea4000c1e1500 */
[----:B--2---:R-:W0:Y:S02]  /*6d70*/  I2F.S16 R0, R2 ;  /* 0x0000000200007306 */ /* 0x004e240000101400 */
[----:B0-----:R-:W-:Y:S01]  /*6d80*/  F2FP.BF16.PACK_AB R0, RZ, R0 ;  /* 0x00000000ff00723e */ /* 0x001fe200000010ff */
[----:B------:R-:W-:Y:S05]  /*6d90*/  BRA `(.L_x_967) ;  /* 0x00000d1000007947 */ /* 0x000fea0003800000 */
.L_x_963:
        /* <DEDUP_REMOVED lines=9> */
.L_x_971:
[----:B------:R-:W2:Y:S02]  /*6e30*/  LDG.E.U16 R0, [R2.64] ;  /* 0x0000002402007981 */ /* 0x000ea4000c1e1500 */
[----:B--2---:R-:W-:-:S05]  /*6e40*/  HADD2.F32 R0, -RZ, R0.H0_H0 ;  /* 0x20000000ff007230 */ /* 0x004fca0000004100 */
[----:B------:R-:W-:Y:S01]  /*6e50*/  F2FP.BF16.PACK_AB R0, RZ, R0 ;  /* 0x00000000ff00723e */ /* 0x000fe200000010ff */
[----:B------:R-:W-:Y:S05]  /*6e60*/  BRA `(.L_x_967) ;  /* 0x00000c4000007947 */ /* 0x000fea0003800000 */
.L_x_970:
        /* <DEDUP_REMOVED lines=9> */
.L_x_973:
[----:B------:R-:W2:Y:S02]  /*6f00*/  LDG.E.U16 R2, [R2.64] ;  /* 0x0000002402027981 */ /* 0x000ea4000c1e1500 */
[----:B--2---:R-:W-:-:S05]  /*6f10*/  HADD2.F32 R0, -RZ, R2.H0_H0 ;  /* 0x20000002ff007230 */ /* 0x004fca0000004100 */
[----:B------:R-:W-:Y:S01]  /*6f20*/  F2FP.BF16.PACK_AB R0, RZ, R0 ;  /* 0x00000000ff00723e */ /* 0x000fe200000010ff */
[----:B------:R-:W-:Y:S05]  /*6f30*/  BRA `(.L_x_967) ;  /* 0x00000b7000007947 */ /* 0x000fea0003800000 */
.L_x_972:
[----:B------:R-:W2:Y:S02]  /*6f40*/  LDG.E.64 R2, [R2.64] ;  /* 0x0000002402027981 */ /* 0x000ea4000c1e1b00 */
[----:B--2---:R-:W0:Y:S01]  /*6f50*/  F2F.F32.F64 R0, R2 ;  /* 0x0000000200007310 */ /* 0x004e220000301000 */
[----:B------:R-:W0:-:S14]  /*6f60*/  DSETP.GEU.AND P0, PT, |R2|, c[0x2][0x0], PT ;  /* 0x008000000200762a */ /* 0x000e1c0003f0e200 */
[----:B0-----:R-:W-:-:S05]  /*6f70*/  @!P0 FMUL R0, R0, 1.175494350822287508e-38 ;  /* 0x0080000000008820 */ /* 0x001fca0000400000 */
[----:B------:R-:W-:Y:S01]  /*6f80*/  F2FP.BF16.PACK_AB R0, RZ, R0 ;  /* 0x00000000ff00723e */ /* 0x000fe200000010ff */
[----:B------:R-:W-:Y:S05]  /*6f90*/  BRA `(.L_x_967) ;  /* 0x00000b1000007947 */ /* 0x000fea0003800000 */
.L_x_962:
        /* <DEDUP_REMOVED lines=13> */
.L_x_976:
[----:B------:R-:W2:Y:S02]  /*7070*/  LDG.E.64 R2, [R2.64] ;  /* 0x0000002402027981 */ /* 0x000ea4000c1e1b00 */
[----:B--2---:R-:W0:Y:S01]  /*7080*/  F2F.F32.F64 R0, R2 ;  /* 0x0000000200007310 */ /* 0x004e220000301000 */
[----:B------:R-:W0:-:S14]  /*7090*/  DSETP.GEU.AND P0, PT, |R2|, c[0x2][0x0], PT ;  /* 0x008000000200762a */ /* 0x000e1c0003f0e200 */
[----:B0-----:R-:W-:-:S05]  /*70a0*/  @!P0 FMUL R0, R0, 1.175494350822287508e-38 ;  /* 0x0080000000008820 */ /* 0x001fca0000400000 */
[----:B------:R-:W-:Y:S01]  /*70b0*/  F2FP.BF16.PACK_AB R0, RZ, R0 ;  /* 0x00000000ff00723e */ /* 0x000fe200000010ff */
[----:B------:R-:W-:Y:S05]  /*70c0*/  BRA `(.L_x_967) ;  /* 0x000009e000007947 */ /* 0x000fea0003800000 */
.L_x_975:
        /* <DEDUP_REMOVED lines=28> */
.L_x_978:
        /* <DEDUP_REMOVED lines=15> */
.L_x_977:
[----:B------:R0:W5:Y:S01]  /*7380*/  LDG.E.U16 R0, [R2.64] ;  /* 0x0000002402007981 */ /* 0x000162000c1e1500 */
[----:B------:R-:W-:Y:S05]  /*7390*/  BRA `(.L_x_967) ;  /* 0x0000071000007947 */ /* 0x000fea0003800000 */
.L_x_974:
        /* <DEDUP_REMOVED lines=12> */
.L_x_981:
        /* <DEDUP_REMOVED lines=21> */
.L_x_985:
[----:B------:R-:W-:Y:S05]  /*75b0*/  BSYNC B1 ;  /* 0x0000000000017941 */ /* 0x000fea0003800000 */
.L_x_984:
[----:B------:R-:W-:Y:S01]  /*75c0*/  LEA R3, R0, 0x3b800000, 0x17 ;  /* 0x3b80000000037811 */ /* 0x000fe200078eb8ff */
[----:B------:R-:W-:-:S05]  /*75d0*/  IMAD.SHL.U32 R0, R2, 0x100000, RZ ;  /* 0x0010000002007824 */ /* 0x000fca00078e00ff */
[----:B------:R-:W-:Y:S02]  /*75e0*/  LOP3.LUT R0, R3, R0, R4, 0xfe, !PT ;  /* 0x0000000003007212 */ /* 0x000fe400078efe04 */
.L_x_983:
[----:B------:R-:W-:Y:S05]  /*75f0*/  BSYNC B0 ;  /* 0x0000000000007941 */ /* 0x000fea0003800000 */
.L_x_982:
[----:B------:R-:W-:Y:S01]  /*7600*/  F2FP.BF16.PACK_AB R0, RZ, R0 ;  /* 0x00000000ff00723e */ /* 0x000fe200000010ff */
[----:B------:R-:W-:Y:S05]  /*7610*/  BRA `(.L_x_967) ;  /* 0x0000049000007947 */ /* 0x000fea0003800000 */
.L_x_980:
        /* <DEDUP_REMOVED lines=21> */
.L_x_989:
[----:B------:R-:W-:Y:S05]  /*7770*/  BSYNC B1 ;  /* 0x0000000000017941 */ /* 0x000fea0003800000 */
.L_x_988:
[----:B------:R-:W-:Y:S01]  /*7780*/  LEA R3, R0, 0x37800000, 0x17 ;  /* 0x3780000000037811 */ /* 0x000fe200078eb8ff */
[----:B------:R-:W-:-:S05]  /*7790*/  IMAD.SHL.U32 R0, R2, 0x200000, RZ ;  /* 0x0020000002007824 */ /* 0x000fca00078e00ff */
[----:B------:R-:W-:Y:S02]  /*77a0*/  LOP3.LUT R0, R3, R0, R4, 0xfe, !PT ;  /* 0x0000000003007212 */ /* 0x000fe400078efe04 */
.L_x_987:
[----:B------:R-:W-:Y:S05]  /*77b0*/  BSYNC B0 ;  /* 0x0000000000007941 */ /* 0x000fea0003800000 */
.L_x_986:
[----:B------:R-:W-:Y:S01]  /*77c0*/  F2FP.BF16.PACK_AB R0, RZ, R0 ;  /* 0x00000000ff00723e */ /* 0x000fe200000010ff */
[----:B------:R-:W-:Y:S05]  /*77d0*/  BRA `(.L_x_967) ;  /* 0x000002d000007947 */ /* 0x000fea0003800000 */
.L_x_979:
        /* <DEDUP_REMOVED lines=14> */
.L_x_993:
[----:B------:R-:W-:Y:S05]  /*78c0*/  BSYNC B0 ;  /* 0x0000000000007941 */ /* 0x000fea0003800000 */
.L_x_992:
[----:B------:R-:W-:Y:S01]  /*78d0*/  F2FP.BF16.PACK_AB R0, RZ, R0 ;  /* 0x00000000ff00723e */ /* 0x000fe200000010ff */
[----:B------:R-:W-:Y:S05]  /*78e0*/  BRA `(.L_x_967) ;  /* 0x000001c000007947 */ /* 0x000fea0003800000 */
.L_x_966:
        /* <DEDUP_REMOVED lines=21> */
.L_x_991:
[----:B------:R-:W2:Y:S02]  /*7a40*/  LDG.E.64 R2, [R2.64] ;  /* 0x0000002402027981 */ /* 0x000ea4000c1e1b00 */
[----:B--2---:R-:W0:Y:S02]  /*7a50*/  I2F.U64 R0, R2 ;  /* 0x0000000200007312 */ /* 0x004e240000301000 */
[----:B0-----:R-:W-:Y:S01]  /*7a60*/  F2FP.BF16.PACK_AB R0, RZ, R0 ;  /* 0x00000000ff00723e */ /* 0x001fe200000010ff */
[----:B------:R-:W-:Y:S05]  /*7a70*/  BRA `(.L_x_967) ;  /* 0x0000003000007947 */ /* 0x000fea0003800000 */
.L_x_990:
[----:B------:R-:W2:Y:S02]  /*7a80*/  LDG.E R2, [R2.64] ;  /* 0x0000002402027981 */ /* 0x000ea4000c1e1900 */
[----:B--2---:R-:W0:Y:S02]  /*7a90*/  I2F.U32 R0, R2 ;  /* 0x0000000200007306 */ /* 0x004e240000201000 */
[----:B0-----:R-:W-:-:S06]  /*7aa0*/  F2FP.BF16.PACK_AB R0, RZ, R0 ;  /* 0x00000000ff00723e */ /* 0x001fcc00000010ff */
.L_x_967:
        /* <DEDUP_REMOVED lines=22> */
.L_x_997:
[----:B------:R-:W-:-:S06]  /*7c10*/  PRMT R3, RZ, 0x5410, R0 ;  /* 0x00005410ff037816 */ /* 0x000fcc0000000000 */
[----:B------:R-:W0:Y:S02]  /*7c20*/  F2I.S64.TRUNC R2, R3 ;  /* 0x0000000300027311 */ /* 0x000e24000020d900 */
[----:B0-----:R0:W-:Y:S01]  /*7c30*/  STG.E.U8 [R16.64], R2 ;  /* 0x0000000210007986 */ /* 0x0011e2000c101124 */
[----:B------:R-:W-:Y:S05]  /*7c40*/  BRA `(.L_x_999) ;  /* 0x00000e4000007947 */ /* 0x000fea0003800000 */
.L_x_996:
        /* <DEDUP_REMOVED lines=10> */
.L_x_1001:
[----:B------:R-:W-:-:S04]  /*7cf0*/  PRMT R0, RZ, 0x5410, R0 ;  /* 0x00005410ff007816 */ /* 0x000fc80000000000 */
[----:B------:R-:W0:Y:S02]  /*7d00*/  F2I.FTZ.TRUNC.NTZ R3, R0 ;  /* 0x0000000000037305 */ /* 0x000e24000021f100 */
[----:B0-----:R0:W-:Y:S01]  /*7d10*/  STG.E [R16.64], R3 ;  /* 0x0000000310007986 */ /* 0x0011e2000c101924 */
[----:B------:R-:W-:Y:S05]  /*7d20*/  BRA `(.L_x_999) ;  /* 0x00000d6000007947 */ /* 0x000fea0003800000 */
.L_x_1000:
[----:B------:R-:W-:-:S04]  /*7d30*/  PRMT R0, RZ, 0x5410, R0 ;  /* 0x00005410ff007816 */ /* 0x000fc80000000000 */
[----:B------:R-:W0:Y:S02]  /*7d40*/  F2I.FTZ.TRUNC.NTZ R3, R0 ;  /* 0x0000000000037305 */ /* 0x000e24000021f100 */
[----:B0-----:R0:W-:Y:S01]  /*7d50*/  STG.E.U16 [R16.64], R3 ;  /* 0x0000000310007986 */ /* 0x0011e2000c101524 */
[----:B------:R-:W-:Y:S05]  /*7d60*/  BRA `(.L_x_999) ;  /* 0x00000d2000007947 */ /* 0x000fea0003800000 */
.L_x_995:
        /* <DEDUP_REMOVED lines=9> */
.L_x_1003:
[----:B------:R-:W-:-:S04]  /*7e00*/  PRMT R0, RZ, 0x5410, R0 ;  /* 0x00005410ff007816 */ /* 0x000fc80000000000 */
[----:B------:R-:W-:-:S05]  /*7e10*/  F2FP.PACK_AB R0, RZ, R0 ;  /* 0x00000000ff00723e */ /* 0x000fca00000000ff */
[----:B------:R0:W-:Y:S01]  /*7e20*/  STG.E.U16 [R16.64], R0 ;  /* 0x0000000010007986 */ /* 0x0001e2000c101524 */
[----:B------:R-:W-:Y:S05]  /*7e30*/  BRA `(.L_x_999) ;  /* 0x00000c5000007947 */ /* 0x000fea0003800000 */
.L_x_1002:
        /* <DEDUP_REMOVED lines=10> */
.L_x_1005:
[----:B------:R-:W-:-:S04]  /*7ee0*/  PRMT R0, RZ, 0x5410, R0 ;  /* 0x00005410ff007816 */ /* 0x000fc80000000000 */
[----:B------:R-:W-:-:S04]  /*7ef0*/  F2FP.PACK_AB R3, RZ, R0 ;  /* 0x00000000ff03723e */ /* 0x000fc800000000ff */
[----:B------:R-:W-:-:S05]  /*7f00*/  PRMT R3, R3, 0x5410, RZ ;  /* 0x0000541003037816 */ /* 0x000fca00000000ff */
[----:B------:R0:W-:Y:S01]  /*7f10*/  STG.E [R16.64], R3 ;  /* 0x0000000310007986 */ /* 0x0001e2000c101924 */
[----:B------:R-:W-:Y:S05]  /*7f20*/  BRA `(.L_x_999) ;  /* 0x00000b6000007947 */ /* 0x000fea0003800000 */
.L_x_1004:
[----:B------:R-:W-:-:S05]  /*7f30*/  PRMT R2, RZ, 0x5410, R0 ;  /* 0x00005410ff027816 */ /* 0x000fca0000000000 */
[----:B------:R-:W-:-:S06]  /*7f40*/  FMUL.FTZ R2, R2, 1 ;  /* 0x3f80000002027820 */ /* 0x000fcc0000410000 */
[----:B------:R-:W0:Y:S02]  /*7f50*/  F2F.F64.F32 R2, R2 ;  /* 0x0000000200027310 */ /* 0x000e240000201800 */
[----:B0-----:R0:W-:Y:S01]  /*7f60*/  STG.E.64 [R16.64], R2 ;  /* 0x0000000210007986 */ /* 0x0011e2000c101b24 */
[----:B------:R-:W-:Y:S05]  /*7f70*/  BRA `(.L_x_999) ;  /* 0x00000b1000007947 */ /* 0x000fea0003800000 */
.L_x_994:
        /* <DEDUP_REMOVED lines=13> */
.L_x_1008:
[----:B------:R-:W-:Y:S01]  /*8050*/  PRMT R0, RZ, 0x5410, R0 ;  /* 0x00005410ff007816 */ /* 0x000fe20000000000 */
[----:B------:R-:W-:-:S04]  /*8060*/  CS2R R6, SRZ ;  /* 0x0000000000067805 */ /* 0x000fc8000001ff00 */
[----:B------:R-:W-:-:S04]  /*8070*/  FMUL.FTZ R0, R0, 1 ;  /* 0x3f80000000007820 */ /* 0x000fc80000410000 */
[----:B------:R-:W0:Y:S02]  /*8080*/  F2F.F64.F32 R4, R0 ;  /* 0x0000000000047310 */ /* 0x000e240000201800 */
[----:B0-----:R0:W-:Y:S01]  /*8090*/  STG.E.128 [R16.64], R4 ;  /* 0x0000000410007986 */ /* 0x0011e2000c101d24 */
[----:B------:R-:W-:Y:S05]  /*80a0*/  BRA `(.L_x_999) ;  /* 0x000009e000007947 */ /* 0x000fea0003800000 */
.L_x_1007:
        /* <DEDUP_REMOVED lines=21> */
.L_x_1012:
[----:B------:R-:W-:Y:S05]  /*8200*/  BSYNC B0 ;  /* 0x0000000000007941 */ /* 0x000fea0003800000 */
.L_x_1011:
[----:B------:R-:W-:-:S05]  /*8210*/  LOP3.LUT R3, R0, R3, RZ, 0xfc, !PT ;  /* 0x0000000300037212 */ /* 0x000fca00078efcff */
[----:B------:R0:W-:Y:S01]  /*8220*/  STG.E.U8 [R16.64], R3 ;  /* 0x0000000310007986 */ /* 0x0001e2000c101124 */
[----:B------:R-:W-:Y:S05]  /*8230*/  BRA `(.L_x_999) ;  /* 0x0000085000007947 */ /* 0x000fea0003800000 */
.L_x_1010:
        /* <DEDUP_REMOVED lines=13> */
.L_x_1014:
[----:B------:R-:W-:Y:S01]  /*8310*/  IMAD.MOV.U32 R0, RZ, RZ, 0x7f ;  /* 0x0000007fff007424 */ /* 0x000fe200078e00ff */
[----:B------:R-:W-:-:S04]  /*8320*/  ISETP.GT.U32.AND P0, PT, R2, 0x7f800000, PT ;  /* 0x7f8000000200780c */ /* 0x000fc80003f04070 */
[----:B------:R-:W-:-:S04]  /*8330*/  SEL R0, R0, 0x7c, P0 ;  /* 0x0000007c00007807 */ /* 0x000fc80000000000 */
.L_x_1015:
[----:B------:R-:W-:Y:S05]  /*8340*/  BSYNC B0 ;  /* 0x0000000000007941 */ /* 0x000fea0003800000 */
.L_x_1013:
[----:B------:R-:W-:-:S04]  /*8350*/  LOP3.LUT R2, R3, 0x80000000, RZ, 0xc0, !PT ;  /* 0x8000000003027812 */ /* 0x000fc800078ec0ff */
[----:B------:R-:W-:-:S04]  /*8360*/  SHF.R.U32.HI R3, RZ, 0x18, R2 ;  /* 0x00000018ff037819 */ /* 0x000fc80000011602 */
[----:B------:R-:W-:-:S05]  /*8370*/  LOP3.LUT R3, R0, R3, RZ, 0xfc, !PT ;  /* 0x0000000300037212 */ /* 0x000fca00078efcff */
[----:B------:R0:W-:Y:S01]  /*8380*/  STG.E.U8 [R16.64], R3 ;  /* 0x0000000310007986 */ /* 0x0001e2000c101124 */
[----:B------:R-:W-:Y:S05]  /*8390*/  BRA `(.L_x_999) ;  /* 0x000006f000007947 */ /* 0x000fea0003800000 */
.L_x_1009:
[----:B------:R0:W-:Y:S01]  /*83a0*/  STG.E.U16 [R16.64], R0 ;  /* 0x0000000010007986 */ /* 0x0001e2000c101524 */
[----:B------:R-:W-:Y:S05]  /*83b0*/  BRA `(.L_x_999) ;  /* 0x000006d000007947 */ /* 0x000fea0003800000 */
.L_x_1006:
        /* <DEDUP_REMOVED lines=12> */
.L_x_1018:
        /* <DEDUP_REMOVED lines=17> */
.L_x_1021:
[----:B------:R-:W-:-:S04]  /*8590*/  LOP3.LUT R2, R3, 0x80000000, RZ, 0xc0, !PT ;  /* 0x8000000003027812 */ /* 0x000fc800078ec0ff */
[----:B------:R-:W-:-:S04]  /*85a0*/  SHF.R.U32.HI R3, RZ, 0x18, R2 ;  /* 0x00000018ff037819 */ /* 0x000fc80000011602 */
[----:B------:R-:W-:-:S04]  /*85b0*/  LOP3.LUT R0, R0, R3, RZ, 0xfc, !PT ;  /* 0x0000000300007212 */ /* 0x000fc800078efcff */
[----:B------:R-:W-:Y:S02]  /*85c0*/  PRMT R8, R0, 0x7610, R8 ;  /* 0x0000761000087816 */ /* 0x000fe40000000008 */
.L_x_1020:
[----:B------:R-:W-:Y:S05]  /*85d0*/  BSYNC B0 ;  /* 0x0000000000007941 */ /* 0x000fea0003800000 */
.L_x_1019:
[----:B------:R0:W-:Y:S01]  /*85e0*/  STG.E.U8 [R16.64], R8 ;  /* 0x0000000810007986 */ /* 0x0001e2000c101124 */
[----:B------:R-:W-:Y:S05]  /*85f0*/  BRA `(.L_x_999) ;  /* 0x0000049000007947 */ /* 0x000fea0003800000 */
.L_x_1017:
        /* <DEDUP_REMOVED lines=17> */
.L_x_1024:
[----:B------:R-:W-:-:S04]  /*8710*/  LOP3.LUT R2, R3, 0x80000000, RZ, 0xc0, !PT ;  /* 0x8000000003027812 */ /* 0x000fc800078ec0ff */
[----:B------:R-:W-:-:S04]  /*8720*/  SHF.R.U32.HI R3, RZ, 0x18, R2 ;  /* 0x00000018ff037819 */ /* 0x000fc80000011602 */
[----:B------:R-:W-:-:S04]  /*8730*/  LOP3.LUT R0, R0, R3, RZ, 0xfc, !PT ;  /* 0x0000000300007212 */ /* 0x000fc800078efcff */
[----:B------:R-:W-:Y:S02]  /*8740*/  PRMT R8, R0, 0x7610, R8 ;  /* 0x0000761000087816 */ /* 0x000fe40000000008 */
.L_x_1023:
[----:B------:R-:W-:Y:S05]  /*8750*/  BSYNC B0 ;  /* 0x0000000000007941 */ /* 0x000fea0003800000 */
.L_x_1022:
[----:B------:R0:W-:Y:S01]  /*8760*/  STG.E.U8 [R16.64], R8 ;  /* 0x0000000810007986 */ /* 0x0001e2000c101124 */
[----:B------:R-:W-:Y:S05]  /*8770*/  BRA `(.L_x_999) ;  /* 0x0000031000007947 */ /* 0x000fea0003800000 */
.L_x_1016:
        /* <DEDUP_REMOVED lines=22> */
.L_x_998:
        /* <DEDUP_REMOVED lines=20> */
.L_x_1026:
[----:B------:R-:W-:-:S06]  /*8a20*/  PRMT R2, RZ, 0x5410, R0 ;  /* 0x00005410ff027816 */ /* 0x000fcc0000000000 */
[----:B------:R-:W0:Y:S02]  /*8a30*/  F2I.U64.TRUNC R2, R2 ;  /* 0x0000000200027311 */ /* 0x000e24000020d800 */
[----:B0-----:R0:W-:Y:S01]  /*8a40*/  STG.E.64 [R16.64], R2 ;  /* 0x0000000210007986 */ /* 0x0011e2000c101b24 */
[----:B------:R-:W-:Y:S05]  /*8a50*/  BRA `(.L_x_999) ;  /* 0x0000003000007947 */ /* 0x000fea0003800000 */
.L_x_1025:
[----:B------:R-:W-:-:S04]  /*8a60*/  PRMT R0, RZ, 0x5410, R0 ;  /* 0x00005410ff007816 */ /* 0x000fc80000000000 */
[----:B------:R-:W0:Y:S02]  /*8a70*/  F2I.FTZ.U32.TRUNC.NTZ R3, R0 ;  /* 0x0000000000037305 */ /* 0x000e24000021f000 */
[----:B0-----:R0:W-:Y:S02]  /*8a80*/  STG.E [R16.64], R3 ;  /* 0x0000000310007986 */ /* 0x0011e4000c101924 */
.L_x_999:
[----:B------:R-:W-:Y:S02]  /*8a90*/  IADD3 R19, R19, 0x80, RZ ;  /* 0x0000008013137810 */ /* 0x000fe40007ffe0ff */
.L_x_894:
[----:B------:R-:W-:Y:S05]  /*8aa0*/  BSYNC B6 ;  /* 0x0000000000067941 */ /* 0x000fea0003800000 */
.L_x_893:
[----:B------:R-:W-:-:S13]  /*8ab0*/  ISETP.GE.AND P0, PT, R19, c[0x0][0x160], PT ;  /* 0x0000580013007a0c */ /* 0x000fda0003f06270 */
[----:B------:R-:W-:Y:S05]  /*8ac0*/  @P0 EXIT ;  /* 0x000000000000094d */ /* 0x000fea0003800000 */
        /* <DEDUP_REMOVED lines=228> */
.L_x_1027:
        /* <DEDUP_REMOVED lines=20> */
.L_x_1031:
[----:B------:R-:W2:Y:S02]  /*9a50*/  LDG.E.U8 R2, [R2.64] ;  /* 0x0000002402027981 */ /* 0x000ea4000c1e1100 */
[----:B--2---:R-:W0:Y:S02]  /*9a60*/  I2F.U16 R0, R2 ;  /* 0x0000000200007306 */ /* 0x004e240000101000 */
[----:B0-----:R-:W-:Y:S01]  /*9a70*/  F2FP.BF16.PACK_AB R0, RZ, R0 ;  /* 0x00000000ff00723e */ /* 0x001fe200000010ff */
[----:B------:R-:W-:Y:S05]  /*9a80*/  BRA `(.L_x_1033) ;  /* 0x00000e3000007947 */ /* 0x000fea0003800000 */
.L_x_1030:
        /* <DEDUP_REMOVED lines=10> */
.L_x_1035:
[----:B------:R-:W2:Y:S02]  /*9b30*/  LDG.E R2, [R2.64] ;  /* 0x0000002402027981 */ /* 0x000ea4000c1e1900 */
[----:B--2---:R-:W0:Y:S02]  /*9b40*/  I2F R0, R2 ;  /* 0x0000000200007306 */ /* 0x004e240000201400 */
[----:B0-----:R-:W-:Y:S01]  /*9b50*/  F2FP.BF16.PACK_AB R0, RZ, R0 ;  /* 0x00000000ff00723e */ /* 0x001fe200000010ff */
[----:B------:R-:W-:Y:S05]  /*9b60*/  BRA `(.L_x_1033) ;  /* 0x00000d5000007947 */ /* 0x000fea0003800000 */
.L_x_1034:
[----:B------:R-:W2:Y:S02]  /*9b70*/  LDG.E.U16 R2, [R2.64] ;  /* 0x0000002402027981 */ /* 0x000ea4000c1e1500 */
[----:B--2---:R-:W0:Y:S02]  /*9b80*/  I2F.S16 R0, R2 ;  /* 0x0000000200007306 */ /* 0x004e240000101400 */
[----:B0-----:R-:W-:Y:S01]  /*9b90*/  F2FP.BF16.PACK_AB R0, RZ, R0 ;  /* 0x00000000ff00723e */ /* 0x001fe200000010ff */
[----:B------:R-:W-:Y:S05]  /*9ba0*/  BRA `(.L_x_1033) ;  /* 0x00000d1000007947 */ /* 0x000fea0003800000 */
.L_x_1029:
        /* <DEDUP_REMOVED lines=9> */
.L_x_1037:
[----:B------:R-:W2:Y:S02]  /*9c40*/  LDG.E.U16 R0, [R2.64] ;  /* 0x0000002402007981 */ /* 0x000ea4000c1e1500 */
[----:B--2---:R-:W-:-:S05]  /*9c50*/  HADD2.F32 R0, -RZ, R0.H0_H0 ;  /* 0x20000000ff007230 */ /* 0x004fca0000004100 */
[----:B------:R-:W-:Y:S01]  /*9c60*/  F2FP.BF16.PACK_AB R0, RZ, R0 ;  /* 0x00000000ff00723e */ /* 0x000fe200000010ff */
[----:B------:R-:W-:Y:S05]  /*9c70*/  BRA `(.L_x_1033) ;  /* 0x00000c4000007947 */ /* 0x000fea0003800000 */
.L_x_1036:
        /* <DEDUP_REMOVED lines=9> */
.L_x_1039:
[----:B------:R-:W2:Y:S02]  /*9d10*/  LDG.E.U16 R2, [R2.64] ;  /* 0x0000002402027981 */ /* 0x000ea4000c1e1500 */
[----:B--2---:R-:W-:-:S05]  /*9d20*/  HADD2.F32 R0, -RZ, R2.H0_H0 ;  /* 0x20000002ff007230 */ /* 0x004fca0000004100 */
[----:B------:R-:W-:Y:S01]  /*9d30*/  F2FP.BF16.PACK_AB R0, RZ, R0 ;  /* 0x00000000ff00723e */ /* 0x000fe200000010ff */
[----:B------:R-:W-:Y:S05]  /*9d40*/  BRA `(.L_x_1033) ;  /* 0x00000b7000007947 */ /* 0x000fea0003800000 */
.L_x_1038:
[----:B------:R-:W2:Y:S02]  /*9d50*/  LDG.E.64 R2, [R2.64] ;  /* 0x0000002402027981 */ /* 0x000ea4000c1e1b00 */
[----:B--2---:R-:W0:Y:S01]  /*9d60*/  F2F.F32.F64 R0, R2 ;  /* 0x0000000200007310 */ /* 0x004e220000301000 */
[----:B------:R-:W0:-:S14]  /*9d70*/  DSETP.GEU.AND P0, PT, |R2|, c[0x2][0x0], PT ;  /* 0x008000000200762a */ /* 0x000e1c0003f0e200 */
[----:B0-----:R-:W-:-:S05]  /*9d80*/  @!P0 FMUL R0, R0, 1.175494350822287508e-38 ;  /* 0x0080000000008820 */ /* 0x001fca0000400000 */
[----:B------:R-:W-:Y:S01]  /*9d90*/  F2FP.BF16.PACK_AB R0, RZ, R0 ;  /* 0x00000000ff00723e */ /* 0x000fe200000010ff */
[----:B------:R-:W-:Y:S05]  /*9da0*/  BRA `(.L_x_1033) ;  /* 0x00000b1000007947 */ /* 0x000fea0003800000 */
.L_x_1028:
        /* <DEDUP_REMOVED lines=13> */
.L_x_1042:
[----:B------:R-:W2:Y:S02]  /*9e80*/  LDG.E.64 R2, [R2.64] ;  /* 0x0000002402027981 */ /* 0x000ea4000c1e1b00 */
[----:B--2---:R-:W0:Y:S01]  /*9e90*/  F2F.F32.F64 R0, R2 ;  /* 0x0000000200007310 */ /* 0x004e220000301000 */
[----:B------:R-:W0:-:S14]  /*9ea0*/  DSETP.GEU.AND P0, PT, |R2|, c[0x2][0x0], PT ;  /* 0x008000000200762a */ /* 0x000e1c0003f0e200 */
[----:B0-----:R-:W-:-:S05]  /*9eb0*/  @!P0 FMUL R0, R0, 1.175494350822287508e-38 ;  /* 0x0080000000008820 */ /* 0x001fca0000400000 */
[----:B------:R-:W-:Y:S01]  /*9ec0*/  F2FP.BF16.PACK_AB R0, RZ, R0 ;  /* 0x00000000ff00723e */ /* 0x000fe200000010ff */
[----:B------:R-:W-:Y:S05]  /*9ed0*/  BRA `(.L_x_1033) ;  /* 0x000009e000007947 */ /* 0x000fea0003800000 */
.L_x_1041:
        /* <DEDUP_REMOVED lines=28> */
.L_x_1044:
        /* <DEDUP_REMOVED lines=15> */
.L_x_1043:
[----:B------:R0:W5:Y:S01]  /*a190*/  LDG.E.U16 R0, [R2.64] ;  /* 0x0000002402007981 */ /* 0x000162000c1e1500 */
[----:B------:R-:W-:Y:S05]  /*a1a0*/  BRA `(.L_x_1033) ;  /* 0x0000071000007947 */ /* 0x000fea0003800000 */
.L_x_1040:
        /* <DEDUP_REMOVED lines=12> */
.L_x_1047:
        /* <DEDUP_REMOVED lines=21> */
.L_x_1051:
[----:B------:R-:W-:Y:S05]  /*a3c0*/  BSYNC B1 ;  /* 0x0000000000017941 */ /* 0x000fea0003800000 */
.L_x_1050:
[----:B------:R-:W-:Y:S01]  /*a3d0*/  LEA R3, R0, 0x3b800000, 0x17 ;  /* 0x3b80000000037811 */ /* 0x000fe200078eb8ff */
[----:B------:R-:W-:-:S05]  /*a3e0*/  IMAD.SHL.U32 R0, R2, 0x100000, RZ ;  /* 0x0010000002007824 */ /* 0x000fca00078e00ff */
[----:B------:R-:W-:Y:S02]  /*a3f0*/  LOP3.LUT R0, R3, R0, R4, 0xfe, !PT ;  /* 0x0000000003007212 */ /* 0x000fe400078efe04 */
.L_x_1049:
[----:B------:R-:W-:Y:S05]  /*a400*/  BSYNC B0 ;  /* 0x0000000000007941 */ /* 0x000fea0003800000 */
.L_x_1048:
[----:B------:R-:W-:Y:S01]  /*a410*/  F2FP.BF16.PACK_AB R0, RZ, R0 ;  /* 0x00000000ff00723e */ /* 0x000fe200000010ff */
[----:B------:R-:W-:Y:S05]  /*a420*/  BRA `(.L_x_1033) ;  /* 0x0000049000007947 */ /* 0x000fea0003800000 */
.L_x_1046:
        /* <DEDUP_REMOVED lines=21> */
.L_x_1055:
[----:B------:R-:W-:Y:S05]  /*a580*/  BSYNC B1 ;  /* 0x0000000000017941 */ /* 0x000fea0003800000 */
.L_x_1054:
[----:B------:R-:W-:Y:S01]  /*a590*/  LEA R3, R0, 0x37800000, 0x17 ;  /* 0x3780000000037811 */ /* 0x000fe200078eb8ff */
[----:B------:R-:W-:-:S05]  /*a5a0*/  IMAD.SHL.U32 R0, R2, 0x200000, RZ ;  /* 0x0020000002007824 */ /* 0x000fca00078e00ff */
[----:B------:R-:W-:Y:S02]  /*a5b0*/  LOP3.LUT R0, R3, R0, R4, 0xfe, !PT ;  /* 0x0000000003007212 */ /* 0x000fe400078efe04 */
.L_x_1053:
[----:B------:R-:W-:Y:S05]  /*a5c0*/  BSYNC B0 ;  /* 0x0000000000007941 */ /* 0x000fea0003800000 */
.L_x_1052:
[----:B------:R-:W-:Y:S01]  /*a5d0*/  F2FP.BF16.PACK_AB R0, RZ, R0 ;  /* 0x00000000ff00723e */ /* 0x000fe200000010ff */
[----:B------:R-:W-:Y:S05]  /*a5e0*/  BRA `(.L_x_1033) ;  /* 0x000002d000007947 */ /* 0x000fea0003800000 */
.L_x_1045:
        /* <DEDUP_REMOVED lines=14> */
.L_x_1059:
[----:B------:R-:W-:Y:S05]  /*a6d0*/  BSYNC B0 ;  /* 0x0000000000007941 */ /* 0x000fea0003800000 */
.L_x_1058:
[----:B------:R-:W-:Y:S01]  /*a6e0*/  F2FP.BF16.PACK_AB R0, RZ, R0 ;  /* 0x00000000ff00723e */ /* 0x000fe200000010ff */
[----:B------:R-:W-:Y:S05]  /*a6f0*/  BRA `(.L_x_1033) ;  /* 0x000001c000007947 */ /* 0x000fea0003800000 */
.L_x_1032:
        /* <DEDUP_REMOVED lines=21> */
.L_x_1057:
[----:B------:R-:W2:Y:S02]  /*a850*/  LDG.E.64 R2, [R2.64] ;  /* 0x0000002402027981 */ /* 0x000ea4000c1e1b00 */
[----:B--2---:R-:W0:Y:S02]  /*a860*/  I2F.U64 R0, R2 ;  /* 0x0000000200007312 */ /* 0x004e240000301000 */
[----:B0-----:R-:W-:Y:S01]  /*a870*/  F2FP.BF16.PACK_AB R0, RZ, R0 ;  /* 0x00000000ff00723e */ /* 0x001fe200000010ff */
[----:B------:R-:W-:Y:S05]  /*a880*/  BRA `(.L_x_1033) ;  /* 0x0000003000007947 */ /* 0x000fea0003800000 */
.L_x_1056:
[----:B------:R-:W2:Y:S02]  /*a890*/  LDG.E R2, [R2.64] ;  /* 0x0000002402027981 */ /* 0x000ea4000c1e1900 */
[----:B--2---:R-:W0:Y:S02]  /*a8a0*/  I2F.U32 R0, R2 ;  /* 0x0000000200007306 */ /* 0x004e240000201000 */
[----:B0-----:R-:W-:-:S06]  /*a8b0*/  F2FP.BF16.PACK_AB R0, RZ, R0 ;  /* 0x00000000ff00723e */ /* 0x001fcc00000010ff */
.L_x_1033:
        /* <DEDUP_REMOVED lines=22> */
.L_x_1063:
[----:B------:R-:W-:-:S06]  /*aa20*/  PRMT R3, RZ, 0x5410, R0 ;  /* 0x00005410ff037816 */ /* 0x000fcc0000000000 */
[----:B------:R-:W0:Y:S02]  /*aa30*/  F2I.S64.TRUNC R2, R3 ;  /* 0x0000000300027311 */ /* 0x000e24000020d900 */
[----:B0-----:R-:W-:Y:S01]  /*aa40*/  STG.E.U8 [R16.64], R2 ;  /* 0x0000000210007986 */ /* 0x001fe2000c101124 */
[----:B------:R-:W-:Y:S05]  /*aa50*/  EXIT ;  /* 0x000000000000794d */ /* 0x000fea0003800000 */
.L_x_1062:
        /* <DEDUP_REMOVED lines=10> */
.L_x_1066:
[----:B------:R-:W-:-:S04]  /*ab00*/  PRMT R0, RZ, 0x5410, R0 ;  /* 0x00005410ff007816 */ /* 0x000fc80000000000 */
[----:B------:R-:W0:Y:S02]  /*ab10*/  F2I.FTZ.TRUNC.NTZ R3, R0 ;  /* 0x0000000000037305 */ /* 0x000e24000021f100 */
[----:B0-----:R-:W-:Y:S01]  /*ab20*/  STG.E [R16.64], R3 ;  /* 0x0000000310007986 */ /* 0x001fe2000c101924 */
[----:B------:R-:W-:Y:S05]  /*ab30*/  EXIT ;  /* 0x000000000000794d */ /* 0x000fea0003800000 */
.L_x_1065:
[----:B------:R-:W-:-:S04]  /*ab40*/  PRMT R0, RZ, 0x5410, R0 ;  /* 0x00005410ff007816 */ /* 0x000fc80000000000 */
[----:B------:R-:W0:Y:S02]  /*ab50*/  F2I.FTZ.TRUNC.NTZ R3, R0 ;  /* 0x0000000000037305 */ /* 0x000e24000021f100 */
[----:B0-----:R-:W-:Y:S01]  /*ab60*/  STG.E.U16 [R16.64], R3 ;  /* 0x0000000310007986 */ /* 0x001fe2000c101524 */
[----:B------:R-:W-:Y:S05]  /*ab70*/  EXIT ;  /* 0x000000000000794d */ /* 0x000fea0003800000 */
.L_x_1061:
        /* <DEDUP_REMOVED lines=9> */
.L_x_1068:
[----:B------:R-:W-:-:S04]  /*ac10*/  PRMT R0, RZ, 0x5410, R0 ;  /* 0x00005410ff007816 */ /* 0x000fc80000000000 */
[----:B------:R-:W-:-:S05]  /*ac20*/  F2FP.PACK_AB R0, RZ, R0 ;  /* 0x00000000ff00723e */ /* 0x000fca00000000ff */
[----:B------:R-:W-:Y:S01]  /*ac30*/  STG.E.U16 [R16.64], R0 ;  /* 0x0000000010007986 */ /* 0x000fe2000c101524 */
[----:B------:R-:W-:Y:S05]  /*ac40*/  EXIT ;  /* 0x000000000000794d */ /* 0x000fea0003800000 */
.L_x_1067:
        /* <DEDUP_REMOVED lines=10> */
.L_x_1070:
[----:B------:R-:W-:-:S04]  /*acf0*/  PRMT R0, RZ, 0x5410, R0 ;  /* 0x00005410ff007816 */ /* 0x000fc80000000000 */
[----:B------:R-:W-:-:S04]  /*ad00*/  F2FP.PACK_AB R3, RZ, R0 ;  /* 0x00000000ff03723e */ /* 0x000fc800000000ff */
[----:B------:R-:W-:-:S05]  /*ad10*/  PRMT R3, R3, 0x5410, RZ ;  /* 0x0000541003037816 */ /* 0x000fca00000000ff */
[----:B------:R-:W-:Y:S01]  /*ad20*/  STG.E [R16.64], R3 ;  /* 0x0000000310007986 */ /* 0x000fe2000c101924 */
[----:B------:R-:W-:Y:S05]  /*ad30*/  EXIT ;  /* 0x000000000000794d */ /* 0x000fea0003800000 */
.L_x_1069:
[----:B------:R-:W-:-:S05]  /*ad40*/  PRMT R2, RZ, 0x5410, R0 ;  /* 0x00005410ff027816 */ /* 0x000fca0000000000 */
[----:B------:R-:W-:-:S06]  /*ad50*/  FMUL.FTZ R2, R2, 1 ;  /* 0x3f80000002027820 */ /* 0x000fcc0000410000 */
[----:B------:R-:W0:Y:S02]  /*ad60*/  F2F.F64.F32 R2, R2 ;  /* 0x0000000200027310 */ /* 0x000e240000201800 */
[----:B0-----:R-:W-:Y:S01]  /*ad70*/  STG.E.64 [R16.64], R2 ;  /* 0x0000000210007986 */ /* 0x001fe2000c101b24 */
[----:B------:R-:W-:Y:S05]  /*ad80*/  EXIT ;  /* 0x000000000000794d */ /* 0x000fea0003800000 */
.L_x_1060:
        /* <DEDUP_REMOVED lines=13> */
.L_x_1073:
[----:B------:R-:W-:Y:S01]  /*ae60*/  PRMT R0, RZ, 0x5410, R0 ;  /* 0x00005410ff007816 */ /* 0x000fe20000000000 */
[----:B------:R-:W-:-:S04]  /*ae70*/  CS2R R6, SRZ ;  /* 0x0000000000067805 */ /* 0x000fc8000001ff00 */
[----:B------:R-:W-:-:S04]  /*ae80*/  FMUL.FTZ R0, R0, 1 ;  /* 0x3f80000000007820 */ /* 0x000fc80000410000 */
[----:B------:R-:W0:Y:S02]  /*ae90*/  F2F.F64.F32 R4, R0 ;  /* 0x0000000000047310 */ /* 0x000e240000201800 */
[----:B0-----:R-:W-:Y:S01]  /*aea0*/  STG.E.128 [R16.64], R4 ;  /* 0x0000000410007986 */ /* 0x001fe2000c101d24 */
[----:B------:R-:W-:Y:S05]  /*aeb0*/  EXIT ;  /* 0x000000000000794d */ /* 0x000fea0003800000 */
.L_x_1072:
        /* <DEDUP_REMOVED lines=21> */
.L_x_1077:
[----:B------:R-:W-:Y:S05]  /*b010*/  BSYNC B0 ;  /* 0x0000000000007941 */ /* 0x000fea0003800000 */
.L_x_1076:
[----:B------:R-:W-:-:S05]  /*b020*/  LOP3.LUT R3, R0, R3, RZ, 0xfc, !PT ;  /* 0x0000000300037212 */ /* 0x000fca00078efcff */
[----:B------:R-:W-:Y:S01]  /*b030*/  STG.E.U8 [R16.64], R3 ;  /* 0x0000000310007986 */ /* 0x000fe2000c101124 */
[----:B------:R-:W-:Y:S05]  /*b040*/  EXIT ;  /* 0x000000000000794d */ /* 0x000fea0003800000 */
.L_x_1075:
        /* <DEDUP_REMOVED lines=13> */
.L_x_1079:
[----:B------:R-:W-:Y:S01]  /*b120*/  IMAD.MOV.U32 R0, RZ, RZ, 0x7f ;  /* 0x0000007fff007424 */ /* 0x000fe200078e00ff */
[----:B------:R-:W-:-:S04]  /*b130*/  ISETP.GT.U32.AND P0, PT, R2, 0x7f800000, PT ;  /* 0x7f8000000200780c */ /* 0x000fc80003f04070 */
[----:B------:R-:W-:-:S04]  /*b140*/  SEL R0, R0, 0x7c, P0 ;  /* 0x0000007c00007807 */ /* 0x000fc80000000000 */
.L_x_1080:
[----:B------:R-:W-:Y:S05]  /*b150*/  BSYNC B0 ;  /* 0x0000000000007941 */ /* 0x000fea0003800000 */
.L_x_1078:
[----:B------:R-:W-:-:S04]  /*b160*/  LOP3.LUT R2, R3, 0x80000000, RZ, 0xc0, !PT ;  /* 0x8000000003027812 */ /* 0x000fc800078ec0ff */
[----:B------:R-:W-:-:S04]  /*b170*/  SHF.R.U32.HI R3, RZ, 0x18, R2 ;  /* 0x00000018ff037819 */ /* 0x000fc80000011602 */
[----:B------:R-:W-:-:S05]  /*b180*/  LOP3.LUT R3, R0, R3, RZ, 0xfc, !PT ;  /* 0x0000000300037212 */ /* 0x000fca00078efcff */
[----:B------:R-:W-:Y:S01]  /*b190*/  STG.E.U8 [R16.64], R3 ;  /* 0x0000000310007986 */ /* 0x000fe2000c101124 */
[----:B------:R-:W-:Y:S05]  /*b1a0*/  EXIT ;  /* 0x000000000000794d */ /* 0x000fea0003800000 */
.L_x_1074:
[----:B------:R-:W-:Y:S01]  /*b1b0*/  STG.E.U16 [R16.64], R0 ;  /* 0x0000000010007986 */ /* 0x000fe2000c101524 */
[----:B------:R-:W-:Y:S05]  /*b1c0*/  EXIT ;  /* 0x000000000000794d */ /* 0x000fea0003800000 */
.L_x_1071:
        /* <DEDUP_REMOVED lines=12> */
.L_x_1083:
        /* <DEDUP_REMOVED lines=17> */
.L_x_1086:
[----:B------:R-:W-:-:S04]  /*b3a0*/  LOP3.LUT R2, R3, 0x80000000, RZ, 0xc0, !PT ;  /* 0x8000000003027812 */ /* 0x000fc800078ec0ff */
[----:B------:R-:W-:-:S04]  /*b3b0*/  SHF.R.U32.HI R3, RZ, 0x18, R2 ;  /* 0x00000018ff037819 */ /* 0x000fc80000011602 */
[----:B------:R-:W-:-:S04]  /*b3c0*/  LOP3.LUT R0, R0, R3, RZ, 0xfc, !PT ;  /* 0x0000000300007212 */ /* 0x000fc800078efcff */
[----:B------:R-:W-:Y:S02]  /*b3d0*/  PRMT R8, R0, 0x7610, R8 ;  /* 0x0000761000087816 */ /* 0x000fe40000000008 */
.L_x_1085:
[----:B------:R-:W-:Y:S05]  /*b3e0*/  BSYNC B0 ;  /* 0x0000000000007941 */ /* 0x000fea0003800000 */
.L_x_1084:
[----:B------:R-:W-:Y:S01]  /*b3f0*/  STG.E.U8 [R16.64], R8 ;  /* 0x0000000810007986 */ /* 0x000fe2000c101124 */
[----:B------:R-:W-:Y:S05]  /*b400*/  EXIT ;  /* 0x000000000000794d */ /* 0x000fea0003800000 */
.L_x_1082:
        /* <DEDUP_REMOVED lines=17> */
.L_x_1089:
[----:B------:R-:W-:-:S04]  /*b520*/  LOP3.LUT R2, R3, 0x80000000, RZ, 0xc0, !PT ;  /* 0x8000000003027812 */ /* 0x000fc800078ec0ff */
[----:B------:R-:W-:-:S04]  /*b530*/  SHF.R.U32.HI R3, RZ, 0x18, R2 ;  /* 0x00000018ff037819 */ /* 0x000fc80000011602 */
[----:B------:R-:W-:-:S04]  /*b540*/  LOP3.LUT R0, R0, R3, RZ, 0xfc, !PT ;  /* 0x0000000300007212 */ /* 0x000fc800078efcff */
[----:B------:R-:W-:Y:S02]  /*b550*/  PRMT R8, R0, 0x7610, R8 ;  /* 0x0000761000087816 */ /* 0x000fe40000000008 */
.L_x_1088:
[----:B------:R-:W-:Y:S05]  /*b560*/  BSYNC B0 ;  /* 0x0000000000007941 */ /* 0x000fea0003800000 */
.L_x_1087:
[----:B------:R-:W-:Y:S01]  /*b570*/  STG.E.U8 [R16.64], R8 ;  /* 0x0000000810007986 */ /* 0x000fe2000c101124 */
[----:B------:R-:W-:Y:S05]  /*b580*/  EXIT ;  /* 0x000000000000794d */ /* 0x000fea0003800000 */
.L_x_1081:
        /* <DEDUP_REMOVED lines=22> */
.L_x_1064:
        /* <DEDUP_REMOVED lines=20> */
.L_x_1091:
[----:B------:R-:W-:-:S06]  /*b830*/  PRMT R2, RZ, 0x5410, R0 ;  /* 0x00005410ff027816 */ /* 0x000fcc0000000000 */
[----:B------:R-:W0:Y:S02]  /*b840*/  F2I.U64.TRUNC R2, R2 ;  /* 0x0000000200027311 */ /* 0x000e24000020d800 */
[----:B0-----:R-:W-:Y:S01]  /*b850*/  STG.E.64 [R16.64], R2 ;  /* 0x0000000210007986 */ /* 0x001fe2000c101b24 */
[----:B------:R-:W-:Y:S05]  /*b860*/  EXIT ;  /* 0x000000000000794d */ /* 0x000fea0003800000 */
.L_x_1090:
[----:B------:R-:W-:-:S04]  /*b870*/  PRMT R0, RZ, 0x5410, R0 ;  /* 0x00005410ff007816 */ /* 0x000fc80000000000 */
[----:B------:R-:W0:Y:S02]  /*b880*/  F2I.FTZ.U32.TRUNC.NTZ R3, R0 ;  /* 0x0000000000037305 */ /* 0x000e24000021f000 */
[----:B0-----:R-:W-:Y:S01]  /*b890*/  STG.E [R16.64], R3 ;  /* 0x0000000310007986 */ /* 0x001fe2000c101924 */
[----:B------:R-:W-:Y:S05]  /*b8a0*/  EXIT ;  /* 0x000000000000794d */ /* 0x000fea0003800000 */
.L_x_1092:
        /* <DEDUP_REMOVED lines=13> */
.L_x_17722:


//--------------------- .text._ZN2at6native27unrolled_elementwise_kernelINS0_13BUnaryFunctorIN3c108BFloat16ES4_S4_NS0_15binary_internal10DivFunctorIS4_EEEESt5arrayIPcLm2EELi4E23TrivialOffsetCalculatorILi1EjESD_NS0_6memory12LoadWithCastILi1EEENSE_13StoreWithCastILi1EEEEEviT_T0_T2_T3_T4_T5_ --------------------------
	.section	.text._ZN2at6native27unrolled_elementwise_kernelINS0_13BUnaryFunctorIN3c108BFloat16ES4_S4_NS0_15binary_internal10DivFunctorIS4_EEEESt5arrayIPcLm2EELi4E23TrivialOffsetCalculatorILi1EjESD_NS0_6memory12LoadWithCastILi1EEENSE_13StoreWithCastILi1EEEEEviT_T0_T2_T3_T4_T5_,"ax",@progbits
	.sectioninfo	@"SHI_REGISTERS=29"
	.align	128
        .global         _ZN2at6native27unrolled_elementwise_kernelINS0_13BUnaryFunctorIN3c108BFloat16ES4_S4_NS0_15binary_internal10DivFunctorIS4_EEEESt5arrayIPcLm2EELi4E23TrivialOffsetCalculatorILi1EjESD_NS0_6memory12LoadWithCastILi1EEENSE_13StoreWithCastILi1EEEEEviT_T0_T2_T3_T4_T5_
        .type           _ZN2at6native27unrolled_elementwise_kernelINS0_13BUnaryFunctorIN3c108BFloat16ES4_S4_NS0_15binary_internal10DivFunctorIS4_EEEESt5arrayIPcLm2EELi4E23TrivialOffsetCalculatorILi1EjESD_NS0_6memory12LoadWithCastILi1EEENSE_13StoreWithCastILi1EEEEEviT_T0_T2_T3_T4_T5_,@function
        .size           _ZN2at6native27unrolled_elementwise_kernelINS0_13BUnaryFunctorIN3c108BFloat16ES4_S4_NS0_15binary_internal10DivFunctorIS4_EEEESt5arrayIPcLm2EELi4E23TrivialOffsetCalculatorILi1EjESD_NS0_6memory12LoadWithCastILi1EEENSE_13StoreWithCastILi1EEEEEviT_T0_T2_T3_T4_T5_,(.L_x_17723 - _ZN2at6native27unrolled_elementwise_kernelINS0_13BUnaryFunctorIN3c108BFloat16ES4_S4_NS0_15binary_internal10DivFunctorIS4_EEEESt5arrayIPcLm2EELi4E23TrivialOffsetCalculatorILi1EjESD_NS0_6memory12LoadWithCastILi1EEENSE_13StoreWithCastILi1EEEEEviT_T0_T2_T3_T4_T5_)
        .other          _ZN2at6native27unrolled_elementwise_kernelINS0_13BUnaryFunctorIN3c108BFloat16ES4_S4_NS0_15binary_internal10DivFunctorIS4_EEEESt5arrayIPcLm2EELi4E23TrivialOffsetCalculatorILi1EjESD_NS0_6memory12LoadWithCastILi1EEENSE_13StoreWithCastILi1EEEEEviT_T0_T2_T3_T4_T5_,@"STO_CUDA_ENTRY STV_DEFAULT"
_ZN2at6native27unrolled_elementwise_kernelINS0_13BUnaryFunctorIN3c108BFloat16ES4_S4_NS0_15binary_internal10DivFunctorIS4_EEEESt5arrayIPcLm2EELi4E23TrivialOffsetCalculatorILi1EjESD_NS0_6memory12LoadWithCastILi1EEENSE_13StoreWithCastILi1EEEEEviT_T0_T2_T3_T4_T5_:
.text._ZN2at6native27unrolled_elementwise_kernelINS0_13BUnaryFunctorIN3c108BFloat16ES4_S4_NS0_15binary_internal10DivFunctorIS4_EEEESt5arrayIPcLm2EELi4E23TrivialOffsetCalculatorILi1EjESD_NS0_6memory12LoadWithCastILi1EEENSE_13StoreWithCastILi1EEEEEviT_T0_T2_T3_T4_T5_:
        /* <DEDUP_REMOVED lines=8> */
[----:B------:R-:W-:Y:S01]  /*0080*/  PRMT R23, RZ, 0x7610, R23 ;  /* 0x00007610ff177816 */ /* 0x000fe20000000017 */
[----:B0-----:R-:W-:-:S05]  /*0090*/  IMAD R17, R16, R17, c[0x0][0x160] ;  /* 0x0000580010117624 */ /* 0x001fca00078e0211 */
[----:B--2---:R-:W-:-:S13]  /*00a0*/  ISETP.GE.AND P0, PT, R19, R17, PT ;  /* 0x000000111300720c */ /* 0x004fda0003f06270 */
[----:B------:R-:W-:Y:S05]  /*00b0*/  @P0 BRA `(.L_x_1094) ;  /* 0x000010c000000947 */ /* 0x000fea0003800000 */
[----:B-1----:R-:W-:Y:S01]  /*00c0*/  PRMT R0, R18, 0x9910, RZ ;  /* 0x0000991012007816 */ /* 0x002fe200000000ff */
        /* <DEDUP_REMOVED lines=19> */
.L_x_1098:
[----:B------:R-:W2:Y:S02]  /*0200*/  LDG.E.U8 R2, [R2.64] ;  /* 0x0000002402027981 */ /* 0x000ea4000c1e1100 */
[----:B--2---:R-:W0:Y:S02]  /*0210*/  I2F.U16 R0, R2 ;  /* 0x0000000200007306 */ /* 0x004e240000101000 */
[----:B0-----:R-:W-:-:S04]  /*0220*/  F2FP.BF16.PACK_AB R0, RZ, R0 ;  /* 0x00000000ff00723e */ /* 0x001fc800000010ff */
[----:B------:R-:W-:Y:S01]  /*0230*/  PRMT R23, R0, 0x7610, R23 ;  /* 0x0000761000177816 */ /* 0x000fe20000000017 */
[----:B------:R-:W-:Y:S05]  /*0240*/  BRA `(.L_x_1100) ;  /* 0x00000f1000007947 */ /* 0x000fea0003800000 */
.L_x_1097:
        /* <DEDUP_REMOVED lines=11> */
.L_x_1102:
[----:B------:R-:W2:Y:S02]  /*0300*/  LDG.E R2, [R2.64] ;  /* 0x0000002402027981 */ /* 0x000ea4000c1e1900 */
[----:B--2---:R-:W0:Y:S02]  /*0310*/  I2F R0, R2 ;  /* 0x0000000200007306 */ /* 0x004e240000201400 */
[----:B0-----:R-:W-:-:S04]  /*0320*/  F2FP.BF16.PACK_AB R0, RZ, R0 ;  /* 0x00000000ff00723e */ /* 0x001fc800000010ff */
[----:B------:R-:W-:Y:S01]  /*0330*/  PRMT R23, R0, 0x7610, R23 ;  /* 0x0000761000177816 */ /* 0x000fe20000000017 */
[----:B------:R-:W-:Y:S05]  /*0340*/  BRA `(.L_x_1100) ;  /* 0x00000e1000007947 */ /* 0x000fea0003800000 */
.L_x_1101:
[----:B------:R-:W2:Y:S02]  /*0350*/  LDG.E.U16 R2, [R2.64] ;  /* 0x0000002402027981 */ /* 0x000ea4000c1e1500 */
[----:B--2---:R-:W0:Y:S02]  /*0360*/  I2F.S16 R0, R2 ;  /* 0x0000000200007306 */ /* 0x004e240000101400 */
[----:B0-----:R-:W-:-:S04]  /*0370*/  F2FP.BF16.PACK_AB R0, RZ, R0 ;  /* 0x00000000ff00723e */ /* 0x001fc800000010ff */
[----:B------:R-:W-:Y:S01]  /*0380*/  PRMT R23, R0, 0x7610, R23 ;  /* 0x0000761000177816 */ /* 0x000fe20000000017 */
[----:B------:R-:W-:Y:S05]  /*0390*/  BRA `(.L_x_1100) ;  /* 0x00000dc000007947 */ /* 0x000fea0003800000 */
.L_x_1096:
        /* <DEDUP_REMOVED lines=9> */
.L_x_1104:
[----:B------:R-:W2:Y:S02]  /*0430*/  LDG.E.U16 R0, [R2.64] ;  /* 0x0000002402007981 */ /* 0x000ea4000c1e1500 */
[----:B--2---:R-:W-:-:S05]  /*0440*/  HADD2.F32 R0, -RZ, R0.H0_H0 ;  /* 0x20000000ff007230 */ /* 0x004fca0000004100 */
[----:B------:R-:W-:-:S04]  /*0450*/  F2FP.BF16.PACK_AB R0, RZ, R0 ;  /* 0x00000000ff00723e */ /* 0x000fc800000010ff */
[----:B------:R-:W-:Y:S01]  /*0460*/  PRMT R23, R0, 0x7610, R23 ;  /* 0x0000761000177816 */ /* 0x000fe20000000017 */
[----:B------:R-:W-:Y:S05]  /*0470*/  BRA `(.L_x_1100) ;  /* 0x00000ce000007947 */ /* 0x000fea0003800000 */
.L_x_1103:
        /* <DEDUP_REMOVED lines=9> */
.L_x_1106:
[----:B------:R-:W2:Y:S02]  /*0510*/  LDG.E.U16 R2, [R2.64] ;  /* 0x0000002402027981 */ /* 0x000ea4000c1e1500 */
[----:B--2---:R-:W-:-:S05]  /*0520*/  HADD2.F32 R0, -RZ, R2.H0_H0 ;  /* 0x20000002ff007230 */ /* 0x004fca0000004100 */
[----:B------:R-:W-:-:S04]  /*0530*/  F2FP.BF16.PACK_AB R0, RZ, R0 ;  /* 0x00000000ff00723e */ /* 0x000fc800000010ff */
[----:B------:R-:W-:Y:S01]  /*0540*/  PRMT R23, R0, 0x7610, R23 ;  /* 0x0000761000177816 */ /* 0x000fe20000000017 */
[----:B------:R-:W-:Y:S05]  /*0550*/  BRA `(.L_x_1100) ;  /* 0x00000c0000007947 */ /* 0x000fea0003800000 */
.L_x_1105:
[----:B------:R-:W2:Y:S02]  /*0560*/  LDG.E.64 R2, [R2.64] ;  /* 0x0000002402027981 */ /* 0x000ea4000c1e1b00 */
[----:B--2---:R-:W0:Y:S01]  /*0570*/  F2F.F32.F64 R0, R2 ;  /* 0x0000000200007310 */ /* 0x004e220000301000 */
[----:B------:R-:W0:-:S14]  /*0580*/  DSETP.GEU.AND P0, PT, |R2|, c[0x2][0x0], PT ;  /* 0x008000000200762a */ /* 0x000e1c0003f0e200 */
[----:B0-----:R-:W-:-:S05]  /*0590*/  @!P0 FMUL R0, R0, 1.175494350822287508e-38 ;  /* 0x0080000000008820 */ /* 0x001fca0000400000 */
[----:B------:R-:W-:-:S04]  /*05a0*/  F2FP.BF16.PACK_AB R0, RZ, R0 ;  /* 0x00000000ff00723e */ /* 0x000fc800000010ff */
[----:B------:R-:W-:Y:S01]  /*05b0*/  PRMT R23, R0, 0x7610, R23 ;  /* 0x0000761000177816 */ /* 0x000fe20000000017 */
[----:B------:R-:W-:Y:S05]  /*05c0*/  BRA `(.L_x_1100) ;  /* 0x00000b9000007947 */ /* 0x000fea0003800000 */
.L_x_1095:
        /* <DEDUP_REMOVED lines=14> */
.L_x_1109:
[----:B------:R-:W2:Y:S02]  /*06b0*/  LDG.E.64 R2, [R2.64] ;  /* 0x0000002402027981 */ /* 0x000ea4000c1e1b00 */
[----:B--2---:R-:W0:Y:S01]  /*06c0*/  F2F.F32.F64 R0, R2 ;  /* 0x0000000200007310 */ /* 0x004e220000301000 */
[----:B------:R-:W0:-:S14]  /*06d0*/  DSETP.GEU.AND P0, PT, |R2|, c[0x2][0x0], PT ;  /* 0x008000000200762a */ /* 0x000e1c0003f0e200 */
[----:B0-----:R-:W-:-:S05]  /*06e0*/  @!P0 FMUL R0, R0, 1.175494350822287508e-38 ;  /* 0x0080000000008820 */ /* 0x001fca0000400000 */
[----:B------:R-:W-:-:S04]  /*06f0*/  F2FP.BF16.PACK_AB R0, RZ, R0 ;  /* 0x00000000ff00723e */ /* 0x000fc800000010ff */
[----:B------:R-:W-:Y:S01]  /*0700*/  PRMT R23, R0, 0x7610, R23 ;  /* 0x0000761000177816 */ /* 0x000fe20000000017 */
[----:B------:R-:W-:Y:S05]  /*0710*/  BRA `(.L_x_1100) ;  /* 0x00000a4000007947 */ /* 0x000fea0003800000 */
.L_x_1108:
        /* <DEDUP_REMOVED lines=28> */
.L_x_1111:
        /* <DEDUP_REMOVED lines=16> */
.L_x_1110:
[----:B------:R0:W5:Y:S01]  /*09e0*/  LDG.E.U16 R23, [R2.64] ;  /* 0x0000002402177981 */ /* 0x000162000c1e1500 */
[----:B------:R-:W-:Y:S05]  /*09f0*/  BRA `(.L_x_1100) ;  /* 0x0000076000007947 */ /* 0x000fea0003800000 */
.L_x_1107:
        /* <DEDUP_REMOVED lines=12> */
.L_x_1114:
        /* <DEDUP_REMOVED lines=21> */
.L_x_1118:
[----:B------:R-:W-:Y:S05]  /*0c10*/  BSYNC B1 ;  /* 0x0000000000017941 */ /* 0x000fea0003800000 */
.L_x_1117:
[----:B------:R-:W-:Y:S01]  /*0c20*/  LEA R3, R0, 0x3b800000, 0x17 ;  /* 0x3b80000000037811 */ /* 0x000fe200078eb8ff */
[----:B------:R-:W-:-:S05]  /*0c30*/  IMAD.SHL.U32 R0, R2, 0x100000, RZ ;  /* 0x0010000002007824 */ /* 0x000fca00078e00ff */
[----:B------:R-:W-:Y:S02]  /*0c40*/  LOP3.LUT R0, R3, R0, R4, 0xfe, !PT ;  /* 0x0000000003007212 */ /* 0x000fe400078efe04 */
.L_x_1116:
[----:B------:R-:W-:Y:S05]  /*0c50*/  BSYNC B0 ;  /* 0x0000000000007941 */ /* 0x000fea0003800000 */
.L_x_1115:
[----:B------:R-:W-:-:S04]  /*0c60*/  F2FP.BF16.PACK_AB R0, RZ, R0 ;  /* 0x00000000ff00723e */ /* 0x000fc800000010ff */
[----:B------:R-:W-:Y:S01]  /*0c70*/  PRMT R23, R0, 0x7610, R23 ;  /* 0x0000761000177816 */ /* 0x000fe20000000017 */
[----:B------:R-:W-:Y:S05]  /*0c80*/  BRA `(.L_x_1100) ;  /* 0x000004d000007947 */ /* 0x000fea0003800000 */
.L_x_1113:
        /* <DEDUP_REMOVED lines=21> */
.L_x_1122:
[----:B------:R-:W-:Y:S05]  /*0de0*/  BSYNC B1 ;  /* 0x0000000000017941 */ /* 0x000fea0003800000 */
.L_x_1121:
[----:B------:R-:W-:Y:S01]  /*0df0*/  LEA R3, R0, 0x37800000, 0x17 ;  /* 0x3780000000037811 */ /* 0x000fe200078eb8ff */
[----:B------:R-:W-:-:S05]  /*0e00*/  IMAD.SHL.U32 R0, R2, 0x200000, RZ ;  /* 0x0020000002007824 */ /* 0x000fca00078e00ff */
[----:B------:R-:W-:Y:S02]  /*0e10*/  LOP3.LUT R0, R3, R0, R4, 0xfe, !PT ;  /* 0x0000000003007212 */ /* 0x000fe400078efe04 */
.L_x_1120:
[----:B------:R-:W-:Y:S05]  /*0e20*/  BSYNC B0 ;  /* 0x0000000000007941 */ /* 0x000fea0003800000 */
.L_x_1119:
[----:B------:R-:W-:-:S04]  /*0e30*/  F2FP.BF16.PACK_AB R0, RZ, R0 ;  /* 0x00000000ff00723e */ /* 0x000fc800000010ff */
[----:B------:R-:W-:Y:S01]  /*0e40*/  PRMT R23, R0, 0x7610, R23 ;  /* 0x0000761000177816 */ /* 0x000fe20000000017 */
[----:B------:R-:W-:Y:S05]  /*0e50*/  BRA `(.L_x_1100) ;  /* 0x0000030000007947 */ /* 0x000fea0003800000 */
.L_x_1112:
        /* <DEDUP_REMOVED lines=14> */
.L_x_1126:
[----:B------:R-:W-:Y:S05]  /*0f40*/  BSYNC B0 ;  /* 0x0000000000007941 */ /* 0x000fea0003800000 */
.L_x_1125:
[----:B------:R-:W-:-:S04]  /*0f50*/  F2FP.BF16.PACK_AB R0, RZ, R0 ;  /* 0x00000000ff00723e */ /* 0x000fc800000010ff */
[----:B------:R-:W-:Y:S01]  /*0f60*/  PRMT R23, R0, 0x7610, R23 ;  /* 0x0000761000177816 */ /* 0x000fe20000000017 */
[----:B------:R-:W-:Y:S05]  /*0f70*/  BRA `(.L_x_1100) ;  /* 0x000001e000007947 */ /* 0x000fea0003800000 */
.L_x_1099:
        /* <DEDUP_REMOVED lines=21> */
.L_x_1124:
[----:B------:R-:W2:Y:S02]  /*10d0*/  LDG.E.64 R2, [R2.64] ;  /* 0x0000002402027981 */ /* 0x000ea4000c1e1b00 */
[----:B--2---:R-:W0:Y:S02]  /*10e0*/  I2F.U64 R0, R2 ;  /* 0x0000000200007312 */ /* 0x004e240000301000 */
[----:B0-----:R-:W-:-:S04]  /*10f0*/  F2FP.BF16.PACK_AB R0, RZ, R0 ;  /* 0x00000000ff00723e */ /* 0x001fc800000010ff */
[----:B------:R-:W-:Y:S01]  /*1100*/  PRMT R23, R0, 0x7610, R23 ;  /* 0x0000761000177816 */ /* 0x000fe20000000017 */
[----:B------:R-:W-:Y:S05]  /*1110*/  BRA `(.L_x_1100) ;  /* 0x0000004000007947 */ /* 0x000fea0003800000 */
.L_x_1123:
[----:B------:R-:W2:Y:S02]  /*1120*/  LDG.E R2, [R2.64] ;  /* 0x0000002402027981 */ /* 0x000ea4000c1e1900 */
[----:B--2---:R-:W0:Y:S02]  /*1130*/  I2F.U32 R0, R2 ;  /* 0x0000000200007306 */ /* 0x004e240000201000 */
[----:B0-----:R-:W-:-:S04]  /*1140*/  F2FP.BF16.PACK_AB R0, RZ, R0 ;  /* 0x00000000ff00723e */ /* 0x001fc800000010ff */
[----:B------:R-:W-:Y:S02]  /*1150*/  PRMT R23, R0, 0x7610, R23 ;  /* 0x0000761000177816 */ /* 0x000fe40000000017 */
.L_x_1100:
[----:B------:R-:W1:Y:S02]  /*1160*/  S2R R19, SR_TID.X ;  /* 0x0000000000137919 */ /* 0x000e640000002100 */
[----:B-1----:R-:W-:-:S03]  /*1170*/  IADD3 R19, R19, 0x80, RZ ;  /* 0x0000008013137810 */ /* 0x002fc60007ffe0ff */
.L_x_1094:
[----:B-1----:R-:W-:Y:S05]  /*1180*/  BSYNC B6 ;  /* 0x0000000000067941 */ /* 0x002fea0003800000 */
.L_x_1093:
[----:B------:R-:W-:Y:S01]  /*1190*/  ISETP.GE.AND P0, PT, R19, R17, PT ;  /* 0x000000111300720c */ /* 0x000fe20003f06270 */
[----:B------:R-:W-:-:S12]  /*11a0*/  BSSY B6, `(.L_x_1127) ;  /* 0x000010d000067945 */ /* 0x000fd80003800000 */
[----:B------:R-:W-:Y:S05]  /*11b0*/  @P0 BRA `(.L_x_1128) ;  /* 0x000010b000000947 */ /* 0x000fea0003800000 */
[----:B------:R-:W-:Y:S01]  /*11c0*/  IMAD R0, R16, 0x200, R19 ;  /* 0x0000020010007824 */ /* 0x000fe200078e0213 */
[----:B0-----:R-:W-:-:S03]  /*11d0*/  PRMT R3, R18, 0x9910, RZ ;  /* 0x0000991012037816 */ /* 0x001fc600000000ff */
        /* <DEDUP_REMOVED lines=19> */
.L_x_1132:
[----:B------:R-:W2:Y:S02]  /*1310*/  LDG.E.U8 R2, [R2.64] ;  /* 0x0000002402027981 */ /* 0x000ea4000c1e1100 */
[----:B--2---:R-:W0:Y:S02]  /*1320*/  I2F.U16 R0, R2 ;  /* 0x0000000200007306 */ /* 0x004e240000101000 */
[----:B0-----:R-:W-:-:S04]  /*1330*/  F2FP.BF16.PACK_AB R0, RZ, R0 ;  /* 0x00000000ff00723e */ /* 0x001fc800000010ff */
[----:B------:R-:W-:Y:S01]  /*1340*/  PRMT R22, R0, 0x7610, R22 ;  /* 0x0000761000167816 */ /* 0x000fe20000000016 */
[----:B------:R-:W-:Y:S05]  /*1350*/  BRA `(.L_x_1134) ;  /* 0x00000f0000007947 */ /* 0x000fea0003800000 */
.L_x_1131:
        /* <DEDUP_REMOVED lines=11> */
.L_x_1136:
[----:B------:R-:W2:Y:S02]  /*1410*/  LDG.E R2, [R2.64] ;  /* 0x0000002402027981 */ /* 0x000ea4000c1e1900 */
[----:B--2---:R-:W0:Y:S02]  /*1420*/  I2F R0, R2 ;  /* 0x0000000200007306 */ /* 0x004e240000201400 */
[----:B0-----:R-:W-:-:S04]  /*1430*/  F2FP.BF16.PACK_AB R0, RZ, R0 ;  /* 0x00000000ff00723e */ /* 0x001fc800000010ff */
[----:B------:R-:W-:Y:S01]  /*1440*/  PRMT R22, R0, 0x7610, R22 ;  /* 0x0000761000167816 */ /* 0x000fe20000000016 */
[----:B------:R-:W-:Y:S05]  /*1450*/  BRA `(.L_x_1134) ;  /* 0x00000e0000007947 */ /* 0x000fea0003800000 */
.L_x_1135:
[----:B------:R-:W2:Y:S02]  /*1460*/  LDG.E.U16 R2, [R2.64] ;  /* 0x0000002402027981 */ /* 0x000ea4000c1e1500 */
[----:B--2---:R-:W0:Y:S02]  /*1470*/  I2F.S16 R0, R2 ;  /* 0x0000000200007306 */ /* 0x004e240000101400 */
[----:B0-----:R-:W-:-:S04]  /*1480*/  F2FP.BF16.PACK_AB R0, RZ, R0 ;  /* 0x00000000ff00723e */ /* 0x001fc800000010ff */
[----:B------:R-:W-:Y:S01]  /*1490*/  PRMT R22, R0, 0x7610, R22 ;  /* 0x0000761000167816 */ /* 0x000fe20000000016 */
[----:B------:R-:W-:Y:S05]  /*14a0*/  BRA `(.L_x_1134) ;  /* 0x00000db000007947 */ /* 0x000fea0003800000 */
.L_x_1130:
        /* <DEDUP_REMOVED lines=9> */
.L_x_1138:
[----:B------:R-:W2:Y:S02]  /*1540*/  LDG.E.U16 R0, [R2.64] ;  /* 0x0000002402007981 */ /* 0x000ea4000c1e1500 */
[----:B--2---:R-:W-:-:S05]  /*1550*/  HADD2.F32 R0, -RZ, R0.H0_H0 ;  /* 0x20000000ff007230 */ /* 0x004fca0000004100 */
[----:B------:R-:W-:-:S04]  /*1560*/  F2FP.BF16.PACK_AB R0, RZ, R0 ;  /* 0x00000000ff00723e */ /* 0x000fc800000010ff */
[----:B------:R-:W-:Y:S01]  /*1570*/  PRMT R22, R0, 0x7610, R22 ;  /* 0x0000761000167816 */ /* 0x000fe20000000016 */
[----:B------:R-:W-:Y:S05]  /*1580*/  BRA `(.L_x_1134) ;  /* 0x00000cd000007947 */ /* 0x000fea0003800000 */
.L_x_1137:
        /* <DEDUP_REMOVED lines=9> */
.L_x_1140:
[----:B------:R-:W2:Y:S02]  /*1620*/  LDG.E.U16 R2, [R2.64] ;  /* 0x0000002402027981 */ /* 0x000ea4000c1e1500 */
[----:B--2---:R-:W-:-:S05]  /*1630*/  HADD2.F32 R0, -RZ, R2.H0_H0 ;  /* 0x20000002ff007230 */ /* 0x004fca0000004100 */
[----:B------:R-:W-:-:S04]  /*1640*/  F2FP.BF16.PACK_AB R0, RZ, R0 ;  /* 0x00000000ff00723e */ /* 0x000fc800000010ff */
[----:B------:R-:W-:Y:S01]  /*1650*/  PRMT R22, R0, 0x7610, R22 ;  /* 0x0000761000167816 */ /* 0x000fe20000000016 */
[----:B------:R-:W-:Y:S05]  /*1660*/  BRA `(.L_x_1134) ;  /* 0x00000bf000007947 */ /* 0x000fea0003800000 */
.L_x_1139:
[----:B------:R-:W2:Y:S02]  /*1670*/  LDG.E.64 R2, [R2.64] ;  /* 0x0000002402027981 */ /* 0x000ea4000c1e1b00 */
[----:B--2---:R-:W0:Y:S01]  /*1680*/  F2F.F32.F64 R0, R2 ;  /* 0x0000000200007310 */ /* 0x004e220000301000 */
[----:B------:R-:W0:-:S14]  /*1690*/  DSETP.GEU.AND P0, PT, |R2|, c[0x2][0x0], PT ;  /* 0x008000000200762a */ /* 0x000e1c0003f0e200 */
[----:B0-----:R-:W-:-:S05]  /*16a0*/  @!P0 FMUL R0, R0, 1.175494350822287508e-38 ;  /* 0x0080000000008820 */ /* 0x001fca0000400000 */
[----:B------:R-:W-:-:S04]  /*16b0*/  F2FP.BF16.PACK_AB R0, RZ, R0 ;  /* 0x00000000ff00723e */ /* 0x000fc800000010ff */
[----:B------:R-:W-:Y:S01]  /*16c0*/  PRMT R22, R0, 0x7610, R22 ;  /* 0x0000761000167816 */ /* 0x000fe20000000016 */
[----:B------:R-:W-:Y:S05]  /*16d0*/  BRA `(.L_x_1134) ;  /* 0x00000b8000007947 */ /* 0x000fea0003800000 */
.L_x_1129:
        /* <DEDUP_REMOVED lines=14> */
.L_x_1143:
[----:B------:R-:W2:Y:S02]  /*17c0*/  LDG.E.64 R2, [R2.64] ;  /* 0x0000002402027981 */ /* 0x000ea4000c1e1b00 */
[----:B--2---:R-:W0:Y:S01]  /*17d0*/  F2F.F32.F64 R0, R2 ;  /* 0x0000000200007310 */ /* 0x004e220000301000 */
[----:B------:R-:W0:-:S14]  /*17e0*/  DSETP.GEU.AND P0, PT, |R2|, c[0x2][0x0], PT ;  /* 0x008000000200762a */ /* 0x000e1c0003f0e200 */
[----:B0-----:R-:W-:-:S05]  /*17f0*/  @!P0 FMUL R0, R0, 1.175494350822287508e-38 ;  /* 0x0080000000008820 */ /* 0x001fca0000400000 */
[----:B------:R-:W-:-:S04]  /*1800*/  F2FP.BF16.PACK_AB R0, RZ, R0 ;  /* 0x00000000ff00723e */ /* 0x000fc800000010ff */
[----:B------:R-:W-:Y:S01]  /*1810*/  PRMT R22, R0, 0x7610, R22 ;  /* 0x0000761000167816 */ /* 0x000fe20000000016 */
[----:B------:R-:W-:Y:S05]  /*1820*/  BRA `(.L_x_1134) ;  /* 0x00000a3000007947 */ /* 0x000fea0003800000 */
.L_x_1142:
        /* <DEDUP_REMOVED lines=28> */
.L_x_1145:
        /* <DEDUP_REMOVED lines=15> */
.L_x_1144:
[----:B------:R0:W5:Y:S01]  /*1ae0*/  LDG.E.U16 R22, [R2.64] ;  /* 0x0000002402167981 */ /* 0x000162000c1e1500 */
[----:B------:R-:W-:Y:S05]  /*1af0*/  BRA `(.L_x_1134) ;  /* 0x0000076000007947 */ /* 0x000fea0003800000 */
.L_x_1141:
        /* <DEDUP_REMOVED lines=12> */
.L_x_1148:
        /* <DEDUP_REMOVED lines=21> */
.L_x_1152:
[----:B------:R-:W-:Y:S05]  /*1d10*/  BSYNC B1 ;  /* 0x0000000000017941 */ /* 0x000fea0003800000 */
.L_x_1151:
[----:B------:R-:W-:Y:S01]  /*1d20*/  LEA R3, R0, 0x3b800000, 0x17 ;  /* 0x3b80000000037811 */ /* 0x000fe200078eb8ff */
[----:B------:R-:W-:-:S05]  /*1d30*/  IMAD.SHL.U32 R0, R2, 0x100000, RZ ;  /* 0x0010000002007824 */ /* 0x000fca00078e00ff */
[----:B------:R-:W-:Y:S02]  /*1d40*/  LOP3.LUT R0, R3, R0, R4, 0xfe, !PT ;  /* 0x0000000003007212 */ /* 0x000fe400078efe04 */
.L_x_1150:
[----:B------:R-:W-:Y:S05]  /*1d50*/  BSYNC B0 ;  /* 0x0000000000007941 */ /* 0x000fea0003800000 */
.L_x_1149:
[----:B------:R-:W-:-:S04]  /*1d60*/  F2FP.BF16.PACK_AB R0, RZ, R0 ;  /* 0x00000000ff00723e */ /* 0x000fc800000010ff */
[----:B------:R-:W-:Y:S01]  /*1d70*/  PRMT R22, R0, 0x7610, R22 ;  /* 0x0000761000167816 */ /* 0x000fe20000000016 */
[----:B------:R-:W-:Y:S05]  /*1d80*/  BRA `(.L_x_1134) ;  /* 0x000004d000007947 */ /* 0x000fea0003800000 */
.L_x_1147:
        /* <DEDUP_REMOVED lines=21> */
.L_x_1156:
[----:B------:R-:W-:Y:S05]  /*1ee0*/  BSYNC B1 ;  /* 0x0000000000017941 */ /* 0x000fea0003800000 */
.L_x_1155:
[----:B------:R-:W-:Y:S01]  /*1ef0*/  LEA R3, R0, 0x37800000, 0x17 ;  /* 0x3780000000037811 */ /* 0x000fe200078eb8ff */
[----:B------:R-:W-:-:S05]  /*1f00*/  IMAD.SHL.U32 R0, R2, 0x200000, RZ ;  /* 0x0020000002007824 */ /* 0x000fca00078e00ff */
[----:B------:R-:W-:Y:S02]  /*1f10*/  LOP3.LUT R0, R3, R0, R4, 0xfe, !PT ;  /* 0x0000000003007212 */ /* 0x000fe400078efe04 */
.L_x_1154:
[----:B------:R-:W-:Y:S05]  /*1f20*/  BSYNC B0 ;  /* 0x0000000000007941 */ /* 0x000fea0003800000 */
.L_x_1153:
[----:B------:R-:W-:-:S04]  /*1f30*/  F2FP.BF16.PACK_AB R0, RZ, R0 ;  /* 0x00000000ff00723e */ /* 0x000fc800000010ff */
[----:B------:R-:W-:Y:S01]  /*1f40*/  PRMT R22, R0, 0x7610, R22 ;  /* 0x0000761000167816 */ /* 0x000fe20000000016 */
[----:B------:R-:W-:Y:S05]  /*1f50*/  BRA `(.L_x_1134) ;  /* 0x0000030000007947 */ /* 0x000fea0003800000 */
.L_x_1146:
        /* <DEDUP_REMOVED lines=14> */
.L_x_1160:
[----:B------:R-:W-:Y:S05]  /*2040*/  BSYNC B0 ;  /* 0x0000000000007941 */ /* 0x000fea0003800000 */
.L_x_1159:
[----:B------:R-:W-:-:S04]  /*2050*/  F2FP.BF16.PACK_AB R0, RZ, R0 ;  /* 0x00000000ff00723e */ /* 0x000fc800000010ff */
[----:B------:R-:W-:Y:S01]  /*2060*/  PRMT R22, R0, 0x7610, R22 ;  /* 0x0000761000167816 */ /* 0x000fe20000000016 */
[----:B------:R-:W-:Y:S05]  /*2070*/  BRA `(.L_x_1134) ;  /* 0x000001e000007947 */ /* 0x000fea0003800000 */
.L_x_1133:
        /* <DEDUP_REMOVED lines=21> */
.L_x_1158:
[----:B------:R-:W2:Y:S02]  /*21d0*/  LDG.E.64 R2, [R2.64] ;  /* 0x0000002402027981 */ /* 0x000ea4000c1e1b00 */
[----:B--2---:R-:W0:Y:S02]  /*21e0*/  I2F.U64 R0, R2 ;  /* 0x0000000200007312 */ /* 0x004e240000301000 */
[----:B0-----:R-:W-:-:S04]  /*21f0*/  F2FP.BF16.PACK_AB R0, RZ, R0 ;  /* 0x00000000ff00723e */ /* 0x001fc800000010ff */
[----:B------:R-:W-:Y:S01]  /*2200*/  PRMT R22, R0, 0x7610, R22 ;  /* 0x0000761000167816 */ /* 0x000fe20000000016 */
[----:B------:R-:W-:Y:S05]  /*2210*/  BRA `(.L_x_1134) ;  /* 0x0000004000007947 */ /* 0x000fea0003800000 */
.L_x_1157:
[----:B------:R-:W2:Y:S02]  /*2220*/  LDG.E R2, [R2.64] ;  /* 0x0000002402027981 */ /* 0x000ea4000c1e1900 */
[----:B--2---:R-:W0:Y:S02]  /*2230*/  I2F.U32 R0, R2 ;  /* 0x0000000200007306 */ /* 0x004e240000201000 */
[----:B0-----:R-:W-:-:S04]  /*2240*/  F2FP.BF16.PACK_AB R0, RZ, R0 ;  /* 0x00000000ff00723e */ /* 0x001fc800000010ff */
[----:B------:R-:W-:Y:S02]  /*2250*/  PRMT R22, R0, 0x7610, R22 ;  /* 0x0000761000167816 */ /* 0x000fe40000000016 */
.L_x_1134:
[----:B------:R-:W-:-:S05]  /*2260*/  IADD3 R19, R19, 0x80, RZ ;  /* 0x0000008013137810 */ /* 0x000fca0007ffe0ff */
.L_x_1128:
[----:B------:R-:W-:Y:S05]  /*2270*/  BSYNC B6 ;  /* 0x0000000000067941 */ /* 0x000fea0003800000 */
.L_x_1127:
[----:B------:R-:W-:Y:S01]  /*2280*/  ISETP.GE.AND P0, PT, R19, R17, PT ;  /* 0x000000111300720c */ /* 0x000fe20003f06270 */
[----:B------:R-:W-:Y:S01]  /*2290*/  BSSY B6, `(.L_x_1161) ;  /* 0x000010f000067945 */ /* 0x000fe20003800000 */
[----:B------:R-:W-:Y:S02]  /*22a0*/  PRMT R25, RZ, 0x7610, R25 ;  /* 0x00007610ff197816 */ /* 0x000fe40000000019 */
[----:B------:R-:W-:-:S09]  /*22b0*/  PRMT R26, RZ, 0x7610, R26 ;  /* 0x00007610ff1a7816 */ /* 0x000fd2000000001a */
        /* <DEDUP_REMOVED lines=22> */
.L_x_1166:
[----:B------:R-:W2:Y:S02]  /*2420*/  LDG.E.U8 R2, [R2.64] ;  /* 0x0000002402027981 */ /* 0x000ea4000c1e1100 */
[----:B--2---:R-:W0:Y:S02]  /*2430*/  I2F.U16 R0, R2 ;  /* 0x0000000200007306 */ /* 0x004e240000101000 */
[----:B0-----:R-:W-:-:S04]  /*2440*/  F2FP.BF16.PACK_AB R0, RZ, R0 ;  /* 0x00000000ff00723e */ /* 0x001fc800000010ff */
[----:B------:R-:W-:Y:S01]  /*2450*/  PRMT R26, R0, 0x7610, R26 ;  /* 0x00007610001a7816 */ /* 0x000fe2000000001a */
[----:B------:R-:W-:Y:S05]  /*2460*/  BRA `(.L_x_1168) ;  /* 0x00000f0000007947 */ /* 0x000fea0003800000 */
.L_x_1165:
        /* <DEDUP_REMOVED lines=11> */
.L_x_1170:
[----:B------:R-:W2:Y:S02]  /*2520*/  LDG.E R2, [R2.64] ;  /* 0x0000002402027981 */ /* 0x000ea4000c1e1900 */
[----:B--2---:R-:W0:Y:S02]  /*2530*/  I2F R0, R2 ;  /* 0x0000000200007306 */ /* 0x004e240000201400 */
[----:B0-----:R-:W-:-:S04]  /*2540*/  F2FP.BF16.PACK_AB R0, RZ, R0 ;  /* 0x00000000ff00723e */ /* 0x001fc800000010ff */
[----:B------:R-:W-:Y:S01]  /*2550*/  PRMT R26, R0, 0x7610, R26 ;  /* 0x00007610001a7816 */ /* 0x000fe2000000001a */
[----:B------:R-:W-:Y:S05]  /*2560*/  BRA `(.L_x_1168) ;  /* 0x00000e0000007947 */ /* 0x000fea0003800000 */
.L_x_1169:
[----:B------:R-:W2:Y:S02]  /*2570*/  LDG.E.U16 R2, [R2.64] ;  /* 0x0000002402027981 */ /* 0x000ea4000c1e1500 */
[----:B--2---:R-:W0:Y:S02]  /*2580*/  I2F.S16 R0, R2 ;  /* 0x0000000200007306 */ /* 0x004e240000101400 */
[----:B0-----:R-:W-:-:S04]  /*2590*/  F2FP.BF16.PACK_AB R0, RZ, R0 ;  /* 0x00000000ff00723e */ /* 0x001fc800000010ff */
[----:B------:R-:W-:Y:S01]  /*25a0*/  PRMT R26, R0, 0x7610, R26 ;  /* 0x00007610001a7816 */ /* 0x000fe2000000001a */
[----:B------:R-:W-:Y:S05]  /*25b0*/  BRA `(.L_x_1168) ;  /* 0x00000db000007947 */ /* 0x000fea0003800000 */
.L_x_1164:
        /* <DEDUP_REMOVED lines=9> */
.L_x_1172:
[----:B------:R-:W2:Y:S02]  /*2650*/  LDG.E.U16 R0, [R2.64] ;  /* 0x0000002402007981 */ /* 0x000ea4000c1e1500 */
[----:B--2---:R-:W-:-:S05]  /*2660*/  HADD2.F32 R0, -RZ, R0.H0_H0 ;  /* 0x20000000ff007230 */ /* 0x004fca0000004100 */
[----:B------:R-:W-:-:S04]  /*2670*/  F2FP.BF16.PACK_AB R0, RZ, R0 ;  /* 0x00000000ff00723e */ /* 0x000fc800000010ff */
[----:B------:R-:W-:Y:S01]  /*2680*/  PRMT R26, R0, 0x7610, R26 ;  /* 0x00007610001a7816 */ /* 0x000fe2000000001a */
[----:B------:R-:W-:Y:S05]  /*2690*/  BRA `(.L_x_1168) ;  /* 0x00000cd000007947 */ /* 0x000fea0003800000 */
.L_x_1171:
        /* <DEDUP_REMOVED lines=9> */
.L_x_1174:
[----:B------:R-:W2:Y:S02]  /*2730*/  LDG.E.U16 R2, [R2.64] ;  /* 0x0000002402027981 */ /* 0x000ea4000c1e1500 */
[----:B--2---:R-:W-:-:S05]  /*2740*/  HADD2.F32 R0, -RZ, R2.H0_H0 ;  /* 0x20000002ff007230 */ /* 0x004fca0000004100 */
[----:B------:R-:W-:-:S04]  /*2750*/  F2FP.BF16.PACK_AB R0, RZ, R0 ;  /* 0x00000000ff00723e */ /* 0x000fc800000010ff */
[----:B------:R-:W-:Y:S01]  /*2760*/  PRMT R26, R0, 0x7610, R26 ;  /* 0x00007610001a7816 */ /* 0x000fe2000000001a */
[----:B------:R-:W-:Y:S05]  /*2770*/  BRA `(.L_x_1168) ;  /* 0x00000bf000007947 */ /* 0x000fea0003800000 */
.L_x_1173:
[----:B------:R-:W2:Y:S02]  /*2780*/  LDG.E.64 R2, [R2.64] ;  /* 0x0000002402027981 */ /* 0x000ea4000c1e1b00 */
[----:B--2---:R-:W0:Y:S01]  /*2790*/  F2F.F32.F64 R0, R2 ;  /* 0x0000000200007310 */ /* 0x004e220000301000 */
[----:B------:R-:W0:-:S14]  /*27a0*/  DSETP.GEU.AND P0, PT, |R2|, c[0x2][0x0], PT ;  /* 0x008000000200762a */ /* 0x000e1c0003f0e200 */
[----:B0-----:R-:W-:-:S05]  /*27b0*/  @!P0 FMUL R0, R0, 1.175494350822287508e-38 ;  /* 0x0080000000008820 */ /* 0x001fca0000400000 */
[----:B------:R-:W-:-:S04]  /*27c0*/  F2FP.BF16.PACK_AB R0, RZ, R0 ;  /* 0x00000000ff00723e */ /* 0x000fc800000010ff */
[----:B------:R-:W-:Y:S01]  /*27d0*/  PRMT R26, R0, 0x7610, R26 ;  /* 0x00007610001a7816 */ /* 0x000fe2000000001a */
[----:B------:R-:W-:Y:S05]  /*27e0*/  BRA `(.L_x_1168) ;  /* 0x00000b8000007947 */ /* 0x000fea0003800000 */
.L_x_1163:
        /* <DEDUP_REMOVED lines=14> */
.L_x_1177:
[----:B------:R-:W2:Y:S02]  /*28d0*/  LDG.E.64 R2, [R2.64] ;  /* 0x0000002402027981 */ /* 0x000ea4000c1e1b00 */
[----:B--2---:R-:W0:Y:S01]  /*28e0*/  F2F.F32.F64 R0, R2 ;  /* 0x0000000200007310 */ /* 0x004e220000301000 */
[----:B------:R-:W0:-:S14]  /*28f0*/  DSETP.GEU.AND P0, PT, |R2|, c[0x2][0x0], PT ;  /* 0x008000000200762a */ /* 0x000e1c0003f0e200 */
[----:B0-----:R-:W-:-:S05]  /*2900*/  @!P0 FMUL R0, R0, 1.175494350822287508e-38 ;  /* 0x0080000000008820 */ /* 0x001fca0000400000 */
[----:B------:R-:W-:-:S04]  /*2910*/  F2FP.BF16.PACK_AB R0, RZ, R0 ;  /* 0x00000000ff00723e */ /* 0x000fc800000010ff */
[----:B------:R-:W-:Y:S01]  /*2920*/  PRMT R26, R0, 0x7610, R26 ;  /* 0x00007610001a7816 */ /* 0x000fe2000000001a */
[----:B------:R-:W-:Y:S05]  /*2930*/  BRA `(.L_x_1168) ;  /* 0x00000a3000007947 */ /* 0x000fea0003800000 */
.L_x_1176:
        /* <DEDUP_REMOVED lines=28> */
.L_x_1179:
        /* <DEDUP_REMOVED lines=15> */
.L_x_1178:
[----:B------:R0:W5:Y:S01]  /*2bf0*/  LDG.E.U16 R26, [R2.64] ;  /* 0x00000024021a7981 */ /* 0x000162000c1e1500 */
[----:B------:R-:W-:Y:S05]  /*2c00*/  BRA `(.L_x_1168) ;  /* 0x0000076000007947 */ /* 0x000fea0003800000 */
.L_x_1175:
        /* <DEDUP_REMOVED lines=12> */
.L_x_1182:
        /* <DEDUP_REMOVED lines=21> */
.L_x_1186:
[----:B------:R-:W-:Y:S05]  /*2e20*/  BSYNC B1 ;  /* 0x0000000000017941 */ /* 0x000fea0003800000 */
.L_x_1185:
[----:B------:R-:W-:Y:S01]  /*2e30*/  LEA R3, R0, 0x3b800000, 0x17 ;  /* 0x3b80000000037811 */ /* 0x000fe200078eb8ff */
[----:B------:R-:W-:-:S05]  /*2e40*/  IMAD.SHL.U32 R0, R2, 0x100000, RZ ;  /* 0x0010000002007824 */ /* 0x000fca00078e00ff */
[----:B------:R-:W-:Y:S02]  /*2e50*/  LOP3.LUT R0, R3, R0, R4, 0xfe, !PT ;  /* 0x0000000003007212 */ /* 0x000fe400078efe04 */
.L_x_1184:
[----:B------:R-:W-:Y:S05]  /*2e60*/  BSYNC B0 ;  /* 0x0000000000007941 */ /* 0x000fea0003800000 */
.L_x_1183:
[----:B------:R-:W-:-:S04]  /*2e70*/  F2FP.BF16.PACK_AB R0, RZ, R0 ;  /* 0x00000000ff00723e */ /* 0x000fc800000010ff */
[----:B------:R-:W-:Y:S01]  /*2e80*/  PRMT R26, R0, 0x7610, R26 ;  /* 0x00007610001a7816 */ /* 0x000fe2000000001a */
[----:B------:R-:W-:Y:S05]  /*2e90*/  BRA `(.L_x_1168) ;  /* 0x000004d000007947 */ /* 0x000fea0003800000 */
.L_x_1181:
        /* <DEDUP_REMOVED lines=21> */
.L_x_1190:
[----:B------:R-:W-:Y:S05]  /*2ff0*/  BSYNC B1 ;  /* 0x0000000000017941 */ /* 0x000fea0003800000 */
.L_x_1189:
[----:B------:R-:W-:Y:S01]  /*3000*/  LEA R3, R0, 0x37800000, 0x17 ;  /* 0x3780000000037811 */ /* 0x000fe200078eb8ff */
[----:B------:R-:W-:-:S05]  /*3010*/  IMAD.SHL.U32 R0, R2, 0x200000, RZ ;  /* 0x0020000002007824 */ /* 0x000fca00078e00ff */
[----:B------:R-:W-:Y:S02]  /*3020*/  LOP3.LUT R0, R3, R0, R4, 0xfe, !PT ;  /* 0x0000000003007212 */ /* 0x000fe400078efe04 */
.L_x_1188:
[----:B------:R-:W-:Y:S05]  /*3030*/  BSYNC B0 ;  /* 0x0000000000007941 */ /* 0x000fea0003800000 */
.L_x_1187:
[----:B------:R-:W-:-:S04]  /*3040*/  F2FP.BF16.PACK_AB R0, RZ, R0 ;  /* 0x00000000ff00723e */ /* 0x000fc800000010ff */
[----:B------:R-:W-:Y:S01]  /*3050*/  PRMT R26, R0, 0x7610, R26 ;  /* 0x00007610001a7816 */ /* 0x000fe2000000001a */
[----:B------:R-:W-:Y:S05]  /*3060*/  BRA `(.L_x_1168) ;  /* 0x0000030000007947 */ /* 0x000fea0003800000 */
.L_x_1180:
        /* <DEDUP_REMOVED lines=14> */
.L_x_1194:
[----:B------:R-:W-:Y:S05]  /*3150*/  BSYNC B0 ;  /* 0x0000000000007941 */ /* 0x000fea0003800000 */
.L_x_1193:
[----:B------:R-:W-:-:S04]  /*3160*/  F2FP.BF16.PACK_AB R0, RZ, R0 ;  /* 0x00000000ff00723e */ /* 0x000fc800000010ff */
[----:B------:R-:W-:Y:S01]  /*3170*/  PRMT R26, R0, 0x7610, R26 ;  /* 0x00007610001a7816 */ /* 0x000fe2000000001a */
[----:B------:R-:W-:Y:S05]  /*3180*/  BRA `(.L_x_1168) ;  /* 0x000001e000007947 */ /* 0x000fea0003800000 */
.L_x_1167:
        /* <DEDUP_REMOVED lines=21> */
.L_x_1192:
[----:B------:R-:W2:Y:S02]  /*32e0*/  LDG.E.64 R2, [R2.64] ;  /* 0x0000002402027981 */ /* 0x000ea4000c1e1b00 */
[----:B--2---:R-:W0:Y:S02]  /*32f0*/  I2F.U64 R0, R2 ;  /* 0x0000000200007312 */ /* 0x004e240000301000 */
[----:B0-----:R-:W-:-:S04]  /*3300*/  F2FP.BF16.PACK_AB R0, RZ, R0 ;  /* 0x00000000ff00723e */ /* 0x001fc800000010ff */
[----:B------:R-:W-:Y:S01]  /*3310*/  PRMT R26, R0, 0x7610, R26 ;  /* 0x00007610001a7816 */ /* 0x000fe2000000001a */
[----:B------:R-:W-:Y:S05]  /*3320*/  BRA `(.L_x_1168) ;  /* 0x0000004000007947 */ /* 0x000fea0003800000 */
.L_x_1191:
[----:B------:R-:W2:Y:S02]  /*3330*/  LDG.E R2, [R2.64] ;  /* 0x0000002402027981 */ /* 0x000ea4000c1e1900 */
[----:B--2---:R-:W0:Y:S02]  /*3340*/  I2F.U32 R0, R2 ;  /* 0x0000000200007306 */ /* 0x004e240000201000 */
[----:B0-----:R-:W-:-:S04]  /*3350*/  F2FP.BF16.PACK_AB R0, RZ, R0 ;  /* 0x00000000ff00723e */ /* 0x001fc800000010ff */
[----:B------:R-:W-:Y:S02]  /*3360*/  PRMT R26, R0, 0x7610, R26 ;  /* 0x00007610001a7816 */ /* 0x000fe4000000001a */
.L_x_1168:
[----:B------:R-:W-:-:S05]  /*3370*/  IADD3 R19, R19, 0x80, RZ ;  /* 0x0000008013137810 */ /* 0x000fca0007ffe0ff */
.L_x_1162:
[----:B------:R-:W-:Y:S05]  /*3380*/  BSYNC B6 ;  /* 0x0000000000067941 */ /* 0x000fea0003800000 */
.L_x_1161:
[----:B------:R-:W-:Y:S01]  /*3390*/  ISETP.GE.AND P0, PT, R19, R17, PT ;  /* 0x000000111300720c */ /* 0x000fe20003f06270 */
[----:B------:R-:W-:-:S12]  /*33a0*/  BSSY B6, `(.L_x_1195) ;  /* 0x000010b000067945 */ /* 0x000fd80003800000 */
[----:B------:R-:W-:Y:S05]  /*33b0*/  @P0 BRA `(.L_x_1196) ;  /* 0x0000109000000947 */ /* 0x000fea0003800000 */
[----:B------:R-:W-:Y:S01]  /*33c0*/  PRMT R0, R18, 0x9910, RZ ;  /* 0x0000991012007816 */ /* 0x000fe200000000ff */
[----:B------:R-:W-:-:S03]  /*33d0*/  IMAD R19, R16, 0x200, R19 ;  /* 0x0000020010137824 */ /* 0x000fc600078e0213 */
[----:B------:R-:W-:Y:S01]  /*33e0*/  ISETP.GT.AND P1, PT, R0, 0x9, PT ;  /* 0x000000090000780c */ /* 0x000fe20003f24270 */
[----:B------:R-:W-:-:S05]  /*33f0*/  IMAD R19, R19, c[0x0][0x180], RZ ;  /* 0x0000600013137a24 */ /* 0x000fca00078e02ff */
[----:B0-----:R-:W-:-:S05]  /*3400*/  IADD3 R2, P0, R19, c[0x0][0x170], RZ ;  /* 0x00005c0013027a10 */ /* 0x001fca0007f1e0ff */
        /* <DEDUP_REMOVED lines=15> */
.L_x_1200:
[----:B------:R-:W2:Y:S02]  /*3500*/  LDG.E.U8 R2, [R2.64] ;  /* 0x0000002402027981 */ /* 0x000ea4000c1e1100 */
[----:B--2---:R-:W0:Y:S02]  /*3510*/  I2F.U16 R0, R2 ;  /* 0x0000000200007306 */ /* 0x004e240000101000 */
[----:B0-----:R-:W-:-:S04]  /*3520*/  F2FP.BF16.PACK_AB R0, RZ, R0 ;  /* 0x00000000ff00723e */ /* 0x001fc800000010ff */
[----:B------:R-:W-:Y:S01]  /*3530*/  PRMT R25, R0, 0x7610, R25 ;  /* 0x0000761000197816 */ /* 0x000fe20000000019 */
[----:B------:R-:W-:Y:S05]  /*3540*/  BRA `(.L_x_1196) ;  /* 0x00000f0000007947 */ /* 0x000fea0003800000 */
.L_x_1199:
        /* <DEDUP_REMOVED lines=11> */
.L_x_1203:
[----:B------:R-:W2:Y:S02]  /*3600*/  LDG.E R2, [R2.64] ;  /* 0x0000002402027981 */ /* 0x000ea4000c1e1900 */
[----:B--2---:R-:W0:Y:S02]  /*3610*/  I2F R0, R2 ;  /* 0x0000000200007306 */ /* 0x004e240000201400 */
[----:B0-----:R-:W-:-:S04]  /*3620*/  F2FP.BF16.PACK_AB R0, RZ, R0 ;  /* 0x00000000ff00723e */ /* 0x001fc800000010ff */
[----:B------:R-:W-:Y:S01]  /*3630*/  PRMT R25, R0, 0x7610, R25 ;  /* 0x0000761000197816 */ /* 0x000fe20000000019 */
[----:B------:R-:W-:Y:S05]  /*3640*/  BRA `(.L_x_1196) ;  /* 0x00000e0000007947 */ /* 0x000fea0003800000 */
.L_x_1202:
[----:B------:R-:W2:Y:S02]  /*3650*/  LDG.E.U16 R2, [R2.64] ;  /* 0x0000002402027981 */ /* 0x000ea4000c1e1500 */
[----:B--2---:R-:W0:Y:S02]  /*3660*/  I2F.S16 R0, R2 ;  /* 0x0000000200007306 */ /* 0x004e240000101400 */
[----:B0-----:R-:W-:-:S04]  /*3670*/  F2FP.BF16.PACK_AB R0, RZ, R0 ;  /* 0x00000000ff00723e */ /* 0x001fc800000010ff */
[----:B------:R-:W-:Y:S01]  /*3680*/  PRMT R25, R0, 0x7610, R25 ;  /* 0x0000761000197816 */ /* 0x000fe20000000019 */
[----:B------:R-:W-:Y:S05]  /*3690*/  BRA `(.L_x_1196) ;  /* 0x00000db000007947 */ /* 0x000fea0003800000 */
.L_x_1198:
        /* <DEDUP_REMOVED lines=9> */
.L_x_1205:
[----:B------:R-:W2:Y:S02]  /*3730*/  LDG.E.U16 R0, [R2.64] ;  /* 0x0000002402007981 */ /* 0x000ea4000c1e1500 */
[----:B--2---:R-:W-:-:S05]  /*3740*/  HADD2.F32 R0, -RZ, R0.H0_H0 ;  /* 0x20000000ff007230 */ /* 0x004fca0000004100 */
[----:B------:R-:W-:-:S04]  /*3750*/  F2FP.BF16.PACK_AB R0, RZ, R0 ;  /* 0x00000000ff00723e */ /* 0x000fc800000010ff */
[----:B------:R-:W-:Y:S01]  /*3760*/  PRMT R25, R0, 0x7610, R25 ;  /* 0x0000761000197816 */ /* 0x000fe20000000019 */
[----:B------:R-:W-:Y:S05]  /*3770*/  BRA `(.L_x_1196) ;  /* 0x00000cd000007947 */ /* 0x000fea0003800000 */
.L_x_1204:
        /* <DEDUP_REMOVED lines=9> */
.L_x_1207:
[----:B------:R-:W2:Y:S02]  /*3810*/  LDG.E.U16 R2, [R2.64] ;  /* 0x0000002402027981 */ /* 0x000ea4000c1e1500 */
[----:B--2---:R-:W-:-:S05]  /*3820*/  HADD2.F32 R0, -RZ, R2.H0_H0 ;  /* 0x20000002ff007230 */ /* 0x004fca0000004100 */
[----:B------:R-:W-:-:S04]  /*3830*/  F2FP.BF16.PACK_AB R0, RZ, R0 ;  /* 0x00000000ff00723e */ /* 0x000fc800000010ff */
[----:B------:R-:W-:Y:S01]  /*3840*/  PRMT R25, R0, 0x7610, R25 ;  /* 0x0000761000197816 */ /* 0x000fe20000000019 */
[----:B------:R-:W-:Y:S05]  /*3850*/  BRA `(.L_x_1196) ;  /* 0x00000bf000007947 */ /* 0x000fea0003800000 */
.L_x_1206:
[----:B------:R-:W2:Y:S02]  /*3860*/  LDG.E.64 R2, [R2.64] ;  /* 0x0000002402027981 */ /* 0x000ea4000c1e1b00 */
[----:B--2---:R-:W0:Y:S01]  /*3870*/  F2F.F32.F64 R0, R2 ;  /* 0x0000000200007310 */ /* 0x004e220000301000 */
[----:B------:R-:W0:-:S14]  /*3880*/  DSETP.GEU.AND P0, PT, |R2|, c[0x2][0x0], PT ;  /* 0x008000000200762a */ /* 0x000e1c0003f0e200 */
[----:B0-----:R-:W-:-:S05]  /*3890*/  @!P0 FMUL R0, R0, 1.175494350822287508e-38 ;  /* 0x0080000000008820 */ /* 0x001fca0000400000 */
[----:B------:R-:W-:-:S04]  /*38a0*/  F2FP.BF16.PACK_AB R0, RZ, R0 ;  /* 0x00000000ff00723e */ /* 0x000fc800000010ff */
[----:B------:R-:W-:Y:S01]  /*38b0*/  PRMT R25, R0, 0x7610, R25 ;  /* 0x0000761000197816 */ /* 0x000fe20000000019 */
[----:B------:R-:W-:Y:S05]  /*38c0*/  BRA `(.L_x_1196) ;  /* 0x00000b8000007947 */ /* 0x000fea0003800000 */
.L_x_1197:
        /* <DEDUP_REMOVED lines=14> */
.L_x_1210:
[----:B------:R-:W2:Y:S02]  /*39b0*/  LDG.E.64 R2, [R2.64] ;  /* 0x0000002402027981 */ /* 0x000ea4000c1e1b00 */
[----:B--2---:R-:W0:Y:S01]  /*39c0*/  F2F.F32.F64 R0, R2 ;  /* 0x0000000200007310 */ /* 0x004e220000301000 */
[----:B------:R-:W0:-:S14]  /*39d0*/  DSETP.GEU.AND P0, PT, |R2|, c[0x2][0x0], PT ;  /* 0x008000000200762a */ /* 0x000e1c0003f0e200 */
[----:B0-----:R-:W-:-:S05]  /*39e0*/  @!P0 FMUL R0, R0, 1.175494350822287508e-38 ;  /* 0x0080000000008820 */ /* 0x001fca0000400000 */
[----:B------:R-:W-:-:S04]  /*39f0*/  F2FP.BF16.PACK_AB R0, RZ, R0 ;  /* 0x00000000ff00723e */ /* 0x000fc800000010ff */
[----:B------:R-:W-:Y:S01]  /*3a00*/  PRMT R25, R0, 0x7610, R25 ;  /* 0x0000761000197816 */ /* 0x000fe20000000019 */
[----:B------:R-:W-:Y:S05]  /*3a10*/  BRA `(.L_x_1196) ;  /* 0x00000a3000007947 */ /* 0x000fea0003800000 */
.L_x_1209:
        /* <DEDUP_REMOVED lines=28> */
.L_x_1212:
        /* <DEDUP_REMOVED lines=15> */
.L_x_1211:
[----:B------:R0:W5:Y:S01]  /*3cd0*/  LDG.E.U16 R25, [R2.64] ;  /* 0x0000002402197981 */ /* 0x000162000c1e1500 */
[----:B------:R-:W-:Y:S05]  /*3ce0*/  BRA `(.L_x_1196) ;  /* 0x0000076000007947 */ /* 0x000fea0003800000 */
.L_x_1208:
        /* <DEDUP_REMOVED lines=12> */
.L_x_1215:
        /* <DEDUP_REMOVED lines=21> */
.L_x_1219:
[----:B------:R-:W-:Y:S05]  /*3f00*/  BSYNC B1 ;  /* 0x0000000000017941 */ /* 0x000fea0003800000 */
.L_x_1218:
[----:B------:R-:W-:Y:S01]  /*3f10*/  LEA R3, R0, 0x3b800000, 0x17 ;  /* 0x3b80000000037811 */ /* 0x000fe200078eb8ff */
[----:B------:R-:W-:-:S05]  /*3f20*/  IMAD.SHL.U32 R0, R2, 0x100000, RZ ;  /* 0x0010000002007824 */ /* 0x000fca00078e00ff */
[----:B------:R-:W-:Y:S02]  /*3f30*/  LOP3.LUT R0, R3, R0, R4, 0xfe, !PT ;  /* 0x0000000003007212 */ /* 0x000fe400078efe04 */
.L_x_1217:
[----:B------:R-:W-:Y:S05]  /*3f40*/  BSYNC B0 ;  /* 0x0000000000007941 */ /* 0x000fea0003800000 */
.L_x_1216:
[----:B------:R-:W-:-:S04]  /*3f50*/  F2FP.BF16.PACK_AB R0, RZ, R0 ;  /* 0x00000000ff00723e */ /* 0x000fc800000010ff */
[----:B------:R-:W-:Y:S01]  /*3f60*/  PRMT R25, R0, 0x7610, R25 ;  /* 0x0000761000197816 */ /* 0x000fe20000000019 */
[----:B------:R-:W-:Y:S05]  /*3f70*/  BRA `(.L_x_1196) ;  /* 0x000004d000007947 */ /* 0x000fea0003800000 */
.L_x_1214:
        /* <DEDUP_REMOVED lines=21> */
.L_x_1223:
[----:B------:R-:W-:Y:S05]  /*40d0*/  BSYNC B1 ;  /* 0x0000000000017941 */ /* 0x000fea0003800000 */
.L_x_1222:
[----:B------:R-:W-:Y:S01]  /*40e0*/  LEA R3, R0, 0x37800000, 0x17 ;  /* 0x3780000000037811 */ /* 0x000fe200078eb8ff */
[----:B------:R-:W-:-:S05]  /*40f0*/  IMAD.SHL.U32 R0, R2, 0x200000, RZ ;  /* 0x0020000002007824 */ /* 0x000fca00078e00ff */
[----:B------:R-:W-:Y:S02]  /*4100*/  LOP3.LUT R0, R3, R0, R4, 0xfe, !PT ;  /* 0x0000000003007212 */ /* 0x000fe400078efe04 */
.L_x_1221:
[----:B------:R-:W-:Y:S05]  /*4110*/  BSYNC B0 ;  /* 0x0000000000007941 */ /* 0x000fea0003800000 */
.L_x_1220:
[----:B------:R-:W-:-:S04]  /*4120*/  F2FP.BF16.PACK_AB R0, RZ, R0 ;  /* 0x00000000ff00723e */ /* 0x000fc800000010ff */
[----:B------:R-:W-:Y:S01]  /*4130*/  PRMT R25, R0, 0x7610, R25 ;  /* 0x0000761000197816 */ /* 0x000fe20000000019 */
[----:B------:R-:W-:Y:S05]  /*4140*/  BRA `(.L_x_1196) ;  /* 0x0000030000007947 */ /* 0x000fea0003800000 */
.L_x_1213:
        /* <DEDUP_REMOVED lines=14> */
.L_x_1227:
[----:B------:R-:W-:Y:S05]  /*4230*/  BSYNC B0 ;  /* 0x0000000000007941 */ /* 0x000fea0003800000 */
.L_x_1226:
[----:B------:R-:W-:-:S04]  /*4240*/  F2FP.BF16.PACK_AB R0, RZ, R0 ;  /* 0x00000000ff00723e */ /* 0x000fc800000010ff */
[----:B------:R-:W-:Y:S01]  /*4250*/  PRMT R25, R0, 0x7610, R25 ;  /* 0x0000761000197816 */ /* 0x000fe20000000019 */
[----:B------:R-:W-:Y:S05]  /*4260*/  BRA `(.L_x_1196) ;  /* 0x000001e000007947 */ /* 0x000fea0003800000 */
.L_x_1201:
        /* <DEDUP_REMOVED lines=21> */
.L_x_1225:
[----:B------:R-:W2:Y:S02]  /*43c0*/  LDG.E.64 R2, [R2.64] ;  /* 0x0000002402027981 */ /* 0x000ea4000c1e1b00 */
[----:B--2---:R-:W0:Y:S02]  /*43d0*/  I2F.U64 R0, R2 ;  /* 0x0000000200007312 */ /* 0x004e240000301000 */
[----:B0-----:R-:W-:-:S04]  /*43e0*/  F2FP.BF16.PACK_AB R0, RZ, R0 ;  /* 0x00000000ff00723e */ /* 0x001fc800000010ff */
[----:B------:R-:W-:Y:S01]  /*43f0*/  PRMT R25, R0, 0x7610, R25 ;  /* 0x0000761000197816 */ /* 0x000fe20000000019 */
[----:B------:R-:W-:Y:S05]  /*4400*/  BRA `(.L_x_1196) ;  /* 0x0000004000007947 */ /* 0x000fea0003800000 */
.L_x_1224:
[----:B------:R-:W2:Y:S02]  /*4410*/  LDG.E R2, [R2.64] ;  /* 0x0000002402027981 */ /* 0x000ea4000c1e1900 */
[----:B--2---:R-:W0:Y:S02]  /*4420*/  I2F.U32 R0, R2 ;  /* 0x0000000200007306 */ /* 0x004e240000201000 */
[----:B0-----:R-:W-:-:S04]  /*4430*/  F2FP.BF16.PACK_AB R0, RZ, R0 ;  /* 0x00000000ff00723e */ /* 0x001fc800000010ff */
[----:B------:R-:W-:Y:S02]  /*4440*/  PRMT R25, R0, 0x7610, R25 ;  /* 0x0000761000197816 */ /* 0x000fe40000000019 */
.L_x_1196:
[----:B------:R-:W-:Y:S05]  /*4450*/  BSYNC B6 ;  /* 0x0000000000067941 */ /* 0x000fea0003800000 */
.L_x_1195:
[----:B------:R-:W1:Y:S01]  /*4460*/  S2R R19, SR_TID.X ;  /* 0x0000000000137919 */ /* 0x000e620000002100 */
[----:B------:R-:W2:Y:S01]  /*4470*/  LDC.U8 R18, c[0x0][0x184] ;  /* 0x00006100ff127b82 */ /* 0x000ea20000000000 */
[----:B------:R-:W-:Y:S01]  /*4480*/  BSSY B6, `(.L_x_1228) ;  /* 0x0000132000067945 */ /* 0x000fe20003800000 */
[C---:B01----:R-:W-:Y:S02]  /*4490*/  IADD3 R2, R19.reuse, 0x180, RZ ;  /* 0x0000018013027810 */ /* 0x043fe40007ffe0ff */
[C---:B------:R-:W-:Y:S02]  /*44a0*/  IADD3 R24, R19.reuse, 0x80, RZ ;  /* 0x0000008013187810 */ /* 0x040fe40007ffe0ff */
[C---:B------:R-:W-:Y:S02]  /*44b0*/  IADD3 R0, R19.reuse, 0x100, RZ ;  /* 0x0000010013007810 */ /* 0x040fe40007ffe0ff */
[-C--:B------:R-:W-:Y:S02]  /*44c0*/  ISETP.GE.AND P3, PT, R19, R17.reuse, PT ;  /* 0x000000111300720c */ /* 0x080fe40003f66270 */
[----:B------:R-:W-:-:S02]  /*44d0*/  ISETP.GE.AND P2, PT, R2, R17, PT ;  /* 0x000000110200720c */ /* 0x000fc40003f46270 */
[-C--:B------:R-:W-:Y:S02]  /*44e0*/  ISETP.GE.AND P0, PT, R24, R17.reuse, PT ;  /* 0x000000111800720c */ /* 0x080fe40003f06270 */
[----:B------:R-:W-:-:S07]  /*44f0*/  ISETP.GE.AND P1, PT, R0, R17, PT ;  /* 0x000000110000720c */ /* 0x000fce0003f26270 */
[----:B------:R-:W0:Y:S01]  /*4500*/  @!P3 LDC.U16 R0, c[0x0][0x166] ;  /* 0x00005980ff00bb82 */ /* 0x000e220000000400 */
[----:B-----5:R-:W-:Y:S02]  /*4510*/  @!P3 PRMT R23, RZ, 0x5410, R23 ;  /* 0x00005410ff17b816 */ /* 0x020fe40000000017 */
[----:B------:R-:W-:Y:S02]  /*4520*/  @!P2 PRMT R25, RZ, 0x5410, R25 ;  /* 0x00005410ff19a816 */ /* 0x000fe40000000019 */
[----:B------:R-:W-:Y:S02]  /*4530*/  @!P0 PRMT R22, RZ, 0x5410, R22 ;  /* 0x00005410ff168816 */ /* 0x000fe40000000016 */
[----:B------:R-:W-:Y:S01]  /*4540*/  @!P1 PRMT R26, RZ, 0x5410, R26 ;  /* 0x00005410ff1a9816 */ /* 0x000fe2000000001a */
[----:B------:R-:W1:Y:S08]  /*4550*/  @!P2 LDC.U16 R6, c[0x0][0x166] ;  /* 0x00005980ff06ab82 */ /* 0x000e700000000400 */
[----:B------:R-:W3:Y:S08]  /*4560*/  @!P0 LDC.U16 R2, c[0x0][0x166] ;  /* 0x00005980ff028b82 */ /* 0x000ef00000000400 */
[----:B------:R-:W4:Y:S01]  /*4570*/  @!P1 LDC.U16 R4, c[0x0][0x166] ;  /* 0x00005980ff049b82 */ /* 0x000f220000000400 */
[----:B0-----:R-:W-:-:S06]  /*4580*/  @!P3 PRMT R0, RZ, 0x5410, R0 ;  /* 0x00005410ff00b816 */ /* 0x001fcc0000000000 */
[----:B------:R-:W0:Y:S01]  /*4590*/  @!P3 MUFU.RCP R0, R0 ;  /* 0x000000000000b308 */ /* 0x000e220000001000 */
[----:B-1----:R-:W-:-:S07]  /*45a0*/  @!P2 PRMT R6, RZ, 0x5410, R6 ;  /* 0x00005410ff06a816 */ /* 0x002fce0000000006 */
[----:B------:R-:W1:Y:S01]  /*45b0*/  @!P2 MUFU.RCP R6, R6 ;  /* 0x000000060006a308 */ /* 0x000e620000001000 */
[----:B---3--:R-:W-:-:S07]  /*45c0*/  @!P0 PRMT R2, RZ, 0x5410, R2 ;  /* 0x00005410ff028816 */ /* 0x008fce0000000002 */
[----:B------:R-:W3:Y:S01]  /*45d0*/  @!P0 MUFU.RCP R3, R2 ;  /* 0x0000000200038308 */ /* 0x000ee20000001000 */
[----:B----4-:R-:W-:Y:S01]  /*45e0*/  @!P1 PRMT R4, RZ, 0x5410, R4 ;  /* 0x00005410ff049816 */ /* 0x010fe20000000004 */
[----:B0-----:R-:W-:-:S06]  /*45f0*/  @!P3 FMUL.FTZ R23, R23, R0 ;  /* 0x000000001717b220 */ /* 0x001fcc0000410000 */
[----:B------:R0:W4:Y:S01]  /*4600*/  @!P1 MUFU.RCP R5, R4 ;  /* 0x0000000400059308 */ /* 0x0001220000001000 */
[----:B-1----:R-:W-:Y:S02]  /*4610*/  @!P2 FMUL.FTZ R0, R25, R6 ;  /* 0x000000061900a220 */ /* 0x002fe40000410000 */
[----:B---3--:R-:W-:Y:S01]  /*4620*/  @!P0 FMUL.FTZ R22, R22, R3 ;  /* 0x0000000316168220 */ /* 0x008fe20000410000 */
[----:B0-----:R-:W-:Y:S02]  /*4630*/  @!P3 F2FP.BF16.PACK_AB R4, RZ, R23 ;  /* 0x00000017ff04b23e */ /* 0x001fe400000010ff */
[----:B------:R-:W-:Y:S02]  /*4640*/  @!P2 F2FP.BF16.PACK_AB R23, RZ, R0 ;  /* 0x00000000ff17a23e */ /* 0x000fe400000010ff */
[----:B------:R-:W-:Y:S01]  /*4650*/  @!P0 F2FP.BF16.PACK_AB R25, RZ, R22 ;  /* 0x00000016ff19823e */ /* 0x000fe200000010ff */
[----:B----4-:R-:W-:-:S05]  /*4660*/  @!P1 FMUL.FTZ R26, R26, R5 ;  /* 0x000000051a1a9220 */ /* 0x010fca0000410000 */
        /* <DEDUP_REMOVED lines=22> */
.L_x_1233:
[----:B------:R-:W-:Y:S01]  /*47d0*/  PRMT R5, RZ, 0x5410, R4 ;  /* 0x00005410ff057816 */ /* 0x000fe20000000004 */
[----:B------:R-:W-:-:S05]  /*47e0*/  IMAD.MOV.U32 R19, RZ, RZ, R24 ;  /* 0x000000ffff137224 */ /* 0x000fca00078e0018 */
[----:B------:R-:W0:Y:S02]  /*47f0*/  F2I.S64.TRUNC R4, R5 ;  /* 0x0000000500047311 */ /* 0x000e24000020d900 */
[----:B0-----:R0:W-:Y:S01]  /*4800*/  STG.E.U8 [R2.64], R4 ;  /* 0x0000000402007986 */ /* 0x0011e2000c101124 */
[----:B------:R-:W-:Y:S05]  /*4810*/  BRA `(.L_x_1229) ;  /* 0x00000f8000007947 */ /* 0x000fea0003800000 */
.L_x_1232:
        /* <DEDUP_REMOVED lines=11> */
.L_x_1236:
[----:B------:R-:W-:Y:S01]  /*48d0*/  PRMT R4, RZ, 0x5410, R4 ;  /* 0x00005410ff047816 */ /* 0x000fe20000000004 */
[----:B------:R-:W-:-:S03]  /*48e0*/  IMAD.MOV.U32 R19, RZ, RZ, R24 ;  /* 0x000000ffff137224 */ /* 0x000fc600078e0018 */
[----:B------:R-:W0:Y:S02]  /*48f0*/  F2I.FTZ.TRUNC.NTZ R5, R4 ;  /* 0x0000000400057305 */ /* 0x000e24000021f100 */
[----:B0-----:R0:W-:Y:S01]  /*4900*/  STG.E [R2.64], R5 ;  /* 0x0000000502007986 */ /* 0x0011e2000c101924 */
[----:B------:R-:W-:Y:S05]  /*4910*/  BRA `(.L_x_1229) ;  /* 0x00000e8000007947 */ /* 0x000fea0003800000 */
.L_x_1235:
[----:B------:R-:W-:Y:S01]  /*4920*/  PRMT R4, RZ, 0x5410, R4 ;  /* 0x00005410ff047816 */ /* 0x000fe20000000004 */
[----:B------:R-:W-:-:S03]  /*4930*/  IMAD.MOV.U32 R19, RZ, RZ, R24 ;  /* 0x000000ffff137224 */ /* 0x000fc600078e0018 */
[----:B------:R-:W0:Y:S02]  /*4940*/  F2I.FTZ.TRUNC.NTZ R5, R4 ;  /* 0x0000000400057305 */ /* 0x000e24000021f100 */
[----:B0-----:R0:W-:Y:S01]  /*4950*/  STG.E.U16 [R2.64], R5 ;  /* 0x0000000502007986 */ /* 0x0011e2000c101524 */
[----:B------:R-:W-:Y:S05]  /*4960*/  BRA `(.L_x_1229) ;  /* 0x00000e3000007947 */ /* 0x000fea0003800000 */
.L_x_1231:
        /* <DEDUP_REMOVED lines=10> */
.L_x_1238:
[----:B------:R-:W-:Y:S01]  /*4a10*/  PRMT R0, RZ, 0x5410, R4 ;  /* 0x00005410ff007816 */ /* 0x000fe20000000004 */
[----:B------:R-:W-:-:S03]  /*4a20*/  IMAD.MOV.U32 R19, RZ, RZ, R24 ;  /* 0x000000ffff137224 */ /* 0x000fc600078e0018 */
[----:B------:R-:W-:-:S05]  /*4a30*/  F2FP.PACK_AB R0, RZ, R0 ;  /* 0x00000000ff00723e */ /* 0x000fca00000000ff */
[----:B------:R0:W-:Y:S01]  /*4a40*/  STG.E.U16 [R2.64], R0 ;  /* 0x0000000002007986 */ /* 0x0001e2000c101524 */
[----:B------:R-:W-:Y:S05]  /*4a50*/  BRA `(.L_x_1229) ;  /* 0x00000d4000007947 */ /* 0x000fea0003800000 */
.L_x_1237:
        /* <DEDUP_REMOVED lines=11> */
.L_x_1240:
[----:B------:R-:W-:Y:S01]  /*4b10*/  PRMT R4, RZ, 0x5410, R4 ;  /* 0x00005410ff047816 */ /* 0x000fe20000000004 */
[----:B------:R-:W-:-:S03]  /*4b20*/  IMAD.MOV.U32 R19, RZ, RZ, R24 ;  /* 0x000000ffff137224 */ /* 0x000fc600078e0018 */
[----:B------:R-:W-:-:S04]  /*4b30*/  F2FP.PACK_AB R5, RZ, R4 ;  /* 0x00000004ff05723e */ /* 0x000fc800000000ff */
[----:B------:R-:W-:-:S05]  /*4b40*/  PRMT R5, R5, 0x5410, RZ ;  /* 0x0000541005057816 */ /* 0x000fca00000000ff */
[----:B------:R0:W-:Y:S01]  /*4b50*/  STG.E [R2.64], R5 ;  /* 0x0000000502007986 */ /* 0x0001e2000c101924 */
[----:B------:R-:W-:Y:S05]  /*4b60*/  BRA `(.L_x_1229) ;  /* 0x00000c3000007947 */ /* 0x000fea0003800000 */
.L_x_1239:
[----:B------:R-:W-:Y:S01]  /*4b70*/  PRMT R4, RZ, 0x5410, R4 ;  /* 0x00005410ff047816 */ /* 0x000fe20000000004 */
[----:B------:R-:W-:-:S04]  /*4b80*/  IMAD.MOV.U32 R19, RZ, RZ, R24 ;  /* 0x000000ffff137224 */ /* 0x000fc800078e0018 */
[----:B------:R-:W-:-:S06]  /*4b90*/  FMUL.FTZ R4, R4, 1 ;  /* 0x3f80000004047820 */ /* 0x000fcc0000410000 */
[----:B------:R-:W0:Y:S02]  /*4ba0*/  F2F.F64.F32 R4, R4 ;  /* 0x0000000400047310 */ /* 0x000e240000201800 */
[----:B0-----:R0:W-:Y:S01]  /*4bb0*/  STG.E.64 [R2.64], R4 ;  /* 0x0000000402007986 */ /* 0x0011e2000c101b24 */
[----:B------:R-:W-:Y:S05]  /*4bc0*/  BRA `(.L_x_1229) ;  /* 0x00000bd000007947 */ /* 0x000fea0003800000 */
.L_x_1230:
        /* <DEDUP_REMOVED lines=14> */
.L_x_1243:
[----:B------:R-:W-:Y:S01]  /*4cb0*/  PRMT R4, RZ, 0x5410, R4 ;  /* 0x00005410ff047816 */ /* 0x000fe20000000004 */
[----:B------:R-:W-:Y:S01]  /*4cc0*/  CS2R R6, SRZ ;  /* 0x0000000000067805 */ /* 0x000fe2000001ff00 */
[----:B------:R-:W-:-:S03]  /*4cd0*/  IMAD.MOV.U32 R19, RZ, RZ, R24 ;  /* 0x000000ffff137224 */ /* 0x000fc600078e0018 */
[----:B------:R-:W-:-:S06]  /*4ce0*/  FMUL.FTZ R4, R4, 1 ;  /* 0x3f80000004047820 */ /* 0x000fcc0000410000 */
[----:B------:R-:W0:Y:S02]  /*4cf0*/  F2F.F64.F32 R4, R4 ;  /* 0x0000000400047310 */ /* 0x000e240000201800 */
[----:B0-----:R0:W-:Y:S01]  /*4d00*/  STG.E.128 [R2.64], R4 ;  /* 0x0000000402007986 */ /* 0x0011e2000c101d24 */
[----:B------:R-:W-:Y:S05]  /*4d10*/  BRA `(.L_x_1229) ;  /* 0x00000a8000007947 */ /* 0x000fea0003800000 */
.L_x_1242:
        /* <DEDUP_REMOVED lines=21> */
.L_x_1247:
[----:B------:R-:W-:Y:S05]  /*4e70*/  BSYNC B0 ;  /* 0x0000000000007941 */ /* 0x000fea0003800000 */
.L_x_1246:
[----:B------:R-:W-:Y:S01]  /*4e80*/  LOP3.LUT R5, R0, R5, RZ, 0xfc, !PT ;  /* 0x0000000500057212 */ /* 0x000fe200078efcff */
[----:B------:R-:W-:-:S04]  /*4e90*/  IMAD.MOV.U32 R19, RZ, RZ, R24 ;  /* 0x000000ffff137224 */ /* 0x000fc800078e0018 */
[----:B------:R0:W-:Y:S01]  /*4ea0*/  STG.E.U8 [R2.64], R5 ;  /* 0x0000000502007986 */ /* 0x0001e2000c101124 */
[----:B------:R-:W-:Y:S05]  /*4eb0*/  BRA `(.L_x_1229) ;  /* 0x000008e000007947 */ /* 0x000fea0003800000 */
.L_x_1245:
        /* <DEDUP_REMOVED lines=13> */
.L_x_1249:
[----:B------:R-:W-:Y:S01]  /*4f90*/  IMAD.MOV.U32 R0, RZ, RZ, 0x7f ;  /* 0x0000007fff007424 */ /* 0x000fe200078e00ff */
[----:B------:R-:W-:-:S04]  /*4fa0*/  ISETP.GT.U32.AND P0, PT, R4, 0x7f800000, PT ;  /* 0x7f8000000400780c */ /* 0x000fc80003f04070 */
[----:B------:R-:W-:-:S04]  /*4fb0*/  SEL R0, R0, 0x7c, P0 ;  /* 0x0000007c00007807 */ /* 0x000fc80000000000 */
.L_x_1250:
[----:B------:R-:W-:Y:S05]  /*4fc0*/  BSYNC B0 ;  /* 0x0000000000007941 */ /* 0x000fea0003800000 */
.L_x_1248:
[----:B------:R-:W-:Y:S01]  /*4fd0*/  LOP3.LUT R4, R5, 0x80000000, RZ, 0xc0, !PT ;  /* 0x8000000005047812 */ /* 0x000fe200078ec0ff */
[----:B------:R-:W-:-:S03]  /*4fe0*/  IMAD.MOV.U32 R19, RZ, RZ, R24 ;  /* 0x000000ffff137224 */ /* 0x000fc600078e0018 */
[----:B------:R-:W-:-:S04]  /*4ff0*/  SHF.R.U32.HI R5, RZ, 0x18, R4 ;  /* 0x00000018ff057819 */ /* 0x000fc80000011604 */
[----:B------:R-:W-:-:S05]  /*5000*/  LOP3.LUT R5, R0, R5, RZ, 0xfc, !PT ;  /* 0x0000000500057212 */ /* 0x000fca00078efcff */
[----:B------:R0:W-:Y:S01]  /*5010*/  STG.E.U8 [R2.64], R5 ;  /* 0x0000000502007986 */ /* 0x0001e2000c101124 */
[----:B------:R-:W-:Y:S05]  /*5020*/  BRA `(.L_x_1229) ;  /* 0x0000077000007947 */ /* 0x000fea0003800000 */
.L_x_1244:
[----:B------:R0:W-:Y:S01]  /*5030*/  STG.E.U16 [R2.64], R4 ;  /* 0x0000000402007986 */ /* 0x0001e2000c101524 */
[----:B------:R-:W-:Y:S01]  /*5040*/  IMAD.MOV.U32 R19, RZ, RZ, R24 ;  /* 0x000000ffff137224 */ /* 0x000fe200078e0018 */
[----:B------:R-:W-:Y:S05]  /*5050*/  BRA `(.L_x_1229) ;  /* 0x0000074000007947 */ /* 0x000fea0003800000 */
.L_x_1241:
        /* <DEDUP_REMOVED lines=13> */
.L_x_1253:
        /* <DEDUP_REMOVED lines=17> */
.L_x_1256:
[----:B------:R-:W-:-:S04]  /*5240*/  LOP3.LUT R0, R7, 0x80000000, RZ, 0xc0, !PT ;  /* 0x8000000007007812 */ /* 0x000fc800078ec0ff */
[----:B------:R-:W-:-:S04]  /*5250*/  SHF.R.U32.HI R5, RZ, 0x18, R0 ;  /* 0x00000018ff057819 */ /* 0x000fc80000011600 */
[----:B------:R-:W-:-:S04]  /*5260*/  LOP3.LUT R4, R4, R5, RZ, 0xfc, !PT ;  /* 0x0000000504047212 */ /* 0x000fc800078efcff */
[----:B------:R-:W-:Y:S02]  /*5270*/  PRMT R0, R4, 0x7610, R0 ;  /* 0x0000761004007816 */ /* 0x000fe40000000000 */
.L_x_1255:
[----:B------:R-:W-:Y:S05]  /*5280*/  BSYNC B0 ;  /* 0x0000000000007941 */ /* 0x000fea0003800000 */
.L_x_1254:
[----:B------:R0:W-:Y:S01]  /*5290*/  STG.E.U8 [R2.64], R0 ;  /* 0x0000000002007986 */ /* 0x0001e2000c101124 */
[----:B------:R-:W-:Y:S01]  /*52a0*/  IMAD.MOV.U32 R19, RZ, RZ, R24 ;  /* 0x000000ffff137224 */ /* 0x000fe200078e0018 */
[----:B------:R-:W-:Y:S05]  /*52b0*/  BRA `(.L_x_1229) ;  /* 0x000004e000007947 */ /* 0x000fea0003800000 */
.L_x_1252:
        /* <DEDUP_REMOVED lines=17> */
.L_x_1259:
[----:B------:R-:W-:-:S04]  /*53d0*/  LOP3.LUT R0, R7, 0x80000000, RZ, 0xc0, !PT ;  /* 0x8000000007007812 */ /* 0x000fc800078ec0ff */
[----:B------:R-:W-:-:S04]  /*53e0*/  SHF.R.U32.HI R5, RZ, 0x18, R0 ;  /* 0x00000018ff057819 */ /* 0x000fc80000011600 */
[----:B------:R-:W-:-:S04]  /*53f0*/  LOP3.LUT R4, R4, R5, RZ, 0xfc, !PT ;  /* 0x0000000504047212 */ /* 0x000fc800078efcff */
[----:B------:R-:W-:Y:S02]  /*5400*/  PRMT R0, R4, 0x7610, R0 ;  /* 0x0000761004007816 */ /* 0x000fe40000000000 */
.L_x_1258:
[----:B------:R-:W-:Y:S05]  /*5410*/  BSYNC B0 ;  /* 0x0000000000007941 */ /* 0x000fea0003800000 */
.L_x_1257:
[----:B------:R0:W-:Y:S01]  /*5420*/  STG.E.U8 [R2.64], R0 ;  /* 0x0000000002007986 */ /* 0x0001e2000c101124 */
[----:B------:R-:W-:Y:S01]  /*5430*/  IMAD.MOV.U32 R19, RZ, RZ, R24 ;  /* 0x000000ffff137224 */ /* 0x000fe200078e0018 */
[----:B------:R-:W-:Y:S05]  /*5440*/  BRA `(.L_x_1229) ;  /* 0x0000035000007947 */ /* 0x000fea0003800000 */
.L_x_1251:
        /* <DEDUP_REMOVED lines=23> */
.L_x_1234:
        /* <DEDUP_REMOVED lines=21> */
.L_x_1261:
[----:B------:R-:W-:Y:S01]  /*5710*/  PRMT R4, RZ, 0x5410, R4 ;  /* 0x00005410ff047816 */ /* 0x000fe20000000004 */
[----:B------:R-:W-:-:S05]  /*5720*/  IMAD.MOV.U32 R19, RZ, RZ, R24 ;  /* 0x000000ffff137224 */ /* 0x000fca00078e0018 */
[----:B------:R-:W0:Y:S02]  /*5730*/  F2I.U64.TRUNC R4, R4 ;  /* 0x0000000400047311 */ /* 0x000e24000020d800 */
[----:B0-----:R0:W-:Y:S01]  /*5740*/  STG.E.64 [R2.64], R4 ;  /* 0x0000000402007986 */ /* 0x0011e2000c101b24 */
[----:B------:R-:W-:Y:S05]  /*5750*/  BRA `(.L_x_1229) ;  /* 0x0000004000007947 */ /* 0x000fea0003800000 */
.L_x_1260:
[----:B------:R-:W-:Y:S01]  /*5760*/  PRMT R4, RZ, 0x5410, R4 ;  /* 0x00005410ff047816 */ /* 0x000fe20000000004 */
[----:B------:R-:W-:-:S03]  /*5770*/  IMAD.MOV.U32 R19, RZ, RZ, R24 ;  /* 0x000000ffff137224 */ /* 0x000fc600078e0018 */
[----:B------:R-:W0:Y:S02]  /*5780*/  F2I.FTZ.U32.TRUNC.NTZ R5, R4 ;  /* 0x0000000400057305 */ /* 0x000e24000021f000 */
[----:B0-----:R0:W-:Y:S02]  /*5790*/  STG.E [R2.64], R5 ;  /* 0x0000000502007986 */ /* 0x0011e4000c101924 */
.L_x_1229:
[----:B--2---:R-:W-:Y:S05]  /*57a0*/  BSYNC B6 ;  /* 0x0000000000067941 */ /* 0x004fea0003800000 */
.L_x_1228:
        /* <DEDUP_REMOVED lines=23> */
.L_x_1267:
[----:B------:R-:W-:-:S06]  /*5920*/  PRMT R5, RZ, 0x5410, R25 ;  /* 0x00005410ff057816 */ /* 0x000fcc0000000019 */
[----:B------:R-:W0:Y:S02]  /*5930*/  F2I.S64.TRUNC R4, R5 ;  /* 0x0000000500047311 */ /* 0x000e24000020d900 */
[----:B0-----:R0:W-:Y:S01]  /*5940*/  STG.E.U8 [R2.64], R4 ;  /* 0x0000000402007986 */ /* 0x0011e2000c101124 */
[----:B------:R-:W-:Y:S05]  /*5950*/  BRA `(.L_x_1269) ;  /* 0x00000e4000007947 */ /* 0x000fea0003800000 */
.L_x_1266:
        /* <DEDUP_REMOVED lines=10> */
.L_x_1271:
[----:B------:R-:W-:-:S06]  /*5a00*/  PRMT R25, RZ, 0x5410, R25 ;  /* 0x00005410ff197816 */ /* 0x000fcc0000000019 */
[----:B------:R-:W0:Y:S02]  /*5a10*/  F2I.FTZ.TRUNC.NTZ R25, R25 ;  /* 0x0000001900197305 */ /* 0x000e24000021f100 */
[----:B0-----:R0:W-:Y:S01]  /*5a20*/  STG.E [R2.64], R25 ;  /* 0x0000001902007986 */ /* 0x0011e2000c101924 */
[----:B------:R-:W-:Y:S05]  /*5a30*/  BRA `(.L_x_1269) ;  /* 0x00000d6000007947 */ /* 0x000fea0003800000 */
.L_x_1270:
[----:B------:R-:W-:-:S06]  /*5a40*/  PRMT R25, RZ, 0x5410, R25 ;  /* 0x00005410ff197816 */ /* 0x000fcc0000000019 */
[----:B------:R-:W0:Y:S02]  /*5a50*/  F2I.FTZ.TRUNC.NTZ R25, R25 ;  /* 0x0000001900197305 */ /* 0x000e24000021f100 */
[----:B0-----:R0:W-:Y:S01]  /*5a60*/  STG.E.U16 [R2.64], R25 ;  /* 0x0000001902007986 */ /* 0x0011e2000c101524 */
[----:B------:R-:W-:Y:S05]  /*5a70*/  BRA `(.L_x_1269) ;  /* 0x00000d2000007947 */ /* 0x000fea0003800000 */
.L_x_1265:
        /* <DEDUP_REMOVED lines=9> */
.L_x_1273:
[----:B------:R-:W-:-:S04]  /*5b10*/  PRMT R0, RZ, 0x5410, R25 ;  /* 0x00005410ff007816 */ /* 0x000fc80000000019 */
[----:B------:R-:W-:-:S05]  /*5b20*/  F2FP.PACK_AB R0, RZ, R0 ;  /* 0x00000000ff00723e */ /* 0x000fca00000000ff */
[----:B------:R0:W-:Y:S01]  /*5b30*/  STG.E.U16 [R2.64], R0 ;  /* 0x0000000002007986 */ /* 0x0001e2000c101524 */
[----:B------:R-:W-:Y:S05]  /*5b40*/  BRA `(.L_x_1269) ;  /* 0x00000c5000007947 */ /* 0x000fea0003800000 */
.L_x_1272:
        /* <DEDUP_REMOVED lines=10> */
.L_x_1275:
[----:B------:R-:W-:-:S04]  /*5bf0*/  PRMT R25, RZ, 0x5410, R25 ;  /* 0x00005410ff197816 */ /* 0x000fc80000000019 */
[----:B------:R-:W-:-:S04]  /*5c00*/  F2FP.PACK_AB R5, RZ, R25 ;  /* 0x00000019ff05723e */ /* 0x000fc800000000ff */
[----:B------:R-:W-:-:S05]  /*5c10*/  PRMT R5, R5, 0x5410, RZ ;  /* 0x0000541005057816 */ /* 0x000fca00000000ff */
[----:B------:R0:W-:Y:S01]  /*5c20*/  STG.E [R2.64], R5 ;  /* 0x0000000502007986 */ /* 0x0001e2000c101924 */
[----:B------:R-:W-:Y:S05]  /*5c30*/  BRA `(.L_x_1269) ;  /* 0x00000b6000007947 */ /* 0x000fea0003800000 */
.L_x_1274:
[----:B------:R-:W-:-:S05]  /*5c40*/  PRMT R4, RZ, 0x5410, R25 ;  /* 0x00005410ff047816 */ /* 0x000fca0000000019 */
[----:B------:R-:W-:-:S06]  /*5c50*/  FMUL.FTZ R4, R4, 1 ;  /* 0x3f80000004047820 */ /* 0x000fcc0000410000 */
[----:B------:R-:W0:Y:S02]  /*5c60*/  F2F.F64.F32 R4, R4 ;  /* 0x0000000400047310 */ /* 0x000e240000201800 */
[----:B0-----:R0:W-:Y:S01]  /*5c70*/  STG.E.64 [R2.64], R4 ;  /* 0x0000000402007986 */ /* 0x0011e2000c101b24 */
[----:B------:R-:W-:Y:S05]  /*5c80*/  BRA `(.L_x_1269) ;  /* 0x00000b1000007947 */ /* 0x000fea0003800000 */
.L_x_1264:
        /* <DEDUP_REMOVED lines=13> */
.L_x_1278:
[----:B------:R-:W-:Y:S01]  /*5d60*/  PRMT R25, RZ, 0x5410, R25 ;  /* 0x00005410ff197816 */ /* 0x000fe20000000019 */
[----:B------:R-:W-:-:S04]  /*5d70*/  CS2R R6, SRZ ;  /* 0x0000000000067805 */ /* 0x000fc8000001ff00 */
[----:B------:R-:W-:-:S06]  /*5d80*/  FMUL.FTZ R4, R25, 1 ;  /* 0x3f80000019047820 */ /* 0x000fcc0000410000 */
[----:B------:R-:W0:Y:S02]  /*5d90*/  F2F.F64.F32 R4, R4 ;  /* 0x0000000400047310 */ /* 0x000e240000201800 */
[----:B0-----:R0:W-:Y:S01]  /*5da0*/  STG.E.128 [R2.64], R4 ;  /* 0x0000000402007986 */ /* 0x0011e2000c101d24 */
[----:B------:R-:W-:Y:S05]  /*5db0*/  BRA `(.L_x_1269) ;  /* 0x000009e000007947 */ /* 0x000fea0003800000 */
.L_x_1277:
        /* <DEDUP_REMOVED lines=21> */
.L_x_1282:
[----:B------:R-:W-:Y:S05]  /*5f10*/  BSYNC B0 ;  /* 0x0000000000007941 */ /* 0x000fea0003800000 */
.L_x_1281:
[----:B------:R-:W-:-:S05]  /*5f20*/  LOP3.LUT R5, R0, R5, RZ, 0xfc, !PT ;  /* 0x0000000500057212 */ /* 0x000fca00078efcff */
[----:B------:R0:W-:Y:S01]  /*5f30*/  STG.E.U8 [R2.64], R5 ;  /* 0x0000000502007986 */ /* 0x0001e2000c101124 */
[----:B------:R-:W-:Y:S05]  /*5f40*/  BRA `(.L_x_1269) ;  /* 0x0000085000007947 */ /* 0x000fea0003800000 */
.L_x_1280:
        /* <DEDUP_REMOVED lines=13> */
.L_x_1284:
[----:B------:R-:W-:Y:S01]  /*6020*/  IMAD.MOV.U32 R0, RZ, RZ, 0x7f ;  /* 0x0000007fff007424 */ /* 0x000fe200078e00ff */
[----:B------:R-:W-:-:S04]  /*6030*/  ISETP.GT.U32.AND P0, PT, R4, 0x7f800000, PT ;  /* 0x7f8000000400780c */ /* 0x000fc80003f04070 */
[----:B------:R-:W-:-:S04]  /*6040*/  SEL R0, R0, 0x7c, P0 ;  /* 0x0000007c00007807 */ /* 0x000fc80000000000 */
.L_x_1285:
[----:B------:R-:W-:Y:S05]  /*6050*/  BSYNC B0 ;  /* 0x0000000000007941 */ /* 0x000fea0003800000 */
.L_x_1283:
[----:B------:R-:W-:-:S04]  /*6060*/  LOP3.LUT R4, R25, 0x80000000, RZ, 0xc0, !PT ;  /* 0x8000000019047812 */ /* 0x000fc800078ec0ff */
[----:B------:R-:W-:-:S04]  /*6070*/  SHF.R.U32.HI R5, RZ, 0x18, R4 ;  /* 0x00000018ff057819 */ /* 0x000fc80000011604 */
[----:B------:R-:W-:-:S05]  /*6080*/  LOP3.LUT R5, R0, R5, RZ, 0xfc, !PT ;  /* 0x0000000500057212 */ /* 0x000fca00078efcff */
[----:B------:R0:W-:Y:S01]  /*6090*/  STG.E.U8 [R2.64], R5 ;  /* 0x0000000502007986 */ /* 0x0001e2000c101124 */
[----:B------:R-:W-:Y:S05]  /*60a0*/  BRA `(.L_x_1269) ;  /* 0x000006f000007947 */ /* 0x000fea0003800000 */
.L_x_1279:
[----:B------:R0:W-:Y:S01]  /*60b0*/  STG.E.U16 [R2.64], R25 ;  /* 0x0000001902007986 */ /* 0x0001e2000c101524 */
[----:B------:R-:W-:Y:S05]  /*60c0*/  BRA `(.L_x_1269) ;  /* 0x000006d000007947 */ /* 0x000fea0003800000 */
.L_x_1276:
        /* <DEDUP_REMOVED lines=12> */
.L_x_1288:
        /* <DEDUP_REMOVED lines=17> */
.L_x_1291:
[----:B------:R-:W-:-:S04]  /*62a0*/  LOP3.LUT R0, R25, 0x80000000, RZ, 0xc0, !PT ;  /* 0x8000000019007812 */ /* 0x000fc800078ec0ff */
[----:B------:R-:W-:-:S04]  /*62b0*/  SHF.R.U32.HI R5, RZ, 0x18, R0 ;  /* 0x00000018ff057819 */ /* 0x000fc80000011600 */
[----:B------:R-:W-:-:S04]  /*62c0*/  LOP3.LUT R4, R4, R5, RZ, 0xfc, !PT ;  /* 0x0000000504047212 */ /* 0x000fc800078efcff */
[----:B------:R-:W-:Y:S02]  /*62d0*/  PRMT R0, R4, 0x7610, R0 ;  /* 0x0000761004007816 */ /* 0x000fe40000000000 */
.L_x_1290:
[----:B------:R-:W-:Y:S05]  /*62e0*/  BSYNC B0 ;  /* 0x0000000000007941 */ /* 0x000fea0003800000 */
.L_x_1289:
[----:B------:R0:W-:Y:S01]  /*62f0*/  STG.E.U8 [R2.64], R0 ;  /* 0x0000000002007986 */ /* 0x0001e2000c101124 */
[----:B------:R-:W-:Y:S05]  /*6300*/  BRA `(.L_x_1269) ;  /* 0x0000049000007947 */ /* 0x000fea0003800000 */
.L_x_1287:
        /* <DEDUP_REMOVED lines=17> */
.L_x_1294:
[----:B------:R-:W-:-:S04]  /*6420*/  LOP3.LUT R0, R25, 0x80000000, RZ, 0xc0, !PT ;  /* 0x8000000019007812 */ /* 0x000fc800078ec0ff */
[----:B------:R-:W-:-:S04]  /*6430*/  SHF.R.U32.HI R5, RZ, 0x18, R0 ;  /* 0x00000018ff057819 */ /* 0x000fc80000011600 */
[----:B------:R-:W-:-:S04]  /*6440*/  LOP3.LUT R4, R4, R5, RZ, 0xfc, !PT ;  /* 0x0000000504047212 */ /* 0x000fc800078efcff */
[----:B------:R-:W-:Y:S02]  /*6450*/  PRMT R0, R4, 0x7610, R0 ;  /* 0x0000761004007816 */ /* 0x000fe40000000000 */
.L_x_1293:
[----:B------:R-:W-:Y:S05]  /*6460*/  BSYNC B0 ;  /* 0x0000000000007941 */ /* 0x000fea0003800000 */
.L_x_1292:
[----:B------:R0:W-:Y:S01]  /*6470*/  STG.E.U8 [R2.64], R0 ;  /* 0x0000000002007986 */ /* 0x0001e2000c101124 */
[----:B------:R-:W-:Y:S05]  /*6480*/  BRA `(.L_x_1269) ;  /* 0x0000031000007947 */ /* 0x000fea0003800000 */
.L_x_1286:
        /* <DEDUP_REMOVED lines=22> */
.L_x_1268:
        /* <DEDUP_REMOVED lines=20> */
.L_x_1296:
[----:B------:R-:W-:-:S06]  /*6730*/  PRMT R4, RZ, 0x5410, R25 ;  /* 0x00005410ff047816 */ /* 0x000fcc0000000019 */
[----:B------:R-:W0:Y:S02]  /*6740*/  F2I.U64.TRUNC R4, R4 ;  /* 0x0000000400047311 */ /* 0x000e24000020d800 */
[----:B0-----:R0:W-:Y:S01]  /*6750*/  STG.E.64 [R2.64], R4 ;  /* 0x0000000402007986 */ /* 0x0011e2000c101b24 */
[----:B------:R-:W-:Y:S05]  /*6760*/  BRA `(.L_x_1269) ;  /* 0x0000003000007947 */ /* 0x000fea0003800000 */
.L_x_1295:
[----:B------:R-:W-:-:S06]  /*6770*/  PRMT R25, RZ, 0x5410, R25 ;  /* 0x00005410ff197816 */ /* 0x000fcc0000000019 */
[----:B------:R-:W0:Y:S02]  /*6780*/  F2I.FTZ.U32.TRUNC.NTZ R25, R25 ;  /* 0x0000001900197305 */ /* 0x000e24000021f000 */
[----:B0-----:R0:W-:Y:S02]  /*6790*/  STG.E [R2.64], R25 ;  /* 0x0000001902007986 */ /* 0x0011e4000c101924 */
.L_x_1269:
        /* <DEDUP_REMOVED lines=23> */
.L_x_1300:
[----:B------:R-:W-:-:S06]  /*6910*/  PRMT R5, RZ, 0x5410, R22 ;  /* 0x00005410ff057816 */ /* 0x000fcc0000000016 */
[----:B------:R-:W0:Y:S02]  /*6920*/  F2I.S64.TRUNC R4, R5 ;  /* 0x0000000500047311 */ /* 0x000e24000020d900 */
[----:B0-----:R0:W-:Y:S01]  /*6930*/  STG.E.U8 [R2.64], R4 ;  /* 0x0000000402007986 */ /* 0x0011e2000c101124 */
[----:B------:R-:W-:Y:S05]  /*6940*/  BRA `(.L_x_1302) ;  /* 0x00000e4000007947 */ /* 0x000fea0003800000 */
.L_x_1299:
        /* <DEDUP_REMOVED lines=10> */
.L_x_1304:
[----:B------:R-:W-:-:S04]  /*69f0*/  PRMT R22, RZ, 0x5410, R22 ;  /* 0x00005410ff167816 */ /* 0x000fc80000000016 */
[----:B------:R-:W0:Y:S02]  /*6a00*/  F2I.FTZ.TRUNC.NTZ R5, R22 ;  /* 0x0000001600057305 */ /* 0x000e24000021f100 */
[----:B0-----:R0:W-:Y:S01]  /*6a10*/  STG.E [R2.64], R5 ;  /* 0x0000000502007986 */ /* 0x0011e2000c101924 */
[----:B------:R-:W-:Y:S05]  /*6a20*/  BRA `(.L_x_1302) ;  /* 0x00000d6000007947 */ /* 0x000fea0003800000 */
.L_x_1303:
[----:B------:R-:W-:-:S04]  /*6a30*/  PRMT R22, RZ, 0x5410, R22 ;  /* 0x00005410ff167816 */ /* 0x000fc80000000016 */
[----:B------:R-:W0:Y:S02]  /*6a40*/  F2I.FTZ.TRUNC.NTZ R5, R22 ;  /* 0x0000001600057305 */ /* 0x000e24000021f100 */
[----:B0-----:R0:W-:Y:S01]  /*6a50*/  STG.E.U16 [R2.64], R5 ;  /* 0x0000000502007986 */ /* 0x0011e2000c101524 */
[----:B------:R-:W-:Y:S05]  /*6a60*/  BRA `(.L_x_1302) ;  /* 0x00000d2000007947 */ /* 0x000fea0003800000 */
.L_x_1298:
        /* <DEDUP_REMOVED lines=9> */
.L_x_1306:
[----:B------:R-:W-:-:S04]  /*6b00*/  PRMT R0, RZ, 0x5410, R22 ;  /* 0x00005410ff007816 */ /* 0x000fc80000000016 */
[----:B------:R-:W-:-:S05]  /*6b10*/  F2FP.PACK_AB R0, RZ, R0 ;  /* 0x00000000ff00723e */ /* 0x000fca00000000ff */
[----:B------:R0:W-:Y:S01]  /*6b20*/  STG.E.U16 [R2.64], R0 ;  /* 0x0000000002007986 */ /* 0x0001e2000c101524 */
[----:B------:R-:W-:Y:S05]  /*6b30*/  BRA `(.L_x_1302) ;  /* 0x00000c5000007947 */ /* 0x000fea0003800000 */
.L_x_1305:
        /* <DEDUP_REMOVED lines=10> */
.L_x_1308:
[----:B------:R-:W-:-:S04]  /*6be0*/  PRMT R22, RZ, 0x5410, R22 ;  /* 0x00005410ff167816 */ /* 0x000fc80000000016 */
[----:B------:R-:W-:-:S04]  /*6bf0*/  F2FP.PACK_AB R5, RZ, R22 ;  /* 0x00000016ff05723e */ /* 0x000fc800000000ff */
[----:B------:R-:W-:-:S05]  /*6c00*/  PRMT R5, R5, 0x5410, RZ ;  /* 0x0000541005057816 */ /* 0x000fca00000000ff */
[----:B------:R0:W-:Y:S01]  /*6c10*/  STG.E [R2.64], R5 ;  /* 0x0000000502007986 */ /* 0x0001e2000c101924 */
[----:B------:R-:W-:Y:S05]  /*6c20*/  BRA `(.L_x_1302) ;  /* 0x00000b6000007947 */ /* 0x000fea0003800000 */
.L_x_1307:
[----:B------:R-:W-:-:S05]  /*6c30*/  PRMT R4, RZ, 0x5410, R22 ;  /* 0x00005410ff047816 */ /* 0x000fca0000000016 */
[----:B------:R-:W-:-:S06]  /*6c40*/  FMUL.FTZ R4, R4, 1 ;  /* 0x3f80000004047820 */ /* 0x000fcc0000410000 */
[----:B------:R-:W0:Y:S02]  /*6c50*/  F2F.F64.F32 R4, R4 ;  /* 0x0000000400047310 */ /* 0x000e240000201800 */
[----:B0-----:R0:W-:Y:S01]  /*6c60*/  STG.E.64 [R2.64], R4 ;  /* 0x0000000402007986 */ /* 0x0011e2000c101b24 */
[----:B------:R-:W-:Y:S05]  /*6c70*/  BRA `(.L_x_1302) ;  /* 0x00000b1000007947 */ /* 0x000fea0003800000 */
.L_x_1297:
        /* <DEDUP_REMOVED lines=13> */
.L_x_1311:
[----:B------:R-:W-:Y:S01]  /*6d50*/  PRMT R22, RZ, 0x5410, R22 ;  /* 0x00005410ff167816 */ /* 0x000fe20000000016 */
[----:B------:R-:W-:-:S04]  /*6d60*/  CS2R R6, SRZ ;  /* 0x0000000000067805 */ /* 0x000fc8000001ff00 */
[----:B------:R-:W-:-:S06]  /*6d70*/  FMUL.FTZ R4, R22, 1 ;  /* 0x3f80000016047820 */ /* 0x000fcc0000410000 */
[----:B------:R-:W0:Y:S02]  /*6d80*/  F2F.F64.F32 R4, R4 ;  /* 0x0000000400047310 */ /* 0x000e240000201800 */
[----:B0-----:R0:W-:Y:S01]  /*6d90*/  STG.E.128 [R2.64], R4 ;  /* 0x0000000402007986 */ /* 0x0011e2000c101d24 */
[----:B------:R-:W-:Y:S05]  /*6da0*/  BRA `(.L_x_1302) ;  /* 0x000009e000007947 */ /* 0x000fea0003800000 */
.L_x_1310:
        /* <DEDUP_REMOVED lines=21> */
.L_x_1315:
[----:B------:R-:W-:Y:S05]  /*6f00*/  BSYNC B0 ;  /* 0x0000000000007941 */ /* 0x000fea0003800000 */
.L_x_1314:
[----:B------:R-:W-:-:S05]  /*6f10*/  LOP3.LUT R5, R0, R5, RZ, 0xfc, !PT ;  /* 0x0000000500057212 */ /* 0x000fca00078efcff */
[----:B------:R0:W-:Y:S01]  /*6f20*/  STG.E.U8 [R2.64], R5 ;  /* 0x0000000502007986 */ /* 0x0001e2000c101124 */
[----:B------:R-:W-:Y:S05]  /*6f30*/  BRA `(.L_x_1302) ;  /* 0x0000085000007947 */ /* 0x000fea0003800000 */
.L_x_1313:
        /* <DEDUP_REMOVED lines=13> */
.L_x_1317:
[----:B------:R-:W-:Y:S01]  /*7010*/  IMAD.MOV.U32 R0, RZ, RZ, 0x7f ;  /* 0x0000007fff007424 */ /* 0x000fe200078e00ff */
[----:B------:R-:W-:-:S04]  /*7020*/  ISETP.GT.U32.AND P0, PT, R4, 0x7f800000, PT ;  /* 0x7f8000000400780c */ /* 0x000fc80003f04070 */
[----:B------:R-:W-:-:S04]  /*7030*/  SEL R0, R0, 0x7c, P0 ;  /* 0x0000007c00007807 */ /* 0x000fc80000000000 */
.L_x_1318:
[----:B------:R-:W-:Y:S05]  /*7040*/  BSYNC B0 ;  /* 0x0000000000007941 */ /* 0x000fea0003800000 */
.L_x_1316:
[----:B------:R-:W-:-:S04]  /*7050*/  LOP3.LUT R4, R5, 0x80000000, RZ, 0xc0, !PT ;  /* 0x8000000005047812 */ /* 0x000fc800078ec0ff */
[----:B------:R-:W-:-:S04]  /*7060*/  SHF.R.U32.HI R5, RZ, 0x18, R4 ;  /* 0x00000018ff057819 */ /* 0x000fc80000011604 */
[----:B------:R-:W-:-:S05]  /*7070*/  LOP3.LUT R5, R0, R5, RZ, 0xfc, !PT ;  /* 0x0000000500057212 */ /* 0x000fca00078efcff */
[----:B------:R0:W-:Y:S01]  /*7080*/  STG.E.U8 [R2.64], R5 ;  /* 0x0000000502007986 */ /* 0x0001e2000c101124 */
[----:B------:R-:W-:Y:S05]  /*7090*/  BRA `(.L_x_1302) ;  /* 0x000006f000007947 */ /* 0x000fea0003800000 */
.L_x_1312:
[----:B------:R0:W-:Y:S01]  /*70a0*/  STG.E.U16 [R2.64], R22 ;  /* 0x0000001602007986 */ /* 0x0001e2000c101524 */
[----:B------:R-:W-:Y:S05]  /*70b0*/  BRA `(.L_x_1302) ;  /* 0x000006d000007947 */ /* 0x000fea0003800000 */
.L_x_1309:
        /* <DEDUP_REMOVED lines=12> */
.L_x_1321:
        /* <DEDUP_REMOVED lines=17> */
.L_x_1324:
[----:B------:R-:W-:-:S04]  /*7290*/  LOP3.LUT R0, R7, 0x80000000, RZ, 0xc0, !PT ;  /* 0x8000000007007812 */ /* 0x000fc800078ec0ff */
[----:B------:R-:W-:-:S04]  /*72a0*/  SHF.R.U32.HI R5, RZ, 0x18, R0 ;  /* 0x00000018ff057819 */ /* 0x000fc80000011600 */
[----:B------:R-:W-:-:S04]  /*72b0*/  LOP3.LUT R4, R4, R5, RZ, 0xfc, !PT ;  /* 0x0000000504047212 */ /* 0x000fc800078efcff */
[----:B------:R-:W-:Y:S02]  /*72c0*/  PRMT R0, R4, 0x7610, R0 ;  /* 0x0000761004007816 */ /* 0x000fe40000000000 */
.L_x_1323:
[----:B------:R-:W-:Y:S05]  /*72d0*/  BSYNC B0 ;  /* 0x0000000000007941 */ /* 0x000fea0003800000 */
.L_x_1322:
[----:B------:R0:W-:Y:S01]  /*72e0*/  STG.E.U8 [R2.64], R0 ;  /* 0x0000000002007986 */ /* 0x0001e2000c101124 */
[----:B------:R-:W-:Y:S05]  /*72f0*/  BRA `(.L_x_1302) ;  /* 0x0000049000007947 */ /* 0x000fea0003800000 */
.L_x_1320:
        /* <DEDUP_REMOVED lines=17> */
.L_x_1327:
[----:B------:R-:W-:-:S04]  /*7410*/  LOP3.LUT R0, R7, 0x80000000, RZ, 0xc0, !PT ;  /* 0x8000000007007812 */ /* 0x000fc800078ec0ff */
[----:B------:R-:W-:-:S04]  /*7420*/  SHF.R.U32.HI R5, RZ, 0x18, R0 ;  /* 0x00000018ff057819 */ /* 0x000fc80000011600 */
[----:B------:R-:W-:-:S04]  /*7430*/  LOP3.LUT R4, R4, R5, RZ, 0xfc, !PT ;  /* 0x0000000504047212 */ /* 0x000fc800078efcff */
[----:B------:R-:W-:Y:S02]  /*7440*/  PRMT R0, R4, 0x7610, R0 ;  /* 0x0000761004007816 */ /* 0x000fe40000000000 */
.L_x_1326:
[----:B------:R-:W-:Y:S05]  /*7450*/  BSYNC B0 ;  /* 0x0000000000007941 */ /* 0x000fea0003800000 */
.L_x_1325:
[----:B------:R0:W-:Y:S01]  /*7460*/  STG.E.U8 [R2.64], R0 ;  /* 0x0000000002007986 */ /* 0x0001e2000c101124 */
[----:B------:R-:W-:Y:S05]  /*7470*/  BRA `(.L_x_1302) ;  /* 0x0000031000007947 */ /* 0x000fea0003800000 */
.L_x_1319:
        /* <DEDUP_REMOVED lines=22> */
.L_x_1301:
        /* <DEDUP_REMOVED lines=20> */
.L_x_1329:
[----:B------:R-:W-:-:S06]  /*7720*/  PRMT R4, RZ, 0x5410, R22 ;  /* 0x00005410ff047816 */ /* 0x000fcc0000000016 */
[----:B------:R-:W0:Y:S02]  /*7730*/  F2I.U64.TRUNC R4, R4 ;  /* 0x0000000400047311 */ /* 0x000e24000020d800 */
[----:B0-----:R0:W-:Y:S01]  /*7740*/  STG.E.64 [R2.64], R4 ;  /* 0x0000000402007986 */ /* 0x0011e2000c101b24 */
[----:B------:R-:W-:Y:S05]  /*7750*/  BRA `(.L_x_1302) ;  /* 0x0000003000007947 */ /* 0x000fea0003800000 */
.L_x_1328:
[----:B------:R-:W-:-:S04]  /*7760*/  PRMT R22, RZ, 0x5410, R22 ;  /* 0x00005410ff167816 */ /* 0x000fc80000000016 */
[----:B------:R-:W0:Y:S02]  /*7770*/  F2I.FTZ.U32.TRUNC.NTZ R5, R22 ;  /* 0x0000001600057305 */ /* 0x000e24000021f000 */
[----:B0-----:R0:W-:Y:S02]  /*7780*/  STG.E [R2.64], R5 ;  /* 0x0000000502007986 */ /* 0x0011e4000c101924 */
.L_x_1302:
[----:B------:R-:W-:Y:S02]  /*7790*/  IADD3 R19, R19, 0x80, RZ ;  /* 0x0000008013137810 */ /* 0x000fe40007ffe0ff */
.L_x_1263:
[----:B------:R-:W-:Y:S05]  /*77a0*/  BSYNC B6 ;  /* 0x0000000000067941 */ /* 0x000fea0003800000 */
.L_x_1262:
        /* <DEDUP_REMOVED lines=21> */
.L_x_1333:
[----:B------:R-:W-:-:S06]  /*7900*/  PRMT R5, RZ, 0x5410, R23 ;  /* 0x00005410ff057816 */ /* 0x000fcc0000000017 */
[----:B------:R-:W0:Y:S02]  /*7910*/  F2I.S64.TRUNC R4, R5 ;  /* 0x0000000500047311 */ /* 0x000e24000020d900 */
[----:B0-----:R-:W-:Y:S01]  /*7920*/  STG.E.U8 [R2.64], R4 ;  /* 0x0000000402007986 */ /* 0x001fe2000c101124 */
[----:B------:R-:W-:Y:S05]  /*7930*/  EXIT ;  /* 0x000000000000794d */ /* 0x000fea0003800000 */
.L_x_1332:
        /* <DEDUP_REMOVED lines=10> */
.L_x_1336:
[----:B------:R-:W-:-:S06]  /*79e0*/  PRMT R23, RZ, 0x5410, R23 ;  /* 0x00005410ff177816 */ /* 0x000fcc0000000017 */
[----:B------:R-:W0:Y:S02]  /*79f0*/  F2I.FTZ.TRUNC.NTZ R23, R23 ;  /* 0x0000001700177305 */ /* 0x000e24000021f100 */
[----:B0-----:R-:W-:Y:S01]  /*7a00*/  STG.E [R2.64], R23 ;  /* 0x0000001702007986 */ /* 0x001fe2000c101924 */
[----:B------:R-:W-:Y:S05]  /*7a10*/  EXIT ;  /* 0x000000000000794d */ /* 0x000fea0003800000 */
.L_x_1335:
[----:B------:R-:W-:-:S06]  /*7a20*/  PRMT R23, RZ, 0x5410, R23 ;  /* 0x00005410ff177816 */ /* 0x000fcc0000000017 */
[----:B------:R-:W0:Y:S02]  /*7a30*/  F2I.FTZ.TRUNC.NTZ R23, R23 ;  /* 0x0000001700177305 */ /* 0x000e24000021f100 */
[----:B0-----:R-:W-:Y:S01]  /*7a40*/  STG.E.U16 [R2.64], R23 ;  /* 0x0000001702007986 */ /* 0x001fe2000c101524 */
[----:B------:R-:W-:Y:S05]  /*7a50*/  EXIT ;  /* 0x000000000000794d */ /* 0x000fea0003800000 */
.L_x_1331:
        /* <DEDUP_REMOVED lines=9> */
.L_x_1338:
[----:B------:R-:W-:-:S04]  /*7af0*/  PRMT R0, RZ, 0x5410, R23 ;  /* 0x00005410ff007816 */ /* 0x000fc80000000017 */
[----:B------:R-:W-:-:S05]  /*7b00*/  F2FP.PACK_AB R0, RZ, R0 ;  /* 0x00000000ff00723e */ /* 0x000fca00000000ff */
[----:B------:R-:W-:Y:S01]  /*7b10*/  STG.E.U16 [R2.64], R0 ;  /* 0x0000000002007986 */ /* 0x000fe2000c101524 */
[----:B------:R-:W-:Y:S05]  /*7b20*/  EXIT ;  /* 0x000000000000794d */ /* 0x000fea0003800000 */
.L_x_1337:
        /* <DEDUP_REMOVED lines=10> */
.L_x_1340:
[----:B------:R-:W-:-:S04]  /*7bd0*/  PRMT R23, RZ, 0x5410, R23 ;  /* 0x00005410ff177816 */ /* 0x000fc80000000017 */
[----:B------:R-:W-:-:S04]  /*7be0*/  F2FP.PACK_AB R5, RZ, R23 ;  /* 0x00000017ff05723e */ /* 0x000fc800000000ff */
[----:B------:R-:W-:-:S05]  /*7bf0*/  PRMT R5, R5, 0x5410, RZ ;  /* 0x0000541005057816 */ /* 0x000fca00000000ff */
[----:B------:R-:W-:Y:S01]  /*7c00*/  STG.E [R2.64], R5 ;  /* 0x0000000502007986 */ /* 0x000fe2000c101924 */
[----:B------:R-:W-:Y:S05]  /*7c10*/  EXIT ;  /* 0x000000000000794d */ /* 0x000fea0003800000 */
.L_x_1339:
[----:B------:R-:W-:-:S05]  /*7c20*/  PRMT R4, RZ, 0x5410, R23 ;  /* 0x00005410ff047816 */ /* 0x000fca0000000017 */
[----:B------:R-:W-:-:S06]  /*7c30*/  FMUL.FTZ R4, R4, 1 ;  /* 0x3f80000004047820 */ /* 0x000fcc0000410000 */
[----:B------:R-:W0:Y:S02]  /*7c40*/  F2F.F64.F32 R4, R4 ;  /* 0x0000000400047310 */ /* 0x000e240000201800 */
[----:B0-----:R-:W-:Y:S01]  /*7c50*/  STG.E.64 [R2.64], R4 ;  /* 0x0000000402007986 */ /* 0x001fe2000c101b24 */
[----:B------:R-:W-:Y:S05]  /*7c60*/  EXIT ;  /* 0x000000000000794d */ /* 0x000fea0003800000 */
.L_x_1330:
        /* <DEDUP_REMOVED lines=13> */
.L_x_1343:
[----:B------:R-:W-:Y:S01]  /*7d40*/  PRMT R23, RZ, 0x5410, R23 ;  /* 0x00005410ff177816 */ /* 0x000fe20000000017 */
[----:B------:R-:W-:-:S04]  /*7d50*/  CS2R R6, SRZ ;  /* 0x0000000000067805 */ /* 0x000fc8000001ff00 */
[----:B------:R-:W-:-:S06]  /*7d60*/  FMUL.FTZ R4, R23, 1 ;  /* 0x3f80000017047820 */ /* 0x000fcc0000410000 */
[----:B------:R-:W0:Y:S02]  /*7d70*/  F2F.F64.F32 R4, R4 ;  /* 0x0000000400047310 */ /* 0x000e240000201800 */
[----:B0-----:R-:W-:Y:S01]  /*7d80*/  STG.E.128 [R2.64], R4 ;  /* 0x0000000402007986 */ /* 0x001fe2000c101d24 */
[----:B------:R-:W-:Y:S05]  /*7d90*/  EXIT ;  /* 0x000000000000794d */ /* 0x000fea0003800000 */
.L_x_1342:
        /* <DEDUP_REMOVED lines=21> */
.L_x_1347:
[----:B------:R-:W-:Y:S05]  /*7ef0*/  BSYNC B0 ;  /* 0x0000000000007941 */ /* 0x000fea0003800000 */
.L_x_1346:
[----:B------:R-:W-:-:S05]  /*7f00*/  LOP3.LUT R5, R0, R5, RZ, 0xfc, !PT ;  /* 0x0000000500057212 */ /* 0x000fca00078efcff */
[----:B------:R-:W-:Y:S01]  /*7f10*/  STG.E.U8 [R2.64], R5 ;  /* 0x0000000502007986 */ /* 0x000fe2000c101124 */
[----:B------:R-:W-:Y:S05]  /*7f20*/  EXIT ;  /* 0x000000000000794d */ /* 0x000fea0003800000 */
.L_x_1345:
        /* <DEDUP_REMOVED lines=13> */
.L_x_1349:
[----:B------:R-:W-:Y:S01]  /*8000*/  IMAD.MOV.U32 R0, RZ, RZ, 0x7f ;  /* 0x0000007fff007424 */ /* 0x000fe200078e00ff */
[----:B------:R-:W-:-:S04]  /*8010*/  ISETP.GT.U32.AND P0, PT, R4, 0x7f800000, PT ;  /* 0x7f8000000400780c */ /* 0x000fc80003f04070 */
[----:B------:R-:W-:-:S04]  /*8020*/  SEL R0, R0, 0x7c, P0 ;  /* 0x0000007c00007807 */ /* 0x000fc80000000000 */
.L_x_1350:
[----:B------:R-:W-:Y:S05]  /*8030*/  BSYNC B0 ;  /* 0x0000000000007941 */ /* 0x000fea0003800000 */
.L_x_1348:
[----:B------:R-:W-:-:S04]  /*8040*/  LOP3.LUT R4, R23, 0x80000000, RZ, 0xc0, !PT ;  /* 0x8000000017047812 */ /* 0x000fc800078ec0ff */
[----:B------:R-:W-:-:S04]  /*8050*/  SHF.R.U32.HI R5, RZ, 0x18, R4 ;  /* 0x00000018ff057819 */ /* 0x000fc80000011604 */
[----:B------:R-:W-:-:S05]  /*8060*/  LOP3.LUT R5, R0, R5, RZ, 0xfc, !PT ;  /* 0x0000000500057212 */ /* 0x000fca00078efcff */
[----:B------:R-:W-:Y:S01]  /*8070*/  STG.E.U8 [R2.64], R5 ;  /* 0x0000000502007986 */ /* 0x000fe2000c101124 */
[----:B------:R-:W-:Y:S05]  /*8080*/  EXIT ;  /* 0x000000000000794d */ /* 0x000fea0003800000 */
.L_x_1344:
[----:B------:R-:W-:Y:S01]  /*8090*/  STG.E.U16 [R2.64], R23 ;  /* 0x0000001702007986 */ /* 0x000fe2000c101524 */
[----:B------:R-:W-:Y:S05]  /*80a0*/  EXIT ;  /* 0x000000000000794d */ /* 0x000fea0003800000 */
.L_x_1341:
        /* <DEDUP_REMOVED lines=12> */
.L_x_1353:
        /* <DEDUP_REMOVED lines=17> */
.L_x_1356:
[----:B------:R-:W-:-:S04]  /*8280*/  LOP3.LUT R0, R23, 0x80000000, RZ, 0xc0, !PT ;  /* 0x8000000017007812 */ /* 0x000fc800078ec0ff */
[----:B------:R-:W-:-:S04]  /*8290*/  SHF.R.U32.HI R5, RZ, 0x18, R0 ;  /* 0x00000018ff057819 */ /* 0x000fc80000011600 */
[----:B------:R-:W-:-:S04]  /*82a0*/  LOP3.LUT R4, R4, R5, RZ, 0xfc, !PT ;  /* 0x0000000504047212 */ /* 0x000fc800078efcff */
[----:B------:R-:W-:Y:S02]  /*82b0*/  PRMT R0, R4, 0x7610, R0 ;  /* 0x0000761004007816 */ /* 0x000fe40000000000 */
.L_x_1355:
[----:B------:R-:W-:Y:S05]  /*82c0*/  BSYNC B0 ;  /* 0x0000000000007941 */ /* 0x000fea0003800000 */
.L_x_1354:
[----:B------:R-:W-:Y:S01]  /*82d0*/  STG.E.U8 [R2.64], R0 ;  /* 0x0000000002007986 */ /* 0x000fe2000c101124 */
[----:B------:R-:W-:Y:S05]  /*82e0*/  EXIT ;  /* 0x000000000000794d */ /* 0x000fea0003800000 */
.L_x_1352:
        /* <DEDUP_REMOVED lines=17> */
.L_x_1359:
[----:B------:R-:W-:-:S04]  /*8400*/  LOP3.LUT R0, R23, 0x80000000, RZ, 0xc0, !PT ;  /* 0x8000000017007812 */ /* 0x000fc800078ec0ff */
[----:B------:R-:W-:-:S04]  /*8410*/  SHF.R.U32.HI R5, RZ, 0x18, R0 ;  /* 0x00000018ff057819 */ /* 0x000fc80000011600 */
[----:B------:R-:W-:-:S04]  /*8420*/  LOP3.LUT R4, R4, R5, RZ, 0xfc, !PT ;  /* 0x0000000504047212 */ /* 0x000fc800078efcff */
[----:B------:R-:W-:Y:S02]  /*8430*/  PRMT R0, R4, 0x7610, R0 ;  /* 0x0000761004007816 */ /* 0x000fe40000000000 */
.L_x_1358:
[----:B------:R-:W-:Y:S05]  /*8440*/  BSYNC B0 ;  /* 0x0000000000007941 */ /* 0x000fea0003800000 */
.L_x_1357:
[----:B------:R-:W-:Y:S01]  /*8450*/  STG.E.U8 [R2.64], R0 ;  /* 0x0000000002007986 */ /* 0x000fe2000c101124 */
[----:B------:R-:W-:Y:S05]  /*8460*/  EXIT ;  /* 0x000000000000794d */ /* 0x000fea0003800000 */
.L_x_1351:
        /* <DEDUP_REMOVED lines=22> */
.L_x_1334:
        /* <DEDUP_REMOVED lines=20> */
.L_x_1361:
[----:B------:R-:W-:-:S06]  /*8710*/  PRMT R4, RZ, 0x5410, R23 ;  /* 0x00005410ff047816 */ /* 0x000fcc0000000017 */
[----:B------:R-:W0:Y:S02]  /*8720*/  F2I.U64.TRUNC R4, R4 ;  /* 0x0000000400047311 */ /* 0x000e24000020d800 */
[----:B0-----:R-:W-:Y:S01]  /*8730*/  STG.E.64 [R2.64], R4 ;  /* 0x0000000402007986 */ /* 0x001fe2000c101b24 */
[----:B------:R-:W-:Y:S05]  /*8740*/  EXIT ;  /* 0x000000000000794d */ /* 0x000fea0003800000 */
.L_x_1360:
[----:B------:R-:W-:-:S06]  /*8750*/  PRMT R23, RZ, 0x5410, R23 ;  /* 0x00005410ff177816 */ /* 0x000fcc0000000017 */
[----:B------:R-:W0:Y:S02]  /*8760*/  F2I.FTZ.U32.TRUNC.NTZ R23, R23 ;  /* 0x0000001700177305 */ /* 0x000e24000021f000 */
[----:B0-----:R-:W-:Y:S01]  /*8770*/  STG.E [R2.64], R23 ;  /* 0x0000001702007986 */ /* 0x001fe2000c101924 */
[----:B------:R-:W-:Y:S05]  /*8780*/  EXIT ;  /* 0x000000000000794d */ /* 0x000fea0003800000 */
.L_x_1362:
        /* <DEDUP_REMOVED lines=15> */
.L_x_17723:


//--------------------- .text._ZN2at6native18elementwise_kernelILi128ELi4EZNS0_22gpu_kernel_impl_nocastINS0_13BUnaryFunctorIN3c108BFloat16ES5_S5_NS0_15binary_internal10DivFunctorIS5_EEEEEEvRNS_18TensorIteratorBaseERKT_EUliE_EEviT1_ --------------------------
	.section	.text._ZN2at6native18elementwise_kernelILi128ELi4EZNS0_22gpu_kernel_impl_nocastINS0_13BUnaryFunctorIN3c108BFloat16ES5_S5_NS0_15binary_internal10DivFunctorIS5_EEEEEEvRNS_18TensorIteratorBaseERKT_EUliE_EEviT1_,"ax",@progbits
	.sectioninfo	@"SHI_REGISTERS=12"
	.align	128
        .global         _ZN2at6native18elementwise_kernelILi128ELi4EZNS0_22gpu_kernel_impl_nocastINS0_13BUnaryFunctorIN3c108BFloat16ES5_S5_NS0_15binary_internal10DivFunctorIS5_EEEEEEvRNS_18TensorIteratorBaseERKT_EUliE_EEviT1_
        .type           _ZN2at6native18elementwise_kernelILi128ELi4EZNS0_22gpu_kernel_impl_nocastINS0_13BUnaryFunctorIN3c108BFloat16ES5_S5_NS0_15binary_internal10DivFunctorIS5_EEEEEEvRNS_18TensorIteratorBaseERKT_EUliE_EEviT1_,@function
        .size           _ZN2at6native18elementwise_kernelILi128ELi4EZNS0_22gpu_kernel_impl_nocastINS0_13BUnaryFunctorIN3c108BFloat16ES5_S5_NS0_15binary_internal10DivFunctorIS5_EEEEEEvRNS_18TensorIteratorBaseERKT_EUliE_EEviT1_,(.L_x_17724 - _ZN2at6native18elementwise_kernelILi128ELi4EZNS0_22gpu_kernel_impl_nocastINS0_13BUnaryFunctorIN3c108BFloat16ES5_S5_NS0_15binary_internal10DivFunctorIS5_EEEEEEvRNS_18TensorIteratorBaseERKT_EUliE_EEviT1_)
        .other          _ZN2at6native18elementwise_kernelILi128ELi4EZNS0_22gpu_kernel_impl_nocastINS0_13BUnaryFunctorIN3c108BFloat16ES5_S5_NS0_15binary_internal10DivFunctorIS5_EEEEEEvRNS_18TensorIteratorBaseERKT_EUliE_EEviT1_,@"STO_CUDA_ENTRY STV_DEFAULT"
_ZN2at6native18elementwise_kernelILi128ELi4EZNS0_22gpu_kernel_impl_nocastINS0_13BUnaryFunctorIN3c108BFloat16ES5_S5_NS0_15binary_internal10DivFunctorIS5_EEEEEEvRNS_18TensorIteratorBaseERKT_EUliE_EEviT1_:
.text._ZN2at6native18elementwise_kernelILi128ELi4EZNS0_22gpu_kernel_impl_nocastINS0_13BUnaryFunctorIN3c108BFloat16ES5_S5_NS0_15binary_internal10DivFunctorIS5_EEEEEEvRNS_18TensorIteratorBaseERKT_EUliE_EEviT1_:
        /* <DEDUP_REMOVED lines=9> */
[----:B------:R-:W-:-:S12]  /*0090*/  CS2R R2, SRZ ;  /* 0x0000000000027805 */ /* 0x000fd8000001ff00 */
[----:B------:R-:W-:Y:S05]  /*00a0*/  @!P0 BRA `(.L_x_1365) ;  /* 0x00000e0000008947 */ /* 0x000fea0003800000 */
[----:B------:R-:W-:Y:S01]  /*00b0*/  HFMA2.MMA R2, -RZ, RZ, 0, 0 ;  /* 0x00000000ff027435 */ /* 0x000fe200000001ff */
[----:B------:R-:W-:Y:S02]  /*00c0*/  MOV R3, R0 ;  /* 0x0000000000037202 */ /* 0x000fe40000000f00 */
[----:B------:R-:W-:-:S04]  /*00d0*/  MOV R8, c[0x0][0x168] ;  /* 0x00005a0000087a02 */ /* 0x000fc80000000f00 */
[----:B------:R-:W-:-:S03]  /*00e0*/  ISETP.NE.AND P0, PT, R8, 0x1, PT ;  /* 0x000000010800780c */ /* 0x000fc60003f05270 */
[----:B------:R-:W-:-:S05]  /*00f0*/  IMAD.HI.U32 R4, R0, c[0x0][0x170], R2 ;  /* 0x00005c0000047a27 */ /* 0x000fca00078e0002 */
[----:B------:R-:W-:-:S04]  /*0100*/  SHF.R.U32.HI R5, RZ, c[0x0][0x174], R4 ;  /* 0x00005d00ff057a19 */ /* 0x000fc80000011604 */
[----:B------:R-:W-:-:S05]  /*0110*/  IADD3 R3, -R5, RZ, RZ ;  /* 0x000000ff05037210 */ /* 0x000fca0007ffe1ff */
[----:B------:R-:W-:-:S04]  /*0120*/  IMAD R3, R3, c[0x0][0x16c], R0 ;  /* 0x00005b0003037a24 */ /* 0x000fc800078e0200 */
        /* <DEDUP_REMOVED lines=19> */
[----:B------:R-:W-:Y:S01]  /*0260*/  IMAD R3, R6, c[0x0][0x2ac], R3 ;  /* 0x0000ab0006037a24 */ /* 0x000fe200078e0203 */
[----:B------:R-:W-:Y:S05]  /*0270*/  @!P0 BRA `(.L_x_1365) ;  /* 0x00000c3000008947 */ /* 0x000fea0003800000 */
[----:B------:R-:W-:Y:S02]  /*0280*/  MOV R4, RZ ;  /* 0x000000ff00047202 */ /* 0x000fe40000000f00 */
        /* <DEDUP_REMOVED lines=53> */
[----:B------:R-:W-:Y:S01]  /*05e0*/  IMAD.MOV.U32 R4, RZ, RZ, RZ ;  /* 0x000000ffff047224 */ /* 0x000fe200078e00ff */
        /* <DEDUP_REMOVED lines=125> */
[----:B------:R-:W-:Y:S02]  /*0dc0*/  ISETP.NE.AND P0, PT, R8, 0x18, PT ;  /* 0x000000180800780c */ /* 0x000fe40003f05270 */
[----:B------:R-:W-:-:S05]  /*0dd0*/  MOV R4, RZ ;  /* 0x000000ff00047202 */ /* 0x000fca0000000f00 */
[----:B------:R-:W-:-:S05]  /*0de0*/  IMAD.HI.U32 R6, R5, c[0x0][0x284], R4 ;  /* 0x0000a10005067a27 */ /* 0x000fca00078e0004 */
[----:B------:R-:W-:Y:S02]  /*0df0*/  SHF.R.U32.HI R7, RZ, c[0x0][0x288], R6 ;  /* 0x0000a200ff077a19 */ /* 0x000fe40000011606 */
[----:B------:R-:W-:Y:S02]  /*0e00*/  @P0 MOV R6, RZ ;  /* 0x000000ff00060202 */ /* 0x000fe40000000f00 */
[----:B------:R-:W-:-:S03]  /*0e10*/  IADD3 R9, -R7, RZ, RZ ;  /* 0x000000ff07097210 */ /* 0x000fc60007ffe1ff */
[----:B------:R-:W-:-:S05]  /*0e20*/  @P0 IMAD.HI.U32 R4, R7, c[0x0][0x290], R6 ;  /* 0x0000a40007040a27 */ /* 0x000fca00078e0006 */
[----:B------:R-:W-:Y:S01]  /*0e30*/  @P0 SHF.R.U32.HI R6, RZ, c[0x0][0x294], R4 ;  /* 0x0000a500ff060a19 */ /* 0x000fe20000011604 */
[----:B------:R-:W-:-:S03]  /*0e40*/  IMAD R4, R9, c[0x0][0x280], R5 ;  /* 0x0000a00009047a24 */ /* 0x000fc600078e0205 */
[----:B------:R-:W-:Y:S01]  /*0e50*/  @P0 IADD3 R6, -R6, RZ, RZ ;  /* 0x000000ff06060210 */ /* 0x000fe20007ffe1ff */
[C---:B------:R-:W-:Y:S02]  /*0e60*/  IMAD R2, R4.reuse, c[0x0][0x350], R2 ;  /* 0x0000d40004027a24 */ /* 0x040fe400078e0202 */
[----:B------:R-:W-:Y:S02]  /*0e70*/  IMAD R3, R4, c[0x0][0x354], R3 ;  /* 0x0000d50004037a24 */ /* 0x000fe400078e0203 */
[----:B------:R-:W-:-:S04]  /*0e80*/  @P0 IMAD R6, R6, c[0x0][0x28c], R7 ;  /* 0x0000a30006060a24 */ /* 0x000fc800078e0207 */
[C---:B------:R-:W-:Y:S02]  /*0e90*/  @P0 IMAD R2, R6.reuse, c[0x0][0x358], R2 ;  /* 0x0000d60006020a24 */ /* 0x040fe400078e0202 */
[----:B------:R-:W-:-:S05]  /*0ea0*/  @P0 IMAD R3, R6, c[0x0][0x35c], R3 ;  /* 0x0000d70006030a24 */ /* 0x000fca00078e0203 */
.L_x_1365:
[----:B------:R-:W-:-:S04]  /*0eb0*/  IADD3 R4, P0, R3, c[0x0][0x368], RZ ;  /* 0x0000da0003047a10 */ /* 0x000fc80007f1e0ff */
[----:B------:R-:W-:-:S05]  /*0ec0*/  IADD3.X R5, RZ, c[0x0][0x36c], RZ, P0, !PT ;  /* 0x0000db00ff057a10 */ /* 0x000fca00007fe4ff */
[----:B------:R-:W2:Y:S01]  /*0ed0*/  LDG.E.U16 R4, [R4.64] ;  /* 0x0000000604047981 */ /* 0x000ea2000c1e1500 */
[----:B------:R-:W-:Y:S01]  /*0ee0*/  ULDC.U16 UR4, c[0x0][0x372] ;  /* 0x0000dc8000047ab9 */ /* 0x000fe20000000400 */
[----:B------:R-:W-:Y:S01]  /*0ef0*/  IADD3 R2, P0, R2, c[0x0][0x360], RZ ;  /* 0x0000d80002027a10 */ /* 0x000fe20007f1e0ff */
[----:B------:R-:W-:Y:S01]  /*0f00*/  UPRMT UR4, URZ, 0x5410, UR4 ;  /* 0x000054103f047896 */ /* 0x000fe20008000004 */
[----:B------:R-:W-:-:S08]  /*0f10*/  IADD3 R0, R0, 0x80, RZ ;  /* 0x0000008000007810 */ /* 0x000fd00007ffe0ff */
[----:B------:R-:W0:Y:S01]  /*0f20*/  MUFU.RCP R3, UR4 ;  /* 0x0000000400037d08 */ /* 0x000e220008001000 */
[----:B--2---:R-:W-:-:S05]  /*0f30*/  PRMT R4, RZ, 0x5410, R4 ;  /* 0x00005410ff047816 */ /* 0x004fca0000000004 */
[----:B0-----:R-:W-:-:S05]  /*0f40*/  FMUL.FTZ R3, R4, R3 ;  /* 0x0000000304037220 */ /* 0x001fca0000410000 */
[----:B------:R-:W-:Y:S01]  /*0f50*/  F2FP.BF16.PACK_AB R5, RZ, R3 ;  /* 0x00000003ff05723e */ /* 0x000fe200000010ff */
[----:B------:R-:W-:-:S05]  /*0f60*/  IMAD.X R3, RZ, RZ, c[0x0][0x364], P0 ;  /* 0x0000d900ff037624 */ /* 0x000fca00000e06ff */
[----:B------:R0:W-:Y:S02]  /*0f70*/  STG.E.U16 [R2.64], R5 ;  /* 0x0000000502007986 */ /* 0x0001e4000c101506 */
.L_x_1364:
[----:B------:R-:W-:Y:S05]  /*0f80*/  BSYNC B0 ;  /* 0x0000000000007941 */ /* 0x000fea0003800000 */
.L_x_1363:
[----:B------:R-:W-:Y:S01]  /*0f90*/  ISETP.GE.AND P0, PT, R0, c[0x0][0x160], PT ;  /* 0x0000580000007a0c */ /* 0x000fe20003f06270 */
[----:B------:R-:W-:-:S12]  /*0fa0*/  BSSY B0, `(.L_x_1366) ;  /* 0x00001e4000007945 */ /* 0x000fd80003800000 */
[----:B------:R-:W-:Y:S05]  /*0fb0*/  @P0 BRA `(.L_x_1367) ;  /* 0x00001e2000000947 */ /* 0x000fea0003800000 */
[----:B------:R-:W-:Y:S01]  /*0fc0*/  ISETP.NE.AND P0, PT, RZ, c[0x0][0x168], PT ;  /* 0x00005a00ff007a0c */ /* 0x000fe20003f05270 */
[----:B0-----:R-:W-:-:S12]  /*0fd0*/  CS2R R2, SRZ ;  /* 0x0000000000027805 */ /* 0x001fd8000001ff00 */
        /* <DEDUP_REMOVED lines=225> */
.L_x_1368:
        /* <DEDUP_REMOVED lines=10> */
[----:B------:R-:W-:Y:S02]  /*1e90*/  F2FP.BF16.PACK_AB R5, RZ, R3 ;  /* 0x00000003ff05723e */ /* 0x000fe400000010ff */
[----:B------:R-:W-:Y:S02]  /*1ea0*/  IADD3.X R3, RZ, c[0x0][0x364], RZ, P0, !PT ;  /* 0x0000d900ff037a10 */ /* 0x000fe400007fe4ff */
[----:B------:R-:W-:-:S03]  /*1eb0*/  ISETP.GE.AND P0, PT, R0, c[0x0][0x160], PT ;  /* 0x0000580000007a0c */ /* 0x000fc60003f06270 */
[----:B------:R0:W-:Y:S10]  /*1ec0*/  STG.E.U16 [R2.64], R5 ;  /* 0x0000000502007986 */ /* 0x0001f4000c101506 */
[----:B------:R-:W-:Y:S05]  /*1ed0*/  @P0 BRA `(.L_x_1367) ;  /* 0x00000f0000000947 */ /* 0x000fea0003800000 */
[----:B------:R-:W-:Y:S01]  /*1ee0*/  ISETP.NE.AND P0, PT, RZ, c[0x0][0x168], PT ;  /* 0x00005a00ff007a0c */ /* 0x000fe20003f05270 */
[----:B0-----:R-:W-:-:S12]  /*1ef0*/  CS2R R2, SRZ ;  /* 0x0000000000027805 */ /* 0x001fd8000001ff00 */
[----:B------:R-:W-:Y:S05]  /*1f00*/  @!P0 BRA `(.L_x_1369) ;  /* 0x00000e0000008947 */ /* 0x000fea0003800000 */
[----:B------:R-:W-:Y:S01]  /*1f10*/  MOV R3, R0 ;  /* 0x0000000000037202 */ /* 0x000fe20000000f00 */
[----:B------:R-:W-:Y:S01]  /*1f20*/  IMAD.MOV.U32 R2, RZ, RZ, RZ ;  /* 0x000000ffff027224 */ /* 0x000fe200078e00ff */
[----:B------:R-:W-:-:S03]  /*1f30*/  MOV R8, c[0x0][0x168] ;  /* 0x00005a0000087a02 */ /* 0x000fc60000000f00 */
[----:B------:R-:W-:Y:S01]  /*1f40*/  IMAD.HI.U32 R4, R0, c[0x0][0x170], R2 ;  /* 0x00005c0000047a27 */ /* 0x000fe200078e0002 */
[----:B------:R-:W-:-:S04]  /*1f50*/  ISETP.NE.AND P0, PT, R8, 0x1, PT ;  /* 0x000000010800780c */ /* 0x000fc80003f05270 */
[----:B------:R-:W-:-:S04]  /*1f60*/  SHF.R.U32.HI R5, RZ, c[0x0][0x174], R4 ;  /* 0x00005d00ff057a19 */ /* 0x000fc80000011604 */
[----:B------:R-:W-:-:S05]  /*1f70*/  IADD3 R3, -R5, RZ, RZ ;  /* 0x000000ff05037210 */ /* 0x000fca0007ffe1ff */
[----:B------:R-:W-:-:S04]  /*1f80*/  IMAD R3, R3, c[0x0][0x16c], R0 ;  /* 0x00005b0003037a24 */ /* 0x000fc800078e0200 */
[C---:B------:R-:W-:Y:S02]  /*1f90*/  IMAD R2, R3.reuse, c[0x0][0x298], RZ ;  /* 0x0000a60003027a24 */ /* 0x040fe400078e02ff */
[----:B------:R-:W-:Y:S01]  /*1fa0*/  IMAD R3, R3, c[0x0][0x29c], RZ ;  /* 0x0000a70003037a24 */ /* 0x000fe200078e02ff */
        /* <DEDUP_REMOVED lines=214> */
.L_x_1369:
        /* <DEDUP_REMOVED lines=11> */
[----:B------:R-:W-:-:S05]  /*2dc0*/  IADD3.X R3, RZ, c[0x0][0x364], RZ, P0, !PT ;  /* 0x0000d900ff037a10 */ /* 0x000fca00007fe4ff */
[----:B------:R0:W-:Y:S02]  /*2dd0*/  STG.E.U16 [R2.64], R5 ;  /* 0x0000000502007986 */ /* 0x0001e4000c101506 */
.L_x_1367:
[----:B------:R-:W-:Y:S05]  /*2de0*/  BSYNC B0 ;  /* 0x0000000000007941 */ /* 0x000fea0003800000 */
.L_x_1366:
[----:B------:R-:W-:-:S13]  /*2df0*/  ISETP.GE.AND P0, PT, R0, c[0x0][0x160], PT ;  /* 0x0000580000007a0c */ /* 0x000fda0003f06270 */
[----:B------:R-:W-:Y:S05]  /*2e00*/  @P0 EXIT ;  /* 0x000000000000094d */ /* 0x000fea0003800000 */
[----:B------:R-:W-:Y:S01]  /*2e10*/  ISETP.NE.AND P0, PT, RZ, c[0x0][0x168], PT ;  /* 0x00005a00ff007a0c */ /* 0x000fe20003f05270 */
[----:B0-----:R-:W-:-:S12]  /*2e20*/  CS2R R2, SRZ ;  /* 0x0000000000027805 */ /* 0x001fd8000001ff00 */
        /* <DEDUP_REMOVED lines=221> */
[----:B------:R-:W-:-:S04]  /*3c00*/  IMAD R3, R4, c[0x0][0x354], R3 ;  /* 0x0000d50004037a24 */ /* 0x000fc800078e0203 */
[----:B------:R-:W-:-:S04]  /*3c10*/  @P0 IMAD R6, R6, c[0x0][0x28c], R7 ;  /* 0x0000a30006060a24 */ /* 0x000fc800078e0207 */
[C---:B------:R-:W-:Y:S02]  /*3c20*/  @P0 IMAD R2, R6.reuse, c[0x0][0x358], R2 ;  /* 0x0000d60006020a24 */ /* 0x040fe400078e0202 */
[----:B------:R-:W-:-:S05]  /*3c30*/  @P0 IMAD R3, R6, c[0x0][0x35c], R3 ;  /* 0x0000d70006030a24 */ /* 0x000fca00078e0203 */
.L_x_1370:
[----:B------:R-:W-:-:S04]  /*3c40*/  IADD3 R4, P0, R3, c[0x0][0x368], RZ ;  /* 0x0000da0003047a10 */ /* 0x000fc80007f1e0ff */
[----:B------:R-:W-:-:S05]  /*3c50*/  IADD3.X R5, RZ, c[0x0][0x36c], RZ, P0, !PT ;  /* 0x0000db00ff057a10 */ /* 0x000fca00007fe4ff */
[----:B------:R-:W2:Y:S01]  /*3c60*/  LDG.E.U16 R4, [R4.64] ;  /* 0x0000000604047981 */ /* 0x000ea2000c1e1500 */
[----:B------:R-:W-:Y:S01]  /*3c70*/  ULDC.U16 UR4, c[0x0][0x372] ;  /* 0x0000dc8000047ab9 */ /* 0x000fe20000000400 */
[----:B------:R-:W-:Y:S01]  /*3c80*/  IADD3 R2, P0, R2, c[0x0][0x360], RZ ;  /* 0x0000d80002027a10 */ /* 0x000fe20007f1e0ff */
[----:B------:R-:W-:-:S09]  /*3c90*/  UPRMT UR4, URZ, 0x5410, UR4 ;  /* 0x000054103f047896 */ /* 0x000fd20008000004 */
[----:B------:R-:W0:Y:S01]  /*3ca0*/  MUFU.RCP R3, UR4 ;  /* 0x0000000400037d08 */ /* 0x000e220008001000 */
[----:B--2---:R-:W-:-:S05]  /*3cb0*/  PRMT R4, RZ, 0x5410, R4 ;  /* 0x00005410ff047816 */ /* 0x004fca0000000004 */
[----:B0-----:R-:W-:Y:S01]  /*3cc0*/  FMUL.FTZ R0, R4, R3 ;  /* 0x0000000304007220 */ /* 0x001fe20000410000 */
[----:B------:R-:W-:-:S04]  /*3cd0*/  IADD3.X R3, RZ, c[0x0][0x364], RZ, P0, !PT ;  /* 0x0000d900ff037a10 */ /* 0x000fc800007fe4ff */
[----:B------:R-:W-:-:S05]  /*3ce0*/  F2FP.BF16.PACK_AB R0, RZ, R0 ;  /* 0x00000000ff00723e */ /* 0x000fca00000010ff */
[----:B------:R-:W-:Y:S01]  /*3cf0*/  STG.E.U16 [R2.64], R0 ;  /* 0x0000000002007986 */ /* 0x000fe2000c101506 */
[----:B------:R-:W-:Y:S05]  /*3d00*/  EXIT ;  /* 0x000000000000794d */ /* 0x000fea0003800000 */
.L_x_1371:
        /* <DEDUP_REMOVED lines=15> */
.L_x_17724:


//--------------------- .text._ZN2at6native27unrolled_elementwise_kernelINS0_13BUnaryFunctorIN3c108BFloat16ES4_S4_NS0_15binary_internal10DivFunctorIS4_EEEESt5arrayIPcLm2EELi4E23TrivialOffsetCalculatorILi1EjESD_NS0_6memory15LoadWithoutCastENSE_16StoreWithoutCastEEEviT_T0_T2_T3_T4_T5_ --------------------------
	.section	.text._ZN2at6native27unrolled_elementwise_kernelINS0_13BUnaryFunctorIN3c108BFloat16ES4_S4_NS0_15binary_internal10DivFunctorIS4_EEEESt5arrayIPcLm2EELi4E23TrivialOffsetCalculatorILi1EjESD_NS0_6memory15LoadWithoutCastENSE_16StoreWithoutCastEEEviT_T0_T2_T3_T4_T5_,"ax",@progbits
	.sectioninfo	@"SHI_REGISTERS=18"
	.align	128
        .global         _ZN2at6native27unrolled_elementwise_kernelINS0_13BUnaryFunctorIN3c108BFloat16ES4_S4_NS0_15binary_internal10DivFunctorIS4_EEEESt5arrayIPcLm2EELi4E23TrivialOffsetCalculatorILi1EjESD_NS0_6memory15LoadWithoutCastENSE_16StoreWithoutCastEEEviT_T0_T2_T3_T4_T5_
        .type           _ZN2at6native27unrolled_elementwise_kernelINS0_13BUnaryFunctorIN3c108BFloat16ES4_S4_NS0_15binary_internal10DivFunctorIS4_EEEESt5arrayIPcLm2EELi4E23TrivialOffsetCalculatorILi1EjESD_NS0_6memory15LoadWithoutCastENSE_16StoreWithoutCastEEEviT_T0_T2_T3_T4_T5_,@function
        .size           _ZN2at6native27unrolled_elementwise_kernelINS0_13BUnaryFunctorIN3c108BFloat16ES4_S4_NS0_15binary_internal10DivFunctorIS4_EEEESt5arrayIPcLm2EELi4E23TrivialOffsetCalculatorILi1EjESD_NS0_6memory15LoadWithoutCastENSE_16StoreWithoutCastEEEviT_T0_T2_T3_T4_T5_,(.L_x_17725 - _ZN2at6native27unrolled_elementwise_kernelINS0_13BUnaryFunctorIN3c108BFloat16ES4_S4_NS0_15binary_internal10DivFunctorIS4_EEEESt5arrayIPcLm2EELi4E23TrivialOffsetCalculatorILi1EjESD_NS0_6memory15LoadWithoutCastENSE_16StoreWithoutCastEEEviT_T0_T2_T3_T4_T5_)
        .other          _ZN2at6native27unrolled_elementwise_kernelINS0_13BUnaryFunctorIN3c108BFloat16ES4_S4_NS0_15binary_internal10DivFunctorIS4_EEEESt5arrayIPcLm2EELi4E23TrivialOffsetCalculatorILi1EjESD_NS0_6memory15LoadWithoutCastENSE_16StoreWithoutCastEEEviT_T0_T2_T3_T4_T5_,@"STO_CUDA_ENTRY STV_DEFAULT"
_ZN2at6native27unrolled_elementwise_kernelINS0_13BUnaryFunctorIN3c108BFloat16ES4_S4_NS0_15binary_internal10DivFunctorIS4_EEEESt5arrayIPcLm2EELi4E23TrivialOffsetCalculatorILi1EjESD_NS0_6memory15LoadWithoutCastENSE_16StoreWithoutCastEEEviT_T0_T2_T3_T4_T5_:
.text._ZN2at6native27unrolled_elementwise_kernelINS0_13BUnaryFunctorIN3c108BFloat16ES4_S4_NS0_15binary_internal10DivFunctorIS4_EEEESt5arrayIPcLm2EELi4E23TrivialOffsetCalculatorILi1EjESD_NS0_6memory15LoadWithoutCastENSE_16StoreWithoutCastEEEviT_T0_T2_T3_T4_T5_:
        /* <DEDUP_REMOVED lines=12> */
[C---:B------:R-:W-:Y:S01]  /*00c0*/  ISETP.GE.AND P1, PT, R3.reuse, R2, PT ;  /* 0x000000020300720c */ /* 0x040fe20003f26270 */
[----:B------:R-:W-:Y:S01]  /*00d0*/  @!P0 IMAD.WIDE.U32 R10, R10, R11, c[0x0][0x170] ;  /* 0x00005c000a0a8625 */ /* 0x000fe200078e000b */
[----:B------:R-:W-:Y:S02]  /*00e0*/  PRMT R8, RZ, 0x7610, R8 ;  /* 0x00007610ff087816 */ /* 0x000fe40000000008 */
[----:B------:R-:W-:Y:S02]  /*00f0*/  PRMT R6, RZ, 0x7610, R6 ;  /* 0x00007610ff067816 */ /* 0x000fe40000000006 */
[----:B------:R0:W2:Y:S07]  /*0100*/  @!P0 LDG.E.U16 R4, [R10.64] ;  /* 0x000000040a048981 */ /* 0x0000ae000c1e1500 */
[----:B------:R-:W-:Y:S01]  /*0110*/  @!P1 IMAD R12, R0, 0x200, R3 ;  /* 0x00000200000c9824 */ /* 0x000fe200078e0203 */
[----:B------:R-:W-:Y:S01]  /*0120*/  @!P1 IADD3 R3, R3, 0x80, RZ ;  /* 0x0000008003039810 */ /* 0x000fe20007ffe0ff */
[----:B------:R-:W-:-:S03]  /*0130*/  @!P1 IMAD.MOV.U32 R13, RZ, RZ, 0x2 ;  /* 0x00000002ff0d9424 */ /* 0x000fc600078e00ff */
[----:B------:R-:W-:Y:S01]  /*0140*/  ISETP.GE.AND P3, PT, R3, R2, PT ;  /* 0x000000020300720c */ /* 0x000fe20003f66270 */
[----:B------:R-:W-:-:S05]  /*0150*/  @!P1 IMAD.WIDE.U32 R12, R12, R13, c[0x0][0x170] ;  /* 0x00005c000c0c9625 */ /* 0x000fca00078e000d */
[----:B------:R1:W3:Y:S07]  /*0160*/  @!P1 LDG.E.U16 R8, [R12.64] ;  /* 0x000000040c089981 */ /* 0x0002ee000c1e1500 */
[----:B------:R-:W-:Y:S02]  /*0170*/  @!P3 IMAD R14, R0, 0x200, R3 ;  /* 0x00000200000eb824 */ /* 0x000fe400078e0203 */
[----:B------:R-:W-:-:S04]  /*0180*/  @!P3 IMAD.MOV.U32 R15, RZ, RZ, 0x2 ;  /* 0x00000002ff0fb424 */ /* 0x000fc800078e00ff */
[----:B------:R-:W-:-:S05]  /*0190*/  @!P3 IMAD.WIDE.U32 R14, R14, R15, c[0x0][0x170] ;  /* 0x00005c000e0eb625 */ /* 0x000fca00078e000f */
[----:B------:R4:W3:Y:S01]  /*01a0*/  @!P3 LDG.E.U16 R6, [R14.64] ;  /* 0x000000040e06b981 */ /* 0x0008e2000c1e1500 */
[----:B------:R-:W-:-:S04]  /*01b0*/  @!P3 IADD3 R3, R3, 0x80, RZ ;  /* 0x000000800303b810 */ /* 0x000fc80007ffe0ff */
[----:B------:R-:W-:Y:S01]  /*01c0*/  ISETP.GE.AND P2, PT, R3, R2, PT ;  /* 0x000000020300720c */ /* 0x000fe20003f46270 */
[----:B------:R-:W-:Y:S01]  /*01d0*/  IMAD.MOV.U32 R5, RZ, RZ, R7 ;  /* 0x000000ffff057224 */ /* 0x000fe200078e0007 */
[----:B-1----:R-:W1:Y:S04]  /*01e0*/  @!P0 LDC.U16 R12, c[0x0][0x166] ;  /* 0x00005980ff0c8b82 */ /* 0x002e680000000400 */
[----:B------:R-:W-:-:S07]  /*01f0*/  IADD3 R9, R5, 0x80, RZ ;  /* 0x0000008005097810 */ /* 0x000fce0007ffe0ff */
[--C-:B0-----:R-:W-:Y:S02]  /*0200*/  @!P2 IMAD R10, R0, 0x200, R3.reuse ;  /* 0x00000200000aa824 */ /* 0x101fe400078e0203 */
[----:B------:R-:W-:Y:S01]  /*0210*/  @!P2 IMAD.MOV.U32 R11, RZ, RZ, 0x2 ;  /* 0x00000002ff0ba424 */ /* 0x000fe200078e00ff */
[----:B------:R-:W-:-:S03]  /*0220*/  PRMT R3, RZ, 0x7610, R3 ;  /* 0x00007610ff037816 */ /* 0x000fc60000000003 */
[----:B------:R-:W-:-:S05]  /*0230*/  @!P2 IMAD.WIDE.U32 R10, R10, R11, c[0x0][0x170] ;  /* 0x00005c000a0aa625 */ /* 0x000fca00078e000b */
[----:B------:R0:W5:Y:S01]  /*0240*/  @!P2 LDG.E.U16 R3, [R10.64] ;  /* 0x000000040a03a981 */ /* 0x000162000c1e1500 */
[----:B------:R-:W-:Y:S02]  /*0250*/  ISETP.GE.AND P2, PT, R9, R2, PT ;  /* 0x000000020900720c */ /* 0x000fe40003f46270 */
[----:B------:R-:W-:-:S04]  /*0260*/  IADD3 R9, R5, 0x100, RZ ;  /* 0x0000010005097810 */ /* 0x000fc80007ffe0ff */
[----:B------:R-:W-:Y:S02]  /*0270*/  ISETP.GE.AND P3, PT, R9, R2, PT ;  /* 0x000000020900720c */ /* 0x000fe40003f66270 */
[----:B------:R-:W-:-:S04]  /*0280*/  IADD3 R9, R5, 0x180, RZ ;  /* 0x0000018005097810 */ /* 0x000fc80007ffe0ff */
[----:B------:R-:W-:Y:S01]  /*0290*/  ISETP.GE.AND P1, PT, R9, R2, PT ;  /* 0x000000020900720c */ /* 0x000fe20003f26270 */
[----:B------:R-:W0:Y:S01]  /*02a0*/  @!P2 LDC.U16 R13, c[0x0][0x166] ;  /* 0x00005980ff0dab82 */ /* 0x000e220000000400 */
[----:B-1----:R-:W-:-:S07]  /*02b0*/  @!P0 PRMT R9, RZ, 0x5410, R12 ;  /* 0x00005410ff098816 */ /* 0x002fce000000000c */
[----:B----4-:R-:W1:Y:S08]  /*02c0*/  @!P3 LDC.U16 R14, c[0x0][0x166] ;  /* 0x00005980ff0ebb82 */ /* 0x010e700000000400 */
[----:B------:R-:W4:Y:S01]  /*02d0*/  @!P1 LDC.U16 R12, c[0x0][0x166] ;  /* 0x00005980ff0c9b82 */ /* 0x000f220000000400 */
[----:B------:R-:W2:Y:S01]  /*02e0*/  @!P0 MUFU.RCP R9, R9 ;  /* 0x0000000900098308 */ /* 0x000ea20000001000 */
[----:B0-----:R-:W-:-:S02]  /*02f0*/  @!P2 PRMT R13, RZ, 0x5410, R13 ;  /* 0x00005410ff0da816 */ /* 0x001fc4000000000d */
[----:B------:R-:W-:-:S05]  /*0300*/  @!P0 IADD3 R5, R7, 0x80, RZ ;  /* 0x0000008007058810 */ /* 0x000fca0007ffe0ff */
[----:B------:R-:W0:Y:S01]  /*0310*/  @!P2 MUFU.RCP R13, R13 ;  /* 0x0000000d000da308 */ /* 0x000e220000001000 */
[----:B-1----:R-:W-:-:S07]  /*0320*/  @!P3 PRMT R14, RZ, 0x5410, R14 ;  /* 0x00005410ff0eb816 */ /* 0x002fce000000000e */
[----:B------:R-:W1:Y:S01]  /*0330*/  @!P3 MUFU.RCP R11, R14 ;  /* 0x0000000e000bb308 */ /* 0x000e620000001000 */
[----:B----4-:R-:W-:Y:S02]  /*0340*/  @!P1 PRMT R12, RZ, 0x5410, R12 ;  /* 0x00005410ff0c9816 */ /* 0x010fe4000000000c */
[----:B------:R-:W-:Y:S01]  /*0350*/  ISETP.GE.AND P4, PT, R5, R2, PT ;  /* 0x000000020500720c */ /* 0x000fe20003f86270 */
[----:B------:R-:W-:-:S04]  /*0360*/  @!P0 IMAD R10, R0, 0x200, R7 ;  /* 0x00000200000a8824 */ /* 0x000fc800078e0207 */
[----:B------:R-:W4:Y:S01]  /*0370*/  @!P1 MUFU.RCP R12, R12 ;  /* 0x0000000c000c9308 */ /* 0x000f220000001000 */
[----:B------:R-:W-:Y:S01]  /*0380*/  @!P0 IMAD.MOV.U32 R15, RZ, RZ, 0x2 ;  /* 0x00000002ff0f8424 */ /* 0x000fe200078e00ff */
[----:B------:R-:W-:Y:S01]  /*0390*/  BSSY B0, `(.L_x_1372) ;  /* 0x0000018000007945 */ /* 0x000fe20003800000 */
[----:B--2---:R-:W-:-:S05]  /*03a0*/  @!P0 PRMT R4, RZ, 0x5410, R4 ;  /* 0x00005410ff048816 */ /* 0x004fca0000000004 */
[----:B------:R-:W-:-:S05]  /*03b0*/  @!P0 FMUL.FTZ R4, R4, R9 ;  /* 0x0000000904048220 */ /* 0x000fca0000410000 */
[----:B------:R-:W-:Y:S02]  /*03c0*/  @!P0 F2FP.BF16.PACK_AB R4, RZ, R4 ;  /* 0x00000004ff04823e */ /* 0x000fe400000010ff */
[----:B---3--:R-:W-:-:S05]  /*03d0*/  @!P2 PRMT R8, RZ, 0x5410, R8 ;  /* 0x00005410ff08a816 */ /* 0x008fca0000000008 */
[----:B0-----:R-:W-:Y:S02]  /*03e0*/  @!P2 FMUL.FTZ R7, R8, R13 ;  /* 0x0000000d0807a220 */ /* 0x001fe40000410000 */
[----:B------:R-:W-:Y:S01]  /*03f0*/  @!P0 IMAD.WIDE.U32 R8, R10, R15, c[0x0][0x168] ;  /* 0x00005a000a088625 */ /* 0x000fe200078e000f */
[----:B------:R-:W-:-:S04]  /*0400*/  @!P3 PRMT R6, RZ, 0x5410, R6 ;  /* 0x00005410ff06b816 */ /* 0x000fc80000000006 */
[----:B------:R0:W-:Y:S01]  /*0410*/  @!P0 STG.E.U16 [R8.64], R4 ;  /* 0x0000000408008986 */ /* 0x0001e2000c101504 */
[----:B-1----:R-:W-:Y:S01]  /*0420*/  @!P3 FMUL.FTZ R6, R6, R11 ;  /* 0x0000000b0606b220 */ /* 0x002fe20000410000 */
[----:B------:R-:W-:-:S04]  /*0430*/  @!P2 F2FP.BF16.PACK_AB R7, RZ, R7 ;  /* 0x00000007ff07a23e */ /* 0x000fc800000010ff */
[----:B0-----:R-:W-:Y:S01]  /*0440*/  @!P3 F2FP.BF16.PACK_AB R4, RZ, R6 ;  /* 0x00000006ff04b23e */ /* 0x001fe200000010ff */
[----:B------:R-:W-:Y:S05]  /*0450*/  @P4 BRA `(.L_x_1373) ;  /* 0x000000b000004947 */ /* 0x000fea0003800000 */
[----:B----4-:R-:W-:Y:S01]  /*0460*/  IMAD R6, R0, 0x200, R5 ;  /* 0x0000020000067824 */ /* 0x010fe200078e0205 */
[----:B------:R-:W-:Y:S01]  /*0470*/  IADD3 R5, R5, 0x80, RZ ;  /* 0x0000008005057810 */ /* 0x000fe20007ffe0ff */
[----:B------:R-:W-:Y:S01]  /*0480*/  IMAD.MOV.U32 R9, RZ, RZ, 0x2 ;  /* 0x00000002ff097424 */ /* 0x000fe200078e00ff */
[----:B------:R-:W-:Y:S02]  /*0490*/  PRMT R10, R7, 0x7610, R10 ;  /* 0x00007610070a7816 */ /* 0x000fe4000000000a */
[----:B------:R-:W-:Y:S01]  /*04a0*/  ISETP.GE.AND P0, PT, R5, R2, PT ;  /* 0x000000020500720c */ /* 0x000fe20003f06270 */
[----:B------:R-:W-:-:S05]  /*04b0*/  IMAD.WIDE.U32 R6, R6, R9, c[0x0][0x168] ;  /* 0x00005a0006067625 */ /* 0x000fca00078e0009 */
[----:B------:R0:W-:Y:S07]  /*04c0*/  STG.E.U16 [R6.64], R10 ;  /* 0x0000000a06007986 */ /* 0x0001ee000c101504 */
[----:B------:R-:W-:Y:S01]  /*04d0*/  @!P0 IMAD R8, R0, 0x200, R5 ;  /* 0x0000020000088824 */ /* 0x000fe200078e0205 */
[----:B------:R-:W-:-:S03]  /*04e0*/  @!P0 IADD3 R5, R5, 0x80, RZ ;  /* 0x0000008005058810 */ /* 0x000fc60007ffe0ff */
[----:B------:R-:W-:-:S05]  /*04f0*/  @!P0 IMAD.WIDE.U32 R8, R8, R9, c[0x0][0x168] ;  /* 0x00005a0008088625 */ /* 0x000fca00078e0009 */
[----:B------:R0:W-:Y:S02]  /*0500*/  @!P0 STG.E.U16 [R8.64], R4 ;  /* 0x0000000408008986 */ /* 0x0001e4000c101504 */
.L_x_1373:
[----:B----4-:R-:W-:Y:S05]  /*0510*/  BSYNC B0 ;  /* 0x0000000000007941 */ /* 0x010fea0003800000 */
.L_x_1372:
[----:B------:R-:W-:Y:S02]  /*0520*/  ISETP.GE.AND P0, PT, R5, R2, PT ;  /* 0x000000020500720c */ /* 0x000fe40003f06270 */
[----:B-----5:R-:W-:-:S05]  /*0530*/  @!P1 PRMT R3, RZ, 0x5410, R3 ;  /* 0x00005410ff039816 */ /* 0x020fca0000000003 */
[----:B------:R-:W-:-:S05]  /*0540*/  @!P1 FMUL.FTZ R3, R3, R12 ;  /* 0x0000000c03039220 */ /* 0x000fca0000410000 */
[----:B------:R-:W-:Y:S01]  /*0550*/  @!P1 F2FP.BF16.PACK_AB R3, RZ, R3 ;  /* 0x00000003ff03923e */ /* 0x000fe200000010ff */
[----:B------:R-:W-:Y:S06]  /*0560*/  @P0 EXIT ;  /* 0x000000000000094d */ /* 0x000fec0003800000 */
[----:B------:R-:W-:Y:S01]  /*0570*/  IMAD R2, R0, 0x200, R5 ;  /* 0x0000020000027824 */ /* 0x000fe200078e0205 */
[----:B------:R-:W-:Y:S01]  /*0580*/  PRMT R0, R3, 0x7610, R0 ;  /* 0x0000761003007816 */ /* 0x000fe20000000000 */
[----:B------:R-:W-:-:S04]  /*0590*/  IMAD.MOV.U32 R5, RZ, RZ, 0x2 ;  /* 0x00000002ff057424 */ /* 0x000fc800078e00ff */
[----:B------:R-:W-:-:S05]  /*05a0*/  IMAD.WIDE.U32 R2, R2, R5, c[0x0][0x168] ;  /* 0x00005a0002027625 */ /* 0x000fca00078e0005 */
[----:B------:R-:W-:Y:S01]  /*05b0*/  STG.E.U16 [R2.64], R0 ;  /* 0x0000000002007986 */ /* 0x000fe2000c101504 */
[----:B------:R-:W-:Y:S05]  /*05c0*/  EXIT ;  /* 0x000000000000794d */ /* 0x000fea0003800000 */
.L_x_1374:
        /* <DEDUP_REMOVED lines=11> */
.L_x_17725:


//--------------------- .text._ZN2at6native29vectorized_elementwise_kernelILi2ENS0_13BUnaryFunctorIN3c108BFloat16ES4_S4_NS0_15binary_internal10DivFunctorIS4_EEEESt5arrayIPcLm2EEEEviT0_T1_ --------------------------
	.section	.text._ZN2at6native29vectorized_elementwise_kernelILi2ENS0_13BUnaryFunctorIN3c108BFloat16ES4_S4_NS0_15binary_internal10DivFunctorIS4_EEEESt5arrayIPcLm2EEEEviT0_T1_,"ax",@progbits
	.sectioninfo	@"SHI_REGISTERS=25"
	.align	128
        .global         _ZN2at6native29vectorized_elementwise_kernelILi2ENS0_13BUnaryFunctorIN3c108BFloat16ES4_S4_NS0_15binary_internal10DivFunctorIS4_EEEESt5arrayIPcLm2EEEEviT0_T1_
        .type           _ZN2at6native29vectorized_elementwise_kernelILi2ENS0_13BUnaryFunctorIN3c108BFloat16ES4_S4_NS0_15binary_internal10DivFunctorIS4_EEEESt5arrayIPcLm2EEEEviT0_T1_,@function
        .size           _ZN2at6native29vectorized_elementwise_kernelILi2ENS0_13BUnaryFunctorIN3c108BFloat16ES4_S4_NS0_15binary_internal10DivFunctorIS4_EEEESt5arrayIPcLm2EEEEviT0_T1_,(.L_x_17726 - _ZN2at6native29vectorized_elementwise_kernelILi2ENS0_13BUnaryFunctorIN3c108BFloat16ES4_S4_NS0_15binary_internal10DivFunctorIS4_EEEESt5arrayIPcLm2EEEEviT0_T1_)
        .other          _ZN2at6native29vectorized_elementwise_kernelILi2ENS0_13BUnaryFunctorIN3c108BFloat16ES4_S4_NS0_15binary_internal10DivFunctorIS4_EEEESt5arrayIPcLm2EEEEviT0_T1_,@"STO_CUDA_ENTRY STV_DEFAULT"
_ZN2at6native29vectorized_elementwise_kernelILi2ENS0_13BUnaryFunctorIN3c108BFloat16ES4_S4_NS0_15binary_internal10DivFunctorIS4_EEEESt5arrayIPcLm2EEEEviT0_T1_:
.text._ZN2at6native29vectorized_elementwise_kernelILi2ENS0_13BUnaryFunctorIN3c108BFloat16ES4_S4_NS0_15binary_internal10DivFunctorIS4_EEEESt5arrayIPcLm2EEEEviT0_T1_:
        /* <DEDUP_REMOVED lines=11> */
[----:B------:R-:W2:Y:S04]  /*00b0*/  LDG.E R4, [R6.64] ;  /* 0x0000000606047981 */ /* 0x000ea8000c1e1900 */
[----:B------:R-:W3:Y:S04]  /*00c0*/  LDG.E R8, [R6.64+0x200] ;  /* 0x0002000606087981 */ /* 0x000ee8000c1e1900 */
[----:B------:R3:W4:Y:S04]  /*00d0*/  LDG.E R11, [R6.64+0x400] ;  /* 0x00040006060b7981 */ /* 0x000728000c1e1900 */
[----:B------:R3:W5:Y:S01]  /*00e0*/  LDG.E R13, [R6.64+0x600] ;  /* 0x00060006060d7981 */ /* 0x000762000c1e1900 */
[----:B------:R-:W-:Y:S01]  /*00f0*/  ULDC.U16 UR4, c[0x0][0x166] ;  /* 0x0000598000047ab9 */ /* 0x000fe20000000400 */
[----:B------:R-:W-:Y:S01]  /*0100*/  IMAD.WIDE.U32 R2, R0, R9, c[0x0][0x168] ;  /* 0x00005a0000027625 */ /* 0x000fe200078e0009 */
[----:B------:R-:W-:-:S05]  /*0110*/  UPRMT UR4, URZ, 0x5410, UR4 ;  /* 0x000054103f047896 */ /* 0x000fca0008000004 */
[----:B------:R-:W-:-:S04]  /*0120*/  IMAD.WIDE R2, R5, 0x4, R2 ;  /* 0x0000000405027825 */ /* 0x000fc800078e0202 */
[----:B------:R-:W0:Y:S01]  /*0130*/  MUFU.RCP R15, UR4 ;  /* 0x00000004000f7d08 */ /* 0x000e220008001000 */
[--C-:B--2---:R-:W-:Y:S02]  /*0140*/  PRMT R0, RZ, 0x5410, R4.reuse ;  /* 0x00005410ff007816 */ /* 0x104fe40000000004 */
[----:B------:R-:W-:Y:S02]  /*0150*/  PRMT R4, RZ, 0x7610, R4 ;  /* 0x00007610ff047816 */ /* 0x000fe40000000004 */
[--C-:B---3--:R-:W-:Y:S01]  /*0160*/  PRMT R6, RZ, 0x5410, R8.reuse ;  /* 0x00005410ff067816 */ /* 0x108fe20000000008 */
[-C--:B0-----:R-:W-:Y:S01]  /*0170*/  FMUL.FTZ R0, R0, R15.reuse ;  /* 0x0000000f00007220 */ /* 0x081fe20000410000 */
[----:B------:R-:W-:Y:S01]  /*0180*/  PRMT R8, RZ, 0x7610, R8 ;  /* 0x00007610ff087816 */ /* 0x000fe20000000008 */
[-C--:B------:R-:W-:Y:S01]  /*0190*/  FMUL.FTZ R7, R4, R15.reuse ;  /* 0x0000000f04077220 */ /* 0x080fe20000410000 */
[--C-:B----4-:R-:W-:Y:S01]  /*01a0*/  PRMT R10, RZ, 0x5410, R11.reuse ;  /* 0x00005410ff0a7816 */ /* 0x110fe2000000000b */
[-C--:B------:R-:W-:Y:S01]  /*01b0*/  FMUL.FTZ R6, R6, R15.reuse ;  /* 0x0000000f06067220 */ /* 0x080fe20000410000 */
[----:B------:R-:W-:Y:S01]  /*01c0*/  PRMT R11, RZ, 0x7610, R11 ;  /* 0x00007610ff0b7816 */ /* 0x000fe2000000000b */
[-C--:B------:R-:W-:Y:S01]  /*01d0*/  FMUL.FTZ R9, R8, R15.reuse ;  /* 0x0000000f08097220 */ /* 0x080fe20000410000 */
[--C-:B-----5:R-:W-:Y:S01]  /*01e0*/  PRMT R12, RZ, 0x5410, R13.reuse ;  /* 0x00005410ff0c7816 */ /* 0x120fe2000000000d */
[-C--:B------:R-:W-:Y:S01]  /*01f0*/  FMUL.FTZ R10, R10, R15.reuse ;  /* 0x0000000f0a0a7220 */ /* 0x080fe20000410000 */
[----:B------:R-:W-:Y:S01]  /*0200*/  PRMT R13, RZ, 0x7610, R13 ;  /* 0x00007610ff0d7816 */ /* 0x000fe2000000000d */
[-C--:B------:R-:W-:Y:S01]  /*0210*/  FMUL.FTZ R11, R11, R15.reuse ;  /* 0x0000000f0b0b7220 */ /* 0x080fe20000410000 */
[----:B------:R-:W-:Y:S01]  /*0220*/  F2FP.BF16.PACK_AB R7, R7, R0 ;  /* 0x000000000707723e */ /* 0x000fe200000010ff */
[-C--:B------:R-:W-:Y:S01]  /*0230*/  FMUL.FTZ R12, R12, R15.reuse ;  /* 0x0000000f0c0c7220 */ /* 0x080fe20000410000 */
[----:B------:R-:W-:Y:S01]  /*0240*/  F2FP.BF16.PACK_AB R9, R9, R6 ;  /* 0x000000060909723e */ /* 0x000fe200000010ff */
[----:B------:R-:W-:Y:S01]  /*0250*/  FMUL.FTZ R13, R13, R15 ;  /* 0x0000000f0d0d7220 */ /* 0x000fe20000410000 */
[----:B------:R-:W-:Y:S01]  /*0260*/  F2FP.BF16.PACK_AB R11, R11, R10 ;  /* 0x0000000a0b0b723e */ /* 0x000fe200000010ff */
[----:B------:R-:W-:Y:S03]  /*0270*/  STG.E [R2.64], R7 ;  /* 0x0000000702007986 */ /* 0x000fe6000c101906 */
[----:B------:R-:W-:Y:S01]  /*0280*/  F2FP.BF16.PACK_AB R13, R13, R12 ;  /* 0x0000000c0d0d723e */ /* 0x000fe200000010ff */
[----:B------:R-:W-:Y:S04]  /*0290*/  STG.E [R2.64+0x200], R9 ;  /* 0x0002000902007986 */ /* 0x000fe8000c101906 */
[----:B------:R-:W-:Y:S04]  /*02a0*/  STG.E [R2.64+0x400], R11 ;  /* 0x0004000b02007986 */ /* 0x000fe8000c101906 */
[----:B------:R-:W-:Y:S01]  /*02b0*/  STG.E [R2.64+0x600], R13 ;  /* 0x0006000d02007986 */ /* 0x000fe2000c101906 */
[----:B------:R-:W-:Y:S05]  /*02c0*/  EXIT ;  /* 0x000000000000794d */ /* 0x000fea0003800000 */
.L_x_1375:
[----:B------:R-:W0:Y:S01]  /*02d0*/  S2R R7, SR_TID.X ;  /* 0x0000000000077919 */ /* 0x000e220000002100 */
[----:B------:R-:W-:-:S02]  /*02e0*/  PRMT R16, RZ, 0x7610, R16 ;  /* 0x00007610ff107816 */ /* 0x000fc40000000010 */
[----:B0-----:R-:W-:Y:S01]  /*02f0*/  ISETP.GE.AND P0, PT, R7, R4, PT ;  /* 0x000000040700720c */ /* 0x001fe20003f06270 */
[----:B------:R-:W-:-:S12]  /*0300*/  IMAD.MOV.U32 R15, RZ, RZ, R7 ;  /* 0x000000ffff0f7224 */ /* 0x000fd800078e0007 */
[----:B------:R-:W-:Y:S01]  /*0310*/  @!P0 IMAD.IADD R10, R0, 0x1, R15 ;  /* 0x00000001000a8824 */ /* 0x000fe200078e020f */
[----:B------:R-:W-:-:S04]  /*0320*/  @!P0 IADD3 R15, R15, 0x80, RZ ;  /* 0x000000800f0f8810 */ /* 0x000fc80007ffe0ff */
[----:B------:R-:W-:-:S13]  /*0330*/  ISETP.GE.AND P4, PT, R15, R4, PT ;  /* 0x000000040f00720c */ /* 0x000fda0003f86270 */
[----:B------:R-:W-:Y:S01]  /*0340*/  @!P4 IMAD.IADD R18, R0, 0x1, R15 ;  /* 0x000000010012c824 */ /* 0x000fe200078e020f */
[----:B------:R-:W-:Y:S01]  /*0350*/  @!P4 IADD3 R15, R15, 0x80, RZ ;  /* 0x000000800f0fc810 */ /* 0x000fe20007ffe0ff */
[----:B------:R-:W-:-:S03]  /*0360*/  @!P4 IMAD.MOV.U32 R19, RZ, RZ, 0x2 ;  /* 0x00000002ff13c424 */ /* 0x000fc600078e00ff */
[----:B------:R-:W-:Y:S01]  /*0370*/  ISETP.GE.AND P1, PT, R15, R4, PT ;  /* 0x000000040f00720c */ /* 0x000fe20003f26270 */
[----:B------:R-:W-:-:S05]  /*0380*/  @!P4 IMAD.WIDE.U32 R18, R18, R19, c[0x0][0x170] ;  /* 0x00005c001212c625 */ /* 0x000fca00078e0013 */
[----:B------:R0:W2:Y:S07]  /*0390*/  @!P4 LDG.E.U16 R16, [R18.64] ;  /* 0x000000061210c981 */ /* 0x0000ae000c1e1500 */
        /* <DEDUP_REMOVED lines=9> */
[----:B------:R-:W-:Y:S01]  /*0430*/  @!P0 IMAD.MOV.U32 R11, RZ, RZ, 0x2 ;  /* 0x00000002ff0b8424 */ /* 0x000fe200078e00ff */
[----:B------:R-:W-:-:S11]  /*0440*/  PRMT R13, RZ, 0x7610, R13 ;  /* 0x00007610ff0d7816 */ /* 0x000fd6000000000d */
[----:B------:R-:W-:Y:S01]  /*0450*/  @!P5 IMAD.IADD R8, R0, 0x1, R15 ;  /* 0x000000010008d824 */ /* 0x000fe200078e020f */
[----:B------:R-:W-:-:S04]  /*0460*/  @!P5 IADD3 R15, R15, 0x80, RZ ;  /* 0x000000800f0fd810 */ /* 0x000fc80007ffe0ff */
[----:B------:R-:W-:Y:S01]  /*0470*/  ISETP.GE.AND P6, PT, R15, R4, PT ;  /* 0x000000040f00720c */ /* 0x000fe20003fc6270 */
[----:B------:R-:W-:-:S05]  /*0480*/  @!P0 IMAD.WIDE.U32 R10, R10, R11, c[0x0][0x170] ;  /* 0x00005c000a0a8625 */ /* 0x000fca00078e000b */
[----:B------:R1:W3:Y:S07]  /*0490*/  @!P0 LDG.E.U16 R13, [R10.64] ;  /* 0x000000060a0d8981 */ /* 0x0002ee000c1e1500 */
[----:B------:R-:W-:Y:S01]  /*04a0*/  @!P6 IMAD.IADD R14, R0, 0x1, R15 ;  /* 0x00000001000ee824 */ /* 0x000fe200078e020f */
[----:B------:R-:W-:Y:S01]  /*04b0*/  @!P6 IADD3 R15, R15, 0x80, RZ ;  /* 0x000000800f0fe810 */ /* 0x000fe20007ffe0ff */
[----:B------:R-:W-:-:S03]  /*04c0*/  @!P3 IMAD.MOV.U32 R21, RZ, RZ, 0x2 ;  /* 0x00000002ff15b424 */ /* 0x000fc600078e00ff */
[----:B------:R-:W-:Y:S01]  /*04d0*/  ISETP.GE.AND P4, PT, R15, R4, PT ;  /* 0x000000040f00720c */ /* 0x000fe20003f86270 */
[----:B------:R-:W-:Y:S01]  /*04e0*/  @!P1 IMAD.MOV.U32 R12, RZ, RZ, 0x2 ;  /* 0x00000002ff0c9424 */ /* 0x000fe200078e00ff */
[----:B------:R-:W-:Y:S01]  /*04f0*/  PRMT R6, RZ, 0x7610, R6 ;  /* 0x00007610ff067816 */ /* 0x000fe20000000006 */
[----:B------:R-:W-:Y:S01]  /*0500*/  @!P3 IMAD.WIDE.U32 R20, R20, R21, c[0x0][0x170] ;  /* 0x00005c001414b625 */ /* 0x000fe200078e0015 */
[----:B------:R-:W-:-:S03]  /*0510*/  PRMT R5, RZ, 0x7610, R5 ;  /* 0x00007610ff057816 */ /* 0x000fc60000000005 */
[----:B0-----:R-:W-:Y:S01]  /*0520*/  @!P1 IMAD.WIDE.U32 R18, R3, R12, c[0x0][0x170] ;  /* 0x00005c0003129625 */ /* 0x001fe200078e000c */
[----:B------:R0:W4:Y:S03]  /*0530*/  @!P3 LDG.E.U16 R6, [R20.64] ;  /* 0x000000061406b981 */ /* 0x000126000c1e1500 */
[----:B------:R-:W-:Y:S02]  /*0540*/  @!P2 IMAD.MOV.U32 R3, RZ, RZ, 0x2 ;  /* 0x00000002ff03a424 */ /* 0x000fe400078e00ff */
[----:B------:R-:W-:Y:S01]  /*0550*/  @!P6 IMAD.MOV.U32 R17, RZ, RZ, 0x2 ;  /* 0x00000002ff11e424 */ /* 0x000fe200078e00ff */
[----:B------:R-:W-:Y:S01]  /*0560*/  PRMT R12, RZ, 0x7610, R12 ;  /* 0x00007610ff0c7816 */ /* 0x000fe2000000000c */
[----:B------:R-:W-:Y:S01]  /*0570*/  @!P2 IMAD.WIDE.U32 R2, R2, R3, c[0x0][0x170] ;  /* 0x00005c000202a625 */ /* 0x000fe200078e0003 */
[----:B-1----:R-:W-:Y:S01]  /*0580*/  PRMT R11, RZ, 0x7610, R11 ;  /* 0x00007610ff0b7816 */ /* 0x002fe2000000000b */
[----:B------:R1:W5:Y:S02]  /*0590*/  @!P1 LDG.E.U16 R5, [R18.64] ;  /* 0x0000000612059981 */ /* 0x000364000c1e1500 */
[----:B------:R-:W-:-:S02]  /*05a0*/  @!P4 IMAD.IADD R22, R0, 0x1, R15 ;  /* 0x000000010016c824 */ /* 0x000fc400078e020f */
[----:B------:R-:W-:Y:S01]  /*05b0*/  @!P6 IMAD.WIDE.U32 R14, R14, R17, c[0x0][0x170] ;  /* 0x00005c000e0ee625 */ /* 0x000fe200078e0011 */
[----:B------:R0:W5:Y:S03]  /*05c0*/  @!P2 LDG.E.U16 R12, [R2.64] ;  /* 0x00000006020ca981 */ /* 0x000166000c1e1500 */
[----:B------:R-:W-:Y:S02]  /*05d0*/  @!P5 IMAD.MOV.U32 R9, RZ, RZ, 0x2 ;  /* 0x00000002ff09d424 */ /* 0x000fe400078e00ff */
[----:B-1----:R-:W-:Y:S01]  /*05e0*/  @!P4 IMAD.MOV.U32 R19, RZ, RZ, 0x2 ;  /* 0x00000002ff13c424 */ /* 0x002fe200078e00ff */
[----:B------:R-:W-:Y:S01]  /*05f0*/  PRMT R10, RZ, 0x7610, R10 ;  /* 0x00007610ff0a7816 */ /* 0x000fe2000000000a */
[----:B------:R1:W5:Y:S01]  /*0600*/  @!P6 LDG.E.U16 R11, [R14.64] ;  /* 0x000000060e0be981 */ /* 0x000362000c1e1500 */
[----:B------:R-:W-:Y:S01]  /*0610*/  PRMT R17, RZ, 0x7610, R17 ;  /* 0x00007610ff117816 */ /* 0x000fe20000000011 */
[----:B------:R-:W-:-:S04]  /*0620*/  @!P5 IMAD.WIDE.U32 R8, R8, R9, c[0x0][0x170] ;  /* 0x00005c000808d625 */ /* 0x000fc800078e0009 */
[----:B------:R-:W-:Y:S01]  /*0630*/  @!P4 IMAD.WIDE.U32 R18, R22, R19, c[0x0][0x170] ;  /* 0x00005c001612c625 */ /* 0x000fe200078e0013 */
[----:B------:R1:W5:Y:S04]  /*0640*/  @!P5 LDG.E.U16 R10, [R8.64] ;  /* 0x00000006080ad981 */ /* 0x000368000c1e1500 */
[----:B------:R1:W5:Y:S01]  /*0650*/  @!P4 LDG.E.U16 R17, [R18.64] ;  /* 0x000000061211c981 */ /* 0x000362000c1e1500 */
[----:B0-----:R-:W-:-:S04]  /*0660*/  IADD3 R21, R7, 0x80, RZ ;  /* 0x0000008007157810 */ /* 0x001fc80007ffe0ff */
[----:B------:R-:W-:-:S13]  /*0670*/  ISETP.GE.AND P6, PT, R21, R4, PT ;  /* 0x000000041500720c */ /* 0x000fda0003fc6270 */
[----:B------:R-:W0:Y:S01]  /*0680*/  @!P6 LDC.U16 R20, c[0x0][0x166] ;  /* 0x00005980ff14eb82 */ /* 0x000e220000000400 */
[----:B------:R-:W-:-:S04]  /*0690*/  IADD3 R21, R7, 0x100, RZ ;  /* 0x0000010007157810 */ /* 0x000fc80007ffe0ff */
[-C--:B------:R-:W-:Y:S02]  /*06a0*/  ISETP.GE.AND P1, PT, R21, R4.reuse, PT ;  /* 0x000000041500720c */ /* 0x080fe40003f26270 */
[----:B------:R-:W-:Y:S01]  /*06b0*/  IADD3 R3, R7, 0x180, RZ ;  /* 0x0000018007037810 */ /* 0x000fe20007ffe0ff */
[----:B------:R-:W1:Y:S03]  /*06c0*/  @!P0 LDC.U16 R2, c[0x0][0x166] ;  /* 0x00005980ff028b82 */ /* 0x000e660000000400 */
[----:B------:R-:W-:Y:S02]  /*06d0*/  ISETP.GE.AND P2, PT, R3, R4, PT ;  /* 0x000000040300720c */ /* 0x000fe40003f46270 */
[----:B------:R-:W-:Y:S02]  /*06e0*/  IADD3 R3, R7, 0x200, RZ ;  /* 0x0000020007037810 */ /* 0x000fe40007ffe0ff */
[----:B0-----:R-:W-:-:S04]  /*06f0*/  @!P6 PRMT R20, RZ, 0x5410, R20 ;  /* 0x00005410ff14e816 */ /* 0x001fc80000000014 */
[----:B------:R-:W0:Y:S01]  /*0700*/  @!P6 MUFU.RCP R21, R20 ;  /* 0x000000140015e308 */ /* 0x000e220000001000 */
[-C--:B------:R-:W-:Y:S02]  /*0710*/  ISETP.GE.AND P3, PT, R3, R4.reuse, PT ;  /* 0x000000040300720c */ /* 0x080fe40003f66270 */
[C---:B------:R-:W-:Y:S02]  /*0720*/  IADD3 R3, R7.reuse, 0x300, RZ ;  /* 0x0000030007037810 */ /* 0x040fe40007ffe0ff */
[----:B-1----:R-:W-:Y:S02]  /*0730*/  IADD3 R9, R7, 0x280, RZ ;  /* 0x0000028007097810 */ /* 0x002fe40007ffe0ff */
[-C--:B------:R-:W-:Y:S02]  /*0740*/  ISETP.GE.AND P5, PT, R3, R4.reuse, PT ;  /* 0x000000040300720c */ /* 0x080fe40003fa6270 */
[----:B------:R-:W-:Y:S01]  /*0750*/  IADD3 R3, R7, 0x380, RZ ;  /* 0x0000038007037810 */ /* 0x000fe20007ffe0ff */
[----:B------:R-:W1:Y:S01]  /*0760*/  @!P2 LDC.U16 R14, c[0x0][0x166] ;  /* 0x00005980ff0eab82 */ /* 0x000e620000000400 */
[----:B------:R-:W-:-:S07]  /*0770*/  ISETP.GE.AND P4, PT, R9, R4, PT ;  /* 0x000000040900720c */ /* 0x000fce0003f86270 */
[----:B------:R-:W0:Y:S08]  /*0780*/  @!P3 LDC.U16 R15, c[0x0][0x166] ;  /* 0x00005980ff0fbb82 */ /* 0x000e300000000400 */
[----:B------:R-:W0:Y:S02]  /*0790*/  @!P1 LDC.U16 R9, c[0x0][0x166] ;  /* 0x00005980ff099b82 */ /* 0x000e240000000400 */
[----:B0-----:R-:W-:-:S06]  /*07a0*/  @!P1 PRMT R18, RZ, 0x5410, R9 ;  /* 0x00005410ff129816 */ /* 0x001fcc0000000009 */
[----:B------:R-:W-:Y:S01]  /*07b0*/  @!P1 MUFU.RCP R18, R18 ;  /* 0x0000001200129308 */ /* 0x000fe20000001000 */
[----:B------:R-:W-:Y:S01]  /*07c0*/  BSSY B0, `(.L_x_1376) ;  /* 0x000005c000007945 */ /* 0x000fe20003800000 */
[----:B------:R-:W-:Y:S01]  /*07d0*/  BSSY B1, `(.L_x_1377) ;  /* 0x0000054000017945 */ /* 0x000fe20003800000 */
[----:B--2---:R-:W-:-:S05]  /*07e0*/  @!P6 PRMT R16, RZ, 0x5410, R16 ;  /* 0x00005410ff10e816 */ /* 0x004fca0000000010 */
[----:B------:R-:W-:-:S05]  /*07f0*/  @!P6 FMUL.FTZ R8, R16, R21 ;  /* 0x000000151008e220 */ /* 0x000fca0000410000 */
[----:B------:R-:W-:Y:S02]  /*0800*/  @!P6 F2FP.BF16.PACK_AB R8, RZ, R8 ;  /* 0x00000008ff08e23e */ /* 0x000fe400000010ff */
[----:B------:R-:W-:Y:S02]  /*0810*/  ISETP.GE.AND P6, PT, R3, R4, PT ;  /* 0x000000040300720c */ /* 0x000fe40003fc6270 */
[----:B------:R-:W-:Y:S02]  /*0820*/  @!P0 PRMT R3, RZ, 0x5410, R2 ;  /* 0x00005410ff038816 */ /* 0x000fe40000000002 */
[----:B------:R-:W0:Y:S02]  /*0830*/  @!P5 LDC.U16 R2, c[0x0][0x166] ;  /* 0x00005980ff02db82 */ /* 0x000e240000000400 */
[----:B------:R2:W0:Y:S06]  /*0840*/  @!P0 MUFU.RCP R20, R3 ;  /* 0x0000000300148308 */ /* 0x00042c0000001000 */
[----:B------:R-:W0:Y:S08]  /*0850*/  @!P4 LDC.U16 R21, c[0x0][0x166] ;  /* 0x00005980ff15cb82 */ /* 0x000e300000000400 */
[----:B------:R-:W3:Y:S01]  /*0860*/  @!P6 LDC.U16 R19, c[0x0][0x166] ;  /* 0x00005980ff13eb82 */ /* 0x000ee20000000400 */
[----:B-1----:R-:W-:Y:S01]  /*0870*/  @!P2 PRMT R16, RZ, 0x5410, R14 ;  /* 0x00005410ff10a816 */ /* 0x002fe2000000000e */
[----:B--2---:R-:W-:Y:S01]  /*0880*/  @!P0 IMAD.IADD R3, R0, 0x1, R7 ;  /* 0x0000000100038824 */ /* 0x004fe200078e0207 */
[----:B------:R-:W-:-:S04]  /*0890*/  @!P3 PRMT R14, RZ, 0x5410, R15 ;  /* 0x00005410ff0eb816 */ /* 0x000fc8000000000f */
[----:B------:R-:W1:Y:S01]  /*08a0*/  @!P2 MUFU.RCP R16, R16 ;  /* 0x000000100010a308 */ /* 0x000e620000001000 */
[----:B0-----:R-:W-:-:S07]  /*08b0*/  @!P5 PRMT R15, RZ, 0x5410, R2 ;  /* 0x00005410ff0fd816 */ /* 0x001fce0000000002 */
[----:B------:R-:W0:Y:S01]  /*08c0*/  @!P3 MUFU.RCP R14, R14 ;  /* 0x0000000e000eb308 */ /* 0x000e220000001000 */
[----:B------:R-:W-:-:S07]  /*08d0*/  @!P4 PRMT R9, RZ, 0x5410, R21 ;  /* 0x00005410ff09c816 */ /* 0x000fce0000000015 */
[----:B------:R-:W2:Y:S01]  /*08e0*/  @!P5 MUFU.RCP R15, R15 ;  /* 0x0000000f000fd308 */ /* 0x000ea20000001000 */
[----:B---3--:R-:W-:-:S05]  /*08f0*/  @!P0 PRMT R13, RZ, 0x5410, R13 ;  /* 0x00005410ff0d8816 */ /* 0x008fca000000000d */
[----:B------:R-:W-:Y:S02]  /*0900*/  @!P0 FMUL.FTZ R13, R13, R20 ;  /* 0x000000140d0d8220 */ /* 0x000fe40000410000 */
[----:B------:R-:W-:-:S03]  /*0910*/  @!P0 IMAD.MOV.U32 R20, RZ, RZ, 0x2 ;  /* 0x00000002ff148424 */ /* 0x000fc600078e00ff */
[----:B------:R-:W-:Y:S01]  /*0920*/  @!P0 F2FP.BF16.PACK_AB R13, RZ, R13 ;  /* 0x0000000dff0d823e */ /* 0x000fe200000010ff */
[----:B------:R-:W-:-:S03]  /*0930*/  @!P0 IMAD.WIDE.U32 R2, R3, R20, c[0x0][0x168] ;  /* 0x00005a0003028625 */ /* 0x000fc600078e0014 */
[----:B------:R-:W-:Y:S02]  /*0940*/  PRMT R20, R13, 0x7610, R20 ;  /* 0x000076100d147816 */ /* 0x000fe40000000014 */
[----:B------:R-:W-:-:S03]  /*0950*/  @!P6 PRMT R13, RZ, 0x5410, R19 ;  /* 0x00005410ff0de816 */ /* 0x000fc60000000013 */
[----:B------:R4:W-:Y:S01]  /*0960*/  @!P0 STG.E.U16 [R2.64], R20 ;  /* 0x0000001402008986 */ /* 0x0009e2000c101506 */
[----:B------:R-:W3:Y:S01]  /*0970*/  @!P4 MUFU.RCP R9, R9 ;  /* 0x000000090009c308 */ /* 0x000ee20000001000 */
[----:B------:R-:W-:-:S07]  /*0980*/  @!P0 IADD3 R7, R7, 0x80, RZ ;  /* 0x0000008007078810 */ /* 0x000fce0007ffe0ff */
[----:B------:R-:W2:Y:S01]  /*0990*/  @!P6 MUFU.RCP R13, R13 ;  /* 0x0000000d000de308 */ /* 0x000ea20000001000 */
[----:B----4-:R-:W-:Y:S02]  /*09a0*/  @!P2 PRMT R3, RZ, 0x5410, R6 ;  /* 0x00005410ff03a816 */ /* 0x010fe40000000006 */
[----:B------:R-:W-:-:S03]  /*09b0*/  ISETP.GE.AND P0, PT, R7, R4, PT ;  /* 0x000000040700720c */ /* 0x000fc60003f06270 */
[----:B-1----:R-:W-:Y:S01]  /*09c0*/  @!P2 FMUL.FTZ R16, R3, R16 ;  /* 0x000000100310a220 */ /* 0x002fe20000410000 */
[----:B-----5:R-:W-:Y:S02]  /*09d0*/  @!P3 PRMT R3, RZ, 0x5410, R12 ;  /* 0x00005410ff03b816 */ /* 0x020fe4000000000c */
[----:B------:R-:W-:-:S03]  /*09e0*/  @!P5 PRMT R2, RZ, 0x5410, R11 ;  /* 0x00005410ff02d816 */ /* 0x000fc6000000000b */
[----:B0-----:R-:W-:Y:S01]  /*09f0*/  @!P3 FMUL.FTZ R6, R3, R14 ;  /* 0x0000000e0306b220 */ /* 0x001fe20000410000 */
[----:B------:R-:W-:Y:S01]  /*0a00*/  @!P1 PRMT R5, RZ, 0x5410, R5 ;  /* 0x00005410ff059816 */ /* 0x000fe20000000005 */
[----:B--2---:R-:W-:Y:S01]  /*0a10*/  @!P5 FMUL.FTZ R3, R2, R15 ;  /* 0x0000000f0203d220 */ /* 0x004fe20000410000 */
[----:B------:R-:W-:Y:S02]  /*0a20*/  @!P4 PRMT R10, RZ, 0x5410, R10 ;  /* 0x00005410ff0ac816 */ /* 0x000fe4000000000a */
[----:B------:R-:W-:Y:S01]  /*0a30*/  @!P6 PRMT R2, RZ, 0x5410, R17 ;  /* 0x00005410ff02e816 */ /* 0x000fe20000000011 */
[----:B------:R-:W-:Y:S02]  /*0a40*/  @!P1 FMUL.FTZ R5, R5, R18 ;  /* 0x0000001205059220 */ /* 0x000fe40000410000 */
[----:B---3--:R-:W-:Y:S02]  /*0a50*/  @!P4 FMUL.FTZ R9, R10, R9 ;  /* 0x000000090a09c220 */ /* 0x008fe40000410000 */
[----:B------:R-:W-:Y:S01]  /*0a60*/  @!P6 FMUL.FTZ R2, R2, R13 ;  /* 0x0000000d0202e220 */ /* 0x000fe20000410000 */
[----:B------:R-:W-:-:S02]  /*0a70*/  @!P1 F2FP.BF16.PACK_AB R10, RZ, R5 ;  /* 0x00000005ff0a923e */ /* 0x000fc400000010ff */
[----:B------:R-:W-:Y:S02]  /*0a80*/  @!P2 F2FP.BF16.PACK_AB R16, RZ, R16 ;  /* 0x00000010ff10a23e */ /* 0x000fe400000010ff */
[----:B------:R-:W-:Y:S02]  /*0a90*/  @!P3 F2FP.BF16.PACK_AB R6, RZ, R6 ;  /* 0x00000006ff06b23e */ /* 0x000fe400000010ff */
[----:B------:R-:W-:Y:S02]  /*0aa0*/  @!P4 F2FP.BF16.PACK_AB R5, RZ, R9 ;  /* 0x00000009ff05c23e */ /* 0x000fe400000010ff */
[----:B------:R-:W-:Y:S02]  /*0ab0*/  @!P5 F2FP.BF16.PACK_AB R3, RZ, R3 ;  /* 0x00000003ff03d23e */ /* 0x000fe400000010ff */
[----:B------:R-:W-:Y:S01]  /*0ac0*/  @!P6 F2FP.BF16.PACK_AB R2, RZ, R2 ;  /* 0x00000002ff02e23e */ /* 0x000fe200000010ff */
[----:B------:R-:W-:Y:S05]  /*0ad0*/  @P0 BRA `(.L_x_1378) ;  /* 0x000000d000000947 */ /* 0x000fea0003800000 */
[----:B------:R-:W-:Y:S01]  /*0ae0*/  IMAD.IADD R9, R0, 0x1, R7 ;  /* 0x0000000100097824 */ /* 0x000fe200078e0207 */
[----:B------:R-:W-:Y:S01]  /*0af0*/  PRMT R11, R8, 0x7610, R11 ;  /* 0x00007610080b7816 */ /* 0x000fe2000000000b */
[----:B------:R-:W-:Y:S01]  /*0b00*/  IMAD.MOV.U32 R12, RZ, RZ, 0x2 ;  /* 0x00000002ff0c7424 */ /* 0x000fe200078e00ff */
[----:B------:R-:W-:-:S03]  /*0b10*/  IADD3 R7, R7, 0x80, RZ ;  /* 0x0000008007077810 */ /* 0x000fc60007ffe0ff */
[----:B------:R-:W-:Y:S01]  /*0b20*/  IMAD.WIDE.U32 R8, R9, R12, c[0x0][0x168] ;  /* 0x00005a0009087625 */ /* 0x000fe200078e000c */
[----:B------:R-:W-:-:S04]  /*0b30*/  ISETP.GE.AND P0, PT, R7, R4, PT ;  /* 0x000000040700720c */ /* 0x000fc80003f06270 */
[----:B------:R0:W-:Y:S09]  /*0b40*/  STG.E.U16 [R8.64], R11 ;  /* 0x0000000b08007986 */ /* 0x0001f2000c101506 */
[----:B------:R-:W-:Y:S05]  /*0b50*/  @P0 BRA `(.L_x_1379) ;  /* 0x000000c000000947 */ /* 0x000fea0003800000 */
[----:B0-----:R-:W-:Y:S01]  /*0b60*/  IMAD.IADD R8, R0, 0x1, R7 ;  /* 0x0000000100087824 */ /* 0x001fe200078e0207 */
[----:B------:R-:W-:Y:S01]  /*0b70*/  IADD3 R7, R7, 0x80, RZ ;  /* 0x0000008007077810 */ /* 0x000fe20007ffe0ff */
[----:B------:R-:W-:-:S04]  /*0b80*/  IMAD.MOV.U32 R9, RZ, RZ, 0x2 ;  /* 0x00000002ff097424 */ /* 0x000fc800078e00ff */
[----:B------:R-:W-:-:S05]  /*0b90*/  IMAD.WIDE.U32 R8, R8, R9, c[0x0][0x168] ;  /* 0x00005a0008087625 */ /* 0x000fca00078e0009 */
[----:B------:R0:W-:Y:S02]  /*0ba0*/  STG.E.U16 [R8.64], R10 ;  /* 0x0000000a08007986 */ /* 0x0001e4000c101506 */
.L_x_1378:
[----:B------:R-:W-:-:S13]  /*0bb0*/  ISETP.GE.AND P0, PT, R7, R4, PT ;  /* 0x000000040700720c */ /* 0x000fda0003f06270 */
[----:B------:R-:W-:Y:S05]  /*0bc0*/  @P0 BRA `(.L_x_1380) ;  /* 0x000000c000000947 */ /* 0x000fea0003800000 */
[----:B0-----:R-:W-:Y:S01]  /*0bd0*/  IMAD.IADD R8, R0, 0x1, R7 ;  /* 0x0000000100087824 */ /* 0x001fe200078e0207 */
[----:B------:R-:W-:Y:S01]  /*0be0*/  IADD3 R7, R7, 0x80, RZ ;  /* 0x0000008007077810 */ /* 0x000fe20007ffe0ff */
[----:B------:R-:W-:-:S04]  /*0bf0*/  IMAD.MOV.U32 R9, RZ, RZ, 0x2 ;  /* 0x00000002ff097424 */ /* 0x000fc800078e00ff */
[----:B------:R-:W-:-:S05]  /*0c00*/  IMAD.WIDE.U32 R8, R8, R9, c[0x0][0x168] ;  /* 0x00005a0008087625 */ /* 0x000fca00078e0009 */
[----:B------:R0:W-:Y:S02]  /*0c10*/  STG.E.U16 [R8.64], R16 ;  /* 0x0000001008007986 */ /* 0x0001e4000c101506 */
.L_x_1379:
[----:B------:R-:W-:-:S13]  /*0c20*/  ISETP.GE.AND P0, PT, R7, R4, PT ;  /* 0x000000040700720c */ /* 0x000fda0003f06270 */
[----:B------:R-:W-:Y:S05]  /*0c30*/  @P0 BRA `(.L_x_1381) ;  /* 0x000000d000000947 */ /* 0x000fea0003800000 */
[----:B0-----:R-:W-:Y:S01]  /*0c40*/  IMAD.IADD R8, R0, 0x1, R7 ;  /* 0x0000000100087824 */ /* 0x001fe200078e0207 */
[----:B------:R-:W-:Y:S01]  /*0c50*/  IADD3 R7, R7, 0x80, RZ ;  /* 0x0000008007077810 */ /* 0x000fe20007ffe0ff */
[----:B------:R-:W-:-:S04]  /*0c60*/  IMAD.MOV.U32 R9, RZ, RZ, 0x2 ;  /* 0x00000002ff097424 */ /* 0x000fc800078e00ff */
[----:B------:R-:W-:-:S05]  /*0c70*/  IMAD.WIDE.U32 R8, R8, R9, c[0x0][0x168] ;  /* 0x00005a0008087625 */ /* 0x000fca00078e0009 */
[----:B------:R0:W-:Y:S02]  /*0c80*/  STG.E.U16 [R8.64], R6 ;  /* 0x0000000608007986 */ /* 0x0001e4000c101506 */
.L_x_1380:
[----:B------:R-:W-:-:S13]  /*0c90*/  ISETP.GE.AND P0, PT, R7, R4, PT ;  /* 0x000000040700720c */ /* 0x000fda0003f06270 */
[----:B------:R-:W-:Y:S01]  /*0ca0*/  @P0 BREAK B1 ;  /* 0x0000000000010942 */ /* 0x000fe20003800000 */
[----:B------:R-:W-:Y:S05]  /*0cb0*/  @P0 BRA `(.L_x_1382) ;  /* 0x000000c000000947 */ /* 0x000fea0003800000 */
[----:B0-----:R-:W-:Y:S01]  /*0cc0*/  IMAD.IADD R8, R0, 0x1, R7 ;  /* 0x0000000100087824 */ /* 0x001fe200078e0207 */
[----:B------:R-:W-:Y:S01]  /*0cd0*/  IADD3 R7, R7, 0x80, RZ ;  /* 0x0000008007077810 */ /* 0x000fe20007ffe0ff */
[----:B------:R-:W-:-:S04]  /*0ce0*/  IMAD.MOV.U32 R9, RZ, RZ, 0x2 ;  /* 0x00000002ff097424 */ /* 0x000fc800078e00ff */
[----:B------:R-:W-:-:S05]  /*0cf0*/  IMAD.WIDE.U32 R8, R8, R9, c[0x0][0x168] ;  /* 0x00005a0008087625 */ /* 0x000fca00078e0009 */
[----:B------:R0:W-:Y:S02]  /*0d00*/  STG.E.U16 [R8.64], R5 ;  /* 0x0000000508007986 */ /* 0x0001e4000c101506 */
.L_x_1381:
[----:B------:R-:W-:Y:S05]  /*0d10*/  BSYNC B1 ;  /* 0x0000000000017941 */ /* 0x000fea0003800000 */
.L_x_1377:
[----:B------:R-:W-:-:S13]  /*0d20*/  ISETP.GE.AND P0, PT, R7, R4, PT ;  /* 0x000000040700720c */ /* 0x000fda0003f06270 */
[----:B0-----:R-:W-:Y:S01]  /*0d30*/  @!P0 IMAD.IADD R8, R0, 0x1, R7 ;  /* 0x0000000100088824 */ /* 0x001fe200078e0207 */
[----:B------:R-:W-:Y:S01]  /*0d40*/  @!P0 IADD3 R7, R7, 0x80, RZ ;  /* 0x0000008007078810 */ /* 0x000fe20007ffe0ff */
[----:B------:R-:W-:-:S04]  /*0d50*/  @!P0 IMAD.MOV.U32 R9, RZ, RZ, 0x2 ;  /* 0x00000002ff098424 */ /* 0x000fc800078e00ff */
[----:B------:R-:W-:-:S05]  /*0d60*/  @!P0 IMAD.WIDE.U32 R8, R8, R9, c[0x0][0x168] ;  /* 0x00005a0008088625 */ /* 0x000fca00078e0009 */
[----:B------:R0:W-:Y:S02]  /*0d70*/  @!P0 STG.E.U16 [R8.64], R3 ;  /* 0x0000000308008986 */ /* 0x0001e4000c101506 */
.L_x_1382:
[----:B------:R-:W-:Y:S05]  /*0d80*/  BSYNC B0 ;  /* 0x0000000000007941 */ /* 0x000fea0003800000 */
.L_x_1376:
[----:B------:R-:W-:Y:S01]  /*0d90*/  WARPSYNC 0xffffffff ;  /* 0xffffffff00007948 */ /* 0x000fe20003800000 */
[----:B------:R-:W-:-:S13]  /*0da0*/  ISETP.GE.AND P0, PT, R7, R4, PT ;  /* 0x000000040700720c */ /* 0x000fda0003f06270 */
[----:B------:R-:W-:Y:S05]  /*0db0*/  @P0 EXIT ;  /* 0x000000000000094d */ /* 0x000fea0003800000 */
[----:B0-----:R-:W-:Y:S01]  /*0dc0*/  IMAD.IADD R3, R0, 0x1, R7 ;  /* 0x0000000100037824 */ /* 0x001fe200078e0207 */
[----:B------:R-:W-:Y:S01]  /*0dd0*/  PRMT R4, R2, 0x7610, R4 ;  /* 0x0000761002047816 */ /* 0x000fe20000000004 */
[----:B------:R-:W-:-:S04]  /*0de0*/  IMAD.MOV.U32 R0, RZ, RZ, 0x2 ;  /* 0x00000002ff007424 */ /* 0x000fc800078e00ff */
[----:B------:R-:W-:-:S05]  /*0df0*/  IMAD.WIDE.U32 R2, R3, R0, c[0x0][0x168] ;  /* 0x00005a0003027625 */ /* 0x000fca00078e0000 */
[----:B------:R-:W-:Y:S01]  /*0e00*/  STG.E.U16 [R2.64], R4 ;  /* 0x0000000402007986 */ /* 0x000fe2000c101506 */
[----:B------:R-:W-:Y:S05]  /*0e10*/  EXIT ;  /* 0x000000000000794d */ /* 0x000fea0003800000 */
.L_x_1383:
        /* <DEDUP_REMOVED lines=14> */
.L_x_17726:


//--------------------- .text._ZN2at6native29vectorized_elementwise_kernelILi4ENS0_13BUnaryFunctorIN3c108BFloat16ES4_S4_NS0_15binary_internal10DivFunctorIS4_EEEESt5arrayIPcLm2EEEEviT0_T1_ --------------------------
	.section	.text._ZN2at6native29vectorized_elementwise_kernelILi4ENS0_13BUnaryFunctorIN3c108BFloat16ES4_S4_NS0_15binary_internal10DivFunctorIS4_EEEESt5arrayIPcLm2EEEEviT0_T1_,"ax",@progbits
	.sectioninfo	@"SHI_REGISTERS=25"
	.align	128
        .global         _ZN2at6native29vectorized_elementwise_kernelILi4ENS0_13BUnaryFunctorIN3c108BFloat16ES4_S4_NS0_15binary_internal10DivFunctorIS4_EEEESt5arrayIPcLm2EEEEviT0_T1_
        .type           _ZN2at6native29vectorized_elementwise_kernelILi4ENS0_13BUnaryFunctorIN3c108BFloat16ES4_S4_NS0_15binary_internal10DivFunctorIS4_EEEESt5arrayIPcLm2EEEEviT0_T1_,@function
        .size           _ZN2at6native29vectorized_elementwise_kernelILi4ENS0_13BUnaryFunctorIN3c108BFloat16ES4_S4_NS0_15binary_internal10DivFunctorIS4_EEEESt5arrayIPcLm2EEEEviT0_T1_,(.L_x_17727 - _ZN2at6native29vectorized_elementwise_kernelILi4ENS0_13BUnaryFunctorIN3c108BFloat16ES4_S4_NS0_15binary_internal10DivFunctorIS4_EEEESt5arrayIPcLm2EEEEviT0_T1_)
        .other          _ZN2at6native29vectorized_elementwise_kernelILi4ENS0_13BUnaryFunctorIN3c108BFloat16ES4_S4_NS0_15binary_internal10DivFunctorIS4_EEEESt5arrayIPcLm2EEEEviT0_T1_,@"STO_CUDA_ENTRY STV_DEFAULT"
_ZN2at6native29vectorized_elementwise_kernelILi4ENS0_13BUnaryFunctorIN3c108BFloat16ES4_S4_NS0_15binary_internal10DivFunctorIS4_EEEESt5arrayIPcLm2EEEEviT0_T1_:
.text._ZN2at6native29vectorized_elementwise_kernelILi4ENS0_13BUnaryFunctorIN3c108BFloat16ES4_S4_NS0_15binary_internal10DivFunctorIS4_EEEESt5arrayIPcLm2EEEEviT0_T1_:
        /* <DEDUP_REMOVED lines=11> */
[----:B------:R0:W2:Y:S04]  /*00b0*/  LDG.E.64 R12, [R2.64+0x400] ;  /* 0x00040006020c7981 */ /* 0x0000a8000c1e1b00 */
[----:B------:R0:W3:Y:S01]  /*00c0*/  LDG.E.64 R6, [R2.64] ;  /* 0x0000000602067981 */ /* 0x0000e2000c1e1b00 */
[----:B------:R-:W-:Y:S02]  /*00d0*/  ULDC.U16 UR4, c[0x0][0x166] ;  /* 0x0000598000047ab9 */ /* 0x000fe40000000400 */
[----:B------:R-:W-:-:S09]  /*00e0*/  UPRMT UR4, URZ, 0x5410, UR4 ;  /* 0x000054103f047896 */ /* 0x000fd20008000004 */
[----:B------:R-:W1:Y:S01]  /*00f0*/  MUFU.RCP R15, UR4 ;  /* 0x00000004000f7d08 */ /* 0x000e620008001000 */
[----:B0-----:R-:W-:-:S06]  /*0100*/  IMAD.WIDE.U32 R2, R0, R17, c[0x0][0x168] ;  /* 0x00005a0000027625 */ /* 0x001fcc00078e0011 */
[----:B------:R-:W-:Y:S01]  /*0110*/  IMAD.WIDE R2, R5, 0x8, R2 ;  /* 0x0000000805027825 */ /* 0x000fe200078e0202 */
[--C-:B--2---:R-:W-:Y:S02]  /*0120*/  PRMT R10, RZ, 0x5410, R12.reuse ;  /* 0x00005410ff0a7816 */ /* 0x104fe4000000000c */
[----:B------:R-:W-:Y:S02]  /*0130*/  PRMT R11, RZ, 0x7610, R12 ;  /* 0x00007610ff0b7816 */ /* 0x000fe4000000000c */
[--C-:B---3--:R-:W-:Y:S02]  /*0140*/  PRMT R4, RZ, 0x5410, R6.reuse ;  /* 0x00005410ff047816 */ /* 0x108fe40000000006 */
[----:B------:R-:W-:Y:S02]  /*0150*/  PRMT R12, RZ, 0x5410, R13 ;  /* 0x00005410ff0c7816 */ /* 0x000fe4000000000d */
[----:B------:R-:W-:Y:S02]  /*0160*/  PRMT R6, RZ, 0x7610, R6 ;  /* 0x00007610ff067816 */ /* 0x000fe40000000006 */
[----:B------:R-:W-:-:S02]  /*0170*/  PRMT R8, RZ, 0x5410, R7 ;  /* 0x00005410ff087816 */ /* 0x000fc40000000007 */
[----:B------:R-:W-:Y:S02]  /*0180*/  PRMT R9, RZ, 0x7610, R7 ;  /* 0x00007610ff097816 */ /* 0x000fe40000000007 */
[----:B------:R-:W-:Y:S01]  /*0190*/  PRMT R13, RZ, 0x7610, R13 ;  /* 0x00007610ff0d7816 */ /* 0x000fe2000000000d */
[-C--:B-1----:R-:W-:Y:S02]  /*01a0*/  FMUL.FTZ R10, R10, R15.reuse ;  /* 0x0000000f0a0a7220 */ /* 0x082fe40000410000 */
[-C--:B------:R-:W-:Y:S02]  /*01b0*/  FMUL.FTZ R11, R11, R15.reuse ;  /* 0x0000000f0b0b7220 */ /* 0x080fe40000410000 */
[-C--:B------:R-:W-:Y:S02]  /*01c0*/  FMUL.FTZ R4, R4, R15.reuse ;  /* 0x0000000f04047220 */ /* 0x080fe40000410000 */
[-C--:B------:R-:W-:Y:S02]  /*01d0*/  FMUL.FTZ R7, R6, R15.reuse ;  /* 0x0000000f06077220 */ /* 0x080fe40000410000 */
[----:B------:R-:W-:-:S02]  /*01e0*/  FMUL.FTZ R8, R8, R15 ;  /* 0x0000000f08087220 */ /* 0x000fc40000410000 */
[-C--:B------:R-:W-:Y:S02]  /*01f0*/  FMUL.FTZ R9, R9, R15.reuse ;  /* 0x0000000f09097220 */ /* 0x080fe40000410000 */
[-C--:B------:R-:W-:Y:S02]  /*0200*/  FMUL.FTZ R12, R12, R15.reuse ;  /* 0x0000000f0c0c7220 */ /* 0x080fe40000410000 */
[----:B------:R-:W-:Y:S01]  /*0210*/  FMUL.FTZ R13, R13, R15 ;  /* 0x0000000f0d0d7220 */ /* 0x000fe20000410000 */
[----:B------:R-:W-:Y:S02]  /*0220*/  F2FP.BF16.PACK_AB R10, R11, R10 ;  /* 0x0000000a0b0a723e */ /* 0x000fe400000010ff */
[----:B------:R-:W-:Y:S02]  /*0230*/  F2FP.BF16.PACK_AB R4, R7, R4 ;  /* 0x000000040704723e */ /* 0x000fe400000010ff */
[----:B------:R-:W-:Y:S02]  /*0240*/  F2FP.BF16.PACK_AB R5, R9, R8 ;  /* 0x000000080905723e */ /* 0x000fe400000010ff */
[----:B------:R-:W-:-:S03]  /*0250*/  F2FP.BF16.PACK_AB R11, R13, R12 ;  /* 0x0000000c0d0b723e */ /* 0x000fc600000010ff */
[----:B------:R-:W-:Y:S04]  /*0260*/  STG.E.64 [R2.64], R4 ;  /* 0x0000000402007986 */ /* 0x000fe8000c101b06 */
[----:B------:R-:W-:Y:S01]  /*0270*/  STG.E.64 [R2.64+0x400], R10 ;  /* 0x0004000a02007986 */ /* 0x000fe2000c101b06 */
[----:B------:R-:W-:Y:S05]  /*0280*/  EXIT ;  /* 0x000000000000794d */ /* 0x000fea0003800000 */
.L_x_1384:
[----:B------:R-:W0:Y:S01]  /*0290*/  S2R R7, SR_TID.X ;  /* 0x0000000000077919 */ /* 0x000e220000002100 */
[----:B------:R-:W-:Y:S02]  /*02a0*/  PRMT R16, RZ, 0x7610, R16 ;  /* 0x00007610ff107816 */ /* 0x000fe40000000010 */
        /* <DEDUP_REMOVED lines=140> */
.L_x_1387:
[----:B------:R-:W-:-:S13]  /*0b70*/  ISETP.GE.AND P0, PT, R7, R4, PT ;  /* 0x000000040700720c */ /* 0x000fda0003f06270 */
[----:B------:R-:W-:Y:S05]  /*0b80*/  @P0 BRA `(.L_x_1389) ;  /* 0x000000c000000947 */ /* 0x000fea0003800000 */
[----:B0-----:R-:W-:Y:S01]  /*0b90*/  IMAD.IADD R8, R0, 0x1, R7 ;  /* 0x0000000100087824 */ /* 0x001fe200078e0207 */
[----:B------:R-:W-:Y:S01]  /*0ba0*/  IADD3 R7, R7, 0x80, RZ ;  /* 0x0000008007077810 */ /* 0x000fe20007ffe0ff */
[----:B------:R-:W-:-:S04]  /*0bb0*/  IMAD.MOV.U32 R9, RZ, RZ, 0x2 ;  /* 0x00000002ff097424 */ /* 0x000fc800078e00ff */
[----:B------:R-:W-:-:S05]  /*0bc0*/  IMAD.WIDE.U32 R8, R8, R9, c[0x0][0x168] ;  /* 0x00005a0008087625 */ /* 0x000fca00078e0009 */
[----:B------:R0:W-:Y:S02]  /*0bd0*/  STG.E.U16 [R8.64], R16 ;  /* 0x0000001008007986 */ /* 0x0001e4000c101506 */
.L_x_1388:
[----:B------:R-:W-:-:S13]  /*0be0*/  ISETP.GE.AND P0, PT, R7, R4, PT ;  /* 0x000000040700720c */ /* 0x000fda0003f06270 */
[----:B------:R-:W-:Y:S05]  /*0bf0*/  @P0 BRA `(.L_x_1390) ;  /* 0x000000d000000947 */ /* 0x000fea0003800000 */
[----:B0-----:R-:W-:Y:S01]  /*0c00*/  IMAD.IADD R8, R0, 0x1, R7 ;  /* 0x0000000100087824 */ /* 0x001fe200078e0207 */
[----:B------:R-:W-:Y:S01]  /*0c10*/  IADD3 R7, R7, 0x80, RZ ;  /* 0x0000008007077810 */ /* 0x000fe20007ffe0ff */
[----:B------:R-:W-:-:S04]  /*0c20*/  IMAD.MOV.U32 R9, RZ, RZ, 0x2 ;  /* 0x00000002ff097424 */ /* 0x000fc800078e00ff */
[----:B------:R-:W-:-:S05]  /*0c30*/  IMAD.WIDE.U32 R8, R8, R9, c[0x0][0x168] ;  /* 0x00005a0008087625 */ /* 0x000fca00078e0009 */
[----:B------:R0:W-:Y:S02]  /*0c40*/  STG.E.U16 [R8.64], R6 ;  /* 0x0000000608007986 */ /* 0x0001e4000c101506 */
.L_x_1389:
        /* <DEDUP_REMOVED lines=8> */
.L_x_1390:
[----:B------:R-:W-:Y:S05]  /*0cd0*/  BSYNC B1 ;  /* 0x0000000000017941 */ /* 0x000fea0003800000 */
.L_x_1386:
[----:B------:R-:W-:-:S13]  /*0ce0*/  ISETP.GE.AND P0, PT, R7, R4, PT ;  /* 0x000000040700720c */ /* 0x000fda0003f06270 */
[----:B0-----:R-:W-:Y:S01]  /*0cf0*/  @!P0 IMAD.IADD R8, R0, 0x1, R7 ;  /* 0x0000000100088824 */ /* 0x001fe200078e0207 */
[----:B------:R-:W-:Y:S01]  /*0d00*/  @!P0 IADD3 R7, R7, 0x80, RZ ;  /* 0x0000008007078810 */ /* 0x000fe20007ffe0ff */
[----:B------:R-:W-:-:S04]  /*0d10*/  @!P0 IMAD.MOV.U32 R9, RZ, RZ, 0x2 ;  /* 0x00000002ff098424 */ /* 0x000fc800078e00ff */
[----:B------:R-:W-:-:S05]  /*0d20*/  @!P0 IMAD.WIDE.U32 R8, R8, R9, c[0x0][0x168] ;  /* 0x00005a0008088625 */ /* 0x000fca00078e0009 */
[----:B------:R0:W-:Y:S02]  /*0d30*/  @!P0 STG.E.U16 [R8.64], R3 ;  /* 0x0000000308008986 */ /* 0x0001e4000c101506 */
.L_x_1391:
[----:B------:R-:W-:Y:S05]  /*0d40*/  BSYNC B0 ;  /* 0x0000000000007941 */ /* 0x000fea0003800000 */
.L_x_1385:
        /* <DEDUP_REMOVED lines=9> */
.L_x_1392:
        /* <DEDUP_REMOVED lines=10> */
.L_x_17727:


//--------------------- .text._ZN2at6native29vectorized_elementwise_kernelILi8ENS0_13BUnaryFunctorIN3c108BFloat16ES4_S4_NS0_15binary_internal10DivFunctorIS4_EEEESt5arrayIPcLm2EEEEviT0_T1_ --------------------------
	.section	.text._ZN2at6native29vectorized_elementwise_kernelILi8ENS0_13BUnaryFunctorIN3c108BFloat16ES4_S4_NS0_15binary_internal10DivFunctorIS4_EEEESt5arrayIPcLm2EEEEviT0_T1_,"ax",@progbits
	.sectioninfo	@"SHI_REGISTERS=4"
	.align	128
        .global         _ZN2at6native29vectorized_elementwise_kernelILi8ENS0_13BUnaryFunctorIN3c108BFloat16ES4_S4_NS0_15binary_internal10DivFunctorIS4_EEEESt5arrayIPcLm2EEEEviT0_T1_
        .type           _ZN2at6native29vectorized_elementwise_kernelILi8ENS0_13BUnaryFunctorIN3c108BFloat16ES4_S4_NS0_15binary_internal10DivFunctorIS4_EEEESt5arrayIPcLm2EEEEviT0_T1_,@function
        .size           _ZN2at6native29vectorized_elementwise_kernelILi8ENS0_13BUnaryFunctorIN3c108BFloat16ES4_S4_NS0_15binary_internal10DivFunctorIS4_EEEESt5arrayIPcLm2EEEEviT0_T1_,(.L_x_17728 - _ZN2at6native29vectorized_elementwise_kernelILi8ENS0_13BUnaryFunctorIN3c108BFloat16ES4_S4_NS0_15binary_internal10DivFunctorIS4_EEEESt5arrayIPcLm2EEEEviT0_T1_)
        .other          _ZN2at6native29vectorized_elementwise_kernelILi8ENS0_13BUnaryFunctorIN3c108BFloat16ES4_S4_NS0_15binary_internal10DivFunctorIS4_EEEESt5arrayIPcLm2EEEEviT0_T1_,@"STO_CUDA_ENTRY STV_DEFAULT"
_ZN2at6native29vectorized_elementwise_kernelILi8ENS0_13BUnaryFunctorIN3c108BFloat16ES4_S4_NS0_15binary_internal10DivFunctorIS4_EEEESt5arrayIPcLm2EEEEviT0_T1_:
.text._ZN2at6native29vectorized_elementwise_kernelILi8ENS0_13BUnaryFunctorIN3c108BFloat16ES4_S4_NS0_15binary_internal10DivFunctorIS4_EEEESt5arrayIPcLm2EEEEviT0_T1_:
[----:B------:R-:W-:Y:S02]  /*0000*/  MOV R1, c[0x0][0x28] ;  /* 0x00000a0000017a02 */ /* 0x000fe40000000f00 */
[----:B------:R-:W-:Y:S05]  /*0010*/  EXIT ;  /* 0x000000000000794d */ /* 0x000fea0003800000 */
.L_x_1393:
        /* <DEDUP_REMOVED lines=14> */
.L_x_17728:


//--------------------- .text._ZN2at6native18elementwise_kernelILi128ELi4EZNS0_15gpu_kernel_implINS0_13AUnaryFunctorIN3c108BFloat16ES5_S5_NS0_15binary_internal10DivFunctorIS5_EEEEEEvRNS_18TensorIteratorBaseERKT_EUliE_EEviT1_ --------------------------
	.section	.text._ZN2at6native18elementwise_kernelILi128ELi4EZNS0_15gpu_kernel_implINS0_13AUnaryFunctorIN3c108BFloat16ES5_S5_NS0_15binary_internal10DivFunctorIS5_EEEEEEvRNS_18TensorIteratorBaseERKT_EUliE_EEviT1_,"ax",@progbits
	.sectioninfo	@"SHI_REGISTERS=26"
	.align	128
        .global         _ZN2at6native18elementwise_kernelILi128ELi4EZNS0_15gpu_kernel_implINS0_13AUnaryFunctorIN3c108BFloat16ES5_S5_NS0_15binary_internal10DivFunctorIS5_EEEEEEvRNS_18TensorIteratorBaseERKT_EUliE_EEviT1_
        .type           _ZN2at6native18elementwise_kernelILi128ELi4EZNS0_15gpu_kernel_implINS0_13AUnaryFunctorIN3c108BFloat16ES5_S5_NS0_15binary_internal10DivFunctorIS5_EEEEEEvRNS_18TensorIteratorBaseERKT_EUliE_EEviT1_,@function
        .size           _ZN2at6native18elementwise_kernelILi128ELi4EZNS0_15gpu_kernel_implINS0_13AUnaryFunctorIN3c108BFloat16ES5_S5_NS0_15binary_internal10DivFunctorIS5_EEEEEEvRNS_18TensorIteratorBaseERKT_EUliE_EEviT1_,(.L_x_17729 - _ZN2at6native18elementwise_kernelILi128ELi4EZNS0_15gpu_kernel_implINS0_13AUnaryFunctorIN3c108BFloat16ES5_S5_NS0_15binary_internal10DivFunctorIS5_EEEEEEvRNS_18TensorIteratorBaseERKT_EUliE_EEviT1_)
        .other          _ZN2at6native18elementwise_kernelILi128ELi4EZNS0_15gpu_kernel_implINS0_13AUnaryFunctorIN3c108BFloat16ES5_S5_NS0_15binary_internal10DivFunctorIS5_EEEEEEvRNS_18TensorIteratorBaseERKT_EUliE_EEviT1_,@"STO_CUDA_ENTRY STV_DEFAULT"
_ZN2at6native18elementwise_kernelILi128ELi4EZNS0_15gpu_kernel_implINS0_13AUnaryFunctorIN3c108BFloat16ES5_S5_NS0_15binary_internal10DivFunctorIS5_EEEEEEvRNS_18TensorIteratorBaseERKT_EUliE_EEviT1_:
.text._ZN2at6native18elementwise_kernelILi128ELi4EZNS0_15gpu_kernel_implINS0_13AUnaryFunctorIN3c108BFloat16ES5_S5_NS0_15binary_internal10DivFunctorIS5_EEEEEEvRNS_18TensorIteratorBaseERKT_EUliE_EEviT1_:
        /* <DEDUP_REMOVED lines=237> */
.L_x_1396:
        /* <DEDUP_REMOVED lines=20> */
.L_x_1400:
[----:B------:R-:W2:Y:S02]  /*1010*/  LDG.E.U8 R2, [R2.64] ;  /* 0x0000002402027981 */ /* 0x000ea4000c1e1100 */
[----:B--2---:R-:W0:Y:S02]  /*1020*/  I2F.U16 R0, R2 ;  /* 0x0000000200007306 */ /* 0x004e240000101000 */
[----:B0-----:R-:W-:Y:S01]  /*1030*/  F2FP.BF16.PACK_AB R0, RZ, R0 ;  /* 0x00000000ff00723e */ /* 0x001fe200000010ff */
[----:B------:R-:W-:Y:S05]  /*1040*/  BRA `(.L_x_1402) ;  /* 0x00000e3000007947 */ /* 0x000fea0003800000 */
.L_x_1399:
        /* <DEDUP_REMOVED lines=10> */
.L_x_1404:
[----:B------:R-:W2:Y:S02]  /*10f0*/  LDG.E R2, [R2.64] ;  /* 0x0000002402027981 */ /* 0x000ea4000c1e1900 */
[----:B--2---:R-:W0:Y:S02]  /*1100*/  I2F R0, R2 ;  /* 0x0000000200007306 */ /* 0x004e240000201400 */
[----:B0-----:R-:W-:Y:S01]  /*1110*/  F2FP.BF16.PACK_AB R0, RZ, R0 ;  /* 0x00000000ff00723e */ /* 0x001fe200000010ff */
[----:B------:R-:W-:Y:S05]  /*1120*/  BRA `(.L_x_1402) ;  /* 0x00000d5000007947 */ /* 0x000fea0003800000 */
.L_x_1403:
[----:B------:R-:W2:Y:S02]  /*1130*/  LDG.E.U16 R2, [R2.64] ;  /* 0x0000002402027981 */ /* 0x000ea4000c1e1500 */
[----:B--2---:R-:W0:Y:S02]  /*1140*/  I2F.S16 R0, R2 ;  /* 0x0000000200007306 */ /* 0x004e240000101400 */
[----:B0-----:R-:W-:Y:S01]  /*1150*/  F2FP.BF16.PACK_AB R0, RZ, R0 ;  /* 0x00000000ff00723e */ /* 0x001fe200000010ff */
[----:B------:R-:W-:Y:S05]  /*1160*/  BRA `(.L_x_1402) ;  /* 0x00000d1000007947 */ /* 0x000fea0003800000 */
.L_x_1398:
        /* <DEDUP_REMOVED lines=9> */
.L_x_1406:
[----:B------:R-:W2:Y:S02]  /*1200*/  LDG.E.U16 R0, [R2.64] ;  /* 0x0000002402007981 */ /* 0x000ea4000c1e1500 */
[----:B--2---:R-:W-:-:S05]  /*1210*/  HADD2.F32 R0, -RZ, R0.H0_H0 ;  /* 0x20000000ff007230 */ /* 0x004fca0000004100 */
[----:B------:R-:W-:Y:S01]  /*1220*/  F2FP.BF16.PACK_AB R0, RZ, R0 ;  /* 0x00000000ff00723e */ /* 0x000fe200000010ff */
[----:B------:R-:W-:Y:S05]  /*1230*/  BRA `(.L_x_1402) ;  /* 0x00000c4000007947 */ /* 0x000fea0003800000 */
.L_x_1405:
        /* <DEDUP_REMOVED lines=9> */
.L_x_1408:
[----:B------:R-:W2:Y:S02]  /*12d0*/  LDG.E.U16 R2, [R2.64] ;  /* 0x0000002402027981 */ /* 0x000ea4000c1e1500 */
[----:B--2---:R-:W-:-:S05]  /*12e0*/  HADD2.F32 R0, -RZ, R2.H0_H0 ;  /* 0x20000002ff007230 */ /* 0x004fca0000004100 */
[----:B------:R-:W-:Y:S01]  /*12f0*/  F2FP.BF16.PACK_AB R0, RZ, R0 ;  /* 0x00000000ff00723e */ /* 0x000fe200000010ff */
[----:B------:R-:W-:Y:S05]  /*1300*/  BRA `(.L_x_1402) ;  /* 0x00000b7000007947 */ /* 0x000fea0003800000 */
.L_x_1407:
[----:B------:R-:W2:Y:S02]  /*1310*/  LDG.E.64 R2, [R2.64] ;  /* 0x0000002402027981 */ /* 0x000ea4000c1e1b00 */
[----:B--2---:R-:W0:Y:S01]  /*1320*/  F2F.F32.F64 R0, R2 ;  /* 0x0000000200007310 */ /* 0x004e220000301000 */
[----:B------:R-:W0:-:S14]  /*1330*/  DSETP.GEU.AND P0, PT, |R2|, c[0x2][0x0], PT ;  /* 0x008000000200762a */ /* 0x000e1c0003f0e200 */
[----:B0-----:R-:W-:-:S05]  /*1340*/  @!P0 FMUL R0, R0, 1.175494350822287508e-38 ;  /* 0x0080000000008820 */ /* 0x001fca0000400000 */
[----:B------:R-:W-:Y:S01]  /*1350*/  F2FP.BF16.PACK_AB R0, RZ, R0 ;  /* 0x00000000ff00723e */ /* 0x000fe200000010ff */
[----:B------:R-:W-:Y:S05]  /*1360*/  BRA `(.L_x_1402) ;  /* 0x00000b1000007947 */ /* 0x000fea0003800000 */
.L_x_1397:
        /* <DEDUP_REMOVED lines=13> */
.L_x_1411:
[----:B------:R-:W2:Y:S02]  /*1440*/  LDG.E.64 R2, [R2.64] ;  /* 0x0000002402027981 */ /* 0x000ea4000c1e1b00 */
[----:B--2---:R-:W0:Y:S01]  /*1450*/  F2F.F32.F64 R0, R2 ;  /* 0x0000000200007310 */ /* 0x004e220000301000 */
[----:B------:R-:W0:-:S14]  /*1460*/  DSETP.GEU.AND P0, PT, |R2|, c[0x2][0x0], PT ;  /* 0x008000000200762a */ /* 0x000e1c0003f0e200 */
[----:B0-----:R-:W-:-:S05]  /*1470*/  @!P0 FMUL R0, R0, 1.175494350822287508e-38 ;  /* 0x0080000000008820 */ /* 0x001fca0000400000 */
[----:B------:R-:W-:Y:S01]  /*1480*/  F2FP.BF16.PACK_AB R0, RZ, R0 ;  /* 0x00000000ff00723e */ /* 0x000fe200000010ff */
[----:B------:R-:W-:Y:S05]  /*1490*/  BRA `(.L_x_1402) ;  /* 0x000009e000007947 */ /* 0x000fea0003800000 */
.L_x_1410:
        /* <DEDUP_REMOVED lines=28> */
.L_x_1413:
        /* <DEDUP_REMOVED lines=15> */
.L_x_1412:
[----:B------:R0:W5:Y:S01]  /*1750*/  LDG.E.U16 R0, [R2.64] ;  /* 0x0000002402007981 */ /* 0x000162000c1e1500 */
[----:B------:R-:W-:Y:S05]  /*1760*/  BRA `(.L_x_1402) ;  /* 0x0000071000007947 */ /* 0x000fea0003800000 */
.L_x_1409:
        /* <DEDUP_REMOVED lines=12> */
.L_x_1416:
        /* <DEDUP_REMOVED lines=21> */
.L_x_1420:
[----:B------:R-:W-:Y:S05]  /*1980*/  BSYNC B1 ;  /* 0x0000000000017941 */ /* 0x000fea0003800000 */
.L_x_1419:
[----:B------:R-:W-:Y:S01]  /*1990*/  LEA R3, R0, 0x3b800000, 0x17 ;  /* 0x3b80000000037811 */ /* 0x000fe200078eb8ff */
[----:B------:R-:W-:-:S05]  /*19a0*/  IMAD.SHL.U32 R0, R2, 0x100000, RZ ;  /* 0x0010000002007824 */ /* 0x000fca00078e00ff */
[----:B------:R-:W-:Y:S02]  /*19b0*/  LOP3.LUT R0, R3, R0, R4, 0xfe, !PT ;  /* 0x0000000003007212 */ /* 0x000fe400078efe04 */
.L_x_1418:
[----:B------:R-:W-:Y:S05]  /*19c0*/  BSYNC B0 ;  /* 0x0000000000007941 */ /* 0x000fea0003800000 */
.L_x_1417:
[----:B------:R-:W-:Y:S01]  /*19d0*/  F2FP.BF16.PACK_AB R0, RZ, R0 ;  /* 0x00000000ff00723e */ /* 0x000fe200000010ff */
[----:B------:R-:W-:Y:S05]  /*19e0*/  BRA `(.L_x_1402) ;  /* 0x0000049000007947 */ /* 0x000fea0003800000 */
.L_x_1415:
        /* <DEDUP_REMOVED lines=21> */
.L_x_1424:
[----:B------:R-:W-:Y:S05]  /*1b40*/  BSYNC B1 ;  /* 0x0000000000017941 */ /* 0x000fea0003800000 */
.L_x_1423:
[----:B------:R-:W-:Y:S01]  /*1b50*/  LEA R3, R0, 0x37800000, 0x17 ;  /* 0x3780000000037811 */ /* 0x000fe200078eb8ff */
[----:B------:R-:W-:-:S05]  /*1b60*/  IMAD.SHL.U32 R0, R2, 0x200000, RZ ;  /* 0x0020000002007824 */ /* 0x000fca00078e00ff */
[----:B------:R-:W-:Y:S02]  /*1b70*/  LOP3.LUT R0, R3, R0, R4, 0xfe, !PT ;  /* 0x0000000003007212 */ /* 0x000fe400078efe04 */
.L_x_1422:
[----:B------:R-:W-:Y:S05]  /*1b80*/  BSYNC B0 ;  /* 0x0000000000007941 */ /* 0x000fea0003800000 */
.L_x_1421:
[----:B------:R-:W-:Y:S01]  /*1b90*/  F2FP.BF16.PACK_AB R0, RZ, R0 ;  /* 0x00000000ff00723e */ /* 0x000fe200000010ff */
[----:B------:R-:W-:Y:S05]  /*1ba0*/  BRA `(.L_x_1402) ;  /* 0x000002d000007947 */ /* 0x000fea0003800000 */
.L_x_1414:
        /* <DEDUP_REMOVED lines=14> */
.L_x_1428:
[----:B------:R-:W-:Y:S05]  /*1c90*/  BSYNC B0 ;  /* 0x0000000000007941 */ /* 0x000fea0003800000 */
.L_x_1427:
[----:B------:R-:W-:Y:S01]  /*1ca0*/  F2FP.BF16.PACK_AB R0, RZ, R0 ;  /* 0x00000000ff00723e */ /* 0x000fe200000010ff */
[----:B------:R-:W-:Y:S05]  /*1cb0*/  BRA `(.L_x_1402) ;  /* 0x000001c000007947 */ /* 0x000fea0003800000 */
.L_x_1401:
        /* <DEDUP_REMOVED lines=21> */
.L_x_1426:
[----:B------:R-:W2:Y:S02]  /*1e10*/  LDG.E.64 R2, [R2.64] ;  /* 0x0000002402027981 */ /* 0x000ea4000c1e1b00 */
[----:B--2---:R-:W0:Y:S02]  /*1e20*/  I2F.U64 R0, R2 ;  /* 0x0000000200007312 */ /* 0x004e240000301000 */
[----:B0-----:R-:W-:Y:S01]  /*1e30*/  F2FP.BF16.PACK_AB R0, RZ, R0 ;  /* 0x00000000ff00723e */ /* 0x001fe200000010ff */
[----:B------:R-:W-:Y:S05]  /*1e40*/  BRA `(.L_x_1402) ;  /* 0x0000003000007947 */ /* 0x000fea0003800000 */
.L_x_1425:
[----:B------:R-:W2:Y:S02]  /*1e50*/  LDG.E R2, [R2.64] ;  /* 0x0000002402027981 */ /* 0x000ea4000c1e1900 */
[----:B--2---:R-:W0:Y:S02]  /*1e60*/  I2F.U32 R0, R2 ;  /* 0x0000000200007306 */ /* 0x004e240000201000 */
[----:B0-----:R-:W-:-:S06]  /*1e70*/  F2FP.BF16.PACK_AB R0, RZ, R0 ;  /* 0x00000000ff00723e */ /* 0x001fcc00000010ff */
.L_x_1402:
[----:B------:R-:W1:Y:S01]  /*1e80*/  LDC.U8 R4, c[0x0][0x374] ;  /* 0x0000dd00ff047b82 */ /* 0x000e620000000000 */
[----:B-----5:R-:W-:Y:S01]  /*1e90*/  PRMT R0, RZ, 0x5410, R0 ;  /* 0x00005410ff007816 */ /* 0x020fe20000000000 */
[----:B------:R-:W-:-:S02]  /*1ea0*/  ULDC.U16 UR4, c[0x0][0x372] ;  /* 0x0000dc8000047ab9 */ /* 0x000fc40000000400 */
[----:B------:R-:W-:-:S03]  /*1eb0*/  UPRMT UR4, URZ, 0x5410, UR4 ;  /* 0x000054103f047896 */ /* 0x000fc60008000004 */
[----:B------:R-:W2:Y:S03]  /*1ec0*/  MUFU.RCP R0, R0 ;  /* 0x0000000000007308 */ /* 0x000ea60000001000 */
[----:B0-2---:R-:W-:Y:S01]  /*1ed0*/  FMUL.FTZ R2, R0, UR4 ;  /* 0x0000000400027c20 */ /* 0x005fe20008410000 */
[----:B-1----:R-:W-:-:S04]  /*1ee0*/  PRMT R3, R4, 0x9910, RZ ;  /* 0x0000991004037816 */ /* 0x002fc800000000ff */
        /* <DEDUP_REMOVED lines=15> */
.L_x_1432:
[----:B------:R-:W-:-:S06]  /*1fe0*/  PRMT R3, RZ, 0x5410, R2 ;  /* 0x00005410ff037816 */ /* 0x000fcc0000000002 */
[----:B------:R-:W0:Y:S02]  /*1ff0*/  F2I.S64.TRUNC R2, R3 ;  /* 0x0000000300027311 */ /* 0x000e24000020d900 */
[----:B0-----:R0:W-:Y:S01]  /*2000*/  STG.E.U8 [R16.64], R2 ;  /* 0x0000000210007986 */ /* 0x0011e2000c101124 */
[----:B------:R-:W-:Y:S05]  /*2010*/  BRA `(.L_x_1434) ;  /* 0x00000e4000007947 */ /* 0x000fea0003800000 */
.L_x_1431:
        /* <DEDUP_REMOVED lines=10> */
.L_x_1436:
[----:B------:R-:W-:-:S04]  /*20c0*/  PRMT R2, RZ, 0x5410, R2 ;  /* 0x00005410ff027816 */ /* 0x000fc80000000002 */
[----:B------:R-:W0:Y:S02]  /*20d0*/  F2I.FTZ.TRUNC.NTZ R3, R2 ;  /* 0x0000000200037305 */ /* 0x000e24000021f100 */
[----:B0-----:R0:W-:Y:S01]  /*20e0*/  STG.E [R16.64], R3 ;  /* 0x0000000310007986 */ /* 0x0011e2000c101924 */
[----:B------:R-:W-:Y:S05]  /*20f0*/  BRA `(.L_x_1434) ;  /* 0x00000d6000007947 */ /* 0x000fea0003800000 */
.L_x_1435:
[----:B------:R-:W-:-:S04]  /*2100*/  PRMT R2, RZ, 0x5410, R2 ;  /* 0x00005410ff027816 */ /* 0x000fc80000000002 */
[----:B------:R-:W0:Y:S02]  /*2110*/  F2I.FTZ.TRUNC.NTZ R3, R2 ;  /* 0x0000000200037305 */ /* 0x000e24000021f100 */
[----:B0-----:R0:W-:Y:S01]  /*2120*/  STG.E.U16 [R16.64], R3 ;  /* 0x0000000310007986 */ /* 0x0011e2000c101524 */
[----:B------:R-:W-:Y:S05]  /*2130*/  BRA `(.L_x_1434) ;  /* 0x00000d2000007947 */ /* 0x000fea0003800000 */
.L_x_1430:
        /* <DEDUP_REMOVED lines=9> */
.L_x_1438:
[----:B------:R-:W-:-:S04]  /*21d0*/  PRMT R0, RZ, 0x5410, R2 ;  /* 0x00005410ff007816 */ /* 0x000fc80000000002 */
[----:B------:R-:W-:-:S05]  /*21e0*/  F2FP.PACK_AB R0, RZ, R0 ;  /* 0x00000000ff00723e */ /* 0x000fca00000000ff */
[----:B------:R0:W-:Y:S01]  /*21f0*/  STG.E.U16 [R16.64], R0 ;  /* 0x0000000010007986 */ /* 0x0001e2000c101524 */
[----:B------:R-:W-:Y:S05]  /*2200*/  BRA `(.L_x_1434) ;  /* 0x00000c5000007947 */ /* 0x000fea0003800000 */
.L_x_1437:
        /* <DEDUP_REMOVED lines=10> */
.L_x_1440:
[----:B------:R-:W-:-:S04]  /*22b0*/  PRMT R2, RZ, 0x5410, R2 ;  /* 0x00005410ff027816 */ /* 0x000fc80000000002 */
[----:B------:R-:W-:-:S04]  /*22c0*/  F2FP.PACK_AB R3, RZ, R2 ;  /* 0x00000002ff03723e */ /* 0x000fc800000000ff */
[----:B------:R-:W-:-:S05]  /*22d0*/  PRMT R3, R3, 0x5410, RZ ;  /* 0x0000541003037816 */ /* 0x000fca00000000ff */
[----:B------:R0:W-:Y:S01]  /*22e0*/  STG.E [R16.64], R3 ;  /* 0x0000000310007986 */ /* 0x0001e2000c101924 */
[----:B------:R-:W-:Y:S05]  /*22f0*/  BRA `(.L_x_1434) ;  /* 0x00000b6000007947 */ /* 0x000fea0003800000 */
.L_x_1439:
[----:B------:R-:W-:-:S05]  /*2300*/  PRMT R2, RZ, 0x5410, R2 ;  /* 0x00005410ff027816 */ /* 0x000fca0000000002 */
[----:B------:R-:W-:-:S06]  /*2310*/  FMUL.FTZ R2, R2, 1 ;  /* 0x3f80000002027820 */ /* 0x000fcc0000410000 */
[----:B------:R-:W0:Y:S02]  /*2320*/  F2F.F64.F32 R2, R2 ;  /* 0x0000000200027310 */ /* 0x000e240000201800 */
[----:B0-----:R0:W-:Y:S01]  /*2330*/  STG.E.64 [R16.64], R2 ;  /* 0x0000000210007986 */ /* 0x0011e2000c101b24 */
[----:B------:R-:W-:Y:S05]  /*2340*/  BRA `(.L_x_1434) ;  /* 0x00000b1000007947 */ /* 0x000fea0003800000 */
.L_x_1429:
        /* <DEDUP_REMOVED lines=13> */
.L_x_1443:
[----:B------:R-:W-:Y:S01]  /*2420*/  PRMT R2, RZ, 0x5410, R2 ;  /* 0x00005410ff027816 */ /* 0x000fe20000000002 */
[----:B------:R-:W-:-:S04]  /*2430*/  CS2R R6, SRZ ;  /* 0x0000000000067805 */ /* 0x000fc8000001ff00 */
[----:B------:R-:W-:-:S04]  /*2440*/  FMUL.FTZ R2, R2, 1 ;  /* 0x3f80000002027820 */ /* 0x000fc80000410000 */
[----:B------:R-:W0:Y:S02]  /*2450*/  F2F.F64.F32 R4, R2 ;  /* 0x0000000200047310 */ /* 0x000e240000201800 */
[----:B0-----:R0:W-:Y:S01]  /*2460*/  STG.E.128 [R16.64], R4 ;  /* 0x0000000410007986 */ /* 0x0011e2000c101d24 */
[----:B------:R-:W-:Y:S05]  /*2470*/  BRA `(.L_x_1434) ;  /* 0x000009e000007947 */ /* 0x000fea0003800000 */
.L_x_1442:
        /* <DEDUP_REMOVED lines=21> */
.L_x_1447:
[----:B------:R-:W-:Y:S05]  /*25d0*/  BSYNC B0 ;  /* 0x0000000000007941 */ /* 0x000fea0003800000 */
.L_x_1446:
[----:B------:R-:W-:-:S05]  /*25e0*/  LOP3.LUT R3, R0, R3, RZ, 0xfc, !PT ;  /* 0x0000000300037212 */ /* 0x000fca00078efcff */
[----:B------:R0:W-:Y:S01]  /*25f0*/  STG.E.U8 [R16.64], R3 ;  /* 0x0000000310007986 */ /* 0x0001e2000c101124 */
[----:B------:R-:W-:Y:S05]  /*2600*/  BRA `(.L_x_1434) ;  /* 0x0000085000007947 */ /* 0x000fea0003800000 */
.L_x_1445:
        /* <DEDUP_REMOVED lines=13> */
.L_x_1449:
[----:B------:R-:W-:Y:S01]  /*26e0*/  IMAD.MOV.U32 R0, RZ, RZ, 0x7f ;  /* 0x0000007fff007424 */ /* 0x000fe200078e00ff */
[----:B------:R-:W-:-:S04]  /*26f0*/  ISETP.GT.U32.AND P0, PT, R2, 0x7f800000, PT ;  /* 0x7f8000000200780c */ /* 0x000fc80003f04070 */
[----:B------:R-:W-:-:S04]  /*2700*/  SEL R0, R0, 0x7c, P0 ;  /* 0x0000007c00007807 */ /* 0x000fc80000000000 */
.L_x_1450:
[----:B------:R-:W-:Y:S05]  /*2710*/  BSYNC B0 ;  /* 0x0000000000007941 */ /* 0x000fea0003800000 */
.L_x_1448:
[----:B------:R-:W-:-:S04]  /*2720*/  LOP3.LUT R2, R3, 0x80000000, RZ, 0xc0, !PT ;  /* 0x8000000003027812 */ /* 0x000fc800078ec0ff */
[----:B------:R-:W-:-:S04]  /*2730*/  SHF.R.U32.HI R3, RZ, 0x18, R2 ;  /* 0x00000018ff037819 */ /* 0x000fc80000011602 */
[----:B------:R-:W-:-:S05]  /*2740*/  LOP3.LUT R3, R0, R3, RZ, 0xfc, !PT ;  /* 0x0000000300037212 */ /* 0x000fca00078efcff */
[----:B------:R0:W-:Y:S01]  /*2750*/  STG.E.U8 [R16.64], R3 ;  /* 0x0000000310007986 */ /* 0x0001e2000c101124 */
[----:B------:R-:W-:Y:S05]  /*2760*/  BRA `(.L_x_1434) ;  /* 0x000006f000007947 */ /* 0x000fea0003800000 */
.L_x_1444:
[----:B------:R0:W-:Y:S01]  /*2770*/  STG.E.U16 [R16.64], R2 ;  /* 0x0000000210007986 */ /* 0x0001e2000c101524 */
[----:B------:R-:W-:Y:S05]  /*2780*/  BRA `(.L_x_1434) ;  /* 0x000006d000007947 */ /* 0x000fea0003800000 */
.L_x_1441:
        /* <DEDUP_REMOVED lines=12> */
.L_x_1453:
        /* <DEDUP_REMOVED lines=17> */
.L_x_1456:
[----:B------:R-:W-:-:S04]  /*2960*/  LOP3.LUT R2, R3, 0x80000000, RZ, 0xc0, !PT ;  /* 0x8000000003027812 */ /* 0x000fc800078ec0ff */
[----:B------:R-:W-:-:S04]  /*2970*/  SHF.R.U32.HI R3, RZ, 0x18, R2 ;  /* 0x00000018ff037819 */ /* 0x000fc80000011602 */
[----:B------:R-:W-:-:S04]  /*2980*/  LOP3.LUT R0, R0, R3, RZ, 0xfc, !PT ;  /* 0x0000000300007212 */ /* 0x000fc800078efcff */
[----:B------:R-:W-:Y:S02]  /*2990*/  PRMT R8, R0, 0x7610, R8 ;  /* 0x0000761000087816 */ /* 0x000fe40000000008 */
.L_x_1455:
[----:B------:R-:W-:Y:S05]  /*29a0*/  BSYNC B0 ;  /* 0x0000000000007941 */ /* 0x000fea0003800000 */
.L_x_1454:
[----:B------:R0:W-:Y:S01]  /*29b0*/  STG.E.U8 [R16.64], R8 ;  /* 0x0000000810007986 */ /* 0x0001e2000c101124 */
[----:B------:R-:W-:Y:S05]  /*29c0*/  BRA `(.L_x_1434) ;  /* 0x0000049000007947 */ /* 0x000fea0003800000 */
.L_x_1452:
        /* <DEDUP_REMOVED lines=17> */
.L_x_1459:
[----:B------:R-:W-:-:S04]  /*2ae0*/  LOP3.LUT R2, R3, 0x80000000, RZ, 0xc0, !PT ;  /* 0x8000000003027812 */ /* 0x000fc800078ec0ff */
[----:B------:R-:W-:-:S04]  /*2af0*/  SHF.R.U32.HI R3, RZ, 0x18, R2 ;  /* 0x00000018ff037819 */ /* 0x000fc80000011602 */
[----:B------:R-:W-:-:S04]  /*2b00*/  LOP3.LUT R0, R0, R3, RZ, 0xfc, !PT ;  /* 0x0000000300007212 */ /* 0x000fc800078efcff */
[----:B------:R-:W-:Y:S02]  /*2b10*/  PRMT R8, R0, 0x7610, R8 ;  /* 0x0000761000087816 */ /* 0x000fe40000000008 */
.L_x_1458:
[----:B------:R-:W-:Y:S05]  /*2b20*/  BSYNC B0 ;  /* 0x0000000000007941 */ /* 0x000fea0003800000 */
.L_x_1457:
[----:B------:R0:W-:Y:S01]  /*2b30*/  STG.E.U8 [R16.64], R8 ;  /* 0x0000000810007986 */ /* 0x0001e2000c101124 */
[----:B------:R-:W-:Y:S05]  /*2b40*/  BRA `(.L_x_1434) ;  /* 0x0000031000007947 */ /* 0x000fea0003800000 */
.L_x_1451:
        /* <DEDUP_REMOVED lines=22> */
.L_x_1433:
        /* <DEDUP_REMOVED lines=20> */
.L_x_1461:
[----:B------:R-:W-:-:S06]  /*2df0*/  PRMT R2, RZ, 0x5410, R2 ;  /* 0x00005410ff027816 */ /* 0x000fcc0000000002 */
[----:B------:R-:W0:Y:S02]  /*2e00*/  F2I.U64.TRUNC R2, R2 ;  /* 0x0000000200027311 */ /* 0x000e24000020d800 */
[----:B0-----:R0:W-:Y:S01]  /*2e10*/  STG.E.64 [R16.64], R2 ;  /* 0x0000000210007986 */ /* 0x0011e2000c101b24 */
[----:B------:R-:W-:Y:S05]  /*2e20*/  BRA `(.L_x_1434) ;  /* 0x0000003000007947 */ /* 0x000fea0003800000 */
.L_x_1460:
[----:B------:R-:W-:-:S04]  /*2e30*/  PRMT R2, RZ, 0x5410, R2 ;  /* 0x00005410ff027816 */ /* 0x000fc80000000002 */
[----:B------:R-:W0:Y:S02]  /*2e40*/  F2I.FTZ.U32.TRUNC.NTZ R3, R2 ;  /* 0x0000000200037305 */ /* 0x000e24000021f000 */
[----:B0-----:R0:W-:Y:S02]  /*2e50*/  STG.E [R16.64], R3 ;  /* 0x0000000310007986 */ /* 0x0011e4000c101924 */
.L_x_1434:
[----:B------:R-:W-:-:S05]  /*2e60*/  IMAD R18, R18, 0x200, R23 ;  /* 0x0000020012127824 */ /* 0x000fca00078e0217 */
[----:B------:R-:W-:Y:S02]  /*2e70*/  IADD3 R19, R18, 0x80, RZ ;  /* 0x0000008012137810 */ /* 0x000fe40007ffe0ff */
.L_x_1395:
[----:B------:R-:W-:Y:S05]  /*2e80*/  BSYNC B6 ;  /* 0x0000000000067941 */ /* 0x000fea0003800000 */
.L_x_1394:
        /* <DEDUP_REMOVED lines=231> */
.L_x_1464:
        /* <DEDUP_REMOVED lines=20> */
.L_x_1468:
[----:B------:R-:W2:Y:S02]  /*3e40*/  LDG.E.U8 R2, [R2.64] ;  /* 0x0000002402027981 */ /* 0x000ea4000c1e1100 */
[----:B--2---:R-:W0:Y:S02]  /*3e50*/  I2F.U16 R0, R2 ;  /* 0x0000000200007306 */ /* 0x004e240000101000 */
[----:B0-----:R-:W-:Y:S01]  /*3e60*/  F2FP.BF16.PACK_AB R0, RZ, R0 ;  /* 0x00000000ff00723e */ /* 0x001fe200000010ff */
[----:B------:R-:W-:Y:S05]  /*3e70*/  BRA `(.L_x_1470) ;  /* 0x00000e3000007947 */ /* 0x000fea0003800000 */
.L_x_1467:
        /* <DEDUP_REMOVED lines=10> */
.L_x_1472:
[----:B------:R-:W2:Y:S02]  /*3f20*/  LDG.E R2, [R2.64] ;  /* 0x0000002402027981 */ /* 0x000ea4000c1e1900 */
[----:B--2---:R-:W0:Y:S02]  /*3f30*/  I2F R0, R2 ;  /* 0x0000000200007306 */ /* 0x004e240000201400 */
[----:B0-----:R-:W-:Y:S01]  /*3f40*/  F2FP.BF16.PACK_AB R0, RZ, R0 ;  /* 0x00000000ff00723e */ /* 0x001fe200000010ff */
[----:B------:R-:W-:Y:S05]  /*3f50*/  BRA `(.L_x_1470) ;  /* 0x00000d5000007947 */ /* 0x000fea0003800000 */
.L_x_1471:
[----:B------:R-:W2:Y:S02]  /*3f60*/  LDG.E.U16 R2, [R2.64] ;  /* 0x0000002402027981 */ /* 0x000ea4000c1e1500 */
[----:B--2---:R-:W0:Y:S02]  /*3f70*/  I2F.S16 R0, R2 ;  /* 0x0000000200007306 */ /* 0x004e240000101400 */
[----:B0-----:R-:W-:Y:S01]  /*3f80*/  F2FP.BF16.PACK_AB R0, RZ, R0 ;  /* 0x00000000ff00723e */ /* 0x001fe200000010ff */
[----:B------:R-:W-:Y:S05]  /*3f90*/  BRA `(.L_x_1470) ;  /* 0x00000d1000007947 */ /* 0x000fea0003800000 */
.L_x_1466:
        /* <DEDUP_REMOVED lines=9> */
.L_x_1474:
[----:B------:R-:W2:Y:S02]  /*4030*/  LDG.E.U16 R0, [R2.64] ;  /* 0x0000002402007981 */ /* 0x000ea4000c1e1500 */
[----:B--2---:R-:W-:-:S05]  /*4040*/  HADD2.F32 R0, -RZ, R0.H0_H0 ;  /* 0x20000000ff007230 */ /* 0x004fca0000004100 */
[----:B------:R-:W-:Y:S01]  /*4050*/  F2FP.BF16.PACK_AB R0, RZ, R0 ;  /* 0x00000000ff00723e */ /* 0x000fe200000010ff */
[----:B------:R-:W-:Y:S05]  /*4060*/  BRA `(.L_x_1470) ;  /* 0x00000c4000007947 */ /* 0x000fea0003800000 */
.L_x_1473:
        /* <DEDUP_REMOVED lines=9> */
.L_x_1476:
[----:B------:R-:W2:Y:S02]  /*4100*/  LDG.E.U16 R2, [R2.64] ;  /* 0x0000002402027981 */ /* 0x000ea4000c1e1500 */
[----:B--2---:R-:W-:-:S05]  /*4110*/  HADD2.F32 R0, -RZ, R2.H0_H0 ;  /* 0x20000002ff007230 */ /* 0x004fca0000004100 */
[----:B------:R-:W-:Y:S01]  /*4120*/  F2FP.BF16.PACK_AB R0, RZ, R0 ;  /* 0x00000000ff00723e */ /* 0x000fe200000010ff */
[----:B------:R-:W-:Y:S05]  /*4130*/  BRA `(.L_x_1470) ;  /* 0x00000b7000007947 */ /* 0x000fea0003800000 */
.L_x_1475:
[----:B------:R-:W2:Y:S02]  /*4140*/  LDG.E.64 R2, [R2.64] ;  /* 0x0000002402027981 */ /* 0x000ea4000c1e1b00 */
[----:B--2---:R-:W0:Y:S01]  /*4150*/  F2F.F32.F64 R0, R2 ;  /* 0x0000000200007310 */ /* 0x004e220000301000 */
[----:B------:R-:W0:-:S14]  /*4160*/  DSETP.GEU.AND P0, PT, |R2|, c[0x2][0x0], PT ;  /* 0x008000000200762a */ /* 0x000e1c0003f0e200 */
[----:B0-----:R-:W-:-:S05]  /*4170*/  @!P0 FMUL R0, R0, 1.175494350822287508e-38 ;  /* 0x0080000000008820 */ /* 0x001fca0000400000 */
[----:B------:R-:W-:Y:S01]  /*4180*/  F2FP.BF16.PACK_AB R0, RZ, R0 ;  /* 0x00000000ff00723e */ /* 0x000fe200000010ff */
[----:B------:R-:W-:Y:S05]  /*4190*/  BRA `(.L_x_1470) ;  /* 0x00000b1000007947 */ /* 0x000fea0003800000 */
.L_x_1465:
        /* <DEDUP_REMOVED lines=13> */
.L_x_1479:
[----:B------:R-:W2:Y:S02]  /*4270*/  LDG.E.64 R2, [R2.64] ;  /* 0x0000002402027981 */ /* 0x000ea4000c1e1b00 */
[----:B--2---:R-:W0:Y:S01]  /*4280*/  F2F.F32.F64 R0, R2 ;  /* 0x0000000200007310 */ /* 0x004e220000301000 */
[----:B------:R-:W0:-:S14]  /*4290*/  DSETP.GEU.AND P0, PT, |R2|, c[0x2][0x0], PT ;  /* 0x008000000200762a */ /* 0x000e1c0003f0e200 */
[----:B0-----:R-:W-:-:S05]  /*42a0*/  @!P0 FMUL R0, R0, 1.175494350822287508e-38 ;  /* 0x0080000000008820 */ /* 0x001fca0000400000 */
[----:B------:R-:W-:Y:S01]  /*42b0*/  F2FP.BF16.PACK_AB R0, RZ, R0 ;  /* 0x00000000ff00723e */ /* 0x000fe200000010ff */
[----:B------:R-:W-:Y:S05]  /*42c0*/  BRA `(.L_x_1470) ;  /* 0x000009e000007947 */ /* 0x000fea0003800000 */
.L_x_1478:
        /* <DEDUP_REMOVED lines=28> */
.L_x_1481:
        /* <DEDUP_REMOVED lines=15> */
.L_x_1480:
[----:B------:R0:W5:Y:S01]  /*4580*/  LDG.E.U16 R0, [R2.64] ;  /* 0x0000002402007981 */ /* 0x000162000c1e1500 */
[----:B------:R-:W-:Y:S05]  /*4590*/  BRA `(.L_x_1470) ;  /* 0x0000071000007947 */ /* 0x000fea0003800000 */
.L_x_1477:
        /* <DEDUP_REMOVED lines=12> */
.L_x_1484:
        /* <DEDUP_REMOVED lines=21> */
.L_x_1488:
[----:B------:R-:W-:Y:S05]  /*47b0*/  BSYNC B1 ;  /* 0x0000000000017941 */ /* 0x000fea0003800000 */
.L_x_1487:
[----:B------:R-:W-:Y:S01]  /*47c0*/  LEA R3, R0, 0x3b800000, 0x17 ;  /* 0x3b80000000037811 */ /* 0x000fe200078eb8ff */
[----:B------:R-:W-:-:S05]  /*47d0*/  IMAD.SHL.U32 R0, R2, 0x100000, RZ ;  /* 0x0010000002007824 */ /* 0x000fca00078e00ff */
[----:B------:R-:W-:Y:S02]  /*47e0*/  LOP3.LUT R0, R3, R0, R4, 0xfe, !PT ;  /* 0x0000000003007212 */ /* 0x000fe400078efe04 */
.L_x_1486:
[----:B------:R-:W-:Y:S05]  /*47f0*/  BSYNC B0 ;  /* 0x0000000000007941 */ /* 0x000fea0003800000 */
.L_x_1485:
[----:B------:R-:W-:Y:S01]  /*4800*/  F2FP.BF16.PACK_AB R0, RZ, R0 ;  /* 0x00000000ff00723e */ /* 0x000fe200000010ff */
[----:B------:R-:W-:Y:S05]  /*4810*/  BRA `(.L_x_1470) ;  /* 0x0000049000007947 */ /* 0x000fea0003800000 */
.L_x_1483:
        /* <DEDUP_REMOVED lines=21> */
.L_x_1492:
[----:B------:R-:W-:Y:S05]  /*4970*/  BSYNC B1 ;  /* 0x0000000000017941 */ /* 0x000fea0003800000 */
.L_x_1491:
[----:B------:R-:W-:Y:S01]  /*4980*/  LEA R3, R0, 0x37800000, 0x17 ;  /* 0x3780000000037811 */ /* 0x000fe200078eb8ff */
[----:B------:R-:W-:-:S05]  /*4990*/  IMAD.SHL.U32 R0, R2, 0x200000, RZ ;  /* 0x0020000002007824 */ /* 0x000fca00078e00ff */
[----:B------:R-:W-:Y:S02]  /*49a0*/  LOP3.LUT R0, R3, R0, R4, 0xfe, !PT ;  /* 0x0000000003007212 */ /* 0x000fe400078efe04 */
.L_x_1490:
[----:B------:R-:W-:Y:S05]  /*49b0*/  BSYNC B0 ;  /* 0x0000000000007941 */ /* 0x000fea0003800000 */
.L_x_1489:
[----:B------:R-:W-:Y:S01]  /*49c0*/  F2FP.BF16.PACK_AB R0, RZ, R0 ;  /* 0x00000000ff00723e */ /* 0x000fe200000010ff */
[----:B------:R-:W-:Y:S05]  /*49d0*/  BRA `(.L_x_1470) ;  /* 0x000002d000007947 */ /* 0x000fea0003800000 */
.L_x_1482:
        /* <DEDUP_REMOVED lines=14> */
.L_x_1496:
[----:B------:R-:W-:Y:S05]  /*4ac0*/  BSYNC B0 ;  /* 0x0000000000007941 */ /* 0x000fea0003800000 */
.L_x_1495:
[----:B------:R-:W-:Y:S01]  /*4ad0*/  F2FP.BF16.PACK_AB R0, RZ, R0 ;  /* 0x00000000ff00723e */ /* 0x000fe200000010ff */
[----:B------:R-:W-:Y:S05]  /*4ae0*/  BRA `(.L_x_1470) ;  /* 0x000001c000007947 */ /* 0x000fea0003800000 */
.L_x_1469:
        /* <DEDUP_REMOVED lines=21> */
.L_x_1494:
[----:B------:R-:W2:Y:S02]  /*4c40*/  LDG.E.64 R2, [R2.64] ;  /* 0x0000002402027981 */ /* 0x000ea4000c1e1b00 */
[----:B--2---:R-:W0:Y:S02]  /*4c50*/  I2F.U64 R0, R2 ;  /* 0x0000000200007312 */ /* 0x004e240000301000 */
[----:B0-----:R-:W-:Y:S01]  /*4c60*/  F2FP.BF16.PACK_AB R0, RZ, R0 ;  /* 0x00000000ff00723e */ /* 0x001fe200000010ff */
[----:B------:R-:W-:Y:S05]  /*4c70*/  BRA `(.L_x_1470) ;  /* 0x0000003000007947 */ /* 0x000fea0003800000 */
.L_x_1493:
[----:B------:R-:W2:Y:S02]  /*4c80*/  LDG.E R2, [R2.64] ;  /* 0x0000002402027981 */ /* 0x000ea4000c1e1900 */
[----:B--2---:R-:W0:Y:S02]  /*4c90*/  I2F.U32 R0, R2 ;  /* 0x0000000200007306 */ /* 0x004e240000201000 */
[----:B0-----:R-:W-:-:S06]  /*4ca0*/  F2FP.BF16.PACK_AB R0, RZ, R0 ;  /* 0x00000000ff00723e */ /* 0x001fcc00000010ff */
.L_x_1470:
        /* <DEDUP_REMOVED lines=22> */
.L_x_1500:
[----:B------:R-:W-:-:S06]  /*4e10*/  PRMT R3, RZ, 0x5410, R2 ;  /* 0x00005410ff037816 */ /* 0x000fcc0000000002 */
[----:B------:R-:W0:Y:S02]  /*4e20*/  F2I.S64.TRUNC R2, R3 ;  /* 0x0000000300027311 */ /* 0x000e24000020d900 */
[----:B0-----:R0:W-:Y:S01]  /*4e30*/  STG.E.U8 [R16.64], R2 ;  /* 0x0000000210007986 */ /* 0x0011e2000c101124 */
[----:B------:R-:W-:Y:S05]  /*4e40*/  BRA `(.L_x_1502) ;  /* 0x00000e4000007947 */ /* 0x000fea0003800000 */
.L_x_1499:
        /* <DEDUP_REMOVED lines=10> */
.L_x_1504:
[----:B------:R-:W-:-:S04]  /*4ef0*/  PRMT R2, RZ, 0x5410, R2 ;  /* 0x00005410ff027816 */ /* 0x000fc80000000002 */
[----:B------:R-:W0:Y:S02]  /*4f00*/  F2I.FTZ.TRUNC.NTZ R3, R2 ;  /* 0x0000000200037305 */ /* 0x000e24000021f100 */
[----:B0-----:R0:W-:Y:S01]  /*4f10*/  STG.E [R16.64], R3 ;  /* 0x0000000310007986 */ /* 0x0011e2000c101924 */
[----:B------:R-:W-:Y:S05]  /*4f20*/  BRA `(.L_x_1502) ;  /* 0x00000d6000007947 */ /* 0x000fea0003800000 */
.L_x_1503:
[----:B------:R-:W-:-:S04]  /*4f30*/  PRMT R2, RZ, 0x5410, R2 ;  /* 0x00005410ff027816 */ /* 0x000fc80000000002 */
[----:B------:R-:W0:Y:S02]  /*4f40*/  F2I.FTZ.TRUNC.NTZ R3, R2 ;  /* 0x0000000200037305 */ /* 0x000e24000021f100 */
[----:B0-----:R0:W-:Y:S01]  /*4f50*/  STG.E.U16 [R16.64], R3 ;  /* 0x0000000310007986 */ /* 0x0011e2000c101524 */
[----:B------:R-:W-:Y:S05]  /*4f60*/  BRA `(.L_x_1502) ;  /* 0x00000d2000007947 */ /* 0x000fea0003800000 */
.L_x_1498:
        /* <DEDUP_REMOVED lines=9> */
.L_x_1506:
[----:B------:R-:W-:-:S04]  /*5000*/  PRMT R0, RZ, 0x5410, R2 ;  /* 0x00005410ff007816 */ /* 0x000fc80000000002 */
[----:B------:R-:W-:-:S05]  /*5010*/  F2FP.PACK_AB R0, RZ, R0 ;  /* 0x00000000ff00723e */ /* 0x000fca00000000ff */
[----:B------:R0:W-:Y:S01]  /*5020*/  STG.E.U16 [R16.64], R0 ;  /* 0x0000000010007986 */ /* 0x0001e2000c101524 */
[----:B------:R-:W-:Y:S05]  /*5030*/  BRA `(.L_x_1502) ;  /* 0x00000c5000007947 */ /* 0x000fea0003800000 */
.L_x_1505:
        /* <DEDUP_REMOVED lines=10> */
.L_x_1508:
[----:B------:R-:W-:-:S04]  /*50e0*/  PRMT R2, RZ, 0x5410, R2 ;  /* 0x00005410ff027816 */ /* 0x000fc80000000002 */
[----:B------:R-:W-:-:S04]  /*50f0*/  F2FP.PACK_AB R3, RZ, R2 ;  /* 0x00000002ff03723e */ /* 0x000fc800000000ff */
[----:B------:R-:W-:-:S05]  /*5100*/  PRMT R3, R3, 0x5410, RZ ;  /* 0x0000541003037816 */ /* 0x000fca00000000ff */
[----:B------:R0:W-:Y:S01]  /*5110*/  STG.E [R16.64], R3 ;  /* 0x0000000310007986 */ /* 0x0001e2000c101924 */
[----:B------:R-:W-:Y:S05]  /*5120*/  BRA `(.L_x_1502) ;  /* 0x00000b6000007947 */ /* 0x000fea0003800000 */
.L_x_1507:
[----:B------:R-:W-:-:S05]  /*5130*/  PRMT R2, RZ, 0x5410, R2 ;  /* 0x00005410ff027816 */ /* 0x000fca0000000002 */
[----:B------:R-:W-:-:S06]  /*5140*/  FMUL.FTZ R2, R2, 1 ;  /* 0x3f80000002027820 */ /* 0x000fcc0000410000 */
[----:B------:R-:W0:Y:S02]  /*5150*/  F2F.F64.F32 R2, R2 ;  /* 0x0000000200027310 */ /* 0x000e240000201800 */
[----:B0-----:R0:W-:Y:S01]  /*5160*/  STG.E.64 [R16.64], R2 ;  /* 0x0000000210007986 */ /* 0x0011e2000c101b24 */
[----:B------:R-:W-:Y:S05]  /*5170*/  BRA `(.L_x_1502) ;  /* 0x00000b1000007947 */ /* 0x000fea0003800000 */
.L_x_1497:
        /* <DEDUP_REMOVED lines=13> */
.L_x_1511:
[----:B------:R-:W-:Y:S01]  /*5250*/  PRMT R2, RZ, 0x5410, R2 ;  /* 0x00005410ff027816 */ /* 0x000fe20000000002 */
[----:B------:R-:W-:-:S04]  /*5260*/  CS2R R6, SRZ ;  /* 0x0000000000067805 */ /* 0x000fc8000001ff00 */
[----:B------:R-:W-:-:S04]  /*5270*/  FMUL.FTZ R2, R2, 1 ;  /* 0x3f80000002027820 */ /* 0x000fc80000410000 */
[----:B------:R-:W0:Y:S02]  /*5280*/  F2F.F64.F32 R4, R2 ;  /* 0x0000000200047310 */ /* 0x000e240000201800 */
[----:B0-----:R0:W-:Y:S01]  /*5290*/  STG.E.128 [R16.64], R4 ;  /* 0x0000000410007986 */ /* 0x0011e2000c101d24 */
[----:B------:R-:W-:Y:S05]  /*52a0*/  BRA `(.L_x_1502) ;  /* 0x000009e000007947 */ /* 0x000fea0003800000 */
.L_x_1510:
        /* <DEDUP_REMOVED lines=21> */
.L_x_1515:
[----:B------:R-:W-:Y:S05]  /*5400*/  BSYNC B0 ;  /* 0x0000000000007941 */ /* 0x000fea0003800000 */
.L_x_1514:
[----:B------:R-:W-:-:S05]  /*5410*/  LOP3.LUT R3, R0, R3, RZ, 0xfc, !PT ;  /* 0x0000000300037212 */ /* 0x000fca00078efcff */
[----:B------:R0:W-:Y:S01]  /*5420*/  STG.E.U8 [R16.64], R3 ;  /* 0x0000000310007986 */ /* 0x0001e2000c101124 */
[----:B------:R-:W-:Y:S05]  /*5430*/  BRA `(.L_x_1502) ;  /* 0x0000085000007947 */ /* 0x000fea0003800000 */
.L_x_1513:
        /* <DEDUP_REMOVED lines=13> */
.L_x_1517:
[----:B------:R-:W-:Y:S01]  /*5510*/  IMAD.MOV.U32 R0, RZ, RZ, 0x7f ;  /* 0x0000007fff007424 */ /* 0x000fe200078e00ff */
[----:B------:R-:W-:-:S04]  /*5520*/  ISETP.GT.U32.AND P0, PT, R2, 0x7f800000, PT ;  /* 0x7f8000000200780c */ /* 0x000fc80003f04070 */
[----:B------:R-:W-:-:S04]  /*5530*/  SEL R0, R0, 0x7c, P0 ;  /* 0x0000007c00007807 */ /* 0x000fc80000000000 */
.L_x_1518:
[----:B------:R-:W-:Y:S05]  /*5540*/  BSYNC B0 ;  /* 0x0000000000007941 */ /* 0x000fea0003800000 */
.L_x_1516:
[----:B------:R-:W-:-:S04]  /*5550*/  LOP3.LUT R2, R3, 0x80000000, RZ, 0xc0, !PT ;  /* 0x8000000003027812 */ /* 0x000fc800078ec0ff */
[----:B------:R-:W-:-:S04]  /*5560*/  SHF.R.U32.HI R3, RZ, 0x18, R2 ;  /* 0x00000018ff037819 */ /* 0x000fc80000011602 */
[----:B------:R-:W-:-:S05]  /*5570*/  LOP3.LUT R3, R0, R3, RZ, 0xfc, !PT ;  /* 0x0000000300037212 */ /* 0x000fca00078efcff */
[----:B------:R0:W-:Y:S01]  /*5580*/  STG.E.U8 [R16.64], R3 ;  /* 0x0000000310007986 */ /* 0x0001e2000c101124 */
[----:B------:R-:W-:Y:S05]  /*5590*/  BRA `(.L_x_1502) ;  /* 0x000006f000007947 */ /* 0x000fea0003800000 */
.L_x_1512:
[----:B------:R0:W-:Y:S01]  /*55a0*/  STG.E.U16 [R16.64], R2 ;  /* 0x0000000210007986 */ /* 0x0001e2000c101524 */
[----:B------:R-:W-:Y:S05]  /*55b0*/  BRA `(.L_x_1502) ;  /* 0x000006d000007947 */ /* 0x000fea0003800000 */
.L_x_1509:
        /* <DEDUP_REMOVED lines=12> */
.L_x_1521:
        /* <DEDUP_REMOVED lines=17> */
.L_x_1524:
[----:B------:R-:W-:-:S04]  /*5790*/  LOP3.LUT R2, R3, 0x80000000, RZ, 0xc0, !PT ;  /* 0x8000000003027812 */ /* 0x000fc800078ec0ff */
[----:B------:R-:W-:-:S04]  /*57a0*/  SHF.R.U32.HI R3, RZ, 0x18, R2 ;  /* 0x00000018ff037819 */ /* 0x000fc80000011602 */
[----:B------:R-:W-:-:S04]  /*57b0*/  LOP3.LUT R0, R0, R3, RZ, 0xfc, !PT ;  /* 0x0000000300007212 */ /* 0x000fc800078efcff */
[----:B------:R-:W-:Y:S02]  /*57c0*/  PRMT R8, R0, 0x7610, R8 ;  /* 0x0000761000087816 */ /* 0x000fe40000000008 */
.L_x_1523:
[----:B------:R-:W-:Y:S05]  /*57d0*/  BSYNC B0 ;  /* 0x0000000000007941 */ /* 0x000fea0003800000 */
.L_x_1522:
[----:B------:R0:W-:Y:S01]  /*57e0*/  STG.E.U8 [R16.64], R8 ;  /* 0x0000000810007986 */ /* 0x0001e2000c101124 */
[----:B------:R-:W-:Y:S05]  /*57f0*/  BRA `(.L_x_1502) ;  /* 0x0000049000007947 */ /* 0x000fea0003800000 */
.L_x_1520:
        /* <DEDUP_REMOVED lines=17> */
.L_x_1527:
[----:B------:R-:W-:-:S04]  /*5910*/  LOP3.LUT R2, R3, 0x80000000, RZ, 0xc0, !PT ;  /* 0x8000000003027812 */ /* 0x000fc800078ec0ff */
[----:B------:R-:W-:-:S04]  /*5920*/  SHF.R.U32.HI R3, RZ, 0x18, R2 ;  /* 0x00000018ff037819 */ /* 0x000fc80000011602 */
[----:B------:R-:W-:-:S04]  /*5930*/  LOP3.LUT R0, R0, R3, RZ, 0xfc, !PT ;  /* 0x0000000300007212 */ /* 0x000fc800078efcff */
[----:B------:R-:W-:Y:S02]  /*5940*/  PRMT R8, R0, 0x7610, R8 ;  /* 0x0000761000087816 */ /* 0x000fe40000000008 */
.L_x_1526:
[----:B------:R-:W-:Y:S05]  /*5950*/  BSYNC B0 ;  /* 0x0000000000007941 */ /* 0x000fea0003800000 */
.L_x_1525:
[----:B------:R0:W-:Y:S01]  /*5960*/  STG.E.U8 [R16.64], R8 ;  /* 0x0000000810007986 */ /* 0x0001e2000c101124 */
[----:B------:R-:W-:Y:S05]  /*5970*/  BRA `(.L_x_1502) ;  /* 0x0000031000007947 */ /* 0x000fea0003800000 */
.L_x_1519:
        /* <DEDUP_REMOVED lines=22> */
.L_x_1501:
        /* <DEDUP_REMOVED lines=20> */
.L_x_1529:
[----:B------:R-:W-:-:S06]  /*5c20*/  PRMT R2, RZ, 0x5410, R2 ;  /* 0x00005410ff027816 */ /* 0x000fcc0000000002 */
[----:B------:R-:W0:Y:S02]  /*5c30*/  F2I.U64.TRUNC R2, R2 ;  /* 0x0000000200027311 */ /* 0x000e24000020d800 */
[----:B0-----:R0:W-:Y:S01]  /*5c40*/  STG.E.64 [R16.64], R2 ;  /* 0x0000000210007986 */ /* 0x0011e2000c101b24 */
[----:B------:R-:W-:Y:S05]  /*5c50*/  BRA `(.L_x_1502) ;  /* 0x0000003000007947 */ /* 0x000fea0003800000 */
.L_x_1528:
[----:B------:R-:W-:-:S04]  /*5c60*/  PRMT R2, RZ, 0x5410, R2 ;  /* 0x00005410ff027816 */ /* 0x000fc80000000002 */
[----:B------:R-:W0:Y:S02]  /*5c70*/  F2I.FTZ.U32.TRUNC.NTZ R3, R2 ;  /* 0x0000000200037305 */ /* 0x000e24000021f000 */
[----:B0-----:R0:W-:Y:S02]  /*5c80*/  STG.E [R16.64], R3 ;  /* 0x0000000310007986 */ /* 0x0011e4000c101924 */
.L_x_1502:
        /* <DEDUP_REMOVED lines=231> */
.L_x_1530:
        /* <DEDUP_REMOVED lines=20> */
.L_x_1534:
[----:B------:R-:W2:Y:S02]  /*6c40*/  LDG.E.U8 R2, [R2.64] ;  /* 0x0000002402027981 */ /* 0x000ea4000c1e1100 */
[----:B--2---:R-:W0:Y:S02]  /*6c50*/  I2F.U16 R0, R2 ;  /* 0x0000000200007306 */ /* 0x004e240000101000 */
[----:B0-----:R-:W-:Y:S01]  /*6c60*/  F2FP.BF16.PACK_AB R0, RZ, R0 ;  /* 0x00000000ff00723e */ /* 0x001fe200000010ff */
[----:B------:R-:W-:Y:S05]  /*6c70*/  BRA `(.L_x_1536) ;  /* 0x00000e3000007947 */ /* 0x000fea0003800000 */
.L_x_1533:
        /* <DEDUP_REMOVED lines=10> */
.L_x_1538:
[----:B------:R-:W2:Y:S02]  /*6d20*/  LDG.E R2, [R2.64] ;  /* 0x0000002402027981 */ /* 0x000ea4000c1e1900 */
[----:B--2---:R-:W0:Y:S02]  /*6d30*/  I2F R0, R2 ;  /* 0x0000000200007306 */ /* 0x004e240000201400 */
[----:B0-----:R-:W-:Y:S01]  /*6d40*/  F2FP.BF16.PACK_AB R0, RZ, R0 ;  /* 0x00000000ff00723e */ /* 0x001fe200000010ff */
[----:B------:R-:W-:Y:S05]  /*6d50*/  BRA `(.L_x_1536) ;  /* 0x00000d5000007947 */ /* 0x000fea0003800000 */
.L_x_1537:
[----:B------:R-:W2:Y:S02]  /*6d60*/  LDG.E.U16 R2, [R2.64] ;  /* 0x0000002402027981 */ /* 0x000ea4000c1e1500 */
[----:B--2---:R-:W0:Y:S02]  /*6d70*/  I2F.S16 R0, R2 ;  /* 0x0000000200007306 */ /* 0x004e240000101400 */
[----:B0-----:R-:W-:Y:S01]  /*6d80*/  F2FP.BF16.PACK_AB R0, RZ, R0 ;  /* 0x00000000ff00723e */ /* 0x001fe200000010ff */
[----:B------:R-:W-:Y:S05]  /*6d90*/  BRA `(.L_x_1536) ;  /* 0x00000d1000007947 */ /* 0x000fea0003800000 */
.L_x_1532:
        /* <DEDUP_REMOVED lines=9> */
.L_x_1540:
[----:B------:R-:W2:Y:S02]  /*6e30*/  LDG.E.U16 R0, [R2.64] ;  /* 0x0000002402007981 */ /* 0x000ea4000c1e1500 */
[----:B--2---:R-:W-:-:S05]  /*6e40*/  HADD2.F32 R0, -RZ, R0.H0_H0 ;  /* 0x20000000ff007230 */ /* 0x004fca0000004100 */
[----:B------:R-:W-:Y:S01]  /*6e50*/  F2FP.BF16.PACK_AB R0, RZ, R0 ;  /* 0x00000000ff00723e */ /* 0x000fe200000010ff */
[----:B------:R-:W-:Y:S05]  /*6e60*/  BRA `(.L_x_1536) ;  /* 0x00000c4000007947 */ /* 0x000fea0003800000 */
.L_x_1539:
        /* <DEDUP_REMOVED lines=9> */
.L_x_1542:
[----:B------:R-:W2:Y:S02]  /*6f00*/  LDG.E.U16 R2, [R2.64] ;  /* 0x0000002402027981 */ /* 0x000ea4000c1e1500 */
[----:B--2---:R-:W-:-:S05]  /*6f10*/  HADD2.F32 R0, -RZ, R2.H0_H0 ;  /* 0x20000002ff007230 */ /* 0x004fca0000004100 */
[----:B------:R-:W-:Y:S01]  /*6f20*/  F2FP.BF16.PACK_AB R0, RZ, R0 ;  /* 0x00000000ff00723e */ /* 0x000fe200000010ff */
[----:B------:R-:W-:Y:S05]  /*6f30*/  BRA `(.L_x_1536) ;  /* 0x00000b7000007947 */ /* 0x000fea0003800000 */
.L_x_1541:
[----:B------:R-:W2:Y:S02]  /*6f40*/  LDG.E.64 R2, [R2.64] ;  /* 0x0000002402027981 */ /* 0x000ea4000c1e1b00 */
[----:B--2---:R-:W0:Y:S01]  /*6f50*/  F2F.F32.F64 R0, R2 ;  /* 0x0000000200007310 */ /* 0x004e220000301000 */
[----:B------:R-:W0:-:S14]  /*6f60*/  DSETP.GEU.AND P0, PT, |R2|, c[0x2][0x0], PT ;  /* 0x008000000200762a */ /* 0x000e1c0003f0e200 */
[----:B0-----:R-:W-:-:S05]  /*6f70*/  @!P0 FMUL R0, R0, 1.175494350822287508e-38 ;  /* 0x0080000000008820 */ /* 0x001fca0000400000 */
[----:B------:R-:W-:Y:S01]  /*6f80*/  F2FP.BF16.PACK_AB R0, RZ, R0 ;  /* 0x00000000ff00723e */ /* 0x000fe200000010ff */
[----:B------:R-:W-:Y:S05]  /*6f90*/  BRA `(.L_x_1536) ;  /* 0x00000b1000007947 */ /* 0x000fea0003800000 */
.L_x_1531:
        /* <DEDUP_REMOVED lines=13> */
.L_x_1545:
[----:B------:R-:W2:Y:S02]  /*7070*/  LDG.E.64 R2, [R2.64] ;  /* 0x0000002402027981 */ /* 0x000ea4000c1e1b00 */
[----:B--2---:R-:W0:Y:S01]  /*7080*/  F2F.F32.F64 R0, R2 ;  /* 0x0000000200007310 */ /* 0x004e220000301000 */
[----:B------:R-:W0:-:S14]  /*7090*/  DSETP.GEU.AND P0, PT, |R2|, c[0x2][0x0], PT ;  /* 0x008000000200762a */ /* 0x000e1c0003f0e200 */
[----:B0-----:R-:W-:-:S05]  /*70a0*/  @!P0 FMUL R0, R0, 1.175494350822287508e-38 ;  /* 0x0080000000008820 */ /* 0x001fca0000400000 */
[----:B------:R-:W-:Y:S01]  /*70b0*/  F2FP.BF16.PACK_AB R0, RZ, R0 ;  /* 0x00000000ff00723e */ /* 0x000fe200000010ff */
[----:B------:R-:W-:Y:S05]  /*70c0*/  BRA `(.L_x_1536) ;  /* 0x000009e000007947 */ /* 0x000fea0003800000 */
.L_x_1544:
        /* <DEDUP_REMOVED lines=28> */
.L_x_1547:
        /* <DEDUP_REMOVED lines=15> */
.L_x_1546:
[----:B------:R0:W5:Y:S01]  /*7380*/  LDG.E.U16 R0, [R2.64] ;  /* 0x0000002402007981 */ /* 0x000162000c1e1500 */
[----:B------:R-:W-:Y:S05]  /*7390*/  BRA `(.L_x_1536) ;  /* 0x0000071000007947 */ /* 0x000fea0003800000 */
.L_x_1543:
        /* <DEDUP_REMOVED lines=12> */
.L_x_1550:
        /* <DEDUP_REMOVED lines=21> */
.L_x_1554:
[----:B------:R-:W-:Y:S05]  /*75b0*/  BSYNC B1 ;  /* 0x0000000000017941 */ /* 0x000fea0003800000 */
.L_x_1553:
[----:B------:R-:W-:Y:S01]  /*75c0*/  LEA R3, R0, 0x3b800000, 0x17 ;  /* 0x3b80000000037811 */ /* 0x000fe200078eb8ff */
[----:B------:R-:W-:-:S05]  /*75d0*/  IMAD.SHL.U32 R0, R2, 0x100000, RZ ;  /* 0x0010000002007824 */ /* 0x000fca00078e00ff */
[----:B------:R-:W-:Y:S02]  /*75e0*/  LOP3.LUT R0, R3, R0, R4, 0xfe, !PT ;  /* 0x0000000003007212 */ /* 0x000fe400078efe04 */
.L_x_1552:
[----:B------:R-:W-:Y:S05]  /*75f0*/  BSYNC B0 ;  /* 0x0000000000007941 */ /* 0x000fea0003800000 */
.L_x_1551:
[----:B------:R-:W-:Y:S01]  /*7600*/  F2FP.BF16.PACK_AB R0, RZ, R0 ;  /* 0x00000000ff00723e */ /* 0x000fe200000010ff */
[----:B------:R-:W-:Y:S05]  /*7610*/  BRA `(.L_x_1536) ;  /* 0x0000049000007947 */ /* 0x000fea0003800000 */
.L_x_1549:
        /* <DEDUP_REMOVED lines=21> */
.L_x_1558:
[----:B------:R-:W-:Y:S05]  /*7770*/  BSYNC B1 ;  /* 0x0000000000017941 */ /* 0x000fea0003800000 */
.L_x_1557:
[----:B------:R-:W-:Y:S01]  /*7780*/  LEA R3, R0, 0x37800000, 0x17 ;  /* 0x3780000000037811 */ /* 0x000fe200078eb8ff */
[----:B------:R-:W-:-:S05]  /*7790*/  IMAD.SHL.U32 R0, R2, 0x200000, RZ ;  /* 0x0020000002007824 */ /* 0x000fca00078e00ff */
[----:B------:R-:W-:Y:S02]  /*77a0*/  LOP3.LUT R0, R3, R0, R4, 0xfe, !PT ;  /* 0x0000000003007212 */ /* 0x000fe400078efe04 */
.L_x_1556:
[----:B------:R-:W-:Y:S05]  /*77b0*/  BSYNC B0 ;  /* 0x0000000000007941 */ /* 0x000fea0003800000 */
.L_x_1555:
[----:B------:R-:W-:Y:S01]  /*77c0*/  F2FP.BF16.PACK_AB R0, RZ, R0 ;  /* 0x00000000ff00723e */ /* 0x000fe200000010ff */
[----:B------:R-:W-:Y:S05]  /*77d0*/  BRA `(.L_x_1536) ;  /* 0x000002d000007947 */ /* 0x000fea0003800000 */
.L_x_1548:
        /* <DEDUP_REMOVED lines=14> */
.L_x_1562:
[----:B------:R-:W-:Y:S05]  /*78c0*/  BSYNC B0 ;  /* 0x0000000000007941 */ /* 0x000fea0003800000 */
.L_x_1561:
[----:B------:R-:W-:Y:S01]  /*78d0*/  F2FP.BF16.PACK_AB R0, RZ, R0 ;  /* 0x00000000ff00723e */ /* 0x000fe200000010ff */
[----:B------:R-:W-:Y:S05]  /*78e0*/  BRA `(.L_x_1536) ;  /* 0x000001c000007947 */ /* 0x000fea0003800000 */
.L_x_1535:
        /* <DEDUP_REMOVED lines=21> */
.L_x_1560:
[----:B------:R-:W2:Y:S02]  /*7a40*/  LDG.E.64 R2, [R2.64] ;  /* 0x0000002402027981 */ /* 0x000ea4000c1e1b00 */
[----:B--2---:R-:W0:Y:S02]  /*7a50*/  I2F.U64 R0, R2 ;  /* 0x0000000200007312 */ /* 0x004e240000301000 */
[----:B0-----:R-:W-:Y:S01]  /*7a60*/  F2FP.BF16.PACK_AB R0, RZ, R0 ;  /* 0x00000000ff00723e */ /* 0x001fe200000010ff */
[----:B------:R-:W-:Y:S05]  /*7a70*/  BRA `(.L_x_1536) ;  /* 0x0000003000007947 */ /* 0x000fea0003800000 */
.L_x_1559:
[----:B------:R-:W2:Y:S02]  /*7a80*/  LDG.E R2, [R2.64] ;  /* 0x0000002402027981 */ /* 0x000ea4000c1e1900 */
[----:B--2---:R-:W0:Y:S02]  /*7a90*/  I2F.U32 R0, R2 ;  /* 0x0000000200007306 */ /* 0x004e240000201000 */
[----:B0-----:R-:W-:-:S06]  /*7aa0*/  F2FP.BF16.PACK_AB R0, RZ, R0 ;  /* 0x00000000ff00723e */ /* 0x001fcc00000010ff */
.L_x_1536:
        /* <DEDUP_REMOVED lines=22> */
.L_x_1566:
[----:B------:R-:W-:-:S06]  /*7c10*/  PRMT R3, RZ, 0x5410, R2 ;  /* 0x00005410ff037816 */ /* 0x000fcc0000000002 */
[----:B------:R-:W0:Y:S02]  /*7c20*/  F2I.S64.TRUNC R2, R3 ;  /* 0x0000000300027311 */ /* 0x000e24000020d900 */
[----:B0-----:R0:W-:Y:S01]  /*7c30*/  STG.E.U8 [R16.64], R2 ;  /* 0x0000000210007986 */ /* 0x0011e2000c101124 */
[----:B------:R-:W-:Y:S05]  /*7c40*/  BRA `(.L_x_1568) ;  /* 0x00000e4000007947 */ /* 0x000fea0003800000 */
.L_x_1565:
        /* <DEDUP_REMOVED lines=10> */
.L_x_1570:
[----:B------:R-:W-:-:S04]  /*7cf0*/  PRMT R2, RZ, 0x5410, R2 ;  /* 0x00005410ff027816 */ /* 0x000fc80000000002 */
[----:B------:R-:W0:Y:S02]  /*7d00*/  F2I.FTZ.TRUNC.NTZ R3, R2 ;  /* 0x0000000200037305 */ /* 0x000e24000021f100 */
[----:B0-----:R0:W-:Y:S01]  /*7d10*/  STG.E [R16.64], R3 ;  /* 0x0000000310007986 */ /* 0x0011e2000c101924 */
[----:B------:R-:W-:Y:S05]  /*7d20*/  BRA `(.L_x_1568) ;  /* 0x00000d6000007947 */ /* 0x000fea0003800000 */
.L_x_1569:
[----:B------:R-:W-:-:S04]  /*7d30*/  PRMT R2, RZ, 0x5410, R2 ;  /* 0x00005410ff027816 */ /* 0x000fc80000000002 */
[----:B------:R-:W0:Y:S02]  /*7d40*/  F2I.FTZ.TRUNC.NTZ R3, R2 ;  /* 0x0000000200037305 */ /* 0x000e24000021f100 */
[----:B0-----:R0:W-:Y:S01]  /*7d50*/  STG.E.U16 [R16.64], R3 ;  /* 0x0000000310007986 */ /* 0x0011e2000c101524 */
[----:B------:R-:W-:Y:S05]  /*7d60*/  BRA `(.L_x_1568) ;  /* 0x00000d2000007947 */ /* 0x000fea0003800000 */
.L_x_1564:
        /* <DEDUP_REMOVED lines=9> */
.L_x_1572:
[----:B------:R-:W-:-:S04]  /*7e00*/  PRMT R0, RZ, 0x5410, R2 ;  /* 0x00005410ff007816 */ /* 0x000fc80000000002 */
[----:B------:R-:W-:-:S05]  /*7e10*/  F2FP.PACK_AB R0, RZ, R0 ;  /* 0x00000000ff00723e */ /* 0x000fca00000000ff */
[----:B------:R0:W-:Y:S01]  /*7e20*/  STG.E.U16 [R16.64], R0 ;  /* 0x0000000010007986 */ /* 0x0001e2000c101524 */
[----:B------:R-:W-:Y:S05]  /*7e30*/  BRA `(.L_x_1568) ;  /* 0x00000c5000007947 */ /* 0x000fea0003800000 */
.L_x_1571:
        /* <DEDUP_REMOVED lines=10> */
.L_x_1574:
[----:B------:R-:W-:-:S04]  /*7ee0*/  PRMT R2, RZ, 0x5410, R2 ;  /* 0x00005410ff027816 */ /* 0x000fc80000000002 */
[----:B------:R-:W-:-:S04]  /*7ef0*/  F2FP.PACK_AB R3, RZ, R2 ;  /* 0x00000002ff03723e */ /* 0x000fc800000000ff */
[----:B------:R-:W-:-:S05]  /*7f00*/  PRMT R3, R3, 0x5410, RZ ;  /* 0x0000541003037816 */ /* 0x000fca00000000ff */
[----:B------:R0:W-:Y:S01]  /*7f10*/  STG.E [R16.64], R3 ;  /* 0x0000000310007986 */ /* 0x0001e2000c101924 */
[----:B------:R-:W-:Y:S05]  /*7f20*/  BRA `(.L_x_1568) ;  /* 0x00000b6000007947 */ /* 0x000fea0003800000 */
.L_x_1573:
[----:B------:R-:W-:-:S05]  /*7f30*/  PRMT R2, RZ, 0x5410, R2 ;  /* 0x00005410ff027816 */ /* 0x000fca0000000002 */
[----:B------:R-:W-:-:S06]  /*7f40*/  FMUL.FTZ R2, R2, 1 ;  /* 0x3f80000002027820 */ /* 0x000fcc0000410000 */
[----:B------:R-:W0:Y:S02]  /*7f50*/  F2F.F64.F32 R2, R2 ;  /* 0x0000000200027310 */ /* 0x000e240000201800 */
[----:B0-----:R0:W-:Y:S01]  /*7f60*/  STG.E.64 [R16.64], R2 ;  /* 0x0000000210007986 */ /* 0x0011e2000c101b24 */
[----:B------:R-:W-:Y:S05]  /*7f70*/  BRA `(.L_x_1568) ;  /* 0x00000b1000007947 */ /* 0x000fea0003800000 */
.L_x_1563:
        /* <DEDUP_REMOVED lines=13> */
.L_x_1577:
[----:B------:R-:W-:Y:S01]  /*8050*/  PRMT R2, RZ, 0x5410, R2 ;  /* 0x00005410ff027816 */ /* 0x000fe20000000002 */
[----:B------:R-:W-:-:S04]  /*8060*/  CS2R R6, SRZ ;  /* 0x0000000000067805 */ /* 0x000fc8000001ff00 */
[----:B------:R-:W-:-:S04]  /*8070*/  FMUL.FTZ R2, R2, 1 ;  /* 0x3f80000002027820 */ /* 0x000fc80000410000 */
[----:B------:R-:W0:Y:S02]  /*8080*/  F2F.F64.F32 R4, R2 ;  /* 0x0000000200047310 */ /* 0x000e240000201800 */
[----:B0-----:R0:W-:Y:S01]  /*8090*/  STG.E.128 [R16.64], R4 ;  /* 0x0000000410007986 */ /* 0x0011e2000c101d24 */
[----:B------:R-:W-:Y:S05]  /*80a0*/  BRA `(.L_x_1568) ;  /* 0x000009e000007947 */ /* 0x000fea0003800000 */
.L_x_1576:
        /* <DEDUP_REMOVED lines=21> */
.L_x_1581:
[----:B------:R-:W-:Y:S05]  /*8200*/  BSYNC B0 ;  /* 0x0000000000007941 */ /* 0x000fea0003800000 */
.L_x_1580:
[----:B------:R-:W-:-:S05]  /*8210*/  LOP3.LUT R3, R0, R3, RZ, 0xfc, !PT ;  /* 0x0000000300037212 */ /* 0x000fca00078efcff */
[----:B------:R0:W-:Y:S01]  /*8220*/  STG.E.U8 [R16.64], R3 ;  /* 0x0000000310007986 */ /* 0x0001e2000c101124 */
[----:B------:R-:W-:Y:S05]  /*8230*/  BRA `(.L_x_1568) ;  /* 0x0000085000007947 */ /* 0x000fea0003800000 */
.L_x_1579:
        /* <DEDUP_REMOVED lines=13> */
.L_x_1583:
[----:B------:R-:W-:Y:S01]  /*8310*/  IMAD.MOV.U32 R0, RZ, RZ, 0x7f ;  /* 0x0000007fff007424 */ /* 0x000fe200078e00ff */
[----:B------:R-:W-:-:S04]  /*8320*/  ISETP.GT.U32.AND P0, PT, R2, 0x7f800000, PT ;  /* 0x7f8000000200780c */ /* 0x000fc80003f04070 */
[----:B------:R-:W-:-:S04]  /*8330*/  SEL R0, R0, 0x7c, P0 ;  /* 0x0000007c00007807 */ /* 0x000fc80000000000 */
.L_x_1584:
[----:B------:R-:W-:Y:S05]  /*8340*/  BSYNC B0 ;  /* 0x0000000000007941 */ /* 0x000fea0003800000 */
.L_x_1582:
[----:B------:R-:W-:-:S04]  /*8350*/  LOP3.LUT R2, R3, 0x80000000, RZ, 0xc0, !PT ;  /* 0x8000000003027812 */ /* 0x000fc800078ec0ff */
[----:B------:R-:W-:-:S04]  /*8360*/  SHF.R.U32.HI R3, RZ, 0x18, R2 ;  /* 0x00000018ff037819 */ /* 0x000fc80000011602 */
[----:B------:R-:W-:-:S05]  /*8370*/  LOP3.LUT R3, R0, R3, RZ, 0xfc, !PT ;  /* 0x0000000300037212 */ /* 0x000fca00078efcff */
[----:B------:R0:W-:Y:S01]  /*8380*/  STG.E.U8 [R16.64], R3 ;  /* 0x0000000310007986 */ /* 0x0001e2000c101124 */
[----:B------:R-:W-:Y:S05]  /*8390*/  BRA `(.L_x_1568) ;  /* 0x000006f000007947 */ /* 0x000fea0003800000 */
.L_x_1578:
[----:B------:R0:W-:Y:S01]  /*83a0*/  STG.E.U16 [R16.64], R2 ;  /* 0x0000000210007986 */ /* 0x0001e2000c101524 */
[----:B------:R-:W-:Y:S05]  /*83b0*/  BRA `(.L_x_1568) ;  /* 0x000006d000007947 */ /* 0x000fea0003800000 */
.L_x_1575:
        /* <DEDUP_REMOVED lines=12> */
.L_x_1587:
        /* <DEDUP_REMOVED lines=17> */
.L_x_1590:
[----:B------:R-:W-:-:S04]  /*8590*/  LOP3.LUT R2, R3, 0x80000000, RZ, 0xc0, !PT ;  /* 0x8000000003027812 */ /* 0x000fc800078ec0ff */
[----:B------:R-:W-:-:S04]  /*85a0*/  SHF.R.U32.HI R3, RZ, 0x18, R2 ;  /* 0x00000018ff037819 */ /* 0x000fc80000011602 */
[----:B------:R-:W-:-:S04]  /*85b0*/  LOP3.LUT R0, R0, R3, RZ, 0xfc, !PT ;  /* 0x0000000300007212 */ /* 0x000fc800078efcff */
[----:B------:R-:W-:Y:S02]  /*85c0*/  PRMT R8, R0, 0x7610, R8 ;  /* 0x0000761000087816 */ /* 0x000fe40000000008 */
.L_x_1589:
[----:B------:R-:W-:Y:S05]  /*85d0*/  BSYNC B0 ;  /* 0x0000000000007941 */ /* 0x000fea0003800000 */
.L_x_1588:
[----:B------:R0:W-:Y:S01]  /*85e0*/  STG.E.U8 [R16.64], R8 ;  /* 0x0000000810007986 */ /* 0x0001e2000c101124 */
[----:B------:R-:W-:Y:S05]  /*85f0*/  BRA `(.L_x_1568) ;  /* 0x0000049000007947 */ /* 0x000fea0003800000 */
.L_x_1586:
        /* <DEDUP_REMOVED lines=17> */
.L_x_1593:
[----:B------:R-:W-:-:S04]  /*8710*/  LOP3.LUT R2, R3, 0x80000000, RZ, 0xc0, !PT ;  /* 0x8000000003027812 */ /* 0x000fc800078ec0ff */
[----:B------:R-:W-:-:S04]  /*8720*/  SHF.R.U32.HI R3, RZ, 0x18, R2 ;  /* 0x00000018ff037819 */ /* 0x000fc80000011602 */
[----:B------:R-:W-:-:S04]  /*8730*/  LOP3.LUT R0, R0, R3, RZ, 0xfc, !PT ;  /* 0x0000000300007212 */ /* 0x000fc800078efcff */
[----:B------:R-:W-:Y:S02]  /*8740*/  PRMT R8, R0, 0x7610, R8 ;  /* 0x0000761000087816 */ /* 0x000fe40000000008 */
.L_x_1592:
[----:B------:R-:W-:Y:S05]  /*8750*/  BSYNC B0 ;  /* 0x0000000000007941 */ /* 0x000fea0003800000 */
.L_x_1591:
[----:B------:R0:W-:Y:S01]  /*8760*/  STG.E.U8 [R16.64], R8 ;  /* 0x0000000810007986 */ /* 0x0001e2000c101124 */
[----:B------:R-:W-:Y:S05]  /*8770*/  BRA `(.L_x_1568) ;  /* 0x0000031000007947 */ /* 0x000fea0003800000 */
.L_x_1585:
        /* <DEDUP_REMOVED lines=22> */
.L_x_1567:
        /* <DEDUP_REMOVED lines=20> */
.L_x_1595:
[----:B------:R-:W-:-:S06]  /*8a20*/  PRMT R2, RZ, 0x5410, R2 ;  /* 0x00005410ff027816 */ /* 0x000fcc0000000002 */
[----:B------:R-:W0:Y:S02]  /*8a30*/  F2I.U64.TRUNC R2, R2 ;  /* 0x0000000200027311 */ /* 0x000e24000020d800 */
[----:B0-----:R0:W-:Y:S01]  /*8a40*/  STG.E.64 [R16.64], R2 ;  /* 0x0000000210007986 */ /* 0x0011e2000c101b24 */
[----:B------:R-:W-:Y:S05]  /*8a50*/  BRA `(.L_x_1568) ;  /* 0x0000003000007947 */ /* 0x000fea0003800000 */
.L_x_1594:
[----:B------:R-:W-:-:S04]  /*8a60*/  PRMT R2, RZ, 0x5410, R2 ;  /* 0x00005410ff027816 */ /* 0x000fc80000000002 */
[----:B------:R-:W0:Y:S02]  /*8a70*/  F2I.FTZ.U32.TRUNC.NTZ R3, R2 ;  /* 0x0000000200037305 */ /* 0x000e24000021f000 */
[----:B0-----:R0:W-:Y:S02]  /*8a80*/  STG.E [R16.64], R3 ;  /* 0x0000000310007986 */ /* 0x0011e4000c101924 */
.L_x_1568:
[----:B------:R-:W-:Y:S02]  /*8a90*/  IADD3 R19, R19, 0x80, RZ ;  /* 0x0000008013137810 */ /* 0x000fe40007ffe0ff */
.L_x_1463:
[----:B------:R-:W-:Y:S05]  /*8aa0*/  BSYNC B6 ;  /* 0x0000000000067941 */ /* 0x000fea0003800000 */
.L_x_1462:
        /* <DEDUP_REMOVED lines=230> */
.L_x_1596:
        /* <DEDUP_REMOVED lines=20> */
.L_x_1600:
[----:B------:R-:W2:Y:S02]  /*9a50*/  LDG.E.U8 R2, [R2.64] ;  /* 0x0000002402027981 */ /* 0x000ea4000c1e1100 */
[----:B--2---:R-:W0:Y:S02]  /*9a60*/  I2F.U16 R0, R2 ;  /* 0x0000000200007306 */ /* 0x004e240000101000 */
[----:B0-----:R-:W-:Y:S01]  /*9a70*/  F2FP.BF16.PACK_AB R0, RZ, R0 ;  /* 0x00000000ff00723e */ /* 0x001fe200000010ff */
[----:B------:R-:W-:Y:S05]  /*9a80*/  BRA `(.L_x_1602) ;  /* 0x00000e3000007947 */ /* 0x000fea0003800000 */
.L_x_1599:
        /* <DEDUP_REMOVED lines=10> */
.L_x_1604:
[----:B------:R-:W2:Y:S02]  /*9b30*/  LDG.E R2, [R2.64] ;  /* 0x0000002402027981 */ /* 0x000ea4000c1e1900 */
[----:B--2---:R-:W0:Y:S02]  /*9b40*/  I2F R0, R2 ;  /* 0x0000000200007306 */ /* 0x004e240000201400 */
[----:B0-----:R-:W-:Y:S01]  /*9b50*/  F2FP.BF16.PACK_AB R0, RZ, R0 ;  /* 0x00000000ff00723e */ /* 0x001fe200000010ff */
[----:B------:R-:W-:Y:S05]  /*9b60*/  BRA `(.L_x_1602) ;  /* 0x00000d5000007947 */ /* 0x000fea0003800000 */
.L_x_1603:
[----:B------:R-:W2:Y:S02]  /*9b70*/  LDG.E.U16 R2, [R2.64] ;  /* 0x0000002402027981 */ /* 0x000ea4000c1e1500 */
[----:B--2---:R-:W0:Y:S02]  /*9b80*/  I2F.S16 R0, R2 ;  /* 0x0000000200007306 */ /* 0x004e240000101400 */
[----:B0-----:R-:W-:Y:S01]  /*9b90*/  F2FP.BF16.PACK_AB R0, RZ, R0 ;  /* 0x00000000ff00723e */ /* 0x001fe200000010ff */
[----:B------:R-:W-:Y:S05]  /*9ba0*/  BRA `(.L_x_1602) ;  /* 0x00000d1000007947 */ /* 0x000fea0003800000 */
.L_x_1598:
        /* <DEDUP_REMOVED lines=9> */
.L_x_1606:
[----:B------:R-:W2:Y:S02]  /*9c40*/  LDG.E.U16 R0, [R2.64] ;  /* 0x0000002402007981 */ /* 0x000ea4000c1e1500 */
[----:B--2---:R-:W-:-:S05]  /*9c50*/  HADD2.F32 R0, -RZ, R0.H0_H0 ;  /* 0x20000000ff007230 */ /* 0x004fca0000004100 */
[----:B------:R-:W-:Y:S01]  /*9c60*/  F2FP.BF16.PACK_AB R0, RZ, R0 ;  /* 0x00000000ff00723e */ /* 0x000fe200000010ff */
[----:B------:R-:W-:Y:S05]  /*9c70*/  BRA `(.L_x_1602) ;  /* 0x00000c4000007947 */ /* 0x000fea0003800000 */
.L_x_1605:
        /* <DEDUP_REMOVED lines=9> */
.L_x_1608:
[----:B------:R-:W2:Y:S02]  /*9d10*/  LDG.E.U16 R2, [R2.64] ;  /* 0x0000002402027981 */ /* 0x000ea4000c1e1500 */
[----:B--2---:R-:W-:-:S05]  /*9d20*/  HADD2.F32 R0, -RZ, R2.H0_H0 ;  /* 0x20000002ff007230 */ /* 0x004fca0000004100 */
[----:B------:R-:W-:Y:S01]  /*9d30*/  F2FP.BF16.PACK_AB R0, RZ, R0 ;  /* 0x00000000ff00723e */ /* 0x000fe200000010ff */
[----:B------:R-:W-:Y:S05]  /*9d40*/  BRA `(.L_x_1602) ;  /* 0x00000b7000007947 */ /* 0x000fea0003800000 */
.L_x_1607:
[----:B------:R-:W2:Y:S02]  /*9d50*/  LDG.E.64 R2, [R2.64] ;  /* 0x0000002402027981 */ /* 0x000ea4000c1e1b00 */
[----:B--2---:R-:W0:Y:S01]  /*9d60*/  F2F.F32.F64 R0, R2 ;  /* 0x0000000200007310 */ /* 0x004e220000301000 */
[----:B------:R-:W0:-:S14]  /*9d70*/  DSETP.GEU.AND P0, PT, |R2|, c[0x2][0x0], PT ;  /* 0x008000000200762a */ /* 0x000e1c0003f0e200 */
[----:B0-----:R-:W-:-:S05]  /*9d80*/  @!P0 FMUL R0, R0, 1.175494350822287508e-38 ;  /* 0x0080000000008820 */ /* 0x001fca0000400000 */
[----:B------:R-:W-:Y:S01]  /*9d90*/  F2FP.BF16.PACK_AB R0, RZ, R0 ;  /* 0x00000000ff00723e */ /* 0x000fe200000010ff */
[----:B------:R-:W-:Y:S05]  /*9da0*/  BRA `(.L_x_1602) ;  /* 0x00000b1000007947 */ /* 0x000fea0003800000 */
.L_x_1597:
        /* <DEDUP_REMOVED lines=13> */
.L_x_1611:
[----:B------:R-:W2:Y:S02]  /*9e80*/  LDG.E.64 R2, [R2.64] ;  /* 0x0000002402027981 */ /* 0x000ea4000c1e1b00 */
[----:B--2---:R-:W0:Y:S01]  /*9e90*/  F2F.F32.F64 R0, R2 ;  /* 0x0000000200007310 */ /* 0x004e220000301000 */
[----:B------:R-:W0:-:S14]  /*9ea0*/  DSETP.GEU.AND P0, PT, |R2|, c[0x2][0x0], PT ;  /* 0x008000000200762a */ /* 0x000e1c0003f0e200 */
[----:B0-----:R-:W-:-:S05]  /*9eb0*/  @!P0 FMUL R0, R0, 1.175494350822287508e-38 ;  /* 0x0080000000008820 */ /* 0x001fca0000400000 */
[----:B------:R-:W-:Y:S01]  /*9ec0*/  F2FP.BF16.PACK_AB R0, RZ, R0 ;  /* 0x00000000ff00723e */ /* 0x000fe200000010ff */
[----:B------:R-:W-:Y:S05]  /*9ed0*/  BRA `(.L_x_1602) ;  /* 0x000009e000007947 */ /* 0x000fea0003800000 */
.L_x_1610:
        /* <DEDUP_REMOVED lines=28> */
.L_x_1613:
        /* <DEDUP_REMOVED lines=15> */
.L_x_1612:
[----:B------:R0:W5:Y:S01]  /*a190*/  LDG.E.U16 R0, [R2.64] ;  /* 0x0000002402007981 */ /* 0x000162000c1e1500 */
[----:B------:R-:W-:Y:S05]  /*a1a0*/  BRA `(.L_x_1602) ;  /* 0x0000071000007947 */ /* 0x000fea0003800000 */
.L_x_1609:
        /* <DEDUP_REMOVED lines=12> */
.L_x_1616:
        /* <DEDUP_REMOVED lines=21> */
.L_x_1620:
[----:B------:R-:W-:Y:S05]  /*a3c0*/  BSYNC B1 ;  /* 0x0000000000017941 */ /* 0x000fea0003800000 */
.L_x_1619:
[----:B------:R-:W-:Y:S01]  /*a3d0*/  LEA R3, R0, 0x3b800000, 0x17 ;  /* 0x3b80000000037811 */ /* 0x000fe200078eb8ff */
[----:B------:R-:W-:-:S05]  /*a3e0*/  IMAD.SHL.U32 R0, R2, 0x100000, RZ ;  /* 0x0010000002007824 */ /* 0x000fca00078e00ff */
[----:B------:R-:W-:Y:S02]  /*a3f0*/  LOP3.LUT R0, R3, R0, R4, 0xfe, !PT ;  /* 0x0000000003007212 */ /* 0x000fe400078efe04 */
.L_x_1618:
[----:B------:R-:W-:Y:S05]  /*a400*/  BSYNC B0 ;  /* 0x0000000000007941 */ /* 0x000fea0003800000 */
.L_x_1617:
[----:B------:R-:W-:Y:S01]  /*a410*/  F2FP.BF16.PACK_AB R0, RZ, R0 ;  /* 0x00000000ff00723e */ /* 0x000fe200000010ff */
[----:B------:R-:W-:Y:S05]  /*a420*/  BRA `(.L_x_1602) ;  /* 0x0000049000007947 */ /* 0x000fea0003800000 */
.L_x_1615:
        /* <DEDUP_REMOVED lines=21> */
.L_x_1624:
[----:B------:R-:W-:Y:S05]  /*a580*/  BSYNC B1 ;  /* 0x0000000000017941 */ /* 0x000fea0003800000 */
.L_x_1623:
[----:B------:R-:W-:Y:S01]  /*a590*/  LEA R3, R0, 0x37800000, 0x17 ;  /* 0x3780000000037811 */ /* 0x000fe200078eb8ff */
[----:B------:R-:W-:-:S05]  /*a5a0*/  IMAD.SHL.U32 R0, R2, 0x200000, RZ ;  /* 0x0020000002007824 */ /* 0x000fca00078e00ff */
[----:B------:R-:W-:Y:S02]  /*a5b0*/  LOP3.LUT R0, R3, R0, R4, 0xfe, !PT ;  /* 0x0000000003007212 */ /* 0x000fe400078efe04 */
.L_x_1622:
[----:B------:R-:W-:Y:S05]  /*a5c0*/  BSYNC B0 ;  /* 0x0000000000007941 */ /* 0x000fea0003800000 */
.L_x_1621:
[----:B------:R-:W-:Y:S01]  /*a5d0*/  F2FP.BF16.PACK_AB R0, RZ, R0 ;  /* 0x00000000ff00723e */ /* 0x000fe200000010ff */
[----:B------:R-:W-:Y:S05]  /*a5e0*/  BRA `(.L_x_1602) ;  /* 0x000002d000007947 */ /* 0x000fea0003800000 */
.L_x_1614:
        /* <DEDUP_REMOVED lines=14> */
.L_x_1628:
[----:B------:R-:W-:Y:S05]  /*a6d0*/  BSYNC B0 ;  /* 0x0000000000007941 */ /* 0x000fea0003800000 */
.L_x_1627:
[----:B------:R-:W-:Y:S01]  /*a6e0*/  F2FP.BF16.PACK_AB R0, RZ, R0 ;  /* 0x00000000ff00723e */ /* 0x000fe200000010ff */
[----:B------:R-:W-:Y:S05]  /*a6f0*/  BRA `(.L_x_1602) ;  /* 0x000001c000007947 */ /* 0x000fea0003800000 */
.L_x_1601:
        /* <DEDUP_REMOVED lines=21> */
.L_x_1626:
[----:B------:R-:W2:Y:S02]  /*a850*/  LDG.E.64 R2, [R2.64] ;  /* 0x0000002402027981 */ /* 0x000ea4000c1e1b00 */
[----:B--2---:R-:W0:Y:S02]  /*a860*/  I2F.U64 R0, R2 ;  /* 0x0000000200007312 */ /* 0x004e240000301000 */
[----:B0-----:R-:W-:Y:S01]  /*a870*/  F2FP.BF16.PACK_AB R0, RZ, R0 ;  /* 0x00000000ff00723e */ /* 0x001fe200000010ff */
[----:B------:R-:W-:Y:S05]  /*a880*/  BRA `(.L_x_1602) ;  /* 0x0000003000007947 */ /* 0x000fea0003800000 */
.L_x_1625:
[----:B------:R-:W2:Y:S02]  /*a890*/  LDG.E R2, [R2.64] ;  /* 0x0000002402027981 */ /* 0x000ea4000c1e1900 */
[----:B--2---:R-:W0:Y:S02]  /*a8a0*/  I2F.U32 R0, R2 ;  /* 0x0000000200007306 */ /* 0x004e240000201000 */
[----:B0-----:R-:W-:-:S06]  /*a8b0*/  F2FP.BF16.PACK_AB R0, RZ, R0 ;  /* 0x00000000ff00723e */ /* 0x001fcc00000010ff */
.L_x_1602:
        /* <DEDUP_REMOVED lines=22> */
.L_x_1632:
[----:B------:R-:W-:-:S06]  /*aa20*/  PRMT R3, RZ, 0x5410, R2 ;  /* 0x00005410ff037816 */ /* 0x000fcc0000000002 */
[----:B------:R-:W0:Y:S02]  /*aa30*/  F2I.S64.TRUNC R2, R3 ;  /* 0x0000000300027311 */ /* 0x000e24000020d900 */
[----:B0-----:R-:W-:Y:S01]  /*aa40*/  STG.E.U8 [R16.64], R2 ;  /* 0x0000000210007986 */ /* 0x001fe2000c101124 */
[----:B------:R-:W-:Y:S05]  /*aa50*/  EXIT ;  /* 0x000000000000794d */ /* 0x000fea0003800000 */
.L_x_1631:
        /* <DEDUP_REMOVED lines=10> */
.L_x_1635:
[----:B------:R-:W-:-:S04]  /*ab00*/  PRMT R2, RZ, 0x5410, R2 ;  /* 0x00005410ff027816 */ /* 0x000fc80000000002 */
[----:B------:R-:W0:Y:S02]  /*ab10*/  F2I.FTZ.TRUNC.NTZ R3, R2 ;  /* 0x0000000200037305 */ /* 0x000e24000021f100 */
[----:B0-----:R-:W-:Y:S01]  /*ab20*/  STG.E [R16.64], R3 ;  /* 0x0000000310007986 */ /* 0x001fe2000c101924 */
[----:B------:R-:W-:Y:S05]  /*ab30*/  EXIT ;  /* 0x000000000000794d */ /* 0x000fea0003800000 */
.L_x_1634:
[----:B------:R-:W-:-:S04]  /*ab40*/  PRMT R2, RZ, 0x5410, R2 ;  /* 0x00005410ff027816 */ /* 0x000fc80000000002 */
[----:B------:R-:W0:Y:S02]  /*ab50*/  F2I.FTZ.TRUNC.NTZ R3, R2 ;  /* 0x0000000200037305 */ /* 0x000e24000021f100 */
[----:B0-----:R-:W-:Y:S01]  /*ab60*/  STG.E.U16 [R16.64], R3 ;  /* 0x0000000310007986 */ /* 0x001fe2000c101524 */
[----:B------:R-:W-:Y:S05]  /*ab70*/  EXIT ;  /* 0x000000000000794d */ /* 0x000fea0003800000 */
.L_x_1630:
        /* <DEDUP_REMOVED lines=9> */
.L_x_1637:
[----:B------:R-:W-:-:S04]  /*ac10*/  PRMT R0, RZ, 0x5410, R2 ;  /* 0x00005410ff007816 */ /* 0x000fc80000000002 */
[----:B------:R-:W-:-:S05]  /*ac20*/  F2FP.PACK_AB R0, RZ, R0 ;  /* 0x00000000ff00723e */ /* 0x000fca00000000ff */
[----:B------:R-:W-:Y:S01]  /*ac30*/  STG.E.U16 [R16.64], R0 ;  /* 0x0000000010007986 */ /* 0x000fe2000c101524 */
[----:B------:R-:W-:Y:S05]  /*ac40*/  EXIT ;  /* 0x000000000000794d */ /* 0x000fea0003800000 */
.L_x_1636:
        /* <DEDUP_REMOVED lines=10> */
.L_x_1639:
[----:B------:R-:W-:-:S04]  /*acf0*/  PRMT R2, RZ, 0x5410, R2 ;  /* 0x00005410ff027816 */ /* 0x000fc80000000002 */
[----:B------:R-:W-:-:S04]  /*ad00*/  F2FP.PACK_AB R3, RZ, R2 ;  /* 0x00000002ff03723e */ /* 0x000fc800000000ff */
[----:B------:R-:W-:-:S05]  /*ad10*/  PRMT R3, R3, 0x5410, RZ ;  /* 0x0000541003037816 */ /* 0x000fca00000000ff */
[----:B------:R-:W-:Y:S01]  /*ad20*/  STG.E [R16.64], R3 ;  /* 0x0000000310007986 */ /* 0x000fe2000c101924 */
[----:B------:R-:W-:Y:S05]  /*ad30*/  EXIT ;  /* 0x000000000000794d */ /* 0x000fea0003800000 */
.L_x_1638:
[----:B------:R-:W-:-:S05]  /*ad40*/  PRMT R2, RZ, 0x5410, R2 ;  /* 0x00005410ff027816 */ /* 0x000fca0000000002 */
[----:B------:R-:W-:-:S06]  /*ad50*/  FMUL.FTZ R2, R2, 1 ;  /* 0x3f80000002027820 */ /* 0x000fcc0000410000 */
[----:B------:R-:W0:Y:S02]  /*ad60*/  F2F.F64.F32 R2, R2 ;  /* 0x0000000200027310 */ /* 0x000e240000201800 */
[----:B0-----:R-:W-:Y:S01]  /*ad70*/  STG.E.64 [R16.64], R2 ;  /* 0x0000000210007986 */ /* 0x001fe2000c101b24 */
[----:B------:R-:W-:Y:S05]  /*ad80*/  EXIT ;  /* 0x000000000000794d */ /* 0x000fea0003800000 */
.L_x_1629:
        /* <DEDUP_REMOVED lines=13> */
.L_x_1642:
[----:B------:R-:W-:Y:S01]  /*ae60*/  PRMT R2, RZ, 0x5410, R2 ;  /* 0x00005410ff027816 */ /* 0x000fe20000000002 */
[----:B------:R-:W-:-:S04]  /*ae70*/  CS2R R6, SRZ ;  /* 0x0000000000067805 */ /* 0x000fc8000001ff00 */
[----:B------:R-:W-:-:S04]  /*ae80*/  FMUL.FTZ R2, R2, 1 ;  /* 0x3f80000002027820 */ /* 0x000fc80000410000 */
[----:B------:R-:W0:Y:S02]  /*ae90*/  F2F.F64.F32 R4, R2 ;  /* 0x0000000200047310 */ /* 0x000e240000201800 */
[----:B0-----:R-:W-:Y:S01]  /*aea0*/  STG.E.128 [R16.64], R4 ;  /* 0x0000000410007986 */ /* 0x001fe2000c101d24 */
[----:B------:R-:W-:Y:S05]  /*aeb0*/  EXIT ;  /* 0x000000000000794d */ /* 0x000fea0003800000 */
.L_x_1641:
        /* <DEDUP_REMOVED lines=21> */
.L_x_1646:
[----:B------:R-:W-:Y:S05]  /*b010*/  BSYNC B0 ;  /* 0x0000000000007941 */ /* 0x000fea0003800000 */
.L_x_1645:
[----:B------:R-:W-:-:S05]  /*b020*/  LOP3.LUT R3, R0, R3, RZ, 0xfc, !PT ;  /* 0x0000000300037212 */ /* 0x000fca00078efcff */
[----:B------:R-:W-:Y:S01]  /*b030*/  STG.E.U8 [R16.64], R3 ;  /* 0x0000000310007986 */ /* 0x000fe2000c101124 */
[----:B------:R-:W-:Y:S05]  /*b040*/  EXIT ;  /* 0x000000000000794d */ /* 0x000fea0003800000 */
.L_x_1644:
        /* <DEDUP_REMOVED lines=13> */
.L_x_1648:
[----:B------:R-:W-:Y:S01]  /*b120*/  IMAD.MOV.U32 R0, RZ, RZ, 0x7f ;  /* 0x0000007fff007424 */ /* 0x000fe200078e00ff */
[----:B------:R-:W-:-:S04]  /*b130*/  ISETP.GT.U32.AND P0, PT, R2, 0x7f800000, PT ;  /* 0x7f8000000200780c */ /* 0x000fc80003f04070 */
[----:B------:R-:W-:-:S04]  /*b140*/  SEL R0, R0, 0x7c, P0 ;  /* 0x0000007c00007807 */ /* 0x000fc80000000000 */
.L_x_1649:
[----:B------:R-:W-:Y:S05]  /*b150*/  BSYNC B0 ;  /* 0x0000000000007941 */ /* 0x000fea0003800000 */
.L_x_1647:
[----:B------:R-:W-:-:S04]  /*b160*/  LOP3.LUT R2, R3, 0x80000000, RZ, 0xc0, !PT ;  /* 0x8000000003027812 */ /* 0x000fc800078ec0ff */
[----:B------:R-:W-:-:S04]  /*b170*/  SHF.R.U32.HI R3, RZ, 0x18, R2 ;  /* 0x00000018ff037819 */ /* 0x000fc80000011602 */
[----:B------:R-:W-:-:S05]  /*b180*/  LOP3.LUT R3, R0, R3, RZ, 0xfc, !PT ;  /* 0x0000000300037212 */ /* 0x000fca00078efcff */
[----:B------:R-:W-:Y:S01]  /*b190*/  STG.E.U8 [R16.64], R3 ;  /* 0x0000000310007986 */ /* 0x000fe2000c101124 */
[----:B------:R-:W-:Y:S05]  /*b1a0*/  EXIT ;  /* 0x000000000000794d */ /* 0x000fea0003800000 */
.L_x_1643:
[----:B------:R-:W-:Y:S01]  /*b1b0*/  STG.E.U16 [R16.64], R2 ;  /* 0x0000000210007986 */ /* 0x000fe2000c101524 */
[----:B------:R-:W-:Y:S05]  /*b1c0*/  EXIT ;  /* 0x000000000000794d */ /* 0x000fea0003800000 */
.L_x_1640:
        /* <DEDUP_REMOVED lines=12> */
.L_x_1652:
        /* <DEDUP_REMOVED lines=17> */
.L_x_1655:
[----:B------:R-:W-:-:S04]  /*b3a0*/  LOP3.LUT R2, R3, 0x80000000, RZ, 0xc0, !PT ;  /* 0x8000000003027812 */ /* 0x000fc800078ec0ff */
[----:B------:R-:W-:-:S04]  /*b3b0*/  SHF.R.U32.HI R3, RZ, 0x18, R2 ;  /* 0x00000018ff037819 */ /* 0x000fc80000011602 */
[----:B------:R-:W-:-:S04]  /*b3c0*/  LOP3.LUT R0, R0, R3, RZ, 0xfc, !PT ;  /* 0x0000000300007212 */ /* 0x000fc800078efcff */
[----:B------:R-:W-:Y:S02]  /*b3d0*/  PRMT R8, R0, 0x7610, R8 ;  /* 0x0000761000087816 */ /* 0x000fe40000000008 */
.L_x_1654:
[----:B------:R-:W-:Y:S05]  /*b3e0*/  BSYNC B0 ;  /* 0x0000000000007941 */ /* 0x000fea0003800000 */
.L_x_1653:
[----:B------:R-:W-:Y:S01]  /*b3f0*/  STG.E.U8 [R16.64], R8 ;  /* 0x0000000810007986 */ /* 0x000fe2000c101124 */
[----:B------:R-:W-:Y:S05]  /*b400*/  EXIT ;  /* 0x000000000000794d */ /* 0x000fea0003800000 */
.L_x_1651:
        /* <DEDUP_REMOVED lines=17> */
.L_x_1658:
[----:B------:R-:W-:-:S04]  /*b520*/  LOP3.LUT R2, R3, 0x80000000, RZ, 0xc0, !PT ;  /* 0x8000000003027812 */ /* 0x000fc800078ec0ff */
[----:B------:R-:W-:-:S04]  /*b530*/  SHF.R.U32.HI R3, RZ, 0x18, R2 ;  /* 0x00000018ff037819 */ /* 0x000fc80000011602 */
[----:B------:R-:W-:-:S04]  /*b540*/  LOP3.LUT R0, R0, R3, RZ, 0xfc, !PT ;  /* 0x0000000300007212 */ /* 0x000fc800078efcff */
[----:B------:R-:W-:Y:S02]  /*b550*/  PRMT R8, R0, 0x7610, R8 ;  /* 0x0000761000087816 */ /* 0x000fe40000000008 */
.L_x_1657:
[----:B------:R-:W-:Y:S05]  /*b560*/  BSYNC B0 ;  /* 0x0000000000007941 */ /* 0x000fea0003800000 */
.L_x_1656:
[----:B------:R-:W-:Y:S01]  /*b570*/  STG.E.U8 [R16.64], R8 ;  /* 0x0000000810007986 */ /* 0x000fe2000c101124 */
[----:B------:R-:W-:Y:S05]  /*b580*/  EXIT ;  /* 0x000000000000794d */ /* 0x000fea0003800000 */
.L_x_1650:
        /* <DEDUP_REMOVED lines=22> */
.L_x_1633:
        /* <DEDUP_REMOVED lines=20> */
.L_x_1660:
[----:B------:R-:W-:-:S06]  /*b830*/  PRMT R2, RZ, 0x5410, R2 ;  /* 0x00005410ff027816 */ /* 0x000fcc0000000002 */
[----:B------:R-:W0:Y:S02]  /*b840*/  F2I.U64.TRUNC R2, R2 ;  /* 0x0000000200027311 */ /* 0x000e24000020d800 */
[----:B0-----:R-:W-:Y:S01]  /*b850*/  STG.E.64 [R16.64], R2 ;  /* 0x0000000210007986 */ /* 0x001fe2000c101b24 */
[----:B------:R-:W-:Y:S05]  /*b860*/  EXIT ;  /* 0x000000000000794d */ /* 0x000fea0003800000 */
.L_x_1659:
[----:B------:R-:W-:-:S04]  /*b870*/  PRMT R2, RZ, 0x5410, R2 ;  /* 0x00005410ff027816 */ /* 0x000fc80000000002 */
[----:B------:R-:W0:Y:S02]  /*b880*/  F2I.FTZ.U32.TRUNC.NTZ R3, R2 ;  /* 0x0000000200037305 */ /* 0x000e24000021f000 */
[----:B0-----:R-:W-:Y:S01]  /*b890*/  STG.E [R16.64], R3 ;  /* 0x0000000310007986 */ /* 0x001fe2000c101924 */
[----:B------:R-:W-:Y:S05]  /*b8a0*/  EXIT ;  /* 0x000000000000794d */ /* 0x000fea0003800000 */
.L_x_1661:
        /* <DEDUP_REMOVED lines=13> */
.L_x_17729:


//--------------------- .text._ZN2at6native27unrolled_elementwise_kernelINS0_13AUnaryFunctorIN3c108BFloat16ES4_S4_NS0_15binary_internal10DivFunctorIS4_EEEESt5arrayIPcLm2EELi4E23TrivialOffsetCalculatorILi1EjESD_NS0_6memory12LoadWithCastILi1EEENSE_13StoreWithCastILi1EEEEEviT_T0_T2_T3_T4_T5_ --------------------------
	.section	.text._ZN2at6native27unrolled_elementwise_kernelINS0_13AUnaryFunctorIN3c108BFloat16ES4_S4_NS0_15binary_internal10DivFunctorIS4_EEEESt5arrayIPcLm2EELi4E23TrivialOffsetCalculatorILi1EjESD_NS0_6memory12LoadWithCastILi1EEENSE_13StoreWithCastILi1EEEEEviT_T0_T2_T3_T4_T5_,"ax",@progbits
	.sectioninfo	@"SHI_REGISTERS=28"
	.align	128
        .global         _ZN2at6native27unrolled_elementwise_kernelINS0_13AUnaryFunctorIN3c108BFloat16ES4_S4_NS0_15binary_internal10DivFunctorIS4_EEEESt5arrayIPcLm2EELi4E23TrivialOffsetCalculatorILi1EjESD_NS0_6memory12LoadWithCastILi1EEENSE_13StoreWithCastILi1EEEEEviT_T0_T2_T3_T4_T5_
        .type           _ZN2at6native27unrolled_elementwise_kernelINS0_13AUnaryFunctorIN3c108BFloat16ES4_S4_NS0_15binary_internal10DivFunctorIS4_EEEESt5arrayIPcLm2EELi4E23TrivialOffsetCalculatorILi1EjESD_NS0_6memory12LoadWithCastILi1EEENSE_13StoreWithCastILi1EEEEEviT_T0_T2_T3_T4_T5_,@function
        .size           _ZN2at6native27unrolled_elementwise_kernelINS0_13AUnaryFunctorIN3c108BFloat16ES4_S4_NS0_15binary_internal10DivFunctorIS4_EEEESt5arrayIPcLm2EELi4E23TrivialOffsetCalculatorILi1EjESD_NS0_6memory12LoadWithCastILi1EEENSE_13StoreWithCastILi1EEEEEviT_T0_T2_T3_T4_T5_,(.L_x_17730 - _ZN2at6native27unrolled_elementwise_kernelINS0_13AUnaryFunctorIN3c108BFloat16ES4_S4_NS0_15binary_internal10DivFunctorIS4_EEEESt5arrayIPcLm2EELi4E23TrivialOffsetCalculatorILi1EjESD_NS0_6memory12LoadWithCastILi1EEENSE_13StoreWithCastILi1EEEEEviT_T0_T2_T3_T4_T5_)
        .other          _ZN2at6native27unrolled_elementwise_kernelINS0_13AUnaryFunctorIN3c108BFloat16ES4_S4_NS0_15binary_internal10DivFunctorIS4_EEEESt5arrayIPcLm2EELi4E23TrivialOffsetCalculatorILi1EjESD_NS0_6memory12LoadWithCastILi1EEENSE_13StoreWithCastILi1EEEEEviT_T0_T2_T3_T4_T5_,@"STO_CUDA_ENTRY STV_DEFAULT"
_ZN2at6native27unrolled_elementwise_kernelINS0_13AUnaryFunctorIN3c108BFloat16ES4_S4_NS0_15binary_internal10DivFunctorIS4_EEEESt5arrayIPcLm2EELi4E23TrivialOffsetCalculatorILi1EjESD_NS0_6memory12LoadWithCastILi1EEENSE_13StoreWithCastILi1EEEEEviT_T0_T2_T3_T4_T5_:
.text._ZN2at6native27unrolled_elementwise_kernelINS0_13AUnaryFunctorIN3c108BFloat16ES4_S4_NS0_15binary_internal10DivFunctorIS4_EEEESt5arrayIPcLm2EELi4E23TrivialOffsetCalculatorILi1EjESD_NS0_6memory12LoadWithCastILi1EEENSE_13StoreWithCastILi1EEEEEviT_T0_T2_T3_T4_T5_:
        /* <DEDUP_REMOVED lines=32> */
.L_x_1667:
[----:B------:R-:W2:Y:S02]  /*0200*/  LDG.E.U8 R2, [R2.64] ;  /* 0x0000002402027981 */ /* 0x000ea4000c1e1100 */
[----:B--2---:R-:W0:Y:S02]  /*0210*/  I2F.U16 R0, R2 ;  /* 0x0000000200007306 */ /* 0x004e240000101000 */
[----:B0-----:R-:W-:-:S04]  /*0220*/  F2FP.BF16.PACK_AB R0, RZ, R0 ;  /* 0x00000000ff00723e */ /* 0x001fc800000010ff */
[----:B------:R-:W-:Y:S01]  /*0230*/  PRMT R22, R0, 0x7610, R22 ;  /* 0x0000761000167816 */ /* 0x000fe20000000016 */
[----:B------:R-:W-:Y:S05]  /*0240*/  BRA `(.L_x_1669) ;  /* 0x00000f1000007947 */ /* 0x000fea0003800000 */
.L_x_1666:
        /* <DEDUP_REMOVED lines=11> */
.L_x_1671:
[----:B------:R-:W2:Y:S02]  /*0300*/  LDG.E R2, [R2.64] ;  /* 0x0000002402027981 */ /* 0x000ea4000c1e1900 */
[----:B--2---:R-:W0:Y:S02]  /*0310*/  I2F R0, R2 ;  /* 0x0000000200007306 */ /* 0x004e240000201400 */
[----:B0-----:R-:W-:-:S04]  /*0320*/  F2FP.BF16.PACK_AB R0, RZ, R0 ;  /* 0x00000000ff00723e */ /* 0x001fc800000010ff */
[----:B------:R-:W-:Y:S01]  /*0330*/  PRMT R22, R0, 0x7610, R22 ;  /* 0x0000761000167816 */ /* 0x000fe20000000016 */
[----:B------:R-:W-:Y:S05]  /*0340*/  BRA `(.L_x_1669) ;  /* 0x00000e1000007947 */ /* 0x000fea0003800000 */
.L_x_1670:
[----:B------:R-:W2:Y:S02]  /*0350*/  LDG.E.U16 R2, [R2.64] ;  /* 0x0000002402027981 */ /* 0x000ea4000c1e1500 */
[----:B--2---:R-:W0:Y:S02]  /*0360*/  I2F.S16 R0, R2 ;  /* 0x0000000200007306 */ /* 0x004e240000101400 */
[----:B0-----:R-:W-:-:S04]  /*0370*/  F2FP.BF16.PACK_AB R0, RZ, R0 ;  /* 0x00000000ff00723e */ /* 0x001fc800000010ff */
[----:B------:R-:W-:Y:S01]  /*0380*/  PRMT R22, R0, 0x7610, R22 ;  /* 0x0000761000167816 */ /* 0x000fe20000000016 */
[----:B------:R-:W-:Y:S05]  /*0390*/  BRA `(.L_x_1669) ;  /* 0x00000dc000007947 */ /* 0x000fea0003800000 */
.L_x_1665:
        /* <DEDUP_REMOVED lines=9> */
.L_x_1673:
[----:B------:R-:W2:Y:S02]  /*0430*/  LDG.E.U16 R0, [R2.64] ;  /* 0x0000002402007981 */ /* 0x000ea4000c1e1500 */
[----:B--2---:R-:W-:-:S05]  /*0440*/  HADD2.F32 R0, -RZ, R0.H0_H0 ;  /* 0x20000000ff007230 */ /* 0x004fca0000004100 */
[----:B------:R-:W-:-:S04]  /*0450*/  F2FP.BF16.PACK_AB R0, RZ, R0 ;  /* 0x00000000ff00723e */ /* 0x000fc800000010ff */
[----:B------:R-:W-:Y:S01]  /*0460*/  PRMT R22, R0, 0x7610, R22 ;  /* 0x0000761000167816 */ /* 0x000fe20000000016 */
[----:B------:R-:W-:Y:S05]  /*0470*/  BRA `(.L_x_1669) ;  /* 0x00000ce000007947 */ /* 0x000fea0003800000 */
.L_x_1672:
        /* <DEDUP_REMOVED lines=9> */
.L_x_1675:
[----:B------:R-:W2:Y:S02]  /*0510*/  LDG.E.U16 R2, [R2.64] ;  /* 0x0000002402027981 */ /* 0x000ea4000c1e1500 */
[----:B--2---:R-:W-:-:S05]  /*0520*/  HADD2.F32 R0, -RZ, R2.H0_H0 ;  /* 0x20000002ff007230 */ /* 0x004fca0000004100 */
[----:B------:R-:W-:-:S04]  /*0530*/  F2FP.BF16.PACK_AB R0, RZ, R0 ;  /* 0x00000000ff00723e */ /* 0x000fc800000010ff */
[----:B------:R-:W-:Y:S01]  /*0540*/  PRMT R22, R0, 0x7610, R22 ;  /* 0x0000761000167816 */ /* 0x000fe20000000016 */
[----:B------:R-:W-:Y:S05]  /*0550*/  BRA `(.L_x_1669) ;  /* 0x00000c0000007947 */ /* 0x000fea0003800000 */
.L_x_1674:
[----:B------:R-:W2:Y:S02]  /*0560*/  LDG.E.64 R2, [R2.64] ;  /* 0x0000002402027981 */ /* 0x000ea4000c1e1b00 */
[----:B--2---:R-:W0:Y:S01]  /*0570*/  F2F.F32.F64 R0, R2 ;  /* 0x0000000200007310 */ /* 0x004e220000301000 */
[----:B------:R-:W0:-:S14]  /*0580*/  DSETP.GEU.AND P0, PT, |R2|, c[0x2][0x0], PT ;  /* 0x008000000200762a */ /* 0x000e1c0003f0e200 */
[----:B0-----:R-:W-:-:S05]  /*0590*/  @!P0 FMUL R0, R0, 1.175494350822287508e-38 ;  /* 0x0080000000008820 */ /* 0x001fca0000400000 */
[----:B------:R-:W-:-:S04]  /*05a0*/  F2FP.BF16.PACK_AB R0, RZ, R0 ;  /* 0x00000000ff00723e */ /* 0x000fc800000010ff */
[----:B------:R-:W-:Y:S01]  /*05b0*/  PRMT R22, R0, 0x7610, R22 ;  /* 0x0000761000167816 */ /* 0x000fe20000000016 */
[----:B------:R-:W-:Y:S05]  /*05c0*/  BRA `(.L_x_1669) ;  /* 0x00000b9000007947 */ /* 0x000fea0003800000 */
.L_x_1664:
        /* <DEDUP_REMOVED lines=14> */
.L_x_1678:
[----:B------:R-:W2:Y:S02]  /*06b0*/  LDG.E.64 R2, [R2.64] ;  /* 0x0000002402027981 */ /* 0x000ea4000c1e1b00 */
[----:B--2---:R-:W0:Y:S01]  /*06c0*/  F2F.F32.F64 R0, R2 ;  /* 0x0000000200007310 */ /* 0x004e220000301000 */
[----:B------:R-:W0:-:S14]  /*06d0*/  DSETP.GEU.AND P0, PT, |R2|, c[0x2][0x0], PT ;  /* 0x008000000200762a */ /* 0x000e1c0003f0e200 */
[----:B0-----:R-:W-:-:S05]  /*06e0*/  @!P0 FMUL R0, R0, 1.175494350822287508e-38 ;  /* 0x0080000000008820 */ /* 0x001fca0000400000 */
[----:B------:R-:W-:-:S04]  /*06f0*/  F2FP.BF16.PACK_AB R0, RZ, R0 ;  /* 0x00000000ff00723e */ /* 0x000fc800000010ff */
[----:B------:R-:W-:Y:S01]  /*0700*/  PRMT R22, R0, 0x7610, R22 ;  /* 0x0000761000167816 */ /* 0x000fe20000000016 */
[----:B------:R-:W-:Y:S05]  /*0710*/  BRA `(.L_x_1669) ;  /* 0x00000a4000007947 */ /* 0x000fea0003800000 */
.L_x_1677:
        /* <DEDUP_REMOVED lines=28> */
.L_x_1680:
        /* <DEDUP_REMOVED lines=16> */
.L_x_1679:
[----:B------:R0:W5:Y:S01]  /*09e0*/  LDG.E.U16 R22, [R2.64] ;  /* 0x0000002402167981 */ /* 0x000162000c1e1500 */
[----:B------:R-:W-:Y:S05]  /*09f0*/  BRA `(.L_x_1669) ;  /* 0x0000076000007947 */ /* 0x000fea0003800000 */
.L_x_1676:
        /* <DEDUP_REMOVED lines=12> */
.L_x_1683:
        /* <DEDUP_REMOVED lines=21> */
.L_x_1687:
[----:B------:R-:W-:Y:S05]  /*0c10*/  BSYNC B1 ;  /* 0x0000000000017941 */ /* 0x000fea0003800000 */
.L_x_1686:
[----:B------:R-:W-:Y:S01]  /*0c20*/  LEA R3, R0, 0x3b800000, 0x17 ;  /* 0x3b80000000037811 */ /* 0x000fe200078eb8ff */
[----:B------:R-:W-:-:S05]  /*0c30*/  IMAD.SHL.U32 R0, R2, 0x100000, RZ ;  /* 0x0010000002007824 */ /* 0x000fca00078e00ff */
[----:B------:R-:W-:Y:S02]  /*0c40*/  LOP3.LUT R0, R3, R0, R4, 0xfe, !PT ;  /* 0x0000000003007212 */ /* 0x000fe400078efe04 */
.L_x_1685:
[----:B------:R-:W-:Y:S05]  /*0c50*/  BSYNC B0 ;  /* 0x0000000000007941 */ /* 0x000fea0003800000 */
.L_x_1684:
[----:B------:R-:W-:-:S04]  /*0c60*/  F2FP.BF16.PACK_AB R0, RZ, R0 ;  /* 0x00000000ff00723e */ /* 0x000fc800000010ff */
[----:B------:R-:W-:Y:S01]  /*0c70*/  PRMT R22, R0, 0x7610, R22 ;  /* 0x0000761000167816 */ /* 0x000fe20000000016 */
[----:B------:R-:W-:Y:S05]  /*0c80*/  BRA `(.L_x_1669) ;  /* 0x000004d000007947 */ /* 0x000fea0003800000 */
.L_x_1682:
        /* <DEDUP_REMOVED lines=21> */
.L_x_1691:
[----:B------:R-:W-:Y:S05]  /*0de0*/  BSYNC B1 ;  /* 0x0000000000017941 */ /* 0x000fea0003800000 */
.L_x_1690:
[----:B------:R-:W-:Y:S01]  /*0df0*/  LEA R3, R0, 0x37800000, 0x17 ;  /* 0x3780000000037811 */ /* 0x000fe200078eb8ff */
[----:B------:R-:W-:-:S05]  /*0e00*/  IMAD.SHL.U32 R0, R2, 0x200000, RZ ;  /* 0x0020000002007824 */ /* 0x000fca00078e00ff */
[----:B------:R-:W-:Y:S02]  /*0e10*/  LOP3.LUT R0, R3, R0, R4, 0xfe, !PT ;  /* 0x0000000003007212 */ /* 0x000fe400078efe04 */
.L_x_1689:
[----:B------:R-:W-:Y:S05]  /*0e20*/  BSYNC B0 ;  /* 0x0000000000007941 */ /* 0x000fea0003800000 */
.L_x_1688:
[----:B------:R-:W-:-:S04]  /*0e30*/  F2FP.BF16.PACK_AB R0, RZ, R0 ;  /* 0x00000000ff00723e */ /* 0x000fc800000010ff */
[----:B------:R-:W-:Y:S01]  /*0e40*/  PRMT R22, R0, 0x7610, R22 ;  /* 0x0000761000167816 */ /* 0x000fe20000000016 */
[----:B------:R-:W-:Y:S05]  /*0e50*/  BRA `(.L_x_1669) ;  /* 0x0000030000007947 */ /* 0x000fea0003800000 */
.L_x_1681:
        /* <DEDUP_REMOVED lines=14> */
.L_x_1695:
[----:B------:R-:W-:Y:S05]  /*0f40*/  BSYNC B0 ;  /* 0x0000000000007941 */ /* 0x000fea0003800000 */
.L_x_1694:
[----:B------:R-:W-:-:S04]  /*0f50*/  F2FP.BF16.PACK_AB R0, RZ, R0 ;  /* 0x00000000ff00723e */ /* 0x000fc800000010ff */
[----:B------:R-:W-:Y:S01]  /*0f60*/  PRMT R22, R0, 0x7610, R22 ;  /* 0x0000761000167816 */ /* 0x000fe20000000016 */
[----:B------:R-:W-:Y:S05]  /*0f70*/  BRA `(.L_x_1669) ;  /* 0x000001e000007947 */ /* 0x000fea0003800000 */
.L_x_1668:
        /* <DEDUP_REMOVED lines=21> */
.L_x_1693:
[----:B------:R-:W2:Y:S02]  /*10d0*/  LDG.E.64 R2, [R2.64] ;  /* 0x0000002402027981 */ /* 0x000ea4000c1e1b00 */
[----:B--2---:R-:W0:Y:S02]  /*10e0*/  I2F.U64 R0, R2 ;  /* 0x0000000200007312 */ /* 0x004e240000301000 */
[----:B0-----:R-:W-:-:S04]  /*10f0*/  F2FP.BF16.PACK_AB R0, RZ, R0 ;  /* 0x00000000ff00723e */ /* 0x001fc800000010ff */
[----:B------:R-:W-:Y:S01]  /*1100*/  PRMT R22, R0, 0x7610, R22 ;  /* 0x0000761000167816 */ /* 0x000fe20000000016 */
[----:B------:R-:W-:Y:S05]  /*1110*/  BRA `(.L_x_1669) ;  /* 0x0000004000007947 */ /* 0x000fea0003800000 */
.L_x_1692:
[----:B------:R-:W2:Y:S02]  /*1120*/  LDG.E R2, [R2.64] ;  /* 0x0000002402027981 */ /* 0x000ea4000c1e1900 */
[----:B--2---:R-:W0:Y:S02]  /*1130*/  I2F.U32 R0, R2 ;  /* 0x0000000200007306 */ /* 0x004e240000201000 */
[----:B0-----:R-:W-:-:S04]  /*1140*/  F2FP.BF16.PACK_AB R0, RZ, R0 ;  /* 0x00000000ff00723e */ /* 0x001fc800000010ff */
[----:B------:R-:W-:Y:S02]  /*1150*/  PRMT R22, R0, 0x7610, R22 ;  /* 0x0000761000167816 */ /* 0x000fe40000000016 */
.L_x_1669:
[----:B------:R-:W1:Y:S02]  /*1160*/  S2R R24, SR_TID.X ;  /* 0x0000000000187919 */ /* 0x000e640000002100 */
[----:B-1----:R-:W-:-:S03]  /*1170*/  IADD3 R24, R24, 0x80, RZ ;  /* 0x0000008018187810 */ /* 0x002fc60007ffe0ff */
.L_x_1663:
[----:B-1----:R-:W-:Y:S05]  /*1180*/  BSYNC B6 ;  /* 0x0000000000067941 */ /* 0x002fea0003800000 */
.L_x_1662:
        /* <DEDUP_REMOVED lines=24> */
.L_x_1701:
[----:B------:R-:W2:Y:S02]  /*1310*/  LDG.E.U8 R2, [R2.64] ;  /* 0x0000002402027981 */ /* 0x000ea4000c1e1100 */
[----:B--2---:R-:W0:Y:S02]  /*1320*/  I2F.U16 R0, R2 ;  /* 0x0000000200007306 */ /* 0x004e240000101000 */
[----:B0-----:R-:W-:-:S04]  /*1330*/  F2FP.BF16.PACK_AB R0, RZ, R0 ;  /* 0x00000000ff00723e */ /* 0x001fc800000010ff */
[----:B------:R-:W-:Y:S01]  /*1340*/  PRMT R18, R0, 0x7610, R18 ;  /* 0x0000761000127816 */ /* 0x000fe20000000012 */
[----:B------:R-:W-:Y:S05]  /*1350*/  BRA `(.L_x_1703) ;  /* 0x00000f0000007947 */ /* 0x000fea0003800000 */
.L_x_1700:
        /* <DEDUP_REMOVED lines=11> */
.L_x_1705:
[----:B------:R-:W2:Y:S02]  /*1410*/  LDG.E R2, [R2.64] ;  /* 0x0000002402027981 */ /* 0x000ea4000c1e1900 */
[----:B--2---:R-:W0:Y:S02]  /*1420*/  I2F R0, R2 ;  /* 0x0000000200007306 */ /* 0x004e240000201400 */
[----:B0-----:R-:W-:-:S04]  /*1430*/  F2FP.BF16.PACK_AB R0, RZ, R0 ;  /* 0x00000000ff00723e */ /* 0x001fc800000010ff */
[----:B------:R-:W-:Y:S01]  /*1440*/  PRMT R18, R0, 0x7610, R18 ;  /* 0x0000761000127816 */ /* 0x000fe20000000012 */
[----:B------:R-:W-:Y:S05]  /*1450*/  BRA `(.L_x_1703) ;  /* 0x00000e0000007947 */ /* 0x000fea0003800000 */
.L_x_1704:
[----:B------:R-:W2:Y:S02]  /*1460*/  LDG.E.U16 R2, [R2.64] ;  /* 0x0000002402027981 */ /* 0x000ea4000c1e1500 */
[----:B--2---:R-:W0:Y:S02]  /*1470*/  I2F.S16 R0, R2 ;  /* 0x0000000200007306 */ /* 0x004e240000101400 */
[----:B0-----:R-:W-:-:S04]  /*1480*/  F2FP.BF16.PACK_AB R0, RZ, R0 ;  /* 0x00000000ff00723e */ /* 0x001fc800000010ff */
[----:B------:R-:W-:Y:S01]  /*1490*/  PRMT R18, R0, 0x7610, R18 ;  /* 0x0000761000127816 */ /* 0x000fe20000000012 */
[----:B------:R-:W-:Y:S05]  /*14a0*/  BRA `(.L_x_1703) ;  /* 0x00000db000007947 */ /* 0x000fea0003800000 */
.L_x_1699:
        /* <DEDUP_REMOVED lines=9> */
.L_x_1707:
[----:B------:R-:W2:Y:S02]  /*1540*/  LDG.E.U16 R0, [R2.64] ;  /* 0x0000002402007981 */ /* 0x000ea4000c1e1500 */
[----:B--2---:R-:W-:-:S05]  /*1550*/  HADD2.F32 R0, -RZ, R0.H0_H0 ;  /* 0x20000000ff007230 */ /* 0x004fca0000004100 */
[----:B------:R-:W-:-:S04]  /*1560*/  F2FP.BF16.PACK_AB R0, RZ, R0 ;  /* 0x00000000ff00723e */ /* 0x000fc800000010ff */
[----:B------:R-:W-:Y:S01]  /*1570*/  PRMT R18, R0, 0x7610, R18 ;  /* 0x0000761000127816 */ /* 0x000fe20000000012 */
[----:B------:R-:W-:Y:S05]  /*1580*/  BRA `(.L_x_1703) ;  /* 0x00000cd000007947 */ /* 0x000fea0003800000 */
.L_x_1706:
        /* <DEDUP_REMOVED lines=9> */
.L_x_1709:
[----:B------:R-:W2:Y:S02]  /*1620*/  LDG.E.U16 R2, [R2.64] ;  /* 0x0000002402027981 */ /* 0x000ea4000c1e1500 */
[----:B--2---:R-:W-:-:S05]  /*1630*/  HADD2.F32 R0, -RZ, R2.H0_H0 ;  /* 0x20000002ff007230 */ /* 0x004fca0000004100 */
[----:B------:R-:W-:-:S04]  /*1640*/  F2FP.BF16.PACK_AB R0, RZ, R0 ;  /* 0x00000000ff00723e */ /* 0x000fc800000010ff */
[----:B------:R-:W-:Y:S01]  /*1650*/  PRMT R18, R0, 0x7610, R18 ;  /* 0x0000761000127816 */ /* 0x000fe20000000012 */
[----:B------:R-:W-:Y:S05]  /*1660*/  BRA `(.L_x_1703) ;  /* 0x00000bf000007947 */ /* 0x000fea0003800000 */
.L_x_1708:
[----:B------:R-:W2:Y:S02]  /*1670*/  LDG.E.64 R2, [R2.64] ;  /* 0x0000002402027981 */ /* 0x000ea4000c1e1b00 */
[----:B--2---:R-:W0:Y:S01]  /*1680*/  F2F.F32.F64 R0, R2 ;  /* 0x0000000200007310 */ /* 0x004e220000301000 */
[----:B------:R-:W0:-:S14]  /*1690*/  DSETP.GEU.AND P0, PT, |R2|, c[0x2][0x0], PT ;  /* 0x008000000200762a */ /* 0x000e1c0003f0e200 */
[----:B0-----:R-:W-:-:S05]  /*16a0*/  @!P0 FMUL R0, R0, 1.175494350822287508e-38 ;  /* 0x0080000000008820 */ /* 0x001fca0000400000 */
[----:B------:R-:W-:-:S04]  /*16b0*/  F2FP.BF16.PACK_AB R0, RZ, R0 ;  /* 0x00000000ff00723e */ /* 0x000fc800000010ff */
[----:B------:R-:W-:Y:S01]  /*16c0*/  PRMT R18, R0, 0x7610, R18 ;  /* 0x0000761000127816 */ /* 0x000fe20000000012 */
[----:B------:R-:W-:Y:S05]  /*16d0*/  BRA `(.L_x_1703) ;  /* 0x00000b8000007947 */ /* 0x000fea0003800000 */
.L_x_1698:
        /* <DEDUP_REMOVED lines=14> */
.L_x_1712:
[----:B------:R-:W2:Y:S02]  /*17c0*/  LDG.E.64 R2, [R2.64] ;  /* 0x0000002402027981 */ /* 0x000ea4000c1e1b00 */
[----:B--2---:R-:W0:Y:S01]  /*17d0*/  F2F.F32.F64 R0, R2 ;  /* 0x0000000200007310 */ /* 0x004e220000301000 */
[----:B------:R-:W0:-:S14]  /*17e0*/  DSETP.GEU.AND P0, PT, |R2|, c[0x2][0x0], PT ;  /* 0x008000000200762a */ /* 0x000e1c0003f0e200 */
[----:B0-----:R-:W-:-:S05]  /*17f0*/  @!P0 FMUL R0, R0, 1.175494350822287508e-38 ;  /* 0x0080000000008820 */ /* 0x001fca0000400000 */
[----:B------:R-:W-:-:S04]  /*1800*/  F2FP.BF16.PACK_AB R0, RZ, R0 ;  /* 0x00000000ff00723e */ /* 0x000fc800000010ff */
[----:B------:R-:W-:Y:S01]  /*1810*/  PRMT R18, R0, 0x7610, R18 ;  /* 0x0000761000127816 */ /* 0x000fe20000000012 */
[----:B------:R-:W-:Y:S05]  /*1820*/  BRA `(.L_x_1703) ;  /* 0x00000a3000007947 */ /* 0x000fea0003800000 */
.L_x_1711:
        /* <DEDUP_REMOVED lines=28> */
.L_x_1714:
        /* <DEDUP_REMOVED lines=15> */
.L_x_1713:
[----:B------:R0:W5:Y:S01]  /*1ae0*/  LDG.E.U16 R18, [R2.64] ;  /* 0x0000002402127981 */ /* 0x000162000c1e1500 */
[----:B------:R-:W-:Y:S05]  /*1af0*/  BRA `(.L_x_1703) ;  /* 0x0000076000007947 */ /* 0x000fea0003800000 */
.L_x_1710:
        /* <DEDUP_REMOVED lines=12> */
.L_x_1717:
        /* <DEDUP_REMOVED lines=21> */
.L_x_1721:
[----:B------:R-:W-:Y:S05]  /*1d10*/  BSYNC B1 ;  /* 0x0000000000017941 */ /* 0x000fea0003800000 */
.L_x_1720:
[----:B------:R-:W-:Y:S01]  /*1d20*/  LEA R3, R0, 0x3b800000, 0x17 ;  /* 0x3b80000000037811 */ /* 0x000fe200078eb8ff */
[----:B------:R-:W-:-:S05]  /*1d30*/  IMAD.SHL.U32 R0, R2, 0x100000, RZ ;  /* 0x0010000002007824 */ /* 0x000fca00078e00ff */
[----:B------:R-:W-:Y:S02]  /*1d40*/  LOP3.LUT R0, R3, R0, R4, 0xfe, !PT ;  /* 0x0000000003007212 */ /* 0x000fe400078efe04 */
.L_x_1719:
[----:B------:R-:W-:Y:S05]  /*1d50*/  BSYNC B0 ;  /* 0x0000000000007941 */ /* 0x000fea0003800000 */
.L_x_1718:
[----:B------:R-:W-:-:S04]  /*1d60*/  F2FP.BF16.PACK_AB R0, RZ, R0 ;  /* 0x00000000ff00723e */ /* 0x000fc800000010ff */
[----:B------:R-:W-:Y:S01]  /*1d70*/  PRMT R18, R0, 0x7610, R18 ;  /* 0x0000761000127816 */ /* 0x000fe20000000012 */
[----:B------:R-:W-:Y:S05]  /*1d80*/  BRA `(.L_x_1703) ;  /* 0x000004d000007947 */ /* 0x000fea0003800000 */
.L_x_1716:
        /* <DEDUP_REMOVED lines=21> */
.L_x_1725:
[----:B------:R-:W-:Y:S05]  /*1ee0*/  BSYNC B1 ;  /* 0x0000000000017941 */ /* 0x000fea0003800000 */
.L_x_1724:
[----:B------:R-:W-:Y:S01]  /*1ef0*/  LEA R3, R0, 0x37800000, 0x17 ;  /* 0x3780000000037811 */ /* 0x000fe200078eb8ff */
[----:B------:R-:W-:-:S05]  /*1f00*/  IMAD.SHL.U32 R0, R2, 0x200000, RZ ;  /* 0x0020000002007824 */ /* 0x000fca00078e00ff */
[----:B------:R-:W-:Y:S02]  /*1f10*/  LOP3.LUT R0, R3, R0, R4, 0xfe, !PT ;  /* 0x0000000003007212 */ /* 0x000fe400078efe04 */
.L_x_1723:
[----:B------:R-:W-:Y:S05]  /*1f20*/  BSYNC B0 ;  /* 0x0000000000007941 */ /* 0x000fea0003800000 */
.L_x_1722:
[----:B------:R-:W-:-:S04]  /*1f30*/  F2FP.BF16.PACK_AB R0, RZ, R0 ;  /* 0x00000000ff00723e */ /* 0x000fc800000010ff */
[----:B------:R-:W-:Y:S01]  /*1f40*/  PRMT R18, R0, 0x7610, R18 ;  /* 0x0000761000127816 */ /* 0x000fe20000000012 */
[----:B------:R-:W-:Y:S05]  /*1f50*/  BRA `(.L_x_1703) ;  /* 0x0000030000007947 */ /* 0x000fea0003800000 */
.L_x_1715:
        /* <DEDUP_REMOVED lines=14> */
.L_x_1729:
[----:B------:R-:W-:Y:S05]  /*2040*/  BSYNC B0 ;  /* 0x0000000000007941 */ /* 0x000fea0003800000 */
.L_x_1728:
[----:B------:R-:W-:-:S04]  /*2050*/  F2FP.BF16.PACK_AB R0, RZ, R0 ;  /* 0x00000000ff00723e */ /* 0x000fc800000010ff */
[----:B------:R-:W-:Y:S01]  /*2060*/  PRMT R18, R0, 0x7610, R18 ;  /* 0x0000761000127816 */ /* 0x000fe20000000012 */
[----:B------:R-:W-:Y:S05]  /*2070*/  BRA `(.L_x_1703) ;  /* 0x000001e000007947 */ /* 0x000fea0003800000 */
.L_x_1702:
        /* <DEDUP_REMOVED lines=21> */
.L_x_1727:
[----:B------:R-:W2:Y:S02]  /*21d0*/  LDG.E.64 R2, [R2.64] ;  /* 0x0000002402027981 */ /* 0x000ea4000c1e1b00 */
[----:B--2---:R-:W0:Y:S02]  /*21e0*/  I2F.U64 R0, R2 ;  /* 0x0000000200007312 */ /* 0x004e240000301000 */
[----:B0-----:R-:W-:-:S04]  /*21f0*/  F2FP.BF16.PACK_AB R0, RZ, R0 ;  /* 0x00000000ff00723e */ /* 0x001fc800000010ff */
[----:B------:R-:W-:Y:S01]  /*2200*/  PRMT R18, R0, 0x7610, R18 ;  /* 0x0000761000127816 */ /* 0x000fe20000000012 */
[----:B------:R-:W-:Y:S05]  /*2210*/  BRA `(.L_x_1703) ;  /* 0x0000004000007947 */ /* 0x000fea0003800000 */
.L_x_1726:
[----:B------:R-:W2:Y:S02]  /*2220*/  LDG.E R2, [R2.64] ;  /* 0x0000002402027981 */ /* 0x000ea4000c1e1900 */
[----:B--2---:R-:W0:Y:S02]  /*2230*/  I2F.U32 R0, R2 ;  /* 0x0000000200007306 */ /* 0x004e240000201000 */
[----:B0-----:R-:W-:-:S04]  /*2240*/  F2FP.BF16.PACK_AB R0, RZ, R0 ;  /* 0x00000000ff00723e */ /* 0x001fc800000010ff */
[----:B------:R-:W-:Y:S02]  /*2250*/  PRMT R18, R0, 0x7610, R18 ;  /* 0x0000761000127816 */ /* 0x000fe40000000012 */
.L_x_1703:
[----:B------:R-:W-:-:S05]  /*2260*/  IADD3 R24, R24, 0x80, RZ ;  /* 0x0000008018187810 */ /* 0x000fca0007ffe0ff */
.L_x_1697:
[----:B------:R-:W-:Y:S05]  /*2270*/  BSYNC B6 ;  /* 0x0000000000067941 */ /* 0x000fea0003800000 */
.L_x_1696:
        /* <DEDUP_REMOVED lines=26> */
.L_x_1735:
[----:B------:R-:W2:Y:S02]  /*2420*/  LDG.E.U8 R2, [R2.64] ;  /* 0x0000002402027981 */ /* 0x000ea4000c1e1100 */
[----:B--2---:R-:W0:Y:S02]  /*2430*/  I2F.U16 R0, R2 ;  /* 0x0000000200007306 */ /* 0x004e240000101000 */
[----:B0-----:R-:W-:-:S04]  /*2440*/  F2FP.BF16.PACK_AB R0, RZ, R0 ;  /* 0x00000000ff00723e */ /* 0x001fc800000010ff */
[----:B------:R-:W-:Y:S01]  /*2450*/  PRMT R25, R0, 0x7610, R25 ;  /* 0x0000761000197816 */ /* 0x000fe20000000019 */
[----:B------:R-:W-:Y:S05]  /*2460*/  BRA `(.L_x_1737) ;  /* 0x00000f0000007947 */ /* 0x000fea0003800000 */
.L_x_1734:
        /* <DEDUP_REMOVED lines=11> */
.L_x_1739:
[----:B------:R-:W2:Y:S02]  /*2520*/  LDG.E R2, [R2.64] ;  /* 0x0000002402027981 */ /* 0x000ea4000c1e1900 */
[----:B--2---:R-:W0:Y:S02]  /*2530*/  I2F R0, R2 ;  /* 0x0000000200007306 */ /* 0x004e240000201400 */
[----:B0-----:R-:W-:-:S04]  /*2540*/  F2FP.BF16.PACK_AB R0, RZ, R0 ;  /* 0x00000000ff00723e */ /* 0x001fc800000010ff */
[----:B------:R-:W-:Y:S01]  /*2550*/  PRMT R25, R0, 0x7610, R25 ;  /* 0x0000761000197816 */ /* 0x000fe20000000019 */
[----:B------:R-:W-:Y:S05]  /*2560*/  BRA `(.L_x_1737) ;  /* 0x00000e0000007947 */ /* 0x000fea0003800000 */
.L_x_1738:
[----:B------:R-:W2:Y:S02]  /*2570*/  LDG.E.U16 R2, [R2.64] ;  /* 0x0000002402027981 */ /* 0x000ea4000c1e1500 */
[----:B--2---:R-:W0:Y:S02]  /*2580*/  I2F.S16 R0, R2 ;  /* 0x0000000200007306 */ /* 0x004e240000101400 */
[----:B0-----:R-:W-:-:S04]  /*2590*/  F2FP.BF16.PACK_AB R0, RZ, R0 ;  /* 0x00000000ff00723e */ /* 0x001fc800000010ff */
[----:B------:R-:W-:Y:S01]  /*25a0*/  PRMT R25, R0, 0x7610, R25 ;  /* 0x0000761000197816 */ /* 0x000fe20000000019 */
[----:B------:R-:W-:Y:S05]  /*25b0*/  BRA `(.L_x_1737) ;  /* 0x00000db000007947 */ /* 0x000fea0003800000 */
.L_x_1733:
        /* <DEDUP_REMOVED lines=9> */
.L_x_1741:
[----:B------:R-:W2:Y:S02]  /*2650*/  LDG.E.U16 R0, [R2.64] ;  /* 0x0000002402007981 */ /* 0x000ea4000c1e1500 */
[----:B--2---:R-:W-:-:S05]  /*2660*/  HADD2.F32 R0, -RZ, R0.H0_H0 ;  /* 0x20000000ff007230 */ /* 0x004fca0000004100 */
[----:B------:R-:W-:-:S04]  /*2670*/  F2FP.BF16.PACK_AB R0, RZ, R0 ;  /* 0x00000000ff00723e */ /* 0x000fc800000010ff */
[----:B------:R-:W-:Y:S01]  /*2680*/  PRMT R25, R0, 0x7610, R25 ;  /* 0x0000761000197816 */ /* 0x000fe20000000019 */
[----:B------:R-:W-:Y:S05]  /*2690*/  BRA `(.L_x_1737) ;  /* 0x00000cd000007947 */ /* 0x000fea0003800000 */
.L_x_1740:
        /* <DEDUP_REMOVED lines=9> */
.L_x_1743:
[----:B------:R-:W2:Y:S02]  /*2730*/  LDG.E.U16 R2, [R2.64] ;  /* 0x0000002402027981 */ /* 0x000ea4000c1e1500 */
[----:B--2---:R-:W-:-:S05]  /*2740*/  HADD2.F32 R0, -RZ, R2.H0_H0 ;  /* 0x20000002ff007230 */ /* 0x004fca0000004100 */
[----:B------:R-:W-:-:S04]  /*2750*/  F2FP.BF16.PACK_AB R0, RZ, R0 ;  /* 0x00000000ff00723e */ /* 0x000fc800000010ff */
[----:B------:R-:W-:Y:S01]  /*2760*/  PRMT R25, R0, 0x7610, R25 ;  /* 0x0000761000197816 */ /* 0x000fe20000000019 */
[----:B------:R-:W-:Y:S05]  /*2770*/  BRA `(.L_x_1737) ;  /* 0x00000bf000007947 */ /* 0x000fea0003800000 */
.L_x_1742:
[----:B------:R-:W2:Y:S02]  /*2780*/  LDG.E.64 R2, [R2.64] ;  /* 0x0000002402027981 */ /* 0x000ea4000c1e1b00 */
[----:B--2---:R-:W0:Y:S01]  /*2790*/  F2F.F32.F64 R0, R2 ;  /* 0x0000000200007310 */ /* 0x004e220000301000 */
[----:B------:R-:W0:-:S14]  /*27a0*/  DSETP.GEU.AND P0, PT, |R2|, c[0x2][0x0], PT ;  /* 0x008000000200762a */ /* 0x000e1c0003f0e200 */
[----:B0-----:R-:W-:-:S05]  /*27b0*/  @!P0 FMUL R0, R0, 1.175494350822287508e-38 ;  /* 0x0080000000008820 */ /* 0x001fca0000400000 */
[----:B------:R-:W-:-:S04]  /*27c0*/  F2FP.BF16.PACK_AB R0, RZ, R0 ;  /* 0x00000000ff00723e */ /* 0x000fc800000010ff */
[----:B------:R-:W-:Y:S01]  /*27d0*/  PRMT R25, R0, 0x7610, R25 ;  /* 0x0000761000197816 */ /* 0x000fe20000000019 */
[----:B------:R-:W-:Y:S05]  /*27e0*/  BRA `(.L_x_1737) ;  /* 0x00000b8000007947 */ /* 0x000fea0003800000 */
.L_x_1732:
        /* <DEDUP_REMOVED lines=14> */
.L_x_1746:
[----:B------:R-:W2:Y:S02]  /*28d0*/  LDG.E.64 R2, [R2.64] ;  /* 0x0000002402027981 */ /* 0x000ea4000c1e1b00 */
[----:B--2---:R-:W0:Y:S01]  /*28e0*/  F2F.F32.F64 R0, R2 ;  /* 0x0000000200007310 */ /* 0x004e220000301000 */
[----:B------:R-:W0:-:S14]  /*28f0*/  DSETP.GEU.AND P0, PT, |R2|, c[0x2][0x0], PT ;  /* 0x008000000200762a */ /* 0x000e1c0003f0e200 */
[----:B0-----:R-:W-:-:S05]  /*2900*/  @!P0 FMUL R0, R0, 1.175494350822287508e-38 ;  /* 0x0080000000008820 */ /* 0x001fca0000400000 */
[----:B------:R-:W-:-:S04]  /*2910*/  F2FP.BF16.PACK_AB R0, RZ, R0 ;  /* 0x00000000ff00723e */ /* 0x000fc800000010ff */
[----:B------:R-:W-:Y:S01]  /*2920*/  PRMT R25, R0, 0x7610, R25 ;  /* 0x0000761000197816 */ /* 0x000fe20000000019 */
[----:B------:R-:W-:Y:S05]  /*2930*/  BRA `(.L_x_1737) ;  /* 0x00000a3000007947 */ /* 0x000fea0003800000 */
.L_x_1745:
        /* <DEDUP_REMOVED lines=28> */
.L_x_1748:
        /* <DEDUP_REMOVED lines=15> */
.L_x_1747:
[----:B------:R0:W5:Y:S01]  /*2bf0*/  LDG.E.U16 R25, [R2.64] ;  /* 0x0000002402197981 */ /* 0x000162000c1e1500 */
[----:B------:R-:W-:Y:S05]  /*2c00*/  BRA `(.L_x_1737) ;  /* 0x0000076000007947 */ /* 0x000fea0003800000 */
.L_x_1744:
        /* <DEDUP_REMOVED lines=12> */
.L_x_1751:
        /* <DEDUP_REMOVED lines=21> */
.L_x_1755:
[----:B------:R-:W-:Y:S05]  /*2e20*/  BSYNC B1 ;  /* 0x0000000000017941 */ /* 0x000fea0003800000 */
.L_x_1754:
[----:B------:R-:W-:Y:S01]  /*2e30*/  LEA R3, R0, 0x3b800000, 0x17 ;  /* 0x3b80000000037811 */ /* 0x000fe200078eb8ff */
[----:B------:R-:W-:-:S05]  /*2e40*/  IMAD.SHL.U32 R0, R2, 0x100000, RZ ;  /* 0x0010000002007824 */ /* 0x000fca00078e00ff */
[----:B------:R-:W-:Y:S02]  /*2e50*/  LOP3.LUT R0, R3, R0, R4, 0xfe, !PT ;  /* 0x0000000003007212 */ /* 0x000fe400078efe04 */
.L_x_1753:
[----:B------:R-:W-:Y:S05]  /*2e60*/  BSYNC B0 ;  /* 0x0000000000007941 */ /* 0x000fea0003800000 */
.L_x_1752:
[----:B------:R-:W-:-:S04]  /*2e70*/  F2FP.BF16.PACK_AB R0, RZ, R0 ;  /* 0x00000000ff00723e */ /* 0x000fc800000010ff */
[----:B------:R-:W-:Y:S01]  /*2e80*/  PRMT R25, R0, 0x7610, R25 ;  /* 0x0000761000197816 */ /* 0x000fe20000000019 */
[----:B------:R-:W-:Y:S05]  /*2e90*/  BRA `(.L_x_1737) ;  /* 0x000004d000007947 */ /* 0x000fea0003800000 */
.L_x_1750:
        /* <DEDUP_REMOVED lines=21> */
.L_x_1759:
[----:B------:R-:W-:Y:S05]  /*2ff0*/  BSYNC B1 ;  /* 0x0000000000017941 */ /* 0x000fea0003800000 */
.L_x_1758:
[----:B------:R-:W-:Y:S01]  /*3000*/  LEA R3, R0, 0x37800000, 0x17 ;  /* 0x3780000000037811 */ /* 0x000fe200078eb8ff */
[----:B------:R-:W-:-:S05]  /*3010*/  IMAD.SHL.U32 R0, R2, 0x200000, RZ ;  /* 0x0020000002007824 */ /* 0x000fca00078e00ff */
[----:B------:R-:W-:Y:S02]  /*3020*/  LOP3.LUT R0, R3, R0, R4, 0xfe, !PT ;  /* 0x0000000003007212 */ /* 0x000fe400078efe04 */
.L_x_1757:
[----:B------:R-:W-:Y:S05]  /*3030*/  BSYNC B0 ;  /* 0x0000000000007941 */ /* 0x000fea0003800000 */
.L_x_1756:
[----:B------:R-:W-:-:S04]  /*3040*/  F2FP.BF16.PACK_AB R0, RZ, R0 ;  /* 0x00000000ff00723e */ /* 0x000fc800000010ff */
[----:B------:R-:W-:Y:S01]  /*3050*/  PRMT R25, R0, 0x7610, R25 ;  /* 0x0000761000197816 */ /* 0x000fe20000000019 */
[----:B------:R-:W-:Y:S05]  /*3060*/  BRA `(.L_x_1737) ;  /* 0x0000030000007947 */ /* 0x000fea0003800000 */
.L_x_1749:
        /* <DEDUP_REMOVED lines=14> */
.L_x_1763:
[----:B------:R-:W-:Y:S05]  /*3150*/  BSYNC B0 ;  /* 0x0000000000007941 */ /* 0x000fea0003800000 */
.L_x_1762:
[----:B------:R-:W-:-:S04]  /*3160*/  F2FP.BF16.PACK_AB R0, RZ, R0 ;  /* 0x00000000ff00723e */ /* 0x000fc800000010ff */
[----:B------:R-:W-:Y:S01]  /*3170*/  PRMT R25, R0, 0x7610, R25 ;  /* 0x0000761000197816 */ /* 0x000fe20000000019 */
[----:B------:R-:W-:Y:S05]  /*3180*/  BRA `(.L_x_1737) ;  /* 0x000001e000007947 */ /* 0x000fea0003800000 */
.L_x_1736:
        /* <DEDUP_REMOVED lines=21> */
.L_x_1761:
[----:B------:R-:W2:Y:S02]  /*32e0*/  LDG.E.64 R2, [R2.64] ;  /* 0x0000002402027981 */ /* 0x000ea4000c1e1b00 */
[----:B--2---:R-:W0:Y:S02]  /*32f0*/  I2F.U64 R0, R2 ;  /* 0x0000000200007312 */ /* 0x004e240000301000 */
[----:B0-----:R-:W-:-:S04]  /*3300*/  F2FP.BF16.PACK_AB R0, RZ, R0 ;  /* 0x00000000ff00723e */ /* 0x001fc800000010ff */
[----:B------:R-:W-:Y:S01]  /*3310*/  PRMT R25, R0, 0x7610, R25 ;  /* 0x0000761000197816 */ /* 0x000fe20000000019 */
[----:B------:R-:W-:Y:S05]  /*3320*/  BRA `(.L_x_1737) ;  /* 0x0000004000007947 */ /* 0x000fea0003800000 */
.L_x_1760:
[----:B------:R-:W2:Y:S02]  /*3330*/  LDG.E R2, [R2.64] ;  /* 0x0000002402027981 */ /* 0x000ea4000c1e1900 */
[----:B--2---:R-:W0:Y:S02]  /*3340*/  I2F.U32 R0, R2 ;  /* 0x0000000200007306 */ /* 0x004e240000201000 */
[----:B0-----:R-:W-:-:S04]  /*3350*/  F2FP.BF16.PACK_AB R0, RZ, R0 ;  /* 0x00000000ff00723e */ /* 0x001fc800000010ff */
[----:B------:R-:W-:Y:S02]  /*3360*/  PRMT R25, R0, 0x7610, R25 ;  /* 0x0000761000197816 */ /* 0x000fe40000000019 */
.L_x_1737:
[----:B------:R-:W-:-:S05]  /*3370*/  IADD3 R24, R24, 0x80, RZ ;  /* 0x0000008018187810 */ /* 0x000fca0007ffe0ff */
.L_x_1731:
[----:B------:R-:W-:Y:S05]  /*3380*/  BSYNC B6 ;  /* 0x0000000000067941 */ /* 0x000fea0003800000 */
.L_x_1730:
        /* <DEDUP_REMOVED lines=23> */
.L_x_1769:
[----:B------:R-:W2:Y:S02]  /*3500*/  LDG.E.U8 R2, [R2.64] ;  /* 0x0000002402027981 */ /* 0x000ea4000c1e1100 */
[----:B--2---:R-:W0:Y:S02]  /*3510*/  I2F.U16 R0, R2 ;  /* 0x0000000200007306 */ /* 0x004e240000101000 */
[----:B0-----:R-:W-:-:S04]  /*3520*/  F2FP.BF16.PACK_AB R0, RZ, R0 ;  /* 0x00000000ff00723e */ /* 0x001fc800000010ff */
[----:B------:R-:W-:Y:S01]  /*3530*/  PRMT R23, R0, 0x7610, R23 ;  /* 0x0000761000177816 */ /* 0x000fe20000000017 */
[----:B------:R-:W-:Y:S05]  /*3540*/  BRA `(.L_x_1765) ;  /* 0x00000f0000007947 */ /* 0x000fea0003800000 */
.L_x_1768:
        /* <DEDUP_REMOVED lines=11> */
.L_x_1772:
[----:B------:R-:W2:Y:S02]  /*3600*/  LDG.E R2, [R2.64] ;  /* 0x0000002402027981 */ /* 0x000ea4000c1e1900 */
[----:B--2---:R-:W0:Y:S02]  /*3610*/  I2F R0, R2 ;  /* 0x0000000200007306 */ /* 0x004e240000201400 */
[----:B0-----:R-:W-:-:S04]  /*3620*/  F2FP.BF16.PACK_AB R0, RZ, R0 ;  /* 0x00000000ff00723e */ /* 0x001fc800000010ff */
[----:B------:R-:W-:Y:S01]  /*3630*/  PRMT R23, R0, 0x7610, R23 ;  /* 0x0000761000177816 */ /* 0x000fe20000000017 */
[----:B------:R-:W-:Y:S05]  /*3640*/  BRA `(.L_x_1765) ;  /* 0x00000e0000007947 */ /* 0x000fea0003800000 */
.L_x_1771:
[----:B------:R-:W2:Y:S02]  /*3650*/  LDG.E.U16 R2, [R2.64] ;  /* 0x0000002402027981 */ /* 0x000ea4000c1e1500 */
[----:B--2---:R-:W0:Y:S02]  /*3660*/  I2F.S16 R0, R2 ;  /* 0x0000000200007306 */ /* 0x004e240000101400 */
[----:B0-----:R-:W-:-:S04]  /*3670*/  F2FP.BF16.PACK_AB R0, RZ, R0 ;  /* 0x00000000ff00723e */ /* 0x001fc800000010ff */
[----:B------:R-:W-:Y:S01]  /*3680*/  PRMT R23, R0, 0x7610, R23 ;  /* 0x0000761000177816 */ /* 0x000fe20000000017 */
[----:B------:R-:W-:Y:S05]  /*3690*/  BRA `(.L_x_1765) ;  /* 0x00000db000007947 */ /* 0x000fea0003800000 */
.L_x_1767:
        /* <DEDUP_REMOVED lines=9> */
.L_x_1774:
[----:B------:R-:W2:Y:S02]  /*3730*/  LDG.E.U16 R0, [R2.64] ;  /* 0x0000002402007981 */ /* 0x000ea4000c1e1500 */
[----:B--2---:R-:W-:-:S05]  /*3740*/  HADD2.F32 R0, -RZ, R0.H0_H0 ;  /* 0x20000000ff007230 */ /* 0x004fca0000004100 */
[----:B------:R-:W-:-:S04]  /*3750*/  F2FP.BF16.PACK_AB R0, RZ, R0 ;  /* 0x00000000ff00723e */ /* 0x000fc800000010ff */
[----:B------:R-:W-:Y:S01]  /*3760*/  PRMT R23, R0, 0x7610, R23 ;  /* 0x0000761000177816 */ /* 0x000fe20000000017 */
[----:B------:R-:W-:Y:S05]  /*3770*/  BRA `(.L_x_1765) ;  /* 0x00000cd000007947 */ /* 0x000fea0003800000 */
.L_x_1773:
        /* <DEDUP_REMOVED lines=9> */
.L_x_1776:
[----:B------:R-:W2:Y:S02]  /*3810*/  LDG.E.U16 R2, [R2.64] ;  /* 0x0000002402027981 */ /* 0x000ea4000c1e1500 */
[----:B--2---:R-:W-:-:S05]  /*3820*/  HADD2.F32 R0, -RZ, R2.H0_H0 ;  /* 0x20000002ff007230 */ /* 0x004fca0000004100 */
[----:B------:R-:W-:-:S04]  /*3830*/  F2FP.BF16.PACK_AB R0, RZ, R0 ;  /* 0x00000000ff00723e */ /* 0x000fc800000010ff */
[----:B------:R-:W-:Y:S01]  /*3840*/  PRMT R23, R0, 0x7610, R23 ;  /* 0x0000761000177816 */ /* 0x000fe20000000017 */
[----:B------:R-:W-:Y:S05]  /*3850*/  BRA `(.L_x_1765) ;  /* 0x00000bf000007947 */ /* 0x000fea0003800000 */
.L_x_1775:
[----:B------:R-:W2:Y:S02]  /*3860*/  LDG.E.64 R2, [R2.64] ;  /* 0x0000002402027981 */ /* 0x000ea4000c1e1b00 */
[----:B--2---:R-:W0:Y:S01]  /*3870*/  F2F.F32.F64 R0, R2 ;  /* 0x0000000200007310 */ /* 0x004e220000301000 */
[----:B------:R-:W0:-:S14]  /*3880*/  DSETP.GEU.AND P0, PT, |R2|, c[0x2][0x0], PT ;  /* 0x008000000200762a */ /* 0x000e1c0003f0e200 */
[----:B0-----:R-:W-:-:S05]  /*3890*/  @!P0 FMUL R0, R0, 1.175494350822287508e-38 ;  /* 0x0080000000008820 */ /* 0x001fca0000400000 */
[----:B------:R-:W-:-:S04]  /*38a0*/  F2FP.BF16.PACK_AB R0, RZ, R0 ;  /* 0x00000000ff00723e */ /* 0x000fc800000010ff */
[----:B------:R-:W-:Y:S01]  /*38b0*/  PRMT R23, R0, 0x7610, R23 ;  /* 0x0000761000177816 */ /* 0x000fe20000000017 */
[----:B------:R-:W-:Y:S05]  /*38c0*/  BRA `(.L_x_1765) ;  /* 0x00000b8000007947 */ /* 0x000fea0003800000 */
.L_x_1766:
        /* <DEDUP_REMOVED lines=14> */
.L_x_1779:
[----:B------:R-:W2:Y:S02]  /*39b0*/  LDG.E.64 R2, [R2.64] ;  /* 0x0000002402027981 */ /* 0x000ea4000c1e1b00 */
[----:B--2---:R-:W0:Y:S01]  /*39c0*/  F2F.F32.F64 R0, R2 ;  /* 0x0000000200007310 */ /* 0x004e220000301000 */
[----:B------:R-:W0:-:S14]  /*39d0*/  DSETP.GEU.AND P0, PT, |R2|, c[0x2][0x0], PT ;  /* 0x008000000200762a */ /* 0x000e1c0003f0e200 */
[----:B0-----:R-:W-:-:S05]  /*39e0*/  @!P0 FMUL R0, R0, 1.175494350822287508e-38 ;  /* 0x0080000000008820 */ /* 0x001fca0000400000 */
[----:B------:R-:W-:-:S04]  /*39f0*/  F2FP.BF16.PACK_AB R0, RZ, R0 ;  /* 0x00000000ff00723e */ /* 0x000fc800000010ff */
[----:B------:R-:W-:Y:S01]  /*3a00*/  PRMT R23, R0, 0x7610, R23 ;  /* 0x0000761000177816 */ /* 0x000fe20000000017 */
[----:B------:R-:W-:Y:S05]  /*3a10*/  BRA `(.L_x_1765) ;  /* 0x00000a3000007947 */ /* 0x000fea0003800000 */
.L_x_1778:
        /* <DEDUP_REMOVED lines=28> */
.L_x_1781:
        /* <DEDUP_REMOVED lines=15> */
.L_x_1780:
[----:B------:R0:W5:Y:S01]  /*3cd0*/  LDG.E.U16 R23, [R2.64] ;  /* 0x0000002402177981 */ /* 0x000162000c1e1500 */
[----:B------:R-:W-:Y:S05]  /*3ce0*/  BRA `(.L_x_1765) ;  /* 0x0000076000007947 */ /* 0x000fea0003800000 */
.L_x_1777:
        /* <DEDUP_REMOVED lines=12> */
.L_x_1784:
        /* <DEDUP_REMOVED lines=21> */
.L_x_1788:
[----:B------:R-:W-:Y:S05]  /*3f00*/  BSYNC B1 ;  /* 0x0000000000017941 */ /* 0x000fea0003800000 */
.L_x_1787:
[----:B------:R-:W-:Y:S01]  /*3f10*/  LEA R3, R0, 0x3b800000, 0x17 ;  /* 0x3b80000000037811 */ /* 0x000fe200078eb8ff */
[----:B------:R-:W-:-:S05]  /*3f20*/  IMAD.SHL.U32 R0, R2, 0x100000, RZ ;  /* 0x0010000002007824 */ /* 0x000fca00078e00ff */
[----:B------:R-:W-:Y:S02]  /*3f30*/  LOP3.LUT R0, R3, R0, R4, 0xfe, !PT ;  /* 0x0000000003007212 */ /* 0x000fe400078efe04 */
.L_x_1786:
[----:B------:R-:W-:Y:S05]  /*3f40*/  BSYNC B0 ;  /* 0x0000000000007941 */ /* 0x000fea0003800000 */
.L_x_1785:
[----:B------:R-:W-:-:S04]  /*3f50*/  F2FP.BF16.PACK_AB R0, RZ, R0 ;  /* 0x00000000ff00723e */ /* 0x000fc800000010ff */
[----:B------:R-:W-:Y:S01]  /*3f60*/  PRMT R23, R0, 0x7610, R23 ;  /* 0x0000761000177816 */ /* 0x000fe20000000017 */
[----:B------:R-:W-:Y:S05]  /*3f70*/  BRA `(.L_x_1765) ;  /* 0x000004d000007947 */ /* 0x000fea0003800000 */
.L_x_1783:
        /* <DEDUP_REMOVED lines=21> */
.L_x_1792:
[----:B------:R-:W-:Y:S05]  /*40d0*/  BSYNC B1 ;  /* 0x0000000000017941 */ /* 0x000fea0003800000 */
.L_x_1791:
[----:B------:R-:W-:Y:S01]  /*40e0*/  LEA R3, R0, 0x37800000, 0x17 ;  /* 0x3780000000037811 */ /* 0x000fe200078eb8ff */
[----:B------:R-:W-:-:S05]  /*40f0*/  IMAD.SHL.U32 R0, R2, 0x200000, RZ ;  /* 0x0020000002007824 */ /* 0x000fca00078e00ff */
[----:B------:R-:W-:Y:S02]  /*4100*/  LOP3.LUT R0, R3, R0, R4, 0xfe, !PT ;  /* 0x0000000003007212 */ /* 0x000fe400078efe04 */
.L_x_1790:
[----:B------:R-:W-:Y:S05]  /*4110*/  BSYNC B0 ;  /* 0x0000000000007941 */ /* 0x000fea0003800000 */
.L_x_1789:
[----:B------:R-:W-:-:S04]  /*4120*/  F2FP.BF16.PACK_AB R0, RZ, R0 ;  /* 0x00000000ff00723e */ /* 0x000fc800000010ff */
[----:B------:R-:W-:Y:S01]  /*4130*/  PRMT R23, R0, 0x7610, R23 ;  /* 0x0000761000177816 */ /* 0x000fe20000000017 */
[----:B------:R-:W-:Y:S05]  /*4140*/  BRA `(.L_x_1765) ;  /* 0x0000030000007947 */ /* 0x000fea0003800000 */
.L_x_1782:
        /* <DEDUP_REMOVED lines=14> */
.L_x_1796:
[----:B------:R-:W-:Y:S05]  /*4230*/  BSYNC B0 ;  /* 0x0000000000007941 */ /* 0x000fea0003800000 */
.L_x_1795:
[----:B------:R-:W-:-:S04]  /*4240*/  F2FP.BF16.PACK_AB R0, RZ, R0 ;  /* 0x00000000ff00723e */ /* 0x000fc800000010ff */
[----:B------:R-:W-:Y:S01]  /*4250*/  PRMT R23, R0, 0x7610, R23 ;  /* 0x0000761000177816 */ /* 0x000fe20000000017 */
[----:B------:R-:W-:Y:S05]  /*4260*/  BRA `(.L_x_1765) ;  /* 0x000001e000007947 */ /* 0x000fea0003800000 */
.L_x_1770:
        /* <DEDUP_REMOVED lines=21> */
.L_x_1794:
[----:B------:R-:W2:Y:S02]  /*43c0*/  LDG.E.64 R2, [R2.64] ;  /* 0x0000002402027981 */ /* 0x000ea4000c1e1b00 */
[----:B--2---:R-:W0:Y:S02]  /*43d0*/  I2F.U64 R0, R2 ;  /* 0x0000000200007312 */ /* 0x004e240000301000 */
[----:B0-----:R-:W-:-:S04]  /*43e0*/  F2FP.BF16.PACK_AB R0, RZ, R0 ;  /* 0x00000000ff00723e */ /* 0x001fc800000010ff */
[----:B------:R-:W-:Y:S01]  /*43f0*/  PRMT R23, R0, 0x7610, R23 ;  /* 0x0000761000177816 */ /* 0x000fe20000000017 */
[----:B------:R-:W-:Y:S05]  /*4400*/  BRA `(.L_x_1765) ;  /* 0x0000004000007947 */ /* 0x000fea0003800000 */
.L_x_1793:
[----:B------:R-:W2:Y:S02]  /*4410*/  LDG.E R2, [R2.64] ;  /* 0x0000002402027981 */ /* 0x000ea4000c1e1900 */
[----:B--2---:R-:W0:Y:S02]  /*4420*/  I2F.U32 R0, R2 ;  /* 0x0000000200007306 */ /* 0x004e240000201000 */
[----:B0-----:R-:W-:-:S04]  /*4430*/  F2FP.BF16.PACK_AB R0, RZ, R0 ;  /* 0x00000000ff00723e */ /* 0x001fc800000010ff */
[----:B------:R-:W-:Y:S02]  /*4440*/  PRMT R23, R0, 0x7610, R23 ;  /* 0x0000761000177816 */ /* 0x000fe40000000017 */
.L_x_1765:
[----:B------:R-:W-:Y:S05]  /*4450*/  BSYNC B6 ;  /* 0x0000000000067941 */ /* 0x000fea0003800000 */
.L_x_1764:
[----:B------:R-:W1:Y:S01]  /*4460*/  S2R R19, SR_TID.X ;  /* 0x0000000000137919 */ /* 0x000e620000002100 */
[----:B------:R-:W-:Y:S01]  /*4470*/  BSSY B6, `(.L_x_1797) ;  /* 0x0000133000067945 */ /* 0x000fe20003800000 */
[C---:B-1----:R-:W-:Y:S02]  /*4480*/  IADD3 R24, R19.reuse, 0x80, RZ ;  /* 0x0000008013187810 */ /* 0x042fe40007ffe0ff */
[C---:B------:R-:W-:Y:S02]  /*4490*/  IADD3 R0, R19.reuse, 0x100, RZ ;  /* 0x0000010013007810 */ /* 0x040fe40007ffe0ff */
[-C--:B------:R-:W-:Y:S02]  /*44a0*/  ISETP.GE.AND P3, PT, R19, R17.reuse, PT ;  /* 0x000000111300720c */ /* 0x080fe40003f66270 */
[-C--:B------:R-:W-:Y:S02]  /*44b0*/  ISETP.GE.AND P0, PT, R24, R17.reuse, PT ;  /* 0x000000111800720c */ /* 0x080fe40003f06270 */
[----:B------:R-:W-:-:S02]  /*44c0*/  ISETP.GE.AND P1, PT, R0, R17, PT ;  /* 0x000000110000720c */ /* 0x000fc40003f26270 */
[----:B------:R-:W-:-:S04]  /*44d0*/  IADD3 R0, R19, 0x180, RZ ;  /* 0x0000018013007810 */ /* 0x000fc80007ffe0ff */
[----:B------:R-:W-:-:S03]  /*44e0*/  ISETP.GE.AND P2, PT, R0, R17, PT ;  /* 0x000000110000720c */ /* 0x000fc60003f46270 */
[----:B------:R-:W1:Y:S01]  /*44f0*/  @!P3 LDC.U16 R0, c[0x0][0x166] ;  /* 0x00005980ff00bb82 */ /* 0x000e620000000400 */
[----:B-----5:R-:W-:Y:S02]  /*4500*/  @!P3 PRMT R22, RZ, 0x5410, R22 ;  /* 0x00005410ff16b816 */ /* 0x020fe40000000016 */
[----:B0-----:R-:W-:Y:S02]  /*4510*/  @!P0 PRMT R2, RZ, 0x5410, R18 ;  /* 0x00005410ff028816 */ /* 0x001fe40000000012 */
[----:B------:R-:W0:Y:S01]  /*4520*/  @!P3 MUFU.RCP R3, R22 ;  /* 0x000000160003b308 */ /* 0x000e220000001000 */
[----:B------:R-:W-:Y:S02]  /*4530*/  @!P1 PRMT R25, RZ, 0x5410, R25 ;  /* 0x00005410ff199816 */ /* 0x000fe40000000019 */
[----:B------:R-:W2:Y:S02]  /*4540*/  @!P0 LDC.U16 R5, c[0x0][0x166] ;  /* 0x00005980ff058b82 */ /* 0x000ea40000000400 */
[----:B------:R-:W-:-:S03]  /*4550*/  @!P2 PRMT R23, RZ, 0x5410, R23 ;  /* 0x00005410ff17a816 */ /* 0x000fc60000000017 */
[----:B------:R-:W3:Y:S03]  /*4560*/  @!P0 MUFU.RCP R2, R2 ;  /* 0x0000000200028308 */ /* 0x000ee60000001000 */
[----:B------:R-:W4:Y:S05]  /*4570*/  @!P1 LDC.U16 R6, c[0x0][0x166] ;  /* 0x00005980ff069b82 */ /* 0x000f2a0000000400 */
[----:B------:R3:W3:Y:S03]  /*4580*/  @!P1 MUFU.RCP R4, R25 ;  /* 0x0000001900049308 */ /* 0x0006e60000001000 */
[----:B------:R-:W4:Y:S01]  /*4590*/  @!P2 LDC.U16 R7, c[0x0][0x166] ;  /* 0x00005980ff07ab82 */ /* 0x000f220000000400 */
[----:B-1----:R-:W-:-:S04]  /*45a0*/  @!P3 PRMT R0, RZ, 0x5410, R0 ;  /* 0x00005410ff00b816 */ /* 0x002fc80000000000 */
[----:B------:R-:W1:Y:S01]  /*45b0*/  @!P2 MUFU.RCP R23, R23 ;  /* 0x000000170017a308 */ /* 0x000e620000001000 */
[----:B0-----:R-:W-:Y:S02]  /*45c0*/  @!P3 FMUL.FTZ R0, R0, R3 ;  /* 0x000000030000b220 */ /* 0x001fe40000410000 */
[----:B------:R-:W0:Y:S01]  /*45d0*/  LDC.U8 R18, c[0x0][0x184] ;  /* 0x00006100ff127b82 */ /* 0x000e220000000000 */
[----:B--2---:R-:W-:-:S05]  /*45e0*/  @!P0 PRMT R5, RZ, 0x5410, R5 ;  /* 0x00005410ff058816 */ /* 0x004fca0000000005 */
[----:B---3--:R-:W-:Y:S01]  /*45f0*/  @!P0 FMUL.FTZ R25, R5, R2 ;  /* 0x0000000205198220 */ /* 0x008fe20000410000 */
[----:B----4-:R-:W-:-:S04]  /*4600*/  @!P1 PRMT R3, RZ, 0x5410, R6 ;  /* 0x00005410ff039816 */ /* 0x010fc80000000006 */
[----:B------:R-:W-:Y:S01]  /*4610*/  @!P0 F2FP.BF16.PACK_AB R25, RZ, R25 ;  /* 0x00000019ff19823e */ /* 0x000fe200000010ff */
[----:B------:R-:W-:Y:S01]  /*4620*/  @!P1 FMUL.FTZ R22, R3, R4 ;  /* 0x0000000403169220 */ /* 0x000fe20000410000 */
[----:B------:R-:W-:Y:S02]  /*4630*/  @!P3 F2FP.BF16.PACK_AB R4, RZ, R0 ;  /* 0x00000000ff04b23e */ /* 0x000fe400000010ff */
[----:B------:R-:W-:Y:S02]  /*4640*/  @!P2 PRMT R2, RZ, 0x5410, R7 ;  /* 0x00005410ff02a816 */ /* 0x000fe40000000007 */
[----:B------:R-:W-:-:S03]  /*4650*/  @!P1 F2FP.BF16.PACK_AB R22, RZ, R22 ;  /* 0x00000016ff16923e */ /* 0x000fc600000010ff */
[----:B-1----:R-:W-:-:S05]  /*4660*/  @!P2 FMUL.FTZ R2, R2, R23 ;  /* 0x000000170202a220 */ /* 0x002fca0000410000 */
[----:B------:R-:W-:Y:S01]  /*4670*/  @!P2 F2FP.BF16.PACK_AB R23, RZ, R2 ;  /* 0x00000002ff17a23e */ /* 0x000fe200000010ff */
[----:B------:R-:W-:Y:S05]  /*4680*/  @P3 BRA `(.L_x_1798) ;  /* 0x0000111000003947 */ /* 0x000fea0003800000 */
        /* <DEDUP_REMOVED lines=20> */
.L_x_1802:
[----:B------:R-:W-:Y:S01]  /*47d0*/  PRMT R5, RZ, 0x5410, R4 ;  /* 0x00005410ff057816 */ /* 0x000fe20000000004 */
[----:B------:R-:W-:-:S05]  /*47e0*/  IMAD.MOV.U32 R19, RZ, RZ, R24 ;  /* 0x000000ffff137224 */ /* 0x000fca00078e0018 */
[----:B------:R-:W0:Y:S02]  /*47f0*/  F2I.S64.TRUNC R4, R5 ;  /* 0x0000000500047311 */ /* 0x000e24000020d900 */
[----:B0-----:R0:W-:Y:S01]  /*4800*/  STG.E.U8 [R2.64], R4 ;  /* 0x0000000402007986 */ /* 0x0011e2000c101124 */
[----:B------:R-:W-:Y:S05]  /*4810*/  BRA `(.L_x_1798) ;  /* 0x00000f8000007947 */ /* 0x000fea0003800000 */
.L_x_1801:
        /* <DEDUP_REMOVED lines=11> */
.L_x_1805:
[----:B------:R-:W-:Y:S01]  /*48d0*/  PRMT R4, RZ, 0x5410, R4 ;  /* 0x00005410ff047816 */ /* 0x000fe20000000004 */
[----:B------:R-:W-:-:S03]  /*48e0*/  IMAD.MOV.U32 R19, RZ, RZ, R24 ;  /* 0x000000ffff137224 */ /* 0x000fc600078e0018 */
[----:B------:R-:W0:Y:S02]  /*48f0*/  F2I.FTZ.TRUNC.NTZ R5, R4 ;  /* 0x0000000400057305 */ /* 0x000e24000021f100 */
[----:B0-----:R0:W-:Y:S01]  /*4900*/  STG.E [R2.64], R5 ;  /* 0x0000000502007986 */ /* 0x0011e2000c101924 */
[----:B------:R-:W-:Y:S05]  /*4910*/  BRA `(.L_x_1798) ;  /* 0x00000e8000007947 */ /* 0x000fea0003800000 */
.L_x_1804:
[----:B------:R-:W-:Y:S01]  /*4920*/  PRMT R4, RZ, 0x5410, R4 ;  /* 0x00005410ff047816 */ /* 0x000fe20000000004 */
[----:B------:R-:W-:-:S03]  /*4930*/  IMAD.MOV.U32 R19, RZ, RZ, R24 ;  /* 0x000000ffff137224 */ /* 0x000fc600078e0018 */
[----:B------:R-:W0:Y:S02]  /*4940*/  F2I.FTZ.TRUNC.NTZ R5, R4 ;  /* 0x0000000400057305 */ /* 0x000e24000021f100 */
[----:B0-----:R0:W-:Y:S01]  /*4950*/  STG.E.U16 [R2.64], R5 ;  /* 0x0000000502007986 */ /* 0x0011e2000c101524 */
[----:B------:R-:W-:Y:S05]  /*4960*/  BRA `(.L_x_1798) ;  /* 0x00000e3000007947 */ /* 0x000fea0003800000 */
.L_x_1800:
        /* <DEDUP_REMOVED lines=10> */
.L_x_1807:
[----:B------:R-:W-:Y:S01]  /*4a10*/  PRMT R0, RZ, 0x5410, R4 ;  /* 0x00005410ff007816 */ /* 0x000fe20000000004 */
[----:B------:R-:W-:-:S03]  /*4a20*/  IMAD.MOV.U32 R19, RZ, RZ, R24 ;  /* 0x000000ffff137224 */ /* 0x000fc600078e0018 */
[----:B------:R-:W-:-:S05]  /*4a30*/  F2FP.PACK_AB R0, RZ, R0 ;  /* 0x00000000ff00723e */ /* 0x000fca00000000ff */
[----:B------:R0:W-:Y:S01]  /*4a40*/  STG.E.U16 [R2.64], R0 ;  /* 0x0000000002007986 */ /* 0x0001e2000c101524 */
[----:B------:R-:W-:Y:S05]  /*4a50*/  BRA `(.L_x_1798) ;  /* 0x00000d4000007947 */ /* 0x000fea0003800000 */
.L_x_1806:
        /* <DEDUP_REMOVED lines=11> */
.L_x_1809:
[----:B------:R-:W-:Y:S01]  /*4b10*/  PRMT R4, RZ, 0x5410, R4 ;  /* 0x00005410ff047816 */ /* 0x000fe20000000004 */
[----:B------:R-:W-:-:S03]  /*4b20*/  IMAD.MOV.U32 R19, RZ, RZ, R24 ;  /* 0x000000ffff137224 */ /* 0x000fc600078e0018 */
[----:B------:R-:W-:-:S04]  /*4b30*/  F2FP.PACK_AB R5, RZ, R4 ;  /* 0x00000004ff05723e */ /* 0x000fc800000000ff */
[----:B------:R-:W-:-:S05]  /*4b40*/  PRMT R5, R5, 0x5410, RZ ;  /* 0x0000541005057816 */ /* 0x000fca00000000ff */
[----:B------:R0:W-:Y:S01]  /*4b50*/  STG.E [R2.64], R5 ;  /* 0x0000000502007986 */ /* 0x0001e2000c101924 */
[----:B------:R-:W-:Y:S05]  /*4b60*/  BRA `(.L_x_1798) ;  /* 0x00000c3000007947 */ /* 0x000fea0003800000 */
.L_x_1808:
[----:B------:R-:W-:Y:S01]  /*4b70*/  PRMT R4, RZ, 0x5410, R4 ;  /* 0x00005410ff047816 */ /* 0x000fe20000000004 */
[----:B------:R-:W-:-:S04]  /*4b80*/  IMAD.MOV.U32 R19, RZ, RZ, R24 ;  /* 0x000000ffff137224 */ /* 0x000fc800078e0018 */
[----:B------:R-:W-:-:S06]  /*4b90*/  FMUL.FTZ R4, R4, 1 ;  /* 0x3f80000004047820 */ /* 0x000fcc0000410000 */
[----:B------:R-:W0:Y:S02]  /*4ba0*/  F2F.F64.F32 R4, R4 ;  /* 0x0000000400047310 */ /* 0x000e240000201800 */
[----:B0-----:R0:W-:Y:S01]  /*4bb0*/  STG.E.64 [R2.64], R4 ;  /* 0x0000000402007986 */ /* 0x0011e2000c101b24 */
[----:B------:R-:W-:Y:S05]  /*4bc0*/  BRA `(.L_x_1798) ;  /* 0x00000bd000007947 */ /* 0x000fea0003800000 */
.L_x_1799:
        /* <DEDUP_REMOVED lines=14> */
.L_x_1812:
[----:B------:R-:W-:Y:S01]  /*4cb0*/  PRMT R4, RZ, 0x5410, R4 ;  /* 0x00005410ff047816 */ /* 0x000fe20000000004 */
[----:B------:R-:W-:Y:S01]  /*4cc0*/  CS2R R6, SRZ ;  /* 0x0000000000067805 */ /* 0x000fe2000001ff00 */
[----:B------:R-:W-:-:S03]  /*4cd0*/  IMAD.MOV.U32 R19, RZ, RZ, R24 ;  /* 0x000000ffff137224 */ /* 0x000fc600078e0018 */
[----:B------:R-:W-:-:S06]  /*4ce0*/  FMUL.FTZ R4, R4, 1 ;  /* 0x3f80000004047820 */ /* 0x000fcc0000410000 */
[----:B------:R-:W0:Y:S02]  /*4cf0*/  F2F.F64.F32 R4, R4 ;  /* 0x0000000400047310 */ /* 0x000e240000201800 */
[----:B0-----:R0:W-:Y:S01]  /*4d00*/  STG.E.128 [R2.64], R4 ;  /* 0x0000000402007986 */ /* 0x0011e2000c101d24 */
[----:B------:R-:W-:Y:S05]  /*4d10*/  BRA `(.L_x_1798) ;  /* 0x00000a8000007947 */ /* 0x000fea0003800000 */
.L_x_1811:
        /* <DEDUP_REMOVED lines=21> */
.L_x_1816:
[----:B------:R-:W-:Y:S05]  /*4e70*/  BSYNC B0 ;  /* 0x0000000000007941 */ /* 0x000fea0003800000 */
.L_x_1815:
[----:B------:R-:W-:Y:S01]  /*4e80*/  LOP3.LUT R5, R0, R5, RZ, 0xfc, !PT ;  /* 0x0000000500057212 */ /* 0x000fe200078efcff */
[----:B------:R-:W-:-:S04]  /*4e90*/  IMAD.MOV.U32 R19, RZ, RZ, R24 ;  /* 0x000000ffff137224 */ /* 0x000fc800078e0018 */
[----:B------:R0:W-:Y:S01]  /*4ea0*/  STG.E.U8 [R2.64], R5 ;  /* 0x0000000502007986 */ /* 0x0001e2000c101124 */
[----:B------:R-:W-:Y:S05]  /*4eb0*/  BRA `(.L_x_1798) ;  /* 0x000008e000007947 */ /* 0x000fea0003800000 */
.L_x_1814:
        /* <DEDUP_REMOVED lines=13> */
.L_x_1818:
[----:B------:R-:W-:Y:S01]  /*4f90*/  IMAD.MOV.U32 R0, RZ, RZ, 0x7f ;  /* 0x0000007fff007424 */ /* 0x000fe200078e00ff */
[----:B------:R-:W-:-:S04]  /*4fa0*/  ISETP.GT.U32.AND P0, PT, R4, 0x7f800000, PT ;  /* 0x7f8000000400780c */ /* 0x000fc80003f04070 */
[----:B------:R-:W-:-:S04]  /*4fb0*/  SEL R0, R0, 0x7c, P0 ;  /* 0x0000007c00007807 */ /* 0x000fc80000000000 */
.L_x_1819:
[----:B------:R-:W-:Y:S05]  /*4fc0*/  BSYNC B0 ;  /* 0x0000000000007941 */ /* 0x000fea0003800000 */
.L_x_1817:
[----:B------:R-:W-:Y:S01]  /*4fd0*/  LOP3.LUT R4, R5, 0x80000000, RZ, 0xc0, !PT ;  /* 0x8000000005047812 */ /* 0x000fe200078ec0ff */
[----:B------:R-:W-:-:S03]  /*4fe0*/  IMAD.MOV.U32 R19, RZ, RZ, R24 ;  /* 0x000000ffff137224 */ /* 0x000fc600078e0018 */
[----:B------:R-:W-:-:S04]  /*4ff0*/  SHF.R.U32.HI R5, RZ, 0x18, R4 ;  /* 0x00000018ff057819 */ /* 0x000fc80000011604 */
[----:B------:R-:W-:-:S05]  /*5000*/  LOP3.LUT R5, R0, R5, RZ, 0xfc, !PT ;  /* 0x0000000500057212 */ /* 0x000fca00078efcff */
[----:B------:R0:W-:Y:S01]  /*5010*/  STG.E.U8 [R2.64], R5 ;  /* 0x0000000502007986 */ /* 0x0001e2000c101124 */
[----:B------:R-:W-:Y:S05]  /*5020*/  BRA `(.L_x_1798) ;  /* 0x0000077000007947 */ /* 0x000fea0003800000 */
.L_x_1813:
[----:B------:R0:W-:Y:S01]  /*5030*/  STG.E.U16 [R2.64], R4 ;  /* 0x0000000402007986 */ /* 0x0001e2000c101524 */
[----:B------:R-:W-:Y:S01]  /*5040*/  IMAD.MOV.U32 R19, RZ, RZ, R24 ;  /* 0x000000ffff137224 */ /* 0x000fe200078e0018 */
[----:B------:R-:W-:Y:S05]  /*5050*/  BRA `(.L_x_1798) ;  /* 0x0000074000007947 */ /* 0x000fea0003800000 */
.L_x_1810:
        /* <DEDUP_REMOVED lines=13> */
.L_x_1822:
        /* <DEDUP_REMOVED lines=17> */
.L_x_1825:
[----:B------:R-:W-:-:S04]  /*5240*/  LOP3.LUT R0, R7, 0x80000000, RZ, 0xc0, !PT ;  /* 0x8000000007007812 */ /* 0x000fc800078ec0ff */
[----:B------:R-:W-:-:S04]  /*5250*/  SHF.R.U32.HI R5, RZ, 0x18, R0 ;  /* 0x00000018ff057819 */ /* 0x000fc80000011600 */
[----:B------:R-:W-:-:S04]  /*5260*/  LOP3.LUT R4, R4, R5, RZ, 0xfc, !PT ;  /* 0x0000000504047212 */ /* 0x000fc800078efcff */
[----:B------:R-:W-:Y:S02]  /*5270*/  PRMT R0, R4, 0x7610, R0 ;  /* 0x0000761004007816 */ /* 0x000fe40000000000 */
.L_x_1824:
[----:B------:R-:W-:Y:S05]  /*5280*/  BSYNC B0 ;  /* 0x0000000000007941 */ /* 0x000fea0003800000 */
.L_x_1823:
[----:B------:R0:W-:Y:S01]  /*5290*/  STG.E.U8 [R2.64], R0 ;  /* 0x0000000002007986 */ /* 0x0001e2000c101124 */
[----:B------:R-:W-:Y:S01]  /*52a0*/  IMAD.MOV.U32 R19, RZ, RZ, R24 ;  /* 0x000000ffff137224 */ /* 0x000fe200078e0018 */
[----:B------:R-:W-:Y:S05]  /*52b0*/  BRA `(.L_x_1798) ;  /* 0x000004e000007947 */ /* 0x000fea0003800000 */
.L_x_1821:
        /* <DEDUP_REMOVED lines=17> */
.L_x_1828:
[----:B------:R-:W-:-:S04]  /*53d0*/  LOP3.LUT R0, R7, 0x80000000, RZ, 0xc0, !PT ;  /* 0x8000000007007812 */ /* 0x000fc800078ec0ff */
[----:B------:R-:W-:-:S04]  /*53e0*/  SHF.R.U32.HI R5, RZ, 0x18, R0 ;  /* 0x00000018ff057819 */ /* 0x000fc80000011600 */
[----:B------:R-:W-:-:S04]  /*53f0*/  LOP3.LUT R4, R4, R5, RZ, 0xfc, !PT ;  /* 0x0000000504047212 */ /* 0x000fc800078efcff */
[----:B------:R-:W-:Y:S02]  /*5400*/  PRMT R0, R4, 0x7610, R0 ;  /* 0x0000761004007816 */ /* 0x000fe40000000000 */
.L_x_1827:
[----:B------:R-:W-:Y:S05]  /*5410*/  BSYNC B0 ;  /* 0x0000000000007941 */ /* 0x000fea0003800000 */
.L_x_1826:
[----:B------:R0:W-:Y:S01]  /*5420*/  STG.E.U8 [R2.64], R0 ;  /* 0x0000000002007986 */ /* 0x0001e2000c101124 */
[----:B------:R-:W-:Y:S01]  /*5430*/  IMAD.MOV.U32 R19, RZ, RZ, R24 ;  /* 0x000000ffff137224 */ /* 0x000fe200078e0018 */
[----:B------:R-:W-:Y:S05]  /*5440*/  BRA `(.L_x_1798) ;  /* 0x0000035000007947 */ /* 0x000fea0003800000 */
.L_x_1820:
        /* <DEDUP_REMOVED lines=23> */
.L_x_1803:
        /* <DEDUP_REMOVED lines=21> */
.L_x_1830:
[----:B------:R-:W-:Y:S01]  /*5710*/  PRMT R4, RZ, 0x5410, R4 ;  /* 0x00005410ff047816 */ /* 0x000fe20000000004 */
[----:B------:R-:W-:-:S05]  /*5720*/  IMAD.MOV.U32 R19, RZ, RZ, R24 ;  /* 0x000000ffff137224 */ /* 0x000fca00078e0018 */
[----:B------:R-:W0:Y:S02]  /*5730*/  F2I.U64.TRUNC R4, R4 ;  /* 0x0000000400047311 */ /* 0x000e24000020d800 */
[----:B0-----:R0:W-:Y:S01]  /*5740*/  STG.E.64 [R2.64], R4 ;  /* 0x0000000402007986 */ /* 0x0011e2000c101b24 */
[----:B------:R-:W-:Y:S05]  /*5750*/  BRA `(.L_x_1798) ;  /* 0x0000004000007947 */ /* 0x000fea0003800000 */
.L_x_1829:
[----:B------:R-:W-:Y:S01]  /*5760*/  PRMT R4, RZ, 0x5410, R4 ;  /* 0x00005410ff047816 */ /* 0x000fe20000000004 */
[----:B------:R-:W-:-:S03]  /*5770*/  IMAD.MOV.U32 R19, RZ, RZ, R24 ;  /* 0x000000ffff137224 */ /* 0x000fc600078e0018 */
[----:B------:R-:W0:Y:S02]  /*5780*/  F2I.FTZ.U32.TRUNC.NTZ R5, R4 ;  /* 0x0000000400057305 */ /* 0x000e24000021f000 */
[----:B0-----:R0:W-:Y:S02]  /*5790*/  STG.E [R2.64], R5 ;  /* 0x0000000502007986 */ /* 0x0011e4000c101924 */
.L_x_1798:
[----:B0-----:R-:W-:Y:S05]  /*57a0*/  BSYNC B6 ;  /* 0x0000000000067941 */ /* 0x001fea0003800000 */
.L_x_1797:
[----:B------:R-:W-:Y:S01]  /*57b0*/  ISETP.GE.AND P0, PT, R19, R17, PT ;  /* 0x000000111300720c */ /* 0x000fe20003f06270 */
[----:B------:R-:W-:-:S12]  /*57c0*/  BSSY B6, `(.L_x_1831) ;  /* 0x00001fe000067945 */ /* 0x000fd80003800000 */
[----:B------:R-:W-:Y:S05]  /*57d0*/  @P0 BRA `(.L_x_1832) ;  /* 0x00001fc000000947 */ /* 0x000fea0003800000 */
[----:B------:R-:W-:Y:S01]  /*57e0*/  IMAD R0, R16, 0x200, R19 ;  /* 0x0000020010007824 */ /* 0x000fe200078e0213 */
        /* <DEDUP_REMOVED lines=19> */
.L_x_1836:
[----:B------:R-:W-:-:S06]  /*5920*/  PRMT R5, RZ, 0x5410, R25 ;  /* 0x00005410ff057816 */ /* 0x000fcc0000000019 */
[----:B------:R-:W0:Y:S02]  /*5930*/  F2I.S64.TRUNC R4, R5 ;  /* 0x0000000500047311 */ /* 0x000e24000020d900 */
[----:B0-----:R0:W-:Y:S01]  /*5940*/  STG.E.U8 [R2.64], R4 ;  /* 0x0000000402007986 */ /* 0x0011e2000c101124 */
[----:B------:R-:W-:Y:S05]  /*5950*/  BRA `(.L_x_1838) ;  /* 0x00000e4000007947 */ /* 0x000fea0003800000 */
.L_x_1835:
        /* <DEDUP_REMOVED lines=10> */
.L_x_1840:
[----:B------:R-:W-:-:S06]  /*5a00*/  PRMT R25, RZ, 0x5410, R25 ;  /* 0x00005410ff197816 */ /* 0x000fcc0000000019 */
[----:B------:R-:W0:Y:S02]  /*5a10*/  F2I.FTZ.TRUNC.NTZ R25, R25 ;  /* 0x0000001900197305 */ /* 0x000e24000021f100 */
[----:B0-----:R0:W-:Y:S01]  /*5a20*/  STG.E [R2.64], R25 ;  /* 0x0000001902007986 */ /* 0x0011e2000c101924 */
[----:B------:R-:W-:Y:S05]  /*5a30*/  BRA `(.L_x_1838) ;  /* 0x00000d6000007947 */ /* 0x000fea0003800000 */
.L_x_1839:
[----:B------:R-:W-:-:S06]  /*5a40*/  PRMT R25, RZ, 0x5410, R25 ;  /* 0x00005410ff197816 */ /* 0x000fcc0000000019 */
[----:B------:R-:W0:Y:S02]  /*5a50*/  F2I.FTZ.TRUNC.NTZ R25, R25 ;  /* 0x0000001900197305 */ /* 0x000e24000021f100 */
[----:B0-----:R0:W-:Y:S01]  /*5a60*/  STG.E.U16 [R2.64], R25 ;  /* 0x0000001902007986 */ /* 0x0011e2000c101524 */
[----:B------:R-:W-:Y:S05]  /*5a70*/  BRA `(.L_x_1838) ;  /* 0x00000d2000007947 */ /* 0x000fea0003800000 */
.L_x_1834:
        /* <DEDUP_REMOVED lines=9> */
.L_x_1842:
[----:B------:R-:W-:-:S04]  /*5b10*/  PRMT R0, RZ, 0x5410, R25 ;  /* 0x00005410ff007816 */ /* 0x000fc80000000019 */
[----:B------:R-:W-:-:S05]  /*5b20*/  F2FP.PACK_AB R0, RZ, R0 ;  /* 0x00000000ff00723e */ /* 0x000fca00000000ff */
[----:B------:R0:W-:Y:S01]  /*5b30*/  STG.E.U16 [R2.64], R0 ;  /* 0x0000000002007986 */ /* 0x0001e2000c101524 */
[----:B------:R-:W-:Y:S05]  /*5b40*/  BRA `(.L_x_1838) ;  /* 0x00000c5000007947 */ /* 0x000fea0003800000 */
.L_x_1841:
        /* <DEDUP_REMOVED lines=10> */
.L_x_1844:
[----:B------:R-:W-:-:S04]  /*5bf0*/  PRMT R25, RZ, 0x5410, R25 ;  /* 0x00005410ff197816 */ /* 0x000fc80000000019 */
[----:B------:R-:W-:-:S04]  /*5c00*/  F2FP.PACK_AB R5, RZ, R25 ;  /* 0x00000019ff05723e */ /* 0x000fc800000000ff */
[----:B------:R-:W-:-:S05]  /*5c10*/  PRMT R5, R5, 0x5410, RZ ;  /* 0x0000541005057816 */ /* 0x000fca00000000ff */
[----:B------:R0:W-:Y:S01]  /*5c20*/  STG.E [R2.64], R5 ;  /* 0x0000000502007986 */ /* 0x0001e2000c101924 */
[----:B------:R-:W-:Y:S05]  /*5c30*/  BRA `(.L_x_1838) ;  /* 0x00000b6000007947 */ /* 0x000fea0003800000 */
.L_x_1843:
[----:B------:R-:W-:-:S05]  /*5c40*/  PRMT R4, RZ, 0x5410, R25 ;  /* 0x00005410ff047816 */ /* 0x000fca0000000019 */
[----:B------:R-:W-:-:S06]  /*5c50*/  FMUL.FTZ R4, R4, 1 ;  /* 0x3f80000004047820 */ /* 0x000fcc0000410000 */
[----:B------:R-:W0:Y:S02]  /*5c60*/  F2F.F64.F32 R4, R4 ;  /* 0x0000000400047310 */ /* 0x000e240000201800 */
[----:B0-----:R0:W-:Y:S01]  /*5c70*/  STG.E.64 [R2.64], R4 ;  /* 0x0000000402007986 */ /* 0x0011e2000c101b24 */
[----:B------:R-:W-:Y:S05]  /*5c80*/  BRA `(.L_x_1838) ;  /* 0x00000b1000007947 */ /* 0x000fea0003800000 */
.L_x_1833:
        /* <DEDUP_REMOVED lines=13> */
.L_x_1847:
[----:B------:R-:W-:Y:S01]  /*5d60*/  PRMT R25, RZ, 0x5410, R25 ;  /* 0x00005410ff197816 */ /* 0x000fe20000000019 */
[----:B------:R-:W-:-:S04]  /*5d70*/  CS2R R6, SRZ ;  /* 0x0000000000067805 */ /* 0x000fc8000001ff00 */
[----:B------:R-:W-:-:S06]  /*5d80*/  FMUL.FTZ R4, R25, 1 ;  /* 0x3f80000019047820 */ /* 0x000fcc0000410000 */
[----:B------:R-:W0:Y:S02]  /*5d90*/  F2F.F64.F32 R4, R4 ;  /* 0x0000000400047310 */ /* 0x000e240000201800 */
[----:B0-----:R0:W-:Y:S01]  /*5da0*/  STG.E.128 [R2.64], R4 ;  /* 0x0000000402007986 */ /* 0x0011e2000c101d24 */
[----:B------:R-:W-:Y:S05]  /*5db0*/  BRA `(.L_x_1838) ;  /* 0x000009e000007947 */ /* 0x000fea0003800000 */
.L_x_1846:
        /* <DEDUP_REMOVED lines=21> */
.L_x_1851:
[----:B------:R-:W-:Y:S05]  /*5f10*/  BSYNC B0 ;  /* 0x0000000000007941 */ /* 0x000fea0003800000 */
.L_x_1850:
[----:B------:R-:W-:-:S05]  /*5f20*/  LOP3.LUT R5, R0, R5, RZ, 0xfc, !PT ;  /* 0x0000000500057212 */ /* 0x000fca00078efcff */
[----:B------:R0:W-:Y:S01]  /*5f30*/  STG.E.U8 [R2.64], R5 ;  /* 0x0000000502007986 */ /* 0x0001e2000c101124 */
[----:B------:R-:W-:Y:S05]  /*5f40*/  BRA `(.L_x_1838) ;  /* 0x0000085000007947 */ /* 0x000fea0003800000 */
.L_x_1849:
        /* <DEDUP_REMOVED lines=13> */
.L_x_1853:
[----:B------:R-:W-:Y:S01]  /*6020*/  IMAD.MOV.U32 R0, RZ, RZ, 0x7f ;  /* 0x0000007fff007424 */ /* 0x000fe200078e00ff */
[----:B------:R-:W-:-:S04]  /*6030*/  ISETP.GT.U32.AND P0, PT, R4, 0x7f800000, PT ;  /* 0x7f8000000400780c */ /* 0x000fc80003f04070 */
[----:B------:R-:W-:-:S04]  /*6040*/  SEL R0, R0, 0x7c, P0 ;  /* 0x0000007c00007807 */ /* 0x000fc80000000000 */
.L_x_1854:
[----:B------:R-:W-:Y:S05]  /*6050*/  BSYNC B0 ;  /* 0x0000000000007941 */ /* 0x000fea0003800000 */
.L_x_1852:
[----:B------:R-:W-:-:S04]  /*6060*/  LOP3.LUT R4, R25, 0x80000000, RZ, 0xc0, !PT ;  /* 0x8000000019047812 */ /* 0x000fc800078ec0ff */
[----:B------:R-:W-:-:S04]  /*6070*/  SHF.R.U32.HI R5, RZ, 0x18, R4 ;  /* 0x00000018ff057819 */ /* 0x000fc80000011604 */
[----:B------:R-:W-:-:S05]  /*6080*/  LOP3.LUT R5, R0, R5, RZ, 0xfc, !PT ;  /* 0x0000000500057212 */ /* 0x000fca00078efcff */
[----:B------:R0:W-:Y:S01]  /*6090*/  STG.E.U8 [R2.64], R5 ;  /* 0x0000000502007986 */ /* 0x0001e2000c101124 */
[----:B------:R-:W-:Y:S05]  /*60a0*/  BRA `(.L_x_1838) ;  /* 0x000006f000007947 */ /* 0x000fea0003800000 */
.L_x_1848:
[----:B------:R0:W-:Y:S01]  /*60b0*/  STG.E.U16 [R2.64], R25 ;  /* 0x0000001902007986 */ /* 0x0001e2000c101524 */
[----:B------:R-:W-:Y:S05]  /*60c0*/  BRA `(.L_x_1838) ;  /* 0x000006d000007947 */ /* 0x000fea0003800000 */
.L_x_1845:
        /* <DEDUP_REMOVED lines=12> */
.L_x_1857:
        /* <DEDUP_REMOVED lines=17> */
.L_x_1860:
[----:B------:R-:W-:-:S04]  /*62a0*/  LOP3.LUT R0, R25, 0x80000000, RZ, 0xc0, !PT ;  /* 0x8000000019007812 */ /* 0x000fc800078ec0ff */
[----:B------:R-:W-:-:S04]  /*62b0*/  SHF.R.U32.HI R5, RZ, 0x18, R0 ;  /* 0x00000018ff057819 */ /* 0x000fc80000011600 */
[----:B------:R-:W-:-:S04]  /*62c0*/  LOP3.LUT R4, R4, R5, RZ, 0xfc, !PT ;  /* 0x0000000504047212 */ /* 0x000fc800078efcff */
[----:B------:R-:W-:Y:S02]  /*62d0*/  PRMT R0, R4, 0x7610, R0 ;  /* 0x0000761004007816 */ /* 0x000fe40000000000 */
.L_x_1859:
[----:B------:R-:W-:Y:S05]  /*62e0*/  BSYNC B0 ;  /* 0x0000000000007941 */ /* 0x000fea0003800000 */
.L_x_1858:
[----:B------:R0:W-:Y:S01]  /*62f0*/  STG.E.U8 [R2.64], R0 ;  /* 0x0000000002007986 */ /* 0x0001e2000c101124 */
[----:B------:R-:W-:Y:S05]  /*6300*/  BRA `(.L_x_1838) ;  /* 0x0000049000007947 */ /* 0x000fea0003800000 */
.L_x_1856:
        /* <DEDUP_REMOVED lines=17> */
.L_x_1863:
[----:B------:R-:W-:-:S04]  /*6420*/  LOP3.LUT R0, R25, 0x80000000, RZ, 0xc0, !PT ;  /* 0x8000000019007812 */ /* 0x000fc800078ec0ff */
[----:B------:R-:W-:-:S04]  /*6430*/  SHF.R.U32.HI R5, RZ, 0x18, R0 ;  /* 0x00000018ff057819 */ /* 0x000fc80000011600 */
[----:B------:R-:W-:-:S04]  /*6440*/  LOP3.LUT R4, R4, R5, RZ, 0xfc, !PT ;  /* 0x0000000504047212 */ /* 0x000fc800078efcff */
[----:B------:R-:W-:Y:S02]  /*6450*/  PRMT R0, R4, 0x7610, R0 ;  /* 0x0000761004007816 */ /* 0x000fe40000000000 */
.L_x_1862:
[----:B------:R-:W-:Y:S05]  /*6460*/  BSYNC B0 ;  /* 0x0000000000007941 */ /* 0x000fea0003800000 */
.L_x_1861:
[----:B------:R0:W-:Y:S01]  /*6470*/  STG.E.U8 [R2.64], R0 ;  /* 0x0000000002007986 */ /* 0x0001e2000c101124 */
[----:B------:R-:W-:Y:S05]  /*6480*/  BRA `(.L_x_1838) ;  /* 0x0000031000007947 */ /* 0x000fea0003800000 */
.L_x_1855:
        /* <DEDUP_REMOVED lines=22> */
.L_x_1837:
        /* <DEDUP_REMOVED lines=20> */
.L_x_1865:
[----:B------:R-:W-:-:S06]  /*6730*/  PRMT R4, RZ, 0x5410, R25 ;  /* 0x00005410ff047816 */ /* 0x000fcc0000000019 */
[----:B------:R-:W0:Y:S02]  /*6740*/  F2I.U64.TRUNC R4, R4 ;  /* 0x0000000400047311 */ /* 0x000e24000020d800 */
[----:B0-----:R0:W-:Y:S01]  /*6750*/  STG.E.64 [R2.64], R4 ;  /* 0x0000000402007986 */ /* 0x0011e2000c101b24 */
[----:B------:R-:W-:Y:S05]  /*6760*/  BRA `(.L_x_1838) ;  /* 0x0000003000007947 */ /* 0x000fea0003800000 */
.L_x_1864:
[----:B------:R-:W-:-:S06]  /*6770*/  PRMT R25, RZ, 0x5410, R25 ;  /* 0x00005410ff197816 */ /* 0x000fcc0000000019 */
[----:B------:R-:W0:Y:S02]  /*6780*/  F2I.FTZ.U32.TRUNC.NTZ R25, R25 ;  /* 0x0000001900197305 */ /* 0x000e24000021f000 */
[----:B0-----:R0:W-:Y:S02]  /*6790*/  STG.E [R2.64], R25 ;  /* 0x0000001902007986 */ /* 0x0011e4000c101924 */
.L_x_1838:
        /* <DEDUP_REMOVED lines=23> */
.L_x_1869:
[----:B------:R-:W-:-:S06]  /*6910*/  PRMT R5, RZ, 0x5410, R22 ;  /* 0x00005410ff057816 */ /* 0x000fcc0000000016 */
[----:B------:R-:W0:Y:S02]  /*6920*/  F2I.S64.TRUNC R4, R5 ;  /* 0x0000000500047311 */ /* 0x000e24000020d900 */
[----:B0-----:R0:W-:Y:S01]  /*6930*/  STG.E.U8 [R2.64], R4 ;  /* 0x0000000402007986 */ /* 0x0011e2000c101124 */
[----:B------:R-:W-:Y:S05]  /*6940*/  BRA `(.L_x_1871) ;  /* 0x00000e4000007947 */ /* 0x000fea0003800000 */
.L_x_1868:
        /* <DEDUP_REMOVED lines=10> */
.L_x_1873:
[----:B------:R-:W-:-:S04]  /*69f0*/  PRMT R22, RZ, 0x5410, R22 ;  /* 0x00005410ff167816 */ /* 0x000fc80000000016 */
[----:B------:R-:W0:Y:S02]  /*6a00*/  F2I.FTZ.TRUNC.NTZ R5, R22 ;  /* 0x0000001600057305 */ /* 0x000e24000021f100 */
[----:B0-----:R0:W-:Y:S01]  /*6a10*/  STG.E [R2.64], R5 ;  /* 0x0000000502007986 */ /* 0x0011e2000c101924 */
[----:B------:R-:W-:Y:S05]  /*6a20*/  BRA `(.L_x_1871) ;  /* 0x00000d6000007947 */ /* 0x000fea0003800000 */
.L_x_1872:
[----:B------:R-:W-:-:S04]  /*6a30*/  PRMT R22, RZ, 0x5410, R22 ;  /* 0x00005410ff167816 */ /* 0x000fc80000000016 */
[----:B------:R-:W0:Y:S02]  /*6a40*/  F2I.FTZ.TRUNC.NTZ R5, R22 ;  /* 0x0000001600057305 */ /* 0x000e24000021f100 */
[----:B0-----:R0:W-:Y:S01]  /*6a50*/  STG.E.U16 [R2.64], R5 ;  /* 0x0000000502007986 */ /* 0x0011e2000c101524 */
[----:B------:R-:W-:Y:S05]  /*6a60*/  BRA `(.L_x_1871) ;  /* 0x00000d2000007947 */ /* 0x000fea0003800000 */
.L_x_1867:
        /* <DEDUP_REMOVED lines=9> */
.L_x_1875:
[----:B------:R-:W-:-:S04]  /*6b00*/  PRMT R0, RZ, 0x5410, R22 ;  /* 0x00005410ff007816 */ /* 0x000fc80000000016 */
[----:B------:R-:W-:-:S05]  /*6b10*/  F2FP.PACK_AB R0, RZ, R0 ;  /* 0x00000000ff00723e */ /* 0x000fca00000000ff */
[----:B------:R0:W-:Y:S01]  /*6b20*/  STG.E.U16 [R2.64], R0 ;  /* 0x0000000002007986 */ /* 0x0001e2000c101524 */
[----:B------:R-:W-:Y:S05]  /*6b30*/  BRA `(.L_x_1871) ;  /* 0x00000c5000007947 */ /* 0x000fea0003800000 */
.L_x_1874:
        /* <DEDUP_REMOVED lines=10> */
.L_x_1877:
[----:B------:R-:W-:-:S04]  /*6be0*/  PRMT R22, RZ, 0x5410, R22 ;  /* 0x00005410ff167816 */ /* 0x000fc80000000016 */
[----:B------:R-:W-:-:S04]  /*6bf0*/  F2FP.PACK_AB R5, RZ, R22 ;  /* 0x00000016ff05723e */ /* 0x000fc800000000ff */
[----:B------:R-:W-:-:S05]  /*6c00*/  PRMT R5, R5, 0x5410, RZ ;  /* 0x0000541005057816 */ /* 0x000fca00000000ff */
[----:B------:R0:W-:Y:S01]  /*6c10*/  STG.E [R2.64], R5 ;  /* 0x0000000502007986 */ /* 0x0001e2000c101924 */
[----:B------:R-:W-:Y:S05]  /*6c20*/  BRA `(.L_x_1871) ;  /* 0x00000b6000007947 */ /* 0x000fea0003800000 */
.L_x_1876:
[----:B------:R-:W-:-:S05]  /*6c30*/  PRMT R4, RZ, 0x5410, R22 ;  /* 0x00005410ff047816 */ /* 0x000fca0000000016 */
[----:B------:R-:W-:-:S06]  /*6c40*/  FMUL.FTZ R4, R4, 1 ;  /* 0x3f80000004047820 */ /* 0x000fcc0000410000 */
[----:B------:R-:W0:Y:S02]  /*6c50*/  F2F.F64.F32 R4, R4 ;  /* 0x0000000400047310 */ /* 0x000e240000201800 */
[----:B0-----:R0:W-:Y:S01]  /*6c60*/  STG.E.64 [R2.64], R4 ;  /* 0x0000000402007986 */ /* 0x0011e2000c101b24 */
[----:B------:R-:W-:Y:S05]  /*6c70*/  BRA `(.L_x_1871) ;  /* 0x00000b1000007947 */ /* 0x000fea0003800000 */
.L_x_1866:
        /* <DEDUP_REMOVED lines=13> */
.L_x_1880:
[----:B------:R-:W-:Y:S01]  /*6d50*/  PRMT R22, RZ, 0x5410, R22 ;  /* 0x00005410ff167816 */ /* 0x000fe20000000016 */
[----:B------:R-:W-:-:S04]  /*6d60*/  CS2R R6, SRZ ;  /* 0x0000000000067805 */ /* 0x000fc8000001ff00 */
[----:B------:R-:W-:-:S06]  /*6d70*/  FMUL.FTZ R4, R22, 1 ;  /* 0x3f80000016047820 */ /* 0x000fcc0000410000 */
[----:B------:R-:W0:Y:S02]  /*6d80*/  F2F.F64.F32 R4, R4 ;  /* 0x0000000400047310 */ /* 0x000e240000201800 */
[----:B0-----:R0:W-:Y:S01]  /*6d90*/  STG.E.128 [R2.64], R4 ;  /* 0x0000000402007986 */ /* 0x0011e2000c101d24 */
[----:B------:R-:W-:Y:S05]  /*6da0*/  BRA `(.L_x_1871) ;  /* 0x000009e000007947 */ /* 0x000fea0003800000 */
.L_x_1879:
        /* <DEDUP_REMOVED lines=21> */
.L_x_1884:
[----:B------:R-:W-:Y:S05]  /*6f00*/  BSYNC B0 ;  /* 0x0000000000007941 */ /* 0x000fea0003800000 */
.L_x_1883:
[----:B------:R-:W-:-:S05]  /*6f10*/  LOP3.LUT R5, R0, R5, RZ, 0xfc, !PT ;  /* 0x0000000500057212 */ /* 0x000fca00078efcff */
[----:B------:R0:W-:Y:S01]  /*6f20*/  STG.E.U8 [R2.64], R5 ;  /* 0x0000000502007986 */ /* 0x0001e2000c101124 */
[----:B------:R-:W-:Y:S05]  /*6f30*/  BRA `(.L_x_1871) ;  /* 0x0000085000007947 */ /* 0x000fea0003800000 */
.L_x_1882:
        /* <DEDUP_REMOVED lines=13> */
.L_x_1886:
[----:B------:R-:W-:Y:S01]  /*7010*/  IMAD.MOV.U32 R0, RZ, RZ, 0x7f ;  /* 0x0000007fff007424 */ /* 0x000fe200078e00ff */
[----:B------:R-:W-:-:S04]  /*7020*/  ISETP.GT.U32.AND P0, PT, R4, 0x7f800000, PT ;  /* 0x7f8000000400780c */ /* 0x000fc80003f04070 */
[----:B------:R-:W-:-:S04]  /*7030*/  SEL R0, R0, 0x7c, P0 ;  /* 0x0000007c00007807 */ /* 0x000fc80000000000 */
.L_x_1887:
[----:B------:R-:W-:Y:S05]  /*7040*/  BSYNC B0 ;  /* 0x0000000000007941 */ /* 0x000fea0003800000 */
.L_x_1885:
[----:B------:R-:W-:-:S04]  /*7050*/  LOP3.LUT R4, R5, 0x80000000, RZ, 0xc0, !PT ;  /* 0x8000000005047812 */ /* 0x000fc800078ec0ff */
[----:B------:R-:W-:-:S04]  /*7060*/  SHF.R.U32.HI R5, RZ, 0x18, R4 ;  /* 0x00000018ff057819 */ /* 0x000fc80000011604 */
[----:B------:R-:W-:-:S05]  /*7070*/  LOP3.LUT R5, R0, R5, RZ, 0xfc, !PT ;  /* 0x0000000500057212 */ /* 0x000fca00078efcff */
[----:B------:R0:W-:Y:S01]  /*7080*/  STG.E.U8 [R2.64], R5 ;  /* 0x0000000502007986 */ /* 0x0001e2000c101124 */
[----:B------:R-:W-:Y:S05]  /*7090*/  BRA `(.L_x_1871) ;  /* 0x000006f000007947 */ /* 0x000fea0003800000 */
.L_x_1881:
[----:B------:R0:W-:Y:S01]  /*70a0*/  STG.E.U16 [R2.64], R22 ;  /* 0x0000001602007986 */ /* 0x0001e2000c101524 */
[----:B------:R-:W-:Y:S05]  /*70b0*/  BRA `(.L_x_1871) ;  /* 0x000006d000007947 */ /* 0x000fea0003800000 */
.L_x_1878:
        /* <DEDUP_REMOVED lines=12> */
.L_x_1890:
        /* <DEDUP_REMOVED lines=17> */
.L_x_1893:
[----:B------:R-:W-:-:S04]  /*7290*/  LOP3.LUT R0, R7, 0x80000000, RZ, 0xc0, !PT ;  /* 0x8000000007007812 */ /* 0x000fc800078ec0ff */
[----:B------:R-:W-:-:S04]  /*72a0*/  SHF.R.U32.HI R5, RZ, 0x18, R0 ;  /* 0x00000018ff057819 */ /* 0x000fc80000011600 */
[----:B------:R-:W-:-:S04]  /*72b0*/  LOP3.LUT R4, R4, R5, RZ, 0xfc, !PT ;  /* 0x0000000504047212 */ /* 0x000fc800078efcff */
[----:B------:R-:W-:Y:S02]  /*72c0*/  PRMT R0, R4, 0x7610, R0 ;  /* 0x0000761004007816 */ /* 0x000fe40000000000 */
.L_x_1892:
[----:B------:R-:W-:Y:S05]  /*72d0*/  BSYNC B0 ;  /* 0x0000000000007941 */ /* 0x000fea0003800000 */
.L_x_1891:
[----:B------:R0:W-:Y:S01]  /*72e0*/  STG.E.U8 [R2.64], R0 ;  /* 0x0000000002007986 */ /* 0x0001e2000c101124 */
[----:B------:R-:W-:Y:S05]  /*72f0*/  BRA `(.L_x_1871) ;  /* 0x0000049000007947 */ /* 0x000fea0003800000 */
.L_x_1889:
        /* <DEDUP_REMOVED lines=17> */
.L_x_1896:
[----:B------:R-:W-:-:S04]  /*7410*/  LOP3.LUT R0, R7, 0x80000000, RZ, 0xc0, !PT ;  /* 0x8000000007007812 */ /* 0x000fc800078ec0ff */
[----:B------:R-:W-:-:S04]  /*7420*/  SHF.R.U32.HI R5, RZ, 0x18, R0 ;  /* 0x00000018ff057819 */ /* 0x000fc80000011600 */
[----:B------:R-:W-:-:S04]  /*7430*/  LOP3.LUT R4, R4, R5, RZ, 0xfc, !PT ;  /* 0x0000000504047212 */ /* 0x000fc800078efcff */
[----:B------:R-:W-:Y:S02]  /*7440*/  PRMT R0, R4, 0x7610, R0 ;  /* 0x0000761004007816 */ /* 0x000fe40000000000 */
.L_x_1895:
[----:B------:R-:W-:Y:S05]  /*7450*/  BSYNC B0 ;  /* 0x0000000000007941 */ /* 0x000fea0003800000 */
.L_x_1894:
[----:B------:R0:W-:Y:S01]  /*7460*/  STG.E.U8 [R2.64], R0 ;  /* 0x0000000002007986 */ /* 0x0001e2000c101124 */
[----:B------:R-:W-:Y:S05]  /*7470*/  BRA `(.L_x_1871) ;  /* 0x0000031000007947 */ /* 0x000fea0003800000 */
.L_x_1888:
        /* <DEDUP_REMOVED lines=22> */
.L_x_1870:
        /* <DEDUP_REMOVED lines=20> */
.L_x_1898:
[----:B------:R-:W-:-:S06]  /*7720*/  PRMT R4, RZ, 0x5410, R22 ;  /* 0x00005410ff047816 */ /* 0x000fcc0000000016 */
[----:B------:R-:W0:Y:S02]  /*7730*/  F2I.U64.TRUNC R4, R4 ;  /* 0x0000000400047311 */ /* 0x000e24000020d800 */
[----:B0-----:R0:W-:Y:S01]  /*7740*/  STG.E.64 [R2.64], R4 ;  /* 0x0000000402007986 */ /* 0x0011e2000c101b24 */
[----:B------:R-:W-:Y:S05]  /*7750*/  BRA `(.L_x_1871) ;  /* 0x0000003000007947 */ /* 0x000fea0003800000 */
.L_x_1897:
[----:B------:R-:W-:-:S04]  /*7760*/  PRMT R22, RZ, 0x5410, R22 ;  /* 0x00005410ff167816 */ /* 0x000fc80000000016 */
[----:B------:R-:W0:Y:S02]  /*7770*/  F2I.FTZ.U32.TRUNC.NTZ R5, R22 ;  /* 0x0000001600057305 */ /* 0x000e24000021f000 */
[----:B0-----:R0:W-:Y:S02]  /*7780*/  STG.E [R2.64], R5 ;  /* 0x0000000502007986 */ /* 0x0011e4000c101924 */
.L_x_1871:
[----:B------:R-:W-:Y:S02]  /*7790*/  IADD3 R19, R19, 0x80, RZ ;  /* 0x0000008013137810 */ /* 0x000fe40007ffe0ff */
.L_x_1832:
[----:B------:R-:W-:Y:S05]  /*77a0*/  BSYNC B6 ;  /* 0x0000000000067941 */ /* 0x000fea0003800000 */
.L_x_1831:
        /* <DEDUP_REMOVED lines=21> */
.L_x_1902:
[----:B------:R-:W-:-:S06]  /*7900*/  PRMT R5, RZ, 0x5410, R23 ;  /* 0x00005410ff057816 */ /* 0x000fcc0000000017 */
[----:B------:R-:W0:Y:S02]  /*7910*/  F2I.S64.TRUNC R4, R5 ;  /* 0x0000000500047311 */ /* 0x000e24000020d900 */
[----:B0-----:R-:W-:Y:S01]  /*7920*/  STG.E.U8 [R2.64], R4 ;  /* 0x0000000402007986 */ /* 0x001fe2000c101124 */
[----:B------:R-:W-:Y:S05]  /*7930*/  EXIT ;  /* 0x000000000000794d */ /* 0x000fea0003800000 */
.L_x_1901:
        /* <DEDUP_REMOVED lines=10> */
.L_x_1905:
[----:B------:R-:W-:-:S06]  /*79e0*/  PRMT R23, RZ, 0x5410, R23 ;  /* 0x00005410ff177816 */ /* 0x000fcc0000000017 */
[----:B------:R-:W0:Y:S02]  /*79f0*/  F2I.FTZ.TRUNC.NTZ R23, R23 ;  /* 0x0000001700177305 */ /* 0x000e24000021f100 */
[----:B0-----:R-:W-:Y:S01]  /*7a00*/  STG.E [R2.64], R23 ;  /* 0x0000001702007986 */ /* 0x001fe2000c101924 */
[----:B------:R-:W-:Y:S05]  /*7a10*/  EXIT ;  /* 0x000000000000794d */ /* 0x000fea0003800000 */
.L_x_1904:
[----:B------:R-:W-:-:S06]  /*7a20*/  PRMT R23, RZ, 0x5410, R23 ;  /* 0x00005410ff177816 */ /* 0x000fcc0000000017 */
[----:B------:R-:W0:Y:S02]  /*7a30*/  F2I.FTZ.TRUNC.NTZ R23, R23 ;  /* 0x0000001700177305 */ /* 0x000e24000021f100 */
[----:B0-----:R-:W-:Y:S01]  /*7a40*/  STG.E.U16 [R2.64], R23 ;  /* 0x0000001702007986 */ /* 0x001fe2000c101524 */
[----:B------:R-:W-:Y:S05]  /*7a50*/  EXIT ;  /* 0x000000000000794d */ /* 0x000fea0003800000 */
.L_x_1900:
        /* <DEDUP_REMOVED lines=9> */
.L_x_1907:
[----:B------:R-:W-:-:S04]  /*7af0*/  PRMT R0, RZ, 0x5410, R23 ;  /* 0x00005410ff007816 */ /* 0x000fc80000000017 */
[----:B------:R-:W-:-:S05]  /*7b00*/  F2FP.PACK_AB R0, RZ, R0 ;  /* 0x00000000ff00723e */ /* 0x000fca00000000ff */
[----:B------:R-:W-:Y:S01]  /*7b10*/  STG.E.U16 [R2.64], R0 ;  /* 0x0000000002007986 */ /* 0x000fe2000c101524 */
[----:B------:R-:W-:Y:S05]  /*7b20*/  EXIT ;  /* 0x000000000000794d */ /* 0x000fea0003800000 */
.L_x_1906:
        /* <DEDUP_REMOVED lines=10> */
.L_x_1909:
[----:B------:R-:W-:-:S04]  /*7bd0*/  PRMT R23, RZ, 0x5410, R23 ;  /* 0x00005410ff177816 */ /* 0x000fc80000000017 */
[----:B------:R-:W-:-:S04]  /*7be0*/  F2FP.PACK_AB R5, RZ, R23 ;  /* 0x00000017ff05723e */ /* 0x000fc800000000ff */
[----:B------:R-:W-:-:S05]  /*7bf0*/  PRMT R5, R5, 0x5410, RZ ;  /* 0x0000541005057816 */ /* 0x000fca00000000ff */
[----:B------:R-:W-:Y:S01]  /*7c00*/  STG.E [R2.64], R5 ;  /* 0x0000000502007986 */ /* 0x000fe2000c101924 */
[----:B------:R-:W-:Y:S05]  /*7c10*/  EXIT ;  /* 0x000000000000794d */ /* 0x000fea0003800000 */
.L_x_1908:
[----:B------:R-:W-:-:S05]  /*7c20*/  PRMT R4, RZ, 0x5410, R23 ;  /* 0x00005410ff047816 */ /* 0x000fca0000000017 */
[----:B------:R-:W-:-:S06]  /*7c30*/  FMUL.FTZ R4, R4, 1 ;  /* 0x3f80000004047820 */ /* 0x000fcc0000410000 */
[----:B------:R-:W0:Y:S02]  /*7c40*/  F2F.F64.F32 R4, R4 ;  /* 0x0000000400047310 */ /* 0x000e240000201800 */
[----:B0-----:R-:W-:Y:S01]  /*7c50*/  STG.E.64 [R2.64], R4 ;  /* 0x0000000402007986 */ /* 0x001fe2000c101b24 */
[----:B------:R-:W-:Y:S05]  /*7c60*/  EXIT ;  /* 0x000000000000794d */ /* 0x000fea0003800000 */
.L_x_1899:
        /* <DEDUP_REMOVED lines=13> */
.L_x_1912:
[----:B------:R-:W-:Y:S01]  /*7d40*/  PRMT R23, RZ, 0x5410, R23 ;  /* 0x00005410ff177816 */ /* 0x000fe20000000017 */
[----:B------:R-:W-:-:S04]  /*7d50*/  CS2R R6, SRZ ;  /* 0x0000000000067805 */ /* 0x000fc8000001ff00 */
[----:B------:R-:W-:-:S06]  /*7d60*/  FMUL.FTZ R4, R23, 1 ;  /* 0x3f80000017047820 */ /* 0x000fcc0000410000 */
[----:B------:R-:W0:Y:S02]  /*7d70*/  F2F.F64.F32 R4, R4 ;  /* 0x0000000400047310 */ /* 0x000e240000201800 */
[----:B0-----:R-:W-:Y:S01]  /*7d80*/  STG.E.128 [R2.64], R4 ;  /* 0x0000000402007986 */ /* 0x001fe2000c101d24 */
[----:B------:R-:W-:Y:S05]  /*7d90*/  EXIT ;  /* 0x000000000000794d */ /* 0x000fea0003800000 */
.L_x_1911:
        /* <DEDUP_REMOVED lines=21> */
.L_x_1916:
[----:B------:R-:W-:Y:S05]  /*7ef0*/  BSYNC B0 ;  /* 0x0000000000007941 */ /* 0x000fea0003800000 */
.L_x_1915:
[----:B------:R-:W-:-:S05]  /*7f00*/  LOP3.LUT R5, R0, R5, RZ, 0xfc, !PT ;  /* 0x0000000500057212 */ /* 0x000fca00078efcff */
[----:B------:R-:W-:Y:S01]  /*7f10*/  STG.E.U8 [R2.64], R5 ;  /* 0x0000000502007986 */ /* 0x000fe2000c101124 */
[----:B------:R-:W-:Y:S05]  /*7f20*/  EXIT ;  /* 0x000000000000794d */ /* 0x000fea0003800000 */
.L_x_1914:
        /* <DEDUP_REMOVED lines=13> */
.L_x_1918:
[----:B------:R-:W-:Y:S01]  /*8000*/  IMAD.MOV.U32 R0, RZ, RZ, 0x7f ;  /* 0x0000007fff007424 */ /* 0x000fe200078e00ff */
[----:B------:R-:W-:-:S04]  /*8010*/  ISETP.GT.U32.AND P0, PT, R4, 0x7f800000, PT ;  /* 0x7f8000000400780c */ /* 0x000fc80003f04070 */
[----:B------:R-:W-:-:S04]  /*8020*/  SEL R0, R0, 0x7c, P0 ;  /* 0x0000007c00007807 */ /* 0x000fc80000000000 */
.L_x_1919:
[----:B------:R-:W-:Y:S05]  /*8030*/  BSYNC B0 ;  /* 0x0000000000007941 */ /* 0x000fea0003800000 */
.L_x_1917:
[----:B------:R-:W-:-:S04]  /*8040*/  LOP3.LUT R4, R23, 0x80000000, RZ, 0xc0, !PT ;  /* 0x8000000017047812 */ /* 0x000fc800078ec0ff */
[----:B------:R-:W-:-:S04]  /*8050*/  SHF.R.U32.HI R5, RZ, 0x18, R4 ;  /* 0x00000018ff057819 */ /* 0x000fc80000011604 */
[----:B------:R-:W-:-:S05]  /*8060*/  LOP3.LUT R5, R0, R5, RZ, 0xfc, !PT ;  /* 0x0000000500057212 */ /* 0x000fca00078efcff */
[----:B------:R-:W-:Y:S01]  /*8070*/  STG.E.U8 [R2.64], R5 ;  /* 0x0000000502007986 */ /* 0x000fe2000c101124 */
[----:B------:R-:W-:Y:S05]  /*8080*/  EXIT ;  /* 0x000000000000794d */ /* 0x000fea0003800000 */
.L_x_1913:
[----:B------:R-:W-:Y:S01]  /*8090*/  STG.E.U16 [R2.64], R23 ;  /* 0x0000001702007986 */ /* 0x000fe2000c101524 */
[----:B------:R-:W-:Y:S05]  /*80a0*/  EXIT ;  /* 0x000000000000794d */ /* 0x000fea0003800000 */
.L_x_1910:
        /* <DEDUP_REMOVED lines=12> */
.L_x_1922:
        /* <DEDUP_REMOVED lines=17> */
.L_x_1925:
[----:B------:R-:W-:-:S04]  /*8280*/  LOP3.LUT R0, R23, 0x80000000, RZ, 0xc0, !PT ;  /* 0x8000000017007812 */ /* 0x000fc800078ec0ff */
[----:B------:R-:W-:-:S04]  /*8290*/  SHF.R.U32.HI R5, RZ, 0x18, R0 ;  /* 0x00000018ff057819 */ /* 0x000fc80000011600 */
[----:B------:R-:W-:-:S04]  /*82a0*/  LOP3.LUT R4, R4, R5, RZ, 0xfc, !PT ;  /* 0x0000000504047212 */ /* 0x000fc800078efcff */
[----:B------:R-:W-:Y:S02]  /*82b0*/  PRMT R0, R4, 0x7610, R0 ;  /* 0x0000761004007816 */ /* 0x000fe40000000000 */
.L_x_1924:
[----:B------:R-:W-:Y:S05]  /*82c0*/  BSYNC B0 ;  /* 0x0000000000007941 */ /* 0x000fea0003800000 */
.L_x_1923:
[----:B------:R-:W-:Y:S01]  /*82d0*/  STG.E.U8 [R2.64], R0 ;  /* 0x0000000002007986 */ /* 0x000fe2000c101124 */
[----:B------:R-:W-:Y:S05]  /*82e0*/  EXIT ;  /* 0x000000000000794d */ /* 0x000fea0003800000 */
.L_x_1921:
        /* <DEDUP_REMOVED lines=17> */
.L_x_1928:
[----:B------:R-:W-:-:S04]  /*8400*/  LOP3.LUT R0, R23, 0x80000000, RZ, 0xc0, !PT ;  /* 0x8000000017007812 */ /* 0x000fc800078ec0ff */
[----:B------:R-:W-:-:S04]  /*8410*/  SHF.R.U32.HI R5, RZ, 0x18, R0 ;  /* 0x00000018ff057819 */ /* 0x000fc80000011600 */
[----:B------:R-:W-:-:S04]  /*8420*/  LOP3.LUT R4, R4, R5, RZ, 0xfc, !PT ;  /* 0x0000000504047212 */ /* 0x000fc800078efcff */
[----:B------:R-:W-:Y:S02]  /*8430*/  PRMT R0, R4, 0x7610, R0 ;  /* 0x0000761004007816 */ /* 0x000fe40000000000 */
.L_x_1927:
[----:B------:R-:W-:Y:S05]  /*8440*/  BSYNC B0 ;  /* 0x0000000000007941 */ /* 0x000fea0003800000 */
.L_x_1926:
[----:B------:R-:W-:Y:S01]  /*8450*/  STG.E.U8 [R2.64], R0 ;  /* 0x0000000002007986 */ /* 0x000fe2000c101124 */
[----:B------:R-:W-:Y:S05]  /*8460*/  EXIT ;  /* 0x000000000000794d */ /* 0x000fea0003800000 */
.L_x_1920:
        /* <DEDUP_REMOVED lines=22> */
.L_x_1903:
        /* <DEDUP_REMOVED lines=20> */
.L_x_1930:
[----:B------:R-:W-:-:S06]  /*8710*/  PRMT R4, RZ, 0x5410, R23 ;  /* 0x00005410ff047816 */ /* 0x000fcc0000000017 */
[----:B------:R-:W0:Y:S02]  /*8720*/  F2I.U64.TRUNC R4, R4 ;  /* 0x0000000400047311 */ /* 0x000e24000020d800 */
[----:B0-----:R-:W-:Y:S01]  /*8730*/  STG.E.64 [R2.64], R4 ;  /* 0x0000000402007986 */ /* 0x001fe2000c101b24 */
[----:B------:R-:W-:Y:S05]  /*8740*/  EXIT ;  /* 0x000000000000794d */ /* 0x000fea0003800000 */
.L_x_1929:
[----:B------:R-:W-:-:S06]  /*8750*/  PRMT R23, RZ, 0x5410, R23 ;  /* 0x00005410ff177816 */ /* 0x000fcc0000000017 */
[----:B------:R-:W0:Y:S02]  /*8760*/  F2I.FTZ.U32.TRUNC.NTZ R23, R23 ;  /* 0x0000001700177305 */ /* 0x000e24000021f000 */
[----:B0-----:R-:W-:Y:S01]  /*8770*/  STG.E [R2.64], R23 ;  /* 0x0000001702007986 */ /* 0x001fe2000c101924 */
[----:B------:R-:W-:Y:S05]  /*8780*/  EXIT ;  /* 0x000000000000794d */ /* 0x000fea0003800000 */
.L_x_1931:
        /* <DEDUP_REMOVED lines=15> */
.L_x_17730:


//--------------------- .text._ZN2at6native18elementwise_kernelILi128ELi4EZNS0_22gpu_kernel_impl_nocastINS0_13AUnaryFunctorIN3c108BFloat16ES5_S5_NS0_15binary_internal10DivFunctorIS5_EEEEEEvRNS_18TensorIteratorBaseERKT_EUliE_EEviT1_ --------------------------
	.section	.text._ZN2at6native18elementwise_kernelILi128ELi4EZNS0_22gpu_kernel_impl_nocastINS0_13AUnaryFunctorIN3c108BFloat16ES5_S5_NS0_15binary_internal10DivFunctorIS5_EEEEEEvRNS_18TensorIteratorBaseERKT_EUliE_EEviT1_,"ax",@progbits
	.sectioninfo	@"SHI_REGISTERS=12"
	.align	128
        .global         _ZN2at6native18elementwise_kernelILi128ELi4EZNS0_22gpu_kernel_impl_nocastINS0_13AUnaryFunctorIN3c108BFloat16ES5_S5_NS0_15binary_internal10DivFunctorIS5_EEEEEEvRNS_18TensorIteratorBaseERKT_EUliE_EEviT1_
        .type           _ZN2at6native18elementwise_kernelILi128ELi4EZNS0_22gpu_kernel_impl_nocastINS0_13AUnaryFunctorIN3c108BFloat16ES5_S5_NS0_15binary_internal10DivFunctorIS5_EEEEEEvRNS_18TensorIteratorBaseERKT_EUliE_EEviT1_,@function
        .size           _ZN2at6native18elementwise_kernelILi128ELi4EZNS0_22gpu_kernel_impl_nocastINS0_13AUnaryFunctorIN3c108BFloat16ES5_S5_NS0_15binary_internal10DivFunctorIS5_EEEEEEvRNS_18TensorIteratorBaseERKT_EUliE_EEviT1_,(.L_x_17731 - _ZN2at6native18elementwise_kernelILi128ELi4EZNS0_22gpu_kernel_impl_nocastINS0_13AUnaryFunctorIN3c108BFloat16ES5_S5_NS0_15binary_internal10DivFunctorIS5_EEEEEEvRNS_18TensorIteratorBaseERKT_EUliE_EEviT1_)
        .other          _ZN2at6native18elementwise_kernelILi128ELi4EZNS0_22gpu_kernel_impl_nocastINS0_13AUnaryFunctorIN3c108BFloat16ES5_S5_NS0_15binary_internal10DivFunctorIS5_EEEEEEvRNS_18TensorIteratorBaseERKT_EUliE_EEviT1_,@"STO_CUDA_ENTRY STV_DEFAULT"
_ZN2at6native18elementwise_kernelILi128ELi4EZNS0_22gpu_kernel_impl_nocastINS0_13AUnaryFunctorIN3c108BFloat16ES5_S5_NS0_15binary_internal10DivFunctorIS5_EEEEEEvRNS_18TensorIteratorBaseERKT_EUliE_EEviT1_:
.text._ZN2at6native18elementwise_kernelILi128ELi4EZNS0_22gpu_kernel_impl_nocastINS0_13AUnaryFunctorIN3c108BFloat16ES5_S5_NS0_15binary_internal10DivFunctorIS5_EEEEEEvRNS_18TensorIteratorBaseERKT_EUliE_EEviT1_:
        /* <DEDUP_REMOVED lines=235> */
.L_x_1934:
[----:B------:R-:W-:-:S04]  /*0eb0*/  IADD3 R4, P0, R3, c[0x0][0x368], RZ ;  /* 0x0000da0003047a10 */ /* 0x000fc80007f1e0ff */
[----:B------:R-:W-:-:S05]  /*0ec0*/  IADD3.X R5, RZ, c[0x0][0x36c], RZ, P0, !PT ;  /* 0x0000db00ff057a10 */ /* 0x000fca00007fe4ff */
[----:B------:R-:W2:Y:S01]  /*0ed0*/  LDG.E.U16 R4, [R4.64] ;  /* 0x0000000604047981 */ /* 0x000ea2000c1e1500 */
[----:B------:R-:W-:Y:S01]  /*0ee0*/  ULDC.U16 UR4, c[0x0][0x372] ;  /* 0x0000dc8000047ab9 */ /* 0x000fe20000000400 */
[----:B------:R-:W-:Y:S01]  /*0ef0*/  IADD3 R2, P0, R2, c[0x0][0x360], RZ ;  /* 0x0000d80002027a10 */ /* 0x000fe20007f1e0ff */
[----:B------:R-:W-:Y:S01]  /*0f00*/  UPRMT UR4, URZ, 0x5410, UR4 ;  /* 0x000054103f047896 */ /* 0x000fe20008000004 */
[----:B------:R-:W-:Y:S02]  /*0f10*/  IADD3 R0, R0, 0x80, RZ ;  /* 0x0000008000007810 */ /* 0x000fe40007ffe0ff */
[----:B--2---:R-:W-:-:S04]  /*0f20*/  PRMT R4, RZ, 0x5410, R4 ;  /* 0x00005410ff047816 */ /* 0x004fc80000000004 */
[----:B------:R-:W0:Y:S02]  /*0f30*/  MUFU.RCP R3, R4 ;  /* 0x0000000400037308 */ /* 0x000e240000001000 */
[----:B0-----:R-:W-:-:S05]  /*0f40*/  FMUL.FTZ R3, R3, UR4 ;  /* 0x0000000403037c20 */ /* 0x001fca0008410000 */
[----:B------:R-:W-:Y:S01]  /*0f50*/  F2FP.BF16.PACK_AB R5, RZ, R3 ;  /* 0x00000003ff05723e */ /* 0x000fe200000010ff */
[----:B------:R-:W-:-:S05]  /*0f60*/  IMAD.X R3, RZ, RZ, c[0x0][0x364], P0 ;  /* 0x0000d900ff037624 */ /* 0x000fca00000e06ff */
[----:B------:R0:W-:Y:S02]  /*0f70*/  STG.E.U16 [R2.64], R5 ;  /* 0x0000000502007986 */ /* 0x0001e4000c101506 */
.L_x_1933:
[----:B------:R-:W-:Y:S05]  /*0f80*/  BSYNC B0 ;  /* 0x0000000000007941 */ /* 0x000fea0003800000 */
.L_x_1932:
        /* <DEDUP_REMOVED lines=230> */
.L_x_1937:
        /* <DEDUP_REMOVED lines=242> */
.L_x_1938:
        /* <DEDUP_REMOVED lines=11> */
[----:B------:R-:W-:-:S05]  /*2dc0*/  IADD3.X R3, RZ, c[0x0][0x364], RZ, P0, !PT ;  /* 0x0000d900ff037a10 */ /* 0x000fca00007fe4ff */
[----:B------:R0:W-:Y:S02]  /*2dd0*/  STG.E.U16 [R2.64], R5 ;  /* 0x0000000502007986 */ /* 0x0001e4000c101506 */
.L_x_1936:
[----:B------:R-:W-:Y:S05]  /*2de0*/  BSYNC B0 ;  /* 0x0000000000007941 */ /* 0x000fea0003800000 */
.L_x_1935:
        /* <DEDUP_REMOVED lines=229> */
.L_x_1939:
[----:B------:R-:W-:-:S04]  /*3c40*/  IADD3 R4, P0, R3, c[0x0][0x368], RZ ;  /* 0x0000da0003047a10 */ /* 0x000fc80007f1e0ff */
[----:B------:R-:W-:-:S05]  /*3c50*/  IADD3.X R5, RZ, c[0x0][0x36c], RZ, P0, !PT ;  /* 0x0000db00ff057a10 */ /* 0x000fca00007fe4ff */
[----:B------:R-:W2:Y:S01]  /*3c60*/  LDG.E.U16 R4, [R4.64] ;  /* 0x0000000604047981 */ /* 0x000ea2000c1e1500 */
[----:B------:R-:W-:Y:S01]  /*3c70*/  ULDC.U16 UR4, c[0x0][0x372] ;  /* 0x0000dc8000047ab9 */ /* 0x000fe20000000400 */
[----:B------:R-:W-:Y:S01]  /*3c80*/  IADD3 R2, P0, R2, c[0x0][0x360], RZ ;  /* 0x0000d80002027a10 */ /* 0x000fe20007f1e0ff */
[----:B------:R-:W-:-:S03]  /*3c90*/  UPRMT UR4, URZ, 0x5410, UR4 ;  /* 0x000054103f047896 */ /* 0x000fc60008000004 */
[----:B------:R-:W-:Y:S02]  /*3ca0*/  IADD3.X R3, RZ, c[0x0][0x364], RZ, P0, !PT ;  /* 0x0000d900ff037a10 */ /* 0x000fe400007fe4ff */
[----:B--2---:R-:W-:-:S04]  /*3cb0*/  PRMT R4, RZ, 0x5410, R4 ;  /* 0x00005410ff047816 */ /* 0x004fc80000000004 */
[----:B------:R-:W0:Y:S02]  /*3cc0*/  MUFU.RCP R0, R4 ;  /* 0x0000000400007308 */ /* 0x000e240000001000 */
[----:B0-----:R-:W-:-:S05]  /*3cd0*/  FMUL.FTZ R0, R0, UR4 ;  /* 0x0000000400007c20 */ /* 0x001fca0008410000 */
[----:B------:R-:W-:-:S05]  /*3ce0*/  F2FP.BF16.PACK_AB R0, RZ, R0 ;  /* 0x00000000ff00723e */ /* 0x000fca00000010ff */
[----:B------:R-:W-:Y:S01]  /*3cf0*/  STG.E.U16 [R2.64], R0 ;  /* 0x0000000002007986 */ /* 0x000fe2000c101506 */
[----:B------:R-:W-:Y:S05]  /*3d00*/  EXIT ;  /* 0x000000000000794d */ /* 0x000fea0003800000 */
.L_x_1940:
        /* <DEDUP_REMOVED lines=15> */
.L_x_17731:


//--------------------- .text._ZN2at6native27unrolled_elementwise_kernelINS0_13AUnaryFunctorIN3c108BFloat16ES4_S4_NS0_15binary_internal10DivFunctorIS4_EEEESt5arrayIPcLm2EELi4E23TrivialOffsetCalculatorILi1EjESD_NS0_6memory15LoadWithoutCastENSE_16StoreWithoutCastEEEviT_T0_T2_T3_T4_T5_ --------------------------
	.section	.text._ZN2at6native27unrolled_elementwise_kernelINS0_13AUnaryFunctorIN3c108BFloat16ES4_S4_NS0_15binary_internal10DivFunctorIS4_EEEESt5arrayIPcLm2EELi4E23TrivialOffsetCalculatorILi1EjESD_NS0_6memory15LoadWithoutCastENSE_16StoreWithoutCastEEEviT_T0_T2_T3_T4_T5_,"ax",@progbits
	.sectioninfo	@"SHI_REGISTERS=19"
	.align	128
        .global         _ZN2at6native27unrolled_elementwise_kernelINS0_13AUnaryFunctorIN3c108BFloat16ES4_S4_NS0_15binary_internal10DivFunctorIS4_EEEESt5arrayIPcLm2EELi4E23TrivialOffsetCalculatorILi1EjESD_NS0_6memory15LoadWithoutCastENSE_16StoreWithoutCastEEEviT_T0_T2_T3_T4_T5_
        .type           _ZN2at6native27unrolled_elementwise_kernelINS0_13AUnaryFunctorIN3c108BFloat16ES4_S4_NS0_15binary_internal10DivFunctorIS4_EEEESt5arrayIPcLm2EELi4E23TrivialOffsetCalculatorILi1EjESD_NS0_6memory15LoadWithoutCastENSE_16StoreWithoutCastEEEviT_T0_T2_T3_T4_T5_,@function
        .size           _ZN2at6native27unrolled_elementwise_kernelINS0_13AUnaryFunctorIN3c108BFloat16ES4_S4_NS0_15binary_internal10DivFunctorIS4_EEEESt5arrayIPcLm2EELi4E23TrivialOffsetCalculatorILi1EjESD_NS0_6memory15LoadWithoutCastENSE_16StoreWithoutCastEEEviT_T0_T2_T3_T4_T5_,(.L_x_17732 - _ZN2at6native27unrolled_elementwise_kernelINS0_13AUnaryFunctorIN3c108BFloat16ES4_S4_NS0_15binary_internal10DivFunctorIS4_EEEESt5arrayIPcLm2EELi4E23TrivialOffsetCalculatorILi1EjESD_NS0_6memory15LoadWithoutCastENSE_16StoreWithoutCastEEEviT_T0_T2_T3_T4_T5_)
        .other          _ZN2at6native27unrolled_elementwise_kernelINS0_13AUnaryFunctorIN3c108BFloat16ES4_S4_NS0_15binary_internal10DivFunctorIS4_EEEESt5arrayIPcLm2EELi4E23TrivialOffsetCalculatorILi1EjESD_NS0_6memory15LoadWithoutCastENSE_16StoreWithoutCastEEEviT_T0_T2_T3_T4_T5_,@"STO_CUDA_ENTRY STV_DEFAULT"
_ZN2at6native27unrolled_elementwise_kernelINS0_13AUnaryFunctorIN3c108BFloat16ES4_S4_NS0_15binary_internal10DivFunctorIS4_EEEESt5arrayIPcLm2EELi4E23TrivialOffsetCalculatorILi1EjESD_NS0_6memory15LoadWithoutCastENSE_16StoreWithoutCastEEEviT_T0_T2_T3_T4_T5_:
.text._ZN2at6native27unrolled_elementwise_kernelINS0_13AUnaryFunctorIN3c108BFloat16ES4_S4_NS0_15binary_internal10DivFunctorIS4_EEEESt5arrayIPcLm2EELi4E23TrivialOffsetCalculatorILi1EjESD_NS0_6memory15LoadWithoutCastENSE_16StoreWithoutCastEEEviT_T0_T2_T3_T4_T5_:
        /* <DEDUP_REMOVED lines=21> */
[----:B------:R1:W3:Y:S07]  /*0150*/  @!P1 LDG.E.U16 R12, [R8.64] ;  /* 0x00000004080c9981 */ /* 0x0002ee000c1e1500 */
[----:B------:R-:W-:Y:S01]  /*0160*/  @!P3 IMAD R10, R0, 0x200, R3 ;  /* 0x00000200000ab824 */ /* 0x000fe200078e0203 */
[----:B------:R-:W-:-:S04]  /*0170*/  @!P3 IADD3 R3, R3, 0x80, RZ ;  /* 0x000000800303b810 */ /* 0x000fc80007ffe0ff */
[----:B------:R-:W-:Y:S01]  /*0180*/  ISETP.GE.AND P2, PT, R3, R2, PT ;  /* 0x000000020300720c */ /* 0x000fe20003f46270 */
[----:B------:R-:W-:Y:S01]  /*0190*/  @!P3 IMAD.MOV.U32 R11, RZ, RZ, 0x2 ;  /* 0x00000002ff0bb424 */ /* 0x000fe200078e00ff */
[----:B------:R-:W-:Y:S02]  /*01a0*/  PRMT R14, RZ, 0x7610, R14 ;  /* 0x00007610ff0e7816 */ /* 0x000fe4000000000e */
[----:B------:R-:W-:Y:S01]  /*01b0*/  PRMT R4, RZ, 0x7610, R4 ;  /* 0x00007610ff047816 */ /* 0x000fe20000000004 */
[----:B------:R-:W-:-:S05]  /*01c0*/  @!P3 IMAD.WIDE.U32 R10, R10, R11, c[0x0][0x170] ;  /* 0x00005c000a0ab625 */ /* 0x000fca00078e000b */
[----:B------:R4:W5:Y:S03]  /*01d0*/  @!P3 LDG.E.U16 R14, [R10.64] ;  /* 0x000000040a0eb981 */ /* 0x000966000c1e1500 */
[----:B------:R-:W-:Y:S02]  /*01e0*/  @!P2 IMAD R3, R0, 0x200, R3 ;  /* 0x000002000003a824 */ /* 0x000fe400078e0203 */
[----:B------:R-:W-:-:S04]  /*01f0*/  @!P2 IMAD.MOV.U32 R16, RZ, RZ, 0x2 ;  /* 0x00000002ff10a424 */ /* 0x000fc800078e00ff */
[----:B0-----:R-:W-:-:S05]  /*0200*/  @!P2 IMAD.WIDE.U32 R6, R3, R16, c[0x0][0x170] ;  /* 0x00005c000306a625 */ /* 0x001fca00078e0010 */
[----:B------:R0:W5:Y:S01]  /*0210*/  @!P2 LDG.E.U16 R4, [R6.64] ;  /* 0x000000040604a981 */ /* 0x000162000c1e1500 */
[----:B------:R-:W-:-:S05]  /*0220*/  IMAD.MOV.U32 R3, RZ, RZ, R5 ;  /* 0x000000ffff037224 */ /* 0x000fca00078e0005 */
[----:B------:R-:W-:-:S04]  /*0230*/  IADD3 R15, R3, 0x80, RZ ;  /* 0x00000080030f7810 */ /* 0x000fc80007ffe0ff */
[----:B------:R-:W-:Y:S01]  /*0240*/  ISETP.GE.AND P2, PT, R15, R2, PT ;  /* 0x000000020f00720c */ /* 0x000fe20003f46270 */
[----:B----4-:R-:W0:Y:S01]  /*0250*/  @!P0 LDC.U16 R10, c[0x0][0x166] ;  /* 0x00005980ff0a8b82 */ /* 0x010e220000000400 */
[----:B-1----:R-:W-:-:S11]  /*0260*/  IADD3 R9, R3, 0x100, RZ ;  /* 0x0000010003097810 */ /* 0x002fd60007ffe0ff */
[----:B------:R-:W1:Y:S01]  /*0270*/  @!P2 LDC.U16 R11, c[0x0][0x166] ;  /* 0x00005980ff0bab82 */ /* 0x000e620000000400 */
[----:B------:R-:W-:Y:S02]  /*0280*/  ISETP.GE.AND P3, PT, R9, R2, PT ;  /* 0x000000020900720c */ /* 0x000fe40003f66270 */
[----:B------:R-:W-:-:S04]  /*0290*/  IADD3 R9, R3, 0x180, RZ ;  /* 0x0000018003097810 */ /* 0x000fc80007ffe0ff */
[----:B------:R-:W-:Y:S02]  /*02a0*/  ISETP.GE.AND P1, PT, R9, R2, PT ;  /* 0x000000020900720c */ /* 0x000fe40003f26270 */
[----:B0-----:R-:W-:-:S05]  /*02b0*/  @!P0 PRMT R6, RZ, 0x5410, R10 ;  /* 0x00005410ff068816 */ /* 0x001fca000000000a */
[----:B------:R-:W0:Y:S01]  /*02c0*/  @!P3 LDC.U16 R15, c[0x0][0x166] ;  /* 0x00005980ff0fbb82 */ /* 0x000e220000000400 */
[----:B------:R-:W-:Y:S01]  /*02d0*/  @!P0 IADD3 R3, R5, 0x80, RZ ;  /* 0x0000008005038810 */ /* 0x000fe20007ffe0ff */
[----:B------:R-:W-:Y:S02]  /*02e0*/  @!P0 IMAD R5, R0, 0x200, R5 ;  /* 0x0000020000058824 */ /* 0x000fe400078e0205 */
[----:B------:R-:W-:Y:S01]  /*02f0*/  @!P0 IMAD.MOV.U32 R16, RZ, RZ, 0x2 ;  /* 0x00000002ff108424 */ /* 0x000fe200078e00ff */
[----:B-1----:R-:W-:Y:S02]  /*0300*/  @!P2 PRMT R11, RZ, 0x5410, R11 ;  /* 0x00005410ff0ba816 */ /* 0x002fe4000000000b */
[----:B------:R-:W-:Y:S01]  /*0310*/  ISETP.GE.AND P4, PT, R3, R2, PT ;  /* 0x000000020300720c */ /* 0x000fe20003f86270 */
[----:B------:R-:W-:Y:S01]  /*0320*/  BSSY B0, `(.L_x_1941) ;  /* 0x0000020000007945 */ /* 0x000fe20003800000 */
[----:B--2---:R-:W-:-:S06]  /*0330*/  @!P0 PRMT R13, RZ, 0x5410, R13 ;  /* 0x00005410ff0d8816 */ /* 0x004fcc000000000d */
[----:B------:R-:W1:Y:S01]  /*0340*/  @!P0 MUFU.RCP R13, R13 ;  /* 0x0000000d000d8308 */ /* 0x000e620000001000 */
[----:B---3--:R-:W-:-:S07]  /*0350*/  @!P2 PRMT R12, RZ, 0x5410, R12 ;  /* 0x00005410ff0ca816 */ /* 0x008fce000000000c */
[----:B------:R-:W2:Y:S01]  /*0360*/  @!P2 MUFU.RCP R8, R12 ;  /* 0x0000000c0008a308 */ /* 0x000ea20000001000 */
[----:B-1----:R-:W-:-:S05]  /*0370*/  @!P0 FMUL.FTZ R7, R6, R13 ;  /* 0x0000000d06078220 */ /* 0x002fca0000410000 */
[----:B------:R-:W-:Y:S01]  /*0380*/  @!P0 F2FP.BF16.PACK_AB R7, RZ, R7 ;  /* 0x00000007ff07823e */ /* 0x000fe200000010ff */
[----:B------:R-:W1:Y:S01]  /*0390*/  @!P1 LDC.U16 R6, c[0x0][0x166] ;  /* 0x00005980ff069b82 */ /* 0x000e620000000400 */
[----:B--2---:R-:W-:Y:S01]  /*03a0*/  @!P2 FMUL.FTZ R8, R11, R8 ;  /* 0x000000080b08a220 */ /* 0x004fe20000410000 */
[----:B-----5:R-:W-:Y:S02]  /*03b0*/  @!P3 PRMT R14, RZ, 0x5410, R14 ;  /* 0x00005410ff0eb816 */ /* 0x020fe4000000000e */
[----:B------:R-:W-:-:S04]  /*03c0*/  PRMT R11, R7, 0x7610, R11 ;  /* 0x00007610070b7816 */ /* 0x000fc8000000000b */
[----:B------:R-:W2:Y:S01]  /*03d0*/  @!P3 MUFU.RCP R14, R14 ;  /* 0x0000000e000eb308 */ /* 0x000ea20000001000 */
[----:B------:R-:W-:Y:S01]  /*03e0*/  @!P1 PRMT R9, RZ, 0x5410, R4 ;  /* 0x00005410ff099816 */ /* 0x000fe20000000004 */
[----:B------:R-:W-:-:S05]  /*03f0*/  @!P0 IMAD.WIDE.U32 R4, R5, R16, c[0x0][0x168] ;  /* 0x00005a0005048625 */ /* 0x000fca00078e0010 */
[----:B------:R3:W-:Y:S01]  /*0400*/  @!P0 STG.E.U16 [R4.64], R11 ;  /* 0x0000000b04008986 */ /* 0x0007e2000c101504 */
[----:B------:R3:W4:Y:S01]  /*0410*/  @!P1 MUFU.RCP R10, R9 ;  /* 0x00000009000a9308 */ /* 0x0007220000001000 */
[----:B0-----:R-:W-:-:S05]  /*0420*/  @!P3 PRMT R7, RZ, 0x5410, R15 ;  /* 0x00005410ff07b816 */ /* 0x001fca000000000f */
[----:B--2---:R-:W-:Y:S01]  /*0430*/  @!P3 FMUL.FTZ R7, R7, R14 ;  /* 0x0000000e0707b220 */ /* 0x004fe20000410000 */
[----:B------:R-:W-:-:S04]  /*0440*/  @!P2 F2FP.BF16.PACK_AB R8, RZ, R8 ;  /* 0x00000008ff08a23e */ /* 0x000fc800000010ff */
[----:B------:R-:W-:Y:S01]  /*0450*/  @!P3 F2FP.BF16.PACK_AB R7, RZ, R7 ;  /* 0x00000007ff07b23e */ /* 0x000fe200000010ff */
[----:B------:R-:W-:Y:S05]  /*0460*/  @P4 BRA `(.L_x_1942) ;  /* 0x000000b000004947 */ /* 0x000fea0003800000 */
[----:B-1-3--:R-:W-:Y:S01]  /*0470*/  IMAD R4, R0, 0x200, R3 ;  /* 0x0000020000047824 */ /* 0x00afe200078e0203 */
        /* <DEDUP_REMOVED lines=10> */
.L_x_1942:
[----:B-1-3--:R-:W-:Y:S05]  /*0520*/  BSYNC B0 ;  /* 0x0000000000007941 */ /* 0x00afea0003800000 */
.L_x_1941:
[----:B------:R-:W-:Y:S02]  /*0530*/  ISETP.GE.AND P0, PT, R3, R2, PT ;  /* 0x000000020300720c */ /* 0x000fe40003f06270 */
[----:B0-----:R-:W-:-:S05]  /*0540*/  @!P1 PRMT R5, RZ, 0x5410, R6 ;  /* 0x00005410ff059816 */ /* 0x001fca0000000006 */
[----:B----4-:R-:W-:-:S05]  /*0550*/  @!P1 FMUL.FTZ R2, R5, R10 ;  /* 0x0000000a05029220 */ /* 0x010fca0000410000 */
        /* <DEDUP_REMOVED lines=8> */
.L_x_1943:
        /* <DEDUP_REMOVED lines=10> */
.L_x_17732:


//--------------------- .text._ZN2at6native29vectorized_elementwise_kernelILi2ENS0_13AUnaryFunctorIN3c108BFloat16ES4_S4_NS0_15binary_internal10DivFunctorIS4_EEEESt5arrayIPcLm2EEEEviT0_T1_ --------------------------
	.section	.text._ZN2at6native29vectorized_elementwise_kernelILi2ENS0_13AUnaryFunctorIN3c108BFloat16ES4_S4_NS0_15binary_internal10DivFunctorIS4_EEEESt5arrayIPcLm2EEEEviT0_T1_,"ax",@progbits
	.sectioninfo	@"SHI_REGISTERS=25"
	.align	128
        .global         _ZN2at6native29vectorized_elementwise_kernelILi2ENS0_13AUnaryFunctorIN3c108BFloat16ES4_S4_NS0_15binary_internal10DivFunctorIS4_EEEESt5arrayIPcLm2EEEEviT0_T1_
        .type           _ZN2at6native29vectorized_elementwise_kernelILi2ENS0_13AUnaryFunctorIN3c108BFloat16ES4_S4_NS0_15binary_internal10DivFunctorIS4_EEEESt5arrayIPcLm2EEEEviT0_T1_,@function
        .size           _ZN2at6native29vectorized_elementwise_kernelILi2ENS0_13AUnaryFunctorIN3c108BFloat16ES4_S4_NS0_15binary_internal10DivFunctorIS4_EEEESt5arrayIPcLm2EEEEviT0_T1_,(.L_x_17733 - _ZN2at6native29vectorized_elementwise_kernelILi2ENS0_13AUnaryFunctorIN3c108BFloat16ES4_S4_NS0_15binary_internal10DivFunctorIS4_EEEESt5arrayIPcLm2EEEEviT0_T1_)
        .other          _ZN2at6native29vectorized_elementwise_kernelILi2ENS0_13AUnaryFunctorIN3c108BFloat16ES4_S4_NS0_15binary_internal10DivFunctorIS4_EEEESt5arrayIPcLm2EEEEviT0_T1_,@"STO_CUDA_ENTRY STV_DEFAULT"
_ZN2at6native29vectorized_elementwise_kernelILi2ENS0_13AUnaryFunctorIN3c108BFloat16ES4_S4_NS0_15binary_internal10DivFunctorIS4_EEEESt5arrayIPcLm2EEEEviT0_T1_:
.text._ZN2at6native29vectorized_elementwise_kernelILi2ENS0_13AUnaryFunctorIN3c108BFloat16ES4_S4_NS0_15binary_internal10DivFunctorIS4_EEEESt5arrayIPcLm2EEEEviT0_T1_:
        /* <DEDUP_REMOVED lines=11> */
[----:B------:R0:W2:Y:S04]  /*00b0*/  LDG.E R6, [R4.64] ;  /* 0x0000000604067981 */ /* 0x0000a8000c1e1900 */
[----:B------:R0:W3:Y:S04]  /*00c0*/  LDG.E R7, [R4.64+0x200] ;  /* 0x0002000604077981 */ /* 0x0000e8000c1e1900 */
[----:B------:R0:W4:Y:S04]  /*00d0*/  LDG.E R11, [R4.64+0x600] ;  /* 0x00060006040b7981 */ /* 0x000128000c1e1900 */
[----:B------:R0:W5:Y:S01]  /*00e0*/  LDG.E R8, [R4.64+0x400] ;  /* 0x0004000604087981 */ /* 0x000162000c1e1900 */
[----:B------:R-:W-:-:S02]  /*00f0*/  ULDC.U16 UR4, c[0x0][0x166] ;  /* 0x0000598000047ab9 */ /* 0x000fc40000000400 */
[----:B------:R-:W-:Y:S01]  /*0100*/  UPRMT UR4, URZ, 0x5410, UR4 ;  /* 0x000054103f047896 */ /* 0x000fe20008000004 */
[----:B0-----:R-:W-:-:S06]  /*0110*/  IMAD.WIDE.U32 R4, R0, R17, c[0x0][0x168] ;  /* 0x00005a0000047625 */ /* 0x001fcc00078e0011 */
[----:B------:R-:W-:Y:S01]  /*0120*/  IMAD.WIDE R4, R2, 0x4, R4 ;  /* 0x0000000402047825 */ /* 0x000fe200078e0204 */
[----:B--2---:R-:W-:-:S04]  /*0130*/  PRMT R3, RZ, 0x5410, R6 ;  /* 0x00005410ff037816 */ /* 0x004fc80000000006 */
[----:B------:R0:W1:Y:S02]  /*0140*/  MUFU.RCP R10, R3 ;  /* 0x00000003000a7308 */ /* 0x0000640000001000 */
[----:B0-----:R-:W-:-:S06]  /*0150*/  PRMT R3, RZ, 0x7610, R6 ;  /* 0x00007610ff037816 */ /* 0x001fcc0000000006 */
[----:B------:R3:W0:Y:S01]  /*0160*/  MUFU.RCP R6, R3 ;  /* 0x0000000300067308 */ /* 0x0006220000001000 */
[----:B----4-:R-:W-:Y:S02]  /*0170*/  PRMT R9, RZ, 0x5410, R11 ;  /* 0x00005410ff097816 */ /* 0x010fe4000000000b */
[----:B---3--:R-:W-:-:S05]  /*0180*/  PRMT R3, RZ, 0x5410, R7 ;  /* 0x00005410ff037816 */ /* 0x008fca0000000007 */
[----:B------:R2:W3:Y:S01]  /*0190*/  MUFU.RCP R12, R3 ;  /* 0x00000003000c7308 */ /* 0x0004e20000001000 */
[----:B------:R-:W-:Y:S02]  /*01a0*/  PRMT R11, RZ, 0x7610, R11 ;  /* 0x00007610ff0b7816 */ /* 0x000fe4000000000b */
[----:B--2---:R-:W-:Y:S02]  /*01b0*/  PRMT R3, RZ, 0x7610, R7 ;  /* 0x00007610ff037816 */ /* 0x004fe40000000007 */
[----:B-----5:R-:W-:-:S03]  /*01c0*/  PRMT R7, RZ, 0x7610, R8 ;  /* 0x00007610ff077816 */ /* 0x020fc60000000008 */
[----:B------:R2:W4:Y:S02]  /*01d0*/  MUFU.RCP R13, R3 ;  /* 0x00000003000d7308 */ /* 0x0005240000001000 */
[----:B--2---:R-:W-:-:S06]  /*01e0*/  PRMT R3, RZ, 0x5410, R8 ;  /* 0x00005410ff037816 */ /* 0x004fcc0000000008 */
[----:B------:R-:W-:Y:S08]  /*01f0*/  MUFU.RCP R15, R7 ;  /* 0x00000007000f7308 */ /* 0x000ff00000001000 */
[----:B------:R0:W2:Y:S08]  /*0200*/  MUFU.RCP R14, R3 ;  /* 0x00000003000e7308 */ /* 0x0000b00000001000 */
[----:B------:R5:W2:Y:S08]  /*0210*/  MUFU.RCP R16, R9 ;  /* 0x0000000900107308 */ /* 0x000ab00000001000 */
[----:B------:R-:W5:Y:S01]  /*0220*/  MUFU.RCP R11, R11 ;  /* 0x0000000b000b7308 */ /* 0x000f620000001000 */
[----:B-1----:R-:W-:-:S02]  /*0230*/  FMUL.FTZ R0, R10, UR4 ;  /* 0x000000040a007c20 */ /* 0x002fc40008410000 */
[----:B0-----:R-:W-:Y:S02]  /*0240*/  FMUL.FTZ R3, R6, UR4 ;  /* 0x0000000406037c20 */ /* 0x001fe40008410000 */
[----:B---3--:R-:W-:Y:S02]  /*0250*/  FMUL.FTZ R6, R12, UR4 ;  /* 0x000000040c067c20 */ /* 0x008fe40008410000 */
[----:B----4-:R-:W-:Y:S02]  /*0260*/  FMUL.FTZ R7, R13, UR4 ;  /* 0x000000040d077c20 */ /* 0x010fe40008410000 */
[----:B--2---:R-:W-:Y:S02]  /*0270*/  FMUL.FTZ R8, R14, UR4 ;  /* 0x000000040e087c20 */ /* 0x004fe40008410000 */
[----:B-----5:R-:W-:Y:S02]  /*0280*/  FMUL.FTZ R9, R15, UR4 ;  /* 0x000000040f097c20 */ /* 0x020fe40008410000 */
[----:B------:R-:W-:-:S02]  /*0290*/  FMUL.FTZ R10, R16, UR4 ;  /* 0x00000004100a7c20 */ /* 0x000fc40008410000 */
[----:B------:R-:W-:Y:S01]  /*02a0*/  FMUL.FTZ R11, R11, UR4 ;  /* 0x000000040b0b7c20 */ /* 0x000fe20008410000 */
[----:B------:R-:W-:Y:S02]  /*02b0*/  F2FP.BF16.PACK_AB R3, R3, R0 ;  /* 0x000000000303723e */ /* 0x000fe400000010ff */
[----:B------:R-:W-:Y:S02]  /*02c0*/  F2FP.BF16.PACK_AB R7, R7, R6 ;  /* 0x000000060707723e */ /* 0x000fe400000010ff */
[----:B------:R-:W-:Y:S02]  /*02d0*/  F2FP.BF16.PACK_AB R9, R9, R8 ;  /* 0x000000080909723e */ /* 0x000fe400000010ff */
[----:B------:R-:W-:Y:S01]  /*02e0*/  F2FP.BF16.PACK_AB R11, R11, R10 ;  /* 0x0000000a0b0b723e */ /* 0x000fe200000010ff */
[----:B------:R-:W-:Y:S04]  /*02f0*/  STG.E [R4.64], R3 ;  /* 0x0000000304007986 */ /* 0x000fe8000c101906 */
[----:B------:R-:W-:Y:S04]  /*0300*/  STG.E [R4.64+0x200], R7 ;  /* 0x0002000704007986 */ /* 0x000fe8000c101906 */
[----:B------:R-:W-:Y:S04]  /*0310*/  STG.E [R4.64+0x400], R9 ;  /* 0x0004000904007986 */ /* 0x000fe8000c101906 */
[----:B------:R-:W-:Y:S01]  /*0320*/  STG.E [R4.64+0x600], R11 ;  /* 0x0006000b04007986 */ /* 0x000fe2000c101906 */
[----:B------:R-:W-:Y:S05]  /*0330*/  EXIT ;  /* 0x000000000000794d */ /* 0x000fea0003800000 */
.L_x_1944:
[----:B------:R-:W0:Y:S01]  /*0340*/  S2R R5, SR_TID.X ;  /* 0x0000000000057919 */ /* 0x000e220000002100 */
[----:B------:R-:W-:-:S02]  /*0350*/  PRMT R2, RZ, 0x7610, R2 ;  /* 0x00007610ff027816 */ /* 0x000fc40000000002 */
[----:B0-----:R-:W-:Y:S01]  /*0360*/  ISETP.GE.AND P0, PT, R5, R4, PT ;  /* 0x000000040500720c */ /* 0x001fe20003f06270 */
[----:B------:R-:W-:-:S12]  /*0370*/  IMAD.MOV.U32 R13, RZ, RZ, R5 ;  /* 0x000000ffff0d7224 */ /* 0x000fd800078e0005 */
[----:B------:R-:W-:Y:S01]  /*0380*/  @!P0 IMAD.IADD R6, R0, 0x1, R13 ;  /* 0x0000000100068824 */ /* 0x000fe200078e020d */
[----:B------:R-:W-:Y:S01]  /*0390*/  @!P0 IADD3 R13, R13, 0x80, RZ ;  /* 0x000000800d0d8810 */ /* 0x000fe20007ffe0ff */
[----:B------:R-:W-:-:S03]  /*03a0*/  @!P0 IMAD.MOV.U32 R7, RZ, RZ, 0x2 ;  /* 0x00000002ff078424 */ /* 0x000fc600078e00ff */
        /* <DEDUP_REMOVED lines=16> */
[----:B------:R-:W-:Y:S01]  /*04b0*/  @!P0 IMAD.WIDE.U32 R6, R6, R7, c[0x0][0x170] ;  /* 0x00005c0006068625 */ /* 0x000fe200078e0007 */
[----:B------:R-:W-:-:S06]  /*04c0*/  PRMT R8, RZ, 0x7610, R8 ;  /* 0x00007610ff087816 */ /* 0x000fcc0000000008 */
[----:B------:R1:W3:Y:S05]  /*04d0*/  @!P0 LDG.E.U16 R8, [R6.64] ;  /* 0x0000000606088981 */ /* 0x0002ea000c1e1500 */
[----:B------:R-:W-:Y:S01]  /*04e0*/  @!P2 IMAD.IADD R3, R0, 0x1, R13 ;  /* 0x000000010003a824 */ /* 0x000fe200078e020d */
[----:B------:R-:W-:-:S04]  /*04f0*/  @!P2 IADD3 R13, R13, 0x80, RZ ;  /* 0x000000800d0da810 */ /* 0x000fc80007ffe0ff */
[----:B------:R-:W-:Y:S01]  /*0500*/  ISETP.GE.AND P6, PT, R13, R4, PT ;  /* 0x000000040d00720c */ /* 0x000fe20003fc6270 */
[----:B------:R-:W-:Y:S01]  /*0510*/  @!P4 IMAD.MOV.U32 R15, RZ, RZ, 0x2 ;  /* 0x00000002ff0fc424 */ /* 0x000fe200078e00ff */
[----:B------:R-:W-:Y:S01]  /*0520*/  PRMT R9, RZ, 0x7610, R9 ;  /* 0x00007610ff097816 */ /* 0x000fe20000000009 */
[----:B------:R-:W-:-:S10]  /*0530*/  @!P5 IMAD.MOV.U32 R17, RZ, RZ, 0x2 ;  /* 0x00000002ff11d424 */ /* 0x000fd400078e00ff */
[----:B------:R-:W-:Y:S01]  /*0540*/  @!P6 IMAD.IADD R12, R0, 0x1, R13 ;  /* 0x00000001000ce824 */ /* 0x000fe200078e020d */
[----:B------:R-:W-:-:S04]  /*0550*/  @!P6 IADD3 R13, R13, 0x80, RZ ;  /* 0x000000800d0de810 */ /* 0x000fc80007ffe0ff */
[----:B------:R-:W-:Y:S01]  /*0560*/  ISETP.GE.AND P3, PT, R13, R4, PT ;  /* 0x000000040d00720c */ /* 0x000fe20003f66270 */
[----:B------:R-:W-:Y:S01]  /*0570*/  @!P4 IMAD.WIDE.U32 R14, R14, R15, c[0x0][0x170] ;  /* 0x00005c000e0ec625 */ /* 0x000fe200078e000f */
[----:B0-----:R-:W-:-:S03]  /*0580*/  PRMT R10, RZ, 0x7610, R10 ;  /* 0x00007610ff0a7816 */ /* 0x001fc6000000000a */
[----:B------:R-:W-:Y:S01]  /*0590*/  @!P1 IMAD.MOV.U32 R19, RZ, RZ, 0x2 ;  /* 0x00000002ff139424 */ /* 0x000fe200078e00ff */
[----:B------:R-:W-:Y:S01]  /*05a0*/  PRMT R11, RZ, 0x7610, R11 ;  /* 0x00007610ff0b7816 */ /* 0x000fe2000000000b */
[----:B------:R-:W-:Y:S01]  /*05b0*/  @!P5 IMAD.WIDE.U32 R16, R16, R17, c[0x0][0x170] ;  /* 0x00005c001010d625 */ /* 0x000fe200078e0011 */
[----:B------:R0:W4:Y:S03]  /*05c0*/  @!P4 LDG.E.U16 R9, [R14.64] ;  /* 0x000000060e09c981 */ /* 0x000126000c1e1500 */
[----:B-1----:R-:W-:Y:S01]  /*05d0*/  @!P2 IMAD.MOV.U32 R6, RZ, RZ, 0x2 ;  /* 0x00000002ff06a424 */ /* 0x002fe200078e00ff */
[----:B------:R-:W-:Y:S01]  /*05e0*/  PRMT R7, RZ, 0x7610, R7 ;  /* 0x00007610ff077816 */ /* 0x000fe20000000007 */
[----:B------:R-:W-:Y:S01]  /*05f0*/  @!P6 IMAD.MOV.U32 R21, RZ, RZ, 0x2 ;  /* 0x00000002ff15e424 */ /* 0x000fe200078e00ff */
[----:B------:R1:W5:Y:S01]  /*0600*/  @!P5 LDG.E.U16 R10, [R16.64] ;  /* 0x00000006100ad981 */ /* 0x000362000c1e1500 */
[----:B------:R-:W-:-:S04]  /*0610*/  @!P1 IMAD.WIDE.U32 R18, R18, R19, c[0x0][0x170] ;  /* 0x00005c0012129625 */ /* 0x000fc800078e0013 */
[----:B0-----:R-:W-:Y:S01]  /*0620*/  @!P2 IMAD.WIDE.U32 R14, R3, R6, c[0x0][0x170] ;  /* 0x00005c00030ea625 */ /* 0x001fe200078e0006 */
[----:B------:R0:W5:Y:S03]  /*0630*/  @!P1 LDG.E.U16 R11, [R18.64] ;  /* 0x00000006120b9981 */ /* 0x000166000c1e1500 */
[----:B-1----:R-:W-:Y:S01]  /*0640*/  @!P6 IMAD.WIDE.U32 R16, R12, R21, c[0x0][0x170] ;  /* 0x00005c000c10e625 */ /* 0x002fe200078e0015 */
[----:B------:R1:W5:Y:S03]  /*0650*/  @!P2 LDG.E.U16 R7, [R14.64] ;  /* 0x000000060e07a981 */ /* 0x000366000c1e1500 */
[----:B------:R-:W-:Y:S02]  /*0660*/  @!P3 IMAD.IADD R12, R0, 0x1, R13 ;  /* 0x00000001000cb824 */ /* 0x000fe400078e020d */
[----:B------:R-:W-:Y:S01]  /*0670*/  @!P3 IMAD.MOV.U32 R13, RZ, RZ, 0x2 ;  /* 0x00000002ff0db424 */ /* 0x000fe200078e00ff */
[----:B------:R-:W-:-:S02]  /*0680*/  PRMT R3, RZ, 0x7610, R3 ;  /* 0x00007610ff037816 */ /* 0x000fc40000000003 */
[----:B------:R-:W-:Y:S01]  /*0690*/  PRMT R6, RZ, 0x7610, R6 ;  /* 0x00007610ff067816 */ /* 0x000fe20000000006 */
[----:B------:R-:W-:-:S03]  /*06a0*/  @!P3 IMAD.WIDE.U32 R12, R12, R13, c[0x0][0x170] ;  /* 0x00005c000c0cb625 */ /* 0x000fc600078e000d */
[----:B------:R1:W5:Y:S04]  /*06b0*/  @!P6 LDG.E.U16 R3, [R16.64] ;  /* 0x000000061003e981 */ /* 0x000368000c1e1500 */
[----:B------:R1:W5:Y:S01]  /*06c0*/  @!P3 LDG.E.U16 R6, [R12.64] ;  /* 0x000000060c06b981 */ /* 0x000362000c1e1500 */
[----:B0-----:R-:W-:-:S04]  /*06d0*/  IADD3 R19, R5, 0x80, RZ ;  /* 0x0000008005137810 */ /* 0x001fc80007ffe0ff */
[----:B------:R-:W-:-:S13]  /*06e0*/  ISETP.GE.AND P6, PT, R19, R4, PT ;  /* 0x000000041300720c */ /* 0x000fda0003fc6270 */
[----:B------:R-:W0:Y:S01]  /*06f0*/  @!P6 LDC.U16 R18, c[0x0][0x166] ;  /* 0x00005980ff12eb82 */ /* 0x000e220000000400 */
[C---:B-1----:R-:W-:Y:S02]  /*0700*/  IADD3 R13, R5.reuse, 0x200, RZ ;  /* 0x00000200050d7810 */ /* 0x042fe40007ffe0ff */
[----:B------:R-:W-:Y:S02]  /*0710*/  IADD3 R15, R5, 0x100, RZ ;  /* 0x00000100050f7810 */ /* 0x000fe40007ffe0ff */
[----:B------:R-:W-:-:S03]  /*0720*/  ISETP.GE.AND P3, PT, R13, R4, PT ;  /* 0x000000040d00720c */ /* 0x000fc60003f66270 */
[----:B------:R-:W1:Y:S01]  /*0730*/  @!P0 LDC.U16 R17, c[0x0][0x166] ;  /* 0x00005980ff118b82 */ /* 0x000e620000000400 */
[----:B------:R-:W-:Y:S02]  /*0740*/  ISETP.GE.AND P1, PT, R15, R4, PT ;  /* 0x000000040f00720c */ /* 0x000fe40003f26270 */
[----:B------:R-:W-:-:S04]  /*0750*/  IADD3 R15, R5, 0x180, RZ ;  /* 0x00000180050f7810 */ /* 0x000fc80007ffe0ff */
[----:B------:R-:W-:Y:S02]  /*0760*/  ISETP.GE.AND P2, PT, R15, R4, PT ;  /* 0x000000040f00720c */ /* 0x000fe40003f46270 */
[----:B0-----:R-:W-:Y:S02]  /*0770*/  @!P6 PRMT R13, RZ, 0x5410, R18 ;  /* 0x00005410ff0de816 */ /* 0x001fe40000000012 */
[----:B------:R-:W-:-:S04]  /*0780*/  IADD3 R15, R5, 0x300, RZ ;  /* 0x00000300050f7810 */ /* 0x000fc80007ffe0ff */
[----:B------:R-:W-:Y:S02]  /*0790*/  ISETP.GE.AND P5, PT, R15, R4, PT ;  /* 0x000000040f00720c */ /* 0x000fe40003fa6270 */
[----:B-1----:R-:W-:Y:S01]  /*07a0*/  @!P0 PRMT R17, RZ, 0x5410, R17 ;  /* 0x00005410ff118816 */ /* 0x002fe20000000011 */
[----:B------:R-:W0:Y:S08]  /*07b0*/  @!P1 LDC.U16 R16, c[0x0][0x166] ;  /* 0x00005980ff109b82 */ /* 0x000e300000000400 */
[----:B------:R-:W1:Y:S01]  /*07c0*/  @!P3 LDC.U16 R15, c[0x0][0x166] ;  /* 0x00005980ff0fbb82 */ /* 0x000e620000000400 */
[----:B------:R-:W-:-:S02]  /*07d0*/  @!P0 IMAD.IADD R19, R0, 0x1, R5 ;  /* 0x0000000100138824 */ /* 0x000fc400078e0205 */
[----:B------:R-:W-:Y:S01]  /*07e0*/  @!P0 IMAD.MOV.U32 R22, RZ, RZ, 0x2 ;  /* 0x00000002ff168424 */ /* 0x000fe200078e00ff */
[----:B------:R-:W-:Y:S01]  /*07f0*/  BSSY B0, `(.L_x_1945) ;  /* 0x0000060000007945 */ /* 0x000fe20003800000 */
[----:B------:R-:W-:Y:S01]  /*0800*/  BSSY B1, `(.L_x_1946) ;  /* 0x0000058000017945 */ /* 0x000fe20003800000 */
[----:B0-----:R-:W-:Y:S02]  /*0810*/  @!P1 PRMT R16, RZ, 0x5410, R16 ;  /* 0x00005410ff109816 */ /* 0x001fe40000000010 */
[----:B-1----:R-:W-:Y:S02]  /*0820*/  @!P3 PRMT R15, RZ, 0x5410, R15 ;  /* 0x00005410ff0fb816 */ /* 0x002fe4000000000f */
[----:B--2---:R-:W-:-:S04]  /*0830*/  @!P6 PRMT R12, RZ, 0x5410, R2 ;  /* 0x00005410ff0ce816 */ /* 0x004fc80000000002 */
[----:B------:R-:W0:Y:S01]  /*0840*/  @!P6 MUFU.RCP R14, R12 ;  /* 0x0000000c000ee308 */ /* 0x000e220000001000 */
[----:B---3--:R-:W-:Y:S01]  /*0850*/  @!P0 PRMT R2, RZ, 0x5410, R8 ;  /* 0x00005410ff028816 */ /* 0x008fe20000000008 */
[----:B0-----:R-:W-:Y:S01]  /*0860*/  @!P6 FMUL.FTZ R8, R13, R14 ;  /* 0x0000000e0d08e220 */ /* 0x001fe20000410000 */
[----:B------:R-:W-:-:S05]  /*0870*/  IADD3 R13, R5, 0x280, RZ ;  /* 0x00000280050d7810 */ /* 0x000fca0007ffe0ff */
[----:B------:R-:W0:Y:S01]  /*0880*/  @!P0 MUFU.RCP R2, R2 ;  /* 0x0000000200028308 */ /* 0x000e220000001000 */
[----:B------:R-:W-:Y:S02]  /*0890*/  ISETP.GE.AND P4, PT, R13, R4, PT ;  /* 0x000000040d00720c */ /* 0x000fe40003f86270 */
[----:B------:R-:W-:Y:S02]  /*08a0*/  IADD3 R13, R5, 0x380, RZ ;  /* 0x00000380050d7810 */ /* 0x000fe40007ffe0ff */
[----:B------:R-:W-:Y:S02]  /*08b0*/  @!P6 F2FP.BF16.PACK_AB R8, RZ, R8 ;  /* 0x00000008ff08e23e */ /* 0x000fe400000010ff */
[----:B------:R-:W-:Y:S01]  /*08c0*/  ISETP.GE.AND P6, PT, R13, R4, PT ;  /* 0x000000040d00720c */ /* 0x000fe20003fc6270 */
[----:B------:R-:W1:Y:S01]  /*08d0*/  @!P2 LDC.U16 R14, c[0x0][0x166] ;  /* 0x00005980ff0eab82 */ /* 0x000e620000000400 */
[----:B0-----:R-:W-:-:S07]  /*08e0*/  @!P0 FMUL.FTZ R2, R17, R2 ;  /* 0x0000000211028220 */ /* 0x001fce0000410000 */
[----:B------:R-:W0:Y:S01]  /*08f0*/  @!P5 LDC.U16 R13, c[0x0][0x166] ;  /* 0x00005980ff0ddb82 */ /* 0x000e220000000400 */
[----:B------:R-:W-:Y:S02]  /*0900*/  @!P0 F2FP.BF16.PACK_AB R20, RZ, R2 ;  /* 0x00000002ff14823e */ /* 0x000fe400000010ff */
[----:B----4-:R-:W-:Y:S02]  /*0910*/  @!P1 PRMT R9, RZ, 0x5410, R9 ;  /* 0x00005410ff099816 */ /* 0x010fe40000000009 */
[----:B-----5:R-:W-:Y:S02]  /*0920*/  @!P2 PRMT R10, RZ, 0x5410, R10 ;  /* 0x00005410ff0aa816 */ /* 0x020fe4000000000a */
[----:B------:R-:W-:Y:S02]  /*0930*/  @!P3 PRMT R12, RZ, 0x5410, R11 ;  /* 0x00005410ff0cb816 */ /* 0x000fe4000000000b */
[----:B------:R-:W2:Y:S01]  /*0940*/  @!P4 LDC.U16 R11, c[0x0][0x166] ;  /* 0x00005980ff0bcb82 */ /* 0x000ea20000000400 */
[----:B------:R-:W-:-:S07]  /*0950*/  @!P4 PRMT R17, RZ, 0x5410, R7 ;  /* 0x00005410ff11c816 */ /* 0x000fce0000000007 */
[----:B------:R-:W3:Y:S01]  /*0960*/  @!P6 LDC.U16 R7, c[0x0][0x166] ;  /* 0x00005980ff07eb82 */ /* 0x000ee20000000400 */
[----:B------:R-:W4:Y:S01]  /*0970*/  @!P2 MUFU.RCP R10, R10 ;  /* 0x0000000a000aa308 */ /* 0x000f220000001000 */
[----:B------:R-:W-:Y:S02]  /*0980*/  @!P5 PRMT R18, RZ, 0x5410, R3 ;  /* 0x00005410ff12d816 */ /* 0x000fe40000000003 */
[----:B------:R-:W-:-:S05]  /*0990*/  @!P6 PRMT R6, RZ, 0x5410, R6 ;  /* 0x00005410ff06e816 */ /* 0x000fca0000000006 */
[----:B------:R-:W5:Y:S01]  /*09a0*/  @!P4 MUFU.RCP R17, R17 ;  /* 0x000000110011c308 */ /* 0x000f620000001000 */
[----:B------:R-:W-:Y:S01]  /*09b0*/  @!P0 IMAD.WIDE.U32 R2, R19, R22, c[0x0][0x168] ;  /* 0x00005a0013028625 */ /* 0x000fe200078e0016 */
[----:B------:R-:W-:-:S06]  /*09c0*/  @!P0 IADD3 R5, R5, 0x80, RZ ;  /* 0x0000008005058810 */ /* 0x000fcc0007ffe0ff */
[----:B------:R-:W0:Y:S01]  /*09d0*/  @!P1 MUFU.RCP R9, R9 ;  /* 0x0000000900099308 */ /* 0x000e220000001000 */
[----:B------:R1:W-:Y:S01]  /*09e0*/  @!P0 STG.E.U16 [R2.64], R20 ;  /* 0x0000001402008986 */ /* 0x0003e2000c101506 */
[----:B------:R-:W-:-:S06]  /*09f0*/  ISETP.GE.AND P0, PT, R5, R4, PT ;  /* 0x000000040500720c */ /* 0x000fcc0003f06270 */
[----:B------:R-:W0:Y:S08]  /*0a00*/  @!P3 MUFU.RCP R12, R12 ;  /* 0x0000000c000cb308 */ /* 0x000e300000001000 */
[----:B------:R-:W5:Y:S01]  /*0a10*/  @!P5 MUFU.RCP R18, R18 ;  /* 0x000000120012d308 */ /* 0x000f620000001000 */
[----:B-1----:R-:W-:-:S07]  /*0a20*/  @!P2 PRMT R3, RZ, 0x5410, R14 ;  /* 0x00005410ff03a816 */ /* 0x002fce000000000e */
[----:B------:R-:W1:Y:S01]  /*0a30*/  @!P6 MUFU.RCP R6, R6 ;  /* 0x000000060006e308 */ /* 0x000e620000001000 */
[----:B----4-:R-:W-:Y:S01]  /*0a40*/  @!P2 FMUL.FTZ R10, R3, R10 ;  /* 0x0000000a030aa220 */ /* 0x010fe20000410000 */
[----:B--2---:R-:W-:Y:S02]  /*0a50*/  @!P4 PRMT R2, RZ, 0x5410, R11 ;  /* 0x00005410ff02c816 */ /* 0x004fe4000000000b */
[----:B0-----:R-:W-:Y:S02]  /*0a60*/  @!P5 PRMT R3, RZ, 0x5410, R13 ;  /* 0x00005410ff03d816 */ /* 0x001fe4000000000d */
[----:B---3--:R-:W-:Y:S01]  /*0a70*/  @!P6 PRMT R7, RZ, 0x5410, R7 ;  /* 0x00005410ff07e816 */ /* 0x008fe20000000007 */
[----:B-----5:R-:W-:Y:S02]  /*0a80*/  @!P4 FMUL.FTZ R17, R2, R17 ;  /* 0x000000110211c220 */ /* 0x020fe40000410000 */
[----:B------:R-:W-:Y:S02]  /*0a90*/  @!P1 FMUL.FTZ R9, R16, R9 ;  /* 0x0000000910099220 */ /* 0x000fe40000410000 */
[----:B------:R-:W-:-:S02]  /*0aa0*/  @!P3 FMUL.FTZ R12, R15, R12 ;  /* 0x0000000c0f0cb220 */ /* 0x000fc40000410000 */
[----:B------:R-:W-:Y:S02]  /*0ab0*/  @!P5 FMUL.FTZ R3, R3, R18 ;  /* 0x000000120303d220 */ /* 0x000fe40000410000 */
[----:B-1----:R-:W-:Y:S01]  /*0ac0*/  @!P6 FMUL.FTZ R2, R7, R6 ;  /* 0x000000060702e220 */ /* 0x002fe20000410000 */
[----:B------:R-:W-:Y:S02]  /*0ad0*/  @!P1 F2FP.BF16.PACK_AB R11, RZ, R9 ;  /* 0x00000009ff0b923e */ /* 0x000fe400000010ff */
[----:B------:R-:W-:Y:S02]  /*0ae0*/  @!P2 F2FP.BF16.PACK_AB R10, RZ, R10 ;  /* 0x0000000aff0aa23e */ /* 0x000fe400000010ff */
[----:B------:R-:W-:Y:S02]  /*0af0*/  @!P3 F2FP.BF16.PACK_AB R7, RZ, R12 ;  /* 0x0000000cff07b23e */ /* 0x000fe400000010ff */
[----:B------:R-:W-:Y:S02]  /*0b00*/  @!P4 F2FP.BF16.PACK_AB R6, RZ, R17 ;  /* 0x00000011ff06c23e */ /* 0x000fe400000010ff */
[----:B------:R-:W-:-:S02]  /*0b10*/  @!P5 F2FP.BF16.PACK_AB R3, RZ, R3 ;  /* 0x00000003ff03d23e */ /* 0x000fc400000010ff */
        /* <DEDUP_REMOVED lines=15> */
.L_x_1947:
[----:B------:R-:W-:-:S13]  /*0c10*/  ISETP.GE.AND P0, PT, R5, R4, PT ;  /* 0x000000040500720c */ /* 0x000fda0003f06270 */
[----:B------:R-:W-:Y:S05]  /*0c20*/  @P0 BRA `(.L_x_1949) ;  /* 0x000000c000000947 */ /* 0x000fea0003800000 */
[----:B0-----:R-:W-:Y:S01]  /*0c30*/  IMAD.IADD R8, R0, 0x1, R5 ;  /* 0x0000000100087824 */ /* 0x001fe200078e0205 */
[----:B------:R-:W-:Y:S01]  /*0c40*/  IADD3 R5, R5, 0x80, RZ ;  /* 0x0000008005057810 */ /* 0x000fe20007ffe0ff */
[----:B------:R-:W-:-:S04]  /*0c50*/  IMAD.MOV.U32 R9, RZ, RZ, 0x2 ;  /* 0x00000002ff097424 */ /* 0x000fc800078e00ff */
[----:B------:R-:W-:-:S05]  /*0c60*/  IMAD.WIDE.U32 R8, R8, R9, c[0x0][0x168] ;  /* 0x00005a0008087625 */ /* 0x000fca00078e0009 */
[----:B------:R0:W-:Y:S02]  /*0c70*/  STG.E.U16 [R8.64], R10 ;  /* 0x0000000a08007986 */ /* 0x0001e4000c101506 */
.L_x_1948:
[----:B------:R-:W-:-:S13]  /*0c80*/  ISETP.GE.AND P0, PT, R5, R4, PT ;  /* 0x000000040500720c */ /* 0x000fda0003f06270 */
[----:B------:R-:W-:Y:S05]  /*0c90*/  @P0 BRA `(.L_x_1950) ;  /* 0x000000e000000947 */ /* 0x000fea0003800000 */
[----:B0-----:R-:W-:Y:S01]  /*0ca0*/  IMAD.IADD R8, R0, 0x1, R5 ;  /* 0x0000000100087824 */ /* 0x001fe200078e0205 */
[----:B------:R-:W-:Y:S01]  /*0cb0*/  IADD3 R5, R5, 0x80, RZ ;  /* 0x0000008005057810 */ /* 0x000fe20007ffe0ff */
[----:B------:R-:W-:-:S04]  /*0cc0*/  IMAD.MOV.U32 R9, RZ, RZ, 0x2 ;  /* 0x00000002ff097424 */ /* 0x000fc800078e00ff */
[----:B------:R-:W-:-:S05]  /*0cd0*/  IMAD.WIDE.U32 R8, R8, R9, c[0x0][0x168] ;  /* 0x00005a0008087625 */ /* 0x000fca00078e0009 */
[----:B------:R0:W-:Y:S02]  /*0ce0*/  STG.E.U16 [R8.64], R7 ;  /* 0x0000000708007986 */ /* 0x0001e4000c101506 */
.L_x_1949:
        /* <DEDUP_REMOVED lines=9> */
.L_x_1950:
[----:B------:R-:W-:Y:S05]  /*0d80*/  BSYNC B1 ;  /* 0x0000000000017941 */ /* 0x000fea0003800000 */
.L_x_1946:
[----:B------:R-:W-:-:S13]  /*0d90*/  ISETP.GE.AND P0, PT, R5, R4, PT ;  /* 0x000000040500720c */ /* 0x000fda0003f06270 */
[----:B0-----:R-:W-:Y:S01]  /*0da0*/  @!P0 IMAD.IADD R6, R0, 0x1, R5 ;  /* 0x0000000100068824 */ /* 0x001fe200078e0205 */
[----:B------:R-:W-:Y:S01]  /*0db0*/  @!P0 IADD3 R5, R5, 0x80, RZ ;  /* 0x0000008005058810 */ /* 0x000fe20007ffe0ff */
[----:B------:R-:W-:-:S04]  /*0dc0*/  @!P0 IMAD.MOV.U32 R7, RZ, RZ, 0x2 ;  /* 0x00000002ff078424 */ /* 0x000fc800078e00ff */
[----:B------:R-:W-:-:S05]  /*0dd0*/  @!P0 IMAD.WIDE.U32 R6, R6, R7, c[0x0][0x168] ;  /* 0x00005a0006068625 */ /* 0x000fca00078e0007 */
[----:B------:R0:W-:Y:S02]  /*0de0*/  @!P0 STG.E.U16 [R6.64], R3 ;  /* 0x0000000306008986 */ /* 0x0001e4000c101506 */
.L_x_1951:
[----:B------:R-:W-:Y:S05]  /*0df0*/  BSYNC B0 ;  /* 0x0000000000007941 */ /* 0x000fea0003800000 */
.L_x_1945:
        /* <DEDUP_REMOVED lines=9> */
.L_x_1952:
        /* <DEDUP_REMOVED lines=15> */
.L_x_17733:


//--------------------- .text._ZN2at6native29vectorized_elementwise_kernelILi4ENS0_13AUnaryFunctorIN3c108BFloat16ES4_S4_NS0_15binary_internal10DivFunctorIS4_EEEESt5arrayIPcLm2EEEEviT0_T1_ --------------------------
	.section	.text._ZN2at6native29vectorized_elementwise_kernelILi4ENS0_13AUnaryFunctorIN3c108BFloat16ES4_S4_NS0_15binary_internal10DivFunctorIS4_EEEESt5arrayIPcLm2EEEEviT0_T1_,"ax",@progbits
	.sectioninfo	@"SHI_REGISTERS=25"
	.align	128
        .global         _ZN2at6native29vectorized_elementwise_kernelILi4ENS0_13AUnaryFunctorIN3c108BFloat16ES4_S4_NS0_15binary_internal10DivFunctorIS4_EEEESt5arrayIPcLm2EEEEviT0_T1_
        .type           _ZN2at6native29vectorized_elementwise_kernelILi4ENS0_13AUnaryFunctorIN3c108BFloat16ES4_S4_NS0_15binary_internal10DivFunctorIS4_EEEESt5arrayIPcLm2EEEEviT0_T1_,@function
        .size           _ZN2at6native29vectorized_elementwise_kernelILi4ENS0_13AUnaryFunctorIN3c108BFloat16ES4_S4_NS0_15binary_internal10DivFunctorIS4_EEEESt5arrayIPcLm2EEEEviT0_T1_,(.L_x_17734 - _ZN2at6native29vectorized_elementwise_kernelILi4ENS0_13AUnaryFunctorIN3c108BFloat16ES4_S4_NS0_15binary_internal10DivFunctorIS4_EEEESt5arrayIPcLm2EEEEviT0_T1_)
        .other          _ZN2at6native29vectorized_elementwise_kernelILi4ENS0_13AUnaryFunctorIN3c108BFloat16ES4_S4_NS0_15binary_internal10DivFunctorIS4_EEEESt5arrayIPcLm2EEEEviT0_T1_,@"STO_CUDA_ENTRY STV_DEFAULT"
_ZN2at6native29vectorized_elementwise_kernelILi4ENS0_13AUnaryFunctorIN3c108BFloat16ES4_S4_NS0_15binary_internal10DivFunctorIS4_EEEESt5arrayIPcLm2EEEEviT0_T1_:
.text._ZN2at6native29vectorized_elementwise_kernelILi4ENS0_13AUnaryFunctorIN3c108BFloat16ES4_S4_NS0_15binary_internal10DivFunctorIS4_EEEESt5arrayIPcLm2EEEEviT0_T1_:
        /* <DEDUP_REMOVED lines=11> */
[----:B------:R-:W2:Y:S04]  /*00b0*/  LDG.E.64 R8, [R6.64] ;  /* 0x0000000606087981 */ /* 0x000ea8000c1e1b00 */
[----:B------:R-:W3:Y:S01]  /*00c0*/  LDG.E.64 R4, [R6.64+0x400] ;  /* 0x0004000606047981 */ /* 0x000ee2000c1e1b00 */
[----:B------:R-:W-:Y:S02]  /*00d0*/  ULDC.U16 UR4, c[0x0][0x166] ;  /* 0x0000598000047ab9 */ /* 0x000fe40000000400 */
[----:B------:R-:W-:Y:S01]  /*00e0*/  UPRMT UR4, URZ, 0x5410, UR4 ;  /* 0x000054103f047896 */ /* 0x000fe20008000004 */
[----:B--2---:R-:W-:-:S04]  /*00f0*/  PRMT R3, RZ, 0x5410, R8 ;  /* 0x00005410ff037816 */ /* 0x004fc80000000008 */
[----:B------:R0:W-:Y:S01]  /*0100*/  MUFU.RCP R10, R3 ;  /* 0x00000003000a7308 */ /* 0x0001e20000001000 */
[----:B---3--:R-:W-:Y:S02]  /*0110*/  PRMT R11, RZ, 0x7610, R5 ;  /* 0x00007610ff0b7816 */ /* 0x008fe40000000005 */
[----:B------:R-:W-:-:S05]  /*0120*/  PRMT R7, RZ, 0x7610, R4 ;  /* 0x00007610ff077816 */ /* 0x000fca0000000004 */
[----:B------:R-:W-:Y:S01]  /*0130*/  MUFU.RCP R15, R7 ;  /* 0x00000007000f7308 */ /* 0x000fe20000001000 */
[----:B0-----:R-:W-:-:S07]  /*0140*/  PRMT R3, RZ, 0x7610, R8 ;  /* 0x00007610ff037816 */ /* 0x001fce0000000008 */
[----:B------:R0:W-:Y:S08]  /*0150*/  MUFU.RCP R8, R3 ;  /* 0x0000000300087308 */ /* 0x0001f00000001000 */
[----:B------:R-:W1:Y:S01]  /*0160*/  MUFU.RCP R11, R11 ;  /* 0x0000000b000b7308 */ /* 0x000e620000001000 */
[----:B0-----:R-:W-:-:S07]  /*0170*/  PRMT R3, RZ, 0x5410, R9 ;  /* 0x00005410ff037816 */ /* 0x001fce0000000009 */
[----:B------:R0:W2:Y:S01]  /*0180*/  MUFU.RCP R12, R3 ;  /* 0x00000003000c7308 */ /* 0x0000a20000001000 */
[----:B-1----:R-:W-:Y:S01]  /*0190*/  FMUL.FTZ R11, R11, UR4 ;  /* 0x000000040b0b7c20 */ /* 0x002fe20008410000 */
[----:B0-----:R-:W-:Y:S02]  /*01a0*/  PRMT R3, RZ, 0x7610, R9 ;  /* 0x00007610ff037816 */ /* 0x001fe40000000009 */
[----:B------:R-:W-:-:S04]  /*01b0*/  PRMT R9, RZ, 0x5410, R5 ;  /* 0x00005410ff097816 */ /* 0x000fc80000000005 */
[----:B------:R0:W1:Y:S01]  /*01c0*/  MUFU.RCP R13, R3 ;  /* 0x00000003000d7308 */ /* 0x0000620000001000 */
[----:B--2---:R-:W-:-:S07]  /*01d0*/  FMUL.FTZ R6, R12, UR4 ;  /* 0x000000040c067c20 */ /* 0x004fce0008410000 */
[----:B------:R2:W3:Y:S01]  /*01e0*/  MUFU.RCP R16, R9 ;  /* 0x0000000900107308 */ /* 0x0004e20000001000 */
[----:B0-----:R-:W-:Y:S01]  /*01f0*/  PRMT R3, RZ, 0x5410, R4 ;  /* 0x00005410ff037816 */ /* 0x001fe20000000004 */
[----:B------:R-:W-:-:S04]  /*0200*/  IMAD.WIDE.U32 R4, R0, R17, c[0x0][0x168] ;  /* 0x00005a0000047625 */ /* 0x000fc800078e0011 */
[----:B------:R-:W-:Y:S02]  /*0210*/  FMUL.FTZ R0, R10, UR4 ;  /* 0x000000040a007c20 */ /* 0x000fe40008410000 */
[----:B------:R0:W4:Y:S01]  /*0220*/  MUFU.RCP R14, R3 ;  /* 0x00000003000e7308 */ /* 0x0001220000001000 */
[----:B--2---:R-:W-:Y:S02]  /*0230*/  FMUL.FTZ R9, R15, UR4 ;  /* 0x000000040f097c20 */ /* 0x004fe40008410000 */
[----:B-1----:R-:W-:Y:S02]  /*0240*/  FMUL.FTZ R7, R13, UR4 ;  /* 0x000000040d077c20 */ /* 0x002fe40008410000 */
[----:B------:R-:W-:-:S04]  /*0250*/  IMAD.WIDE R4, R2, 0x8, R4 ;  /* 0x0000000802047825 */ /* 0x000fc800078e0204 */
[----:B0-----:R-:W-:Y:S02]  /*0260*/  FMUL.FTZ R3, R8, UR4 ;  /* 0x0000000408037c20 */ /* 0x001fe40008410000 */
[----:B---3--:R-:W-:-:S03]  /*0270*/  FMUL.FTZ R10, R16, UR4 ;  /* 0x00000004100a7c20 */ /* 0x008fc60008410000 */
[----:B------:R-:W-:Y:S01]  /*0280*/  F2FP.BF16.PACK_AB R2, R3, R0 ;  /* 0x000000000302723e */ /* 0x000fe200000010ff */
[----:B----4-:R-:W-:Y:S01]  /*0290*/  FMUL.FTZ R8, R14, UR4 ;  /* 0x000000040e087c20 */ /* 0x010fe20008410000 */
[----:B------:R-:W-:-:S04]  /*02a0*/  F2FP.BF16.PACK_AB R3, R7, R6 ;  /* 0x000000060703723e */ /* 0x000fc800000010ff */
[----:B------:R-:W-:Y:S01]  /*02b0*/  F2FP.BF16.PACK_AB R8, R9, R8 ;  /* 0x000000080908723e */ /* 0x000fe200000010ff */
[----:B------:R-:W-:Y:S01]  /*02c0*/  STG.E.64 [R4.64], R2 ;  /* 0x0000000204007986 */ /* 0x000fe2000c101b06 */
[----:B------:R-:W-:-:S05]  /*02d0*/  F2FP.BF16.PACK_AB R9, R11, R10 ;  /* 0x0000000a0b09723e */ /* 0x000fca00000010ff */
[----:B------:R-:W-:Y:S01]  /*02e0*/  STG.E.64 [R4.64+0x400], R8 ;  /* 0x0004000804007986 */ /* 0x000fe2000c101b06 */
[----:B------:R-:W-:Y:S05]  /*02f0*/  EXIT ;  /* 0x000000000000794d */ /* 0x000fea0003800000 */
.L_x_1953:
[----:B------:R-:W0:Y:S01]  /*0300*/  S2R R5, SR_TID.X ;  /* 0x0000000000057919 */ /* 0x000e220000002100 */
[----:B------:R-:W-:Y:S02]  /*0310*/  PRMT R2, RZ, 0x7610, R2 ;  /* 0x00007610ff027816 */ /* 0x000fe40000000002 */
        /* <DEDUP_REMOVED lines=139> */
.L_x_1956:
[----:B------:R-:W-:-:S13]  /*0bd0*/  ISETP.GE.AND P0, PT, R5, R4, PT ;  /* 0x000000040500720c */ /* 0x000fda0003f06270 */
[----:B------:R-:W-:Y:S05]  /*0be0*/  @P0 BRA `(.L_x_1958) ;  /* 0x000000c000000947 */ /* 0x000fea0003800000 */
[----:B0-----:R-:W-:Y:S01]  /*0bf0*/  IMAD.IADD R8, R0, 0x1, R5 ;  /* 0x0000000100087824 */ /* 0x001fe200078e0205 */
[----:B------:R-:W-:Y:S01]  /*0c00*/  IADD3 R5, R5, 0x80, RZ ;  /* 0x0000008005057810 */ /* 0x000fe20007ffe0ff */
[----:B------:R-:W-:-:S04]  /*0c10*/  IMAD.MOV.U32 R9, RZ, RZ, 0x2 ;  /* 0x00000002ff097424 */ /* 0x000fc800078e00ff */
[----:B------:R-:W-:-:S05]  /*0c20*/  IMAD.WIDE.U32 R8, R8, R9, c[0x0][0x168] ;  /* 0x00005a0008087625 */ /* 0x000fca00078e0009 */
[----:B------:R0:W-:Y:S02]  /*0c30*/  STG.E.U16 [R8.64], R10 ;  /* 0x0000000a08007986 */ /* 0x0001e4000c101506 */
.L_x_1957:
[----:B------:R-:W-:-:S13]  /*0c40*/  ISETP.GE.AND P0, PT, R5, R4, PT ;  /* 0x000000040500720c */ /* 0x000fda0003f06270 */
[----:B------:R-:W-:Y:S05]  /*0c50*/  @P0 BRA `(.L_x_1959) ;  /* 0x000000e000000947 */ /* 0x000fea0003800000 */
[----:B0-----:R-:W-:Y:S01]  /*0c60*/  IMAD.IADD R8, R0, 0x1, R5 ;  /* 0x0000000100087824 */ /* 0x001fe200078e0205 */
[----:B------:R-:W-:Y:S01]  /*0c70*/  IADD3 R5, R5, 0x80, RZ ;  /* 0x0000008005057810 */ /* 0x000fe20007ffe0ff */
[----:B------:R-:W-:-:S04]  /*0c80*/  IMAD.MOV.U32 R9, RZ, RZ, 0x2 ;  /* 0x00000002ff097424 */ /* 0x000fc800078e00ff */
[----:B------:R-:W-:-:S05]  /*0c90*/  IMAD.WIDE.U32 R8, R8, R9, c[0x0][0x168] ;  /* 0x00005a0008087625 */ /* 0x000fca00078e0009 */
[----:B------:R0:W-:Y:S02]  /*0ca0*/  STG.E.U16 [R8.64], R7 ;  /* 0x0000000708007986 */ /* 0x0001e4000c101506 */
.L_x_1958:
        /* <DEDUP_REMOVED lines=9> */
.L_x_1959:
[----:B------:R-:W-:Y:S05]  /*0d40*/  BSYNC B1 ;  /* 0x0000000000017941 */ /* 0x000fea0003800000 */
.L_x_1955:
[----:B------:R-:W-:-:S13]  /*0d50*/  ISETP.GE.AND P0, PT, R5, R4, PT ;  /* 0x000000040500720c */ /* 0x000fda0003f06270 */
[----:B0-----:R-:W-:Y:S01]  /*0d60*/  @!P0 IMAD.IADD R6, R0, 0x1, R5 ;  /* 0x0000000100068824 */ /* 0x001fe200078e0205 */
[----:B------:R-:W-:Y:S01]  /*0d70*/  @!P0 IADD3 R5, R5, 0x80, RZ ;  /* 0x0000008005058810 */ /* 0x000fe20007ffe0ff */
[----:B------:R-:W-:-:S04]  /*0d80*/  @!P0 IMAD.MOV.U32 R7, RZ, RZ, 0x2 ;  /* 0x00000002ff078424 */ /* 0x000fc800078e00ff */
[----:B------:R-:W-:-:S05]  /*0d90*/  @!P0 IMAD.WIDE.U32 R6, R6, R7, c[0x0][0x168] ;  /* 0x00005a0006068625 */ /* 0x000fca00078e0007 */
[----:B------:R0:W-:Y:S02]  /*0da0*/  @!P0 STG.E.U16 [R6.64], R3 ;  /* 0x0000000306008986 */ /* 0x0001e4000c101506 */
.L_x_1960:
[----:B------:R-:W-:Y:S05]  /*0db0*/  BSYNC B0 ;  /* 0x0000000000007941 */ /* 0x000fea0003800000 */
.L_x_1954:
        /* <DEDUP_REMOVED lines=9> */
.L_x_1961:
        /* <DEDUP_REMOVED lines=11> */
.L_x_17734:


//--------------------- .text._ZN2at6native29vectorized_elementwise_kernelILi8ENS0_13AUnaryFunctorIN3c108BFloat16ES4_S4_NS0_15binary_internal10DivFunctorIS4_EEEESt5arrayIPcLm2EEEEviT0_T1_ --------------------------
	.section	.text._ZN2at6native29vectorized_elementwise_kernelILi8ENS0_13AUnaryFunctorIN3c108BFloat16ES4_S4_NS0_15binary_internal10DivFunctorIS4_EEEESt5arrayIPcLm2EEEEviT0_T1_,"ax",@progbits
	.sectioninfo	@"SHI_REGISTERS=4"
	.align	128
        .global         _ZN2at6native29vectorized_elementwise_kernelILi8ENS0_13AUnaryFunctorIN3c108BFloat16ES4_S4_NS0_15binary_internal10DivFunctorIS4_EEEESt5arrayIPcLm2EEEEviT0_T1_
        .type           _ZN2at6native29vectorized_elementwise_kernelILi8ENS0_13AUnaryFunctorIN3c108BFloat16ES4_S4_NS0_15binary_internal10DivFunctorIS4_EEEESt5arrayIPcLm2EEEEviT0_T1_,@function
        .size           _ZN2at6native29vectorized_elementwise_kernelILi8ENS0_13AUnaryFunctorIN3c108BFloat16ES4_S4_NS0_15binary_internal10DivFunctorIS4_EEEESt5arrayIPcLm2EEEEviT0_T1_,(.L_x_17735 - _ZN2at6native29vectorized_elementwise_kernelILi8ENS0_13AUnaryFunctorIN3c108BFloat16ES4_S4_NS0_15binary_internal10DivFunctorIS4_EEEESt5arrayIPcLm2EEEEviT0_T1_)
        .other          _ZN2at6native29vectorized_elementwise_kernelILi8ENS0_13AUnaryFunctorIN3c108BFloat16ES4_S4_NS0_15binary_internal10DivFunctorIS4_EEEESt5arrayIPcLm2EEEEviT0_T1_,@"STO_CUDA_ENTRY STV_DEFAULT"
_ZN2at6native29vectorized_elementwise_kernelILi8ENS0_13AUnaryFunctorIN3c108BFloat16ES4_S4_NS0_15binary_internal10DivFunctorIS4_EEEESt5arrayIPcLm2EEEEviT0_T1_:
.text._ZN2at6native29vectorized_elementwise_kernelILi8ENS0_13AUnaryFunctorIN3c108BFloat16ES4_S4_NS0_15binary_internal10DivFunctorIS4_EEEESt5arrayIPcLm2EEEEviT0_T1_:
[----:B------:R-:W-:Y:S02]  /*0000*/  MOV R1, c[0x0][0x28] ;  /* 0x00000a0000017a02 */ /* 0x000fe40000000f00 */
[----:B------:R-:W-:Y:S05]  /*0010*/  EXIT ;  /* 0x000000000000794d */ /* 0x000fea0003800000 */
.L_x_1962:
        /* <DEDUP_REMOVED lines=14> */
.L_x_17735:


//--------------------- .text._ZN2at6native18elementwise_kernelILi128ELi4EZNS0_15gpu_kernel_implINS0_13BinaryFunctorIN3c104HalfES5_S5_NS0_15binary_internal10DivFunctorIS5_EEEEEEvRNS_18TensorIteratorBaseERKT_EUliE_EEviT1_ --------------------------
	.section	.text._ZN2at6native18elementwise_kernelILi128ELi4EZNS0_15gpu_kernel_implINS0_13BinaryFunctorIN3c104HalfES5_S5_NS0_15binary_internal10DivFunctorIS5_EEEEEEvRNS_18TensorIteratorBaseERKT_EUliE_EEviT1_,"ax",@progbits
	.sectioninfo	@"SHI_REGISTERS=26"
	.align	128
        .global         _ZN2at6native18elementwise_kernelILi128ELi4EZNS0_15gpu_kernel_implINS0_13BinaryFunctorIN3c104HalfES5_S5_NS0_15binary_internal10DivFunctorIS5_EEEEEEvRNS_18TensorIteratorBaseERKT_EUliE_EEviT1_
        .type           _ZN2at6native18elementwise_kernelILi128ELi4EZNS0_15gpu_kernel_implINS0_13BinaryFunctorIN3c104HalfES5_S5_NS0_15binary_internal10DivFunctorIS5_EEEEEEvRNS_18TensorIteratorBaseERKT_EUliE_EEviT1_,@function
        .size           _ZN2at6native18elementwise_kernelILi128ELi4EZNS0_15gpu_kernel_implINS0_13BinaryFunctorIN3c104HalfES5_S5_NS0_15binary_internal10DivFunctorIS5_EEEEEEvRNS_18TensorIteratorBaseERKT_EUliE_EEviT1_,(.L_x_17736 - _ZN2at6native18elementwise_kernelILi128ELi4EZNS0_15gpu_kernel_implINS0_13BinaryFunctorIN3c104HalfES5_S5_NS0_15binary_internal10DivFunctorIS5_EEEEEEvRNS_18TensorIteratorBaseERKT_EUliE_EEviT1_)
        .other          _ZN2at6native18elementwise_kernelILi128ELi4EZNS0_15gpu_kernel_implINS0_13BinaryFunctorIN3c104HalfES5_S5_NS0_15binary_internal10DivFunctorIS5_EEEEEEvRNS_18TensorIteratorBaseERKT_EUliE_EEviT1_,@"STO_CUDA_ENTRY STV_DEFAULT"
_ZN2at6native18elementwise_kernelILi128ELi4EZNS0_15gpu_kernel_implINS0_13BinaryFunctorIN3c104HalfES5_S5_NS0_15binary_internal10DivFunctorIS5_EEEEEEvRNS_18TensorIteratorBaseERKT_EUliE_EEviT1_:
.text._ZN2at6native18elementwise_kernelILi128ELi4EZNS0_15gpu_kernel_implINS0_13BinaryFunctorIN3c104HalfES5_S5_NS0_15binary_internal10DivFunctorIS5_EEEEEEvRNS_18TensorIteratorBaseERKT_EUliE_EEviT1_:
        /* <DEDUP_REMOVED lines=263> */
.L_x_1965:
        /* <DEDUP_REMOVED lines=18> */
[----:B0-----:R-:W-:-:S04]  /*1190*/  F2FP.PACK_AB R0, RZ, R0 ;  /* 0x00000000ff00723e */ /* 0x001fc800000000ff */
[----:B------:R-:W-:Y:S01]  /*11a0*/  PRMT R23, R0, 0x7610, R23 ;  /* 0x0000761000177816 */ /* 0x000fe20000000017 */
[----:B------:R-:W-:Y:S05]  /*11b0*/  BRA `(.L_x_1971) ;  /* 0x00000f2000007947 */ /* 0x000fea0003800000 */
.L_x_1969:
[----:B------:R-:W2:Y:S02]  /*11c0*/  LDG.E.U8 R2, [R2.64] ;  /* 0x0000002402027981 */ /* 0x000ea4000c1e1100 */
[----:B--2---:R-:W0:Y:S02]  /*11d0*/  I2F.U16 R0, R2 ;  /* 0x0000000200007306 */ /* 0x004e240000101000 */
[----:B0-----:R-:W-:-:S04]  /*11e0*/  F2FP.PACK_AB R0, RZ, R0 ;  /* 0x00000000ff00723e */ /* 0x001fc800000000ff */
[----:B------:R-:W-:Y:S01]  /*11f0*/  PRMT R23, R0, 0x7610, R23 ;  /* 0x0000761000177816 */ /* 0x000fe20000000017 */
[----:B------:R-:W-:Y:S05]  /*1200*/  BRA `(.L_x_1971) ;  /* 0x00000ed000007947 */ /* 0x000fea0003800000 */
.L_x_1968:
        /* <DEDUP_REMOVED lines=8> */
[----:B0-----:R-:W-:-:S04]  /*1290*/  F2FP.PACK_AB R0, RZ, R0 ;  /* 0x00000000ff00723e */ /* 0x001fc800000000ff */
[----:B------:R-:W-:Y:S01]  /*12a0*/  PRMT R23, R0, 0x7610, R23 ;  /* 0x0000761000177816 */ /* 0x000fe20000000017 */
[----:B------:R-:W-:Y:S05]  /*12b0*/  BRA `(.L_x_1971) ;  /* 0x00000e2000007947 */ /* 0x000fea0003800000 */
.L_x_1973:
[----:B------:R-:W2:Y:S02]  /*12c0*/  LDG.E R2, [R2.64] ;  /* 0x0000002402027981 */ /* 0x000ea4000c1e1900 */
[----:B--2---:R-:W0:Y:S02]  /*12d0*/  I2F R0, R2 ;  /* 0x0000000200007306 */ /* 0x004e240000201400 */
[----:B0-----:R-:W-:-:S04]  /*12e0*/  F2FP.PACK_AB R0, RZ, R0 ;  /* 0x00000000ff00723e */ /* 0x001fc800000000ff */
[----:B------:R-:W-:Y:S01]  /*12f0*/  PRMT R23, R0, 0x7610, R23 ;  /* 0x0000761000177816 */ /* 0x000fe20000000017 */
[----:B------:R-:W-:Y:S05]  /*1300*/  BRA `(.L_x_1971) ;  /* 0x00000dd000007947 */ /* 0x000fea0003800000 */
.L_x_1972:
[----:B------:R-:W2:Y:S02]  /*1310*/  LDG.E.U16 R2, [R2.64] ;  /* 0x0000002402027981 */ /* 0x000ea4000c1e1500 */
[----:B--2---:R-:W0:Y:S02]  /*1320*/  I2F.S16 R0, R2 ;  /* 0x0000000200007306 */ /* 0x004e240000101400 */
[----:B0-----:R-:W-:-:S04]  /*1330*/  F2FP.PACK_AB R0, RZ, R0 ;  /* 0x00000000ff00723e */ /* 0x001fc800000000ff */
[----:B------:R-:W-:Y:S01]  /*1340*/  PRMT R23, R0, 0x7610, R23 ;  /* 0x0000761000177816 */ /* 0x000fe20000000017 */
[----:B------:R-:W-:Y:S05]  /*1350*/  BRA `(.L_x_1971) ;  /* 0x00000d8000007947 */ /* 0x000fea0003800000 */
.L_x_1967:
[----:B------:R-:W-:-:S13]  /*1360*/  ISETP.GT.AND P0, PT, R4, 0x6, PT ;  /* 0x000000060400780c */ /* 0x000fda0003f04270 */
[----:B------:R-:W-:Y:S05]  /*1370*/  @P0 BRA `(.L_x_1974) ;  /* 0x0000009000000947 */ /* 0x000fea0003800000 */
[----:B------:R-:W-:-:S13]  /*1380*/  ISETP.NE.AND P0, PT, R4, 0x5, PT ;  /* 0x000000050400780c */ /* 0x000fda0003f05270 */
[----:B------:R-:W-:Y:S05]  /*1390*/  @!P0 BRA `(.L_x_1975) ;  /* 0x0000005000008947 */ /* 0x000fea0003800000 */
[----:B------:R-:W-:-:S13]  /*13a0*/  ISETP.NE.AND P0, PT, R4, 0x6, PT ;  /* 0x000000060400780c */ /* 0x000fda0003f05270 */
[----:B------:R-:W-:Y:S05]  /*13b0*/  @P0 BRA `(.L_x_1970) ;  /* 0x00000b4000000947 */ /* 0x000fea0003800000 */
[----:B------:R-:W2:Y:S02]  /*13c0*/  LDG.E R2, [R2.64] ;  /* 0x0000002402027981 */ /* 0x000ea4000c1e1900 */
[----:B--2---:R-:W-:Y:S01]  /*13d0*/  F2FP.PACK_AB R23, RZ, R2 ;  /* 0x00000002ff17723e */ /* 0x004fe200000000ff */
[----:B------:R-:W-:Y:S05]  /*13e0*/  BRA `(.L_x_1971) ;  /* 0x00000cf000007947 */ /* 0x000fea0003800000 */
.L_x_1975:
[----:B------:R0:W5:Y:S01]  /*13f0*/  LDG.E.U16 R23, [R2.64] ;  /* 0x0000002402177981 */ /* 0x000162000c1e1500 */
[----:B------:R-:W-:Y:S05]  /*1400*/  BRA `(.L_x_1971) ;  /* 0x00000cd000007947 */ /* 0x000fea0003800000 */
.L_x_1974:
[----:B------:R-:W-:-:S13]  /*1410*/  ISETP.NE.AND P0, PT, R4, 0x7, PT ;  /* 0x000000070400780c */ /* 0x000fda0003f05270 */
[----:B------:R-:W-:Y:S05]  /*1420*/  @!P0 BRA `(.L_x_1976) ;  /* 0x0000009000008947 */ /* 0x000fea0003800000 */
[----:B------:R-:W-:-:S13]  /*1430*/  ISETP.NE.AND P0, PT, R4, 0x8, PT ;  /* 0x000000080400780c */ /* 0x000fda0003f05270 */
[----:B------:R-:W-:Y:S05]  /*1440*/  @!P0 BRA `(.L_x_1977) ;  /* 0x0000005000008947 */ /* 0x000fea0003800000 */
[----:B------:R-:W-:-:S13]  /*1450*/  ISETP.NE.AND P0, PT, R4, 0x9, PT ;  /* 0x000000090400780c */ /* 0x000fda0003f05270 */
[----:B------:R-:W-:Y:S05]  /*1460*/  @P0 BRA `(.L_x_1970) ;  /* 0x00000a9000000947 */ /* 0x000fea0003800000 */
[----:B------:R-:W2:Y:S02]  /*1470*/  LDG.E R2, [R2.64] ;  /* 0x0000002402027981 */ /* 0x000ea4000c1e1900 */
[----:B--2---:R-:W-:Y:S01]  /*1480*/  F2FP.PACK_AB R23, RZ, R2 ;  /* 0x00000002ff17723e */ /* 0x004fe200000000ff */
[----:B------:R-:W-:Y:S05]  /*1490*/  BRA `(.L_x_1971) ;  /* 0x00000c4000007947 */ /* 0x000fea0003800000 */
.L_x_1977:
[----:B------:R0:W5:Y:S01]  /*14a0*/  LDG.E.U16 R23, [R2.64] ;  /* 0x0000002402177981 */ /* 0x000162000c1e1500 */
[----:B------:R-:W-:Y:S05]  /*14b0*/  BRA `(.L_x_1971) ;  /* 0x00000c2000007947 */ /* 0x000fea0003800000 */
.L_x_1976:
[----:B------:R-:W2:Y:S02]  /*14c0*/  LDG.E.64 R2, [R2.64] ;  /* 0x0000002402027981 */ /* 0x000ea4000c1e1b00 */
[----:B--2---:R-:W0:Y:S01]  /*14d0*/  F2F.F32.F64 R0, R2 ;  /* 0x0000000200007310 */ /* 0x004e220000301000 */
[----:B------:R-:W0:-:S14]  /*14e0*/  DSETP.GEU.AND P0, PT, |R2|, c[0x2][0x0], PT ;  /* 0x008000000200762a */ /* 0x000e1c0003f0e200 */
[----:B0-----:R-:W-:-:S05]  /*14f0*/  @!P0 FMUL R0, R0, 1.175494350822287508e-38 ;  /* 0x0080000000008820 */ /* 0x001fca0000400000 */
[----:B------:R-:W-:-:S04]  /*1500*/  F2FP.PACK_AB R0, RZ, R0 ;  /* 0x00000000ff00723e */ /* 0x000fc800000000ff */
[----:B------:R-:W-:Y:S01]  /*1510*/  PRMT R23, R0, 0x7610, R23 ;  /* 0x0000761000177816 */ /* 0x000fe20000000017 */
[----:B------:R-:W-:Y:S05]  /*1520*/  BRA `(.L_x_1971) ;  /* 0x00000bb000007947 */ /* 0x000fea0003800000 */
.L_x_1966:
        /* <DEDUP_REMOVED lines=11> */
[----:B------:R-:W-:-:S04]  /*15e0*/  F2FP.PACK_AB R0, RZ, R0 ;  /* 0x00000000ff00723e */ /* 0x000fc800000000ff */
[----:B------:R-:W-:Y:S01]  /*15f0*/  PRMT R23, R0, 0x7610, R23 ;  /* 0x0000761000177816 */ /* 0x000fe20000000017 */
[----:B------:R-:W-:Y:S05]  /*1600*/  BRA `(.L_x_1971) ;  /* 0x00000ad000007947 */ /* 0x000fea0003800000 */
.L_x_1980:
[----:B------:R-:W2:Y:S02]  /*1610*/  LDG.E.64 R2, [R2.64] ;  /* 0x0000002402027981 */ /* 0x000ea4000c1e1b00 */
[----:B--2---:R-:W0:Y:S01]  /*1620*/  F2F.F32.F64 R0, R2 ;  /* 0x0000000200007310 */ /* 0x004e220000301000 */
[----:B------:R-:W0:-:S14]  /*1630*/  DSETP.GEU.AND P0, PT, |R2|, c[0x2][0x0], PT ;  /* 0x008000000200762a */ /* 0x000e1c0003f0e200 */
[----:B0-----:R-:W-:-:S05]  /*1640*/  @!P0 FMUL R0, R0, 1.175494350822287508e-38 ;  /* 0x0080000000008820 */ /* 0x001fca0000400000 */
[----:B------:R-:W-:-:S04]  /*1650*/  F2FP.PACK_AB R0, RZ, R0 ;  /* 0x00000000ff00723e */ /* 0x000fc800000000ff */
[----:B------:R-:W-:Y:S01]  /*1660*/  PRMT R23, R0, 0x7610, R23 ;  /* 0x0000761000177816 */ /* 0x000fe20000000017 */
[----:B------:R-:W-:Y:S05]  /*1670*/  BRA `(.L_x_1971) ;  /* 0x00000a6000007947 */ /* 0x000fea0003800000 */
.L_x_1979:
        /* <DEDUP_REMOVED lines=25> */
[----:B------:R-:W-:-:S04]  /*1810*/  F2FP.PACK_AB R5, RZ, R5 ;  /* 0x00000005ff05723e */ /* 0x000fc800000000ff */
[----:B------:R-:W-:Y:S01]  /*1820*/  PRMT R23, R5, 0x7610, R23 ;  /* 0x0000761005177816 */ /* 0x000fe20000000017 */
[----:B------:R-:W-:Y:S05]  /*1830*/  BRA `(.L_x_1971) ;  /* 0x000008a000007947 */ /* 0x000fea0003800000 */
.L_x_1982:
        /* <DEDUP_REMOVED lines=12> */
[----:B------:R-:W-:-:S04]  /*1900*/  F2FP.PACK_AB R4, RZ, R4 ;  /* 0x00000004ff04723e */ /* 0x000fc800000000ff */
[----:B------:R-:W-:Y:S01]  /*1910*/  PRMT R23, R4, 0x7610, R23 ;  /* 0x0000761004177816 */ /* 0x000fe20000000017 */
[----:B------:R-:W-:Y:S05]  /*1920*/  BRA `(.L_x_1971) ;  /* 0x000007b000007947 */ /* 0x000fea0003800000 */
.L_x_1981:
[----:B------:R-:W2:Y:S02]  /*1930*/  LDG.E.U16 R0, [R2.64] ;  /* 0x0000002402007981 */ /* 0x000ea4000c1e1500 */
[----:B--2---:R-:W-:-:S04]  /*1940*/  PRMT R0, RZ, 0x5410, R0 ;  /* 0x00005410ff007816 */ /* 0x004fc80000000000 */
[----:B------:R-:W-:-:S04]  /*1950*/  F2FP.PACK_AB R0, RZ, R0 ;  /* 0x00000000ff00723e */ /* 0x000fc800000000ff */
[----:B------:R-:W-:Y:S01]  /*1960*/  PRMT R23, R0, 0x7610, R23 ;  /* 0x0000761000177816 */ /* 0x000fe20000000017 */
[----:B------:R-:W-:Y:S05]  /*1970*/  BRA `(.L_x_1971) ;  /* 0x0000076000007947 */ /* 0x000fea0003800000 */
.L_x_1978:
        /* <DEDUP_REMOVED lines=10> */
[----:B0-----:R-:W-:Y:S01]  /*1a20*/  F2FP.PACK_AB R23, RZ, R0 ;  /* 0x00000000ff17723e */ /* 0x001fe200000000ff */
[----:B------:R-:W-:Y:S05]  /*1a30*/  BRA `(.L_x_1971) ;  /* 0x000006a000007947 */ /* 0x000fea0003800000 */
.L_x_1985:
        /* <DEDUP_REMOVED lines=21> */
.L_x_1989:
[----:B------:R-:W-:Y:S05]  /*1b90*/  BSYNC B1 ;  /* 0x0000000000017941 */ /* 0x000fea0003800000 */
.L_x_1988:
[----:B------:R-:W-:Y:S01]  /*1ba0*/  LEA R3, R0, 0x3b800000, 0x17 ;  /* 0x3b80000000037811 */ /* 0x000fe200078eb8ff */
[----:B------:R-:W-:-:S05]  /*1bb0*/  IMAD.SHL.U32 R0, R2, 0x100000, RZ ;  /* 0x0010000002007824 */ /* 0x000fca00078e00ff */
[----:B------:R-:W-:Y:S02]  /*1bc0*/  LOP3.LUT R0, R3, R0, R4, 0xfe, !PT ;  /* 0x0000000003007212 */ /* 0x000fe400078efe04 */
.L_x_1987:
[----:B------:R-:W-:Y:S05]  /*1bd0*/  BSYNC B0 ;  /* 0x0000000000007941 */ /* 0x000fea0003800000 */
.L_x_1986:
[----:B------:R-:W-:-:S04]  /*1be0*/  F2FP.PACK_AB R0, RZ, R0 ;  /* 0x00000000ff00723e */ /* 0x000fc800000000ff */
[----:B------:R-:W-:Y:S01]  /*1bf0*/  PRMT R23, R0, 0x7610, R23 ;  /* 0x0000761000177816 */ /* 0x000fe20000000017 */
[----:B------:R-:W-:Y:S05]  /*1c00*/  BRA `(.L_x_1971) ;  /* 0x000004d000007947 */ /* 0x000fea0003800000 */
.L_x_1984:
        /* <DEDUP_REMOVED lines=21> */
.L_x_1993:
[----:B------:R-:W-:Y:S05]  /*1d60*/  BSYNC B1 ;  /* 0x0000000000017941 */ /* 0x000fea0003800000 */
.L_x_1992:
[----:B------:R-:W-:Y:S01]  /*1d70*/  LEA R3, R0, 0x37800000, 0x17 ;  /* 0x3780000000037811 */ /* 0x000fe200078eb8ff */
[----:B------:R-:W-:-:S05]  /*1d80*/  IMAD.SHL.U32 R0, R2, 0x200000, RZ ;  /* 0x0020000002007824 */ /* 0x000fca00078e00ff */
[----:B------:R-:W-:Y:S02]  /*1d90*/  LOP3.LUT R0, R3, R0, R4, 0xfe, !PT ;  /* 0x0000000003007212 */ /* 0x000fe400078efe04 */
.L_x_1991:
[----:B------:R-:W-:Y:S05]  /*1da0*/  BSYNC B0 ;  /* 0x0000000000007941 */ /* 0x000fea0003800000 */
.L_x_1990:
[----:B------:R-:W-:-:S04]  /*1db0*/  F2FP.PACK_AB R0, RZ, R0 ;  /* 0x00000000ff00723e */ /* 0x000fc800000000ff */
[----:B------:R-:W-:Y:S01]  /*1dc0*/  PRMT R23, R0, 0x7610, R23 ;  /* 0x0000761000177816 */ /* 0x000fe20000000017 */
[----:B------:R-:W-:Y:S05]  /*1dd0*/  BRA `(.L_x_1971) ;  /* 0x0000030000007947 */ /* 0x000fea0003800000 */
.L_x_1983:
        /* <DEDUP_REMOVED lines=14> */
.L_x_1997:
[----:B------:R-:W-:Y:S05]  /*1ec0*/  BSYNC B0 ;  /* 0x0000000000007941 */ /* 0x000fea0003800000 */
.L_x_1996:
[----:B------:R-:W-:-:S04]  /*1ed0*/  F2FP.PACK_AB R0, RZ, R0 ;  /* 0x00000000ff00723e */ /* 0x000fc800000000ff */
[----:B------:R-:W-:Y:S01]  /*1ee0*/  PRMT R23, R0, 0x7610, R23 ;  /* 0x0000761000177816 */ /* 0x000fe20000000017 */
[----:B------:R-:W-:Y:S05]  /*1ef0*/  BRA `(.L_x_1971) ;  /* 0x000001e000007947 */ /* 0x000fea0003800000 */
.L_x_1970:
        /* <DEDUP_REMOVED lines=21> */
.L_x_1995:
[----:B------:R-:W2:Y:S02]  /*2050*/  LDG.E.64 R2, [R2.64] ;  /* 0x0000002402027981 */ /* 0x000ea4000c1e1b00 */
[----:B--2---:R-:W0:Y:S02]  /*2060*/  I2F.U64 R0, R2 ;  /* 0x0000000200007312 */ /* 0x004e240000301000 */
[----:B0-----:R-:W-:-:S04]  /*2070*/  F2FP.PACK_AB R0, RZ, R0 ;  /* 0x00000000ff00723e */ /* 0x001fc800000000ff */
[----:B------:R-:W-:Y:S01]  /*2080*/  PRMT R23, R0, 0x7610, R23 ;  /* 0x0000761000177816 */ /* 0x000fe20000000017 */
[----:B------:R-:W-:Y:S05]  /*2090*/  BRA `(.L_x_1971) ;  /* 0x0000004000007947 */ /* 0x000fea0003800000 */
.L_x_1994:
[----:B------:R-:W2:Y:S02]  /*20a0*/  LDG.E R2, [R2.64] ;  /* 0x0000002402027981 */ /* 0x000ea4000c1e1900 */
[----:B--2---:R-:W0:Y:S02]  /*20b0*/  I2F.U32 R0, R2 ;  /* 0x0000000200007306 */ /* 0x004e240000201000 */
[----:B0-----:R-:W-:-:S04]  /*20c0*/  F2FP.PACK_AB R0, RZ, R0 ;  /* 0x00000000ff00723e */ /* 0x001fc800000000ff */
[----:B------:R-:W-:Y:S02]  /*20d0*/  PRMT R23, R0, 0x7610, R23 ;  /* 0x0000761000177816 */ /* 0x000fe40000000017 */
.L_x_1971:
        /* <DEDUP_REMOVED lines=16> */
[----:B0-----:R-:W-:Y:S01]  /*21e0*/  F2FP.PACK_AB R0, RZ, R0 ;  /* 0x00000000ff00723e */ /* 0x001fe200000000ff */
[----:B------:R-:W-:Y:S05]  /*21f0*/  BRA `(.L_x_2003) ;  /* 0x00000e5000007947 */ /* 0x000fea0003800000 */
.L_x_2001:
[----:B------:R-:W2:Y:S02]  /*2200*/  LDG.E.U8 R2, [R2.64] ;  /* 0x0000002402027981 */ /* 0x000ea4000c1e1100 */
[----:B--2---:R-:W0:Y:S02]  /*2210*/  I2F.U16 R0, R2 ;  /* 0x0000000200007306 */ /* 0x004e240000101000 */
[----:B0-----:R-:W-:Y:S01]  /*2220*/  F2FP.PACK_AB R0, RZ, R0 ;  /* 0x00000000ff00723e */ /* 0x001fe200000000ff */
[----:B------:R-:W-:Y:S05]  /*2230*/  BRA `(.L_x_2003) ;  /* 0x00000e1000007947 */ /* 0x000fea0003800000 */
.L_x_2000:
        /* <DEDUP_REMOVED lines=8> */
[----:B0-----:R-:W-:Y:S01]  /*22c0*/  F2FP.PACK_AB R0, RZ, R0 ;  /* 0x00000000ff00723e */ /* 0x001fe200000000ff */
[----:B------:R-:W-:Y:S05]  /*22d0*/  BRA `(.L_x_2003) ;  /* 0x00000d7000007947 */ /* 0x000fea0003800000 */
.L_x_2005:
[----:B------:R-:W2:Y:S02]  /*22e0*/  LDG.E R2, [R2.64] ;  /* 0x0000002402027981 */ /* 0x000ea4000c1e1900 */
[----:B--2---:R-:W0:Y:S02]  /*22f0*/  I2F R0, R2 ;  /* 0x0000000200007306 */ /* 0x004e240000201400 */
[----:B0-----:R-:W-:Y:S01]  /*2300*/  F2FP.PACK_AB R0, RZ, R0 ;  /* 0x00000000ff00723e */ /* 0x001fe200000000ff */
[----:B------:R-:W-:Y:S05]  /*2310*/  BRA `(.L_x_2003) ;  /* 0x00000d3000007947 */ /* 0x000fea0003800000 */
.L_x_2004:
[----:B------:R-:W2:Y:S02]  /*2320*/  LDG.E.U16 R2, [R2.64] ;  /* 0x0000002402027981 */ /* 0x000ea4000c1e1500 */
[----:B--2---:R-:W0:Y:S02]  /*2330*/  I2F.S16 R0, R2 ;  /* 0x0000000200007306 */ /* 0x004e240000101400 */
[----:B0-----:R-:W-:Y:S01]  /*2340*/  F2FP.PACK_AB R0, RZ, R0 ;  /* 0x00000000ff00723e */ /* 0x001fe200000000ff */
[----:B------:R-:W-:Y:S05]  /*2350*/  BRA `(.L_x_2003) ;  /* 0x00000cf000007947 */ /* 0x000fea0003800000 */
.L_x_1999:
        /* <DEDUP_REMOVED lines=9> */
.L_x_2007:
[----:B------:R0:W5:Y:S01]  /*23f0*/  LDG.E.U16 R0, [R2.64] ;  /* 0x0000002402007981 */ /* 0x000162000c1e1500 */
[----:B------:R-:W-:Y:S05]  /*2400*/  BRA `(.L_x_2003) ;  /* 0x00000c4000007947 */ /* 0x000fea0003800000 */
.L_x_2006:
        /* <DEDUP_REMOVED lines=9> */
.L_x_2009:
[----:B------:R0:W5:Y:S01]  /*24a0*/  LDG.E.U16 R0, [R2.64] ;  /* 0x0000002402007981 */ /* 0x000162000c1e1500 */
[----:B------:R-:W-:Y:S05]  /*24b0*/  BRA `(.L_x_2003) ;  /* 0x00000b9000007947 */ /* 0x000fea0003800000 */
.L_x_2008:
[----:B------:R-:W2:Y:S02]  /*24c0*/  LDG.E.64 R2, [R2.64] ;  /* 0x0000002402027981 */ /* 0x000ea4000c1e1b00 */
[----:B--2---:R-:W0:Y:S01]  /*24d0*/  F2F.F32.F64 R0, R2 ;  /* 0x0000000200007310 */ /* 0x004e220000301000 */
[----:B------:R-:W0:-:S14]  /*24e0*/  DSETP.GEU.AND P0, PT, |R2|, c[0x2][0x0], PT ;  /* 0x008000000200762a */ /* 0x000e1c0003f0e200 */
[----:B0-----:R-:W-:-:S05]  /*24f0*/  @!P0 FMUL R0, R0, 1.175494350822287508e-38 ;  /* 0x0080000000008820 */ /* 0x001fca0000400000 */
[----:B------:R-:W-:Y:S01]  /*2500*/  F2FP.PACK_AB R0, RZ, R0 ;  /* 0x00000000ff00723e */ /* 0x000fe200000000ff */
[----:B------:R-:W-:Y:S05]  /*2510*/  BRA `(.L_x_2003) ;  /* 0x00000b3000007947 */ /* 0x000fea0003800000 */
.L_x_1998:
        /* <DEDUP_REMOVED lines=11> */
[----:B------:R-:W-:Y:S01]  /*25d0*/  F2FP.PACK_AB R0, RZ, R0 ;  /* 0x00000000ff00723e */ /* 0x000fe200000000ff */
[----:B------:R-:W-:Y:S05]  /*25e0*/  BRA `(.L_x_2003) ;  /* 0x00000a6000007947 */ /* 0x000fea0003800000 */
.L_x_2012:
[----:B------:R-:W2:Y:S02]  /*25f0*/  LDG.E.64 R2, [R2.64] ;  /* 0x0000002402027981 */ /* 0x000ea4000c1e1b00 */
[----:B--2---:R-:W0:Y:S01]  /*2600*/  F2F.F32.F64 R0, R2 ;  /* 0x0000000200007310 */ /* 0x004e220000301000 */
[----:B------:R-:W0:-:S14]  /*2610*/  DSETP.GEU.AND P0, PT, |R2|, c[0x2][0x0], PT ;  /* 0x008000000200762a */ /* 0x000e1c0003f0e200 */
[----:B0-----:R-:W-:-:S05]  /*2620*/  @!P0 FMUL R0, R0, 1.175494350822287508e-38 ;  /* 0x0080000000008820 */ /* 0x001fca0000400000 */
[----:B------:R-:W-:Y:S01]  /*2630*/  F2FP.PACK_AB R0, RZ, R0 ;  /* 0x00000000ff00723e */ /* 0x000fe200000000ff */
[----:B------:R-:W-:Y:S05]  /*2640*/  BRA `(.L_x_2003) ;  /* 0x00000a0000007947 */ /* 0x000fea0003800000 */
.L_x_2011:
        /* <DEDUP_REMOVED lines=28> */
.L_x_2014:
        /* <DEDUP_REMOVED lines=15> */
.L_x_2013:
[----:B------:R-:W2:Y:S02]  /*2900*/  LDG.E.U16 R0, [R2.64] ;  /* 0x0000002402007981 */ /* 0x000ea4000c1e1500 */
[----:B--2---:R-:W-:-:S04]  /*2910*/  PRMT R0, RZ, 0x5410, R0 ;  /* 0x00005410ff007816 */ /* 0x004fc80000000000 */
[----:B------:R-:W-:Y:S01]  /*2920*/  F2FP.PACK_AB R0, RZ, R0 ;  /* 0x00000000ff00723e */ /* 0x000fe200000000ff */
[----:B------:R-:W-:Y:S05]  /*2930*/  BRA `(.L_x_2003) ;  /* 0x0000071000007947 */ /* 0x000fea0003800000 */
.L_x_2010:
        /* <DEDUP_REMOVED lines=12> */
.L_x_2017:
        /* <DEDUP_REMOVED lines=21> */
.L_x_2021:
[----:B------:R-:W-:Y:S05]  /*2b50*/  BSYNC B1 ;  /* 0x0000000000017941 */ /* 0x000fea0003800000 */
.L_x_2020:
[----:B------:R-:W-:Y:S01]  /*2b60*/  LEA R3, R0, 0x3b800000, 0x17 ;  /* 0x3b80000000037811 */ /* 0x000fe200078eb8ff */
[----:B------:R-:W-:-:S05]  /*2b70*/  IMAD.SHL.U32 R0, R2, 0x100000, RZ ;  /* 0x0010000002007824 */ /* 0x000fca00078e00ff */
[----:B------:R-:W-:Y:S02]  /*2b80*/  LOP3.LUT R0, R3, R0, R4, 0xfe, !PT ;  /* 0x0000000003007212 */ /* 0x000fe400078efe04 */
.L_x_2019:
[----:B------:R-:W-:Y:S05]  /*2b90*/  BSYNC B0 ;  /* 0x0000000000007941 */ /* 0x000fea0003800000 */
.L_x_2018:
[----:B------:R-:W-:Y:S01]  /*2ba0*/  F2FP.PACK_AB R0, RZ, R0 ;  /* 0x00000000ff00723e */ /* 0x000fe200000000ff */
[----:B------:R-:W-:Y:S05]  /*2bb0*/  BRA `(.L_x_2003) ;  /* 0x0000049000007947 */ /* 0x000fea0003800000 */
.L_x_2016:
        /* <DEDUP_REMOVED lines=21> */
.L_x_2025:
[----:B------:R-:W-:Y:S05]  /*2d10*/  BSYNC B1 ;  /* 0x0000000000017941 */ /* 0x000fea0003800000 */
.L_x_2024:
[----:B------:R-:W-:Y:S01]  /*2d20*/  LEA R3, R0, 0x37800000, 0x17 ;  /* 0x3780000000037811 */ /* 0x000fe200078eb8ff */
[----:B------:R-:W-:-:S05]  /*2d30*/  IMAD.SHL.U32 R0, R2, 0x200000, RZ ;  /* 0x0020000002007824 */ /* 0x000fca00078e00ff */
[----:B------:R-:W-:Y:S02]  /*2d40*/  LOP3.LUT R0, R3, R0, R4, 0xfe, !PT ;  /* 0x0000000003007212 */ /* 0x000fe400078efe04 */
.L_x_2023:
[----:B------:R-:W-:Y:S05]  /*2d50*/  BSYNC B0 ;  /* 0x0000000000007941 */ /* 0x000fea0003800000 */
.L_x_2022:
[----:B------:R-:W-:Y:S01]  /*2d60*/  F2FP.PACK_AB R0, RZ, R0 ;  /* 0x00000000ff00723e */ /* 0x000fe200000000ff */
[----:B------:R-:W-:Y:S05]  /*2d70*/  BRA `(.L_x_2003) ;  /* 0x000002d000007947 */ /* 0x000fea0003800000 */
.L_x_2015:
        /* <DEDUP_REMOVED lines=14> */
.L_x_2029:
[----:B------:R-:W-:Y:S05]  /*2e60*/  BSYNC B0 ;  /* 0x0000000000007941 */ /* 0x000fea0003800000 */
.L_x_2028:
[----:B------:R-:W-:Y:S01]  /*2e70*/  F2FP.PACK_AB R0, RZ, R0 ;  /* 0x00000000ff00723e */ /* 0x000fe200000000ff */
[----:B------:R-:W-:Y:S05]  /*2e80*/  BRA `(.L_x_2003) ;  /* 0x000001c000007947 */ /* 0x000fea0003800000 */
.L_x_2002:
        /* <DEDUP_REMOVED lines=21> */
.L_x_2027:
[----:B------:R-:W2:Y:S02]  /*2fe0*/  LDG.E.64 R2, [R2.64] ;  /* 0x0000002402027981 */ /* 0x000ea4000c1e1b00 */
[----:B--2---:R-:W0:Y:S02]  /*2ff0*/  I2F.U64 R0, R2 ;  /* 0x0000000200007312 */ /* 0x004e240000301000 */
[----:B0-----:R-:W-:Y:S01]  /*3000*/  F2FP.PACK_AB R0, RZ, R0 ;  /* 0x00000000ff00723e */ /* 0x001fe200000000ff */
[----:B------:R-:W-:Y:S05]  /*3010*/  BRA `(.L_x_2003) ;  /* 0x0000003000007947 */ /* 0x000fea0003800000 */
.L_x_2026:
[----:B------:R-:W2:Y:S02]  /*3020*/  LDG.E R2, [R2.64] ;  /* 0x0000002402027981 */ /* 0x000ea4000c1e1900 */
[----:B--2---:R-:W0:Y:S02]  /*3030*/  I2F.U32 R0, R2 ;  /* 0x0000000200007306 */ /* 0x004e240000201000 */
[----:B0-----:R-:W-:-:S06]  /*3040*/  F2FP.PACK_AB R0, RZ, R0 ;  /* 0x00000000ff00723e */ /* 0x001fcc00000000ff */
.L_x_2003:
[----:B0-----:R-:W0:Y:S01]  /*3050*/  LDC.U8 R3, c[0x0][0x3e1] ;  /* 0x0000f840ff037b82 */ /* 0x001e220000000000 */
[----:B-----5:R-:W-:-:S02]  /*3060*/  HADD2.F32 R0, -RZ, R0.H0_H0 ;  /* 0x20000000ff007230 */ /* 0x020fc40000004100 */
[----:B------:R-:W-:-:S04]  /*3070*/  HADD2.F32 R23, -RZ, R23.H0_H0 ;  /* 0x20000017ff177230 */ /* 0x000fc80000004100 */
[----:B------:R-:W1:Y:S02]  /*3080*/  MUFU.RCP R0, R0 ;  /* 0x0000000000007308 */ /* 0x000e640000001000 */
[----:B-1----:R-:W-:Y:S01]  /*3090*/  FMUL.FTZ R23, R23, R0 ;  /* 0x0000000017177220 */ /* 0x002fe20000410000 */
[----:B0-----:R-:W-:-:S04]  /*30a0*/  PRMT R2, R3, 0x9910, RZ ;  /* 0x0000991003027816 */ /* 0x001fc800000000ff */
[----:B------:R-:W-:Y:S02]  /*30b0*/  ISETP.GT.AND P0, PT, R2, 0x9, PT ;  /* 0x000000090200780c */ /* 0x000fe40003f04270 */
[----:B------:R-:W-:-:S11]  /*30c0*/  F2FP.PACK_AB R23, RZ, R23 ;  /* 0x00000017ff17723e */ /* 0x000fd600000000ff */
        /* <DEDUP_REMOVED lines=9> */
[----:B------:R-:W-:-:S04]  /*3160*/  HADD2.F32 R0, -RZ, R23.H0_H0 ;  /* 0x20000017ff007230 */ /* 0x000fc80000004100 */
[----:B------:R-:W0:Y:S02]  /*3170*/  F2I.FTZ.TRUNC.NTZ R3, R0 ;  /* 0x0000000000037305 */ /* 0x000e24000021f100 */
[----:B0-----:R0:W-:Y:S01]  /*3180*/  STG.E.U8 [R16.64], R3 ;  /* 0x0000000310007986 */ /* 0x0011e2000c101124 */
[----:B------:R-:W-:Y:S05]  /*3190*/  BRA `(.L_x_2035) ;  /* 0x00000e8000007947 */ /* 0x000fea0003800000 */
.L_x_2033:
[----:B------:R-:W-:-:S06]  /*31a0*/  HADD2.F32 R3, -RZ, R23.H0_H0 ;  /* 0x20000017ff037230 */ /* 0x000fcc0000004100 */
[----:B------:R-:W0:Y:S02]  /*31b0*/  F2I.S64.TRUNC R2, R3 ;  /* 0x0000000300027311 */ /* 0x000e24000020d900 */
[----:B0-----:R0:W-:Y:S01]  /*31c0*/  STG.E.U8 [R16.64], R2 ;  /* 0x0000000210007986 */ /* 0x0011e2000c101124 */
[----:B------:R-:W-:Y:S05]  /*31d0*/  BRA `(.L_x_2035) ;  /* 0x00000e4000007947 */ /* 0x000fea0003800000 */
.L_x_2032:
[----:B------:R-:W-:-:S13]  /*31e0*/  ISETP.NE.AND P0, PT, R2, 0x2, PT ;  /* 0x000000020200780c */ /* 0x000fda0003f05270 */
[----:B------:R-:W-:Y:S05]  /*31f0*/  @!P0 BRA `(.L_x_2036) ;  /* 0x000000c000008947 */ /* 0x000fea0003800000 */
[----:B------:R-:W-:-:S13]  /*3200*/  ISETP.NE.AND P0, PT, R2, 0x3, PT ;  /* 0x000000030200780c */ /* 0x000fda0003f05270 */
[----:B------:R-:W-:Y:S05]  /*3210*/  @!P0 BRA `(.L_x_2037) ;  /* 0x0000006000008947 */ /* 0x000fea0003800000 */
[----:B------:R-:W-:-:S13]  /*3220*/  ISETP.NE.AND P0, PT, R2, 0x4, PT ;  /* 0x000000040200780c */ /* 0x000fda0003f05270 */
[----:B------:R-:W-:Y:S05]  /*3230*/  @P0 BRA `(.L_x_2034) ;  /* 0x00000c3000000947 */ /* 0x000fea0003800000 */
[----:B------:R-:W-:-:S06]  /*3240*/  HADD2.F32 R2, -RZ, R23.H0_H0 ;  /* 0x20000017ff027230 */ /* 0x000fcc0000004100 */
[----:B------:R-:W0:Y:S02]  /*3250*/  F2I.S64.TRUNC R2, R2 ;  /* 0x0000000200027311 */ /* 0x000e24000020d900 */
[----:B0-----:R0:W-:Y:S01]  /*3260*/  STG.E.64 [R16.64], R2 ;  /* 0x0000000210007986 */ /* 0x0011e2000c101b24 */
[----:B------:R-:W-:Y:S05]  /*3270*/  BRA `(.L_x_2035) ;  /* 0x00000da000007947 */ /* 0x000fea0003800000 */
.L_x_2037:
[----:B------:R-:W-:-:S06]  /*3280*/  HADD2.F32 R23, -RZ, R23.H0_H0 ;  /* 0x20000017ff177230 */ /* 0x000fcc0000004100 */
[----:B------:R-:W0:Y:S02]  /*3290*/  F2I.FTZ.TRUNC.NTZ R23, R23 ;  /* 0x0000001700177305 */ /* 0x000e24000021f100 */
[----:B0-----:R0:W-:Y:S01]  /*32a0*/  STG.E [R16.64], R23 ;  /* 0x0000001710007986 */ /* 0x0011e2000c101924 */
[----:B------:R-:W-:Y:S05]  /*32b0*/  BRA `(.L_x_2035) ;  /* 0x00000d6000007947 */ /* 0x000fea0003800000 */
.L_x_2036:
[----:B------:R-:W-:-:S06]  /*32c0*/  HADD2.F32 R23, -RZ, R23.H0_H0 ;  /* 0x20000017ff177230 */ /* 0x000fcc0000004100 */
[----:B------:R-:W0:Y:S02]  /*32d0*/  F2I.FTZ.TRUNC.NTZ R23, R23 ;  /* 0x0000001700177305 */ /* 0x000e24000021f100 */
[----:B0-----:R0:W-:Y:S01]  /*32e0*/  STG.E.U16 [R16.64], R23 ;  /* 0x0000001710007986 */ /* 0x0011e2000c101524 */
[----:B------:R-:W-:Y:S05]  /*32f0*/  BRA `(.L_x_2035) ;  /* 0x00000d2000007947 */ /* 0x000fea0003800000 */
.L_x_2031:
[----:B------:R-:W-:-:S13]  /*3300*/  ISETP.GT.AND P0, PT, R2, 0x6, PT ;  /* 0x000000060200780c */ /* 0x000fda0003f04270 */
[----:B------:R-:W-:Y:S05]  /*3310*/  @P0 BRA `(.L_x_2038) ;  /* 0x0000009000000947 */ /* 0x000fea0003800000 */
[----:B------:R-:W-:-:S13]  /*3320*/  ISETP.NE.AND P0, PT, R2, 0x5, PT ;  /* 0x000000050200780c */ /* 0x000fda0003f05270 */
[----:B------:R-:W-:Y:S05]  /*3330*/  @!P0 BRA `(.L_x_2039) ;  /* 0x0000005000008947 */ /* 0x000fea0003800000 */
[----:B------:R-:W-:-:S13]  /*3340*/  ISETP.NE.AND P0, PT, R2, 0x6, PT ;  /* 0x000000060200780c */ /* 0x000fda0003f05270 */
[----:B------:R-:W-:Y:S05]  /*3350*/  @P0 BRA `(.L_x_2034) ;  /* 0x00000b1000000947 */ /* 0x000fea0003800000 */
[----:B------:R-:W-:-:S05]  /*3360*/  HADD2.F32 R23, -RZ, R23.H0_H0 ;  /* 0x20000017ff177230 */ /* 0x000fca0000004100 */
[----:B------:R0:W-:Y:S01]  /*3370*/  STG.E [R16.64], R23 ;  /* 0x0000001710007986 */ /* 0x0001e2000c101924 */
[----:B------:R-:W-:Y:S05]  /*3380*/  BRA `(.L_x_2035) ;  /* 0x00000c9000007947 */ /* 0x000fea0003800000 */
.L_x_2039:
[----:B------:R0:W-:Y:S01]  /*3390*/  STG.E.U16 [R16.64], R23 ;  /* 0x0000001710007986 */ /* 0x0001e2000c101524 */
[----:B------:R-:W-:Y:S05]  /*33a0*/  BRA `(.L_x_2035) ;  /* 0x00000c7000007947 */ /* 0x000fea0003800000 */
.L_x_2038:
[----:B------:R-:W-:-:S13]  /*33b0*/  ISETP.NE.AND P0, PT, R2, 0x7, PT ;  /* 0x000000070200780c */ /* 0x000fda0003f05270 */
[----:B------:R-:W-:Y:S05]  /*33c0*/  @!P0 BRA `(.L_x_2040) ;  /* 0x000000d000008947 */ /* 0x000fea0003800000 */
[----:B------:R-:W-:-:S13]  /*33d0*/  ISETP.NE.AND P0, PT, R2, 0x8, PT ;  /* 0x000000080200780c */ /* 0x000fda0003f05270 */
[----:B------:R-:W-:Y:S05]  /*33e0*/  @!P0 BRA `(.L_x_2041) ;  /* 0x0000006000008947 */ /* 0x000fea0003800000 */
[----:B------:R-:W-:-:S13]  /*33f0*/  ISETP.NE.AND P0, PT, R2, 0x9, PT ;  /* 0x000000090200780c */ /* 0x000fda0003f05270 */
[----:B------:R-:W-:Y:S05]  /*3400*/  @P0 BRA `(.L_x_2034) ;  /* 0x00000a6000000947 */ /* 0x000fea0003800000 */
[----:B------:R-:W-:Y:S01]  /*3410*/  HADD2.F32 R2, -RZ, R23.H0_H0 ;  /* 0x20000017ff027230 */ /* 0x000fe20000004100 */
[----:B------:R-:W-:-:S05]  /*3420*/  IMAD.MOV.U32 R3, RZ, RZ, RZ ;  /* 0x000000ffff037224 */ /* 0x000fca00078e00ff */
[----:B------:R0:W-:Y:S01]  /*3430*/  STG.E.64 [R16.64], R2 ;  /* 0x0000000210007986 */ /* 0x0001e2000c101b24 */
[----:B------:R-:W-:Y:S05]  /*3440*/  BRA `(.L_x_2035) ;  /* 0x00000bd000007947 */ /* 0x000fea0003800000 */
.L_x_2041:
[----:B------:R-:W-:-:S05]  /*3450*/  HADD2.F32 R0, -RZ, R23.H0_H0 ;  /* 0x20000017ff007230 */ /* 0x000fca0000004100 */
[----:B------:R-:W-:-:S04]  /*3460*/  F2FP.PACK_AB R0, RZ, R0 ;  /* 0x00000000ff00723e */ /* 0x000fc800000000ff */
[----:B------:R-:W-:-:S05]  /*3470*/  PRMT R0, R0, 0x5410, RZ ;  /* 0x0000541000007816 */ /* 0x000fca00000000ff */
[----:B------:R0:W-:Y:S01]  /*3480*/  STG.E [R16.64], R0 ;  /* 0x0000000010007986 */ /* 0x0001e2000c101924 */
[----:B------:R-:W-:Y:S05]  /*3490*/  BRA `(.L_x_2035) ;  /* 0x00000b8000007947 */ /* 0x000fea0003800000 */
.L_x_2040:
[----:B------:R-:W-:-:S05]  /*34a0*/  HADD2.F32 R2, -RZ, R23.H0_H0 ;  /* 0x20000017ff027230 */ /* 0x000fca0000004100 */
[----:B------:R-:W-:-:S06]  /*34b0*/  FMUL.FTZ R2, R2, 1 ;  /* 0x3f80000002027820 */ /* 0x000fcc0000410000 */
[----:B------:R-:W0:Y:S02]  /*34c0*/  F2F.F64.F32 R2, R2 ;  /* 0x0000000200027310 */ /* 0x000e240000201800 */
[----:B0-----:R0:W-:Y:S01]  /*34d0*/  STG.E.64 [R16.64], R2 ;  /* 0x0000000210007986 */ /* 0x0011e2000c101b24 */
[----:B------:R-:W-:Y:S05]  /*34e0*/  BRA `(.L_x_2035) ;  /* 0x00000b3000007947 */ /* 0x000fea0003800000 */
.L_x_2030:
        /* <DEDUP_REMOVED lines=8> */
[----:B------:R-:W-:-:S05]  /*3570*/  HADD2.F32 R23, -RZ, R23.H0_H0 ;  /* 0x20000017ff177230 */ /* 0x000fca0000004100 */
[----:B------:R-:W-:-:S04]  /*3580*/  FSETP.NEU.FTZ.AND P0, PT, R23, RZ, PT ;  /* 0x000000ff1700720b */ /* 0x000fc80003f1d000 */
[----:B------:R-:W-:-:S05]  /*3590*/  SEL R3, RZ, 0x1, !P0 ;  /* 0x00000001ff037807 */ /* 0x000fca0004000000 */
[----:B------:R0:W-:Y:S01]  /*35a0*/  STG.E.U8 [R16.64], R3 ;  /* 0x0000000310007986 */ /* 0x0001e2000c101124 */
[----:B------:R-:W-:Y:S05]  /*35b0*/  BRA `(.L_x_2035) ;  /* 0x00000a6000007947 */ /* 0x000fea0003800000 */
.L_x_2044:
[----:B------:R-:W-:Y:S01]  /*35c0*/  HADD2.F32 R23, -RZ, R23.H0_H0 ;  /* 0x20000017ff177230 */ /* 0x000fe20000004100 */
[----:B------:R-:W-:-:S04]  /*35d0*/  CS2R R6, SRZ ;  /* 0x0000000000067805 */ /* 0x000fc8000001ff00 */
[----:B------:R-:W-:-:S06]  /*35e0*/  FMUL.FTZ R4, R23, 1 ;  /* 0x3f80000017047820 */ /* 0x000fcc0000410000 */
[----:B------:R-:W0:Y:S02]  /*35f0*/  F2F.F64.F32 R4, R4 ;  /* 0x0000000400047310 */ /* 0x000e240000201800 */
[----:B0-----:R0:W-:Y:S01]  /*3600*/  STG.E.128 [R16.64], R4 ;  /* 0x0000000410007986 */ /* 0x0011e2000c101d24 */
[----:B------:R-:W-:Y:S05]  /*3610*/  BRA `(.L_x_2035) ;  /* 0x00000a0000007947 */ /* 0x000fea0003800000 */
.L_x_2043:
[----:B------:R-:W-:-:S13]  /*3620*/  ISETP.NE.AND P0, PT, R2, 0xf, PT ;  /* 0x0000000f0200780c */ /* 0x000fda0003f05270 */
[----:B------:R-:W-:Y:S05]  /*3630*/  @!P0 BRA `(.L_x_2045) ;  /* 0x000002d000008947 */ /* 0x000fea0003800000 */
[----:B------:R-:W-:-:S13]  /*3640*/  ISETP.NE.AND P0, PT, R2, 0x17, PT ;  /* 0x000000170200780c */ /* 0x000fda0003f05270 */
[----:B------:R-:W-:Y:S05]  /*3650*/  @!P0 BRA `(.L_x_2046) ;  /* 0x0000015000008947 */ /* 0x000fea0003800000 */
[----:B------:R-:W-:-:S13]  /*3660*/  ISETP.NE.AND P0, PT, R2, 0x18, PT ;  /* 0x000000180200780c */ /* 0x000fda0003f05270 */
[----:B------:R-:W-:Y:S05]  /*3670*/  @P0 BRA `(.L_x_2034) ;  /* 0x000007f000000947 */ /* 0x000fea0003800000 */
[----:B------:R-:W-:Y:S01]  /*3680*/  HADD2.F32 R23, -RZ, R23.H0_H0 ;  /* 0x20000017ff177230 */ /* 0x000fe20000004100 */
[----:B------:R-:W-:Y:S04]  /*3690*/  BSSY B0, `(.L_x_2047) ;  /* 0x000000e000007945 */ /* 0x000fe80003800000 */
        /* <DEDUP_REMOVED lines=13> */
.L_x_2048:
[----:B------:R-:W-:Y:S05]  /*3770*/  BSYNC B0 ;  /* 0x0000000000007941 */ /* 0x000fea0003800000 */
.L_x_2047:
[----:B------:R-:W-:-:S05]  /*3780*/  LOP3.LUT R3, R0, R3, RZ, 0xfc, !PT ;  /* 0x0000000300037212 */ /* 0x000fca00078efcff */
[----:B------:R0:W-:Y:S01]  /*3790*/  STG.E.U8 [R16.64], R3 ;  /* 0x0000000310007986 */ /* 0x0001e2000c101124 */
[----:B------:R-:W-:Y:S05]  /*37a0*/  BRA `(.L_x_2035) ;  /* 0x0000087000007947 */ /* 0x000fea0003800000 */
.L_x_2046:
[----:B------:R-:W-:Y:S01]  /*37b0*/  HADD2.F32 R23, -RZ, R23.H0_H0 ;  /* 0x20000017ff177230 */ /* 0x000fe20000004100 */
[----:B------:R-:W-:Y:S04]  /*37c0*/  BSSY B0, `(.L_x_2049) ;  /* 0x000000f000007945 */ /* 0x000fe80003800000 */
        /* <DEDUP_REMOVED lines=11> */
.L_x_2050:
[----:B------:R-:W-:Y:S01]  /*3880*/  IMAD.MOV.U32 R0, RZ, RZ, 0x7f ;  /* 0x0000007fff007424 */ /* 0x000fe200078e00ff */
[----:B------:R-:W-:-:S04]  /*3890*/  ISETP.GT.U32.AND P0, PT, R2, 0x7f800000, PT ;  /* 0x7f8000000200780c */ /* 0x000fc80003f04070 */
[----:B------:R-:W-:-:S04]  /*38a0*/  SEL R0, R0, 0x7c, P0 ;  /* 0x0000007c00007807 */ /* 0x000fc80000000000 */
.L_x_2051:
[----:B------:R-:W-:Y:S05]  /*38b0*/  BSYNC B0 ;  /* 0x0000000000007941 */ /* 0x000fea0003800000 */
.L_x_2049:
[----:B------:R-:W-:-:S04]  /*38c0*/  LOP3.LUT R2, R23, 0x80000000, RZ, 0xc0, !PT ;  /* 0x8000000017027812 */ /* 0x000fc800078ec0ff */
[----:B------:R-:W-:-:S04]  /*38d0*/  SHF.R.U32.HI R3, RZ, 0x18, R2 ;  /* 0x00000018ff037819 */ /* 0x000fc80000011602 */
[----:B------:R-:W-:-:S05]  /*38e0*/  LOP3.LUT R3, R0, R3, RZ, 0xfc, !PT ;  /* 0x0000000300037212 */ /* 0x000fca00078efcff */
[----:B------:R0:W-:Y:S01]  /*38f0*/  STG.E.U8 [R16.64], R3 ;  /* 0x0000000310007986 */ /* 0x0001e2000c101124 */
[----:B------:R-:W-:Y:S05]  /*3900*/  BRA `(.L_x_2035) ;  /* 0x0000071000007947 */ /* 0x000fea0003800000 */
.L_x_2045:
[----:B------:R-:W-:-:S05]  /*3910*/  HADD2.F32 R0, -RZ, R23.H0_H0 ;  /* 0x20000017ff007230 */ /* 0x000fca0000004100 */
[----:B------:R-:W-:-:S05]  /*3920*/  F2FP.BF16.PACK_AB R0, RZ, R0 ;  /* 0x00000000ff00723e */ /* 0x000fca00000010ff */
[----:B------:R0:W-:Y:S01]  /*3930*/  STG.E.U16 [R16.64], R0 ;  /* 0x0000000010007986 */ /* 0x0001e2000c101524 */
[----:B------:R-:W-:Y:S05]  /*3940*/  BRA `(.L_x_2035) ;  /* 0x000006d000007947 */ /* 0x000fea0003800000 */
.L_x_2042:
        /* <DEDUP_REMOVED lines=8> */
[----:B------:R-:W-:-:S06]  /*39d0*/  HADD2.F32 R3, -RZ, R23.H0_H0 ;  /* 0x20000017ff037230 */ /* 0x000fcc0000004100 */
[----:B------:R-:W0:Y:S02]  /*39e0*/  F2I.FTZ.U32.TRUNC.NTZ R3, R3 ;  /* 0x0000000300037305 */ /* 0x000e24000021f000 */
[----:B0-----:R0:W-:Y:S01]  /*39f0*/  STG.E.U16 [R16.64], R3 ;  /* 0x0000000310007986 */ /* 0x0011e2000c101524 */
[----:B------:R-:W-:Y:S05]  /*3a00*/  BRA `(.L_x_2035) ;  /* 0x0000061000007947 */ /* 0x000fea0003800000 */
.L_x_2054:
[----:B------:R-:W-:Y:S01]  /*3a10*/  HADD2.F32 R23, -RZ, R23.H0_H0 ;  /* 0x20000017ff177230 */ /* 0x000fe20000004100 */
[----:B------:R-:W-:Y:S01]  /*3a20*/  BSSY B0, `(.L_x_2055) ;  /* 0x0000014000007945 */ /* 0x000fe20003800000 */
[----:B------:R-:W-:-:S03]  /*3a30*/  IMAD.MOV.U32 R8, RZ, RZ, 0x80 ;  /* 0x00000080ff087424 */ /* 0x000fc600078e00ff */
        /* <DEDUP_REMOVED lines=14> */
.L_x_2057:
[----:B------:R-:W-:-:S04]  /*3b20*/  LOP3.LUT R2, R23, 0x80000000, RZ, 0xc0, !PT ;  /* 0x8000000017027812 */ /* 0x000fc800078ec0ff */
[----:B------:R-:W-:-:S04]  /*3b30*/  SHF.R.U32.HI R3, RZ, 0x18, R2 ;  /* 0x00000018ff037819 */ /* 0x000fc80000011602 */
[----:B------:R-:W-:-:S04]  /*3b40*/  LOP3.LUT R0, R0, R3, RZ, 0xfc, !PT ;  /* 0x0000000300007212 */ /* 0x000fc800078efcff */
[----:B------:R-:W-:Y:S02]  /*3b50*/  PRMT R8, R0, 0x7610, R8 ;  /* 0x0000761000087816 */ /* 0x000fe40000000008 */
.L_x_2056:
[----:B------:R-:W-:Y:S05]  /*3b60*/  BSYNC B0 ;  /* 0x0000000000007941 */ /* 0x000fea0003800000 */
.L_x_2055:
[----:B------:R0:W-:Y:S01]  /*3b70*/  STG.E.U8 [R16.64], R8 ;  /* 0x0000000810007986 */ /* 0x0001e2000c101124 */
[----:B------:R-:W-:Y:S05]  /*3b80*/  BRA `(.L_x_2035) ;  /* 0x0000049000007947 */ /* 0x000fea0003800000 */
.L_x_2053:
        /* <DEDUP_REMOVED lines=17> */
.L_x_2060:
[----:B------:R-:W-:-:S04]  /*3ca0*/  LOP3.LUT R2, R23, 0x80000000, RZ, 0xc0, !PT ;  /* 0x8000000017027812 */ /* 0x000fc800078ec0ff */
[----:B------:R-:W-:-:S04]  /*3cb0*/  SHF.R.U32.HI R3, RZ, 0x18, R2 ;  /* 0x00000018ff037819 */ /* 0x000fc80000011602 */
[----:B------:R-:W-:-:S04]  /*3cc0*/  LOP3.LUT R0, R0, R3, RZ, 0xfc, !PT ;  /* 0x0000000300007212 */ /* 0x000fc800078efcff */
[----:B------:R-:W-:Y:S02]  /*3cd0*/  PRMT R8, R0, 0x7610, R8 ;  /* 0x0000761000087816 */ /* 0x000fe40000000008 */
.L_x_2059:
[----:B------:R-:W-:Y:S05]  /*3ce0*/  BSYNC B0 ;  /* 0x0000000000007941 */ /* 0x000fea0003800000 */
.L_x_2058:
[----:B------:R0:W-:Y:S01]  /*3cf0*/  STG.E.U8 [R16.64], R8 ;  /* 0x0000000810007986 */ /* 0x0001e2000c101124 */
[----:B------:R-:W-:Y:S05]  /*3d00*/  BRA `(.L_x_2035) ;  /* 0x0000031000007947 */ /* 0x000fea0003800000 */
.L_x_2052:
[----:B------:R-:W-:-:S13]  /*3d10*/  ISETP.NE.AND P0, PT, R2, 0x1c, PT ;  /* 0x0000001c0200780c */ /* 0x000fda0003f05270 */
[----:B------:R-:W-:Y:S05]  /*3d20*/  @!P0 BRA `(.L_x_2061) ;  /* 0x000002c000008947 */ /* 0x000fea0003800000 */
[----:B------:R-:W-:-:S13]  /*3d30*/  ISETP.NE.AND P0, PT, R2, 0x1d, PT ;  /* 0x0000001d0200780c */ /* 0x000fda0003f05270 */
[----:B------:R-:W-:Y:S05]  /*3d40*/  @!P0 BRA `(.L_x_2062) ;  /* 0x0000026000008947 */ /* 0x000fea0003800000 */
[----:B------:R-:W-:-:S13]  /*3d50*/  ISETP.NE.AND P0, PT, R2, 0x2c, PT ;  /* 0x0000002c0200780c */ /* 0x000fda0003f05270 */
[----:B------:R-:W-:Y:S05]  /*3d60*/  @P0 BRA `(.L_x_2034) ;  /* 0x0000010000000947 */ /* 0x000fea0003800000 */
[----:B------:R-:W-:Y:S01]  /*3d70*/  HADD2.F32 R23, -RZ, R23.H0_H0 ;  /* 0x20000017ff177230 */ /* 0x000fe20000004100 */
[----:B------:R-:W-:Y:S01]  /*3d80*/  PLOP3.LUT P0, PT, PT, PT, PT, 0x80, 0x0 ;  /* 0x000000000000781c */ /* 0x000fe20003f0f070 */
[----:B------:R-:W-:-:S03]  /*3d90*/  IMAD.MOV.U32 R3, RZ, RZ, 0xff ;  /* 0x000000ffff037424 */ /* 0x000fc600078e00ff */
        /* <DEDUP_REMOVED lines=13> */
.L_x_2034:
        /* <DEDUP_REMOVED lines=20> */
.L_x_2062:
[----:B------:R-:W-:-:S06]  /*3fb0*/  HADD2.F32 R2, -RZ, R23.H0_H0 ;  /* 0x20000017ff027230 */ /* 0x000fcc0000004100 */
[----:B------:R-:W0:Y:S02]  /*3fc0*/  F2I.U64.TRUNC R2, R2 ;  /* 0x0000000200027311 */ /* 0x000e24000020d800 */
[----:B0-----:R0:W-:Y:S01]  /*3fd0*/  STG.E.64 [R16.64], R2 ;  /* 0x0000000210007986 */ /* 0x0011e2000c101b24 */
[----:B------:R-:W-:Y:S05]  /*3fe0*/  BRA `(.L_x_2035) ;  /* 0x0000003000007947 */ /* 0x000fea0003800000 */
.L_x_2061:
[----:B------:R-:W-:-:S06]  /*3ff0*/  HADD2.F32 R23, -RZ, R23.H0_H0 ;  /* 0x20000017ff177230 */ /* 0x000fcc0000004100 */
[----:B------:R-:W0:Y:S02]  /*4000*/  F2I.FTZ.U32.TRUNC.NTZ R23, R23 ;  /* 0x0000001700177305 */ /* 0x000e24000021f000 */
[----:B0-----:R0:W-:Y:S02]  /*4010*/  STG.E [R16.64], R23 ;  /* 0x0000001710007986 */ /* 0x0011e4000c101924 */
.L_x_2035:
[----:B------:R-:W-:-:S05]  /*4020*/  IMAD R18, R19, 0x200, R18 ;  /* 0x0000020013127824 */ /* 0x000fca00078e0212 */
[----:B0-----:R-:W-:Y:S02]  /*4030*/  IADD3 R23, R18, 0x80, RZ ;  /* 0x0000008012177810 */ /* 0x001fe40007ffe0ff */
.L_x_1964:
[----:B------:R-:W-:Y:S05]  /*4040*/  BSYNC B6 ;  /* 0x0000000000067941 */ /* 0x000fea0003800000 */
.L_x_1963:
        /* <DEDUP_REMOVED lines=258> */
.L_x_2065:
        /* <DEDUP_REMOVED lines=21> */
.L_x_2069:
[----:B------:R-:W2:Y:S02]  /*51c0*/  LDG.E.U8 R2, [R2.64] ;  /* 0x0000002402027981 */ /* 0x000ea4000c1e1100 */
[----:B--2---:R-:W0:Y:S02]  /*51d0*/  I2F.U16 R0, R2 ;  /* 0x0000000200007306 */ /* 0x004e240000101000 */
[----:B0-----:R-:W-:-:S04]  /*51e0*/  F2FP.PACK_AB R0, RZ, R0 ;  /* 0x00000000ff00723e */ /* 0x001fc800000000ff */
[----:B------:R-:W-:Y:S01]  /*51f0*/  PRMT R19, R0, 0x7610, R19 ;  /* 0x0000761000137816 */ /* 0x000fe20000000013 */
[----:B------:R-:W-:Y:S05]  /*5200*/  BRA `(.L_x_2071) ;  /* 0x00000ed000007947 */ /* 0x000fea0003800000 */
.L_x_2068:
        /* <DEDUP_REMOVED lines=11> */
.L_x_2073:
[----:B------:R-:W2:Y:S02]  /*52c0*/  LDG.E R2, [R2.64] ;  /* 0x0000002402027981 */ /* 0x000ea4000c1e1900 */
[----:B--2---:R-:W0:Y:S02]  /*52d0*/  I2F R0, R2 ;  /* 0x0000000200007306 */ /* 0x004e240000201400 */
[----:B0-----:R-:W-:-:S04]  /*52e0*/  F2FP.PACK_AB R0, RZ, R0 ;  /* 0x00000000ff00723e */ /* 0x001fc800000000ff */
[----:B------:R-:W-:Y:S01]  /*52f0*/  PRMT R19, R0, 0x7610, R19 ;  /* 0x0000761000137816 */ /* 0x000fe20000000013 */
[----:B------:R-:W-:Y:S05]  /*5300*/  BRA `(.L_x_2071) ;  /* 0x00000dd000007947 */ /* 0x000fea0003800000 */
.L_x_2072:
[----:B------:R-:W2:Y:S02]  /*5310*/  LDG.E.U16 R2, [R2.64] ;  /* 0x0000002402027981 */ /* 0x000ea4000c1e1500 */
[----:B--2---:R-:W0:Y:S02]  /*5320*/  I2F.S16 R0, R2 ;  /* 0x0000000200007306 */ /* 0x004e240000101400 */
[----:B0-----:R-:W-:-:S04]  /*5330*/  F2FP.PACK_AB R0, RZ, R0 ;  /* 0x00000000ff00723e */ /* 0x001fc800000000ff */
[----:B------:R-:W-:Y:S01]  /*5340*/  PRMT R19, R0, 0x7610, R19 ;  /* 0x0000761000137816 */ /* 0x000fe20000000013 */
[----:B------:R-:W-:Y:S05]  /*5350*/  BRA `(.L_x_2071) ;  /* 0x00000d8000007947 */ /* 0x000fea0003800000 */
.L_x_2067:
        /* <DEDUP_REMOVED lines=9> */
.L_x_2075:
[----:B------:R0:W5:Y:S01]  /*53f0*/  LDG.E.U16 R19, [R2.64] ;  /* 0x0000002402137981 */ /* 0x000162000c1e1500 */
[----:B------:R-:W-:Y:S05]  /*5400*/  BRA `(.L_x_2071) ;  /* 0x00000cd000007947 */ /* 0x000fea0003800000 */
.L_x_2074:
        /* <DEDUP_REMOVED lines=9> */
.L_x_2077:
[----:B------:R0:W5:Y:S01]  /*54a0*/  LDG.E.U16 R19, [R2.64] ;  /* 0x0000002402137981 */ /* 0x000162000c1e1500 */
[----:B------:R-:W-:Y:S05]  /*54b0*/  BRA `(.L_x_2071) ;  /* 0x00000c2000007947 */ /* 0x000fea0003800000 */
.L_x_2076:
[----:B------:R-:W2:Y:S02]  /*54c0*/  LDG.E.64 R2, [R2.64] ;  /* 0x0000002402027981 */ /* 0x000ea4000c1e1b00 */
[----:B--2---:R-:W0:Y:S01]  /*54d0*/  F2F.F32.F64 R0, R2 ;  /* 0x0000000200007310 */ /* 0x004e220000301000 */
[----:B------:R-:W0:-:S14]  /*54e0*/  DSETP.GEU.AND P0, PT, |R2|, c[0x2][0x0], PT ;  /* 0x008000000200762a */ /* 0x000e1c0003f0e200 */
[----:B0-----:R-:W-:-:S05]  /*54f0*/  @!P0 FMUL R0, R0, 1.175494350822287508e-38 ;  /* 0x0080000000008820 */ /* 0x001fca0000400000 */
[----:B------:R-:W-:-:S04]  /*5500*/  F2FP.PACK_AB R0, RZ, R0 ;  /* 0x00000000ff00723e */ /* 0x000fc800000000ff */
[----:B------:R-:W-:Y:S01]  /*5510*/  PRMT R19, R0, 0x7610, R19 ;  /* 0x0000761000137816 */ /* 0x000fe20000000013 */
[----:B------:R-:W-:Y:S05]  /*5520*/  BRA `(.L_x_2071) ;  /* 0x00000bb000007947 */ /* 0x000fea0003800000 */
.L_x_2066:
        /* <DEDUP_REMOVED lines=14> */
.L_x_2080:
[----:B------:R-:W2:Y:S02]  /*5610*/  LDG.E.64 R2, [R2.64] ;  /* 0x0000002402027981 */ /* 0x000ea4000c1e1b00 */
[----:B--2---:R-:W0:Y:S01]  /*5620*/  F2F.F32.F64 R0, R2 ;  /* 0x0000000200007310 */ /* 0x004e220000301000 */
[----:B------:R-:W0:-:S14]  /*5630*/  DSETP.GEU.AND P0, PT, |R2|, c[0x2][0x0], PT ;  /* 0x008000000200762a */ /* 0x000e1c0003f0e200 */
[----:B0-----:R-:W-:-:S05]  /*5640*/  @!P0 FMUL R0, R0, 1.175494350822287508e-38 ;  /* 0x0080000000008820 */ /* 0x001fca0000400000 */
[----:B------:R-:W-:-:S04]  /*5650*/  F2FP.PACK_AB R0, RZ, R0 ;  /* 0x00000000ff00723e */ /* 0x000fc800000000ff */
[----:B------:R-:W-:Y:S01]  /*5660*/  PRMT R19, R0, 0x7610, R19 ;  /* 0x0000761000137816 */ /* 0x000fe20000000013 */
[----:B------:R-:W-:Y:S05]  /*5670*/  BRA `(.L_x_2071) ;  /* 0x00000a6000007947 */ /* 0x000fea0003800000 */
.L_x_2079:
        /* <DEDUP_REMOVED lines=28> */
.L_x_2082:
        /* <DEDUP_REMOVED lines=15> */
.L_x_2081:
[----:B------:R-:W2:Y:S02]  /*5930*/  LDG.E.U16 R0, [R2.64] ;  /* 0x0000002402007981 */ /* 0x000ea4000c1e1500 */
[----:B--2---:R-:W-:-:S04]  /*5940*/  PRMT R0, RZ, 0x5410, R0 ;  /* 0x00005410ff007816 */ /* 0x004fc80000000000 */
[----:B------:R-:W-:-:S04]  /*5950*/  F2FP.PACK_AB R0, RZ, R0 ;  /* 0x00000000ff00723e */ /* 0x000fc800000000ff */
[----:B------:R-:W-:Y:S01]  /*5960*/  PRMT R19, R0, 0x7610, R19 ;  /* 0x0000761000137816 */ /* 0x000fe20000000013 */
[----:B------:R-:W-:Y:S05]  /*5970*/  BRA `(.L_x_2071) ;  /* 0x0000076000007947 */ /* 0x000fea0003800000 */
.L_x_2078:
        /* <DEDUP_REMOVED lines=12> */
.L_x_2085:
        /* <DEDUP_REMOVED lines=21> */
.L_x_2089:
[----:B------:R-:W-:Y:S05]  /*5b90*/  BSYNC B1 ;  /* 0x0000000000017941 */ /* 0x000fea0003800000 */
.L_x_2088:
[----:B------:R-:W-:Y:S01]  /*5ba0*/  LEA R3, R0, 0x3b800000, 0x17 ;  /* 0x3b80000000037811 */ /* 0x000fe200078eb8ff */
[----:B------:R-:W-:-:S05]  /*5bb0*/  IMAD.SHL.U32 R0, R2, 0x100000, RZ ;  /* 0x0010000002007824 */ /* 0x000fca00078e00ff */
[----:B------:R-:W-:Y:S02]  /*5bc0*/  LOP3.LUT R0, R3, R0, R4, 0xfe, !PT ;  /* 0x0000000003007212 */ /* 0x000fe400078efe04 */
.L_x_2087:
[----:B------:R-:W-:Y:S05]  /*5bd0*/  BSYNC B0 ;  /* 0x0000000000007941 */ /* 0x000fea0003800000 */
.L_x_2086:
[----:B------:R-:W-:-:S04]  /*5be0*/  F2FP.PACK_AB R0, RZ, R0 ;  /* 0x00000000ff00723e */ /* 0x000fc800000000ff */
[----:B------:R-:W-:Y:S01]  /*5bf0*/  PRMT R19, R0, 0x7610, R19 ;  /* 0x0000761000137816 */ /* 0x000fe20000000013 */
[----:B------:R-:W-:Y:S05]  /*5c00*/  BRA `(.L_x_2071) ;  /* 0x000004d000007947 */ /* 0x000fea0003800000 */
.L_x_2084:
        /* <DEDUP_REMOVED lines=21> */
.L_x_2093:
[----:B------:R-:W-:Y:S05]  /*5d60*/  BSYNC B1 ;  /* 0x0000000000017941 */ /* 0x000fea0003800000 */
.L_x_2092:
[----:B------:R-:W-:Y:S01]  /*5d70*/  LEA R3, R0, 0x37800000, 0x17 ;  /* 0x3780000000037811 */ /* 0x000fe200078eb8ff */
[----:B------:R-:W-:-:S05]  /*5d80*/  IMAD.SHL.U32 R0, R2, 0x200000, RZ ;  /* 0x0020000002007824 */ /* 0x000fca00078e00ff */
[----:B------:R-:W-:Y:S02]  /*5d90*/  LOP3.LUT R0, R3, R0, R4, 0xfe, !PT ;  /* 0x0000000003007212 */ /* 0x000fe400078efe04 */
.L_x_2091:
[----:B------:R-:W-:Y:S05]  /*5da0*/  BSYNC B0 ;  /* 0x0000000000007941 */ /* 0x000fea0003800000 */
.L_x_2090:
[----:B------:R-:W-:-:S04]  /*5db0*/  F2FP.PACK_AB R0, RZ, R0 ;  /* 0x00000000ff00723e */ /* 0x000fc800000000ff */
[----:B------:R-:W-:Y:S01]  /*5dc0*/  PRMT R19, R0, 0x7610, R19 ;  /* 0x0000761000137816 */ /* 0x000fe20000000013 */
[----:B------:R-:W-:Y:S05]  /*5dd0*/  BRA `(.L_x_2071) ;  /* 0x0000030000007947 */ /* 0x000fea0003800000 */
.L_x_2083:
        /* <DEDUP_REMOVED lines=14> */
.L_x_2097:
[----:B------:R-:W-:Y:S05]  /*5ec0*/  BSYNC B0 ;  /* 0x0000000000007941 */ /* 0x000fea0003800000 */
.L_x_2096:
[----:B------:R-:W-:-:S04]  /*5ed0*/  F2FP.PACK_AB R0, RZ, R0 ;  /* 0x00000000ff00723e */ /* 0x000fc800000000ff */
[----:B------:R-:W-:Y:S01]  /*5ee0*/  PRMT R19, R0, 0x7610, R19 ;  /* 0x0000761000137816 */ /* 0x000fe20000000013 */
[----:B------:R-:W-:Y:S05]  /*5ef0*/  BRA `(.L_x_2071) ;  /* 0x000001e000007947 */ /* 0x000fea0003800000 */
.L_x_2070:
        /* <DEDUP_REMOVED lines=21> */
.L_x_2095:
[----:B------:R-:W2:Y:S02]  /*6050*/  LDG.E.64 R2, [R2.64] ;  /* 0x0000002402027981 */ /* 0x000ea4000c1e1b00 */
[----:B--2---:R-:W0:Y:S02]  /*6060*/  I2F.U64 R0, R2 ;  /* 0x0000000200007312 */ /* 0x004e240000301000 */
[----:B0-----:R-:W-:-:S04]  /*6070*/  F2FP.PACK_AB R0, RZ, R0 ;  /* 0x00000000ff00723e */ /* 0x001fc800000000ff */
[----:B------:R-:W-:Y:S01]  /*6080*/  PRMT R19, R0, 0x7610, R19 ;  /* 0x0000761000137816 */ /* 0x000fe20000000013 */
[----:B------:R-:W-:Y:S05]  /*6090*/  BRA `(.L_x_2071) ;  /* 0x0000004000007947 */ /* 0x000fea0003800000 */
.L_x_2094:
[----:B------:R-:W2:Y:S02]  /*60a0*/  LDG.E R2, [R2.64] ;  /* 0x0000002402027981 */ /* 0x000ea4000c1e1900 */
[----:B--2---:R-:W0:Y:S02]  /*60b0*/  I2F.U32 R0, R2 ;  /* 0x0000000200007306 */ /* 0x004e240000201000 */
[----:B0-----:R-:W-:-:S04]  /*60c0*/  F2FP.PACK_AB R0, RZ, R0 ;  /* 0x00000000ff00723e */ /* 0x001fc800000000ff */
[----:B------:R-:W-:Y:S02]  /*60d0*/  PRMT R19, R0, 0x7610, R19 ;  /* 0x0000761000137816 */ /* 0x000fe40000000013 */
.L_x_2071:
        /* <DEDUP_REMOVED lines=18> */
.L_x_2101:
[----:B------:R-:W2:Y:S02]  /*6200*/  LDG.E.U8 R2, [R2.64] ;  /* 0x0000002402027981 */ /* 0x000ea4000c1e1100 */
[----:B--2---:R-:W0:Y:S02]  /*6210*/  I2F.U16 R0, R2 ;  /* 0x0000000200007306 */ /* 0x004e240000101000 */
[----:B0-----:R-:W-:Y:S01]  /*6220*/  F2FP.PACK_AB R0, RZ, R0 ;  /* 0x00000000ff00723e */ /* 0x001fe200000000ff */
[----:B------:R-:W-:Y:S05]  /*6230*/  BRA `(.L_x_2103) ;  /* 0x00000e1000007947 */ /* 0x000fea0003800000 */
.L_x_2100:
        /* <DEDUP_REMOVED lines=10> */
.L_x_2105:
[----:B------:R-:W2:Y:S02]  /*62e0*/  LDG.E R2, [R2.64] ;  /* 0x0000002402027981 */ /* 0x000ea4000c1e1900 */
[----:B--2---:R-:W0:Y:S02]  /*62f0*/  I2F R0, R2 ;  /* 0x0000000200007306 */ /* 0x004e240000201400 */
[----:B0-----:R-:W-:Y:S01]  /*6300*/  F2FP.PACK_AB R0, RZ, R0 ;  /* 0x00000000ff00723e */ /* 0x001fe200000000ff */
[----:B------:R-:W-:Y:S05]  /*6310*/  BRA `(.L_x_2103) ;  /* 0x00000d3000007947 */ /* 0x000fea0003800000 */
.L_x_2104:
[----:B------:R-:W2:Y:S02]  /*6320*/  LDG.E.U16 R2, [R2.64] ;  /* 0x0000002402027981 */ /* 0x000ea4000c1e1500 */
[----:B--2---:R-:W0:Y:S02]  /*6330*/  I2F.S16 R0, R2 ;  /* 0x0000000200007306 */ /* 0x004e240000101400 */
[----:B0-----:R-:W-:Y:S01]  /*6340*/  F2FP.PACK_AB R0, RZ, R0 ;  /* 0x00000000ff00723e */ /* 0x001fe200000000ff */
[----:B------:R-:W-:Y:S05]  /*6350*/  BRA `(.L_x_2103) ;  /* 0x00000cf000007947 */ /* 0x000fea0003800000 */
.L_x_2099:
        /* <DEDUP_REMOVED lines=9> */
.L_x_2107:
[----:B------:R0:W5:Y:S01]  /*63f0*/  LDG.E.U16 R0, [R2.64] ;  /* 0x0000002402007981 */ /* 0x000162000c1e1500 */
[----:B------:R-:W-:Y:S05]  /*6400*/  BRA `(.L_x_2103) ;  /* 0x00000c4000007947 */ /* 0x000fea0003800000 */
.L_x_2106:
        /* <DEDUP_REMOVED lines=9> */
.L_x_2109:
[----:B------:R0:W5:Y:S01]  /*64a0*/  LDG.E.U16 R0, [R2.64] ;  /* 0x0000002402007981 */ /* 0x000162000c1e1500 */
[----:B------:R-:W-:Y:S05]  /*64b0*/  BRA `(.L_x_2103) ;  /* 0x00000b9000007947 */ /* 0x000fea0003800000 */
.L_x_2108:
[----:B------:R-:W2:Y:S02]  /*64c0*/  LDG.E.64 R2, [R2.64] ;  /* 0x0000002402027981 */ /* 0x000ea4000c1e1b00 */
[----:B--2---:R-:W0:Y:S01]  /*64d0*/  F2F.F32.F64 R0, R2 ;  /* 0x0000000200007310 */ /* 0x004e220000301000 */
[----:B------:R-:W0:-:S14]  /*64e0*/  DSETP.GEU.AND P0, PT, |R2|, c[0x2][0x0], PT ;  /* 0x008000000200762a */ /* 0x000e1c0003f0e200 */
[----:B0-----:R-:W-:-:S05]  /*64f0*/  @!P0 FMUL R0, R0, 1.175494350822287508e-38 ;  /* 0x0080000000008820 */ /* 0x001fca0000400000 */
[----:B------:R-:W-:Y:S01]  /*6500*/  F2FP.PACK_AB R0, RZ, R0 ;  /* 0x00000000ff00723e */ /* 0x000fe200000000ff */
[----:B------:R-:W-:Y:S05]  /*6510*/  BRA `(.L_x_2103) ;  /* 0x00000b3000007947 */ /* 0x000fea0003800000 */
.L_x_2098:
        /* <DEDUP_REMOVED lines=13> */
.L_x_2112:
[----:B------:R-:W2:Y:S02]  /*65f0*/  LDG.E.64 R2, [R2.64] ;  /* 0x0000002402027981 */ /* 0x000ea4000c1e1b00 */
[----:B--2---:R-:W0:Y:S01]  /*6600*/  F2F.F32.F64 R0, R2 ;  /* 0x0000000200007310 */ /* 0x004e220000301000 */
[----:B------:R-:W0:-:S14]  /*6610*/  DSETP.GEU.AND P0, PT, |R2|, c[0x2][0x0], PT ;  /* 0x008000000200762a */ /* 0x000e1c0003f0e200 */
[----:B0-----:R-:W-:-:S05]  /*6620*/  @!P0 FMUL R0, R0, 1.175494350822287508e-38 ;  /* 0x0080000000008820 */ /* 0x001fca0000400000 */
[----:B------:R-:W-:Y:S01]  /*6630*/  F2FP.PACK_AB R0, RZ, R0 ;  /* 0x00000000ff00723e */ /* 0x000fe200000000ff */
[----:B------:R-:W-:Y:S05]  /*6640*/  BRA `(.L_x_2103) ;  /* 0x00000a0000007947 */ /* 0x000fea0003800000 */
.L_x_2111:
        /* <DEDUP_REMOVED lines=28> */
.L_x_2114:
        /* <DEDUP_REMOVED lines=15> */
.L_x_2113:
[----:B------:R-:W2:Y:S02]  /*6900*/  LDG.E.U16 R0, [R2.64] ;  /* 0x0000002402007981 */ /* 0x000ea4000c1e1500 */
[----:B--2---:R-:W-:-:S04]  /*6910*/  PRMT R0, RZ, 0x5410, R0 ;  /* 0x00005410ff007816 */ /* 0x004fc80000000000 */
[----:B------:R-:W-:Y:S01]  /*6920*/  F2FP.PACK_AB R0, RZ, R0 ;  /* 0x00000000ff00723e */ /* 0x000fe200000000ff */
[----:B------:R-:W-:Y:S05]  /*6930*/  BRA `(.L_x_2103) ;  /* 0x0000071000007947 */ /* 0x000fea0003800000 */
.L_x_2110:
        /* <DEDUP_REMOVED lines=12> */
.L_x_2117:
        /* <DEDUP_REMOVED lines=21> */
.L_x_2121:
[----:B------:R-:W-:Y:S05]  /*6b50*/  BSYNC B1 ;  /* 0x0000000000017941 */ /* 0x000fea0003800000 */
.L_x_2120:
[----:B------:R-:W-:Y:S01]  /*6b60*/  LEA R3, R0, 0x3b800000, 0x17 ;  /* 0x3b80000000037811 */ /* 0x000fe200078eb8ff */
[----:B------:R-:W-:-:S05]  /*6b70*/  IMAD.SHL.U32 R0, R2, 0x100000, RZ ;  /* 0x0010000002007824 */ /* 0x000fca00078e00ff */
[----:B------:R-:W-:Y:S02]  /*6b80*/  LOP3.LUT R0, R3, R0, R4, 0xfe, !PT ;  /* 0x0000000003007212 */ /* 0x000fe400078efe04 */
.L_x_2119:
[----:B------:R-:W-:Y:S05]  /*6b90*/  BSYNC B0 ;  /* 0x0000000000007941 */ /* 0x000fea0003800000 */
.L_x_2118:
[----:B------:R-:W-:Y:S01]  /*6ba0*/  F2FP.PACK_AB R0, RZ, R0 ;  /* 0x00000000ff00723e */ /* 0x000fe200000000ff */
[----:B------:R-:W-:Y:S05]  /*6bb0*/  BRA `(.L_x_2103) ;  /* 0x0000049000007947 */ /* 0x000fea0003800000 */
.L_x_2116:
        /* <DEDUP_REMOVED lines=21> */
.L_x_2125:
[----:B------:R-:W-:Y:S05]  /*6d10*/  BSYNC B1 ;  /* 0x0000000000017941 */ /* 0x000fea0003800000 */
.L_x_2124:
[----:B------:R-:W-:Y:S01]  /*6d20*/  LEA R3, R0, 0x37800000, 0x17 ;  /* 0x3780000000037811 */ /* 0x000fe200078eb8ff */
[----:B------:R-:W-:-:S05]  /*6d30*/  IMAD.SHL.U32 R0, R2, 0x200000, RZ ;  /* 0x0020000002007824 */ /* 0x000fca00078e00ff */
[----:B------:R-:W-:Y:S02]  /*6d40*/  LOP3.LUT R0, R3, R0, R4, 0xfe, !PT ;  /* 0x0000000003007212 */ /* 0x000fe400078efe04 */
.L_x_2123:
[----:B------:R-:W-:Y:S05]  /*6d50*/  BSYNC B0 ;  /* 0x0000000000007941 */ /* 0x000fea0003800000 */
.L_x_2122:
[----:B------:R-:W-:Y:S01]  /*6d60*/  F2FP.PACK_AB R0, RZ, R0 ;  /* 0x00000000ff00723e */ /* 0x000fe200000000ff */
[----:B------:R-:W-:Y:S05]  /*6d70*/  BRA `(.L_x_2103) ;  /* 0x000002d000007947 */ /* 0x000fea0003800000 */
.L_x_2115:
        /* <DEDUP_REMOVED lines=14> */
.L_x_2129:
[----:B------:R-:W-:Y:S05]  /*6e60*/  BSYNC B0 ;  /* 0x0000000000007941 */ /* 0x000fea0003800000 */
.L_x_2128:
[----:B------:R-:W-:Y:S01]  /*6e70*/  F2FP.PACK_AB R0, RZ, R0 ;  /* 0x00000000ff00723e */ /* 0x000fe200000000ff */
[----:B------:R-:W-:Y:S05]  /*6e80*/  BRA `(.L_x_2103) ;  /* 0x000001c000007947 */ /* 0x000fea0003800000 */
.L_x_2102:
        /* <DEDUP_REMOVED lines=21> */
.L_x_2127:
[----:B------:R-:W2:Y:S02]  /*6fe0*/  LDG.E.64 R2, [R2.64] ;  /* 0x0000002402027981 */ /* 0x000ea4000c1e1b00 */
[----:B--2---:R-:W0:Y:S02]  /*6ff0*/  I2F.U64 R0, R2 ;  /* 0x0000000200007312 */ /* 0x004e240000301000 */
[----:B0-----:R-:W-:Y:S01]  /*7000*/  F2FP.PACK_AB R0, RZ, R0 ;  /* 0x00000000ff00723e */ /* 0x001fe200000000ff */
[----:B------:R-:W-:Y:S05]  /*7010*/  BRA `(.L_x_2103) ;  /* 0x0000003000007947 */ /* 0x000fea0003800000 */
.L_x_2126:
[----:B------:R-:W2:Y:S02]  /*7020*/  LDG.E R2, [R2.64] ;  /* 0x0000002402027981 */ /* 0x000ea4000c1e1900 */
[----:B--2---:R-:W0:Y:S02]  /*7030*/  I2F.U32 R0, R2 ;  /* 0x0000000200007306 */ /* 0x004e240000201000 */
[----:B0-----:R-:W-:-:S06]  /*7040*/  F2FP.PACK_AB R0, RZ, R0 ;  /* 0x00000000ff00723e */ /* 0x001fcc00000000ff */
.L_x_2103:
        /* <DEDUP_REMOVED lines=21> */
.L_x_2133:
[----:B------:R-:W-:-:S06]  /*71a0*/  HADD2.F32 R3, -RZ, R19.H0_H0 ;  /* 0x20000013ff037230 */ /* 0x000fcc0000004100 */
[----:B------:R-:W0:Y:S02]  /*71b0*/  F2I.S64.TRUNC R2, R3 ;  /* 0x0000000300027311 */ /* 0x000e24000020d900 */
[----:B0-----:R0:W-:Y:S01]  /*71c0*/  STG.E.U8 [R16.64], R2 ;  /* 0x0000000210007986 */ /* 0x0011e2000c101124 */
[----:B------:R-:W-:Y:S05]  /*71d0*/  BRA `(.L_x_2135) ;  /* 0x00000e4000007947 */ /* 0x000fea0003800000 */
.L_x_2132:
        /* <DEDUP_REMOVED lines=10> */
.L_x_2137:
[----:B------:R-:W-:-:S06]  /*7280*/  HADD2.F32 R19, -RZ, R19.H0_H0 ;  /* 0x20000013ff137230 */ /* 0x000fcc0000004100 */
[----:B------:R-:W0:Y:S02]  /*7290*/  F2I.FTZ.TRUNC.NTZ R19, R19 ;  /* 0x0000001300137305 */ /* 0x000e24000021f100 */
[----:B0-----:R0:W-:Y:S01]  /*72a0*/  STG.E [R16.64], R19 ;  /* 0x0000001310007986 */ /* 0x0011e2000c101924 */
[----:B------:R-:W-:Y:S05]  /*72b0*/  BRA `(.L_x_2135) ;  /* 0x00000d6000007947 */ /* 0x000fea0003800000 */
.L_x_2136:
[----:B------:R-:W-:-:S06]  /*72c0*/  HADD2.F32 R19, -RZ, R19.H0_H0 ;  /* 0x20000013ff137230 */ /* 0x000fcc0000004100 */
[----:B------:R-:W0:Y:S02]  /*72d0*/  F2I.FTZ.TRUNC.NTZ R19, R19 ;  /* 0x0000001300137305 */ /* 0x000e24000021f100 */
[----:B0-----:R0:W-:Y:S01]  /*72e0*/  STG.E.U16 [R16.64], R19 ;  /* 0x0000001310007986 */ /* 0x0011e2000c101524 */
[----:B------:R-:W-:Y:S05]  /*72f0*/  BRA `(.L_x_2135) ;  /* 0x00000d2000007947 */ /* 0x000fea0003800000 */
.L_x_2131:
        /* <DEDUP_REMOVED lines=9> */
.L_x_2139:
[----:B------:R0:W-:Y:S01]  /*7390*/  STG.E.U16 [R16.64], R19 ;  /* 0x0000001310007986 */ /* 0x0001e2000c101524 */
[----:B------:R-:W-:Y:S05]  /*73a0*/  BRA `(.L_x_2135) ;  /* 0x00000c7000007947 */ /* 0x000fea0003800000 */
.L_x_2138:
        /* <DEDUP_REMOVED lines=10> */
.L_x_2141:
[----:B------:R-:W-:-:S05]  /*7450*/  HADD2.F32 R0, -RZ, R19.H0_H0 ;  /* 0x20000013ff007230 */ /* 0x000fca0000004100 */
[----:B------:R-:W-:-:S04]  /*7460*/  F2FP.PACK_AB R0, RZ, R0 ;  /* 0x00000000ff00723e */ /* 0x000fc800000000ff */
[----:B------:R-:W-:-:S05]  /*7470*/  PRMT R0, R0, 0x5410, RZ ;  /* 0x0000541000007816 */ /* 0x000fca00000000ff */
[----:B------:R0:W-:Y:S01]  /*7480*/  STG.E [R16.64], R0 ;  /* 0x0000000010007986 */ /* 0x0001e2000c101924 */
[----:B------:R-:W-:Y:S05]  /*7490*/  BRA `(.L_x_2135) ;  /* 0x00000b8000007947 */ /* 0x000fea0003800000 */
.L_x_2140:
[----:B------:R-:W-:-:S05]  /*74a0*/  HADD2.F32 R2, -RZ, R19.H0_H0 ;  /* 0x20000013ff027230 */ /* 0x000fca0000004100 */
[----:B------:R-:W-:-:S06]  /*74b0*/  FMUL.FTZ R2, R2, 1 ;  /* 0x3f80000002027820 */ /* 0x000fcc0000410000 */
[----:B------:R-:W0:Y:S02]  /*74c0*/  F2F.F64.F32 R2, R2 ;  /* 0x0000000200027310 */ /* 0x000e240000201800 */
[----:B0-----:R0:W-:Y:S01]  /*74d0*/  STG.E.64 [R16.64], R2 ;  /* 0x0000000210007986 */ /* 0x0011e2000c101b24 */
[----:B------:R-:W-:Y:S05]  /*74e0*/  BRA `(.L_x_2135) ;  /* 0x00000b3000007947 */ /* 0x000fea0003800000 */
.L_x_2130:
        /* <DEDUP_REMOVED lines=13> */
.L_x_2144:
[----:B------:R-:W-:Y:S01]  /*75c0*/  HADD2.F32 R19, -RZ, R19.H0_H0 ;  /* 0x20000013ff137230 */ /* 0x000fe20000004100 */
[----:B------:R-:W-:-:S04]  /*75d0*/  CS2R R6, SRZ ;  /* 0x0000000000067805 */ /* 0x000fc8000001ff00 */
[----:B------:R-:W-:-:S06]  /*75e0*/  FMUL.FTZ R4, R19, 1 ;  /* 0x3f80000013047820 */ /* 0x000fcc0000410000 */
[----:B------:R-:W0:Y:S02]  /*75f0*/  F2F.F64.F32 R4, R4 ;  /* 0x0000000400047310 */ /* 0x000e240000201800 */
[----:B0-----:R0:W-:Y:S01]  /*7600*/  STG.E.128 [R16.64], R4 ;  /* 0x0000000410007986 */ /* 0x0011e2000c101d24 */
[----:B------:R-:W-:Y:S05]  /*7610*/  BRA `(.L_x_2135) ;  /* 0x00000a0000007947 */ /* 0x000fea0003800000 */
.L_x_2143:
        /* <DEDUP_REMOVED lines=21> */
.L_x_2148:
[----:B------:R-:W-:Y:S05]  /*7770*/  BSYNC B0 ;  /* 0x0000000000007941 */ /* 0x000fea0003800000 */
.L_x_2147:
[----:B------:R-:W-:-:S05]  /*7780*/  LOP3.LUT R3, R0, R3, RZ, 0xfc, !PT ;  /* 0x0000000300037212 */ /* 0x000fca00078efcff */
[----:B------:R0:W-:Y:S01]  /*7790*/  STG.E.U8 [R16.64], R3 ;  /* 0x0000000310007986 */ /* 0x0001e2000c101124 */
[----:B------:R-:W-:Y:S05]  /*77a0*/  BRA `(.L_x_2135) ;  /* 0x0000087000007947 */ /* 0x000fea0003800000 */
.L_x_2146:
        /* <DEDUP_REMOVED lines=13> */
.L_x_2150:
[----:B------:R-:W-:Y:S01]  /*7880*/  IMAD.MOV.U32 R0, RZ, RZ, 0x7f ;  /* 0x0000007fff007424 */ /* 0x000fe200078e00ff */
[----:B------:R-:W-:-:S04]  /*7890*/  ISETP.GT.U32.AND P0, PT, R2, 0x7f800000, PT ;  /* 0x7f8000000200780c */ /* 0x000fc80003f04070 */
[----:B------:R-:W-:-:S04]  /*78a0*/  SEL R0, R0, 0x7c, P0 ;  /* 0x0000007c00007807 */ /* 0x000fc80000000000 */
.L_x_2151:
[----:B------:R-:W-:Y:S05]  /*78b0*/  BSYNC B0 ;  /* 0x0000000000007941 */ /* 0x000fea0003800000 */
.L_x_2149:
[----:B------:R-:W-:-:S04]  /*78c0*/  LOP3.LUT R2, R19, 0x80000000, RZ, 0xc0, !PT ;  /* 0x8000000013027812 */ /* 0x000fc800078ec0ff */
[----:B------:R-:W-:-:S04]  /*78d0*/  SHF.R.U32.HI R3, RZ, 0x18, R2 ;  /* 0x00000018ff037819 */ /* 0x000fc80000011602 */
[----:B------:R-:W-:-:S05]  /*78e0*/  LOP3.LUT R3, R0, R3, RZ, 0xfc, !PT ;  /* 0x0000000300037212 */ /* 0x000fca00078efcff */
[----:B------:R0:W-:Y:S01]  /*78f0*/  STG.E.U8 [R16.64], R3 ;  /* 0x0000000310007986 */ /* 0x0001e2000c101124 */
[----:B------:R-:W-:Y:S05]  /*7900*/  BRA `(.L_x_2135) ;  /* 0x0000071000007947 */ /* 0x000fea0003800000 */
.L_x_2145:
[----:B------:R-:W-:-:S05]  /*7910*/  HADD2.F32 R0, -RZ, R19.H0_H0 ;  /* 0x20000013ff007230 */ /* 0x000fca0000004100 */
[----:B------:R-:W-:-:S05]  /*7920*/  F2FP.BF16.PACK_AB R0, RZ, R0 ;  /* 0x00000000ff00723e */ /* 0x000fca00000010ff */
[----:B------:R0:W-:Y:S01]  /*7930*/  STG.E.U16 [R16.64], R0 ;  /* 0x0000000010007986 */ /* 0x0001e2000c101524 */
[----:B------:R-:W-:Y:S05]  /*7940*/  BRA `(.L_x_2135) ;  /* 0x000006d000007947 */ /* 0x000fea0003800000 */
.L_x_2142:
        /* <DEDUP_REMOVED lines=12> */
.L_x_2154:
        /* <DEDUP_REMOVED lines=17> */
.L_x_2157:
[----:B------:R-:W-:-:S04]  /*7b20*/  LOP3.LUT R2, R19, 0x80000000, RZ, 0xc0, !PT ;  /* 0x8000000013027812 */ /* 0x000fc800078ec0ff */
[----:B------:R-:W-:-:S04]  /*7b30*/  SHF.R.U32.HI R3, RZ, 0x18, R2 ;  /* 0x00000018ff037819 */ /* 0x000fc80000011602 */
[----:B------:R-:W-:-:S04]  /*7b40*/  LOP3.LUT R0, R0, R3, RZ, 0xfc, !PT ;  /* 0x0000000300007212 */ /* 0x000fc800078efcff */
[----:B------:R-:W-:Y:S02]  /*7b50*/  PRMT R8, R0, 0x7610, R8 ;  /* 0x0000761000087816 */ /* 0x000fe40000000008 */
.L_x_2156:
[----:B------:R-:W-:Y:S05]  /*7b60*/  BSYNC B0 ;  /* 0x0000000000007941 */ /* 0x000fea0003800000 */
.L_x_2155:
[----:B------:R0:W-:Y:S01]  /*7b70*/  STG.E.U8 [R16.64], R8 ;  /* 0x0000000810007986 */ /* 0x0001e2000c101124 */
[----:B------:R-:W-:Y:S05]  /*7b80*/  BRA `(.L_x_2135) ;  /* 0x0000049000007947 */ /* 0x000fea0003800000 */
.L_x_2153:
        /* <DEDUP_REMOVED lines=17> */
.L_x_2160:
[----:B------:R-:W-:-:S04]  /*7ca0*/  LOP3.LUT R2, R19, 0x80000000, RZ, 0xc0, !PT ;  /* 0x8000000013027812 */ /* 0x000fc800078ec0ff */
[----:B------:R-:W-:-:S04]  /*7cb0*/  SHF.R.U32.HI R3, RZ, 0x18, R2 ;  /* 0x00000018ff037819 */ /* 0x000fc80000011602 */
[----:B------:R-:W-:-:S04]  /*7cc0*/  LOP3.LUT R0, R0, R3, RZ, 0xfc, !PT ;  /* 0x0000000300007212 */ /* 0x000fc800078efcff */
[----:B------:R-:W-:Y:S02]  /*7cd0*/  PRMT R8, R0, 0x7610, R8 ;  /* 0x0000761000087816 */ /* 0x000fe40000000008 */
.L_x_2159:
[----:B------:R-:W-:Y:S05]  /*7ce0*/  BSYNC B0 ;  /* 0x0000000000007941 */ /* 0x000fea0003800000 */
.L_x_2158:
[----:B------:R0:W-:Y:S01]  /*7cf0*/  STG.E.U8 [R16.64], R8 ;  /* 0x0000000810007986 */ /* 0x0001e2000c101124 */
[----:B------:R-:W-:Y:S05]  /*7d00*/  BRA `(.L_x_2135) ;  /* 0x0000031000007947 */ /* 0x000fea0003800000 */
.L_x_2152:
        /* <DEDUP_REMOVED lines=22> */
.L_x_2134:
        /* <DEDUP_REMOVED lines=20> */
.L_x_2162:
[----:B------:R-:W-:-:S06]  /*7fb0*/  HADD2.F32 R2, -RZ, R19.H0_H0 ;  /* 0x20000013ff027230 */ /* 0x000fcc0000004100 */
[----:B------:R-:W0:Y:S02]  /*7fc0*/  F2I.U64.TRUNC R2, R2 ;  /* 0x0000000200027311 */ /* 0x000e24000020d800 */
[----:B0-----:R0:W-:Y:S01]  /*7fd0*/  STG.E.64 [R16.64], R2 ;  /* 0x0000000210007986 */ /* 0x0011e2000c101b24 */
[----:B------:R-:W-:Y:S05]  /*7fe0*/  BRA `(.L_x_2135) ;  /* 0x0000003000007947 */ /* 0x000fea0003800000 */
.L_x_2161:
[----:B------:R-:W-:-:S06]  /*7ff0*/  HADD2.F32 R19, -RZ, R19.H0_H0 ;  /* 0x20000013ff137230 */ /* 0x000fcc0000004100 */
[----:B------:R-:W0:Y:S02]  /*8000*/  F2I.FTZ.U32.TRUNC.NTZ R19, R19 ;  /* 0x0000001300137305 */ /* 0x000e24000021f000 */
[----:B0-----:R0:W-:Y:S02]  /*8010*/  STG.E [R16.64], R19 ;  /* 0x0000001310007986 */ /* 0x0011e4000c101924 */
.L_x_2135:
        /* <DEDUP_REMOVED lines=258> */
.L_x_2163:
        /* <DEDUP_REMOVED lines=21> */
.L_x_2167:
[----:B------:R-:W2:Y:S02]  /*9190*/  LDG.E.U8 R2, [R2.64] ;  /* 0x0000002402027981 */ /* 0x000ea4000c1e1100 */
[----:B--2---:R-:W0:Y:S02]  /*91a0*/  I2F.U16 R0, R2 ;  /* 0x0000000200007306 */ /* 0x004e240000101000 */
[----:B0-----:R-:W-:-:S04]  /*91b0*/  F2FP.PACK_AB R0, RZ, R0 ;  /* 0x00000000ff00723e */ /* 0x001fc800000000ff */
[----:B------:R-:W-:Y:S01]  /*91c0*/  PRMT R19, R0, 0x7610, R19 ;  /* 0x0000761000137816 */ /* 0x000fe20000000013 */
[----:B------:R-:W-:Y:S05]  /*91d0*/  BRA `(.L_x_2169) ;  /* 0x00000ed000007947 */ /* 0x000fea0003800000 */
.L_x_2166:
        /* <DEDUP_REMOVED lines=11> */
.L_x_2171:
[----:B------:R-:W2:Y:S02]  /*9290*/  LDG.E R2, [R2.64] ;  /* 0x0000002402027981 */ /* 0x000ea4000c1e1900 */
[----:B--2---:R-:W0:Y:S02]  /*92a0*/  I2F R0, R2 ;  /* 0x0000000200007306 */ /* 0x004e240000201400 */
[----:B0-----:R-:W-:-:S04]  /*92b0*/  F2FP.PACK_AB R0, RZ, R0 ;  /* 0x00000000ff00723e */ /* 0x001fc800000000ff */
[----:B------:R-:W-:Y:S01]  /*92c0*/  PRMT R19, R0, 0x7610, R19 ;  /* 0x0000761000137816 */ /* 0x000fe20000000013 */
[----:B------:R-:W-:Y:S05]  /*92d0*/  BRA `(.L_x_2169) ;  /* 0x00000dd000007947 */ /* 0x000fea0003800000 */
.L_x_2170:
[----:B------:R-:W2:Y:S02]  /*92e0*/  LDG.E.U16 R2, [R2.64] ;  /* 0x0000002402027981 */ /* 0x000ea4000c1e1500 */
[----:B--2---:R-:W0:Y:S02]  /*92f0*/  I2F.S16 R0, R2 ;  /* 0x0000000200007306 */ /* 0x004e240000101400 */
[----:B0-----:R-:W-:-:S04]  /*9300*/  F2FP.PACK_AB R0, RZ, R0 ;  /* 0x00000000ff00723e */ /* 0x001fc800000000ff */
[----:B------:R-:W-:Y:S01]  /*9310*/  PRMT R19, R0, 0x7610, R19 ;  /* 0x0000761000137816 */ /* 0x000fe20000000013 */
[----:B------:R-:W-:Y:S05]  /*9320*/  BRA `(.L_x_2169) ;  /* 0x00000d8000007947 */ /* 0x000fea0003800000 */
.L_x_2165:
        /* <DEDUP_REMOVED lines=9> */
.L_x_2173:
[----:B------:R0:W5:Y:S01]  /*93c0*/  LDG.E.U16 R19, [R2.64] ;  /* 0x0000002402137981 */ /* 0x000162000c1e1500 */
[----:B------:R-:W-:Y:S05]  /*93d0*/  BRA `(.L_x_2169) ;  /* 0x00000cd000007947 */ /* 0x000fea0003800000 */
.L_x_2172:
        /* <DEDUP_REMOVED lines=9> */
.L_x_2175:
[----:B------:R0:W5:Y:S01]  /*9470*/  LDG.E.U16 R19, [R2.64] ;  /* 0x0000002402137981 */ /* 0x000162000c1e1500 */
[----:B------:R-:W-:Y:S05]  /*9480*/  BRA `(.L_x_2169) ;  /* 0x00000c2000007947 */ /* 0x000fea0003800000 */
.L_x_2174:
[----:B------:R-:W2:Y:S02]  /*9490*/  LDG.E.64 R2, [R2.64] ;  /* 0x0000002402027981 */ /* 0x000ea4000c1e1b00 */
[----:B--2---:R-:W0:Y:S01]  /*94a0*/  F2F.F32.F64 R0, R2 ;  /* 0x0000000200007310 */ /* 0x004e220000301000 */
[----:B------:R-:W0:-:S14]  /*94b0*/  DSETP.GEU.AND P0, PT, |R2|, c[0x2][0x0], PT ;  /* 0x008000000200762a */ /* 0x000e1c0003f0e200 */
[----:B0-----:R-:W-:-:S05]  /*94c0*/  @!P0 FMUL R0, R0, 1.175494350822287508e-38 ;  /* 0x0080000000008820 */ /* 0x001fca0000400000 */
[----:B------:R-:W-:-:S04]  /*94d0*/  F2FP.PACK_AB R0, RZ, R0 ;  /* 0x00000000ff00723e */ /* 0x000fc800000000ff */
[----:B------:R-:W-:Y:S01]  /*94e0*/  PRMT R19, R0, 0x7610, R19 ;  /* 0x0000761000137816 */ /* 0x000fe20000000013 */
[----:B------:R-:W-:Y:S05]  /*94f0*/  BRA `(.L_x_2169) ;  /* 0x00000bb000007947 */ /* 0x000fea0003800000 */
.L_x_2164:
        /* <DEDUP_REMOVED lines=14> */
.L_x_2178:
[----:B------:R-:W2:Y:S02]  /*95e0*/  LDG.E.64 R2, [R2.64] ;  /* 0x0000002402027981 */ /* 0x000ea4000c1e1b00 */
[----:B--2---:R-:W0:Y:S01]  /*95f0*/  F2F.F32.F64 R0, R2 ;  /* 0x0000000200007310 */ /* 0x004e220000301000 */
[----:B------:R-:W0:-:S14]  /*9600*/  DSETP.GEU.AND P0, PT, |R2|, c[0x2][0x0], PT ;  /* 0x008000000200762a */ /* 0x000e1c0003f0e200 */
[----:B0-----:R-:W-:-:S05]  /*9610*/  @!P0 FMUL R0, R0, 1.175494350822287508e-38 ;  /* 0x0080000000008820 */ /* 0x001fca0000400000 */
[----:B------:R-:W-:-:S04]  /*9620*/  F2FP.PACK_AB R0, RZ, R0 ;  /* 0x00000000ff00723e */ /* 0x000fc800000000ff */
[----:B------:R-:W-:Y:S01]  /*9630*/  PRMT R19, R0, 0x7610, R19 ;  /* 0x0000761000137816 */ /* 0x000fe20000000013 */
[----:B------:R-:W-:Y:S05]  /*9640*/  BRA `(.L_x_2169) ;  /* 0x00000a6000007947 */ /* 0x000fea0003800000 */
.L_x_2177:
        /* <DEDUP_REMOVED lines=28> */
.L_x_2180:
        /* <DEDUP_REMOVED lines=15> */
.L_x_2179:
[----:B------:R-:W2:Y:S02]  /*9900*/  LDG.E.U16 R0, [R2.64] ;  /* 0x0000002402007981 */ /* 0x000ea4000c1e1500 */
[----:B--2---:R-:W-:-:S04]  /*9910*/  PRMT R0, RZ, 0x5410, R0 ;  /* 0x00005410ff007816 */ /* 0x004fc80000000000 */
[----:B------:R-:W-:-:S04]  /*9920*/  F2FP.PACK_AB R0, RZ, R0 ;  /* 0x00000000ff00723e */ /* 0x000fc800000000ff */
[----:B------:R-:W-:Y:S01]  /*9930*/  PRMT R19, R0, 0x7610, R19 ;  /* 0x0000761000137816 */ /* 0x000fe20000000013 */
[----:B------:R-:W-:Y:S05]  /*9940*/  BRA `(.L_x_2169) ;  /* 0x0000076000007947 */ /* 0x000fea0003800000 */
.L_x_2176:
        /* <DEDUP_REMOVED lines=12> */
.L_x_2183:
        /* <DEDUP_REMOVED lines=21> */
.L_x_2187:
[----:B------:R-:W-:Y:S05]  /*9b60*/  BSYNC B1 ;  /* 0x0000000000017941 */ /* 0x000fea0003800000 */
.L_x_2186:
[----:B------:R-:W-:Y:S01]  /*9b70*/  LEA R3, R0, 0x3b800000, 0x17 ;  /* 0x3b80000000037811 */ /* 0x000fe200078eb8ff */
[----:B------:R-:W-:-:S05]  /*9b80*/  IMAD.SHL.U32 R0, R2, 0x100000, RZ ;  /* 0x0010000002007824 */ /* 0x000fca00078e00ff */
[----:B------:R-:W-:Y:S02]  /*9b90*/  LOP3.LUT R0, R3, R0, R4, 0xfe, !PT ;  /* 0x0000000003007212 */ /* 0x000fe400078efe04 */
.L_x_2185:
[----:B------:R-:W-:Y:S05]  /*9ba0*/  BSYNC B0 ;  /* 0x0000000000007941 */ /* 0x000fea0003800000 */
.L_x_2184:
[----:B------:R-:W-:-:S04]  /*9bb0*/  F2FP.PACK_AB R0, RZ, R0 ;  /* 0x00000000ff00723e */ /* 0x000fc800000000ff */
[----:B------:R-:W-:Y:S01]  /*9bc0*/  PRMT R19, R0, 0x7610, R19 ;  /* 0x0000761000137816 */ /* 0x000fe20000000013 */
[----:B------:R-:W-:Y:S05]  /*9bd0*/  BRA `(.L_x_2169) ;  /* 0x000004d000007947 */ /* 0x000fea0003800000 */
.L_x_2182:
        /* <DEDUP_REMOVED lines=21> */
.L_x_2191:
[----:B------:R-:W-:Y:S05]  /*9d30*/  BSYNC B1 ;  /* 0x0000000000017941 */ /* 0x000fea0003800000 */
.L_x_2190:
[----:B------:R-:W-:Y:S01]  /*9d40*/  LEA R3, R0, 0x37800000, 0x17 ;  /* 0x3780000000037811 */ /* 0x000fe200078eb8ff */
[----:B------:R-:W-:-:S05]  /*9d50*/  IMAD.SHL.U32 R0, R2, 0x200000, RZ ;  /* 0x0020000002007824 */ /* 0x000fca00078e00ff */
[----:B------:R-:W-:Y:S02]  /*9d60*/  LOP3.LUT R0, R3, R0, R4, 0xfe, !PT ;  /* 0x0000000003007212 */ /* 0x000fe400078efe04 */
.L_x_2189:
[----:B------:R-:W-:Y:S05]  /*9d70*/  BSYNC B0 ;  /* 0x0000000000007941 */ /* 0x000fea0003800000 */
.L_x_2188:
[----:B------:R-:W-:-:S04]  /*9d80*/  F2FP.PACK_AB R0, RZ, R0 ;  /* 0x00000000ff00723e */ /* 0x000fc800000000ff */
[----:B------:R-:W-:Y:S01]  /*9d90*/  PRMT R19, R0, 0x7610, R19 ;  /* 0x0000761000137816 */ /* 0x000fe20000000013 */
[----:B------:R-:W-:Y:S05]  /*9da0*/  BRA `(.L_x_2169) ;  /* 0x0000030000007947 */ /* 0x000fea0003800000 */
.L_x_2181:
        /* <DEDUP_REMOVED lines=14> */
.L_x_2195:
[----:B------:R-:W-:Y:S05]  /*9e90*/  BSYNC B0 ;  /* 0x0000000000007941 */ /* 0x000fea0003800000 */
.L_x_2194:
[----:B------:R-:W-:-:S04]  /*9ea0*/  F2FP.PACK_AB R0, RZ, R0 ;  /* 0x00000000ff00723e */ /* 0x000fc800000000ff */
[----:B------:R-:W-:Y:S01]  /*9eb0*/  PRMT R19, R0, 0x7610, R19 ;  /* 0x0000761000137816 */ /* 0x000fe20000000013 */
[----:B------:R-:W-:Y:S05]  /*9ec0*/  BRA `(.L_x_2169) ;  /* 0x000001e000007947 */ /* 0x000fea0003800000 */
.L_x_2168:
        /* <DEDUP_REMOVED lines=21> */
.L_x_2193:
[----:B------:R-:W2:Y:S02]  /*a020*/  LDG.E.64 R2, [R2.64] ;  /* 0x0000002402027981 */ /* 0x000ea4000c1e1b00 */
[----:B--2---:R-:W0:Y:S02]  /*a030*/  I2F.U64 R0, R2 ;  /* 0x0000000200007312 */ /* 0x004e240000301000 */
[----:B0-----:R-:W-:-:S04]  /*a040*/  F2FP.PACK_AB R0, RZ, R0 ;  /* 0x00000000ff00723e */ /* 0x001fc800000000ff */
[----:B------:R-:W-:Y:S01]  /*a050*/  PRMT R19, R0, 0x7610, R19 ;  /* 0x0000761000137816 */ /* 0x000fe20000000013 */
[----:B------:R-:W-:Y:S05]  /*a060*/  BRA `(.L_x_2169) ;  /* 0x0000004000007947 */ /* 0x000fea0003800000 */
.L_x_2192:
[----:B------:R-:W2:Y:S02]  /*a070*/  LDG.E R2, [R2.64] ;  /* 0x0000002402027981 */ /* 0x000ea4000c1e1900 */
[----:B--2---:R-:W0:Y:S02]  /*a080*/  I2F.U32 R0, R2 ;  /* 0x0000000200007306 */ /* 0x004e240000201000 */
[----:B0-----:R-:W-:-:S04]  /*a090*/  F2FP.PACK_AB R0, RZ, R0 ;  /* 0x00000000ff00723e */ /* 0x001fc800000000ff */
[----:B------:R-:W-:Y:S02]  /*a0a0*/  PRMT R19, R0, 0x7610, R19 ;  /* 0x0000761000137816 */ /* 0x000fe40000000013 */
.L_x_2169:
        /* <DEDUP_REMOVED lines=18> */
.L_x_2199:
[----:B------:R-:W2:Y:S02]  /*a1d0*/  LDG.E.U8 R2, [R2.64] ;  /* 0x0000002402027981 */ /* 0x000ea4000c1e1100 */
[----:B--2---:R-:W0:Y:S02]  /*a1e0*/  I2F.U16 R0, R2 ;  /* 0x0000000200007306 */ /* 0x004e240000101000 */
[----:B0-----:R-:W-:Y:S01]  /*a1f0*/  F2FP.PACK_AB R0, RZ, R0 ;  /* 0x00000000ff00723e */ /* 0x001fe200000000ff */
[----:B------:R-:W-:Y:S05]  /*a200*/  BRA `(.L_x_2201) ;  /* 0x00000e1000007947 */ /* 0x000fea0003800000 */
.L_x_2198:
        /* <DEDUP_REMOVED lines=10> */
.L_x_2203:
[----:B------:R-:W2:Y:S02]  /*a2b0*/  LDG.E R2, [R2.64] ;  /* 0x0000002402027981 */ /* 0x000ea4000c1e1900 */
[----:B--2---:R-:W0:Y:S02]  /*a2c0*/  I2F R0, R2 ;  /* 0x0000000200007306 */ /* 0x004e240000201400 */
[----:B0-----:R-:W-:Y:S01]  /*a2d0*/  F2FP.PACK_AB R0, RZ, R0 ;  /* 0x00000000ff00723e */ /* 0x001fe200000000ff */
[----:B------:R-:W-:Y:S05]  /*a2e0*/  BRA `(.L_x_2201) ;  /* 0x00000d3000007947 */ /* 0x000fea0003800000 */
.L_x_2202:
[----:B------:R-:W2:Y:S02]  /*a2f0*/  LDG.E.U16 R2, [R2.64] ;  /* 0x0000002402027981 */ /* 0x000ea4000c1e1500 */
[----:B--2---:R-:W0:Y:S02]  /*a300*/  I2F.S16 R0, R2 ;  /* 0x0000000200007306 */ /* 0x004e240000101400 */
[----:B0-----:R-:W-:Y:S01]  /*a310*/  F2FP.PACK_AB R0, RZ, R0 ;  /* 0x00000000ff00723e */ /* 0x001fe200000000ff */
[----:B------:R-:W-:Y:S05]  /*a320*/  BRA `(.L_x_2201) ;  /* 0x00000cf000007947 */ /* 0x000fea0003800000 */
.L_x_2197:
        /* <DEDUP_REMOVED lines=9> */
.L_x_2205:
[----:B------:R0:W5:Y:S01]  /*a3c0*/  LDG.E.U16 R0, [R2.64] ;  /* 0x0000002402007981 */ /* 0x000162000c1e1500 */
[----:B------:R-:W-:Y:S05]  /*a3d0*/  BRA `(.L_x_2201) ;  /* 0x00000c4000007947 */ /* 0x000fea0003800000 */
.L_x_2204:
        /* <DEDUP_REMOVED lines=9> */
.L_x_2207:
[----:B------:R0:W5:Y:S01]  /*a470*/  LDG.E.U16 R0, [R2.64] ;  /* 0x0000002402007981 */ /* 0x000162000c1e1500 */
[----:B------:R-:W-:Y:S05]  /*a480*/  BRA `(.L_x_2201) ;  /* 0x00000b9000007947 */ /* 0x000fea0003800000 */
.L_x_2206:
[----:B------:R-:W2:Y:S02]  /*a490*/  LDG.E.64 R2, [R2.64] ;  /* 0x0000002402027981 */ /* 0x000ea4000c1e1b00 */
[----:B--2---:R-:W0:Y:S01]  /*a4a0*/  F2F.F32.F64 R0, R2 ;  /* 0x0000000200007310 */ /* 0x004e220000301000 */
[----:B------:R-:W0:-:S14]  /*a4b0*/  DSETP.GEU.AND P0, PT, |R2|, c[0x2][0x0], PT ;  /* 0x008000000200762a */ /* 0x000e1c0003f0e200 */
[----:B0-----:R-:W-:-:S05]  /*a4c0*/  @!P0 FMUL R0, R0, 1.175494350822287508e-38 ;  /* 0x0080000000008820 */ /* 0x001fca0000400000 */
[----:B------:R-:W-:Y:S01]  /*a4d0*/  F2FP.PACK_AB R0, RZ, R0 ;  /* 0x00000000ff00723e */ /* 0x000fe200000000ff */
[----:B------:R-:W-:Y:S05]  /*a4e0*/  BRA `(.L_x_2201) ;  /* 0x00000b3000007947 */ /* 0x000fea0003800000 */
.L_x_2196:
        /* <DEDUP_REMOVED lines=13> */
.L_x_2210:
[----:B------:R-:W2:Y:S02]  /*a5c0*/  LDG.E.64 R2, [R2.64] ;  /* 0x0000002402027981 */ /* 0x000ea4000c1e1b00 */
[----:B--2---:R-:W0:Y:S01]  /*a5d0*/  F2F.F32.F64 R0, R2 ;  /* 0x0000000200007310 */ /* 0x004e220000301000 */
[----:B------:R-:W0:-:S14]  /*a5e0*/  DSETP.GEU.AND P0, PT, |R2|, c[0x2][0x0], PT ;  /* 0x008000000200762a */ /* 0x000e1c0003f0e200 */
[----:B0-----:R-:W-:-:S05]  /*a5f0*/  @!P0 FMUL R0, R0, 1.175494350822287508e-38 ;  /* 0x0080000000008820 */ /* 0x001fca0000400000 */
[----:B------:R-:W-:Y:S01]  /*a600*/  F2FP.PACK_AB R0, RZ, R0 ;  /* 0x00000000ff00723e */ /* 0x000fe200000000ff */
[----:B------:R-:W-:Y:S05]  /*a610*/  BRA `(.L_x_2201) ;  /* 0x00000a0000007947 */ /* 0x000fea0003800000 */
.L_x_2209:
        /* <DEDUP_REMOVED lines=28> */
.L_x_2212:
        /* <DEDUP_REMOVED lines=15> */
.L_x_2211:
[----:B------:R-:W2:Y:S02]  /*a8d0*/  LDG.E.U16 R0, [R2.64] ;  /* 0x0000002402007981 */ /* 0x000ea4000c1e1500 */
[----:B--2---:R-:W-:-:S04]  /*a8e0*/  PRMT R0, RZ, 0x5410, R0 ;  /* 0x00005410ff007816 */ /* 0x004fc80000000000 */
[----:B------:R-:W-:Y:S01]  /*a8f0*/  F2FP.PACK_AB R0, RZ, R0 ;  /* 0x00000000ff00723e */ /* 0x000fe200000000ff */
[----:B------:R-:W-:Y:S05]  /*a900*/  BRA `(.L_x_2201) ;  /* 0x0000071000007947 */ /* 0x000fea0003800000 */
.L_x_2208:
        /* <DEDUP_REMOVED lines=12> */
.L_x_2215:
        /* <DEDUP_REMOVED lines=21> */
.L_x_2219:
[----:B------:R-:W-:Y:S05]  /*ab20*/  BSYNC B1 ;  /* 0x0000000000017941 */ /* 0x000fea0003800000 */
.L_x_2218:
[----:B------:R-:W-:Y:S01]  /*ab30*/  LEA R3, R0, 0x3b800000, 0x17 ;  /* 0x3b80000000037811 */ /* 0x000fe200078eb8ff */
[----:B------:R-:W-:-:S05]  /*ab40*/  IMAD.SHL.U32 R0, R2, 0x100000, RZ ;  /* 0x0010000002007824 */ /* 0x000fca00078e00ff */
[----:B------:R-:W-:Y:S02]  /*ab50*/  LOP3.LUT R0, R3, R0, R4, 0xfe, !PT ;  /* 0x0000000003007212 */ /* 0x000fe400078efe04 */
.L_x_2217:
[----:B------:R-:W-:Y:S05]  /*ab60*/  BSYNC B0 ;  /* 0x0000000000007941 */ /* 0x000fea0003800000 */
.L_x_2216:
[----:B------:R-:W-:Y:S01]  /*ab70*/  F2FP.PACK_AB R0, RZ, R0 ;  /* 0x00000000ff00723e */ /* 0x000fe200000000ff */
[----:B------:R-:W-:Y:S05]  /*ab80*/  BRA `(.L_x_2201) ;  /* 0x0000049000007947 */ /* 0x000fea0003800000 */
.L_x_2214:
        /* <DEDUP_REMOVED lines=21> */
.L_x_2223:
[----:B------:R-:W-:Y:S05]  /*ace0*/  BSYNC B1 ;  /* 0x0000000000017941 */ /* 0x000fea0003800000 */
.L_x_2222:
[----:B------:R-:W-:Y:S01]  /*acf0*/  LEA R3, R0, 0x37800000, 0x17 ;  /* 0x3780000000037811 */ /* 0x000fe200078eb8ff */
[----:B------:R-:W-:-:S05]  /*ad00*/  IMAD.SHL.U32 R0, R2, 0x200000, RZ ;  /* 0x0020000002007824 */ /* 0x000fca00078e00ff */
[----:B------:R-:W-:Y:S02]  /*ad10*/  LOP3.LUT R0, R3, R0, R4, 0xfe, !PT ;  /* 0x0000000003007212 */ /* 0x000fe400078efe04 */
.L_x_2221:
[----:B------:R-:W-:Y:S05]  /*ad20*/  BSYNC B0 ;  /* 0x0000000000007941 */ /* 0x000fea0003800000 */
.L_x_2220:
[----:B------:R-:W-:Y:S01]  /*ad30*/  F2FP.PACK_AB R0, RZ, R0 ;  /* 0x00000000ff00723e */ /* 0x000fe200000000ff */
[----:B------:R-:W-:Y:S05]  /*ad40*/  BRA `(.L_x_2201) ;  /* 0x000002d000007947 */ /* 0x000fea0003800000 */
.L_x_2213:
        /* <DEDUP_REMOVED lines=14> */
.L_x_2227:
[----:B------:R-:W-:Y:S05]  /*ae30*/  BSYNC B0 ;  /* 0x0000000000007941 */ /* 0x000fea0003800000 */
.L_x_2226:
[----:B------:R-:W-:Y:S01]  /*ae40*/  F2FP.PACK_AB R0, RZ, R0 ;  /* 0x00000000ff00723e */ /* 0x000fe200000000ff */
[----:B------:R-:W-:Y:S05]  /*ae50*/  BRA `(.L_x_2201) ;  /* 0x000001c000007947 */ /* 0x000fea0003800000 */
.L_x_2200:
        /* <DEDUP_REMOVED lines=21> */
.L_x_2225:
[----:B------:R-:W2:Y:S02]  /*afb0*/  LDG.E.64 R2, [R2.64] ;  /* 0x0000002402027981 */ /* 0x000ea4000c1e1b00 */
[----:B--2---:R-:W0:Y:S02]  /*afc0*/  I2F.U64 R0, R2 ;  /* 0x0000000200007312 */ /* 0x004e240000301000 */
[----:B0-----:R-:W-:Y:S01]  /*afd0*/  F2FP.PACK_AB R0, RZ, R0 ;  /* 0x00000000ff00723e */ /* 0x001fe200000000ff */
[----:B------:R-:W-:Y:S05]  /*afe0*/  BRA `(.L_x_2201) ;  /* 0x0000003000007947 */ /* 0x000fea0003800000 */
.L_x_2224:
[----:B------:R-:W2:Y:S02]  /*aff0*/  LDG.E R2, [R2.64] ;  /* 0x0000002402027981 */ /* 0x000ea4000c1e1900 */
[----:B--2---:R-:W0:Y:S02]  /*b000*/  I2F.U32 R0, R2 ;  /* 0x0000000200007306 */ /* 0x004e240000201000 */
[----:B0-----:R-:W-:-:S06]  /*b010*/  F2FP.PACK_AB R0, RZ, R0 ;  /* 0x00000000ff00723e */ /* 0x001fcc00000000ff */
.L_x_2201:
        /* <DEDUP_REMOVED lines=21> */
.L_x_2231:
[----:B------:R-:W-:-:S06]  /*b170*/  HADD2.F32 R3, -RZ, R19.H0_H0 ;  /* 0x20000013ff037230 */ /* 0x000fcc0000004100 */
[----:B------:R-:W0:Y:S02]  /*b180*/  F2I.S64.TRUNC R2, R3 ;  /* 0x0000000300027311 */ /* 0x000e24000020d900 */
[----:B0-----:R0:W-:Y:S01]  /*b190*/  STG.E.U8 [R16.64], R2 ;  /* 0x0000000210007986 */ /* 0x0011e2000c101124 */
[----:B------:R-:W-:Y:S05]  /*b1a0*/  BRA `(.L_x_2233) ;  /* 0x00000e4000007947 */ /* 0x000fea0003800000 */
.L_x_2230:
        /* <DEDUP_REMOVED lines=10> */
.L_x_2235:
[----:B------:R-:W-:-:S06]  /*b250*/  HADD2.F32 R19, -RZ, R19.H0_H0 ;  /* 0x20000013ff137230 */ /* 0x000fcc0000004100 */
[----:B------:R-:W0:Y:S02]  /*b260*/  F2I.FTZ.TRUNC.NTZ R19, R19 ;  /* 0x0000001300137305 */ /* 0x000e24000021f100 */
[----:B0-----:R0:W-:Y:S01]  /*b270*/  STG.E [R16.64], R19 ;  /* 0x0000001310007986 */ /* 0x0011e2000c101924 */
[----:B------:R-:W-:Y:S05]  /*b280*/  BRA `(.L_x_2233) ;  /* 0x00000d6000007947 */ /* 0x000fea0003800000 */
.L_x_2234:
[----:B------:R-:W-:-:S06]  /*b290*/  HADD2.F32 R19, -RZ, R19.H0_H0 ;  /* 0x20000013ff137230 */ /* 0x000fcc0000004100 */
[----:B------:R-:W0:Y:S02]  /*b2a0*/  F2I.FTZ.TRUNC.NTZ R19, R19 ;  /* 0x0000001300137305 */ /* 0x000e24000021f100 */
[----:B0-----:R0:W-:Y:S01]  /*b2b0*/  STG.E.U16 [R16.64], R19 ;  /* 0x0000001310007986 */ /* 0x0011e2000c101524 */
[----:B------:R-:W-:Y:S05]  /*b2c0*/  BRA `(.L_x_2233) ;  /* 0x00000d2000007947 */ /* 0x000fea0003800000 */
.L_x_2229:
        /* <DEDUP_REMOVED lines=9> */
.L_x_2237:
[----:B------:R0:W-:Y:S01]  /*b360*/  STG.E.U16 [R16.64], R19 ;  /* 0x0000001310007986 */ /* 0x0001e2000c101524 */
[----:B------:R-:W-:Y:S05]  /*b370*/  BRA `(.L_x_2233) ;  /* 0x00000c7000007947 */ /* 0x000fea0003800000 */
.L_x_2236:
        /* <DEDUP_REMOVED lines=10> */
.L_x_2239:
[----:B------:R-:W-:-:S05]  /*b420*/  HADD2.F32 R0, -RZ, R19.H0_H0 ;  /* 0x20000013ff007230 */ /* 0x000fca0000004100 */
[----:B------:R-:W-:-:S04]  /*b430*/  F2FP.PACK_AB R0, RZ, R0 ;  /* 0x00000000ff00723e */ /* 0x000fc800000000ff */
[----:B------:R-:W-:-:S05]  /*b440*/  PRMT R0, R0, 0x5410, RZ ;  /* 0x0000541000007816 */ /* 0x000fca00000000ff */
[----:B------:R0:W-:Y:S01]  /*b450*/  STG.E [R16.64], R0 ;  /* 0x0000000010007986 */ /* 0x0001e2000c101924 */
[----:B------:R-:W-:Y:S05]  /*b460*/  BRA `(.L_x_2233) ;  /* 0x00000b8000007947 */ /* 0x000fea0003800000 */
.L_x_2238:
[----:B------:R-:W-:-:S05]  /*b470*/  HADD2.F32 R2, -RZ, R19.H0_H0 ;  /* 0x20000013ff027230 */ /* 0x000fca0000004100 */
[----:B------:R-:W-:-:S06]  /*b480*/  FMUL.FTZ R2, R2, 1 ;  /* 0x3f80000002027820 */ /* 0x000fcc0000410000 */
[----:B------:R-:W0:Y:S02]  /*b490*/  F2F.F64.F32 R2, R2 ;  /* 0x0000000200027310 */ /* 0x000e240000201800 */
[----:B0-----:R0:W-:Y:S01]  /*b4a0*/  STG.E.64 [R16.64], R2 ;  /* 0x0000000210007986 */ /* 0x0011e2000c101b24 */
[----:B------:R-:W-:Y:S05]  /*b4b0*/  BRA `(.L_x_2233) ;  /* 0x00000b3000007947 */ /* 0x000fea0003800000 */
.L_x_2228:
        /* <DEDUP_REMOVED lines=13> */
.L_x_2242:
[----:B------:R-:W-:Y:S01]  /*b590*/  HADD2.F32 R19, -RZ, R19.H0_H0 ;  /* 0x20000013ff137230 */ /* 0x000fe20000004100 */
[----:B------:R-:W-:-:S04]  /*b5a0*/  CS2R R6, SRZ ;  /* 0x0000000000067805 */ /* 0x000fc8000001ff00 */
[----:B------:R-:W-:-:S06]  /*b5b0*/  FMUL.FTZ R4, R19, 1 ;  /* 0x3f80000013047820 */ /* 0x000fcc0000410000 */
[----:B------:R-:W0:Y:S02]  /*b5c0*/  F2F.F64.F32 R4, R4 ;  /* 0x0000000400047310 */ /* 0x000e240000201800 */
[----:B0-----:R0:W-:Y:S01]  /*b5d0*/  STG.E.128 [R16.64], R4 ;  /* 0x0000000410007986 */ /* 0x0011e2000c101d24 */
[----:B------:R-:W-:Y:S05]  /*b5e0*/  BRA `(.L_x_2233) ;  /* 0x00000a0000007947 */ /* 0x000fea0003800000 */
.L_x_2241:
        /* <DEDUP_REMOVED lines=21> */
.L_x_2246:
[----:B------:R-:W-:Y:S05]  /*b740*/  BSYNC B0 ;  /* 0x0000000000007941 */ /* 0x000fea0003800000 */
.L_x_2245:
[----:B------:R-:W-:-:S05]  /*b750*/  LOP3.LUT R3, R0, R3, RZ, 0xfc, !PT ;  /* 0x0000000300037212 */ /* 0x000fca00078efcff */
[----:B------:R0:W-:Y:S01]  /*b760*/  STG.E.U8 [R16.64], R3 ;  /* 0x0000000310007986 */ /* 0x0001e2000c101124 */
[----:B------:R-:W-:Y:S05]  /*b770*/  BRA `(.L_x_2233) ;  /* 0x0000087000007947 */ /* 0x000fea0003800000 */
.L_x_2244:
        /* <DEDUP_REMOVED lines=13> */
.L_x_2248:
[----:B------:R-:W-:Y:S01]  /*b850*/  IMAD.MOV.U32 R0, RZ, RZ, 0x7f ;  /* 0x0000007fff007424 */ /* 0x000fe200078e00ff */
[----:B------:R-:W-:-:S04]  /*b860*/  ISETP.GT.U32.AND P0, PT, R2, 0x7f800000, PT ;  /* 0x7f8000000200780c */ /* 0x000fc80003f04070 */
[----:B------:R-:W-:-:S04]  /*b870*/  SEL R0, R0, 0x7c, P0 ;  /* 0x0000007c00007807 */ /* 0x000fc80000000000 */
.L_x_2249:
[----:B------:R-:W-:Y:S05]  /*b880*/  BSYNC B0 ;  /* 0x0000000000007941 */ /* 0x000fea0003800000 */
.L_x_2247:
[----:B------:R-:W-:-:S04]  /*b890*/  LOP3.LUT R2, R19, 0x80000000, RZ, 0xc0, !PT ;  /* 0x8000000013027812 */ /* 0x000fc800078ec0ff */
[----:B------:R-:W-:-:S04]  /*b8a0*/  SHF.R.U32.HI R3, RZ, 0x18, R2 ;  /* 0x00000018ff037819 */ /* 0x000fc80000011602 */
[----:B------:R-:W-:-:S05]  /*b8b0*/  LOP3.LUT R3, R0, R3, RZ, 0xfc, !PT ;  /* 0x0000000300037212 */ /* 0x000fca00078efcff */
[----:B------:R0:W-:Y:S01]  /*b8c0*/  STG.E.U8 [R16.64], R3 ;  /* 0x0000000310007986 */ /* 0x0001e2000c101124 */
[----:B------:R-:W-:Y:S05]  /*b8d0*/  BRA `(.L_x_2233) ;  /* 0x0000071000007947 */ /* 0x000fea0003800000 */
.L_x_2243:
[----:B------:R-:W-:-:S05]  /*b8e0*/  HADD2.F32 R0, -RZ, R19.H0_H0 ;  /* 0x20000013ff007230 */ /* 0x000fca0000004100 */
[----:B------:R-:W-:-:S05]  /*b8f0*/  F2FP.BF16.PACK_AB R0, RZ, R0 ;  /* 0x00000000ff00723e */ /* 0x000fca00000010ff */
[----:B------:R0:W-:Y:S01]  /*b900*/  STG.E.U16 [R16.64], R0 ;  /* 0x0000000010007986 */ /* 0x0001e2000c101524 */
[----:B------:R-:W-:Y:S05]  /*b910*/  BRA `(.L_x_2233) ;  /* 0x000006d000007947 */ /* 0x000fea0003800000 */
.L_x_2240:
        /* <DEDUP_REMOVED lines=12> */
.L_x_2252:
        /* <DEDUP_REMOVED lines=17> */
.L_x_2255:
[----:B------:R-:W-:-:S04]  /*baf0*/  LOP3.LUT R2, R19, 0x80000000, RZ, 0xc0, !PT ;  /* 0x8000000013027812 */ /* 0x000fc800078ec0ff */
[----:B------:R-:W-:-:S04]  /*bb00*/  SHF.R.U32.HI R3, RZ, 0x18, R2 ;  /* 0x00000018ff037819 */ /* 0x000fc80000011602 */
[----:B------:R-:W-:-:S04]  /*bb10*/  LOP3.LUT R0, R0, R3, RZ, 0xfc, !PT ;  /* 0x0000000300007212 */ /* 0x000fc800078efcff */
[----:B------:R-:W-:Y:S02]  /*bb20*/  PRMT R8, R0, 0x7610, R8 ;  /* 0x0000761000087816 */ /* 0x000fe40000000008 */
.L_x_2254:
[----:B------:R-:W-:Y:S05]  /*bb30*/  BSYNC B0 ;  /* 0x0000000000007941 */ /* 0x000fea0003800000 */
.L_x_2253:
[----:B------:R0:W-:Y:S01]  /*bb40*/  STG.E.U8 [R16.64], R8 ;  /* 0x0000000810007986 */ /* 0x0001e2000c101124 */
[----:B------:R-:W-:Y:S05]  /*bb50*/  BRA `(.L_x_2233) ;  /* 0x0000049000007947 */ /* 0x000fea0003800000 */
.L_x_2251:
        /* <DEDUP_REMOVED lines=17> */
.L_x_2258:
[----:B------:R-:W-:-:S04]  /*bc70*/  LOP3.LUT R2, R19, 0x80000000, RZ, 0xc0, !PT ;  /* 0x8000000013027812 */ /* 0x000fc800078ec0ff */
[----:B------:R-:W-:-:S04]  /*bc80*/  SHF.R.U32.HI R3, RZ, 0x18, R2 ;  /* 0x00000018ff037819 */ /* 0x000fc80000011602 */
[----:B------:R-:W-:-:S04]  /*bc90*/  LOP3.LUT R0, R0, R3, RZ, 0xfc, !PT ;  /* 0x0000000300007212 */ /* 0x000fc800078efcff */
[----:B------:R-:W-:Y:S02]  /*bca0*/  PRMT R8, R0, 0x7610, R8 ;  /* 0x0000761000087816 */ /* 0x000fe40000000008 */
.L_x_2257:
[----:B------:R-:W-:Y:S05]  /*bcb0*/  BSYNC B0 ;  /* 0x0000000000007941 */ /* 0x000fea0003800000 */
.L_x_2256:
[----:B------:R0:W-:Y:S01]  /*bcc0*/  STG.E.U8 [R16.64], R8 ;  /* 0x0000000810007986 */ /* 0x0001e2000c101124 */
[----:B------:R-:W-:Y:S05]  /*bcd0*/  BRA `(.L_x_2233) ;  /* 0x0000031000007947 */ /* 0x000fea0003800000 */
.L_x_2250:
        /* <DEDUP_REMOVED lines=22> */
.L_x_2232:
        /* <DEDUP_REMOVED lines=20> */
.L_x_2260:
[----:B------:R-:W-:-:S06]  /*bf80*/  HADD2.F32 R2, -RZ, R19.H0_H0 ;  /* 0x20000013ff027230 */ /* 0x000fcc0000004100 */
[----:B------:R-:W0:Y:S02]  /*bf90*/  F2I.U64.TRUNC R2, R2 ;  /* 0x0000000200027311 */ /* 0x000e24000020d800 */
[----:B0-----:R0:W-:Y:S01]  /*bfa0*/  STG.E.64 [R16.64], R2 ;  /* 0x0000000210007986 */ /* 0x0011e2000c101b24 */
[----:B------:R-:W-:Y:S05]  /*bfb0*/  BRA `(.L_x_2233) ;  /* 0x0000003000007947 */ /* 0x000fea0003800000 */
.L_x_2259:
[----:B------:R-:W-:-:S06]  /*bfc0*/  HADD2.F32 R19, -RZ, R19.H0_H0 ;  /* 0x20000013ff137230 */ /* 0x000fcc0000004100 */
[----:B------:R-:W0:Y:S02]  /*bfd0*/  F2I.FTZ.U32.TRUNC.NTZ R19, R19 ;  /* 0x0000001300137305 */ /* 0x000e24000021f000 */
[----:B0-----:R0:W-:Y:S02]  /*bfe0*/  STG.E [R16.64], R19 ;  /* 0x0000001310007986 */ /* 0x0011e4000c101924 */
.L_x_2233:
[----:B------:R-:W-:Y:S02]  /*bff0*/  IADD3 R23, R23, 0x80, RZ ;  /* 0x0000008017177810 */ /* 0x000fe40007ffe0ff */
.L_x_2064:
[----:B------:R-:W-:Y:S05]  /*c000*/  BSYNC B6 ;  /* 0x0000000000067941 */ /* 0x000fea0003800000 */
.L_x_2063:
        /* <DEDUP_REMOVED lines=257> */
.L_x_2261:
        /* <DEDUP_REMOVED lines=21> */
.L_x_2265:
[----:B------:R-:W2:Y:S02]  /*d170*/  LDG.E.U8 R2, [R2.64] ;  /* 0x0000002402027981 */ /* 0x000ea4000c1e1100 */
[----:B--2---:R-:W0:Y:S02]  /*d180*/  I2F.U16 R0, R2 ;  /* 0x0000000200007306 */ /* 0x004e240000101000 */
[----:B0-----:R-:W-:-:S04]  /*d190*/  F2FP.PACK_AB R0, RZ, R0 ;  /* 0x00000000ff00723e */ /* 0x001fc800000000ff */
[----:B------:R-:W-:Y:S01]  /*d1a0*/  PRMT R19, R0, 0x7610, R19 ;  /* 0x0000761000137816 */ /* 0x000fe20000000013 */
[----:B------:R-:W-:Y:S05]  /*d1b0*/  BRA `(.L_x_2267) ;  /* 0x00000ed000007947 */ /* 0x000fea0003800000 */
.L_x_2264:
        /* <DEDUP_REMOVED lines=11> */
.L_x_2269:
[----:B------:R-:W2:Y:S02]  /*d270*/  LDG.E R2, [R2.64] ;  /* 0x0000002402027981 */ /* 0x000ea4000c1e1900 */
[----:B--2---:R-:W0:Y:S02]  /*d280*/  I2F R0, R2 ;  /* 0x0000000200007306 */ /* 0x004e240000201400 */
[----:B0-----:R-:W-:-:S04]  /*d290*/  F2FP.PACK_AB R0, RZ, R0 ;  /* 0x00000000ff00723e */ /* 0x001fc800000000ff */
[----:B------:R-:W-:Y:S01]  /*d2a0*/  PRMT R19, R0, 0x7610, R19 ;  /* 0x0000761000137816 */ /* 0x000fe20000000013 */
[----:B------:R-:W-:Y:S05]  /*d2b0*/  BRA `(.L_x_2267) ;  /* 0x00000dd000007947 */ /* 0x000fea0003800000 */
.L_x_2268:
[----:B------:R-:W2:Y:S02]  /*d2c0*/  LDG.E.U16 R2, [R2.64] ;  /* 0x0000002402027981 */ /* 0x000ea4000c1e1500 */
[----:B--2---:R-:W0:Y:S02]  /*d2d0*/  I2F.S16 R0, R2 ;  /* 0x0000000200007306 */ /* 0x004e240000101400 */
[----:B0-----:R-:W-:-:S04]  /*d2e0*/  F2FP.PACK_AB R0, RZ, R0 ;  /* 0x00000000ff00723e */ /* 0x001fc800000000ff */
[----:B------:R-:W-:Y:S01]  /*d2f0*/  PRMT R19, R0, 0x7610, R19 ;  /* 0x0000761000137816 */ /* 0x000fe20000000013 */
[----:B------:R-:W-:Y:S05]  /*d300*/  BRA `(.L_x_2267) ;  /* 0x00000d8000007947 */ /* 0x000fea0003800000 */
.L_x_2263:
        /* <DEDUP_REMOVED lines=9> */
.L_x_2271:
[----:B------:R0:W5:Y:S01]  /*d3a0*/  LDG.E.U16 R19, [R2.64] ;  /* 0x0000002402137981 */ /* 0x000162000c1e1500 */
[----:B------:R-:W-:Y:S05]  /*d3b0*/  BRA `(.L_x_2267) ;  /* 0x00000cd000007947 */ /* 0x000fea0003800000 */
.L_x_2270:
        /* <DEDUP_REMOVED lines=9> */
.L_x_2273:
[----:B------:R0:W5:Y:S01]  /*d450*/  LDG.E.U16 R19, [R2.64] ;  /* 0x0000002402137981 */ /* 0x000162000c1e1500 */
[----:B------:R-:W-:Y:S05]  /*d460*/  BRA `(.L_x_2267) ;  /* 0x00000c2000007947 */ /* 0x000fea0003800000 */
.L_x_2272:
[----:B------:R-:W2:Y:S02]  /*d470*/  LDG.E.64 R2, [R2.64] ;  /* 0x0000002402027981 */ /* 0x000ea4000c1e1b00 */
[----:B--2---:R-:W0:Y:S01]  /*d480*/  F2F.F32.F64 R0, R2 ;  /* 0x0000000200007310 */ /* 0x004e220000301000 */
[----:B------:R-:W0:-:S14]  /*d490*/  DSETP.GEU.AND P0, PT, |R2|, c[0x2][0x0], PT ;  /* 0x008000000200762a */ /* 0x000e1c0003f0e200 */
[----:B0-----:R-:W-:-:S05]  /*d4a0*/  @!P0 FMUL R0, R0, 1.175494350822287508e-38 ;  /* 0x0080000000008820 */ /* 0x001fca0000400000 */
[----:B------:R-:W-:-:S04]  /*d4b0*/  F2FP.PACK_AB R0, RZ, R0 ;  /* 0x00000000ff00723e */ /* 0x000fc800000000ff */
[----:B------:R-:W-:Y:S01]  /*d4c0*/  PRMT R19, R0, 0x7610, R19 ;  /* 0x0000761000137816 */ /* 0x000fe20000000013 */
[----:B------:R-:W-:Y:S05]  /*d4d0*/  BRA `(.L_x_2267) ;  /* 0x00000bb000007947 */ /* 0x000fea0003800000 */
.L_x_2262:
        /* <DEDUP_REMOVED lines=14> */
.L_x_2276:
[----:B------:R-:W2:Y:S02]  /*d5c0*/  LDG.E.64 R2, [R2.64] ;  /* 0x0000002402027981 */ /* 0x000ea4000c1e1b00 */
[----:B--2---:R-:W0:Y:S01]  /*d5d0*/  F2F.F32.F64 R0, R2 ;  /* 0x0000000200007310 */ /* 0x004e220000301000 */
[----:B------:R-:W0:-:S14]  /*d5e0*/  DSETP.GEU.AND P0, PT, |R2|, c[0x2][0x0], PT ;  /* 0x008000000200762a */ /* 0x000e1c0003f0e200 */
[----:B0-----:R-:W-:-:S05]  /*d5f0*/  @!P0 FMUL R0, R0, 1.175494350822287508e-38 ;  /* 0x0080000000008820 */ /* 0x001fca0000400000 */
[----:B------:R-:W-:-:S04]  /*d600*/  F2FP.PACK_AB R0, RZ, R0 ;  /* 0x00000000ff00723e */ /* 0x000fc800000000ff */
[----:B------:R-:W-:Y:S01]  /*d610*/  PRMT R19, R0, 0x7610, R19 ;  /* 0x0000761000137816 */ /* 0x000fe20000000013 */
[----:B------:R-:W-:Y:S05]  /*d620*/  BRA `(.L_x_2267) ;  /* 0x00000a6000007947 */ /* 0x000fea0003800000 */
.L_x_2275:
        /* <DEDUP_REMOVED lines=28> */
.L_x_2278:
        /* <DEDUP_REMOVED lines=15> */
.L_x_2277:
[----:B------:R-:W2:Y:S02]  /*d8e0*/  LDG.E.U16 R0, [R2.64] ;  /* 0x0000002402007981 */ /* 0x000ea4000c1e1500 */
[----:B--2---:R-:W-:-:S04]  /*d8f0*/  PRMT R0, RZ, 0x5410, R0 ;  /* 0x00005410ff007816 */ /* 0x004fc80000000000 */
[----:B------:R-:W-:-:S04]  /*d900*/  F2FP.PACK_AB R0, RZ, R0 ;  /* 0x00000000ff00723e */ /* 0x000fc800000000ff */
[----:B------:R-:W-:Y:S01]  /*d910*/  PRMT R19, R0, 0x7610, R19 ;  /* 0x0000761000137816 */ /* 0x000fe20000000013 */
[----:B------:R-:W-:Y:S05]  /*d920*/  BRA `(.L_x_2267) ;  /* 0x0000076000007947 */ /* 0x000fea0003800000 */
.L_x_2274:
        /* <DEDUP_REMOVED lines=12> */
.L_x_2281:
        /* <DEDUP_REMOVED lines=21> */
.L_x_2285:
[----:B------:R-:W-:Y:S05]  /*db40*/  BSYNC B1 ;  /* 0x0000000000017941 */ /* 0x000fea0003800000 */
.L_x_2284:
[----:B------:R-:W-:Y:S01]  /*db50*/  LEA R3, R0, 0x3b800000, 0x17 ;  /* 0x3b80000000037811 */ /* 0x000fe200078eb8ff */
[----:B------:R-:W-:-:S05]  /*db60*/  IMAD.SHL.U32 R0, R2, 0x100000, RZ ;  /* 0x0010000002007824 */ /* 0x000fca00078e00ff */
[----:B------:R-:W-:Y:S02]  /*db70*/  LOP3.LUT R0, R3, R0, R4, 0xfe, !PT ;  /* 0x0000000003007212 */ /* 0x000fe400078efe04 */
.L_x_2283:
[----:B------:R-:W-:Y:S05]  /*db80*/  BSYNC B0 ;  /* 0x0000000000007941 */ /* 0x000fea0003800000 */
.L_x_2282:
[----:B------:R-:W-:-:S04]  /*db90*/  F2FP.PACK_AB R0, RZ, R0 ;  /* 0x00000000ff00723e */ /* 0x000fc800000000ff */
[----:B------:R-:W-:Y:S01]  /*dba0*/  PRMT R19, R0, 0x7610, R19 ;  /* 0x0000761000137816 */ /* 0x000fe20000000013 */
[----:B------:R-:W-:Y:S05]  /*dbb0*/  BRA `(.L_x_2267) ;  /* 0x000004d000007947 */ /* 0x000fea0003800000 */
.L_x_2280:
        /* <DEDUP_REMOVED lines=21> */
.L_x_2289:
[----:B------:R-:W-:Y:S05]  /*dd10*/  BSYNC B1 ;  /* 0x0000000000017941 */ /* 0x000fea0003800000 */
.L_x_2288:
[----:B------:R-:W-:Y:S01]  /*dd20*/  LEA R3, R0, 0x37800000, 0x17 ;  /* 0x3780000000037811 */ /* 0x000fe200078eb8ff */
[----:B------:R-:W-:-:S05]  /*dd30*/  IMAD.SHL.U32 R0, R2, 0x200000, RZ ;  /* 0x0020000002007824 */ /* 0x000fca00078e00ff */
[----:B------:R-:W-:Y:S02]  /*dd40*/  LOP3.LUT R0, R3, R0, R4, 0xfe, !PT ;  /* 0x0000000003007212 */ /* 0x000fe400078efe04 */
.L_x_2287:
[----:B------:R-:W-:Y:S05]  /*dd50*/  BSYNC B0 ;  /* 0x0000000000007941 */ /* 0x000fea0003800000 */
.L_x_2286:
[----:B------:R-:W-:-:S04]  /*dd60*/  F2FP.PACK_AB R0, RZ, R0 ;  /* 0x00000000ff00723e */ /* 0x000fc800000000ff */
[----:B------:R-:W-:Y:S01]  /*dd70*/  PRMT R19, R0, 0x7610, R19 ;  /* 0x0000761000137816 */ /* 0x000fe20000000013 */
[----:B------:R-:W-:Y:S05]  /*dd80*/  BRA `(.L_x_2267) ;  /* 0x0000030000007947 */ /* 0x000fea0003800000 */
.L_x_2279:
        /* <DEDUP_REMOVED lines=14> */
.L_x_2293:
[----:B------:R-:W-:Y:S05]  /*de70*/  BSYNC B0 ;  /* 0x0000000000007941 */ /* 0x000fea0003800000 */
.L_x_2292:
[----:B------:R-:W-:-:S04]  /*de80*/  F2FP.PACK_AB R0, RZ, R0 ;  /* 0x00000000ff00723e */ /* 0x000fc800000000ff */
[----:B------:R-:W-:Y:S01]  /*de90*/  PRMT R19, R0, 0x7610, R19 ;  /* 0x0000761000137816 */ /* 0x000fe20000000013 */
[----:B------:R-:W-:Y:S05]  /*dea0*/  BRA `(.L_x_2267) ;  /* 0x000001e000007947 */ /* 0x000fea0003800000 */
.L_x_2266:
        /* <DEDUP_REMOVED lines=21> */
.L_x_2291:
[----:B------:R-:W2:Y:S02]  /*e000*/  LDG.E.64 R2, [R2.64] ;  /* 0x0000002402027981 */ /* 0x000ea4000c1e1b00 */
[----:B--2---:R-:W0:Y:S02]  /*e010*/  I2F.U64 R0, R2 ;  /* 0x0000000200007312 */ /* 0x004e240000301000 */
[----:B0-----:R-:W-:-:S04]  /*e020*/  F2FP.PACK_AB R0, RZ, R0 ;  /* 0x00000000ff00723e */ /* 0x001fc800000000ff */
[----:B------:R-:W-:Y:S01]  /*e030*/  PRMT R19, R0, 0x7610, R19 ;  /* 0x0000761000137816 */ /* 0x000fe20000000013 */
[----:B------:R-:W-:Y:S05]  /*e040*/  BRA `(.L_x_2267) ;  /* 0x0000004000007947 */ /* 0x000fea0003800000 */
.L_x_2290:
[----:B------:R-:W2:Y:S02]  /*e050*/  LDG.E R2, [R2.64] ;  /* 0x0000002402027981 */ /* 0x000ea4000c1e1900 */
[----:B--2---:R-:W0:Y:S02]  /*e060*/  I2F.U32 R0, R2 ;  /* 0x0000000200007306 */ /* 0x004e240000201000 */
[----:B0-----:R-:W-:-:S04]  /*e070*/  F2FP.PACK_AB R0, RZ, R0 ;  /* 0x00000000ff00723e */ /* 0x001fc800000000ff */
[----:B------:R-:W-:Y:S02]  /*e080*/  PRMT R19, R0, 0x7610, R19 ;  /* 0x0000761000137816 */ /* 0x000fe40000000013 */
.L_x_2267:
        /* <DEDUP_REMOVED lines=18> */
.L_x_2297:
[----:B------:R-:W2:Y:S02]  /*e1b0*/  LDG.E.U8 R2, [R2.64] ;  /* 0x0000002402027981 */ /* 0x000ea4000c1e1100 */
[----:B--2---:R-:W0:Y:S02]  /*e1c0*/  I2F.U16 R0, R2 ;  /* 0x0000000200007306 */ /* 0x004e240000101000 */
[----:B0-----:R-:W-:Y:S01]  /*e1d0*/  F2FP.PACK_AB R0, RZ, R0 ;  /* 0x00000000ff00723e */ /* 0x001fe200000000ff */
[----:B------:R-:W-:Y:S05]  /*e1e0*/  BRA `(.L_x_2299) ;  /* 0x00000e1000007947 */ /* 0x000fea0003800000 */
.L_x_2296:
        /* <DEDUP_REMOVED lines=10> */
.L_x_2301:
[----:B------:R-:W2:Y:S02]  /*e290*/  LDG.E R2, [R2.64] ;  /* 0x0000002402027981 */ /* 0x000ea4000c1e1900 */
[----:B--2---:R-:W0:Y:S02]  /*e2a0*/  I2F R0, R2 ;  /* 0x0000000200007306 */ /* 0x004e240000201400 */
[----:B0-----:R-:W-:Y:S01]  /*e2b0*/  F2FP.PACK_AB R0, RZ, R0 ;  /* 0x00000000ff00723e */ /* 0x001fe200000000ff */
[----:B------:R-:W-:Y:S05]  /*e2c0*/  BRA `(.L_x_2299) ;  /* 0x00000d3000007947 */ /* 0x000fea0003800000 */
.L_x_2300:
[----:B------:R-:W2:Y:S02]  /*e2d0*/  LDG.E.U16 R2, [R2.64] ;  /* 0x0000002402027981 */ /* 0x000ea4000c1e1500 */
[----:B--2---:R-:W0:Y:S02]  /*e2e0*/  I2F.S16 R0, R2 ;  /* 0x0000000200007306 */ /* 0x004e240000101400 */
[----:B0-----:R-:W-:Y:S01]  /*e2f0*/  F2FP.PACK_AB R0, RZ, R0 ;  /* 0x00000000ff00723e */ /* 0x001fe200000000ff */
[----:B------:R-:W-:Y:S05]  /*e300*/  BRA `(.L_x_2299) ;  /* 0x00000cf000007947 */ /* 0x000fea0003800000 */
.L_x_2295:
        /* <DEDUP_REMOVED lines=9> */
.L_x_2303:
[----:B------:R0:W5:Y:S01]  /*e3a0*/  LDG.E.U16 R0, [R2.64] ;  /* 0x0000002402007981 */ /* 0x000162000c1e1500 */
[----:B------:R-:W-:Y:S05]  /*e3b0*/  BRA `(.L_x_2299) ;  /* 0x00000c4000007947 */ /* 0x000fea0003800000 */
.L_x_2302:
        /* <DEDUP_REMOVED lines=9> */
.L_x_2305:
[----:B------:R0:W5:Y:S01]  /*e450*/  LDG.E.U16 R0, [R2.64] ;  /* 0x0000002402007981 */ /* 0x000162000c1e1500 */
[----:B------:R-:W-:Y:S05]  /*e460*/  BRA `(.L_x_2299) ;  /* 0x00000b9000007947 */ /* 0x000fea0003800000 */
.L_x_2304:
[----:B------:R-:W2:Y:S02]  /*e470*/  LDG.E.64 R2, [R2.64] ;  /* 0x0000002402027981 */ /* 0x000ea4000c1e1b00 */
[----:B--2---:R-:W0:Y:S01]  /*e480*/  F2F.F32.F64 R0, R2 ;  /* 0x0000000200007310 */ /* 0x004e220000301000 */
[----:B------:R-:W0:-:S14]  /*e490*/  DSETP.GEU.AND P0, PT, |R2|, c[0x2][0x0], PT ;  /* 0x008000000200762a */ /* 0x000e1c0003f0e200 */
[----:B0-----:R-:W-:-:S05]  /*e4a0*/  @!P0 FMUL R0, R0, 1.175494350822287508e-38 ;  /* 0x0080000000008820 */ /* 0x001fca0000400000 */
[----:B------:R-:W-:Y:S01]  /*e4b0*/  F2FP.PACK_AB R0, RZ, R0 ;  /* 0x00000000ff00723e */ /* 0x000fe200000000ff */
[----:B------:R-:W-:Y:S05]  /*e4c0*/  BRA `(.L_x_2299) ;  /* 0x00000b3000007947 */ /* 0x000fea0003800000 */
.L_x_2294:
        /* <DEDUP_REMOVED lines=13> */
.L_x_2308:
[----:B------:R-:W2:Y:S02]  /*e5a0*/  LDG.E.64 R2, [R2.64] ;  /* 0x0000002402027981 */ /* 0x000ea4000c1e1b00 */
[----:B--2---:R-:W0:Y:S01]  /*e5b0*/  F2F.F32.F64 R0, R2 ;  /* 0x0000000200007310 */ /* 0x004e220000301000 */
[----:B------:R-:W0:-:S14]  /*e5c0*/  DSETP.GEU.AND P0, PT, |R2|, c[0x2][0x0], PT ;  /* 0x008000000200762a */ /* 0x000e1c0003f0e200 */
[----:B0-----:R-:W-:-:S05]  /*e5d0*/  @!P0 FMUL R0, R0, 1.175494350822287508e-38 ;  /* 0x0080000000008820 */ /* 0x001fca0000400000 */
[----:B------:R-:W-:Y:S01]  /*e5e0*/  F2FP.PACK_AB R0, RZ, R0 ;  /* 0x00000000ff00723e */ /* 0x000fe200000000ff */
[----:B------:R-:W-:Y:S05]  /*e5f0*/  BRA `(.L_x_2299) ;  /* 0x00000a0000007947 */ /* 0x000fea0003800000 */
.L_x_2307:
        /* <DEDUP_REMOVED lines=28> */
.L_x_2310:
        /* <DEDUP_REMOVED lines=15> */
.L_x_2309:
[----:B------:R-:W2:Y:S02]  /*e8b0*/  LDG.E.U16 R0, [R2.64] ;  /* 0x0000002402007981 */ /* 0x000ea4000c1e1500 */
[----:B--2---:R-:W-:-:S04]  /*e8c0*/  PRMT R0, RZ, 0x5410, R0 ;  /* 0x00005410ff007816 */ /* 0x004fc80000000000 */
[----:B------:R-:W-:Y:S01]  /*e8d0*/  F2FP.PACK_AB R0, RZ, R0 ;  /* 0x00000000ff00723e */ /* 0x000fe200000000ff */
[----:B------:R-:W-:Y:S05]  /*e8e0*/  BRA `(.L_x_2299) ;  /* 0x0000071000007947 */ /* 0x000fea0003800000 */
.L_x_2306:
        /* <DEDUP_REMOVED lines=12> */
.L_x_2313:
        /* <DEDUP_REMOVED lines=21> */
.L_x_2317:
[----:B------:R-:W-:Y:S05]  /*eb00*/  BSYNC B1 ;  /* 0x0000000000017941 */ /* 0x000fea0003800000 */
.L_x_2316:
[----:B------:R-:W-:Y:S01]  /*eb10*/  LEA R3, R0, 0x3b800000, 0x17 ;  /* 0x3b80000000037811 */ /* 0x000fe200078eb8ff */
[----:B------:R-:W-:-:S05]  /*eb20*/  IMAD.SHL.U32 R0, R2, 0x100000, RZ ;  /* 0x0010000002007824 */ /* 0x000fca00078e00ff */
[----:B------:R-:W-:Y:S02]  /*eb30*/  LOP3.LUT R0, R3, R0, R4, 0xfe, !PT ;  /* 0x0000000003007212 */ /* 0x000fe400078efe04 */
.L_x_2315:
[----:B------:R-:W-:Y:S05]  /*eb40*/  BSYNC B0 ;  /* 0x0000000000007941 */ /* 0x000fea0003800000 */
.L_x_2314:
[----:B------:R-:W-:Y:S01]  /*eb50*/  F2FP.PACK_AB R0, RZ, R0 ;  /* 0x00000000ff00723e */ /* 0x000fe200000000ff */
[----:B------:R-:W-:Y:S05]  /*eb60*/  BRA `(.L_x_2299) ;  /* 0x0000049000007947 */ /* 0x000fea0003800000 */
.L_x_2312:
        /* <DEDUP_REMOVED lines=21> */
.L_x_2321:
[----:B------:R-:W-:Y:S05]  /*ecc0*/  BSYNC B1 ;  /* 0x0000000000017941 */ /* 0x000fea0003800000 */
.L_x_2320:
[----:B------:R-:W-:Y:S01]  /*ecd0*/  LEA R3, R0, 0x37800000, 0x17 ;  /* 0x3780000000037811 */ /* 0x000fe200078eb8ff */
[----:B------:R-:W-:-:S05]  /*ece0*/  IMAD.SHL.U32 R0, R2, 0x200000, RZ ;  /* 0x0020000002007824 */ /* 0x000fca00078e00ff */
[----:B------:R-:W-:Y:S02]  /*ecf0*/  LOP3.LUT R0, R3, R0, R4, 0xfe, !PT ;  /* 0x0000000003007212 */ /* 0x000fe400078efe04 */
.L_x_2319:
[----:B------:R-:W-:Y:S05]  /*ed00*/  BSYNC B0 ;  /* 0x0000000000007941 */ /* 0x000fea0003800000 */
.L_x_2318:
[----:B------:R-:W-:Y:S01]  /*ed10*/  F2FP.PACK_AB R0, RZ, R0 ;  /* 0x00000000ff00723e */ /* 0x000fe200000000ff */
[----:B------:R-:W-:Y:S05]  /*ed20*/  BRA `(.L_x_2299) ;  /* 0x000002d000007947 */ /* 0x000fea0003800000 */
.L_x_2311:
        /* <DEDUP_REMOVED lines=14> */
.L_x_2325:
[----:B------:R-:W-:Y:S05]  /*ee10*/  BSYNC B0 ;  /* 0x0000000000007941 */ /* 0x000fea0003800000 */
.L_x_2324:
[----:B------:R-:W-:Y:S01]  /*ee20*/  F2FP.PACK_AB R0, RZ, R0 ;  /* 0x00000000ff00723e */ /* 0x000fe200000000ff */
[----:B------:R-:W-:Y:S05]  /*ee30*/  BRA `(.L_x_2299) ;  /* 0x000001c000007947 */ /* 0x000fea0003800000 */
.L_x_2298:
        /* <DEDUP_REMOVED lines=21> */
.L_x_2323:
[----:B------:R-:W2:Y:S02]  /*ef90*/  LDG.E.64 R2, [R2.64] ;  /* 0x0000002402027981 */ /* 0x000ea4000c1e1b00 */
[----:B--2---:R-:W0:Y:S02]  /*efa0*/  I2F.U64 R0, R2 ;  /* 0x0000000200007312 */ /* 0x004e240000301000 */
[----:B0-----:R-:W-:Y:S01]  /*efb0*/  F2FP.PACK_AB R0, RZ, R0 ;  /* 0x00000000ff00723e */ /* 0x001fe200000000ff */
[----:B------:R-:W-:Y:S05]  /*efc0*/  BRA `(.L_x_2299) ;  /* 0x0000003000007947 */ /* 0x000fea0003800000 */
.L_x_2322:
[----:B------:R-:W2:Y:S02]  /*efd0*/  LDG.E R2, [R2.64] ;  /* 0x0000002402027981 */ /* 0x000ea4000c1e1900 */
[----:B--2---:R-:W0:Y:S02]  /*efe0*/  I2F.U32 R0, R2 ;  /* 0x0000000200007306 */ /* 0x004e240000201000 */
[----:B0-----:R-:W-:-:S06]  /*eff0*/  F2FP.PACK_AB R0, RZ, R0 ;  /* 0x00000000ff00723e */ /* 0x001fcc00000000ff */
.L_x_2299:
        /* <DEDUP_REMOVED lines=19> */
[----:B0-----:R-:W-:Y:S01]  /*f130*/  STG.E.U8 [R16.64], R3 ;  /* 0x0000000310007986 */ /* 0x001fe2000c101124 */
[----:B------:R-:W-:Y:S05]  /*f140*/  EXIT ;  /* 0x000000000000794d */ /* 0x000fea0003800000 */
.L_x_2329:
[----:B------:R-:W-:-:S06]  /*f150*/  HADD2.F32 R3, -RZ, R19.H0_H0 ;  /* 0x20000013ff037230 */ /* 0x000fcc0000004100 */
[----:B------:R-:W0:Y:S02]  /*f160*/  F2I.S64.TRUNC R2, R3 ;  /* 0x0000000300027311 */ /* 0x000e24000020d900 */
[----:B0-----:R-:W-:Y:S01]  /*f170*/  STG.E.U8 [R16.64], R2 ;  /* 0x0000000210007986 */ /* 0x001fe2000c101124 */
[----:B------:R-:W-:Y:S05]  /*f180*/  EXIT ;  /* 0x000000000000794d */ /* 0x000fea0003800000 */
.L_x_2328:
        /* <DEDUP_REMOVED lines=8> */
[----:B0-----:R-:W-:Y:S01]  /*f210*/  STG.E.64 [R16.64], R2 ;  /* 0x0000000210007986 */ /* 0x001fe2000c101b24 */
[----:B------:R-:W-:Y:S05]  /*f220*/  EXIT ;  /* 0x000000000000794d */ /* 0x000fea0003800000 */
.L_x_2332:
[----:B------:R-:W-:-:S06]  /*f230*/  HADD2.F32 R19, -RZ, R19.H0_H0 ;  /* 0x20000013ff137230 */ /* 0x000fcc0000004100 */
[----:B------:R-:W0:Y:S02]  /*f240*/  F2I.FTZ.TRUNC.NTZ R19, R19 ;  /* 0x0000001300137305 */ /* 0x000e24000021f100 */
[----:B0-----:R-:W-:Y:S01]  /*f250*/  STG.E [R16.64], R19 ;  /* 0x0000001310007986 */ /* 0x001fe2000c101924 */
[----:B------:R-:W-:Y:S05]  /*f260*/  EXIT ;  /* 0x000000000000794d */ /* 0x000fea0003800000 */
.L_x_2331:
[----:B------:R-:W-:-:S06]  /*f270*/  HADD2.F32 R19, -RZ, R19.H0_H0 ;  /* 0x20000013ff137230 */ /* 0x000fcc0000004100 */
[----:B------:R-:W0:Y:S02]  /*f280*/  F2I.FTZ.TRUNC.NTZ R19, R19 ;  /* 0x0000001300137305 */ /* 0x000e24000021f100 */
[----:B0-----:R-:W-:Y:S01]  /*f290*/  STG.E.U16 [R16.64], R19 ;  /* 0x0000001310007986 */ /* 0x001fe2000c101524 */
[----:B------:R-:W-:Y:S05]  /*f2a0*/  EXIT ;  /* 0x000000000000794d */ /* 0x000fea0003800000 */
.L_x_2327:
[----:B------:R-:W-:-:S13]  /*f2b0*/  ISETP.GT.AND P0, PT, R2, 0x6, PT ;  /* 0x000000060200780c */ /* 0x000fda0003f04270 */
[----:B------:R-:W-:Y:S05]  /*f2c0*/  @P0 BRA `(.L_x_2333) ;  /* 0x0000009000000947 */ /* 0x000fea0003800000 */
[----:B------:R-:W-:-:S13]  /*f2d0*/  ISETP.NE.AND P0, PT, R2, 0x5, PT ;  /* 0x000000050200780c */ /* 0x000fda0003f05270 */
[----:B------:R-:W-:Y:S05]  /*f2e0*/  @!P0 BRA `(.L_x_2334) ;  /* 0x0000005000008947 */ /* 0x000fea0003800000 */
[----:B------:R-:W-:-:S13]  /*f2f0*/  ISETP.NE.AND P0, PT, R2, 0x6, PT ;  /* 0x000000060200780c */ /* 0x000fda0003f05270 */
[----:B------:R-:W-:Y:S05]  /*f300*/  @P0 BRA `(.L_x_2330) ;  /* 0x00000b1000000947 */ /* 0x000fea0003800000 */
[----:B------:R-:W-:-:S05]  /*f310*/  HADD2.F32 R19, -RZ, R19.H0_H0 ;  /* 0x20000013ff137230 */ /* 0x000fca0000004100 */
[----:B------:R-:W-:Y:S01]  /*f320*/  STG.E [R16.64], R19 ;  /* 0x0000001310007986 */ /* 0x000fe2000c101924 */
[----:B------:R-:W-:Y:S05]  /*f330*/  EXIT ;  /* 0x000000000000794d */ /* 0x000fea0003800000 */
.L_x_2334:
[----:B------:R-:W-:Y:S01]  /*f340*/  STG.E.U16 [R16.64], R19 ;  /* 0x0000001310007986 */ /* 0x000fe2000c101524 */
[----:B------:R-:W-:Y:S05]  /*f350*/  EXIT ;  /* 0x000000000000794d */ /* 0x000fea0003800000 */
.L_x_2333:
        /* <DEDUP_REMOVED lines=8> */
[----:B------:R-:W-:Y:S01]  /*f3e0*/  STG.E.64 [R16.64], R2 ;  /* 0x0000000210007986 */ /* 0x000fe2000c101b24 */
[----:B------:R-:W-:Y:S05]  /*f3f0*/  EXIT ;  /* 0x000000000000794d */ /* 0x000fea0003800000 */
.L_x_2336:
[----:B------:R-:W-:-:S05]  /*f400*/  HADD2.F32 R0, -RZ, R19.H0_H0 ;  /* 0x20000013ff007230 */ /* 0x000fca0000004100 */
[----:B------:R-:W-:-:S04]  /*f410*/  F2FP.PACK_AB R0, RZ, R0 ;  /* 0x00000000ff00723e */ /* 0x000fc800000000ff */
[----:B------:R-:W-:-:S05]  /*f420*/  PRMT R0, R0, 0x5410, RZ ;  /* 0x0000541000007816 */ /* 0x000fca00000000ff */
[----:B------:R-:W-:Y:S01]  /*f430*/  STG.E [R16.64], R0 ;  /* 0x0000000010007986 */ /* 0x000fe2000c101924 */
[----:B------:R-:W-:Y:S05]  /*f440*/  EXIT ;  /* 0x000000000000794d */ /* 0x000fea0003800000 */
.L_x_2335:
[----:B------:R-:W-:-:S05]  /*f450*/  HADD2.F32 R2, -RZ, R19.H0_H0 ;  /* 0x20000013ff027230 */ /* 0x000fca0000004100 */
[----:B------:R-:W-:-:S06]  /*f460*/  FMUL.FTZ R2, R2, 1 ;  /* 0x3f80000002027820 */ /* 0x000fcc0000410000 */
[----:B------:R-:W0:Y:S02]  /*f470*/  F2F.F64.F32 R2, R2 ;  /* 0x0000000200027310 */ /* 0x000e240000201800 */
[----:B0-----:R-:W-:Y:S01]  /*f480*/  STG.E.64 [R16.64], R2 ;  /* 0x0000000210007986 */ /* 0x001fe2000c101b24 */
[----:B------:R-:W-:Y:S05]  /*f490*/  EXIT ;  /* 0x000000000000794d */ /* 0x000fea0003800000 */
.L_x_2326:
        /* <DEDUP_REMOVED lines=11> */
[----:B------:R-:W-:Y:S01]  /*f550*/  STG.E.U8 [R16.64], R3 ;  /* 0x0000000310007986 */ /* 0x000fe2000c101124 */
[----:B------:R-:W-:Y:S05]  /*f560*/  EXIT ;  /* 0x000000000000794d */ /* 0x000fea0003800000 */
.L_x_2339:
[----:B------:R-:W-:Y:S01]  /*f570*/  HADD2.F32 R19, -RZ, R19.H0_H0 ;  /* 0x20000013ff137230 */ /* 0x000fe20000004100 */
[----:B------:R-:W-:-:S04]  /*f580*/  CS2R R6, SRZ ;  /* 0x0000000000067805 */ /* 0x000fc8000001ff00 */
[----:B------:R-:W-:-:S06]  /*f590*/  FMUL.FTZ R4, R19, 1 ;  /* 0x3f80000013047820 */ /* 0x000fcc0000410000 */
[----:B------:R-:W0:Y:S02]  /*f5a0*/  F2F.F64.F32 R4, R4 ;  /* 0x0000000400047310 */ /* 0x000e240000201800 */
[----:B0-----:R-:W-:Y:S01]  /*f5b0*/  STG.E.128 [R16.64], R4 ;  /* 0x0000000410007986 */ /* 0x001fe2000c101d24 */
[----:B------:R-:W-:Y:S05]  /*f5c0*/  EXIT ;  /* 0x000000000000794d */ /* 0x000fea0003800000 */
.L_x_2338:
        /* <DEDUP_REMOVED lines=21> */
.L_x_2343:
[----:B------:R-:W-:Y:S05]  /*f720*/  BSYNC B0 ;  /* 0x0000000000007941 */ /* 0x000fea0003800000 */
.L_x_2342:
[----:B------:R-:W-:-:S05]  /*f730*/  LOP3.LUT R3, R0, R3, RZ, 0xfc, !PT ;  /* 0x0000000300037212 */ /* 0x000fca00078efcff */
[----:B------:R-:W-:Y:S01]  /*f740*/  STG.E.U8 [R16.64], R3 ;  /* 0x0000000310007986 */ /* 0x000fe2000c101124 */
[----:B------:R-:W-:Y:S05]  /*f750*/  EXIT ;  /* 0x000000000000794d */ /* 0x000fea0003800000 */
.L_x_2341:
        /* <DEDUP_REMOVED lines=13> */
.L_x_2345:
[----:B------:R-:W-:Y:S01]  /*f830*/  IMAD.MOV.U32 R0, RZ, RZ, 0x7f ;  /* 0x0000007fff007424 */ /* 0x000fe200078e00ff */
[----:B------:R-:W-:-:S04]  /*f840*/  ISETP.GT.U32.AND P0, PT, R2, 0x7f800000, PT ;  /* 0x7f8000000200780c */ /* 0x000fc80003f04070 */
[----:B------:R-:W-:-:S04]  /*f850*/  SEL R0, R0, 0x7c, P0 ;  /* 0x0000007c00007807 */ /* 0x000fc80000000000 */
.L_x_2346:
[----:B------:R-:W-:Y:S05]  /*f860*/  BSYNC B0 ;  /* 0x0000000000007941 */ /* 0x000fea0003800000 */
.L_x_2344:
[----:B------:R-:W-:-:S04]  /*f870*/  LOP3.LUT R2, R19, 0x80000000, RZ, 0xc0, !PT ;  /* 0x8000000013027812 */ /* 0x000fc800078ec0ff */
[----:B------:R-:W-:-:S04]  /*f880*/  SHF.R.U32.HI R3, RZ, 0x18, R2 ;  /* 0x00000018ff037819 */ /* 0x000fc80000011602 */
[----:B------:R-:W-:-:S05]  /*f890*/  LOP3.LUT R3, R0, R3, RZ, 0xfc, !PT ;  /* 0x0000000300037212 */ /* 0x000fca00078efcff */
[----:B------:R-:W-:Y:S01]  /*f8a0*/  STG.E.U8 [R16.64], R3 ;  /* 0x0000000310007986 */ /* 0x000fe2000c101124 */
[----:B------:R-:W-:Y:S05]  /*f8b0*/  EXIT ;  /* 0x000000000000794d */ /* 0x000fea0003800000 */
.L_x_2340:
[----:B------:R-:W-:-:S05]  /*f8c0*/  HADD2.F32 R0, -RZ, R19.H0_H0 ;  /* 0x20000013ff007230 */ /* 0x000fca0000004100 */
[----:B------:R-:W-:-:S05]  /*f8d0*/  F2FP.BF16.PACK_AB R0, RZ, R0 ;  /* 0x00000000ff00723e */ /* 0x000fca00000010ff */
[----:B------:R-:W-:Y:S01]  /*f8e0*/  STG.E.U16 [R16.64], R0 ;  /* 0x0000000010007986 */ /* 0x000fe2000c101524 */
[----:B------:R-:W-:Y:S05]  /*f8f0*/  EXIT ;  /* 0x000000000000794d */ /* 0x000fea0003800000 */
.L_x_2337:
        /* <DEDUP_REMOVED lines=10> */
[----:B0-----:R-:W-:Y:S01]  /*f9a0*/  STG.E.U16 [R16.64], R3 ;  /* 0x0000000310007986 */ /* 0x001fe2000c101524 */
[----:B------:R-:W-:Y:S05]  /*f9b0*/  EXIT ;  /* 0x000000000000794d */ /* 0x000fea0003800000 */
.L_x_2349:
        /* <DEDUP_REMOVED lines=17> */
.L_x_2352:
[----:B------:R-:W-:-:S04]  /*fad0*/  LOP3.LUT R2, R19, 0x80000000, RZ, 0xc0, !PT ;  /* 0x8000000013027812 */ /* 0x000fc800078ec0ff */
[----:B------:R-:W-:-:S04]  /*fae0*/  SHF.R.U32.HI R3, RZ, 0x18, R2 ;  /* 0x00000018ff037819 */ /* 0x000fc80000011602 */
[----:B------:R-:W-:-:S04]  /*faf0*/  LOP3.LUT R0, R0, R3, RZ, 0xfc, !PT ;  /* 0x0000000300007212 */ /* 0x000fc800078efcff */
[----:B------:R-:W-:Y:S02]  /*fb00*/  PRMT R8, R0, 0x7610, R8 ;  /* 0x0000761000087816 */ /* 0x000fe40000000008 */
.L_x_2351:
[----:B------:R-:W-:Y:S05]  /*fb10*/  BSYNC B0 ;  /* 0x0000000000007941 */ /* 0x000fea0003800000 */
.L_x_2350:
[----:B------:R-:W-:Y:S01]  /*fb20*/  STG.E.U8 [R16.64], R8 ;  /* 0x0000000810007986 */ /* 0x000fe2000c101124 */
[----:B------:R-:W-:Y:S05]  /*fb30*/  EXIT ;  /* 0x000000000000794d */ /* 0x000fea0003800000 */
.L_x_2348:
        /* <DEDUP_REMOVED lines=17> */
.L_x_2355:
[----:B------:R-:W-:-:S04]  /*fc50*/  LOP3.LUT R2, R19, 0x80000000, RZ, 0xc0, !PT ;  /* 0x8000000013027812 */ /* 0x000fc800078ec0ff */
[----:B------:R-:W-:-:S04]  /*fc60*/  SHF.R.U32.HI R3, RZ, 0x18, R2 ;  /* 0x00000018ff037819 */ /* 0x000fc80000011602 */
[----:B------:R-:W-:-:S04]  /*fc70*/  LOP3.LUT R0, R0, R3, RZ, 0xfc, !PT ;  /* 0x0000000300007212 */ /* 0x000fc800078efcff */
[----:B------:R-:W-:Y:S02]  /*fc80*/  PRMT R8, R0, 0x7610, R8 ;  /* 0x0000761000087816 */ /* 0x000fe40000000008 */
.L_x_2354:
[----:B------:R-:W-:Y:S05]  /*fc90*/  BSYNC B0 ;  /* 0x0000000000007941 */ /* 0x000fea0003800000 */
.L_x_2353:
[----:B------:R-:W-:Y:S01]  /*fca0*/  STG.E.U8 [R16.64], R8 ;  /* 0x0000000810007986 */ /* 0x000fe2000c101124 */
[----:B------:R-:W-:Y:S05]  /*fcb0*/  EXIT ;  /* 0x000000000000794d */ /* 0x000fea0003800000 */
.L_x_2347:
        /* <DEDUP_REMOVED lines=22> */
.L_x_2330:
        /* <DEDUP_REMOVED lines=20> */
.L_x_2357:
[----:B------:R-:W-:-:S06]  /*ff60*/  HADD2.F32 R2, -RZ, R19.H0_H0 ;  /* 0x20000013ff027230 */ /* 0x000fcc0000004100 */
[----:B------:R-:W0:Y:S02]  /*ff70*/  F2I.U64.TRUNC R2, R2 ;  /* 0x0000000200027311 */ /* 0x000e24000020d800 */
[----:B0-----:R-:W-:Y:S01]  /*ff80*/  STG.E.64 [R16.64], R2 ;  /* 0x0000000210007986 */ /* 0x001fe2000c101b24 */
[----:B------:R-:W-:Y:S05]  /*ff90*/  EXIT ;  /* 0x000000000000794d */ /* 0x000fea0003800000 */
.L_x_2356:
[----:B------:R-:W-:-:S06]  /*ffa0*/  HADD2.F32 R19, -RZ, R19.H0_H0 ;  /* 0x20000013ff137230 */ /* 0x000fcc0000004100 */
[----:B------:R-:W0:Y:S02]  /*ffb0*/  F2I.FTZ.U32.TRUNC.NTZ R19, R19 ;  /* 0x0000001300137305 */ /* 0x000e24000021f000 */
[----:B0-----:R-:W-:Y:S01]  /*ffc0*/  STG.E [R16.64], R19 ;  /* 0x0000001310007986 */ /* 0x001fe2000c101924 */
[----:B------:R-:W-:Y:S05]  /*ffd0*/  EXIT ;  /* 0x000000000000794d */ /* 0x000fea0003800000 */
.L_x_2358:
        /* <DEDUP_REMOVED lines=10> */
.L_x_17736:


//--------------------- .text._ZN2at6native27unrolled_elementwise_kernelINS0_13BinaryFunctorIN3c104HalfES4_S4_NS0_15binary_internal10DivFunctorIS4_EEEESt5arrayIPcLm3EELi4E23TrivialOffsetCalculatorILi2EjESC_ILi1EjENS0_6memory12LoadWithCastILi2EEENSF_13StoreWithCastILi1EEEEEviT_T0_T2_T3_T4_T5_ --------------------------
	.section	.text._ZN2at6native27unrolled_elementwise_kernelINS0_13BinaryFunctorIN3c104HalfES4_S4_NS0_15binary_internal10DivFunctorIS4_EEEESt5arrayIPcLm3EELi4E23TrivialOffsetCalculatorILi2EjESC_ILi1EjENS0_6memory12LoadWithCastILi2EEENSF_13StoreWithCastILi1EEEEEviT_T0_T2_T3_T4_T5_,"ax",@progbits
	.sectioninfo	@"SHI_REGISTERS=31"
	.align	128
        .global         _ZN2at6native27unrolled_elementwise_kernelINS0_13BinaryFunctorIN3c104HalfES4_S4_NS0_15binary_internal10DivFunctorIS4_EEEESt5arrayIPcLm3EELi4E23TrivialOffsetCalculatorILi2EjESC_ILi1EjENS0_6memory12LoadWithCastILi2EEENSF_13StoreWithCastILi1EEEEEviT_T0_T2_T3_T4_T5_
        .type           _ZN2at6native27unrolled_elementwise_kernelINS0_13BinaryFunctorIN3c104HalfES4_S4_NS0_15binary_internal10DivFunctorIS4_EEEESt5arrayIPcLm3EELi4E23TrivialOffsetCalculatorILi2EjESC_ILi1EjENS0_6memory12LoadWithCastILi2EEENSF_13StoreWithCastILi1EEEEEviT_T0_T2_T3_T4_T5_,@function
        .size           _ZN2at6native27unrolled_elementwise_kernelINS0_13BinaryFunctorIN3c104HalfES4_S4_NS0_15binary_internal10DivFunctorIS4_EEEESt5arrayIPcLm3EELi4E23TrivialOffsetCalculatorILi2EjESC_ILi1EjENS0_6memory12LoadWithCastILi2EEENSF_13StoreWithCastILi1EEEEEviT_T0_T2_T3_T4_T5_,(.L_x_17737 - _ZN2at6native27unrolled_elementwise_kernelINS0_13BinaryFunctorIN3c104HalfES4_S4_NS0_15binary_internal10DivFunctorIS4_EEEESt5arrayIPcLm3EELi4E23TrivialOffsetCalculatorILi2EjESC_ILi1EjENS0_6memory12LoadWithCastILi2EEENSF_13StoreWithCastILi1EEEEEviT_T0_T2_T3_T4_T5_)
        .other          _ZN2at6native27unrolled_elementwise_kernelINS0_13BinaryFunctorIN3c104HalfES4_S4_NS0_15binary_internal10DivFunctorIS4_EEEESt5arrayIPcLm3EELi4E23TrivialOffsetCalculatorILi2EjESC_ILi1EjENS0_6memory12LoadWithCastILi2EEENSF_13StoreWithCastILi1EEEEEviT_T0_T2_T3_T4_T5_,@"STO_CUDA_ENTRY STV_DEFAULT"
_ZN2at6native27unrolled_elementwise_kernelINS0_13BinaryFunctorIN3c104HalfES4_S4_NS0_15binary_internal10DivFunctorIS4_EEEESt5arrayIPcLm3EELi4E23TrivialOffsetCalculatorILi2EjESC_ILi1EjENS0_6memory12LoadWithCastILi2EEENSF_13StoreWithCastILi1EEEEEviT_T0_T2_T3_T4_T5_:
.text._ZN2at6native27unrolled_elementwise_kernelINS0_13BinaryFunctorIN3c104HalfES4_S4_NS0_15binary_internal10DivFunctorIS4_EEEESt5arrayIPcLm3EELi4E23TrivialOffsetCalculatorILi2EjESC_ILi1EjENS0_6memory12LoadWithCastILi2EEENSF_13StoreWithCastILi1EEEEEviT_T0_T2_T3_T4_T5_:
        /* <DEDUP_REMOVED lines=34> */
.L_x_2364:
[----:B------:R-:W2:Y:S02]  /*0220*/  LDG.E.U8 R2, [R2.64] ;  /* 0x0000002402027981 */ /* 0x000ea4000c1e1100 */
[----:B--2---:R-:W0:Y:S02]  /*0230*/  I2F.U16 R0, R2 ;  /* 0x0000000200007306 */ /* 0x004e240000101000 */
[----:B0-----:R-:W-:-:S04]  /*0240*/  F2FP.PACK_AB R0, RZ, R0 ;  /* 0x00000000ff00723e */ /* 0x001fc800000000ff */
[----:B------:R-:W-:Y:S01]  /*0250*/  PRMT R24, R0, 0x7610, R24 ;  /* 0x0000761000187816 */ /* 0x000fe20000000018 */
[----:B------:R-:W-:Y:S05]  /*0260*/  BRA `(.L_x_2366) ;  /* 0x00000ed000007947 */ /* 0x000fea0003800000 */
.L_x_2363:
        /* <DEDUP_REMOVED lines=11> */
.L_x_2368:
[----:B------:R-:W2:Y:S02]  /*0320*/  LDG.E R2, [R2.64] ;  /* 0x0000002402027981 */ /* 0x000ea4000c1e1900 */
[----:B--2---:R-:W0:Y:S02]  /*0330*/  I2F R0, R2 ;  /* 0x0000000200007306 */ /* 0x004e240000201400 */
[----:B0-----:R-:W-:-:S04]  /*0340*/  F2FP.PACK_AB R0, RZ, R0 ;  /* 0x00000000ff00723e */ /* 0x001fc800000000ff */
[----:B------:R-:W-:Y:S01]  /*0350*/  PRMT R24, R0, 0x7610, R24 ;  /* 0x0000761000187816 */ /* 0x000fe20000000018 */
[----:B------:R-:W-:Y:S05]  /*0360*/  BRA `(.L_x_2366) ;  /* 0x00000dd000007947 */ /* 0x000fea0003800000 */
.L_x_2367:
[----:B------:R-:W2:Y:S02]  /*0370*/  LDG.E.U16 R2, [R2.64] ;  /* 0x0000002402027981 */ /* 0x000ea4000c1e1500 */
[----:B--2---:R-:W0:Y:S02]  /*0380*/  I2F.S16 R0, R2 ;  /* 0x0000000200007306 */ /* 0x004e240000101400 */
[----:B0-----:R-:W-:-:S04]  /*0390*/  F2FP.PACK_AB R0, RZ, R0 ;  /* 0x00000000ff00723e */ /* 0x001fc800000000ff */
[----:B------:R-:W-:Y:S01]  /*03a0*/  PRMT R24, R0, 0x7610, R24 ;  /* 0x0000761000187816 */ /* 0x000fe20000000018 */
[----:B------:R-:W-:Y:S05]  /*03b0*/  BRA `(.L_x_2366) ;  /* 0x00000d8000007947 */ /* 0x000fea0003800000 */
.L_x_2362:
        /* <DEDUP_REMOVED lines=9> */
.L_x_2370:
[----:B------:R0:W5:Y:S01]  /*0450*/  LDG.E.U16 R24, [R2.64] ;  /* 0x0000002402187981 */ /* 0x000162000c1e1500 */
[----:B------:R-:W-:Y:S05]  /*0460*/  BRA `(.L_x_2366) ;  /* 0x00000cd000007947 */ /* 0x000fea0003800000 */
.L_x_2369:
        /* <DEDUP_REMOVED lines=9> */
.L_x_2372:
[----:B------:R0:W5:Y:S01]  /*0500*/  LDG.E.U16 R24, [R2.64] ;  /* 0x0000002402187981 */ /* 0x000162000c1e1500 */
[----:B------:R-:W-:Y:S05]  /*0510*/  BRA `(.L_x_2366) ;  /* 0x00000c2000007947 */ /* 0x000fea0003800000 */
.L_x_2371:
[----:B------:R-:W2:Y:S02]  /*0520*/  LDG.E.64 R2, [R2.64] ;  /* 0x0000002402027981 */ /* 0x000ea4000c1e1b00 */
[----:B--2---:R-:W0:Y:S01]  /*0530*/  F2F.F32.F64 R0, R2 ;  /* 0x0000000200007310 */ /* 0x004e220000301000 */
[----:B------:R-:W0:-:S14]  /*0540*/  DSETP.GEU.AND P0, PT, |R2|, c[0x2][0x0], PT ;  /* 0x008000000200762a */ /* 0x000e1c0003f0e200 */
[----:B0-----:R-:W-:-:S05]  /*0550*/  @!P0 FMUL R0, R0, 1.175494350822287508e-38 ;  /* 0x0080000000008820 */ /* 0x001fca0000400000 */
[----:B------:R-:W-:-:S04]  /*0560*/  F2FP.PACK_AB R0, RZ, R0 ;  /* 0x00000000ff00723e */ /* 0x000fc800000000ff */
[----:B------:R-:W-:Y:S01]  /*0570*/  PRMT R24, R0, 0x7610, R24 ;  /* 0x0000761000187816 */ /* 0x000fe20000000018 */
[----:B------:R-:W-:Y:S05]  /*0580*/  BRA `(.L_x_2366) ;  /* 0x00000bb000007947 */ /* 0x000fea0003800000 */
.L_x_2361:
        /* <DEDUP_REMOVED lines=14> */
.L_x_2375:
[----:B------:R-:W2:Y:S02]  /*0670*/  LDG.E.64 R2, [R2.64] ;  /* 0x0000002402027981 */ /* 0x000ea4000c1e1b00 */
[----:B--2---:R-:W0:Y:S01]  /*0680*/  F2F.F32.F64 R0, R2 ;  /* 0x0000000200007310 */ /* 0x004e220000301000 */
[----:B------:R-:W0:-:S14]  /*0690*/  DSETP.GEU.AND P0, PT, |R2|, c[0x2][0x0], PT ;  /* 0x008000000200762a */ /* 0x000e1c0003f0e200 */
[----:B0-----:R-:W-:-:S05]  /*06a0*/  @!P0 FMUL R0, R0, 1.175494350822287508e-38 ;  /* 0x0080000000008820 */ /* 0x001fca0000400000 */
[----:B------:R-:W-:-:S04]  /*06b0*/  F2FP.PACK_AB R0, RZ, R0 ;  /* 0x00000000ff00723e */ /* 0x000fc800000000ff */
[----:B------:R-:W-:Y:S01]  /*06c0*/  PRMT R24, R0, 0x7610, R24 ;  /* 0x0000761000187816 */ /* 0x000fe20000000018 */
[----:B------:R-:W-:Y:S05]  /*06d0*/  BRA `(.L_x_2366) ;  /* 0x00000a6000007947 */ /* 0x000fea0003800000 */
.L_x_2374:
        /* <DEDUP_REMOVED lines=28> */
.L_x_2377:
        /* <DEDUP_REMOVED lines=15> */
.L_x_2376:
[----:B------:R-:W2:Y:S02]  /*0990*/  LDG.E.U16 R0, [R2.64] ;  /* 0x0000002402007981 */ /* 0x000ea4000c1e1500 */
[----:B--2---:R-:W-:-:S04]  /*09a0*/  PRMT R0, RZ, 0x5410, R0 ;  /* 0x00005410ff007816 */ /* 0x004fc80000000000 */
[----:B------:R-:W-:-:S04]  /*09b0*/  F2FP.PACK_AB R0, RZ, R0 ;  /* 0x00000000ff00723e */ /* 0x000fc800000000ff */
[----:B------:R-:W-:Y:S01]  /*09c0*/  PRMT R24, R0, 0x7610, R24 ;  /* 0x0000761000187816 */ /* 0x000fe20000000018 */
[----:B------:R-:W-:Y:S05]  /*09d0*/  BRA `(.L_x_2366) ;  /* 0x0000076000007947 */ /* 0x000fea0003800000 */
.L_x_2373:
        /* <DEDUP_REMOVED lines=12> */
.L_x_2380:
        /* <DEDUP_REMOVED lines=21> */
.L_x_2384:
[----:B------:R-:W-:Y:S05]  /*0bf0*/  BSYNC B1 ;  /* 0x0000000000017941 */ /* 0x000fea0003800000 */
.L_x_2383:
[----:B------:R-:W-:Y:S01]  /*0c00*/  LEA R3, R0, 0x3b800000, 0x17 ;  /* 0x3b80000000037811 */ /* 0x000fe200078eb8ff */
[----:B------:R-:W-:-:S05]  /*0c10*/  IMAD.SHL.U32 R0, R2, 0x100000, RZ ;  /* 0x0010000002007824 */ /* 0x000fca00078e00ff */
[----:B------:R-:W-:Y:S02]  /*0c20*/  LOP3.LUT R0, R3, R0, R4, 0xfe, !PT ;  /* 0x0000000003007212 */ /* 0x000fe400078efe04 */
.L_x_2382:
[----:B------:R-:W-:Y:S05]  /*0c30*/  BSYNC B0 ;  /* 0x0000000000007941 */ /* 0x000fea0003800000 */
.L_x_2381:
[----:B------:R-:W-:-:S04]  /*0c40*/  F2FP.PACK_AB R0, RZ, R0 ;  /* 0x00000000ff00723e */ /* 0x000fc800000000ff */
[----:B------:R-:W-:Y:S01]  /*0c50*/  PRMT R24, R0, 0x7610, R24 ;  /* 0x0000761000187816 */ /* 0x000fe20000000018 */
[----:B------:R-:W-:Y:S05]  /*0c60*/  BRA `(.L_x_2366) ;  /* 0x000004d000007947 */ /* 0x000fea0003800000 */
.L_x_2379:
        /* <DEDUP_REMOVED lines=21> */
.L_x_2388:
[----:B------:R-:W-:Y:S05]  /*0dc0*/  BSYNC B1 ;  /* 0x0000000000017941 */ /* 0x000fea0003800000 */
.L_x_2387:
[----:B------:R-:W-:Y:S01]  /*0dd0*/  LEA R3, R0, 0x37800000, 0x17 ;  /* 0x3780000000037811 */ /* 0x000fe200078eb8ff */
[----:B------:R-:W-:-:S05]  /*0de0*/  IMAD.SHL.U32 R0, R2, 0x200000, RZ ;  /* 0x0020000002007824 */ /* 0x000fca00078e00ff */
[----:B------:R-:W-:Y:S02]  /*0df0*/  LOP3.LUT R0, R3, R0, R4, 0xfe, !PT ;  /* 0x0000000003007212 */ /* 0x000fe400078efe04 */
.L_x_2386:
[----:B------:R-:W-:Y:S05]  /*0e00*/  BSYNC B0 ;  /* 0x0000000000007941 */ /* 0x000fea0003800000 */
.L_x_2385:
[----:B------:R-:W-:-:S04]  /*0e10*/  F2FP.PACK_AB R0, RZ, R0 ;  /* 0x00000000ff00723e */ /* 0x000fc800000000ff */
[----:B------:R-:W-:Y:S01]  /*0e20*/  PRMT R24, R0, 0x7610, R24 ;  /* 0x0000761000187816 */ /* 0x000fe20000000018 */
[----:B------:R-:W-:Y:S05]  /*0e30*/  BRA `(.L_x_2366) ;  /* 0x0000030000007947 */ /* 0x000fea0003800000 */
.L_x_2378:
        /* <DEDUP_REMOVED lines=14> */
.L_x_2392:
[----:B------:R-:W-:Y:S05]  /*0f20*/  BSYNC B0 ;  /* 0x0000000000007941 */ /* 0x000fea0003800000 */
.L_x_2391:
[----:B------:R-:W-:-:S04]  /*0f30*/  F2FP.PACK_AB R0, RZ, R0 ;  /* 0x00000000ff00723e */ /* 0x000fc800000000ff */
[----:B------:R-:W-:Y:S01]  /*0f40*/  PRMT R24, R0, 0x7610, R24 ;  /* 0x0000761000187816 */ /* 0x000fe20000000018 */
[----:B------:R-:W-:Y:S05]  /*0f50*/  BRA `(.L_x_2366) ;  /* 0x000001e000007947 */ /* 0x000fea0003800000 */
.L_x_2365:
        /* <DEDUP_REMOVED lines=21> */
.L_x_2390:
[----:B------:R-:W2:Y:S02]  /*10b0*/  LDG.E.64 R2, [R2.64] ;  /* 0x0000002402027981 */ /* 0x000ea4000c1e1b00 */
[----:B--2---:R-:W0:Y:S02]  /*10c0*/  I2F.U64 R0, R2 ;  /* 0x0000000200007312 */ /* 0x004e240000301000 */
[----:B0-----:R-:W-:-:S04]  /*10d0*/  F2FP.PACK_AB R0, RZ, R0 ;  /* 0x00000000ff00723e */ /* 0x001fc800000000ff */
[----:B------:R-:W-:Y:S01]  /*10e0*/  PRMT R24, R0, 0x7610, R24 ;  /* 0x0000761000187816 */ /* 0x000fe20000000018 */
[----:B------:R-:W-:Y:S05]  /*10f0*/  BRA `(.L_x_2366) ;  /* 0x0000004000007947 */ /* 0x000fea0003800000 */
.L_x_2389:
[----:B------:R-:W2:Y:S02]  /*1100*/  LDG.E R2, [R2.64] ;  /* 0x0000002402027981 */ /* 0x000ea4000c1e1900 */
[----:B--2---:R-:W0:Y:S02]  /*1110*/  I2F.U32 R0, R2 ;  /* 0x0000000200007306 */ /* 0x004e240000201000 */
[----:B0-----:R-:W-:-:S04]  /*1120*/  F2FP.PACK_AB R0, RZ, R0 ;  /* 0x00000000ff00723e */ /* 0x001fc800000000ff */
[----:B------:R-:W-:Y:S02]  /*1130*/  PRMT R24, R0, 0x7610, R24 ;  /* 0x0000761000187816 */ /* 0x000fe40000000018 */
.L_x_2366:
        /* <DEDUP_REMOVED lines=19> */
.L_x_2396:
[----:B------:R-:W2:Y:S02]  /*1270*/  LDG.E.U8 R2, [R2.64] ;  /* 0x0000002402027981 */ /* 0x000ea4000c1e1100 */
[----:B--2---:R-:W0:Y:S02]  /*1280*/  I2F.U16 R0, R2 ;  /* 0x0000000200007306 */ /* 0x004e240000101000 */
[----:B0-----:R-:W-:-:S04]  /*1290*/  F2FP.PACK_AB R0, RZ, R0 ;  /* 0x00000000ff00723e */ /* 0x001fc800000000ff */
[----:B------:R-:W-:Y:S01]  /*12a0*/  PRMT R25, R0, 0x7610, R25 ;  /* 0x0000761000197816 */ /* 0x000fe20000000019 */
[----:B------:R-:W-:Y:S05]  /*12b0*/  BRA `(.L_x_2398) ;  /* 0x00000ed000007947 */ /* 0x000fea0003800000 */
.L_x_2395:
        /* <DEDUP_REMOVED lines=11> */
.L_x_2400:
[----:B------:R-:W2:Y:S02]  /*1370*/  LDG.E R2, [R2.64] ;  /* 0x0000002402027981 */ /* 0x000ea4000c1e1900 */
[----:B--2---:R-:W0:Y:S02]  /*1380*/  I2F R0, R2 ;  /* 0x0000000200007306 */ /* 0x004e240000201400 */
[----:B0-----:R-:W-:-:S04]  /*1390*/  F2FP.PACK_AB R0, RZ, R0 ;  /* 0x00000000ff00723e */ /* 0x001fc800000000ff */
[----:B------:R-:W-:Y:S01]  /*13a0*/  PRMT R25, R0, 0x7610, R25 ;  /* 0x0000761000197816 */ /* 0x000fe20000000019 */
[----:B------:R-:W-:Y:S05]  /*13b0*/  BRA `(.L_x_2398) ;  /* 0x00000dd000007947 */ /* 0x000fea0003800000 */
.L_x_2399:
[----:B------:R-:W2:Y:S02]  /*13c0*/  LDG.E.U16 R2, [R2.64] ;  /* 0x0000002402027981 */ /* 0x000ea4000c1e1500 */
[----:B--2---:R-:W0:Y:S02]  /*13d0*/  I2F.S16 R0, R2 ;  /* 0x0000000200007306 */ /* 0x004e240000101400 */
[----:B0-----:R-:W-:-:S04]  /*13e0*/  F2FP.PACK_AB R0, RZ, R0 ;  /* 0x00000000ff00723e */ /* 0x001fc800000000ff */
[----:B------:R-:W-:Y:S01]  /*13f0*/  PRMT R25, R0, 0x7610, R25 ;  /* 0x0000761000197816 */ /* 0x000fe20000000019 */
[----:B------:R-:W-:Y:S05]  /*1400*/  BRA `(.L_x_2398) ;  /* 0x00000d8000007947 */ /* 0x000fea0003800000 */
.L_x_2394:
        /* <DEDUP_REMOVED lines=9> */
.L_x_2402:
[----:B------:R0:W5:Y:S01]  /*14a0*/  LDG.E.U16 R25, [R2.64] ;  /* 0x0000002402197981 */ /* 0x000162000c1e1500 */
[----:B------:R-:W-:Y:S05]  /*14b0*/  BRA `(.L_x_2398) ;  /* 0x00000cd000007947 */ /* 0x000fea0003800000 */
.L_x_2401:
        /* <DEDUP_REMOVED lines=9> */
.L_x_2404:
[----:B------:R0:W5:Y:S01]  /*1550*/  LDG.E.U16 R25, [R2.64] ;  /* 0x0000002402197981 */ /* 0x000162000c1e1500 */
[----:B------:R-:W-:Y:S05]  /*1560*/  BRA `(.L_x_2398) ;  /* 0x00000c2000007947 */ /* 0x000fea0003800000 */
.L_x_2403:
[----:B------:R-:W2:Y:S02]  /*1570*/  LDG.E.64 R2, [R2.64] ;  /* 0x0000002402027981 */ /* 0x000ea4000c1e1b00 */
[----:B--2---:R-:W0:Y:S01]  /*1580*/  F2F.F32.F64 R0, R2 ;  /* 0x0000000200007310 */ /* 0x004e220000301000 */
[----:B------:R-:W0:-:S14]  /*1590*/  DSETP.GEU.AND P0, PT, |R2|, c[0x2][0x0], PT ;  /* 0x008000000200762a */ /* 0x000e1c0003f0e200 */
[----:B0-----:R-:W-:-:S05]  /*15a0*/  @!P0 FMUL R0, R0, 1.175494350822287508e-38 ;  /* 0x0080000000008820 */ /* 0x001fca0000400000 */
[----:B------:R-:W-:-:S04]  /*15b0*/  F2FP.PACK_AB R0, RZ, R0 ;  /* 0x00000000ff00723e */ /* 0x000fc800000000ff */
[----:B------:R-:W-:Y:S01]  /*15c0*/  PRMT R25, R0, 0x7610, R25 ;  /* 0x0000761000197816 */ /* 0x000fe20000000019 */
[----:B------:R-:W-:Y:S05]  /*15d0*/  BRA `(.L_x_2398) ;  /* 0x00000bb000007947 */ /* 0x000fea0003800000 */
.L_x_2393:
        /* <DEDUP_REMOVED lines=14> */
.L_x_2407:
[----:B------:R-:W2:Y:S02]  /*16c0*/  LDG.E.64 R2, [R2.64] ;  /* 0x0000002402027981 */ /* 0x000ea4000c1e1b00 */
[----:B--2---:R-:W0:Y:S01]  /*16d0*/  F2F.F32.F64 R0, R2 ;  /* 0x0000000200007310 */ /* 0x004e220000301000 */
[----:B------:R-:W0:-:S14]  /*16e0*/  DSETP.GEU.AND P0, PT, |R2|, c[0x2][0x0], PT ;  /* 0x008000000200762a */ /* 0x000e1c0003f0e200 */
[----:B0-----:R-:W-:-:S05]  /*16f0*/  @!P0 FMUL R0, R0, 1.175494350822287508e-38 ;  /* 0x0080000000008820 */ /* 0x001fca0000400000 */
[----:B------:R-:W-:-:S04]  /*1700*/  F2FP.PACK_AB R0, RZ, R0 ;  /* 0x00000000ff00723e */ /* 0x000fc800000000ff */
[----:B------:R-:W-:Y:S01]  /*1710*/  PRMT R25, R0, 0x7610, R25 ;  /* 0x0000761000197816 */ /* 0x000fe20000000019 */
[----:B------:R-:W-:Y:S05]  /*1720*/  BRA `(.L_x_2398) ;  /* 0x00000a6000007947 */ /* 0x000fea0003800000 */
.L_x_2406:
        /* <DEDUP_REMOVED lines=28> */
.L_x_2409:
        /* <DEDUP_REMOVED lines=15> */
.L_x_2408:
[----:B------:R-:W2:Y:S02]  /*19e0*/  LDG.E.U16 R0, [R2.64] ;  /* 0x0000002402007981 */ /* 0x000ea4000c1e1500 */
[----:B--2---:R-:W-:-:S04]  /*19f0*/  PRMT R0, RZ, 0x5410, R0 ;  /* 0x00005410ff007816 */ /* 0x004fc80000000000 */
[----:B------:R-:W-:-:S04]  /*1a00*/  F2FP.PACK_AB R0, RZ, R0 ;  /* 0x00000000ff00723e */ /* 0x000fc800000000ff */
[----:B------:R-:W-:Y:S01]  /*1a10*/  PRMT R25, R0, 0x7610, R25 ;  /* 0x0000761000197816 */ /* 0x000fe20000000019 */
[----:B------:R-:W-:Y:S05]  /*1a20*/  BRA `(.L_x_2398) ;  /* 0x0000076000007947 */ /* 0x000fea0003800000 */
.L_x_2405:
        /* <DEDUP_REMOVED lines=12> */
.L_x_2412:
        /* <DEDUP_REMOVED lines=21> */
.L_x_2416:
[----:B------:R-:W-:Y:S05]  /*1c40*/  BSYNC B1 ;  /* 0x0000000000017941 */ /* 0x000fea0003800000 */
.L_x_2415:
[----:B------:R-:W-:Y:S01]  /*1c50*/  LEA R3, R0, 0x3b800000, 0x17 ;  /* 0x3b80000000037811 */ /* 0x000fe200078eb8ff */
[----:B------:R-:W-:-:S05]  /*1c60*/  IMAD.SHL.U32 R0, R2, 0x100000, RZ ;  /* 0x0010000002007824 */ /* 0x000fca00078e00ff */
[----:B------:R-:W-:Y:S02]  /*1c70*/  LOP3.LUT R0, R3, R0, R4, 0xfe, !PT ;  /* 0x0000000003007212 */ /* 0x000fe400078efe04 */
.L_x_2414:
[----:B------:R-:W-:Y:S05]  /*1c80*/  BSYNC B0 ;  /* 0x0000000000007941 */ /* 0x000fea0003800000 */
.L_x_2413:
[----:B------:R-:W-:-:S04]  /*1c90*/  F2FP.PACK_AB R0, RZ, R0 ;  /* 0x00000000ff00723e */ /* 0x000fc800000000ff */
[----:B------:R-:W-:Y:S01]  /*1ca0*/  PRMT R25, R0, 0x7610, R25 ;  /* 0x0000761000197816 */ /* 0x000fe20000000019 */
[----:B------:R-:W-:Y:S05]  /*1cb0*/  BRA `(.L_x_2398) ;  /* 0x000004d000007947 */ /* 0x000fea0003800000 */
.L_x_2411:
        /* <DEDUP_REMOVED lines=21> */
.L_x_2420:
[----:B------:R-:W-:Y:S05]  /*1e10*/  BSYNC B1 ;  /* 0x0000000000017941 */ /* 0x000fea0003800000 */
.L_x_2419:
[----:B------:R-:W-:Y:S01]  /*1e20*/  LEA R3, R0, 0x37800000, 0x17 ;  /* 0x3780000000037811 */ /* 0x000fe200078eb8ff */
[----:B------:R-:W-:-:S05]  /*1e30*/  IMAD.SHL.U32 R0, R2, 0x200000, RZ ;  /* 0x0020000002007824 */ /* 0x000fca00078e00ff */
[----:B------:R-:W-:Y:S02]  /*1e40*/  LOP3.LUT R0, R3, R0, R4, 0xfe, !PT ;  /* 0x0000000003007212 */ /* 0x000fe400078efe04 */
.L_x_2418:
[----:B------:R-:W-:Y:S05]  /*1e50*/  BSYNC B0 ;  /* 0x0000000000007941 */ /* 0x000fea0003800000 */
.L_x_2417:
[----:B------:R-:W-:-:S04]  /*1e60*/  F2FP.PACK_AB R0, RZ, R0 ;  /* 0x00000000ff00723e */ /* 0x000fc800000000ff */
[----:B------:R-:W-:Y:S01]  /*1e70*/  PRMT R25, R0, 0x7610, R25 ;  /* 0x0000761000197816 */ /* 0x000fe20000000019 */
[----:B------:R-:W-:Y:S05]  /*1e80*/  BRA `(.L_x_2398) ;  /* 0x0000030000007947 */ /* 0x000fea0003800000 */
.L_x_2410:
        /* <DEDUP_REMOVED lines=14> */
.L_x_2424:
[----:B------:R-:W-:Y:S05]  /*1f70*/  BSYNC B0 ;  /* 0x0000000000007941 */ /* 0x000fea0003800000 */
.L_x_2423:
[----:B------:R-:W-:-:S04]  /*1f80*/  F2FP.PACK_AB R0, RZ, R0 ;  /* 0x00000000ff00723e */ /* 0x000fc800000000ff */
[----:B------:R-:W-:Y:S01]  /*1f90*/  PRMT R25, R0, 0x7610, R25 ;  /* 0x0000761000197816 */ /* 0x000fe20000000019 */
[----:B------:R-:W-:Y:S05]  /*1fa0*/  BRA `(.L_x_2398) ;  /* 0x000001e000007947 */ /* 0x000fea0003800000 */
.L_x_2397:
        /* <DEDUP_REMOVED lines=21> */
.L_x_2422:
[----:B------:R-:W2:Y:S02]  /*2100*/  LDG.E.64 R2, [R2.64] ;  /* 0x0000002402027981 */ /* 0x000ea4000c1e1b00 */
[----:B--2---:R-:W0:Y:S02]  /*2110*/  I2F.U64 R0, R2 ;  /* 0x0000000200007312 */ /* 0x004e240000301000 */
[----:B0-----:R-:W-:-:S04]  /*2120*/  F2FP.PACK_AB R0, RZ, R0 ;  /* 0x00000000ff00723e */ /* 0x001fc800000000ff */
[----:B------:R-:W-:Y:S01]  /*2130*/  PRMT R25, R0, 0x7610, R25 ;  /* 0x0000761000197816 */ /* 0x000fe20000000019 */
[----:B------:R-:W-:Y:S05]  /*2140*/  BRA `(.L_x_2398) ;  /* 0x0000004000007947 */ /* 0x000fea0003800000 */
.L_x_2421:
[----:B------:R-:W2:Y:S02]  /*2150*/  LDG.E R2, [R2.64] ;  /* 0x0000002402027981 */ /* 0x000ea4000c1e1900 */
[----:B--2---:R-:W0:Y:S02]  /*2160*/  I2F.U32 R0, R2 ;  /* 0x0000000200007306 */ /* 0x004e240000201000 */
[----:B0-----:R-:W-:-:S04]  /*2170*/  F2FP.PACK_AB R0, RZ, R0 ;  /* 0x00000000ff00723e */ /* 0x001fc800000000ff */
[----:B------:R-:W-:Y:S02]  /*2180*/  PRMT R25, R0, 0x7610, R25 ;  /* 0x0000761000197816 */ /* 0x000fe40000000019 */
.L_x_2398:
[----:B------:R-:W-:-:S05]  /*2190*/  IADD3 R17, R17, 0x80, RZ ;  /* 0x0000008011117810 */ /* 0x000fca0007ffe0ff */
.L_x_2360:
[----:B-1-3--:R-:W-:Y:S05]  /*21a0*/  BSYNC B6 ;  /* 0x0000000000067941 */ /* 0x00afea0003800000 */
.L_x_2359:
        /* <DEDUP_REMOVED lines=24> */
.L_x_2430:
[----:B------:R-:W2:Y:S02]  /*2330*/  LDG.E.U8 R2, [R2.64] ;  /* 0x0000002402027981 */ /* 0x000ea4000c1e1100 */
[----:B--2---:R-:W0:Y:S02]  /*2340*/  I2F.U16 R0, R2 ;  /* 0x0000000200007306 */ /* 0x004e240000101000 */
[----:B0-----:R-:W-:-:S04]  /*2350*/  F2FP.PACK_AB R0, RZ, R0 ;  /* 0x00000000ff00723e */ /* 0x001fc800000000ff */
[----:B------:R-:W-:Y:S01]  /*2360*/  PRMT R23, R0, 0x7610, R23 ;  /* 0x0000761000177816 */ /* 0x000fe20000000017 */
[----:B------:R-:W-:Y:S05]  /*2370*/  BRA `(.L_x_2432) ;  /* 0x00000ee000007947 */ /* 0x000fea0003800000 */
.L_x_2429:
        /* <DEDUP_REMOVED lines=11> */
.L_x_2434:
[----:B------:R-:W2:Y:S02]  /*2430*/  LDG.E R2, [R2.64] ;  /* 0x0000002402027981 */ /* 0x000ea4000c1e1900 */
[----:B--2---:R-:W0:Y:S02]  /*2440*/  I2F R0, R2 ;  /* 0x0000000200007306 */ /* 0x004e240000201400 */
[----:B0-----:R-:W-:-:S04]  /*2450*/  F2FP.PACK_AB R0, RZ, R0 ;  /* 0x00000000ff00723e */ /* 0x001fc800000000ff */
[----:B------:R-:W-:Y:S01]  /*2460*/  PRMT R23, R0, 0x7610, R23 ;  /* 0x0000761000177816 */ /* 0x000fe20000000017 */
[----:B------:R-:W-:Y:S05]  /*2470*/  BRA `(.L_x_2432) ;  /* 0x00000de000007947 */ /* 0x000fea0003800000 */
.L_x_2433:
[----:B------:R-:W2:Y:S02]  /*2480*/  LDG.E.U16 R2, [R2.64] ;  /* 0x0000002402027981 */ /* 0x000ea4000c1e1500 */
[----:B--2---:R-:W0:Y:S02]  /*2490*/  I2F.S16 R0, R2 ;  /* 0x0000000200007306 */ /* 0x004e240000101400 */
[----:B0-----:R-:W-:-:S04]  /*24a0*/  F2FP.PACK_AB R0, RZ, R0 ;  /* 0x00000000ff00723e */ /* 0x001fc800000000ff */
[----:B------:R-:W-:Y:S01]  /*24b0*/  PRMT R23, R0, 0x7610, R23 ;  /* 0x0000761000177816 */ /* 0x000fe20000000017 */
[----:B------:R-:W-:Y:S05]  /*24c0*/  BRA `(.L_x_2432) ;  /* 0x00000d9000007947 */ /* 0x000fea0003800000 */
.L_x_2428:
        /* <DEDUP_REMOVED lines=9> */
.L_x_2436:
[----:B------:R0:W5:Y:S01]  /*2560*/  LDG.E.U16 R23, [R2.64] ;  /* 0x0000002402177981 */ /* 0x000162000c1e1500 */
[----:B------:R-:W-:Y:S05]  /*2570*/  BRA `(.L_x_2432) ;  /* 0x00000ce000007947 */ /* 0x000fea0003800000 */
.L_x_2435:
        /* <DEDUP_REMOVED lines=9> */
.L_x_2438:
[----:B------:R0:W5:Y:S01]  /*2610*/  LDG.E.U16 R23, [R2.64] ;  /* 0x0000002402177981 */ /* 0x000162000c1e1500 */
[----:B------:R-:W-:Y:S05]  /*2620*/  BRA `(.L_x_2432) ;  /* 0x00000c3000007947 */ /* 0x000fea0003800000 */
.L_x_2437:
[----:B------:R-:W2:Y:S02]  /*2630*/  LDG.E.64 R2, [R2.64] ;  /* 0x0000002402027981 */ /* 0x000ea4000c1e1b00 */
[----:B--2---:R-:W0:Y:S01]  /*2640*/  F2F.F32.F64 R0, R2 ;  /* 0x0000000200007310 */ /* 0x004e220000301000 */
[----:B------:R-:W0:-:S14]  /*2650*/  DSETP.GEU.AND P0, PT, |R2|, c[0x2][0x0], PT ;  /* 0x008000000200762a */ /* 0x000e1c0003f0e200 */
[----:B0-----:R-:W-:-:S05]  /*2660*/  @!P0 FMUL R0, R0, 1.175494350822287508e-38 ;  /* 0x0080000000008820 */ /* 0x001fca0000400000 */
[----:B------:R-:W-:-:S04]  /*2670*/  F2FP.PACK_AB R0, RZ, R0 ;  /* 0x00000000ff00723e */ /* 0x000fc800000000ff */
[----:B------:R-:W-:Y:S01]  /*2680*/  PRMT R23, R0, 0x7610, R23 ;  /* 0x0000761000177816 */ /* 0x000fe20000000017 */
[----:B------:R-:W-:Y:S05]  /*2690*/  BRA `(.L_x_2432) ;  /* 0x00000bc000007947 */ /* 0x000fea0003800000 */
.L_x_2427:
        /* <DEDUP_REMOVED lines=14> */
.L_x_2441:
[----:B------:R-:W2:Y:S02]  /*2780*/  LDG.E.64 R2, [R2.64] ;  /* 0x0000002402027981 */ /* 0x000ea4000c1e1b00 */
[----:B--2---:R-:W0:Y:S01]  /*2790*/  F2F.F32.F64 R0, R2 ;  /* 0x0000000200007310 */ /* 0x004e220000301000 */
[----:B------:R-:W0:-:S14]  /*27a0*/  DSETP.GEU.AND P0, PT, |R2|, c[0x2][0x0], PT ;  /* 0x008000000200762a */ /* 0x000e1c0003f0e200 */
[----:B0-----:R-:W-:-:S05]  /*27b0*/  @!P0 FMUL R0, R0, 1.175494350822287508e-38 ;  /* 0x0080000000008820 */ /* 0x001fca0000400000 */
[----:B------:R-:W-:-:S04]  /*27c0*/  F2FP.PACK_AB R0, RZ, R0 ;  /* 0x00000000ff00723e */ /* 0x000fc800000000ff */
[----:B------:R-:W-:Y:S01]  /*27d0*/  PRMT R23, R0, 0x7610, R23 ;  /* 0x0000761000177816 */ /* 0x000fe20000000017 */
[----:B------:R-:W-:Y:S05]  /*27e0*/  BRA `(.L_x_2432) ;  /* 0x00000a7000007947 */ /* 0x000fea0003800000 */
.L_x_2440:
        /* <DEDUP_REMOVED lines=28> */
.L_x_2443:
        /* <DEDUP_REMOVED lines=16> */
.L_x_2442:
[----:B------:R-:W2:Y:S02]  /*2ab0*/  LDG.E.U16 R0, [R2.64] ;  /* 0x0000002402007981 */ /* 0x000ea4000c1e1500 */
[----:B--2---:R-:W-:-:S04]  /*2ac0*/  PRMT R0, RZ, 0x5410, R0 ;  /* 0x00005410ff007816 */ /* 0x004fc80000000000 */
[----:B------:R-:W-:-:S04]  /*2ad0*/  F2FP.PACK_AB R0, RZ, R0 ;  /* 0x00000000ff00723e */ /* 0x000fc800000000ff */
[----:B------:R-:W-:Y:S01]  /*2ae0*/  PRMT R23, R0, 0x7610, R23 ;  /* 0x0000761000177816 */ /* 0x000fe20000000017 */
[----:B------:R-:W-:Y:S05]  /*2af0*/  BRA `(.L_x_2432) ;  /* 0x0000076000007947 */ /* 0x000fea0003800000 */
.L_x_2439:
        /* <DEDUP_REMOVED lines=12> */
.L_x_2446:
        /* <DEDUP_REMOVED lines=21> */
.L_x_2450:
[----:B------:R-:W-:Y:S05]  /*2d10*/  BSYNC B1 ;  /* 0x0000000000017941 */ /* 0x000fea0003800000 */
.L_x_2449:
[----:B------:R-:W-:Y:S01]  /*2d20*/  LEA R3, R0, 0x3b800000, 0x17 ;  /* 0x3b80000000037811 */ /* 0x000fe200078eb8ff */
[----:B------:R-:W-:-:S05]  /*2d30*/  IMAD.SHL.U32 R0, R2, 0x100000, RZ ;  /* 0x0010000002007824 */ /* 0x000fca00078e00ff */
[----:B------:R-:W-:Y:S02]  /*2d40*/  LOP3.LUT R0, R3, R0, R4, 0xfe, !PT ;  /* 0x0000000003007212 */ /* 0x000fe400078efe04 */
.L_x_2448:
[----:B------:R-:W-:Y:S05]  /*2d50*/  BSYNC B0 ;  /* 0x0000000000007941 */ /* 0x000fea0003800000 */
.L_x_2447:
[----:B------:R-:W-:-:S04]  /*2d60*/  F2FP.PACK_AB R0, RZ, R0 ;  /* 0x00000000ff00723e */ /* 0x000fc800000000ff */
[----:B------:R-:W-:Y:S01]  /*2d70*/  PRMT R23, R0, 0x7610, R23 ;  /* 0x0000761000177816 */ /* 0x000fe20000000017 */
[----:B------:R-:W-:Y:S05]  /*2d80*/  BRA `(.L_x_2432) ;  /* 0x000004d000007947 */ /* 0x000fea0003800000 */
.L_x_2445:
        /* <DEDUP_REMOVED lines=21> */
.L_x_2454:
[----:B------:R-:W-:Y:S05]  /*2ee0*/  BSYNC B1 ;  /* 0x0000000000017941 */ /* 0x000fea0003800000 */
.L_x_2453:
[----:B------:R-:W-:Y:S01]  /*2ef0*/  LEA R3, R0, 0x37800000, 0x17 ;  /* 0x3780000000037811 */ /* 0x000fe200078eb8ff */
[----:B------:R-:W-:-:S05]  /*2f00*/  IMAD.SHL.U32 R0, R2, 0x200000, RZ ;  /* 0x0020000002007824 */ /* 0x000fca00078e00ff */
[----:B------:R-:W-:Y:S02]  /*2f10*/  LOP3.LUT R0, R3, R0, R4, 0xfe, !PT ;  /* 0x0000000003007212 */ /* 0x000fe400078efe04 */
.L_x_2452:
[----:B------:R-:W-:Y:S05]  /*2f20*/  BSYNC B0 ;  /* 0x0000000000007941 */ /* 0x000fea0003800000 */
.L_x_2451:
[----:B------:R-:W-:-:S04]  /*2f30*/  F2FP.PACK_AB R0, RZ, R0 ;  /* 0x00000000ff00723e */ /* 0x000fc800000000ff */
[----:B------:R-:W-:Y:S01]  /*2f40*/  PRMT R23, R0, 0x7610, R23 ;  /* 0x0000761000177816 */ /* 0x000fe20000000017 */
[----:B------:R-:W-:Y:S05]  /*2f50*/  BRA `(.L_x_2432) ;  /* 0x0000030000007947 */ /* 0x000fea0003800000 */
.L_x_2444:
        /* <DEDUP_REMOVED lines=14> */
.L_x_2458:
[----:B------:R-:W-:Y:S05]  /*3040*/  BSYNC B0 ;  /* 0x0000000000007941 */ /* 0x000fea0003800000 */
.L_x_2457:
[----:B------:R-:W-:-:S04]  /*3050*/  F2FP.PACK_AB R0, RZ, R0 ;  /* 0x00000000ff00723e */ /* 0x000fc800000000ff */
[----:B------:R-:W-:Y:S01]  /*3060*/  PRMT R23, R0, 0x7610, R23 ;  /* 0x0000761000177816 */ /* 0x000fe20000000017 */
[----:B------:R-:W-:Y:S05]  /*3070*/  BRA `(.L_x_2432) ;  /* 0x000001e000007947 */ /* 0x000fea0003800000 */
.L_x_2431:
        /* <DEDUP_REMOVED lines=21> */
.L_x_2456:
[----:B------:R-:W2:Y:S02]  /*31d0*/  LDG.E.64 R2, [R2.64] ;  /* 0x0000002402027981 */ /* 0x000ea4000c1e1b00 */
[----:B--2---:R-:W0:Y:S02]  /*31e0*/  I2F.U64 R0, R2 ;  /* 0x0000000200007312 */ /* 0x004e240000301000 */
[----:B0-----:R-:W-:-:S04]  /*31f0*/  F2FP.PACK_AB R0, RZ, R0 ;  /* 0x00000000ff00723e */ /* 0x001fc800000000ff */
[----:B------:R-:W-:Y:S01]  /*3200*/  PRMT R23, R0, 0x7610, R23 ;  /* 0x0000761000177816 */ /* 0x000fe20000000017 */
[----:B------:R-:W-:Y:S05]  /*3210*/  BRA `(.L_x_2432) ;  /* 0x0000004000007947 */ /* 0x000fea0003800000 */
.L_x_2455:
[----:B------:R-:W2:Y:S02]  /*3220*/  LDG.E R2, [R2.64] ;  /* 0x0000002402027981 */ /* 0x000ea4000c1e1900 */
[----:B--2---:R-:W0:Y:S02]  /*3230*/  I2F.U32 R0, R2 ;  /* 0x0000000200007306 */ /* 0x004e240000201000 */
[----:B0-----:R-:W-:-:S04]  /*3240*/  F2FP.PACK_AB R0, RZ, R0 ;  /* 0x00000000ff00723e */ /* 0x001fc800000000ff */
[----:B------:R-:W-:Y:S02]  /*3250*/  PRMT R23, R0, 0x7610, R23 ;  /* 0x0000761000177816 */ /* 0x000fe40000000017 */
.L_x_2432:
        /* <DEDUP_REMOVED lines=19> */
.L_x_2462:
[----:B------:R-:W2:Y:S02]  /*3390*/  LDG.E.U8 R2, [R2.64] ;  /* 0x0000002402027981 */ /* 0x000ea4000c1e1100 */
[----:B--2---:R-:W0:Y:S02]  /*33a0*/  I2F.U16 R0, R2 ;  /* 0x0000000200007306 */ /* 0x004e240000101000 */
[----:B0-----:R-:W-:-:S04]  /*33b0*/  F2FP.PACK_AB R0, RZ, R0 ;  /* 0x00000000ff00723e */ /* 0x001fc800000000ff */
[----:B------:R-:W-:Y:S01]  /*33c0*/  PRMT R26, R0, 0x7610, R26 ;  /* 0x00007610001a7816 */ /* 0x000fe2000000001a */
[----:B------:R-:W-:Y:S05]  /*33d0*/  BRA `(.L_x_2464) ;  /* 0x00000ed000007947 */ /* 0x000fea0003800000 */
.L_x_2461:
        /* <DEDUP_REMOVED lines=11> */
.L_x_2466:
[----:B------:R-:W2:Y:S02]  /*3490*/  LDG.E R2, [R2.64] ;  /* 0x0000002402027981 */ /* 0x000ea4000c1e1900 */
[----:B--2---:R-:W0:Y:S02]  /*34a0*/  I2F R0, R2 ;  /* 0x0000000200007306 */ /* 0x004e240000201400 */
[----:B0-----:R-:W-:-:S04]  /*34b0*/  F2FP.PACK_AB R0, RZ, R0 ;  /* 0x00000000ff00723e */ /* 0x001fc800000000ff */
[----:B------:R-:W-:Y:S01]  /*34c0*/  PRMT R26, R0, 0x7610, R26 ;  /* 0x00007610001a7816 */ /* 0x000fe2000000001a */
[----:B------:R-:W-:Y:S05]  /*34d0*/  BRA `(.L_x_2464) ;  /* 0x00000dd000007947 */ /* 0x000fea0003800000 */
.L_x_2465:
[----:B------:R-:W2:Y:S02]  /*34e0*/  LDG.E.U16 R2, [R2.64] ;  /* 0x0000002402027981 */ /* 0x000ea4000c1e1500 */
[----:B--2---:R-:W0:Y:S02]  /*34f0*/  I2F.S16 R0, R2 ;  /* 0x0000000200007306 */ /* 0x004e240000101400 */
[----:B0-----:R-:W-:-:S04]  /*3500*/  F2FP.PACK_AB R0, RZ, R0 ;  /* 0x00000000ff00723e */ /* 0x001fc800000000ff */
[----:B------:R-:W-:Y:S01]  /*3510*/  PRMT R26, R0, 0x7610, R26 ;  /* 0x00007610001a7816 */ /* 0x000fe2000000001a */
[----:B------:R-:W-:Y:S05]  /*3520*/  BRA `(.L_x_2464) ;  /* 0x00000d8000007947 */ /* 0x000fea0003800000 */
.L_x_2460:
        /* <DEDUP_REMOVED lines=9> */
.L_x_2468:
[----:B------:R0:W5:Y:S01]  /*35c0*/  LDG.E.U16 R26, [R2.64] ;  /* 0x00000024021a7981 */ /* 0x000162000c1e1500 */
[----:B------:R-:W-:Y:S05]  /*35d0*/  BRA `(.L_x_2464) ;  /* 0x00000cd000007947 */ /* 0x000fea0003800000 */
.L_x_2467:
        /* <DEDUP_REMOVED lines=9> */
.L_x_2470:
[----:B------:R0:W5:Y:S01]  /*3670*/  LDG.E.U16 R26, [R2.64] ;  /* 0x00000024021a7981 */ /* 0x000162000c1e1500 */
[----:B------:R-:W-:Y:S05]  /*3680*/  BRA `(.L_x_2464) ;  /* 0x00000c2000007947 */ /* 0x000fea0003800000 */
.L_x_2469:
[----:B------:R-:W2:Y:S02]  /*3690*/  LDG.E.64 R2, [R2.64] ;  /* 0x0000002402027981 */ /* 0x000ea4000c1e1b00 */
[----:B--2---:R-:W0:Y:S01]  /*36a0*/  F2F.F32.F64 R0, R2 ;  /* 0x0000000200007310 */ /* 0x004e220000301000 */
[----:B------:R-:W0:-:S14]  /*36b0*/  DSETP.GEU.AND P0, PT, |R2|, c[0x2][0x0], PT ;  /* 0x008000000200762a */ /* 0x000e1c0003f0e200 */
[----:B0-----:R-:W-:-:S05]  /*36c0*/  @!P0 FMUL R0, R0, 1.175494350822287508e-38 ;  /* 0x0080000000008820 */ /* 0x001fca0000400000 */
[----:B------:R-:W-:-:S04]  /*36d0*/  F2FP.PACK_AB R0, RZ, R0 ;  /* 0x00000000ff00723e */ /* 0x000fc800000000ff */
[----:B------:R-:W-:Y:S01]  /*36e0*/  PRMT R26, R0, 0x7610, R26 ;  /* 0x00007610001a7816 */ /* 0x000fe2000000001a */
[----:B------:R-:W-:Y:S05]  /*36f0*/  BRA `(.L_x_2464) ;  /* 0x00000bb000007947 */ /* 0x000fea0003800000 */
.L_x_2459:
        /* <DEDUP_REMOVED lines=14> */
.L_x_2473:
[----:B------:R-:W2:Y:S02]  /*37e0*/  LDG.E.64 R2, [R2.64] ;  /* 0x0000002402027981 */ /* 0x000ea4000c1e1b00 */
[----:B--2---:R-:W0:Y:S01]  /*37f0*/  F2F.F32.F64 R0, R2 ;  /* 0x0000000200007310 */ /* 0x004e220000301000 */
[----:B------:R-:W0:-:S14]  /*3800*/  DSETP.GEU.AND P0, PT, |R2|, c[0x2][0x0], PT ;  /* 0x008000000200762a */ /* 0x000e1c0003f0e200 */
[----:B0-----:R-:W-:-:S05]  /*3810*/  @!P0 FMUL R0, R0, 1.175494350822287508e-38 ;  /* 0x0080000000008820 */ /* 0x001fca0000400000 */
[----:B------:R-:W-:-:S04]  /*3820*/  F2FP.PACK_AB R0, RZ, R0 ;  /* 0x00000000ff00723e */ /* 0x000fc800000000ff */
[----:B------:R-:W-:Y:S01]  /*3830*/  PRMT R26, R0, 0x7610, R26 ;  /* 0x00007610001a7816 */ /* 0x000fe2000000001a */
[----:B------:R-:W-:Y:S05]  /*3840*/  BRA `(.L_x_2464) ;  /* 0x00000a6000007947 */ /* 0x000fea0003800000 */
.L_x_2472:
        /* <DEDUP_REMOVED lines=28> */
.L_x_2475:
        /* <DEDUP_REMOVED lines=15> */
.L_x_2474:
[----:B------:R-:W2:Y:S02]  /*3b00*/  LDG.E.U16 R0, [R2.64] ;  /* 0x0000002402007981 */ /* 0x000ea4000c1e1500 */
[----:B--2---:R-:W-:-:S04]  /*3b10*/  PRMT R0, RZ, 0x5410, R0 ;  /* 0x00005410ff007816 */ /* 0x004fc80000000000 */
[----:B------:R-:W-:-:S04]  /*3b20*/  F2FP.PACK_AB R0, RZ, R0 ;  /* 0x00000000ff00723e */ /* 0x000fc800000000ff */
[----:B------:R-:W-:Y:S01]  /*3b30*/  PRMT R26, R0, 0x7610, R26 ;  /* 0x00007610001a7816 */ /* 0x000fe2000000001a */
[----:B------:R-:W-:Y:S05]  /*3b40*/  BRA `(.L_x_2464) ;  /* 0x0000076000007947 */ /* 0x000fea0003800000 */
.L_x_2471:
        /* <DEDUP_REMOVED lines=12> */
.L_x_2478:
        /* <DEDUP_REMOVED lines=21> */
.L_x_2482:
[----:B------:R-:W-:Y:S05]  /*3d60*/  BSYNC B1 ;  /* 0x0000000000017941 */ /* 0x000fea0003800000 */
.L_x_2481:
[----:B------:R-:W-:Y:S01]  /*3d70*/  LEA R3, R0, 0x3b800000, 0x17 ;  /* 0x3b80000000037811 */ /* 0x000fe200078eb8ff */
[----:B------:R-:W-:-:S05]  /*3d80*/  IMAD.SHL.U32 R0, R2, 0x100000, RZ ;  /* 0x0010000002007824 */ /* 0x000fca00078e00ff */
[----:B------:R-:W-:Y:S02]  /*3d90*/  LOP3.LUT R0, R3, R0, R4, 0xfe, !PT ;  /* 0x0000000003007212 */ /* 0x000fe400078efe04 */
.L_x_2480:
[----:B------:R-:W-:Y:S05]  /*3da0*/  BSYNC B0 ;  /* 0x0000000000007941 */ /* 0x000fea0003800000 */
.L_x_2479:
[----:B------:R-:W-:-:S04]  /*3db0*/  F2FP.PACK_AB R0, RZ, R0 ;  /* 0x00000000ff00723e */ /* 0x000fc800000000ff */
[----:B------:R-:W-:Y:S01]  /*3dc0*/  PRMT R26, R0, 0x7610, R26 ;  /* 0x00007610001a7816 */ /* 0x000fe2000000001a */
[----:B------:R-:W-:Y:S05]  /*3dd0*/  BRA `(.L_x_2464) ;  /* 0x000004d000007947 */ /* 0x000fea0003800000 */
.L_x_2477:
        /* <DEDUP_REMOVED lines=21> */
.L_x_2486:
[----:B------:R-:W-:Y:S05]  /*3f30*/  BSYNC B1 ;  /* 0x0000000000017941 */ /* 0x000fea0003800000 */
.L_x_2485:
[----:B------:R-:W-:Y:S01]  /*3f40*/  LEA R3, R0, 0x37800000, 0x17 ;  /* 0x3780000000037811 */ /* 0x000fe200078eb8ff */
[----:B------:R-:W-:-:S05]  /*3f50*/  IMAD.SHL.U32 R0, R2, 0x200000, RZ ;  /* 0x0020000002007824 */ /* 0x000fca00078e00ff */
[----:B------:R-:W-:Y:S02]  /*3f60*/  LOP3.LUT R0, R3, R0, R4, 0xfe, !PT ;  /* 0x0000000003007212 */ /* 0x000fe400078efe04 */
.L_x_2484:
[----:B------:R-:W-:Y:S05]  /*3f70*/  BSYNC B0 ;  /* 0x0000000000007941 */ /* 0x000fea0003800000 */
.L_x_2483:
[----:B------:R-:W-:-:S04]  /*3f80*/  F2FP.PACK_AB R0, RZ, R0 ;  /* 0x00000000ff00723e */ /* 0x000fc800000000ff */
[----:B------:R-:W-:Y:S01]  /*3f90*/  PRMT R26, R0, 0x7610, R26 ;  /* 0x00007610001a7816 */ /* 0x000fe2000000001a */
[----:B------:R-:W-:Y:S05]  /*3fa0*/  BRA `(.L_x_2464) ;  /* 0x0000030000007947 */ /* 0x000fea0003800000 */
.L_x_2476:
        /* <DEDUP_REMOVED lines=14> */
.L_x_2490:
[----:B------:R-:W-:Y:S05]  /*4090*/  BSYNC B0 ;  /* 0x0000000000007941 */ /* 0x000fea0003800000 */
.L_x_2489:
[----:B------:R-:W-:-:S04]  /*40a0*/  F2FP.PACK_AB R0, RZ, R0 ;  /* 0x00000000ff00723e */ /* 0x000fc800000000ff */
[----:B------:R-:W-:Y:S01]  /*40b0*/  PRMT R26, R0, 0x7610, R26 ;  /* 0x00007610001a7816 */ /* 0x000fe2000000001a */
[----:B------:R-:W-:Y:S05]  /*40c0*/  BRA `(.L_x_2464) ;  /* 0x000001e000007947 */ /* 0x000fea0003800000 */
.L_x_2463:
        /* <DEDUP_REMOVED lines=21> */
.L_x_2488:
[----:B------:R-:W2:Y:S02]  /*4220*/  LDG.E.64 R2, [R2.64] ;  /* 0x0000002402027981 */ /* 0x000ea4000c1e1b00 */
[----:B--2---:R-:W0:Y:S02]  /*4230*/  I2F.U64 R0, R2 ;  /* 0x0000000200007312 */ /* 0x004e240000301000 */
[----:B0-----:R-:W-:-:S04]  /*4240*/  F2FP.PACK_AB R0, RZ, R0 ;  /* 0x00000000ff00723e */ /* 0x001fc800000000ff */
[----:B------:R-:W-:Y:S01]  /*4250*/  PRMT R26, R0, 0x7610, R26 ;  /* 0x00007610001a7816 */ /* 0x000fe2000000001a */
[----:B------:R-:W-:Y:S05]  /*4260*/  BRA `(.L_x_2464) ;  /* 0x0000004000007947 */ /* 0x000fea0003800000 */
.L_x_2487:
[----:B------:R-:W2:Y:S02]  /*4270*/  LDG.E R2, [R2.64] ;  /* 0x0000002402027981 */ /* 0x000ea4000c1e1900 */
[----:B--2---:R-:W0:Y:S02]  /*4280*/  I2F.U32 R0, R2 ;  /* 0x0000000200007306 */ /* 0x004e240000201000 */
[----:B0-----:R-:W-:-:S04]  /*4290*/  F2FP.PACK_AB R0, RZ, R0 ;  /* 0x00000000ff00723e */ /* 0x001fc800000000ff */
[----:B------:R-:W-:Y:S02]  /*42a0*/  PRMT R26, R0, 0x7610, R26 ;  /* 0x00007610001a7816 */ /* 0x000fe4000000001a */
.L_x_2464:
[----:B------:R-:W-:-:S05]  /*42b0*/  IADD3 R17, R17, 0x80, RZ ;  /* 0x0000008011117810 */ /* 0x000fca0007ffe0ff */
.L_x_2426:
[----:B------:R-:W-:Y:S05]  /*42c0*/  BSYNC B6 ;  /* 0x0000000000067941 */ /* 0x000fea0003800000 */
.L_x_2425:
        /* <DEDUP_REMOVED lines=26> */
.L_x_2496:
[----:B------:R-:W2:Y:S02]  /*4470*/  LDG.E.U8 R4, [R4.64] ;  /* 0x0000002404047981 */ /* 0x000ea4000c1e1100 */
[----:B--2---:R-:W0:Y:S02]  /*4480*/  I2F.U16 R0, R4 ;  /* 0x0000000400007306 */ /* 0x004e240000101000 */
[----:B0-----:R-:W-:-:S04]  /*4490*/  F2FP.PACK_AB R0, RZ, R0 ;  /* 0x00000000ff00723e */ /* 0x001fc800000000ff */
[----:B------:R-:W-:Y:S01]  /*44a0*/  PRMT R28, R0, 0x7610, R28 ;  /* 0x00007610001c7816 */ /* 0x000fe2000000001c */
[----:B------:R-:W-:Y:S05]  /*44b0*/  BRA `(.L_x_2498) ;  /* 0x00000ed000007947 */ /* 0x000fea0003800000 */
.L_x_2495:
        /* <DEDUP_REMOVED lines=11> */
.L_x_2500:
[----:B------:R-:W2:Y:S02]  /*4570*/  LDG.E R4, [R4.64] ;  /* 0x0000002404047981 */ /* 0x000ea4000c1e1900 */
[----:B--2---:R-:W0:Y:S02]  /*4580*/  I2F R0, R4 ;  /* 0x0000000400007306 */ /* 0x004e240000201400 */
[----:B0-----:R-:W-:-:S04]  /*4590*/  F2FP.PACK_AB R0, RZ, R0 ;  /* 0x00000000ff00723e */ /* 0x001fc800000000ff */
[----:B------:R-:W-:Y:S01]  /*45a0*/  PRMT R28, R0, 0x7610, R28 ;  /* 0x00007610001c7816 */ /* 0x000fe2000000001c */
[----:B------:R-:W-:Y:S05]  /*45b0*/  BRA `(.L_x_2498) ;  /* 0x00000dd000007947 */ /* 0x000fea0003800000 */
.L_x_2499:
[----:B------:R-:W2:Y:S02]  /*45c0*/  LDG.E.U16 R4, [R4.64] ;  /* 0x0000002404047981 */ /* 0x000ea4000c1e1500 */
[----:B--2---:R-:W0:Y:S02]  /*45d0*/  I2F.S16 R0, R4 ;  /* 0x0000000400007306 */ /* 0x004e240000101400 */
[----:B0-----:R-:W-:-:S04]  /*45e0*/  F2FP.PACK_AB R0, RZ, R0 ;  /* 0x00000000ff00723e */ /* 0x001fc800000000ff */
[----:B------:R-:W-:Y:S01]  /*45f0*/  PRMT R28, R0, 0x7610, R28 ;  /* 0x00007610001c7816 */ /* 0x000fe2000000001c */
[----:B------:R-:W-:Y:S05]  /*4600*/  BRA `(.L_x_2498) ;  /* 0x00000d8000007947 */ /* 0x000fea0003800000 */
.L_x_2494:
        /* <DEDUP_REMOVED lines=9> */
.L_x_2502:
[----:B------:R0:W5:Y:S01]  /*46a0*/  LDG.E.U16 R28, [R4.64] ;  /* 0x00000024041c7981 */ /* 0x000162000c1e1500 */
[----:B------:R-:W-:Y:S05]  /*46b0*/  BRA `(.L_x_2498) ;  /* 0x00000cd000007947 */ /* 0x000fea0003800000 */
.L_x_2501:
        /* <DEDUP_REMOVED lines=9> */
.L_x_2504:
[----:B------:R0:W5:Y:S01]  /*4750*/  LDG.E.U16 R28, [R4.64] ;  /* 0x00000024041c7981 */ /* 0x000162000c1e1500 */
[----:B------:R-:W-:Y:S05]  /*4760*/  BRA `(.L_x_2498) ;  /* 0x00000c2000007947 */ /* 0x000fea0003800000 */
.L_x_2503:
[----:B------:R-:W2:Y:S02]  /*4770*/  LDG.E.64 R4, [R4.64] ;  /* 0x0000002404047981 */ /* 0x000ea4000c1e1b00 */
[----:B--2---:R-:W0:Y:S01]  /*4780*/  F2F.F32.F64 R0, R4 ;  /* 0x0000000400007310 */ /* 0x004e220000301000 */
[----:B------:R-:W0:-:S14]  /*4790*/  DSETP.GEU.AND P0, PT, |R4|, c[0x2][0x0], PT ;  /* 0x008000000400762a */ /* 0x000e1c0003f0e200 */
[----:B0-----:R-:W-:-:S05]  /*47a0*/  @!P0 FMUL R0, R0, 1.175494350822287508e-38 ;  /* 0x0080000000008820 */ /* 0x001fca0000400000 */
[----:B------:R-:W-:-:S04]  /*47b0*/  F2FP.PACK_AB R0, RZ, R0 ;  /* 0x00000000ff00723e */ /* 0x000fc800000000ff */
[----:B------:R-:W-:Y:S01]  /*47c0*/  PRMT R28, R0, 0x7610, R28 ;  /* 0x00007610001c7816 */ /* 0x000fe2000000001c */
[----:B------:R-:W-:Y:S05]  /*47d0*/  BRA `(.L_x_2498) ;  /* 0x00000bb000007947 */ /* 0x000fea0003800000 */
.L_x_2493:
        /* <DEDUP_REMOVED lines=14> */
.L_x_2507:
[----:B------:R-:W2:Y:S02]  /*48c0*/  LDG.E.64 R4, [R4.64] ;  /* 0x0000002404047981 */ /* 0x000ea4000c1e1b00 */
[----:B--2---:R-:W0:Y:S01]  /*48d0*/  F2F.F32.F64 R0, R4 ;  /* 0x0000000400007310 */ /* 0x004e220000301000 */
[----:B------:R-:W0:-:S14]  /*48e0*/  DSETP.GEU.AND P0, PT, |R4|, c[0x2][0x0], PT ;  /* 0x008000000400762a */ /* 0x000e1c0003f0e200 */
[----:B0-----:R-:W-:-:S05]  /*48f0*/  @!P0 FMUL R0, R0, 1.175494350822287508e-38 ;  /* 0x0080000000008820 */ /* 0x001fca0000400000 */
[----:B------:R-:W-:-:S04]  /*4900*/  F2FP.PACK_AB R0, RZ, R0 ;  /* 0x00000000ff00723e */ /* 0x000fc800000000ff */
[----:B------:R-:W-:Y:S01]  /*4910*/  PRMT R28, R0, 0x7610, R28 ;  /* 0x00007610001c7816 */ /* 0x000fe2000000001c */
[----:B------:R-:W-:Y:S05]  /*4920*/  BRA `(.L_x_2498) ;  /* 0x00000a6000007947 */ /* 0x000fea0003800000 */
.L_x_2506:
        /* <DEDUP_REMOVED lines=28> */
.L_x_2509:
        /* <DEDUP_REMOVED lines=12> */
[----:B------:R-:W-:-:S04]  /*4bb0*/  F2FP.PACK_AB R0, RZ, R0 ;  /* 0x00000000ff00723e */ /* 0x000fc800000000ff */
[----:B------:R-:W-:Y:S01]  /*4bc0*/  PRMT R28, R0, 0x7610, R28 ;  /* 0x00007610001c7816 */ /* 0x000fe2000000001c */
[----:B------:R-:W-:Y:S05]  /*4bd0*/  BRA `(.L_x_2498) ;  /* 0x000007b000007947 */ /* 0x000fea0003800000 */
.L_x_2508:
[----:B------:R-:W2:Y:S02]  /*4be0*/  LDG.E.U16 R0, [R4.64] ;  /* 0x0000002404007981 */ /* 0x000ea4000c1e1500 */
[----:B--2---:R-:W-:-:S04]  /*4bf0*/  PRMT R0, RZ, 0x5410, R0 ;  /* 0x00005410ff007816 */ /* 0x004fc80000000000 */
[----:B------:R-:W-:-:S04]  /*4c00*/  F2FP.PACK_AB R0, RZ, R0 ;  /* 0x00000000ff00723e */ /* 0x000fc800000000ff */
[----:B------:R-:W-:Y:S01]  /*4c10*/  PRMT R28, R0, 0x7610, R28 ;  /* 0x00007610001c7816 */ /* 0x000fe2000000001c */
[----:B------:R-:W-:Y:S05]  /*4c20*/  BRA `(.L_x_2498) ;  /* 0x0000076000007947 */ /* 0x000fea0003800000 */
.L_x_2505:
        /* <DEDUP_REMOVED lines=12> */
.L_x_2512:
        /* <DEDUP_REMOVED lines=21> */
.L_x_2516:
[----:B------:R-:W-:Y:S05]  /*4e40*/  BSYNC B1 ;  /* 0x0000000000017941 */ /* 0x000fea0003800000 */
.L_x_2515:
[----:B------:R-:W-:Y:S01]  /*4e50*/  LEA R5, R0, 0x3b800000, 0x17 ;  /* 0x3b80000000057811 */ /* 0x000fe200078eb8ff */
[----:B------:R-:W-:-:S05]  /*4e60*/  IMAD.SHL.U32 R0, R3, 0x100000, RZ ;  /* 0x0010000003007824 */ /* 0x000fca00078e00ff */
[----:B------:R-:W-:Y:S02]  /*4e70*/  LOP3.LUT R0, R5, R0, R6, 0xfe, !PT ;  /* 0x0000000005007212 */ /* 0x000fe400078efe06 */
.L_x_2514:
[----:B------:R-:W-:Y:S05]  /*4e80*/  BSYNC B0 ;  /* 0x0000000000007941 */ /* 0x000fea0003800000 */
.L_x_2513:
[----:B------:R-:W-:-:S04]  /*4e90*/  F2FP.PACK_AB R0, RZ, R0 ;  /* 0x00000000ff00723e */ /* 0x000fc800000000ff */
[----:B------:R-:W-:Y:S01]  /*4ea0*/  PRMT R28, R0, 0x7610, R28 ;  /* 0x00007610001c7816 */ /* 0x000fe2000000001c */
[----:B------:R-:W-:Y:S05]  /*4eb0*/  BRA `(.L_x_2498) ;  /* 0x000004d000007947 */ /* 0x000fea0003800000 */
.L_x_2511:
        /* <DEDUP_REMOVED lines=21> */
.L_x_2520:
[----:B------:R-:W-:Y:S05]  /*5010*/  BSYNC B1 ;  /* 0x0000000000017941 */ /* 0x000fea0003800000 */
.L_x_2519:
[----:B------:R-:W-:Y:S01]  /*5020*/  LEA R5, R0, 0x37800000, 0x17 ;  /* 0x3780000000057811 */ /* 0x000fe200078eb8ff */
[----:B------:R-:W-:-:S05]  /*5030*/  IMAD.SHL.U32 R0, R3, 0x200000, RZ ;  /* 0x0020000003007824 */ /* 0x000fca00078e00ff */
[----:B------:R-:W-:Y:S02]  /*5040*/  LOP3.LUT R0, R5, R0, R6, 0xfe, !PT ;  /* 0x0000000005007212 */ /* 0x000fe400078efe06 */
.L_x_2518:
[----:B------:R-:W-:Y:S05]  /*5050*/  BSYNC B0 ;  /* 0x0000000000007941 */ /* 0x000fea0003800000 */
.L_x_2517:
[----:B------:R-:W-:-:S04]  /*5060*/  F2FP.PACK_AB R0, RZ, R0 ;  /* 0x00000000ff00723e */ /* 0x000fc800000000ff */
[----:B------:R-:W-:Y:S01]  /*5070*/  PRMT R28, R0, 0x7610, R28 ;  /* 0x00007610001c7816 */ /* 0x000fe2000000001c */
[----:B------:R-:W-:Y:S05]  /*5080*/  BRA `(.L_x_2498) ;  /* 0x0000030000007947 */ /* 0x000fea0003800000 */
.L_x_2510:
        /* <DEDUP_REMOVED lines=14> */
.L_x_2524:
[----:B------:R-:W-:Y:S05]  /*5170*/  BSYNC B0 ;  /* 0x0000000000007941 */ /* 0x000fea0003800000 */
.L_x_2523:
[----:B------:R-:W-:-:S04]  /*5180*/  F2FP.PACK_AB R0, RZ, R0 ;  /* 0x00000000ff00723e */ /* 0x000fc800000000ff */
[----:B------:R-:W-:Y:S01]  /*5190*/  PRMT R28, R0, 0x7610, R28 ;  /* 0x00007610001c7816 */ /* 0x000fe2000000001c */
[----:B------:R-:W-:Y:S05]  /*51a0*/  BRA `(.L_x_2498) ;  /* 0x000001e000007947 */ /* 0x000fea0003800000 */
.L_x_2497:
        /* <DEDUP_REMOVED lines=21> */
.L_x_2522:
[----:B------:R-:W2:Y:S02]  /*5300*/  LDG.E.64 R4, [R4.64] ;  /* 0x0000002404047981 */ /* 0x000ea4000c1e1b00 */
[----:B--2---:R-:W0:Y:S02]  /*5310*/  I2F.U64 R0, R4 ;  /* 0x0000000400007312 */ /* 0x004e240000301000 */
[----:B0-----:R-:W-:-:S04]  /*5320*/  F2FP.PACK_AB R0, RZ, R0 ;  /* 0x00000000ff00723e */ /* 0x001fc800000000ff */
[----:B------:R-:W-:Y:S01]  /*5330*/  PRMT R28, R0, 0x7610, R28 ;  /* 0x00007610001c7816 */ /* 0x000fe2000000001c */
[----:B------:R-:W-:Y:S05]  /*5340*/  BRA `(.L_x_2498) ;  /* 0x0000004000007947 */ /* 0x000fea0003800000 */
.L_x_2521:
[----:B------:R-:W2:Y:S02]  /*5350*/  LDG.E R4, [R4.64] ;  /* 0x0000002404047981 */ /* 0x000ea4000c1e1900 */
[----:B--2---:R-:W0:Y:S02]  /*5360*/  I2F.U32 R0, R4 ;  /* 0x0000000400007306 */ /* 0x004e240000201000 */
[----:B0-----:R-:W-:-:S04]  /*5370*/  F2FP.PACK_AB R0, RZ, R0 ;  /* 0x00000000ff00723e */ /* 0x001fc800000000ff */
[----:B------:R-:W-:Y:S02]  /*5380*/  PRMT R28, R0, 0x7610, R28 ;  /* 0x00007610001c7816 */ /* 0x000fe4000000001c */
.L_x_2498:
        /* <DEDUP_REMOVED lines=19> */
.L_x_2528:
[----:B------:R-:W2:Y:S02]  /*54c0*/  LDG.E.U8 R4, [R4.64] ;  /* 0x0000002404047981 */ /* 0x000ea4000c1e1100 */
[----:B--2---:R-:W0:Y:S02]  /*54d0*/  I2F.U16 R0, R4 ;  /* 0x0000000400007306 */ /* 0x004e240000101000 */
[----:B0-----:R-:W-:-:S04]  /*54e0*/  F2FP.PACK_AB R0, RZ, R0 ;  /* 0x00000000ff00723e */ /* 0x001fc800000000ff */
[----:B------:R-:W-:Y:S01]  /*54f0*/  PRMT R2, R0, 0x7610, R2 ;  /* 0x0000761000027816 */ /* 0x000fe20000000002 */
[----:B------:R-:W-:Y:S05]  /*5500*/  BRA `(.L_x_2530) ;  /* 0x00000ec000007947 */ /* 0x000fea0003800000 */
.L_x_2527:
        /* <DEDUP_REMOVED lines=11> */
.L_x_2532:
[----:B------:R-:W2:Y:S02]  /*55c0*/  LDG.E R4, [R4.64] ;  /* 0x0000002404047981 */ /* 0x000ea4000c1e1900 */
[----:B--2---:R-:W0:Y:S02]  /*55d0*/  I2F R0, R4 ;  /* 0x0000000400007306 */ /* 0x004e240000201400 */
[----:B0-----:R-:W-:-:S04]  /*55e0*/  F2FP.PACK_AB R0, RZ, R0 ;  /* 0x00000000ff00723e */ /* 0x001fc800000000ff */
[----:B------:R-:W-:Y:S01]  /*55f0*/  PRMT R2, R0, 0x7610, R2 ;  /* 0x0000761000027816 */ /* 0x000fe20000000002 */
[----:B------:R-:W-:Y:S05]  /*5600*/  BRA `(.L_x_2530) ;  /* 0x00000dc000007947 */ /* 0x000fea0003800000 */
.L_x_2531:
[----:B------:R-:W2:Y:S02]  /*5610*/  LDG.E.U16 R4, [R4.64] ;  /* 0x0000002404047981 */ /* 0x000ea4000c1e1500 */
[----:B--2---:R-:W0:Y:S02]  /*5620*/  I2F.S16 R0, R4 ;  /* 0x0000000400007306 */ /* 0x004e240000101400 */
[----:B0-----:R-:W-:-:S04]  /*5630*/  F2FP.PACK_AB R0, RZ, R0 ;  /* 0x00000000ff00723e */ /* 0x001fc800000000ff */
[----:B------:R-:W-:Y:S01]  /*5640*/  PRMT R2, R0, 0x7610, R2 ;  /* 0x0000761000027816 */ /* 0x000fe20000000002 */
[----:B------:R-:W-:Y:S05]  /*5650*/  BRA `(.L_x_2530) ;  /* 0x00000d7000007947 */ /* 0x000fea0003800000 */
.L_x_2526:
        /* <DEDUP_REMOVED lines=9> */
.L_x_2534:
[----:B------:R0:W5:Y:S01]  /*56f0*/  LDG.E.U16 R2, [R4.64] ;  /* 0x0000002404027981 */ /* 0x000162000c1e1500 */
[----:B------:R-:W-:Y:S05]  /*5700*/  BRA `(.L_x_2530) ;  /* 0x00000cc000007947 */ /* 0x000fea0003800000 */
.L_x_2533:
        /* <DEDUP_REMOVED lines=9> */
.L_x_2536:
[----:B------:R0:W5:Y:S01]  /*57a0*/  LDG.E.U16 R2, [R4.64] ;  /* 0x0000002404027981 */ /* 0x000162000c1e1500 */
[----:B------:R-:W-:Y:S05]  /*57b0*/  BRA `(.L_x_2530) ;  /* 0x00000c1000007947 */ /* 0x000fea0003800000 */
.L_x_2535:
[----:B------:R-:W2:Y:S02]  /*57c0*/  LDG.E.64 R4, [R4.64] ;  /* 0x0000002404047981 */ /* 0x000ea4000c1e1b00 */
[----:B--2---:R-:W0:Y:S01]  /*57d0*/  F2F.F32.F64 R0, R4 ;  /* 0x0000000400007310 */ /* 0x004e220000301000 */
[----:B------:R-:W0:-:S14]  /*57e0*/  DSETP.GEU.AND P0, PT, |R4|, c[0x2][0x0], PT ;  /* 0x008000000400762a */ /* 0x000e1c0003f0e200 */
[----:B0-----:R-:W-:-:S05]  /*57f0*/  @!P0 FMUL R0, R0, 1.175494350822287508e-38 ;  /* 0x0080000000008820 */ /* 0x001fca0000400000 */
[----:B------:R-:W-:-:S04]  /*5800*/  F2FP.PACK_AB R0, RZ, R0 ;  /* 0x00000000ff00723e */ /* 0x000fc800000000ff */
[----:B------:R-:W-:Y:S01]  /*5810*/  PRMT R2, R0, 0x7610, R2 ;  /* 0x0000761000027816 */ /* 0x000fe20000000002 */
[----:B------:R-:W-:Y:S05]  /*5820*/  BRA `(.L_x_2530) ;  /* 0x00000ba000007947 */ /* 0x000fea0003800000 */
.L_x_2525:
        /* <DEDUP_REMOVED lines=14> */
.L_x_2539:
[----:B------:R-:W2:Y:S02]  /*5910*/  LDG.E.64 R4, [R4.64] ;  /* 0x0000002404047981 */ /* 0x000ea4000c1e1b00 */
[----:B--2---:R-:W0:Y:S01]  /*5920*/  F2F.F32.F64 R0, R4 ;  /* 0x0000000400007310 */ /* 0x004e220000301000 */
[----:B------:R-:W0:-:S14]  /*5930*/  DSETP.GEU.AND P0, PT, |R4|, c[0x2][0x0], PT ;  /* 0x008000000400762a */ /* 0x000e1c0003f0e200 */
[----:B0-----:R-:W-:-:S05]  /*5940*/  @!P0 FMUL R0, R0, 1.175494350822287508e-38 ;  /* 0x0080000000008820 */ /* 0x001fca0000400000 */
[----:B------:R-:W-:-:S04]  /*5950*/  F2FP.PACK_AB R0, RZ, R0 ;  /* 0x00000000ff00723e */ /* 0x000fc800000000ff */
[----:B------:R-:W-:Y:S01]  /*5960*/  PRMT R2, R0, 0x7610, R2 ;  /* 0x0000761000027816 */ /* 0x000fe20000000002 */
[----:B------:R-:W-:Y:S05]  /*5970*/  BRA `(.L_x_2530) ;  /* 0x00000a5000007947 */ /* 0x000fea0003800000 */
.L_x_2538:
        /* <DEDUP_REMOVED lines=25> */
[----:B------:R-:W-:-:S04]  /*5b10*/  F2FP.PACK_AB R3, RZ, R3 ;  /* 0x00000003ff03723e */ /* 0x000fc800000000ff */
[----:B------:R-:W-:Y:S01]  /*5b20*/  PRMT R2, R3, 0x7610, R2 ;  /* 0x0000761003027816 */ /* 0x000fe20000000002 */
[----:B------:R-:W-:Y:S05]  /*5b30*/  BRA `(.L_x_2530) ;  /* 0x0000089000007947 */ /* 0x000fea0003800000 */
.L_x_2541:
        /* <DEDUP_REMOVED lines=12> */
[----:B------:R-:W-:Y:S01]  /*5c00*/  F2FP.PACK_AB R2, RZ, R2 ;  /* 0x00000002ff02723e */ /* 0x000fe200000000ff */
[----:B------:R-:W-:Y:S05]  /*5c10*/  BRA `(.L_x_2530) ;  /* 0x000007b000007947 */ /* 0x000fea0003800000 */
.L_x_2540:
[----:B------:R-:W2:Y:S02]  /*5c20*/  LDG.E.U16 R0, [R4.64] ;  /* 0x0000002404007981 */ /* 0x000ea4000c1e1500 */
[----:B--2---:R-:W-:-:S04]  /*5c30*/  PRMT R0, RZ, 0x5410, R0 ;  /* 0x00005410ff007816 */ /* 0x004fc80000000000 */
[----:B------:R-:W-:-:S04]  /*5c40*/  F2FP.PACK_AB R0, RZ, R0 ;  /* 0x00000000ff00723e */ /* 0x000fc800000000ff */
[----:B------:R-:W-:Y:S01]  /*5c50*/  PRMT R2, R0, 0x7610, R2 ;  /* 0x0000761000027816 */ /* 0x000fe20000000002 */
[----:B------:R-:W-:Y:S05]  /*5c60*/  BRA `(.L_x_2530) ;  /* 0x0000076000007947 */ /* 0x000fea0003800000 */
.L_x_2537:
        /* <DEDUP_REMOVED lines=12> */
.L_x_2544:
        /* <DEDUP_REMOVED lines=21> */
.L_x_2548:
[----:B------:R-:W-:Y:S05]  /*5e80*/  BSYNC B1 ;  /* 0x0000000000017941 */ /* 0x000fea0003800000 */
.L_x_2547:
[----:B------:R-:W-:Y:S01]  /*5e90*/  LEA R3, R0, 0x3b800000, 0x17 ;  /* 0x3b80000000037811 */ /* 0x000fe200078eb8ff */
[----:B------:R-:W-:-:S05]  /*5ea0*/  IMAD.SHL.U32 R0, R2, 0x100000, RZ ;  /* 0x0010000002007824 */ /* 0x000fca00078e00ff */
[----:B------:R-:W-:Y:S02]  /*5eb0*/  LOP3.LUT R0, R3, R0, R4, 0xfe, !PT ;  /* 0x0000000003007212 */ /* 0x000fe400078efe04 */
.L_x_2546:
[----:B------:R-:W-:Y:S05]  /*5ec0*/  BSYNC B0 ;  /* 0x0000000000007941 */ /* 0x000fea0003800000 */
.L_x_2545:
[----:B------:R-:W-:-:S04]  /*5ed0*/  F2FP.PACK_AB R0, RZ, R0 ;  /* 0x00000000ff00723e */ /* 0x000fc800000000ff */
[----:B------:R-:W-:Y:S01]  /*5ee0*/  PRMT R2, R0, 0x7610, R2 ;  /* 0x0000761000027816 */ /* 0x000fe20000000002 */
[----:B------:R-:W-:Y:S05]  /*5ef0*/  BRA `(.L_x_2530) ;  /* 0x000004d000007947 */ /* 0x000fea0003800000 */
.L_x_2543:
        /* <DEDUP_REMOVED lines=21> */
.L_x_2552:
[----:B------:R-:W-:Y:S05]  /*6050*/  BSYNC B1 ;  /* 0x0000000000017941 */ /* 0x000fea0003800000 */
.L_x_2551:
[----:B------:R-:W-:Y:S01]  /*6060*/  LEA R3, R0, 0x37800000, 0x17 ;  /* 0x3780000000037811 */ /* 0x000fe200078eb8ff */
[----:B------:R-:W-:-:S05]  /*6070*/  IMAD.SHL.U32 R0, R2, 0x200000, RZ ;  /* 0x0020000002007824 */ /* 0x000fca00078e00ff */
[----:B------:R-:W-:Y:S02]  /*6080*/  LOP3.LUT R0, R3, R0, R4, 0xfe, !PT ;  /* 0x0000000003007212 */ /* 0x000fe400078efe04 */
.L_x_2550:
[----:B------:R-:W-:Y:S05]  /*6090*/  BSYNC B0 ;  /* 0x0000000000007941 */ /* 0x000fea0003800000 */
.L_x_2549:
[----:B------:R-:W-:-:S04]  /*60a0*/  F2FP.PACK_AB R0, RZ, R0 ;  /* 0x00000000ff00723e */ /* 0x000fc800000000ff */
[----:B------:R-:W-:Y:S01]  /*60b0*/  PRMT R2, R0, 0x7610, R2 ;  /* 0x0000761000027816 */ /* 0x000fe20000000002 */
[----:B------:R-:W-:Y:S05]  /*60c0*/  BRA `(.L_x_2530) ;  /* 0x0000030000007947 */ /* 0x000fea0003800000 */
.L_x_2542:
        /* <DEDUP_REMOVED lines=14> */
.L_x_2556:
[----:B------:R-:W-:Y:S05]  /*61b0*/  BSYNC B0 ;  /* 0x0000000000007941 */ /* 0x000fea0003800000 */
.L_x_2555:
[----:B------:R-:W-:-:S04]  /*61c0*/  F2FP.PACK_AB R0, RZ, R0 ;  /* 0x00000000ff00723e */ /* 0x000fc800000000ff */
[----:B------:R-:W-:Y:S01]  /*61d0*/  PRMT R2, R0, 0x7610, R2 ;  /* 0x0000761000027816 */ /* 0x000fe20000000002 */
[----:B------:R-:W-:Y:S05]  /*61e0*/  BRA `(.L_x_2530) ;  /* 0x000001e000007947 */ /* 0x000fea0003800000 */
.L_x_2529:
        /* <DEDUP_REMOVED lines=21> */
.L_x_2554:
[----:B------:R-:W2:Y:S02]  /*6340*/  LDG.E.64 R4, [R4.64] ;  /* 0x0000002404047981 */ /* 0x000ea4000c1e1b00 */
[----:B--2---:R-:W0:Y:S02]  /*6350*/  I2F.U64 R0, R4 ;  /* 0x0000000400007312 */ /* 0x004e240000301000 */
[----:B0-----:R-:W-:-:S04]  /*6360*/  F2FP.PACK_AB R0, RZ, R0 ;  /* 0x00000000ff00723e */ /* 0x001fc800000000ff */
[----:B------:R-:W-:Y:S01]  /*6370*/  PRMT R2, R0, 0x7610, R2 ;  /* 0x0000761000027816 */ /* 0x000fe20000000002 */
[----:B------:R-:W-:Y:S05]  /*6380*/  BRA `(.L_x_2530) ;  /* 0x0000004000007947 */ /* 0x000fea0003800000 */
.L_x_2553:
[----:B------:R-:W2:Y:S02]  /*6390*/  LDG.E R4, [R4.64] ;  /* 0x0000002404047981 */ /* 0x000ea4000c1e1900 */
[----:B--2---:R-:W0:Y:S02]  /*63a0*/  I2F.U32 R0, R4 ;  /* 0x0000000400007306 */ /* 0x004e240000201000 */
[----:B0-----:R-:W-:-:S04]  /*63b0*/  F2FP.PACK_AB R0, RZ, R0 ;  /* 0x00000000ff00723e */ /* 0x001fc800000000ff */
[----:B------:R-:W-:Y:S02]  /*63c0*/  PRMT R2, R0, 0x7610, R2 ;  /* 0x0000761000027816 */ /* 0x000fe40000000002 */
.L_x_2530:
[----:B------:R-:W-:-:S05]  /*63d0*/  IADD3 R17, R17, 0x80, RZ ;  /* 0x0000008011117810 */ /* 0x000fca0007ffe0ff */
.L_x_2492:
[----:B------:R-:W-:Y:S05]  /*63e0*/  BSYNC B6 ;  /* 0x0000000000067941 */ /* 0x000fea0003800000 */
.L_x_2491:
        /* <DEDUP_REMOVED lines=24> */
.L_x_2562:
[----:B------:R-:W2:Y:S02]  /*6570*/  LDG.E.U8 R4, [R4.64] ;  /* 0x0000002404047981 */ /* 0x000ea4000c1e1100 */
[----:B--2---:R-:W0:Y:S02]  /*6580*/  I2F.U16 R0, R4 ;  /* 0x0000000400007306 */ /* 0x004e240000101000 */
[----:B0-----:R-:W-:-:S04]  /*6590*/  F2FP.PACK_AB R0, RZ, R0 ;  /* 0x00000000ff00723e */ /* 0x001fc800000000ff */
[----:B------:R-:W-:Y:S01]  /*65a0*/  PRMT R27, R0, 0x7610, R27 ;  /* 0x00007610001b7816 */ /* 0x000fe2000000001b */
[----:B------:R-:W-:Y:S05]  /*65b0*/  BRA `(.L_x_2564) ;  /* 0x00000ed000007947 */ /* 0x000fea0003800000 */
.L_x_2561:
        /* <DEDUP_REMOVED lines=11> */
.L_x_2566:
[----:B------:R-:W2:Y:S02]  /*6670*/  LDG.E R4, [R4.64] ;  /* 0x0000002404047981 */ /* 0x000ea4000c1e1900 */
[----:B--2---:R-:W0:Y:S02]  /*6680*/  I2F R0, R4 ;  /* 0x0000000400007306 */ /* 0x004e240000201400 */
[----:B0-----:R-:W-:-:S04]  /*6690*/  F2FP.PACK_AB R0, RZ, R0 ;  /* 0x00000000ff00723e */ /* 0x001fc800000000ff */
[----:B------:R-:W-:Y:S01]  /*66a0*/  PRMT R27, R0, 0x7610, R27 ;  /* 0x00007610001b7816 */ /* 0x000fe2000000001b */
[----:B------:R-:W-:Y:S05]  /*66b0*/  BRA `(.L_x_2564) ;  /* 0x00000dd000007947 */ /* 0x000fea0003800000 */
.L_x_2565:
[----:B------:R-:W2:Y:S02]  /*66c0*/  LDG.E.U16 R4, [R4.64] ;  /* 0x0000002404047981 */ /* 0x000ea4000c1e1500 */
[----:B--2---:R-:W0:Y:S02]  /*66d0*/  I2F.S16 R0, R4 ;  /* 0x0000000400007306 */ /* 0x004e240000101400 */
[----:B0-----:R-:W-:-:S04]  /*66e0*/  F2FP.PACK_AB R0, RZ, R0 ;  /* 0x00000000ff00723e */ /* 0x001fc800000000ff */
[----:B------:R-:W-:Y:S01]  /*66f0*/  PRMT R27, R0, 0x7610, R27 ;  /* 0x00007610001b7816 */ /* 0x000fe2000000001b */
[----:B------:R-:W-:Y:S05]  /*6700*/  BRA `(.L_x_2564) ;  /* 0x00000d8000007947 */ /* 0x000fea0003800000 */
.L_x_2560:
        /* <DEDUP_REMOVED lines=9> */
.L_x_2568:
[----:B------:R0:W5:Y:S01]  /*67a0*/  LDG.E.U16 R27, [R4.64] ;  /* 0x00000024041b7981 */ /* 0x000162000c1e1500 */
[----:B------:R-:W-:Y:S05]  /*67b0*/  BRA `(.L_x_2564) ;  /* 0x00000cd000007947 */ /* 0x000fea0003800000 */
.L_x_2567:
        /* <DEDUP_REMOVED lines=9> */
.L_x_2570:
[----:B------:R0:W5:Y:S01]  /*6850*/  LDG.E.U16 R27, [R4.64] ;  /* 0x00000024041b7981 */ /* 0x000162000c1e1500 */
[----:B------:R-:W-:Y:S05]  /*6860*/  BRA `(.L_x_2564) ;  /* 0x00000c2000007947 */ /* 0x000fea0003800000 */
.L_x_2569:
[----:B------:R-:W2:Y:S02]  /*6870*/  LDG.E.64 R4, [R4.64] ;  /* 0x0000002404047981 */ /* 0x000ea4000c1e1b00 */
[----:B--2---:R-:W0:Y:S01]  /*6880*/  F2F.F32.F64 R0, R4 ;  /* 0x0000000400007310 */ /* 0x004e220000301000 */
[----:B------:R-:W0:-:S14]  /*6890*/  DSETP.GEU.AND P0, PT, |R4|, c[0x2][0x0], PT ;  /* 0x008000000400762a */ /* 0x000e1c0003f0e200 */
[----:B0-----:R-:W-:-:S05]  /*68a0*/  @!P0 FMUL R0, R0, 1.175494350822287508e-38 ;  /* 0x0080000000008820 */ /* 0x001fca0000400000 */
[----:B------:R-:W-:-:S04]  /*68b0*/  F2FP.PACK_AB R0, RZ, R0 ;  /* 0x00000000ff00723e */ /* 0x000fc800000000ff */
[----:B------:R-:W-:Y:S01]  /*68c0*/  PRMT R27, R0, 0x7610, R27 ;  /* 0x00007610001b7816 */ /* 0x000fe2000000001b */
[----:B------:R-:W-:Y:S05]  /*68d0*/  BRA `(.L_x_2564) ;  /* 0x00000bb000007947 */ /* 0x000fea0003800000 */
.L_x_2559:
        /* <DEDUP_REMOVED lines=14> */
.L_x_2573:
[----:B------:R-:W2:Y:S02]  /*69c0*/  LDG.E.64 R4, [R4.64] ;  /* 0x0000002404047981 */ /* 0x000ea4000c1e1b00 */
[----:B--2---:R-:W0:Y:S01]  /*69d0*/  F2F.F32.F64 R0, R4 ;  /* 0x0000000400007310 */ /* 0x004e220000301000 */
[----:B------:R-:W0:-:S14]  /*69e0*/  DSETP.GEU.AND P0, PT, |R4|, c[0x2][0x0], PT ;  /* 0x008000000400762a */ /* 0x000e1c0003f0e200 */
[----:B0-----:R-:W-:-:S05]  /*69f0*/  @!P0 FMUL R0, R0, 1.175494350822287508e-38 ;  /* 0x0080000000008820 */ /* 0x001fca0000400000 */
[----:B------:R-:W-:-:S04]  /*6a00*/  F2FP.PACK_AB R0, RZ, R0 ;  /* 0x00000000ff00723e */ /* 0x000fc800000000ff */
[----:B------:R-:W-:Y:S01]  /*6a10*/  PRMT R27, R0, 0x7610, R27 ;  /* 0x00007610001b7816 */ /* 0x000fe2000000001b */
[----:B------:R-:W-:Y:S05]  /*6a20*/  BRA `(.L_x_2564) ;  /* 0x00000a6000007947 */ /* 0x000fea0003800000 */
.L_x_2572:
        /* <DEDUP_REMOVED lines=28> */
.L_x_2575:
        /* <DEDUP_REMOVED lines=15> */
.L_x_2574:
[----:B------:R-:W2:Y:S02]  /*6ce0*/  LDG.E.U16 R0, [R4.64] ;  /* 0x0000002404007981 */ /* 0x000ea4000c1e1500 */
[----:B--2---:R-:W-:-:S04]  /*6cf0*/  PRMT R0, RZ, 0x5410, R0 ;  /* 0x00005410ff007816 */ /* 0x004fc80000000000 */
[----:B------:R-:W-:-:S04]  /*6d00*/  F2FP.PACK_AB R0, RZ, R0 ;  /* 0x00000000ff00723e */ /* 0x000fc800000000ff */
[----:B------:R-:W-:Y:S01]  /*6d10*/  PRMT R27, R0, 0x7610, R27 ;  /* 0x00007610001b7816 */ /* 0x000fe2000000001b */
[----:B------:R-:W-:Y:S05]  /*6d20*/  BRA `(.L_x_2564) ;  /* 0x0000076000007947 */ /* 0x000fea0003800000 */
.L_x_2571:
        /* <DEDUP_REMOVED lines=12> */
.L_x_2578:
        /* <DEDUP_REMOVED lines=21> */
.L_x_2582:
[----:B------:R-:W-:Y:S05]  /*6f40*/  BSYNC B1 ;  /* 0x0000000000017941 */ /* 0x000fea0003800000 */
.L_x_2581:
[----:B------:R-:W-:Y:S01]  /*6f50*/  LEA R5, R0, 0x3b800000, 0x17 ;  /* 0x3b80000000057811 */ /* 0x000fe200078eb8ff */
[----:B------:R-:W-:-:S05]  /*6f60*/  IMAD.SHL.U32 R0, R3, 0x100000, RZ ;  /* 0x0010000003007824 */ /* 0x000fca00078e00ff */
[----:B------:R-:W-:Y:S02]  /*6f70*/  LOP3.LUT R0, R5, R0, R6, 0xfe, !PT ;  /* 0x0000000005007212 */ /* 0x000fe400078efe06 */
.L_x_2580:
[----:B------:R-:W-:Y:S05]  /*6f80*/  BSYNC B0 ;  /* 0x0000000000007941 */ /* 0x000fea0003800000 */
.L_x_2579:
[----:B------:R-:W-:-:S04]  /*6f90*/  F2FP.PACK_AB R0, RZ, R0 ;  /* 0x00000000ff00723e */ /* 0x000fc800000000ff */
[----:B------:R-:W-:Y:S01]  /*6fa0*/  PRMT R27, R0, 0x7610, R27 ;  /* 0x00007610001b7816 */ /* 0x000fe2000000001b */
[----:B------:R-:W-:Y:S05]  /*6fb0*/  BRA `(.L_x_2564) ;  /* 0x000004d000007947 */ /* 0x000fea0003800000 */
.L_x_2577:
        /* <DEDUP_REMOVED lines=21> */
.L_x_2586:
[----:B------:R-:W-:Y:S05]  /*7110*/  BSYNC B1 ;  /* 0x0000000000017941 */ /* 0x000fea0003800000 */
.L_x_2585:
[----:B------:R-:W-:Y:S01]  /*7120*/  LEA R5, R0, 0x37800000, 0x17 ;  /* 0x3780000000057811 */ /* 0x000fe200078eb8ff */
[----:B------:R-:W-:-:S05]  /*7130*/  IMAD.SHL.U32 R0, R3, 0x200000, RZ ;  /* 0x0020000003007824 */ /* 0x000fca00078e00ff */
[----:B------:R-:W-:Y:S02]  /*7140*/  LOP3.LUT R0, R5, R0, R6, 0xfe, !PT ;  /* 0x0000000005007212 */ /* 0x000fe400078efe06 */
.L_x_2584:
[----:B------:R-:W-:Y:S05]  /*7150*/  BSYNC B0 ;  /* 0x0000000000007941 */ /* 0x000fea0003800000 */
.L_x_2583:
[----:B------:R-:W-:-:S04]  /*7160*/  F2FP.PACK_AB R0, RZ, R0 ;  /* 0x00000000ff00723e */ /* 0x000fc800000000ff */
[----:B------:R-:W-:Y:S01]  /*7170*/  PRMT R27, R0, 0x7610, R27 ;  /* 0x00007610001b7816 */ /* 0x000fe2000000001b */
[----:B------:R-:W-:Y:S05]  /*7180*/  BRA `(.L_x_2564) ;  /* 0x0000030000007947 */ /* 0x000fea0003800000 */
.L_x_2576:
        /* <DEDUP_REMOVED lines=14> */
.L_x_2590:
[----:B------:R-:W-:Y:S05]  /*7270*/  BSYNC B0 ;  /* 0x0000000000007941 */ /* 0x000fea0003800000 */
.L_x_2589:
[----:B------:R-:W-:-:S04]  /*7280*/  F2FP.PACK_AB R0, RZ, R0 ;  /* 0x00000000ff00723e */ /* 0x000fc800000000ff */
[----:B------:R-:W-:Y:S01]  /*7290*/  PRMT R27, R0, 0x7610, R27 ;  /* 0x00007610001b7816 */ /* 0x000fe2000000001b */
[----:B------:R-:W-:Y:S05]  /*72a0*/  BRA `(.L_x_2564) ;  /* 0x000001e000007947 */ /* 0x000fea0003800000 */
.L_x_2563:
        /* <DEDUP_REMOVED lines=21> */
.L_x_2588:
[----:B------:R-:W2:Y:S02]  /*7400*/  LDG.E.64 R4, [R4.64] ;  /* 0x0000002404047981 */ /* 0x000ea4000c1e1b00 */
[----:B--2---:R-:W0:Y:S02]  /*7410*/  I2F.U64 R0, R4 ;  /* 0x0000000400007312 */ /* 0x004e240000301000 */
[----:B0-----:R-:W-:-:S04]  /*7420*/  F2FP.PACK_AB R0, RZ, R0 ;  /* 0x00000000ff00723e */ /* 0x001fc800000000ff */
[----:B------:R-:W-:Y:S01]  /*7430*/  PRMT R27, R0, 0x7610, R27 ;  /* 0x00007610001b7816 */ /* 0x000fe2000000001b */
[----:B------:R-:W-:Y:S05]  /*7440*/  BRA `(.L_x_2564) ;  /* 0x0000004000007947 */ /* 0x000fea0003800000 */
.L_x_2587:
[----:B------:R-:W2:Y:S02]  /*7450*/  LDG.E R4, [R4.64] ;  /* 0x0000002404047981 */ /* 0x000ea4000c1e1900 */
[----:B--2---:R-:W0:Y:S02]  /*7460*/  I2F.U32 R0, R4 ;  /* 0x0000000400007306 */ /* 0x004e240000201000 */
[----:B0-----:R-:W-:-:S04]  /*7470*/  F2FP.PACK_AB R0, RZ, R0 ;  /* 0x00000000ff00723e */ /* 0x001fc800000000ff */
[----:B------:R-:W-:Y:S02]  /*7480*/  PRMT R27, R0, 0x7610, R27 ;  /* 0x00007610001b7816 */ /* 0x000fe4000000001b */
.L_x_2564:
        /* <DEDUP_REMOVED lines=18> */
.L_x_2594:
[----:B------:R-:W2:Y:S02]  /*75b0*/  LDG.E.U8 R4, [R4.64] ;  /* 0x0000002404047981 */ /* 0x000ea4000c1e1100 */
[----:B--2---:R-:W0:Y:S02]  /*75c0*/  I2F.U16 R0, R4 ;  /* 0x0000000400007306 */ /* 0x004e240000101000 */
[----:B0-----:R-:W-:Y:S01]  /*75d0*/  F2FP.PACK_AB R0, RZ, R0 ;  /* 0x00000000ff00723e */ /* 0x001fe200000000ff */
[----:B------:R-:W-:Y:S05]  /*75e0*/  BRA `(.L_x_2558) ;  /* 0x00000e0000007947 */ /* 0x000fea0003800000 */
.L_x_2593:
        /* <DEDUP_REMOVED lines=10> */
.L_x_2597:
[----:B------:R-:W2:Y:S02]  /*7690*/  LDG.E R4, [R4.64] ;  /* 0x0000002404047981 */ /* 0x000ea4000c1e1900 */
[----:B--2---:R-:W0:Y:S02]  /*76a0*/  I2F R0, R4 ;  /* 0x0000000400007306 */ /* 0x004e240000201400 */
[----:B0-----:R-:W-:Y:S01]  /*76b0*/  F2FP.PACK_AB R0, RZ, R0 ;  /* 0x00000000ff00723e */ /* 0x001fe200000000ff */
[----:B------:R-:W-:Y:S05]  /*76c0*/  BRA `(.L_x_2558) ;  /* 0x00000d2000007947 */ /* 0x000fea0003800000 */
.L_x_2596:
[----:B------:R-:W2:Y:S02]  /*76d0*/  LDG.E.U16 R4, [R4.64] ;  /* 0x0000002404047981 */ /* 0x000ea4000c1e1500 */
[----:B--2---:R-:W0:Y:S02]  /*76e0*/  I2F.S16 R0, R4 ;  /* 0x0000000400007306 */ /* 0x004e240000101400 */
[----:B0-----:R-:W-:Y:S01]  /*76f0*/  F2FP.PACK_AB R0, RZ, R0 ;  /* 0x00000000ff00723e */ /* 0x001fe200000000ff */
[----:B------:R-:W-:Y:S05]  /*7700*/  BRA `(.L_x_2558) ;  /* 0x00000ce000007947 */ /* 0x000fea0003800000 */
.L_x_2592:
        /* <DEDUP_REMOVED lines=9> */
.L_x_2599:
[----:B------:R0:W5:Y:S01]  /*77a0*/  LDG.E.U16 R0, [R4.64] ;  /* 0x0000002404007981 */ /* 0x000162000c1e1500 */
[----:B------:R-:W-:Y:S05]  /*77b0*/  BRA `(.L_x_2558) ;  /* 0x00000c3000007947 */ /* 0x000fea0003800000 */
.L_x_2598:
        /* <DEDUP_REMOVED lines=9> */
.L_x_2601:
[----:B------:R0:W5:Y:S01]  /*7850*/  LDG.E.U16 R0, [R4.64] ;  /* 0x0000002404007981 */ /* 0x000162000c1e1500 */
[----:B------:R-:W-:Y:S05]  /*7860*/  BRA `(.L_x_2558) ;  /* 0x00000b8000007947 */ /* 0x000fea0003800000 */
.L_x_2600:
[----:B------:R-:W2:Y:S02]  /*7870*/  LDG.E.64 R4, [R4.64] ;  /* 0x0000002404047981 */ /* 0x000ea4000c1e1b00 */
[----:B--2---:R-:W0:Y:S01]  /*7880*/  F2F.F32.F64 R0, R4 ;  /* 0x0000000400007310 */ /* 0x004e220000301000 */
[----:B------:R-:W0:-:S14]  /*7890*/  DSETP.GEU.AND P0, PT, |R4|, c[0x2][0x0], PT ;  /* 0x008000000400762a */ /* 0x000e1c0003f0e200 */
[----:B0-----:R-:W-:-:S05]  /*78a0*/  @!P0 FMUL R0, R0, 1.175494350822287508e-38 ;  /* 0x0080000000008820 */ /* 0x001fca0000400000 */
[----:B------:R-:W-:Y:S01]  /*78b0*/  F2FP.PACK_AB R0, RZ, R0 ;  /* 0x00000000ff00723e */ /* 0x000fe200000000ff */
[----:B------:R-:W-:Y:S05]  /*78c0*/  BRA `(.L_x_2558) ;  /* 0x00000b2000007947 */ /* 0x000fea0003800000 */
.L_x_2591:
        /* <DEDUP_REMOVED lines=13> */
.L_x_2604:
[----:B------:R-:W2:Y:S02]  /*79a0*/  LDG.E.64 R4, [R4.64] ;  /* 0x0000002404047981 */ /* 0x000ea4000c1e1b00 */
[----:B--2---:R-:W0:Y:S01]  /*79b0*/  F2F.F32.F64 R0, R4 ;  /* 0x0000000400007310 */ /* 0x004e220000301000 */
[----:B------:R-:W0:-:S14]  /*79c0*/  DSETP.GEU.AND P0, PT, |R4|, c[0x2][0x0], PT ;  /* 0x008000000400762a */ /* 0x000e1c0003f0e200 */
[----:B0-----:R-:W-:-:S05]  /*79d0*/  @!P0 FMUL R0, R0, 1.175494350822287508e-38 ;  /* 0x0080000000008820 */ /* 0x001fca0000400000 */
[----:B------:R-:W-:Y:S01]  /*79e0*/  F2FP.PACK_AB R0, RZ, R0 ;  /* 0x00000000ff00723e */ /* 0x000fe200000000ff */
[----:B------:R-:W-:Y:S05]  /*79f0*/  BRA `(.L_x_2558) ;  /* 0x000009f000007947 */ /* 0x000fea0003800000 */
.L_x_2603:
        /* <DEDUP_REMOVED lines=28> */
.L_x_2606:
        /* <DEDUP_REMOVED lines=12> */
[----:B------:R-:W-:Y:S01]  /*7c80*/  F2FP.PACK_AB R0, RZ, R0 ;  /* 0x00000000ff00723e */ /* 0x000fe200000000ff */
[----:B------:R-:W-:Y:S05]  /*7c90*/  BRA `(.L_x_2558) ;  /* 0x0000075000007947 */ /* 0x000fea0003800000 */
.L_x_2605:
[----:B------:R-:W2:Y:S02]  /*7ca0*/  LDG.E.U16 R0, [R4.64] ;  /* 0x0000002404007981 */ /* 0x000ea4000c1e1500 */
[----:B--2---:R-:W-:-:S04]  /*7cb0*/  PRMT R0, RZ, 0x5410, R0 ;  /* 0x00005410ff007816 */ /* 0x004fc80000000000 */
[----:B------:R-:W-:Y:S01]  /*7cc0*/  F2FP.PACK_AB R0, RZ, R0 ;  /* 0x00000000ff00723e */ /* 0x000fe200000000ff */
[----:B------:R-:W-:Y:S05]  /*7cd0*/  BRA `(.L_x_2558) ;  /* 0x0000071000007947 */ /* 0x000fea0003800000 */
.L_x_2602:
        /* <DEDUP_REMOVED lines=12> */
.L_x_2609:
        /* <DEDUP_REMOVED lines=21> */
.L_x_2613:
[----:B------:R-:W-:Y:S05]  /*7ef0*/  BSYNC B1 ;  /* 0x0000000000017941 */ /* 0x000fea0003800000 */
.L_x_2612:
[----:B------:R-:W-:Y:S01]  /*7f00*/  LEA R5, R0, 0x3b800000, 0x17 ;  /* 0x3b80000000057811 */ /* 0x000fe200078eb8ff */
[----:B------:R-:W-:-:S05]  /*7f10*/  IMAD.SHL.U32 R0, R3, 0x100000, RZ ;  /* 0x0010000003007824 */ /* 0x000fca00078e00ff */
[----:B------:R-:W-:Y:S02]  /*7f20*/  LOP3.LUT R0, R5, R0, R6, 0xfe, !PT ;  /* 0x0000000005007212 */ /* 0x000fe400078efe06 */
.L_x_2611:
[----:B------:R-:W-:Y:S05]  /*7f30*/  BSYNC B0 ;  /* 0x0000000000007941 */ /* 0x000fea0003800000 */
.L_x_2610:
[----:B------:R-:W-:Y:S01]  /*7f40*/  F2FP.PACK_AB R0, RZ, R0 ;  /* 0x00000000ff00723e */ /* 0x000fe200000000ff */
[----:B------:R-:W-:Y:S05]  /*7f50*/  BRA `(.L_x_2558) ;  /* 0x0000049000007947 */ /* 0x000fea0003800000 */
.L_x_2608:
        /* <DEDUP_REMOVED lines=21> */
.L_x_2617:
[----:B------:R-:W-:Y:S05]  /*80b0*/  BSYNC B1 ;  /* 0x0000000000017941 */ /* 0x000fea0003800000 */
.L_x_2616:
[----:B------:R-:W-:Y:S01]  /*80c0*/  LEA R5, R0, 0x37800000, 0x17 ;  /* 0x3780000000057811 */ /* 0x000fe200078eb8ff */
[----:B------:R-:W-:-:S05]  /*80d0*/  IMAD.SHL.U32 R0, R3, 0x200000, RZ ;  /* 0x0020000003007824 */ /* 0x000fca00078e00ff */
[----:B------:R-:W-:Y:S02]  /*80e0*/  LOP3.LUT R0, R5, R0, R6, 0xfe, !PT ;  /* 0x0000000005007212 */ /* 0x000fe400078efe06 */
.L_x_2615:
[----:B------:R-:W-:Y:S05]  /*80f0*/  BSYNC B0 ;  /* 0x0000000000007941 */ /* 0x000fea0003800000 */
.L_x_2614:
[----:B------:R-:W-:Y:S01]  /*8100*/  F2FP.PACK_AB R0, RZ, R0 ;  /* 0x00000000ff00723e */ /* 0x000fe200000000ff */
[----:B------:R-:W-:Y:S05]  /*8110*/  BRA `(.L_x_2558) ;  /* 0x000002d000007947 */ /* 0x000fea0003800000 */
.L_x_2607:
        /* <DEDUP_REMOVED lines=14> */
.L_x_2621:
[----:B------:R-:W-:Y:S05]  /*8200*/  BSYNC B0 ;  /* 0x0000000000007941 */ /* 0x000fea0003800000 */
.L_x_2620:
[----:B------:R-:W-:Y:S01]  /*8210*/  F2FP.PACK_AB R0, RZ, R0 ;  /* 0x00000000ff00723e */ /* 0x000fe200000000ff */
[----:B------:R-:W-:Y:S05]  /*8220*/  BRA `(.L_x_2558) ;  /* 0x000001c000007947 */ /* 0x000fea0003800000 */
.L_x_2595:
        /* <DEDUP_REMOVED lines=21> */
.L_x_2619:
[----:B------:R-:W2:Y:S02]  /*8380*/  LDG.E.64 R4, [R4.64] ;  /* 0x0000002404047981 */ /* 0x000ea4000c1e1b00 */
[----:B--2---:R-:W0:Y:S02]  /*8390*/  I2F.U64 R0, R4 ;  /* 0x0000000400007312 */ /* 0x004e240000301000 */
[----:B0-----:R-:W-:Y:S01]  /*83a0*/  F2FP.PACK_AB R0, RZ, R0 ;  /* 0x00000000ff00723e */ /* 0x001fe200000000ff */
[----:B------:R-:W-:Y:S05]  /*83b0*/  BRA `(.L_x_2558) ;  /* 0x0000003000007947 */ /* 0x000fea0003800000 */
.L_x_2618:
[----:B------:R-:W2:Y:S02]  /*83c0*/  LDG.E R4, [R4.64] ;  /* 0x0000002404047981 */ /* 0x000ea4000c1e1900 */
[----:B--2---:R-:W0:Y:S02]  /*83d0*/  I2F.U32 R0, R4 ;  /* 0x0000000400007306 */ /* 0x004e240000201000 */
[----:B0-----:R-:W-:-:S06]  /*83e0*/  F2FP.PACK_AB R0, RZ, R0 ;  /* 0x00000000ff00723e */ /* 0x001fcc00000000ff */
.L_x_2558:
[----:B------:R-:W-:Y:S05]  /*83f0*/  BSYNC B6 ;  /* 0x0000000000067941 */ /* 0x000fea0003800000 */
.L_x_2557:
[----:B------:R-:W1:Y:S01]  /*8400*/  S2R R17, SR_TID.X ;  /* 0x0000000000117919 */ /* 0x000e620000002100 */
[----:B------:R-:W2:Y:S01]  /*8410*/  LDC.U8 R18, c[0x0][0x190] ;  /* 0x00006400ff127b82 */ /* 0x000ea20000000000 */
[----:B------:R-:W-:Y:S01]  /*8420*/  BSSY B6, `(.L_x_2622) ;  /* 0x000012e000067945 */ /* 0x000fe20003800000 */
[----:B-1----:R-:W-:-:S02]  /*8430*/  IADD3 R3, R17, 0x100, RZ ;  /* 0x0000010011037810 */ /* 0x002fc40007ffe0ff */
[----:B------:R-:W-:Y:S02]  /*8440*/  IADD3 R19, R17, 0x80, RZ ;  /* 0x0000008011137810 */ /* 0x000fe40007ffe0ff */
[-C--:B------:R-:W-:Y:S02]  /*8450*/  ISETP.GE.AND P1, PT, R3, R22.reuse, PT ;  /* 0x000000160300720c */ /* 0x080fe40003f26270 */
[C---:B------:R-:W-:Y:S02]  /*8460*/  IADD3 R3, R17.reuse, 0x180, RZ ;  /* 0x0000018011037810 */ /* 0x040fe40007ffe0ff */
[-C--:B------:R-:W-:Y:S02]  /*8470*/  ISETP.GE.AND P3, PT, R17, R22.reuse, PT ;  /* 0x000000161100720c */ /* 0x080fe40003f66270 */
[-C--:B------:R-:W-:Y:S02]  /*8480*/  ISETP.GE.AND P2, PT, R3, R22.reuse, PT ;  /* 0x000000160300720c */ /* 0x080fe40003f46270 */
[----:B------:R-:W-:-:S05]  /*8490*/  ISETP.GE.AND P0, PT, R19, R22, PT ;  /* 0x000000161300720c */ /* 0x000fca0003f06270 */
[----:B-----5:R-:W-:Y:S02]  /*84a0*/  @!P1 HADD2.F32 R2, -RZ, R2.H0_H0 ;  /* 0x20000002ff029230 */ /* 0x020fe40000004100 */
[----:B------:R-:W-:Y:S02]  /*84b0*/  @!P1 HADD2.F32 R28, -RZ, R28.H0_H0 ;  /* 0x2000001cff1c9230 */ /* 0x000fe40000004100 */
[----:B------:R-:W-:Y:S01]  /*84c0*/  @!P3 HADD2.F32 R25, -RZ, R25.H0_H0 ;  /* 0x20000019ff19b230 */ /* 0x000fe20000004100 */
[----:B------:R-:W1:Y:S01]  /*84d0*/  @!P1 MUFU.RCP R3, R2 ;  /* 0x0000000200039308 */ /* 0x000e620000001000 */
[----:B------:R-:W-:Y:S02]  /*84e0*/  @!P2 HADD2.F32 R0, -RZ, R0.H0_H0 ;  /* 0x20000000ff00a230 */ /* 0x000fe40000004100 */
[----:B------:R-:W-:Y:S02]  /*84f0*/  @!P0 HADD2.F32 R26, -RZ, R26.H0_H0 ;  /* 0x2000001aff1a8230 */ /* 0x000fe40000004100 */
[----:B------:R-:W-:-:S02]  /*8500*/  @!P3 HADD2.F32 R24, -RZ, R24.H0_H0 ;  /* 0x20000018ff18b230 */ /* 0x000fc40000004100 */
[----:B------:R-:W-:Y:S01]  /*8510*/  @!P2 HADD2.F32 R27, -RZ, R27.H0_H0 ;  /* 0x2000001bff1ba230 */ /* 0x000fe20000004100 */
[----:B------:R-:W3:Y:S01]  /*8520*/  @!P3 MUFU.RCP R25, R25 ;  /* 0x000000190019b308 */ /* 0x000ee20000001000 */
[----:B------:R-:W-:-:S07]  /*8530*/  @!P0 HADD2.F32 R23, -RZ, R23.H0_H0 ;  /* 0x20000017ff178230 */ /* 0x000fce0000004100 */
[----:B------:R-:W4:Y:S01]  /*8540*/  @!P2 MUFU.RCP R0, R0 ;  /* 0x000000000000a308 */ /* 0x000f220000001000 */
[----:B-1----:R-:W-:-:S07]  /*8550*/  @!P1 FMUL.FTZ R28, R28, R3 ;  /* 0x000000031c1c9220 */ /* 0x002fce0000410000 */
[----:B------:R-:W1:Y:S01]  /*8560*/  @!P0 MUFU.RCP R26, R26 ;  /* 0x0000001a001a8308 */ /* 0x000e620000001000 */
[----:B---3--:R-:W-:-:S05]  /*8570*/  @!P3 FMUL.FTZ R24, R24, R25 ;  /* 0x000000191818b220 */ /* 0x008fca0000410000 */
[----:B0-----:R-:W-:Y:S01]  /*8580*/  @!P3 F2FP.PACK_AB R4, RZ, R24 ;  /* 0x00000018ff04b23e */ /* 0x001fe200000000ff */
[----:B----4-:R-:W-:Y:S01]  /*8590*/  @!P2 FMUL.FTZ R27, R27, R0 ;  /* 0x000000001b1ba220 */ /* 0x010fe20000410000 */
[----:B------:R-:W-:Y:S01]  /*85a0*/  @!P1 F2FP.PACK_AB R24, RZ, R28 ;  /* 0x0000001cff18923e */ /* 0x000fe200000000ff */
[----:B-1----:R-:W-:-:S03]  /*85b0*/  @!P0 FMUL.FTZ R25, R23, R26 ;  /* 0x0000001a17198220 */ /* 0x002fc60000410000 */
[----:B------:R-:W-:Y:S02]  /*85c0*/  @!P2 F2FP.PACK_AB R23, RZ, R27 ;  /* 0x0000001bff17a23e */ /* 0x000fe400000000ff */
[----:B------:R-:W-:Y:S01]  /*85d0*/  @!P0 F2FP.PACK_AB R25, RZ, R25 ;  /* 0x00000019ff19823e */ /* 0x000fe200000000ff */
        /* <DEDUP_REMOVED lines=16> */
[----:B------:R-:W-:Y:S01]  /*86e0*/  HADD2.F32 R0, -RZ, R4.H0_H0 ;  /* 0x20000004ff007230 */ /* 0x000fe20000004100 */
[----:B------:R-:W-:-:S03]  /*86f0*/  IMAD.MOV.U32 R17, RZ, RZ, R19 ;  /* 0x000000ffff117224 */ /* 0x000fc600078e0013 */
[----:B------:R-:W0:Y:S02]  /*8700*/  F2I.FTZ.TRUNC.NTZ R5, R0 ;  /* 0x0000000000057305 */ /* 0x000e24000021f100 */
[----:B0-----:R0:W-:Y:S01]  /*8710*/  STG.E.U8 [R2.64], R5 ;  /* 0x0000000502007986 */ /* 0x0011e2000c101124 */
[----:B------:R-:W-:Y:S05]  /*8720*/  BRA `(.L_x_2623) ;  /* 0x00000fd000007947 */ /* 0x000fea0003800000 */
.L_x_2627:
[----:B------:R-:W-:Y:S01]  /*8730*/  HADD2.F32 R5, -RZ, R4.H0_H0 ;  /* 0x20000004ff057230 */ /* 0x000fe20000004100 */
[----:B------:R-:W-:-:S05]  /*8740*/  IMAD.MOV.U32 R17, RZ, RZ, R19 ;  /* 0x000000ffff117224 */ /* 0x000fca00078e0013 */
[----:B------:R-:W0:Y:S02]  /*8750*/  F2I.S64.TRUNC R4, R5 ;  /* 0x0000000500047311 */ /* 0x000e24000020d900 */
[----:B0-----:R0:W-:Y:S01]  /*8760*/  STG.E.U8 [R2.64], R4 ;  /* 0x0000000402007986 */ /* 0x0011e2000c101124 */
[----:B------:R-:W-:Y:S05]  /*8770*/  BRA `(.L_x_2623) ;  /* 0x00000f8000007947 */ /* 0x000fea0003800000 */
.L_x_2626:
[----:B------:R-:W-:-:S13]  /*8780*/  ISETP.NE.AND P0, PT, R0, 0x2, PT ;  /* 0x000000020000780c */ /* 0x000fda0003f05270 */
[----:B------:R-:W-:Y:S05]  /*8790*/  @!P0 BRA `(.L_x_2629) ;  /* 0x000000e000008947 */ /* 0x000fea0003800000 */
[----:B------:R-:W-:-:S13]  /*87a0*/  ISETP.NE.AND P0, PT, R0, 0x3, PT ;  /* 0x000000030000780c */ /* 0x000fda0003f05270 */
[----:B------:R-:W-:Y:S05]  /*87b0*/  @!P0 BRA `(.L_x_2630) ;  /* 0x0000007000008947 */ /* 0x000fea0003800000 */
[----:B------:R-:W-:-:S13]  /*87c0*/  ISETP.NE.AND P0, PT, R0, 0x4, PT ;  /* 0x000000040000780c */ /* 0x000fda0003f05270 */
[----:B------:R-:W-:Y:S05]  /*87d0*/  @P0 BRA `(.L_x_2628) ;  /* 0x00000d4000000947 */ /* 0x000fea0003800000 */
[----:B------:R-:W-:Y:S01]  /*87e0*/  HADD2.F32 R4, -RZ, R4.H0_H0 ;  /* 0x20000004ff047230 */ /* 0x000fe20000004100 */
[----:B------:R-:W-:-:S05]  /*87f0*/  IMAD.MOV.U32 R17, RZ, RZ, R19 ;  /* 0x000000ffff117224 */ /* 0x000fca00078e0013 */
[----:B------:R-:W0:Y:S02]  /*8800*/  F2I.S64.TRUNC R4, R4 ;  /* 0x0000000400047311 */ /* 0x000e24000020d900 */
[----:B0-----:R0:W-:Y:S01]  /*8810*/  STG.E.64 [R2.64], R4 ;  /* 0x0000000402007986 */ /* 0x0011e2000c101b24 */
[----:B------:R-:W-:Y:S05]  /*8820*/  BRA `(.L_x_2623) ;  /* 0x00000ed000007947 */ /* 0x000fea0003800000 */
.L_x_2630:
[----:B------:R-:W-:Y:S01]  /*8830*/  HADD2.F32 R4, -RZ, R4.H0_H0 ;  /* 0x20000004ff047230 */ /* 0x000fe20000004100 */
[----:B------:R-:W-:-:S03]  /*8840*/  IMAD.MOV.U32 R17, RZ, RZ, R19 ;  /* 0x000000ffff117224 */ /* 0x000fc600078e0013 */
[----:B------:R-:W0:Y:S02]  /*8850*/  F2I.FTZ.TRUNC.NTZ R5, R4 ;  /* 0x0000000400057305 */ /* 0x000e24000021f100 */
[----:B0-----:R0:W-:Y:S01]  /*8860*/  STG.E [R2.64], R5 ;  /* 0x0000000502007986 */ /* 0x0011e2000c101924 */
[----:B------:R-:W-:Y:S05]  /*8870*/  BRA `(.L_x_2623) ;  /* 0x00000e8000007947 */ /* 0x000fea0003800000 */
.L_x_2629:
[----:B------:R-:W-:Y:S01]  /*8880*/  HADD2.F32 R4, -RZ, R4.H0_H0 ;  /* 0x20000004ff047230 */ /* 0x000fe20000004100 */
[----:B------:R-:W-:-:S03]  /*8890*/  IMAD.MOV.U32 R17, RZ, RZ, R19 ;  /* 0x000000ffff117224 */ /* 0x000fc600078e0013 */
[----:B------:R-:W0:Y:S02]  /*88a0*/  F2I.FTZ.TRUNC.NTZ R5, R4 ;  /* 0x0000000400057305 */ /* 0x000e24000021f100 */
[----:B0-----:R0:W-:Y:S01]  /*88b0*/  STG.E.U16 [R2.64], R5 ;  /* 0x0000000502007986 */ /* 0x0011e2000c101524 */
[----:B------:R-:W-:Y:S05]  /*88c0*/  BRA `(.L_x_2623) ;  /* 0x00000e3000007947 */ /* 0x000fea0003800000 */
.L_x_2625:
[----:B------:R-:W-:-:S13]  /*88d0*/  ISETP.GT.AND P0, PT, R0, 0x6, PT ;  /* 0x000000060000780c */ /* 0x000fda0003f04270 */
[----:B------:R-:W-:Y:S05]  /*88e0*/  @P0 BRA `(.L_x_2631) ;  /* 0x000000b000000947 */ /* 0x000fea0003800000 */
[----:B------:R-:W-:-:S13]  /*88f0*/  ISETP.NE.AND P0, PT, R0, 0x5, PT ;  /* 0x000000050000780c */ /* 0x000fda0003f05270 */
[----:B------:R-:W-:Y:S05]  /*8900*/  @!P0 BRA `(.L_x_2632) ;  /* 0x0000006000008947 */ /* 0x000fea0003800000 */
[----:B------:R-:W-:-:S13]  /*8910*/  ISETP.NE.AND P0, PT, R0, 0x6, PT ;  /* 0x000000060000780c */ /* 0x000fda0003f05270 */
[----:B------:R-:W-:Y:S05]  /*8920*/  @P0 BRA `(.L_x_2628) ;  /* 0x00000bf000000947 */ /* 0x000fea0003800000 */
[----:B------:R-:W-:Y:S01]  /*8930*/  HADD2.F32 R5, -RZ, R4.H0_H0 ;  /* 0x20000004ff057230 */ /* 0x000fe20000004100 */
[----:B------:R-:W-:-:S04]  /*8940*/  IMAD.MOV.U32 R17, RZ, RZ, R19 ;  /* 0x000000ffff117224 */ /* 0x000fc800078e0013 */
[----:B------:R0:W-:Y:S01]  /*8950*/  STG.E [R2.64], R5 ;  /* 0x0000000502007986 */ /* 0x0001e2000c101924 */
[----:B------:R-:W-:Y:S05]  /*8960*/  BRA `(.L_x_2623) ;  /* 0x00000d9000007947 */ /* 0x000fea0003800000 */
.L_x_2632:
[----:B------:R0:W-:Y:S01]  /*8970*/  STG.E.U16 [R2.64], R4 ;  /* 0x0000000402007986 */ /* 0x0001e2000c101524 */
[----:B------:R-:W-:Y:S01]  /*8980*/  IMAD.MOV.U32 R17, RZ, RZ, R19 ;  /* 0x000000ffff117224 */ /* 0x000fe200078e0013 */
[----:B------:R-:W-:Y:S05]  /*8990*/  BRA `(.L_x_2623) ;  /* 0x00000d6000007947 */ /* 0x000fea0003800000 */
.L_x_2631:
[----:B------:R-:W-:-:S13]  /*89a0*/  ISETP.NE.AND P0, PT, R0, 0x7, PT ;  /* 0x000000070000780c */ /* 0x000fda0003f05270 */
[----:B------:R-:W-:Y:S05]  /*89b0*/  @!P0 BRA `(.L_x_2633) ;  /* 0x000000f000008947 */ /* 0x000fea0003800000 */
[----:B------:R-:W-:-:S13]  /*89c0*/  ISETP.NE.AND P0, PT, R0, 0x8, PT ;  /* 0x000000080000780c */ /* 0x000fda0003f05270 */
[----:B------:R-:W-:Y:S05]  /*89d0*/  @!P0 BRA `(.L_x_2634) ;  /* 0x0000007000008947 */ /* 0x000fea0003800000 */
[----:B------:R-:W-:-:S13]  /*89e0*/  ISETP.NE.AND P0, PT, R0, 0x9, PT ;  /* 0x000000090000780c */ /* 0x000fda0003f05270 */
[----:B------:R-:W-:Y:S05]  /*89f0*/  @P0 BRA `(.L_x_2628) ;  /* 0x00000b2000000947 */ /* 0x000fea0003800000 */
[----:B------:R-:W-:Y:S01]  /*8a00*/  HADD2.F32 R4, -RZ, R4.H0_H0 ;  /* 0x20000004ff047230 */ /* 0x000fe20000004100 */
[----:B------:R-:W-:Y:S02]  /*8a10*/  IMAD.MOV.U32 R5, RZ, RZ, RZ ;  /* 0x000000ffff057224 */ /* 0x000fe400078e00ff */
[----:B------:R-:W-:-:S03]  /*8a20*/  IMAD.MOV.U32 R17, RZ, RZ, R19 ;  /* 0x000000ffff117224 */ /* 0x000fc600078e0013 */
[----:B------:R0:W-:Y:S01]  /*8a30*/  STG.E.64 [R2.64], R4 ;  /* 0x0000000402007986 */ /* 0x0001e2000c101b24 */
[----:B------:R-:W-:Y:S05]  /*8a40*/  BRA `(.L_x_2623) ;  /* 0x00000cb000007947 */ /* 0x000fea0003800000 */
.L_x_2634:
[----:B------:R-:W-:Y:S01]  /*8a50*/  HADD2.F32 R0, -RZ, R4.H0_H0 ;  /* 0x20000004ff007230 */ /* 0x000fe20000004100 */
[----:B------:R-:W-:-:S04]  /*8a60*/  IMAD.MOV.U32 R17, RZ, RZ, R19 ;  /* 0x000000ffff117224 */ /* 0x000fc800078e0013 */
[----:B------:R-:W-:-:S04]  /*8a70*/  F2FP.PACK_AB R0, RZ, R0 ;  /* 0x00000000ff00723e */ /* 0x000fc800000000ff */
[----:B------:R-:W-:-:S05]  /*8a80*/  PRMT R0, R0, 0x5410, RZ ;  /* 0x0000541000007816 */ /* 0x000fca00000000ff */
[----:B------:R0:W-:Y:S01]  /*8a90*/  STG.E [R2.64], R0 ;  /* 0x0000000002007986 */ /* 0x0001e2000c101924 */
[----:B------:R-:W-:Y:S05]  /*8aa0*/  BRA `(.L_x_2623) ;  /* 0x00000c5000007947 */ /* 0x000fea0003800000 */
.L_x_2633:
[----:B------:R-:W-:Y:S01]  /*8ab0*/  HADD2.F32 R4, -RZ, R4.H0_H0 ;  /* 0x20000004ff047230 */ /* 0x000fe20000004100 */
[----:B------:R-:W-:-:S04]  /*8ac0*/  IMAD.MOV.U32 R17, RZ, RZ, R19 ;  /* 0x000000ffff117224 */ /* 0x000fc800078e0013 */
[----:B------:R-:W-:-:S06]  /*8ad0*/  FMUL.FTZ R4, R4, 1 ;  /* 0x3f80000004047820 */ /* 0x000fcc0000410000 */
[----:B------:R-:W0:Y:S02]  /*8ae0*/  F2F.F64.F32 R4, R4 ;  /* 0x0000000400047310 */ /* 0x000e240000201800 */
[----:B0-----:R0:W-:Y:S01]  /*8af0*/  STG.E.64 [R2.64], R4 ;  /* 0x0000000402007986 */ /* 0x0011e2000c101b24 */
[----:B------:R-:W-:Y:S05]  /*8b00*/  BRA `(.L_x_2623) ;  /* 0x00000bf000007947 */ /* 0x000fea0003800000 */
.L_x_2624:
        /* <DEDUP_REMOVED lines=10> */
[----:B------:R-:W-:-:S04]  /*8bb0*/  FSETP.NEU.FTZ.AND P0, PT, R4, RZ, PT ;  /* 0x000000ff0400720b */ /* 0x000fc80003f1d000 */
[----:B------:R-:W-:-:S05]  /*8bc0*/  SEL R5, RZ, 0x1, !P0 ;  /* 0x00000001ff057807 */ /* 0x000fca0004000000 */
[----:B------:R0:W-:Y:S01]  /*8bd0*/  STG.E.U8 [R2.64], R5 ;  /* 0x0000000502007986 */ /* 0x0001e2000c101124 */
[----:B------:R-:W-:Y:S05]  /*8be0*/  BRA `(.L_x_2623) ;  /* 0x00000b1000007947 */ /* 0x000fea0003800000 */
.L_x_2637:
[----:B------:R-:W-:Y:S01]  /*8bf0*/  HADD2.F32 R4, -RZ, R4.H0_H0 ;  /* 0x20000004ff047230 */ /* 0x000fe20000004100 */
[----:B------:R-:W-:Y:S01]  /*8c00*/  CS2R R6, SRZ ;  /* 0x0000000000067805 */ /* 0x000fe2000001ff00 */
[----:B------:R-:W-:-:S03]  /*8c10*/  IMAD.MOV.U32 R17, RZ, RZ, R19 ;  /* 0x000000ffff117224 */ /* 0x000fc600078e0013 */
[----:B------:R-:W-:-:S06]  /*8c20*/  FMUL.FTZ R4, R4, 1 ;  /* 0x3f80000004047820 */ /* 0x000fcc0000410000 */
[----:B------:R-:W0:Y:S02]  /*8c30*/  F2F.F64.F32 R4, R4 ;  /* 0x0000000400047310 */ /* 0x000e240000201800 */
[----:B0-----:R0:W-:Y:S01]  /*8c40*/  STG.E.128 [R2.64], R4 ;  /* 0x0000000402007986 */ /* 0x0011e2000c101d24 */
[----:B------:R-:W-:Y:S05]  /*8c50*/  BRA `(.L_x_2623) ;  /* 0x00000aa000007947 */ /* 0x000fea0003800000 */
.L_x_2636:
        /* <DEDUP_REMOVED lines=21> */
.L_x_2641:
[----:B------:R-:W-:Y:S05]  /*8db0*/  BSYNC B0 ;  /* 0x0000000000007941 */ /* 0x000fea0003800000 */
.L_x_2640:
[----:B------:R-:W-:Y:S01]  /*8dc0*/  LOP3.LUT R5, R0, R5, RZ, 0xfc, !PT ;  /* 0x0000000500057212 */ /* 0x000fe200078efcff */
[----:B------:R-:W-:-:S04]  /*8dd0*/  IMAD.MOV.U32 R17, RZ, RZ, R19 ;  /* 0x000000ffff117224 */ /* 0x000fc800078e0013 */
[----:B------:R0:W-:Y:S01]  /*8de0*/  STG.E.U8 [R2.64], R5 ;  /* 0x0000000502007986 */ /* 0x0001e2000c101124 */
[----:B------:R-:W-:Y:S05]  /*8df0*/  BRA `(.L_x_2623) ;  /* 0x0000090000007947 */ /* 0x000fea0003800000 */
.L_x_2639:
        /* <DEDUP_REMOVED lines=13> */
.L_x_2643:
[----:B------:R-:W-:Y:S01]  /*8ed0*/  IMAD.MOV.U32 R0, RZ, RZ, 0x7f ;  /* 0x0000007fff007424 */ /* 0x000fe200078e00ff */
[----:B------:R-:W-:-:S04]  /*8ee0*/  ISETP.GT.U32.AND P0, PT, R4, 0x7f800000, PT ;  /* 0x7f8000000400780c */ /* 0x000fc80003f04070 */
[----:B------:R-:W-:-:S04]  /*8ef0*/  SEL R0, R0, 0x7c, P0 ;  /* 0x0000007c00007807 */ /* 0x000fc80000000000 */
.L_x_2644:
[----:B------:R-:W-:Y:S05]  /*8f00*/  BSYNC B0 ;  /* 0x0000000000007941 */ /* 0x000fea0003800000 */
.L_x_2642:
[----:B------:R-:W-:Y:S01]  /*8f10*/  LOP3.LUT R4, R5, 0x80000000, RZ, 0xc0, !PT ;  /* 0x8000000005047812 */ /* 0x000fe200078ec0ff */
[----:B------:R-:W-:-:S03]  /*8f20*/  IMAD.MOV.U32 R17, RZ, RZ, R19 ;  /* 0x000000ffff117224 */ /* 0x000fc600078e0013 */
[----:B------:R-:W-:-:S04]  /*8f30*/  SHF.R.U32.HI R5, RZ, 0x18, R4 ;  /* 0x00000018ff057819 */ /* 0x000fc80000011604 */
[----:B------:R-:W-:-:S05]  /*8f40*/  LOP3.LUT R5, R0, R5, RZ, 0xfc, !PT ;  /* 0x0000000500057212 */ /* 0x000fca00078efcff */
[----:B------:R0:W-:Y:S01]  /*8f50*/  STG.E.U8 [R2.64], R5 ;  /* 0x0000000502007986 */ /* 0x0001e2000c101124 */
[----:B------:R-:W-:Y:S05]  /*8f60*/  BRA `(.L_x_2623) ;  /* 0x0000079000007947 */ /* 0x000fea0003800000 */
.L_x_2638:
[----:B------:R-:W-:Y:S01]  /*8f70*/  HADD2.F32 R0, -RZ, R4.H0_H0 ;  /* 0x20000004ff007230 */ /* 0x000fe20000004100 */
[----:B------:R-:W-:-:S04]  /*8f80*/  IMAD.MOV.U32 R17, RZ, RZ, R19 ;  /* 0x000000ffff117224 */ /* 0x000fc800078e0013 */
[----:B------:R-:W-:-:S05]  /*8f90*/  F2FP.BF16.PACK_AB R0, RZ, R0 ;  /* 0x00000000ff00723e */ /* 0x000fca00000010ff */
[----:B------:R0:W-:Y:S01]  /*8fa0*/  STG.E.U16 [R2.64], R0 ;  /* 0x0000000002007986 */ /* 0x0001e2000c101524 */
[----:B------:R-:W-:Y:S05]  /*8fb0*/  BRA `(.L_x_2623) ;  /* 0x0000074000007947 */ /* 0x000fea0003800000 */
.L_x_2635:
        /* <DEDUP_REMOVED lines=10> */
[----:B------:R-:W0:Y:S02]  /*9060*/  F2I.FTZ.U32.TRUNC.NTZ R5, R5 ;  /* 0x0000000500057305 */ /* 0x000e24000021f000 */
[----:B0-----:R0:W-:Y:S01]  /*9070*/  STG.E.U16 [R2.64], R5 ;  /* 0x0000000502007986 */ /* 0x0011e2000c101524 */
[----:B------:R-:W-:Y:S05]  /*9080*/  BRA `(.L_x_2623) ;  /* 0x0000067000007947 */ /* 0x000fea0003800000 */
.L_x_2647:
        /* <DEDUP_REMOVED lines=17> */
.L_x_2650:
[----:B------:R-:W-:-:S04]  /*91a0*/  LOP3.LUT R0, R7, 0x80000000, RZ, 0xc0, !PT ;  /* 0x8000000007007812 */ /* 0x000fc800078ec0ff */
[----:B------:R-:W-:-:S04]  /*91b0*/  SHF.R.U32.HI R5, RZ, 0x18, R0 ;  /* 0x00000018ff057819 */ /* 0x000fc80000011600 */
[----:B------:R-:W-:-:S04]  /*91c0*/  LOP3.LUT R4, R4, R5, RZ, 0xfc, !PT ;  /* 0x0000000504047212 */ /* 0x000fc800078efcff */
[----:B------:R-:W-:Y:S02]  /*91d0*/  PRMT R0, R4, 0x7610, R0 ;  /* 0x0000761004007816 */ /* 0x000fe40000000000 */
.L_x_2649:
[----:B------:R-:W-:Y:S05]  /*91e0*/  BSYNC B0 ;  /* 0x0000000000007941 */ /* 0x000fea0003800000 */
.L_x_2648:
[----:B------:R0:W-:Y:S01]  /*91f0*/  STG.E.U8 [R2.64], R0 ;  /* 0x0000000002007986 */ /* 0x0001e2000c101124 */
[----:B------:R-:W-:Y:S01]  /*9200*/  IMAD.MOV.U32 R17, RZ, RZ, R19 ;  /* 0x000000ffff117224 */ /* 0x000fe200078e0013 */
[----:B------:R-:W-:Y:S05]  /*9210*/  BRA `(.L_x_2623) ;  /* 0x000004e000007947 */ /* 0x000fea0003800000 */
.L_x_2646:
        /* <DEDUP_REMOVED lines=17> */
.L_x_2653:
[----:B------:R-:W-:-:S04]  /*9330*/  LOP3.LUT R0, R7, 0x80000000, RZ, 0xc0, !PT ;  /* 0x8000000007007812 */ /* 0x000fc800078ec0ff */
[----:B------:R-:W-:-:S04]  /*9340*/  SHF.R.U32.HI R5, RZ, 0x18, R0 ;  /* 0x00000018ff057819 */ /* 0x000fc80000011600 */
[----:B------:R-:W-:-:S04]  /*9350*/  LOP3.LUT R4, R4, R5, RZ, 0xfc, !PT ;  /* 0x0000000504047212 */ /* 0x000fc800078efcff */
[----:B------:R-:W-:Y:S02]  /*9360*/  PRMT R0, R4, 0x7610, R0 ;  /* 0x0000761004007816 */ /* 0x000fe40000000000 */
.L_x_2652:
[----:B------:R-:W-:Y:S05]  /*9370*/  BSYNC B0 ;  /* 0x0000000000007941 */ /* 0x000fea0003800000 */
.L_x_2651:
[----:B------:R0:W-:Y:S01]  /*9380*/  STG.E.U8 [R2.64], R0 ;  /* 0x0000000002007986 */ /* 0x0001e2000c101124 */
[----:B------:R-:W-:Y:S01]  /*9390*/  IMAD.MOV.U32 R17, RZ, RZ, R19 ;  /* 0x000000ffff117224 */ /* 0x000fe200078e0013 */
[----:B------:R-:W-:Y:S05]  /*93a0*/  BRA `(.L_x_2623) ;  /* 0x0000035000007947 */ /* 0x000fea0003800000 */
.L_x_2645:
        /* <DEDUP_REMOVED lines=8> */
[----:B------:R-:W-:-:S03]  /*9430*/  IMAD.MOV.U32 R17, RZ, RZ, R19 ;  /* 0x000000ffff117224 */ /* 0x000fc600078e0013 */
        /* <DEDUP_REMOVED lines=14> */
.L_x_2628:
        /* <DEDUP_REMOVED lines=21> */
.L_x_2655:
[----:B------:R-:W-:Y:S01]  /*9670*/  HADD2.F32 R4, -RZ, R4.H0_H0 ;  /* 0x20000004ff047230 */ /* 0x000fe20000004100 */
[----:B------:R-:W-:-:S05]  /*9680*/  IMAD.MOV.U32 R17, RZ, RZ, R19 ;  /* 0x000000ffff117224 */ /* 0x000fca00078e0013 */
[----:B------:R-:W0:Y:S02]  /*9690*/  F2I.U64.TRUNC R4, R4 ;  /* 0x0000000400047311 */ /* 0x000e24000020d800 */
[----:B0-----:R0:W-:Y:S01]  /*96a0*/  STG.E.64 [R2.64], R4 ;  /* 0x0000000402007986 */ /* 0x0011e2000c101b24 */
[----:B------:R-:W-:Y:S05]  /*96b0*/  BRA `(.L_x_2623) ;  /* 0x0000004000007947 */ /* 0x000fea0003800000 */
.L_x_2654:
[----:B------:R-:W-:Y:S01]  /*96c0*/  HADD2.F32 R4, -RZ, R4.H0_H0 ;  /* 0x20000004ff047230 */ /* 0x000fe20000004100 */
[----:B------:R-:W-:-:S03]  /*96d0*/  IMAD.MOV.U32 R17, RZ, RZ, R19 ;  /* 0x000000ffff117224 */ /* 0x000fc600078e0013 */
[----:B------:R-:W0:Y:S02]  /*96e0*/  F2I.FTZ.U32.TRUNC.NTZ R5, R4 ;  /* 0x0000000400057305 */ /* 0x000e24000021f000 */
[----:B0-----:R0:W-:Y:S02]  /*96f0*/  STG.E [R2.64], R5 ;  /* 0x0000000502007986 */ /* 0x0011e4000c101924 */
.L_x_2623:
[----:B--2---:R-:W-:Y:S05]  /*9700*/  BSYNC B6 ;  /* 0x0000000000067941 */ /* 0x004fea0003800000 */
.L_x_2622:
        /* <DEDUP_REMOVED lines=19> */
[----:B------:R-:W-:-:S06]  /*9840*/  HADD2.F32 R25, -RZ, R25.H0_H0 ;  /* 0x20000019ff197230 */ /* 0x000fcc0000004100 */
[----:B------:R-:W0:Y:S02]  /*9850*/  F2I.FTZ.TRUNC.NTZ R25, R25 ;  /* 0x0000001900197305 */ /* 0x000e24000021f100 */
[----:B0-----:R0:W-:Y:S01]  /*9860*/  STG.E.U8 [R2.64], R25 ;  /* 0x0000001902007986 */ /* 0x0011e2000c101124 */
[----:B------:R-:W-:Y:S05]  /*9870*/  BRA `(.L_x_2663) ;  /* 0x00000e8000007947 */ /* 0x000fea0003800000 */
.L_x_2661:
[----:B------:R-:W-:-:S06]  /*9880*/  HADD2.F32 R5, -RZ, R25.H0_H0 ;  /* 0x20000019ff057230 */ /* 0x000fcc0000004100 */
[----:B------:R-:W0:Y:S02]  /*9890*/  F2I.S64.TRUNC R4, R5 ;  /* 0x0000000500047311 */ /* 0x000e24000020d900 */
[----:B0-----:R0:W-:Y:S01]  /*98a0*/  STG.E.U8 [R2.64], R4 ;  /* 0x0000000402007986 */ /* 0x0011e2000c101124 */
[----:B------:R-:W-:Y:S05]  /*98b0*/  BRA `(.L_x_2663) ;  /* 0x00000e4000007947 */ /* 0x000fea0003800000 */
.L_x_2660:
        /* <DEDUP_REMOVED lines=10> */
.L_x_2665:
[----:B------:R-:W-:-:S06]  /*9960*/  HADD2.F32 R25, -RZ, R25.H0_H0 ;  /* 0x20000019ff197230 */ /* 0x000fcc0000004100 */
[----:B------:R-:W0:Y:S02]  /*9970*/  F2I.FTZ.TRUNC.NTZ R25, R25 ;  /* 0x0000001900197305 */ /* 0x000e24000021f100 */
[----:B0-----:R0:W-:Y:S01]  /*9980*/  STG.E [R2.64], R25 ;  /* 0x0000001902007986 */ /* 0x0011e2000c101924 */
[----:B------:R-:W-:Y:S05]  /*9990*/  BRA `(.L_x_2663) ;  /* 0x00000d6000007947 */ /* 0x000fea0003800000 */
.L_x_2664:
[----:B------:R-:W-:-:S06]  /*99a0*/  HADD2.F32 R25, -RZ, R25.H0_H0 ;  /* 0x20000019ff197230 */ /* 0x000fcc0000004100 */
[----:B------:R-:W0:Y:S02]  /*99b0*/  F2I.FTZ.TRUNC.NTZ R25, R25 ;  /* 0x0000001900197305 */ /* 0x000e24000021f100 */
[----:B0-----:R0:W-:Y:S01]  /*99c0*/  STG.E.U16 [R2.64], R25 ;  /* 0x0000001902007986 */ /* 0x0011e2000c101524 */
[----:B------:R-:W-:Y:S05]  /*99d0*/  BRA `(.L_x_2663) ;  /* 0x00000d2000007947 */ /* 0x000fea0003800000 */
.L_x_2659:
        /* <DEDUP_REMOVED lines=9> */
.L_x_2667:
[----:B------:R0:W-:Y:S01]  /*9a70*/  STG.E.U16 [R2.64], R25 ;  /* 0x0000001902007986 */ /* 0x0001e2000c101524 */
[----:B------:R-:W-:Y:S05]  /*9a80*/  BRA `(.L_x_2663) ;  /* 0x00000c7000007947 */ /* 0x000fea0003800000 */
.L_x_2666:
        /* <DEDUP_REMOVED lines=10> */
.L_x_2669:
[----:B------:R-:W-:-:S05]  /*9b30*/  HADD2.F32 R0, -RZ, R25.H0_H0 ;  /* 0x20000019ff007230 */ /* 0x000fca0000004100 */
[----:B------:R-:W-:-:S04]  /*9b40*/  F2FP.PACK_AB R0, RZ, R0 ;  /* 0x00000000ff00723e */ /* 0x000fc800000000ff */
[----:B------:R-:W-:-:S05]  /*9b50*/  PRMT R0, R0, 0x5410, RZ ;  /* 0x0000541000007816 */ /* 0x000fca00000000ff */
[----:B------:R0:W-:Y:S01]  /*9b60*/  STG.E [R2.64], R0 ;  /* 0x0000000002007986 */ /* 0x0001e2000c101924 */
[----:B------:R-:W-:Y:S05]  /*9b70*/  BRA `(.L_x_2663) ;  /* 0x00000b8000007947 */ /* 0x000fea0003800000 */
.L_x_2668:
[----:B------:R-:W-:-:S05]  /*9b80*/  HADD2.F32 R4, -RZ, R25.H0_H0 ;  /* 0x20000019ff047230 */ /* 0x000fca0000004100 */
[----:B------:R-:W-:-:S06]  /*9b90*/  FMUL.FTZ R4, R4, 1 ;  /* 0x3f80000004047820 */ /* 0x000fcc0000410000 */
[----:B------:R-:W0:Y:S02]  /*9ba0*/  F2F.F64.F32 R4, R4 ;  /* 0x0000000400047310 */ /* 0x000e240000201800 */
[----:B0-----:R0:W-:Y:S01]  /*9bb0*/  STG.E.64 [R2.64], R4 ;  /* 0x0000000402007986 */ /* 0x0011e2000c101b24 */
[----:B------:R-:W-:Y:S05]  /*9bc0*/  BRA `(.L_x_2663) ;  /* 0x00000b3000007947 */ /* 0x000fea0003800000 */
.L_x_2658:
        /* <DEDUP_REMOVED lines=13> */
.L_x_2672:
[----:B------:R-:W-:Y:S01]  /*9ca0*/  HADD2.F32 R25, -RZ, R25.H0_H0 ;  /* 0x20000019ff197230 */ /* 0x000fe20000004100 */
[----:B------:R-:W-:-:S04]  /*9cb0*/  CS2R R6, SRZ ;  /* 0x0000000000067805 */ /* 0x000fc8000001ff00 */
[----:B------:R-:W-:-:S06]  /*9cc0*/  FMUL.FTZ R4, R25, 1 ;  /* 0x3f80000019047820 */ /* 0x000fcc0000410000 */
[----:B------:R-:W0:Y:S02]  /*9cd0*/  F2F.F64.F32 R4, R4 ;  /* 0x0000000400047310 */ /* 0x000e240000201800 */
[----:B0-----:R0:W-:Y:S01]  /*9ce0*/  STG.E.128 [R2.64], R4 ;  /* 0x0000000402007986 */ /* 0x0011e2000c101d24 */
[----:B------:R-:W-:Y:S05]  /*9cf0*/  BRA `(.L_x_2663) ;  /* 0x00000a0000007947 */ /* 0x000fea0003800000 */
.L_x_2671:
        /* <DEDUP_REMOVED lines=21> */
.L_x_2676:
[----:B------:R-:W-:Y:S05]  /*9e50*/  BSYNC B0 ;  /* 0x0000000000007941 */ /* 0x000fea0003800000 */
.L_x_2675:
[----:B------:R-:W-:-:S05]  /*9e60*/  LOP3.LUT R5, R0, R5, RZ, 0xfc, !PT ;  /* 0x0000000500057212 */ /* 0x000fca00078efcff */
[----:B------:R0:W-:Y:S01]  /*9e70*/  STG.E.U8 [R2.64], R5 ;  /* 0x0000000502007986 */ /* 0x0001e2000c101124 */
[----:B------:R-:W-:Y:S05]  /*9e80*/  BRA `(.L_x_2663) ;  /* 0x0000087000007947 */ /* 0x000fea0003800000 */
.L_x_2674:
        /* <DEDUP_REMOVED lines=13> */
.L_x_2678:
[----:B------:R-:W-:Y:S01]  /*9f60*/  IMAD.MOV.U32 R0, RZ, RZ, 0x7f ;  /* 0x0000007fff007424 */ /* 0x000fe200078e00ff */
[----:B------:R-:W-:-:S04]  /*9f70*/  ISETP.GT.U32.AND P0, PT, R4, 0x7f800000, PT ;  /* 0x7f8000000400780c */ /* 0x000fc80003f04070 */
[----:B------:R-:W-:-:S04]  /*9f80*/  SEL R0, R0, 0x7c, P0 ;  /* 0x0000007c00007807 */ /* 0x000fc80000000000 */
.L_x_2679:
[----:B------:R-:W-:Y:S05]  /*9f90*/  BSYNC B0 ;  /* 0x0000000000007941 */ /* 0x000fea0003800000 */
.L_x_2677:
[----:B------:R-:W-:-:S04]  /*9fa0*/  LOP3.LUT R4, R25, 0x80000000, RZ, 0xc0, !PT ;  /* 0x8000000019047812 */ /* 0x000fc800078ec0ff */
[----:B------:R-:W-:-:S04]  /*9fb0*/  SHF.R.U32.HI R5, RZ, 0x18, R4 ;  /* 0x00000018ff057819 */ /* 0x000fc80000011604 */
[----:B------:R-:W-:-:S05]  /*9fc0*/  LOP3.LUT R5, R0, R5, RZ, 0xfc, !PT ;  /* 0x0000000500057212 */ /* 0x000fca00078efcff */
[----:B------:R0:W-:Y:S01]  /*9fd0*/  STG.E.U8 [R2.64], R5 ;  /* 0x0000000502007986 */ /* 0x0001e2000c101124 */
[----:B------:R-:W-:Y:S05]  /*9fe0*/  BRA `(.L_x_2663) ;  /* 0x0000071000007947 */ /* 0x000fea0003800000 */
.L_x_2673:
[----:B------:R-:W-:-:S05]  /*9ff0*/  HADD2.F32 R0, -RZ, R25.H0_H0 ;  /* 0x20000019ff007230 */ /* 0x000fca0000004100 */
[----:B------:R-:W-:-:S05]  /*a000*/  F2FP.BF16.PACK_AB R0, RZ, R0 ;  /* 0x00000000ff00723e */ /* 0x000fca00000010ff */
[----:B------:R0:W-:Y:S01]  /*a010*/  STG.E.U16 [R2.64], R0 ;  /* 0x0000000002007986 */ /* 0x0001e2000c101524 */
[----:B------:R-:W-:Y:S05]  /*a020*/  BRA `(.L_x_2663) ;  /* 0x000006d000007947 */ /* 0x000fea0003800000 */
.L_x_2670:
        /* <DEDUP_REMOVED lines=12> */
.L_x_2682:
        /* <DEDUP_REMOVED lines=17> */
.L_x_2685:
[----:B------:R-:W-:-:S04]  /*a200*/  LOP3.LUT R0, R25, 0x80000000, RZ, 0xc0, !PT ;  /* 0x8000000019007812 */ /* 0x000fc800078ec0ff */
[----:B------:R-:W-:-:S04]  /*a210*/  SHF.R.U32.HI R5, RZ, 0x18, R0 ;  /* 0x00000018ff057819 */ /* 0x000fc80000011600 */
[----:B------:R-:W-:-:S04]  /*a220*/  LOP3.LUT R4, R4, R5, RZ, 0xfc, !PT ;  /* 0x0000000504047212 */ /* 0x000fc800078efcff */
[----:B------:R-:W-:Y:S02]  /*a230*/  PRMT R0, R4, 0x7610, R0 ;  /* 0x0000761004007816 */ /* 0x000fe40000000000 */
.L_x_2684:
[----:B------:R-:W-:Y:S05]  /*a240*/  BSYNC B0 ;  /* 0x0000000000007941 */ /* 0x000fea0003800000 */
.L_x_2683:
[----:B------:R0:W-:Y:S01]  /*a250*/  STG.E.U8 [R2.64], R0 ;  /* 0x0000000002007986 */ /* 0x0001e2000c101124 */
[----:B------:R-:W-:Y:S05]  /*a260*/  BRA `(.L_x_2663) ;  /* 0x0000049000007947 */ /* 0x000fea0003800000 */
.L_x_2681:
        /* <DEDUP_REMOVED lines=17> */
.L_x_2688:
[----:B------:R-:W-:-:S04]  /*a380*/  LOP3.LUT R0, R25, 0x80000000, RZ, 0xc0, !PT ;  /* 0x8000000019007812 */ /* 0x000fc800078ec0ff */
[----:B------:R-:W-:-:S04]  /*a390*/  SHF.R.U32.HI R5, RZ, 0x18, R0 ;  /* 0x00000018ff057819 */ /* 0x000fc80000011600 */
[----:B------:R-:W-:-:S04]  /*a3a0*/  LOP3.LUT R4, R4, R5, RZ, 0xfc, !PT ;  /* 0x0000000504047212 */ /* 0x000fc800078efcff */
[----:B------:R-:W-:Y:S02]  /*a3b0*/  PRMT R0, R4, 0x7610, R0 ;  /* 0x0000761004007816 */ /* 0x000fe40000000000 */
.L_x_2687:
[----:B------:R-:W-:Y:S05]  /*a3c0*/  BSYNC B0 ;  /* 0x0000000000007941 */ /* 0x000fea0003800000 */
.L_x_2686:
[----:B------:R0:W-:Y:S01]  /*a3d0*/  STG.E.U8 [R2.64], R0 ;  /* 0x0000000002007986 */ /* 0x0001e2000c101124 */
[----:B------:R-:W-:Y:S05]  /*a3e0*/  BRA `(.L_x_2663) ;  /* 0x0000031000007947 */ /* 0x000fea0003800000 */
.L_x_2680:
        /* <DEDUP_REMOVED lines=22> */
.L_x_2662:
        /* <DEDUP_REMOVED lines=20> */
.L_x_2690:
[----:B------:R-:W-:-:S06]  /*a690*/  HADD2.F32 R4, -RZ, R25.H0_H0 ;  /* 0x20000019ff047230 */ /* 0x000fcc0000004100 */
[----:B------:R-:W0:Y:S02]  /*a6a0*/  F2I.U64.TRUNC R4, R4 ;  /* 0x0000000400047311 */ /* 0x000e24000020d800 */
[----:B0-----:R0:W-:Y:S01]  /*a6b0*/  STG.E.64 [R2.64], R4 ;  /* 0x0000000402007986 */ /* 0x0011e2000c101b24 */
[----:B------:R-:W-:Y:S05]  /*a6c0*/  BRA `(.L_x_2663) ;  /* 0x0000003000007947 */ /* 0x000fea0003800000 */
.L_x_2689:
[----:B------:R-:W-:-:S06]  /*a6d0*/  HADD2.F32 R25, -RZ, R25.H0_H0 ;  /* 0x20000019ff197230 */ /* 0x000fcc0000004100 */
[----:B------:R-:W0:Y:S02]  /*a6e0*/  F2I.FTZ.U32.TRUNC.NTZ R25, R25 ;  /* 0x0000001900197305 */ /* 0x000e24000021f000 */
[----:B0-----:R0:W-:Y:S02]  /*a6f0*/  STG.E [R2.64], R25 ;  /* 0x0000001902007986 */ /* 0x0011e4000c101924 */
.L_x_2663:
        /* <DEDUP_REMOVED lines=23> */
.L_x_2694:
[----:B------:R-:W-:-:S06]  /*a870*/  HADD2.F32 R5, -RZ, R24.H0_H0 ;  /* 0x20000018ff057230 */ /* 0x000fcc0000004100 */
[----:B------:R-:W0:Y:S02]  /*a880*/  F2I.S64.TRUNC R4, R5 ;  /* 0x0000000500047311 */ /* 0x000e24000020d900 */
[----:B0-----:R0:W-:Y:S01]  /*a890*/  STG.E.U8 [R2.64], R4 ;  /* 0x0000000402007986 */ /* 0x0011e2000c101124 */
[----:B------:R-:W-:Y:S05]  /*a8a0*/  BRA `(.L_x_2696) ;  /* 0x00000e4000007947 */ /* 0x000fea0003800000 */
.L_x_2693:
        /* <DEDUP_REMOVED lines=10> */
.L_x_2698:
[----:B------:R-:W-:-:S04]  /*a950*/  HADD2.F32 R24, -RZ, R24.H0_H0 ;  /* 0x20000018ff187230 */ /* 0x000fc80000004100 */
[----:B------:R-:W0:Y:S02]  /*a960*/  F2I.FTZ.TRUNC.NTZ R5, R24 ;  /* 0x0000001800057305 */ /* 0x000e24000021f100 */
[----:B0-----:R0:W-:Y:S01]  /*a970*/  STG.E [R2.64], R5 ;  /* 0x0000000502007986 */ /* 0x0011e2000c101924 */
[----:B------:R-:W-:Y:S05]  /*a980*/  BRA `(.L_x_2696) ;  /* 0x00000d6000007947 */ /* 0x000fea0003800000 */
.L_x_2697:
[----:B------:R-:W-:-:S04]  /*a990*/  HADD2.F32 R24, -RZ, R24.H0_H0 ;  /* 0x20000018ff187230 */ /* 0x000fc80000004100 */
[----:B------:R-:W0:Y:S02]  /*a9a0*/  F2I.FTZ.TRUNC.NTZ R5, R24 ;  /* 0x0000001800057305 */ /* 0x000e24000021f100 */
[----:B0-----:R0:W-:Y:S01]  /*a9b0*/  STG.E.U16 [R2.64], R5 ;  /* 0x0000000502007986 */ /* 0x0011e2000c101524 */
[----:B------:R-:W-:Y:S05]  /*a9c0*/  BRA `(.L_x_2696) ;  /* 0x00000d2000007947 */ /* 0x000fea0003800000 */
.L_x_2692:
        /* <DEDUP_REMOVED lines=9> */
.L_x_2700:
[----:B------:R0:W-:Y:S01]  /*aa60*/  STG.E.U16 [R2.64], R24 ;  /* 0x0000001802007986 */ /* 0x0001e2000c101524 */
[----:B------:R-:W-:Y:S05]  /*aa70*/  BRA `(.L_x_2696) ;  /* 0x00000c7000007947 */ /* 0x000fea0003800000 */
.L_x_2699:
        /* <DEDUP_REMOVED lines=10> */
.L_x_2702:
[----:B------:R-:W-:-:S05]  /*ab20*/  HADD2.F32 R0, -RZ, R24.H0_H0 ;  /* 0x20000018ff007230 */ /* 0x000fca0000004100 */
[----:B------:R-:W-:-:S04]  /*ab30*/  F2FP.PACK_AB R0, RZ, R0 ;  /* 0x00000000ff00723e */ /* 0x000fc800000000ff */
[----:B------:R-:W-:-:S05]  /*ab40*/  PRMT R0, R0, 0x5410, RZ ;  /* 0x0000541000007816 */ /* 0x000fca00000000ff */
[----:B------:R0:W-:Y:S01]  /*ab50*/  STG.E [R2.64], R0 ;  /* 0x0000000002007986 */ /* 0x0001e2000c101924 */
[----:B------:R-:W-:Y:S05]  /*ab60*/  BRA `(.L_x_2696) ;  /* 0x00000b8000007947 */ /* 0x000fea0003800000 */
.L_x_2701:
[----:B------:R-:W-:-:S05]  /*ab70*/  HADD2.F32 R4, -RZ, R24.H0_H0 ;  /* 0x20000018ff047230 */ /* 0x000fca0000004100 */
[----:B------:R-:W-:-:S06]  /*ab80*/  FMUL.FTZ R4, R4, 1 ;  /* 0x3f80000004047820 */ /* 0x000fcc0000410000 */
[----:B------:R-:W0:Y:S02]  /*ab90*/  F2F.F64.F32 R4, R4 ;  /* 0x0000000400047310 */ /* 0x000e240000201800 */
[----:B0-----:R0:W-:Y:S01]  /*aba0*/  STG.E.64 [R2.64], R4 ;  /* 0x0000000402007986 */ /* 0x0011e2000c101b24 */
[----:B------:R-:W-:Y:S05]  /*abb0*/  BRA `(.L_x_2696) ;  /* 0x00000b3000007947 */ /* 0x000fea0003800000 */
.L_x_2691:
        /* <DEDUP_REMOVED lines=13> */
.L_x_2705:
[----:B------:R-:W-:Y:S01]  /*ac90*/  HADD2.F32 R24, -RZ, R24.H0_H0 ;  /* 0x20000018ff187230 */ /* 0x000fe20000004100 */
[----:B------:R-:W-:-:S04]  /*aca0*/  CS2R R6, SRZ ;  /* 0x0000000000067805 */ /* 0x000fc8000001ff00 */
[----:B------:R-:W-:-:S06]  /*acb0*/  FMUL.FTZ R4, R24, 1 ;  /* 0x3f80000018047820 */ /* 0x000fcc0000410000 */
[----:B------:R-:W0:Y:S02]  /*acc0*/  F2F.F64.F32 R4, R4 ;  /* 0x0000000400047310 */ /* 0x000e240000201800 */
[----:B0-----:R0:W-:Y:S01]  /*acd0*/  STG.E.128 [R2.64], R4 ;  /* 0x0000000402007986 */ /* 0x0011e2000c101d24 */
[----:B------:R-:W-:Y:S05]  /*ace0*/  BRA `(.L_x_2696) ;  /* 0x00000a0000007947 */ /* 0x000fea0003800000 */
.L_x_2704:
        /* <DEDUP_REMOVED lines=21> */
.L_x_2709:
[----:B------:R-:W-:Y:S05]  /*ae40*/  BSYNC B0 ;  /* 0x0000000000007941 */ /* 0x000fea0003800000 */
.L_x_2708:
[----:B------:R-:W-:-:S05]  /*ae50*/  LOP3.LUT R5, R0, R5, RZ, 0xfc, !PT ;  /* 0x0000000500057212 */ /* 0x000fca00078efcff */
[----:B------:R0:W-:Y:S01]  /*ae60*/  STG.E.U8 [R2.64], R5 ;  /* 0x0000000502007986 */ /* 0x0001e2000c101124 */
[----:B------:R-:W-:Y:S05]  /*ae70*/  BRA `(.L_x_2696) ;  /* 0x0000087000007947 */ /* 0x000fea0003800000 */
.L_x_2707:
        /* <DEDUP_REMOVED lines=13> */
.L_x_2711:
[----:B------:R-:W-:Y:S01]  /*af50*/  IMAD.MOV.U32 R0, RZ, RZ, 0x7f ;  /* 0x0000007fff007424 */ /* 0x000fe200078e00ff */
[----:B------:R-:W-:-:S04]  /*af60*/  ISETP.GT.U32.AND P0, PT, R4, 0x7f800000, PT ;  /* 0x7f8000000400780c */ /* 0x000fc80003f04070 */
[----:B------:R-:W-:-:S04]  /*af70*/  SEL R0, R0, 0x7c, P0 ;  /* 0x0000007c00007807 */ /* 0x000fc80000000000 */
.L_x_2712:
[----:B------:R-:W-:Y:S05]  /*af80*/  BSYNC B0 ;  /* 0x0000000000007941 */ /* 0x000fea0003800000 */
.L_x_2710:
[----:B------:R-:W-:-:S04]  /*af90*/  LOP3.LUT R4, R5, 0x80000000, RZ, 0xc0, !PT ;  /* 0x8000000005047812 */ /* 0x000fc800078ec0ff */
[----:B------:R-:W-:-:S04]  /*afa0*/  SHF.R.U32.HI R5, RZ, 0x18, R4 ;  /* 0x00000018ff057819 */ /* 0x000fc80000011604 */
[----:B------:R-:W-:-:S05]  /*afb0*/  LOP3.LUT R5, R0, R5, RZ, 0xfc, !PT ;  /* 0x0000000500057212 */ /* 0x000fca00078efcff */
[----:B------:R0:W-:Y:S01]  /*afc0*/  STG.E.U8 [R2.64], R5 ;  /* 0x0000000502007986 */ /* 0x0001e2000c101124 */
[----:B------:R-:W-:Y:S05]  /*afd0*/  BRA `(.L_x_2696) ;  /* 0x0000071000007947 */ /* 0x000fea0003800000 */
.L_x_2706:
[----:B------:R-:W-:-:S05]  /*afe0*/  HADD2.F32 R0, -RZ, R24.H0_H0 ;  /* 0x20000018ff007230 */ /* 0x000fca0000004100 */
[----:B------:R-:W-:-:S05]  /*aff0*/  F2FP.BF16.PACK_AB R0, RZ, R0 ;  /* 0x00000000ff00723e */ /* 0x000fca00000010ff */
[----:B------:R0:W-:Y:S01]  /*b000*/  STG.E.U16 [R2.64], R0 ;  /* 0x0000000002007986 */ /* 0x0001e2000c101524 */
[----:B------:R-:W-:Y:S05]  /*b010*/  BRA `(.L_x_2696) ;  /* 0x000006d000007947 */ /* 0x000fea0003800000 */
.L_x_2703:
        /* <DEDUP_REMOVED lines=12> */
.L_x_2715:
        /* <DEDUP_REMOVED lines=17> */
.L_x_2718:
[----:B------:R-:W-:-:S04]  /*b1f0*/  LOP3.LUT R0, R7, 0x80000000, RZ, 0xc0, !PT ;  /* 0x8000000007007812 */ /* 0x000fc800078ec0ff */
[----:B------:R-:W-:-:S04]  /*b200*/  SHF.R.U32.HI R5, RZ, 0x18, R0 ;  /* 0x00000018ff057819 */ /* 0x000fc80000011600 */
[----:B------:R-:W-:-:S04]  /*b210*/  LOP3.LUT R4, R4, R5, RZ, 0xfc, !PT ;  /* 0x0000000504047212 */ /* 0x000fc800078efcff */
[----:B------:R-:W-:Y:S02]  /*b220*/  PRMT R0, R4, 0x7610, R0 ;  /* 0x0000761004007816 */ /* 0x000fe40000000000 */
.L_x_2717:
[----:B------:R-:W-:Y:S05]  /*b230*/  BSYNC B0 ;  /* 0x0000000000007941 */ /* 0x000fea0003800000 */
.L_x_2716:
[----:B------:R0:W-:Y:S01]  /*b240*/  STG.E.U8 [R2.64], R0 ;  /* 0x0000000002007986 */ /* 0x0001e2000c101124 */
[----:B------:R-:W-:Y:S05]  /*b250*/  BRA `(.L_x_2696) ;  /* 0x0000049000007947 */ /* 0x000fea0003800000 */
.L_x_2714:
        /* <DEDUP_REMOVED lines=17> */
.L_x_2721:
[----:B------:R-:W-:-:S04]  /*b370*/  LOP3.LUT R0, R7, 0x80000000, RZ, 0xc0, !PT ;  /* 0x8000000007007812 */ /* 0x000fc800078ec0ff */
[----:B------:R-:W-:-:S04]  /*b380*/  SHF.R.U32.HI R5, RZ, 0x18, R0 ;  /* 0x00000018ff057819 */ /* 0x000fc80000011600 */
[----:B------:R-:W-:-:S04]  /*b390*/  LOP3.LUT R4, R4, R5, RZ, 0xfc, !PT ;  /* 0x0000000504047212 */ /* 0x000fc800078efcff */
[----:B------:R-:W-:Y:S02]  /*b3a0*/  PRMT R0, R4, 0x7610, R0 ;  /* 0x0000761004007816 */ /* 0x000fe40000000000 */
.L_x_2720:
[----:B------:R-:W-:Y:S05]  /*b3b0*/  BSYNC B0 ;  /* 0x0000000000007941 */ /* 0x000fea0003800000 */
.L_x_2719:
[----:B------:R0:W-:Y:S01]  /*b3c0*/  STG.E.U8 [R2.64], R0 ;  /* 0x0000000002007986 */ /* 0x0001e2000c101124 */
[----:B------:R-:W-:Y:S05]  /*b3d0*/  BRA `(.L_x_2696) ;  /* 0x0000031000007947 */ /* 0x000fea0003800000 */
.L_x_2713:
[----:B------:R-:W-:-:S13]  /*b3e0*/  ISETP.NE.AND P0, PT, R0, 0x1c, PT ;  /* 0x0000001c0000780c */ /* 0x000fda0003f05270 */
[----:B------:R-:W-:Y:S05]  /*b3f0*/  @!P0 BRA `(.L_x_2722) ;  /* 0x000002c000008947 */ /* 0x000fea0003800000 */
[----:B------:R-:W-:-:S13]  /*b400*/  ISETP.NE.AND P0, PT, R0, 0x1d, PT ;  /* 0x0000001d0000780c */ /* 0x000fda0003f05270 */
[----:B------:R-:W-:Y:S05]  /*b410*/  @!P0 BRA `(.L_x_2723) ;  /* 0x0000026000008947 */ /* 0x000fea0003800000 */
[----:B------:R-:W-:-:S13]  /*b420*/  ISETP.NE.AND P0, PT, R0, 0x2c, PT ;  /* 0x0000002c0000780c */ /* 0x000fda0003f05270 */
[----:B------:R-:W-:Y:S05]  /*b430*/  @P0 BRA `(.L_x_2695) ;  /* 0x0000010000000947 */ /* 0x000fea0003800000 */
[----:B------:R-:W-:Y:S01]  /*b440*/  HADD2.F32 R5, -RZ, R24.H0_H0 ;  /* 0x20000018ff057230 */ /* 0x000fe20000004100 */
[----:B------:R-:W-:-:S04]  /*b450*/  PLOP3.LUT P0, PT, PT, PT, PT, 0x80, 0x0 ;  /* 0x000000000000781c */ /* 0x000fc80003f0f070 */
        /* <DEDUP_REMOVED lines=14> */
.L_x_2695:
        /* <DEDUP_REMOVED lines=20> */
.L_x_2723:
[----:B------:R-:W-:-:S06]  /*b680*/  HADD2.F32 R4, -RZ, R24.H0_H0 ;  /* 0x20000018ff047230 */ /* 0x000fcc0000004100 */
[----:B------:R-:W0:Y:S02]  /*b690*/  F2I.U64.TRUNC R4, R4 ;  /* 0x0000000400047311 */ /* 0x000e24000020d800 */
[----:B0-----:R0:W-:Y:S01]  /*b6a0*/  STG.E.64 [R2.64], R4 ;  /* 0x0000000402007986 */ /* 0x0011e2000c101b24 */
[----:B------:R-:W-:Y:S05]  /*b6b0*/  BRA `(.L_x_2696) ;  /* 0x0000003000007947 */ /* 0x000fea0003800000 */
.L_x_2722:
[----:B------:R-:W-:-:S04]  /*b6c0*/  HADD2.F32 R24, -RZ, R24.H0_H0 ;  /* 0x20000018ff187230 */ /* 0x000fc80000004100 */
[----:B------:R-:W0:Y:S02]  /*b6d0*/  F2I.FTZ.U32.TRUNC.NTZ R5, R24 ;  /* 0x0000001800057305 */ /* 0x000e24000021f000 */
[----:B0-----:R0:W-:Y:S02]  /*b6e0*/  STG.E [R2.64], R5 ;  /* 0x0000000502007986 */ /* 0x0011e4000c101924 */
.L_x_2696:
[----:B------:R-:W-:Y:S02]  /*b6f0*/  IADD3 R17, R17, 0x80, RZ ;  /* 0x0000008011117810 */ /* 0x000fe40007ffe0ff */
.L_x_2657:
[----:B------:R-:W-:Y:S05]  /*b700*/  BSYNC B6 ;  /* 0x0000000000067941 */ /* 0x000fea0003800000 */
.L_x_2656:
        /* <DEDUP_REMOVED lines=19> */
[----:B0-----:R-:W-:Y:S01]  /*b840*/  STG.E.U8 [R2.64], R23 ;  /* 0x0000001702007986 */ /* 0x001fe2000c101124 */
[----:B------:R-:W-:Y:S05]  /*b850*/  EXIT ;  /* 0x000000000000794d */ /* 0x000fea0003800000 */
.L_x_2727:
[----:B------:R-:W-:-:S06]  /*b860*/  HADD2.F32 R5, -RZ, R23.H0_H0 ;  /* 0x20000017ff057230 */ /* 0x000fcc0000004100 */
[----:B------:R-:W0:Y:S02]  /*b870*/  F2I.S64.TRUNC R4, R5 ;  /* 0x0000000500047311 */ /* 0x000e24000020d900 */
[----:B0-----:R-:W-:Y:S01]  /*b880*/  STG.E.U8 [R2.64], R4 ;  /* 0x0000000402007986 */ /* 0x001fe2000c101124 */
[----:B------:R-:W-:Y:S05]  /*b890*/  EXIT ;  /* 0x000000000000794d */ /* 0x000fea0003800000 */
.L_x_2726:
        /* <DEDUP_REMOVED lines=10> */
.L_x_2730:
[----:B------:R-:W-:-:S06]  /*b940*/  HADD2.F32 R23, -RZ, R23.H0_H0 ;  /* 0x20000017ff177230 */ /* 0x000fcc0000004100 */
[----:B------:R-:W0:Y:S02]  /*b950*/  F2I.FTZ.TRUNC.NTZ R23, R23 ;  /* 0x0000001700177305 */ /* 0x000e24000021f100 */
[----:B0-----:R-:W-:Y:S01]  /*b960*/  STG.E [R2.64], R23 ;  /* 0x0000001702007986 */ /* 0x001fe2000c101924 */
[----:B------:R-:W-:Y:S05]  /*b970*/  EXIT ;  /* 0x000000000000794d */ /* 0x000fea0003800000 */
.L_x_2729:
[----:B------:R-:W-:-:S06]  /*b980*/  HADD2.F32 R23, -RZ, R23.H0_H0 ;  /* 0x20000017ff177230 */ /* 0x000fcc0000004100 */
[----:B------:R-:W0:Y:S02]  /*b990*/  F2I.FTZ.TRUNC.NTZ R23, R23 ;  /* 0x0000001700177305 */ /* 0x000e24000021f100 */
[----:B0-----:R-:W-:Y:S01]  /*b9a0*/  STG.E.U16 [R2.64], R23 ;  /* 0x0000001702007986 */ /* 0x001fe2000c101524 */
[----:B------:R-:W-:Y:S05]  /*b9b0*/  EXIT ;  /* 0x000000000000794d */ /* 0x000fea0003800000 */
.L_x_2725:
        /* <DEDUP_REMOVED lines=9> */
.L_x_2732:
[----:B------:R-:W-:Y:S01]  /*ba50*/  STG.E.U16 [R2.64], R23 ;  /* 0x0000001702007986 */ /* 0x000fe2000c101524 */
[----:B------:R-:W-:Y:S05]  /*ba60*/  EXIT ;  /* 0x000000000000794d */ /* 0x000fea0003800000 */
.L_x_2731:
        /* <DEDUP_REMOVED lines=10> */
.L_x_2734:
[----:B------:R-:W-:-:S05]  /*bb10*/  HADD2.F32 R0, -RZ, R23.H0_H0 ;  /* 0x20000017ff007230 */ /* 0x000fca0000004100 */
[----:B------:R-:W-:-:S04]  /*bb20*/  F2FP.PACK_AB R0, RZ, R0 ;  /* 0x00000000ff00723e */ /* 0x000fc800000000ff */
[----:B------:R-:W-:-:S05]  /*bb30*/  PRMT R0, R0, 0x5410, RZ ;  /* 0x0000541000007816 */ /* 0x000fca00000000ff */
[----:B------:R-:W-:Y:S01]  /*bb40*/  STG.E [R2.64], R0 ;  /* 0x0000000002007986 */ /* 0x000fe2000c101924 */
[----:B------:R-:W-:Y:S05]  /*bb50*/  EXIT ;  /* 0x000000000000794d */ /* 0x000fea0003800000 */
.L_x_2733:
[----:B------:R-:W-:-:S05]  /*bb60*/  HADD2.F32 R4, -RZ, R23.H0_H0 ;  /* 0x20000017ff047230 */ /* 0x000fca0000004100 */
[----:B------:R-:W-:-:S06]  /*bb70*/  FMUL.FTZ R4, R4, 1 ;  /* 0x3f80000004047820 */ /* 0x000fcc0000410000 */
[----:B------:R-:W0:Y:S02]  /*bb80*/  F2F.F64.F32 R4, R4 ;  /* 0x0000000400047310 */ /* 0x000e240000201800 */
[----:B0-----:R-:W-:Y:S01]  /*bb90*/  STG.E.64 [R2.64], R4 ;  /* 0x0000000402007986 */ /* 0x001fe2000c101b24 */
[----:B------:R-:W-:Y:S05]  /*bba0*/  EXIT ;  /* 0x000000000000794d */ /* 0x000fea0003800000 */
.L_x_2724:
        /* <DEDUP_REMOVED lines=13> */
.L_x_2737:
[----:B------:R-:W-:Y:S01]  /*bc80*/  HADD2.F32 R23, -RZ, R23.H0_H0 ;  /* 0x20000017ff177230 */ /* 0x000fe20000004100 */
[----:B------:R-:W-:-:S04]  /*bc90*/  CS2R R6, SRZ ;  /* 0x0000000000067805 */ /* 0x000fc8000001ff00 */
[----:B------:R-:W-:-:S06]  /*bca0*/  FMUL.FTZ R4, R23, 1 ;  /* 0x3f80000017047820 */ /* 0x000fcc0000410000 */
[----:B------:R-:W0:Y:S02]  /*bcb0*/  F2F.F64.F32 R4, R4 ;  /* 0x0000000400047310 */ /* 0x000e240000201800 */
[----:B0-----:R-:W-:Y:S01]  /*bcc0*/  STG.E.128 [R2.64], R4 ;  /* 0x0000000402007986 */ /* 0x001fe2000c101d24 */
[----:B------:R-:W-:Y:S05]  /*bcd0*/  EXIT ;  /* 0x000000000000794d */ /* 0x000fea0003800000 */
.L_x_2736:
        /* <DEDUP_REMOVED lines=21> */
.L_x_2741:
[----:B------:R-:W-:Y:S05]  /*be30*/  BSYNC B0 ;  /* 0x0000000000007941 */ /* 0x000fea0003800000 */
.L_x_2740:
[----:B------:R-:W-:-:S05]  /*be40*/  LOP3.LUT R5, R0, R5, RZ, 0xfc, !PT ;  /* 0x0000000500057212 */ /* 0x000fca00078efcff */
[----:B------:R-:W-:Y:S01]  /*be50*/  STG.E.U8 [R2.64], R5 ;  /* 0x0000000502007986 */ /* 0x000fe2000c101124 */
[----:B------:R-:W-:Y:S05]  /*be60*/  EXIT ;  /* 0x000000000000794d */ /* 0x000fea0003800000 */
.L_x_2739:
        /* <DEDUP_REMOVED lines=13> */
.L_x_2743:
[----:B------:R-:W-:Y:S01]  /*bf40*/  IMAD.MOV.U32 R0, RZ, RZ, 0x7f ;  /* 0x0000007fff007424 */ /* 0x000fe200078e00ff */
[----:B------:R-:W-:-:S04]  /*bf50*/  ISETP.GT.U32.AND P0, PT, R4, 0x7f800000, PT ;  /* 0x7f8000000400780c */ /* 0x000fc80003f04070 */
[----:B------:R-:W-:-:S04]  /*bf60*/  SEL R0, R0, 0x7c, P0 ;  /* 0x0000007c00007807 */ /* 0x000fc80000000000 */
.L_x_2744:
[----:B------:R-:W-:Y:S05]  /*bf70*/  BSYNC B0 ;  /* 0x0000000000007941 */ /* 0x000fea0003800000 */
.L_x_2742:
[----:B------:R-:W-:-:S04]  /*bf80*/  LOP3.LUT R4, R23, 0x80000000, RZ, 0xc0, !PT ;  /* 0x8000000017047812 */ /* 0x000fc800078ec0ff */
[----:B------:R-:W-:-:S04]  /*bf90*/  SHF.R.U32.HI R5, RZ, 0x18, R4 ;  /* 0x00000018ff057819 */ /* 0x000fc80000011604 */
[----:B------:R-:W-:-:S05]  /*bfa0*/  LOP3.LUT R5, R0, R5, RZ, 0xfc, !PT ;  /* 0x0000000500057212 */ /* 0x000fca00078efcff */
[----:B------:R-:W-:Y:S01]  /*bfb0*/  STG.E.U8 [R2.64], R5 ;  /* 0x0000000502007986 */ /* 0x000fe2000c101124 */
[----:B------:R-:W-:Y:S05]  /*bfc0*/  EXIT ;  /* 0x000000000000794d */ /* 0x000fea0003800000 */
.L_x_2738:
[----:B------:R-:W-:-:S05]  /*bfd0*/  HADD2.F32 R0, -RZ, R23.H0_H0 ;  /* 0x20000017ff007230 */ /* 0x000fca0000004100 */
[----:B------:R-:W-:-:S05]  /*bfe0*/  F2FP.BF16.PACK_AB R0, RZ, R0 ;  /* 0x00000000ff00723e */ /* 0x000fca00000010ff */
[----:B------:R-:W-:Y:S01]  /*bff0*/  STG.E.U16 [R2.64], R0 ;  /* 0x0000000002007986 */ /* 0x000fe2000c101524 */
[----:B------:R-:W-:Y:S05]  /*c000*/  EXIT ;  /* 0x000000000000794d */ /* 0x000fea0003800000 */
.L_x_2735:
        /* <DEDUP_REMOVED lines=12> */
.L_x_2747:
        /* <DEDUP_REMOVED lines=17> */
.L_x_2750:
[----:B------:R-:W-:-:S04]  /*c1e0*/  LOP3.LUT R0, R23, 0x80000000, RZ, 0xc0, !PT ;  /* 0x8000000017007812 */ /* 0x000fc800078ec0ff */
[----:B------:R-:W-:-:S04]  /*c1f0*/  SHF.R.U32.HI R5, RZ, 0x18, R0 ;  /* 0x00000018ff057819 */ /* 0x000fc80000011600 */
[----:B------:R-:W-:-:S04]  /*c200*/  LOP3.LUT R4, R4, R5, RZ, 0xfc, !PT ;  /* 0x0000000504047212 */ /* 0x000fc800078efcff */
[----:B------:R-:W-:Y:S02]  /*c210*/  PRMT R0, R4, 0x7610, R0 ;  /* 0x0000761004007816 */ /* 0x000fe40000000000 */
.L_x_2749:
[----:B------:R-:W-:Y:S05]  /*c220*/  BSYNC B0 ;  /* 0x0000000000007941 */ /* 0x000fea0003800000 */
.L_x_2748:
[----:B------:R-:W-:Y:S01]  /*c230*/  STG.E.U8 [R2.64], R0 ;  /* 0x0000000002007986 */ /* 0x000fe2000c101124 */
[----:B------:R-:W-:Y:S05]  /*c240*/  EXIT ;  /* 0x000000000000794d */ /* 0x000fea0003800000 */
.L_x_2746:
        /* <DEDUP_REMOVED lines=17> */
.L_x_2753:
[----:B------:R-:W-:-:S04]  /*c360*/  LOP3.LUT R0, R23, 0x80000000, RZ, 0xc0, !PT ;  /* 0x8000000017007812 */ /* 0x000fc800078ec0ff */
[----:B------:R-:W-:-:S04]  /*c370*/  SHF.R.U32.HI R5, RZ, 0x18, R0 ;  /* 0x00000018ff057819 */ /* 0x000fc80000011600 */
[----:B------:R-:W-:-:S04]  /*c380*/  LOP3.LUT R4, R4, R5, RZ, 0xfc, !PT ;  /* 0x0000000504047212 */ /* 0x000fc800078efcff */
[----:B------:R-:W-:Y:S02]  /*c390*/  PRMT R0, R4, 0x7610, R0 ;  /* 0x0000761004007816 */ /* 0x000fe40000000000 */
.L_x_2752:
[----:B------:R-:W-:Y:S05]  /*c3a0*/  BSYNC B0 ;  /* 0x0000000000007941 */ /* 0x000fea0003800000 */
.L_x_2751:
[----:B------:R-:W-:Y:S01]  /*c3b0*/  STG.E.U8 [R2.64], R0 ;  /* 0x0000000002007986 */ /* 0x000fe2000c101124 */
[----:B------:R-:W-:Y:S05]  /*c3c0*/  EXIT ;  /* 0x000000000000794d */ /* 0x000fea0003800000 */
.L_x_2745:
        /* <DEDUP_REMOVED lines=22> */
.L_x_2728:
        /* <DEDUP_REMOVED lines=20> */
.L_x_2755:
[----:B------:R-:W-:-:S06]  /*c670*/  HADD2.F32 R4, -RZ, R23.H0_H0 ;  /* 0x20000017ff047230 */ /* 0x000fcc0000004100 */
[----:B------:R-:W0:Y:S02]  /*c680*/  F2I.U64.TRUNC R4, R4 ;  /* 0x0000000400047311 */ /* 0x000e24000020d800 */
[----:B0-----:R-:W-:Y:S01]  /*c690*/  STG.E.64 [R2.64], R4 ;  /* 0x0000000402007986 */ /* 0x001fe2000c101b24 */
[----:B------:R-:W-:Y:S05]  /*c6a0*/  EXIT ;  /* 0x000000000000794d */ /* 0x000fea0003800000 */
.L_x_2754:
[----:B------:R-:W-:-:S06]  /*c6b0*/  HADD2.F32 R23, -RZ, R23.H0_H0 ;  /* 0x20000017ff177230 */ /* 0x000fcc0000004100 */
[----:B------:R-:W0:Y:S02]  /*c6c0*/  F2I.FTZ.U32.TRUNC.NTZ R23, R23 ;  /* 0x0000001700177305 */ /* 0x000e24000021f000 */
[----:B0-----:R-:W-:Y:S01]  /*c6d0*/  STG.E [R2.64], R23 ;  /* 0x0000001702007986 */ /* 0x001fe2000c101924 */
[----:B------:R-:W-:Y:S05]  /*c6e0*/  EXIT ;  /* 0x000000000000794d */ /* 0x000fea0003800000 */
.L_x_2756:
        /* <DEDUP_REMOVED lines=9> */
.L_x_17737:


//--------------------- .text._ZN2at6native18elementwise_kernelILi128ELi4EZNS0_22gpu_kernel_impl_nocastINS0_13BinaryFunctorIN3c104HalfES5_S5_NS0_15binary_internal10DivFunctorIS5_EEEEEEvRNS_18TensorIteratorBaseERKT_EUliE_EEviT1_ --------------------------
	.section	.text._ZN2at6native18elementwise_kernelILi128ELi4EZNS0_22gpu_kernel_impl_nocastINS0_13BinaryFunctorIN3c104HalfES5_S5_NS0_15binary_internal10DivFunctorIS5_EEEEEEvRNS_18TensorIteratorBaseERKT_EUliE_EEviT1_,"ax",@progbits
	.sectioninfo	@"SHI_REGISTERS=12"
	.align	128
        .global         _ZN2at6native18elementwise_kernelILi128ELi4EZNS0_22gpu_kernel_impl_nocastINS0_13BinaryFunctorIN3c104HalfES5_S5_NS0_15binary_internal10DivFunctorIS5_EEEEEEvRNS_18TensorIteratorBaseERKT_EUliE_EEviT1_
        .type           _ZN2at6native18elementwise_kernelILi128ELi4EZNS0_22gpu_kernel_impl_nocastINS0_13BinaryFunctorIN3c104HalfES5_S5_NS0_15binary_internal10DivFunctorIS5_EEEEEEvRNS_18TensorIteratorBaseERKT_EUliE_EEviT1_,@function
        .size           _ZN2at6native18elementwise_kernelILi128ELi4EZNS0_22gpu_kernel_impl_nocastINS0_13BinaryFunctorIN3c104HalfES5_S5_NS0_15binary_internal10DivFunctorIS5_EEEEEEvRNS_18TensorIteratorBaseERKT_EUliE_EEviT1_,(.L_x_17738 - _ZN2at6native18elementwise_kernelILi128ELi4EZNS0_22gpu_kernel_impl_nocastINS0_13BinaryFunctorIN3c104HalfES5_S5_NS0_15binary_internal10DivFunctorIS5_EEEEEEvRNS_18TensorIteratorBaseERKT_EUliE_EEviT1_)
        .other          _ZN2at6native18elementwise_kernelILi128ELi4EZNS0_22gpu_kernel_impl_nocastINS0_13BinaryFunctorIN3c104HalfES5_S5_NS0_15binary_internal10DivFunctorIS5_EEEEEEvRNS_18TensorIteratorBaseERKT_EUliE_EEviT1_,@"STO_CUDA_ENTRY STV_DEFAULT"
_ZN2at6native18elementwise_kernelILi128ELi4EZNS0_22gpu_kernel_impl_nocastINS0_13BinaryFunctorIN3c104HalfES5_S5_NS0_15binary_internal10DivFunctorIS5_EEEEEEvRNS_18TensorIteratorBaseERKT_EUliE_EEviT1_:
.text._ZN2at6native18elementwise_kernelILi128ELi4EZNS0_22gpu_kernel_impl_nocastINS0_13BinaryFunctorIN3c104HalfES5_S5_NS0_15binary_internal10DivFunctorIS5_EEEEEEvRNS_18TensorIteratorBaseERKT_EUliE_EEviT1_:
        /* <DEDUP_REMOVED lines=261> */
.L_x_2759:
[----:B------:R-:W-:-:S04]  /*1050*/  IADD3 R6, P0, R4, c[0x0][0x3d8], RZ ;  /* 0x0000f60004067a10 */ /* 0x000fc80007f1e0ff */
[----:B------:R-:W-:-:S05]  /*1060*/  IADD3.X R7, RZ, c[0x0][0x3dc], RZ, P0, !PT ;  /* 0x0000f700ff077a10 */ /* 0x000fca00007fe4ff */
[----:B------:R-:W2:Y:S01]  /*1070*/  LDG.E.U16 R6, [R6.64] ;  /* 0x0000000406067981 */ /* 0x000ea2000c1e1500 */
[----:B------:R-:W-:-:S04]  /*1080*/  IADD3 R4, P0, R3, c[0x0][0x3d0], RZ ;  /* 0x0000f40003047a10 */ /* 0x000fc80007f1e0ff */
[----:B------:R-:W-:-:S05]  /*1090*/  IADD3.X R5, RZ, c[0x0][0x3d4], RZ, P0, !PT ;  /* 0x0000f500ff057a10 */ /* 0x000fca00007fe4ff */
[----:B------:R-:W3:Y:S01]  /*10a0*/  LDG.E.U16 R4, [R4.64] ;  /* 0x0000000404047981 */ /* 0x000ee2000c1e1500 */
[----:B------:R-:W-:Y:S02]  /*10b0*/  IADD3 R2, P0, R2, c[0x0][0x3c8], RZ ;  /* 0x0000f20002027a10 */ /* 0x000fe40007f1e0ff */
[----:B------:R-:W-:Y:S01]  /*10c0*/  IADD3 R0, R0, 0x80, RZ ;  /* 0x0000008000007810 */ /* 0x000fe20007ffe0ff */
[----:B--2---:R-:W-:-:S06]  /*10d0*/  HADD2.F32 R8, -RZ, R6.H0_H0 ;  /* 0x20000006ff087230 */ /* 0x004fcc0000004100 */
[----:B------:R-:W0:Y:S01]  /*10e0*/  MUFU.RCP R8, R8 ;  /* 0x0000000800087308 */ /* 0x000e220000001000 */
[----:B---3--:R-:W-:-:S05]  /*10f0*/  HADD2.F32 R3, -RZ, R4.H0_H0 ;  /* 0x20000004ff037230 */ /* 0x008fca0000004100 */
[----:B0-----:R-:W-:-:S05]  /*1100*/  FMUL.FTZ R3, R3, R8 ;  /* 0x0000000803037220 */ /* 0x001fca0000410000 */
[----:B------:R-:W-:Y:S02]  /*1110*/  F2FP.PACK_AB R5, RZ, R3 ;  /* 0x00000003ff05723e */ /* 0x000fe400000000ff */
[----:B------:R-:W-:-:S05]  /*1120*/  IADD3.X R3, RZ, c[0x0][0x3cc], RZ, P0, !PT ;  /* 0x0000f300ff037a10 */ /* 0x000fca00007fe4ff */
[----:B------:R0:W-:Y:S02]  /*1130*/  STG.E.U16 [R2.64], R5 ;  /* 0x0000000502007986 */ /* 0x0001e4000c101504 */
.L_x_2758:
[----:B------:R-:W-:Y:S05]  /*1140*/  BSYNC B0 ;  /* 0x0000000000007941 */ /* 0x000fea0003800000 */
.L_x_2757:
        /* <DEDUP_REMOVED lines=256> */
.L_x_2762:
        /* <DEDUP_REMOVED lines=270> */
.L_x_2763:
        /* <DEDUP_REMOVED lines=15> */
.L_x_2761:
[----:B------:R-:W-:Y:S05]  /*3320*/  BSYNC B0 ;  /* 0x0000000000007941 */ /* 0x000fea0003800000 */
.L_x_2760:
        /* <DEDUP_REMOVED lines=255> */
.L_x_2764:
[----:B------:R-:W-:-:S04]  /*4320*/  IADD3 R6, P0, R4, c[0x0][0x3d8], RZ ;  /* 0x0000f60004067a10 */ /* 0x000fc80007f1e0ff */
[----:B------:R-:W-:-:S05]  /*4330*/  IADD3.X R7, RZ, c[0x0][0x3dc], RZ, P0, !PT ;  /* 0x0000f700ff077a10 */ /* 0x000fca00007fe4ff */
[----:B------:R-:W2:Y:S01]  /*4340*/  LDG.E.U16 R6, [R6.64] ;  /* 0x0000000406067981 */ /* 0x000ea2000c1e1500 */
[----:B------:R-:W-:-:S04]  /*4350*/  IADD3 R4, P0, R3, c[0x0][0x3d0], RZ ;  /* 0x0000f40003047a10 */ /* 0x000fc80007f1e0ff */
[----:B------:R-:W-:-:S05]  /*4360*/  IADD3.X R5, RZ, c[0x0][0x3d4], RZ, P0, !PT ;  /* 0x0000f500ff057a10 */ /* 0x000fca00007fe4ff */
[----:B------:R-:W3:Y:S01]  /*4370*/  LDG.E.U16 R4, [R4.64] ;  /* 0x0000000404047981 */ /* 0x000ee2000c1e1500 */
[----:B------:R-:W-:Y:S01]  /*4380*/  IADD3 R2, P0, R2, c[0x0][0x3c8], RZ ;  /* 0x0000f20002027a10 */ /* 0x000fe20007f1e0ff */
[----:B--2---:R-:W-:-:S04]  /*4390*/  HADD2.F32 R8, -RZ, R6.H0_H0 ;  /* 0x20000006ff087230 */ /* 0x004fc80000004100 */
[----:B------:R-:W0:Y:S01]  /*43a0*/  MUFU.RCP R3, R8 ;  /* 0x0000000800037308 */ /* 0x000e220000001000 */
[----:B---3--:R-:W-:-:S05]  /*43b0*/  HADD2.F32 R0, -RZ, R4.H0_H0 ;  /* 0x20000004ff007230 */ /* 0x008fca0000004100 */
[----:B0-----:R-:W-:Y:S01]  /*43c0*/  FMUL.FTZ R0, R0, R3 ;  /* 0x0000000300007220 */ /* 0x001fe20000410000 */
[----:B------:R-:W-:-:S04]  /*43d0*/  IADD3.X R3, RZ, c[0x0][0x3cc], RZ, P0, !PT ;  /* 0x0000f300ff037a10 */ /* 0x000fc800007fe4ff */
[----:B------:R-:W-:-:S05]  /*43e0*/  F2FP.PACK_AB R0, RZ, R0 ;  /* 0x00000000ff00723e */ /* 0x000fca00000000ff */
[----:B------:R-:W-:Y:S01]  /*43f0*/  STG.E.U16 [R2.64], R0 ;  /* 0x0000000002007986 */ /* 0x000fe2000c101504 */
[----:B------:R-:W-:Y:S05]  /*4400*/  EXIT ;  /* 0x000000000000794d */ /* 0x000fea0003800000 */
.L_x_2765:
        /* <DEDUP_REMOVED lines=15> */
.L_x_17738:


//--------------------- .text._ZN2at6native27unrolled_elementwise_kernelINS0_13BinaryFunctorIN3c104HalfES4_S4_NS0_15binary_internal10DivFunctorIS4_EEEESt5arrayIPcLm3EELi4E23TrivialOffsetCalculatorILi2EjESC_ILi1EjENS0_6memory15LoadWithoutCastENSF_16StoreWithoutCastEEEviT_T0_T2_T3_T4_T5_ --------------------------
	.section	.text._ZN2at6native27unrolled_elementwise_kernelINS0_13BinaryFunctorIN3c104HalfES4_S4_NS0_15binary_internal10DivFunctorIS4_EEEESt5arrayIPcLm3EELi4E23TrivialOffsetCalculatorILi2EjESC_ILi1EjENS0_6memory15LoadWithoutCastENSF_16StoreWithoutCastEEEviT_T0_T2_T3_T4_T5_,"ax",@progbits
	.sectioninfo	@"SHI_REGISTERS=26"
	.align	128
        .global         _ZN2at6native27unrolled_elementwise_kernelINS0_13BinaryFunctorIN3c104HalfES4_S4_NS0_15binary_internal10DivFunctorIS4_EEEESt5arrayIPcLm3EELi4E23TrivialOffsetCalculatorILi2EjESC_ILi1EjENS0_6memory15LoadWithoutCastENSF_16StoreWithoutCastEEEviT_T0_T2_T3_T4_T5_
        .type           _ZN2at6native27unrolled_elementwise_kernelINS0_13BinaryFunctorIN3c104HalfES4_S4_NS0_15binary_internal10DivFunctorIS4_EEEESt5arrayIPcLm3EELi4E23TrivialOffsetCalculatorILi2EjESC_ILi1EjENS0_6memory15LoadWithoutCastENSF_16StoreWithoutCastEEEviT_T0_T2_T3_T4_T5_,@function
        .size           _ZN2at6native27unrolled_elementwise_kernelINS0_13BinaryFunctorIN3c104HalfES4_S4_NS0_15binary_internal10DivFunctorIS4_EEEESt5arrayIPcLm3EELi4E23TrivialOffsetCalculatorILi2EjESC_ILi1EjENS0_6memory15LoadWithoutCastENSF_16StoreWithoutCastEEEviT_T0_T2_T3_T4_T5_,(.L_x_17739 - _ZN2at6native27unrolled_elementwise_kernelINS0_13BinaryFunctorIN3c104HalfES4_S4_NS0_15binary_internal10DivFunctorIS4_EEEESt5arrayIPcLm3EELi4E23TrivialOffsetCalculatorILi2EjESC_ILi1EjENS0_6memory15LoadWithoutCastENSF_16StoreWithoutCastEEEviT_T0_T2_T3_T4_T5_)
        .other          _ZN2at6native27unrolled_elementwise_kernelINS0_13BinaryFunctorIN3c104HalfES4_S4_NS0_15binary_internal10DivFunctorIS4_EEEESt5arrayIPcLm3EELi4E23TrivialOffsetCalculatorILi2EjESC_ILi1EjENS0_6memory15LoadWithoutCastENSF_16StoreWithoutCastEEEviT_T0_T2_T3_T4_T5_,@"STO_CUDA_ENTRY STV_DEFAULT"
_ZN2at6native27unrolled_elementwise_kernelINS0_13BinaryFunctorIN3c104HalfES4_S4_NS0_15binary_internal10DivFunctorIS4_EEEESt5arrayIPcLm3EELi4E23TrivialOffsetCalculatorILi2EjESC_ILi1EjENS0_6memory15LoadWithoutCastENSF_16StoreWithoutCastEEEviT_T0_T2_T3_T4_T5_:
.text._ZN2at6native27unrolled_elementwise_kernelINS0_13BinaryFunctorIN3c104HalfES4_S4_NS0_15binary_internal10DivFunctorIS4_EEEESt5arrayIPcLm3EELi4E23TrivialOffsetCalculatorILi2EjESC_ILi1EjENS0_6memory15LoadWithoutCastENSF_16StoreWithoutCastEEEviT_T0_T2_T3_T4_T5_:
[----:B------:R-:W-:Y:S02]  /*0000*/  IMAD.MOV.U32 R1, RZ, RZ, c[0x0][0x28] ;  /* 0x00000a00ff017624 */ /* 0x000fe400078e00ff */
[----:B------:R-:W0:Y:S01]  /*0010*/  S2R R0, SR_CTAID.X ;  /* 0x0000000000007919 */ /* 0x000e220000002500 */
[----:B------:R-:W-:Y:S01]  /*0020*/  IMAD.MOV.U32 R3, RZ, RZ, -0x200 ;  /* 0xfffffe00ff037424 */ /* 0x000fe200078e00ff */
[----:B------:R-:W-:Y:S02]  /*0030*/  ULDC.64 UR4, c[0x0][0x118] ;  /* 0x0000460000047ab9 */ /* 0x000fe40000000a00 */
[----:B------:R-:W1:Y:S01]  /*0040*/  S2R R5, SR_TID.X ;  /* 0x0000000000057919 */ /* 0x000e620000002100 */
[----:B0-----:R-:W-:Y:S01]  /*0050*/  IMAD R2, R0, R3, c[0x0][0x160] ;  /* 0x0000580000027624 */ /* 0x001fe200078e0203 */
[----:B------:R-:W-:Y:S01]  /*0060*/  PRMT R3, RZ, 0x7610, R3 ;  /* 0x00007610ff037816 */ /* 0x000fe20000000003 */
[----:B-1----:R-:W-:-:S03]  /*0070*/  IMAD.MOV.U32 R11, RZ, RZ, R5 ;  /* 0x000000ffff0b7224 */ /* 0x002fc600078e0005 */
[----:B------:R-:W-:-:S13]  /*0080*/  ISETP.GE.AND P0, PT, R5, R2, PT ;  /* 0x000000020500720c */ /* 0x000fda0003f06270 */
[----:B------:R-:W-:Y:S01]  /*0090*/  @!P0 IMAD R18, R0, 0x200, R11 ;  /* 0x0000020000128824 */ /* 0x000fe200078e020b */
[----:B------:R-:W-:Y:S01]  /*00a0*/  @!P0 IADD3 R11, R11, 0x80, RZ ;  /* 0x000000800b0b8810 */ /* 0x000fe20007ffe0ff */
[----:B------:R-:W-:-:S03]  /*00b0*/  @!P0 IMAD.MOV.U32 R19, RZ, RZ, 0x2 ;  /* 0x00000002ff138424 */ /* 0x000fc600078e00ff */
[----:B------:R-:W-:Y:S01]  /*00c0*/  ISETP.GE.AND P1, PT, R11, R2, PT ;  /* 0x000000020b00720c */ /* 0x000fe20003f26270 */
[----:B------:R-:W-:-:S05]  /*00d0*/  @!P0 IMAD.WIDE.U32 R8, R18, R19, c[0x0][0x178] ;  /* 0x00005e0012088625 */ /* 0x000fca00078e0013 */
[----:B------:R0:W2:Y:S07]  /*00e0*/  @!P0 LDG.E.U16 R3, [R8.64] ;  /* 0x0000000408038981 */ /* 0x0000ae000c1e1500 */
[----:B------:R-:W-:Y:S01]  /*00f0*/  @!P1 IMAD R14, R0, 0x200, R11 ;  /* 0x00000200000e9824 */ /* 0x000fe200078e020b */
[----:B------:R-:W-:Y:S02]  /*0100*/  @!P1 IADD3 R11, R11, 0x80, RZ ;  /* 0x000000800b0b9810 */ /* 0x000fe40007ffe0ff */
[----:B------:R-:W-:-:S02]  /*0110*/  PRMT R7, RZ, 0x7610, R7 ;  /* 0x00007610ff077816 */ /* 0x000fc40000000007 */
[C---:B------:R-:W-:Y:S01]  /*0120*/  ISETP.GE.AND P3, PT, R11.reuse, R2, PT ;  /* 0x000000020b00720c */ /* 0x040fe20003f66270 */
[----:B------:R-:W-:Y:S01]  /*0130*/  @!P0 IMAD.WIDE.U32 R18, R18, R19, c[0x0][0x170] ;  /* 0x00005c0012128625 */ /* 0x000fe200078e0013 */
[----:B------:R-:W-:Y:S02]  /*0140*/  @!P1 MOV R15, 0x2 ;  /* 0x00000002000f9802 */ /* 0x000fe40000000f00 */
[----:B------:R-:W-:Y:S02]  /*0150*/  PRMT R6, RZ, 0x7610, R6 ;  /* 0x00007610ff067816 */ /* 0x000fe40000000006 */
[----:B------:R1:W3:Y:S07]  /*0160*/  @!P0 LDG.E.U16 R7, [R18.64] ;  /* 0x0000000412078981 */ /* 0x0002ee000c1e1500 */
[----:B------:R-:W-:Y:S01]  /*0170*/  @!P3 IMAD R16, R0, 0x200, R11 ;  /* 0x000002000010b824 */ /* 0x000fe200078e020b */
[----:B------:R-:W-:Y:S01]  /*0180*/  @!P3 IADD3 R11, R11, 0x80, RZ ;  /* 0x000000800b0bb810 */ /* 0x000fe20007ffe0ff */
[----:B------:R-:W-:-:S03]  /*0190*/  @!P3 IMAD.MOV.U32 R17, RZ, RZ, 0x2 ;  /* 0x00000002ff11b424 */ /* 0x000fc600078e00ff */
[----:B------:R-:W-:Y:S01]  /*01a0*/  ISETP.GE.AND P2, PT, R11, R2, PT ;  /* 0x000000020b00720c */ /* 0x000fe20003f46270 */
[----:B------:R-:W-:Y:S01]  /*01b0*/  @!P3 IMAD.WIDE.U32 R20, R16, R17, c[0x0][0x178] ;  /* 0x00005e001014b625 */ /* 0x000fe200078e0011 */
[----:B------:R-:W-:-:S03]  /*01c0*/  PRMT R4, RZ, 0x7610, R4 ;  /* 0x00007610ff047816 */ /* 0x000fc60000000004 */
[----:B------:R-:W-:Y:S01]  /*01d0*/  @!P1 IMAD.WIDE.U32 R12, R14, R15, c[0x0][0x178] ;  /* 0x00005e000e0c9625 */ /* 0x000fe200078e000f */
[----:B------:R4:W5:Y:S04]  /*01e0*/  @!P3 LDG.E.U16 R6, [R20.64] ;  /* 0x000000041406b981 */ /* 0x000968000c1e1500 */
[----:B------:R0:W5:Y:S03]  /*01f0*/  @!P1 LDG.E.U16 R4, [R12.64] ;  /* 0x000000040c049981 */ /* 0x000166000c1e1500 */
[--C-:B------:R-:W-:Y:S02]  /*0200*/  @!P2 IMAD R22, R0, 0x200, R11.reuse ;  /* 0x000002000016a824 */ /* 0x100fe400078e020b */
[----:B------:R-:W-:Y:S01]  /*0210*/  @!P2 IMAD.MOV.U32 R23, RZ, RZ, 0x2 ;  /* 0x00000002ff17a424 */ /* 0x000fe200078e00ff */
[----:B------:R-:W-:-:S03]  /*0220*/  PRMT R11, RZ, 0x7610, R11 ;  /* 0x00007610ff0b7816 */ /* 0x000fc6000000000b */
[----:B0-----:R-:W-:Y:S01]  /*0230*/  @!P2 IMAD.WIDE.U32 R12, R22, R23, c[0x0][0x178] ;  /* 0x00005e00160ca625 */ /* 0x001fe200078e0017 */
[----:B------:R-:W-:Y:S02]  /*0240*/  PRMT R9, RZ, 0x7610, R9 ;  /* 0x00007610ff097816 */ /* 0x000fe40000000009 */
[----:B------:R-:W-:Y:S02]  /*0250*/  PRMT R8, RZ, 0x7610, R8 ;  /* 0x00007610ff087816 */ /* 0x000fe40000000008 */
[----:B------:R0:W5:Y:S01]  /*0260*/  @!P2 LDG.E.U16 R11, [R12.64] ;  /* 0x000000040c0ba981 */ /* 0x000162000c1e1500 */
[----:B------:R-:W-:-:S04]  /*0270*/  @!P1 IMAD.WIDE.U32 R14, R14, R15, c[0x0][0x170] ;  /* 0x00005c000e0e9625 */ /* 0x000fc800078e000f */
[----:B------:R-:W-:Y:S01]  /*0280*/  @!P3 IMAD.WIDE.U32 R16, R16, R17, c[0x0][0x170] ;  /* 0x00005c001010b625 */ /* 0x000fe200078e0011 */
[----:B------:R0:W5:Y:S04]  /*0290*/  @!P1 LDG.E.U16 R9, [R14.64] ;  /* 0x000000040e099981 */ /* 0x000168000c1e1500 */
[----:B------:R-:W5:Y:S01]  /*02a0*/  @!P3 LDG.E.U16 R8, [R16.64] ;  /* 0x000000041008b981 */ /* 0x000f62000c1e1500 */
[----:B------:R-:W-:Y:S01]  /*02b0*/  PRMT R10, RZ, 0x7610, R10 ;  /* 0x00007610ff0a7816 */ /* 0x000fe2000000000a */
[----:B-1----:R-:W-:-:S05]  /*02c0*/  @!P2 IMAD.WIDE.U32 R18, R22, R23, c[0x0][0x170] ;  /* 0x00005c001612a625 */ /* 0x002fca00078e0017 */
[----:B------:R-:W5:Y:S01]  /*02d0*/  @!P2 LDG.E.U16 R10, [R18.64] ;  /* 0x00000004120aa981 */ /* 0x000f62000c1e1500 */
[C---:B----4-:R-:W-:Y:S02]  /*02e0*/  IADD3 R21, R5.reuse, 0x100, RZ ;  /* 0x0000010005157810 */ /* 0x050fe40007ffe0ff */
[----:B------:R-:W-:Y:S02]  /*02f0*/  IADD3 R23, R5, 0x80, RZ ;  /* 0x0000008005177810 */ /* 0x000fe40007ffe0ff */
[-C--:B------:R-:W-:Y:S02]  /*0300*/  ISETP.GE.AND P3, PT, R21, R2.reuse, PT ;  /* 0x000000021500720c */ /* 0x080fe40003f66270 */
[----:B------:R-:W-:Y:S02]  /*0310*/  ISETP.GE.AND P2, PT, R23, R2, PT ;  /* 0x000000021700720c */ /* 0x000fe40003f46270 */
[----:B0-----:R-:W-:Y:S01]  /*0320*/  IADD3 R13, R5, 0x180, RZ ;  /* 0x00000180050d7810 */ /* 0x001fe20007ffe0ff */
[----:B------:R-:W-:-:S03]  /*0330*/  @!P0 IMAD.MOV.U32 R15, RZ, RZ, 0x2 ;  /* 0x00000002ff0f8424 */ /* 0x000fc600078e00ff */
[----:B------:R-:W-:Y:S01]  /*0340*/  ISETP.GE.AND P1, PT, R13, R2, PT ;  /* 0x000000020d00720c */ /* 0x000fe20003f26270 */
[----:B------:R-:W-:Y:S01]  /*0350*/  BSSY B0, `(.L_x_2766) ;  /* 0x0000025000007945 */ /* 0x000fe20003800000 */
[----:B--2---:R-:W-:-:S04]  /*0360*/  @!P0 HADD2.F32 R3, -RZ, R3.H0_H0 ;  /* 0x20000003ff038230 */ /* 0x004fc80000004100 */
[----:B------:R-:W0:Y:S01]  /*0370*/  @!P0 MUFU.RCP R14, R3 ;  /* 0x00000003000e8308 */ /* 0x000e220000001000 */
[----:B---3--:R-:W-:-:S05]  /*0380*/  @!P0 HADD2.F32 R7, -RZ, R7.H0_H0 ;  /* 0x20000007ff078230 */ /* 0x008fca0000004100 */
[----:B0-----:R-:W-:-:S05]  /*0390*/  @!P0 FMUL.FTZ R7, R7, R14 ;  /* 0x0000000e07078220 */ /* 0x001fca0000410000 */
[----:B------:R-:W-:Y:S01]  /*03a0*/  @!P0 F2FP.PACK_AB R3, RZ, R7 ;  /* 0x00000007ff03823e */ /* 0x000fe200000000ff */
[----:B-----5:R-:W-:Y:S01]  /*03b0*/  @!P3 HADD2.F32 R12, -RZ, R6.H0_H0 ;  /* 0x20000006ff0cb230 */ /* 0x020fe20000004100 */
[----:B------:R-:W-:Y:S01]  /*03c0*/  @!P0 LEA R6, R0, R5, 0x9 ;  /* 0x0000000500068211 */ /* 0x000fe200078e48ff */
[----:B------:R-:W-:-:S04]  /*03d0*/  @!P2 HADD2.F32 R4, -RZ, R4.H0_H0 ;  /* 0x20000004ff04a230 */ /* 0x000fc80000004100 */
[----:B------:R-:W-:Y:S01]  /*03e0*/  @!P0 IMAD.WIDE.U32 R6, R6, R15, c[0x0][0x168] ;  /* 0x00005a0006068625 */ /* 0x000fe200078e000f */
[----:B------:R-:W-:Y:S03]  /*03f0*/  @!P3 MUFU.RCP R13, R12 ;  /* 0x0000000c000db308 */ /* 0x000fe60000001000 */
[----:B------:R-:W-:Y:S01]  /*0400*/  @!P0 IMAD.MOV.U32 R5, RZ, RZ, R23 ;  /* 0x000000ffff058224 */ /* 0x000fe200078e0017 */
[----:B------:R0:W-:Y:S04]  /*0410*/  @!P0 STG.E.U16 [R6.64], R3 ;  /* 0x0000000306008986 */ /* 0x0001e8000c101504 */
[----:B------:R-:W1:Y:S01]  /*0420*/  @!P2 MUFU.RCP R4, R4 ;  /* 0x000000040004a308 */ /* 0x000e620000001000 */
[----:B------:R-:W-:Y:S01]  /*0430*/  ISETP.GE.AND P4, PT, R5, R2, PT ;  /* 0x000000020500720c */ /* 0x000fe20003f86270 */
[----:B------:R-:W-:-:S06]  /*0440*/  @!P1 HADD2.F32 R11, -RZ, R11.H0_H0 ;  /* 0x2000000bff0b9230 */ /* 0x000fcc0000004100 */
[----:B------:R-:W2:Y:S01]  /*0450*/  @!P1 MUFU.RCP R11, R11 ;  /* 0x0000000b000b9308 */ /* 0x000ea20000001000 */
[----:B------:R-:W-:Y:S02]  /*0460*/  @!P2 HADD2.F32 R9, -RZ, R9.H0_H0 ;  /* 0x20000009ff09a230 */ /* 0x000fe40000004100 */
[----:B------:R-:W-:-:S03]  /*0470*/  @!P3 HADD2.F32 R8, -RZ, R8.H0_H0 ;  /* 0x20000008ff08b230 */ /* 0x000fc60000004100 */
[----:B-1----:R-:W-:Y:S02]  /*0480*/  @!P2 FMUL.FTZ R9, R9, R4 ;  /* 0x000000040909a220 */ /* 0x002fe40000410000 */
[----:B------:R-:W-:-:S03]  /*0490*/  @!P3 FMUL.FTZ R8, R8, R13 ;  /* 0x0000000d0808b220 */ /* 0x000fc60000410000 */
[----:B------:R-:W-:Y:S01]  /*04a0*/  @!P2 F2FP.PACK_AB R9, RZ, R9 ;  /* 0x00000009ff09a23e */ /* 0x000fe200000000ff */
[----:B------:R-:W-:Y:S01]  /*04b0*/  @!P1 HADD2.F32 R10, -RZ, R10.H0_H0 ;  /* 0x2000000aff0a9230 */ /* 0x000fe20000004100 */
[----:B------:R-:W-:Y:S01]  /*04c0*/  @!P3 F2FP.PACK_AB R8, RZ, R8 ;  /* 0x00000008ff08b23e */ /* 0x000fe200000000ff */
[----:B------:R-:W-:Y:S05]  /*04d0*/  @P4 BRA `(.L_x_2767) ;  /* 0x000000c000004947 */ /* 0x000fea0003800000 */
[----:B0-----:R-:W-:Y:S01]  /*04e0*/  IMAD R6, R0, 0x200, R5 ;  /* 0x0000020000067824 */ /* 0x001fe200078e0205 */
[----:B------:R-:W-:Y:S01]  /*04f0*/  IADD3 R5, R5, 0x80, RZ ;  /* 0x0000008005057810 */ /* 0x000fe20007ffe0ff */
[----:B------:R-:W-:Y:S01]  /*0500*/  IMAD.MOV.U32 R3, RZ, RZ, 0x2 ;  /* 0x00000002ff037424 */ /* 0x000fe200078e00ff */
[----:B------:R-:W-:Y:S02]  /*0510*/  PRMT R12, R9, 0x7610, R12 ;  /* 0x00007610090c7816 */ /* 0x000fe4000000000c */
[----:B------:R-:W-:Y:S01]  /*0520*/  ISETP.GE.AND P0, PT, R5, R2, PT ;  /* 0x000000020500720c */ /* 0x000fe20003f06270 */
[----:B------:R-:W-:Y:S01]  /*0530*/  IMAD.WIDE.U32 R6, R6, R3, c[0x0][0x168] ;  /* 0x00005a0006067625 */ /* 0x000fe200078e0003 */
[----:B------:R-:W-:-:S04]  /*0540*/  PRMT R13, R8, 0x7610, R13 ;  /* 0x00007610080d7816 */ /* 0x000fc8000000000d */
[----:B------:R0:W-:Y:S07]  /*0550*/  STG.E.U16 [R6.64], R12 ;  /* 0x0000000c06007986 */ /* 0x0001ee000c101504 */
[----:B------:R-:W-:Y:S02]  /*0560*/  @!P0 LEA R4, R0, R5, 0x9 ;  /* 0x0000000500048211 */ /* 0x000fe400078e48ff */
[----:B------:R-:W-:-:S03]  /*0570*/  @!P0 IADD3 R5, R5, 0x80, RZ ;  /* 0x0000008005058810 */ /* 0x000fc60007ffe0ff */
[----:B------:R-:W-:-:S05]  /*0580*/  @!P0 IMAD.WIDE.U32 R8, R4, R3, c[0x0][0x168] ;  /* 0x00005a0004088625 */ /* 0x000fca00078e0003 */
[----:B------:R0:W-:Y:S02]  /*0590*/  @!P0 STG.E.U16 [R8.64], R13 ;  /* 0x0000000d08008986 */ /* 0x0001e4000c101504 */
.L_x_2767:
[----:B0-----:R-:W-:Y:S05]  /*05a0*/  BSYNC B0 ;  /* 0x0000000000007941 */ /* 0x001fea0003800000 */
.L_x_2766:
[----:B------:R-:W-:Y:S01]  /*05b0*/  ISETP.GE.AND P0, PT, R5, R2, PT ;  /* 0x000000020500720c */ /* 0x000fe20003f06270 */
[----:B--2---:R-:W-:-:S05]  /*05c0*/  @!P1 FMUL.FTZ R10, R10, R11 ;  /* 0x0000000b0a0a9220 */ /* 0x004fca0000410000 */
[----:B------:R-:W-:-:S07]  /*05d0*/  @!P1 F2FP.PACK_AB R10, RZ, R10 ;  /* 0x0000000aff0a923e */ /* 0x000fce00000000ff */
[----:B------:R-:W-:Y:S05]  /*05e0*/  @P0 EXIT ;  /* 0x000000000000094d */ /* 0x000fea0003800000 */
[----:B------:R-:W-:Y:S02]  /*05f0*/  IMAD R2, R0, 0x200, R5 ;  /* 0x0000020000027824 */ /* 0x000fe400078e0205 */
[----:B------:R-:W-:-:S04]  /*0600*/  IMAD.MOV.U32 R3, RZ, RZ, 0x2 ;  /* 0x00000002ff037424 */ /* 0x000fc800078e00ff */
[----:B------:R-:W-:-:S05]  /*0610*/  IMAD.WIDE.U32 R2, R2, R3, c[0x0][0x168] ;  /* 0x00005a0002027625 */ /* 0x000fca00078e0003 */
[----:B------:R-:W-:Y:S01]  /*0620*/  STG.E.U16 [R2.64], R10 ;  /* 0x0000000a02007986 */ /* 0x000fe2000c101504 */
[----:B------:R-:W-:Y:S05]  /*0630*/  EXIT ;  /* 0x000000000000794d */ /* 0x000fea0003800000 */
.L_x_2768:
        /* <DEDUP_REMOVED lines=12> */
.L_x_17739:


//--------------------- .text._ZN2at6native29vectorized_elementwise_kernelILi2ENS0_13BinaryFunctorIN3c104HalfES4_S4_NS0_15binary_internal10DivFunctorIS4_EEEESt5arrayIPcLm3EEEEviT0_T1_ --------------------------
	.section	.text._ZN2at6native29vectorized_elementwise_kernelILi2ENS0_13BinaryFunctorIN3c104HalfES4_S4_NS0_15binary_internal10DivFunctorIS4_EEEESt5arrayIPcLm3EEEEviT0_T1_,"ax",@progbits
	.sectioninfo	@"SHI_REGISTERS=32"
	.align	128
        .global         _ZN2at6native29vectorized_elementwise_kernelILi2ENS0_13BinaryFunctorIN3c104HalfES4_S4_NS0_15binary_internal10DivFunctorIS4_EEEESt5arrayIPcLm3EEEEviT0_T1_
        .type           _ZN2at6native29vectorized_elementwise_kernelILi2ENS0_13BinaryFunctorIN3c104HalfES4_S4_NS0_15binary_internal10DivFunctorIS4_EEEESt5arrayIPcLm3EEEEviT0_T1_,@function
        .size           _ZN2at6native29vectorized_elementwise_kernelILi2ENS0_13BinaryFunctorIN3c104HalfES4_S4_NS0_15binary_internal10DivFunctorIS4_EEEESt5arrayIPcLm3EEEEviT0_T1_,(.L_x_17740 - _ZN2at6native29vectorized_elementwise_kernelILi2ENS0_13BinaryFunctorIN3c104HalfES4_S4_NS0_15binary_internal10DivFunctorIS4_EEEESt5arrayIPcLm3EEEEviT0_T1_)
        .other          _ZN2at6native29vectorized_elementwise_kernelILi2ENS0_13BinaryFunctorIN3c104HalfES4_S4_NS0_15binary_internal10DivFunctorIS4_EEEESt5arrayIPcLm3EEEEviT0_T1_,@"STO_CUDA_ENTRY STV_DEFAULT"
_ZN2at6native29vectorized_elementwise_kernelILi2ENS0_13BinaryFunctorIN3c104HalfES4_S4_NS0_15binary_internal10DivFunctorIS4_EEEESt5arrayIPcLm3EEEEviT0_T1_:
.text._ZN2at6native29vectorized_elementwise_kernelILi2ENS0_13BinaryFunctorIN3c104HalfES4_S4_NS0_15binary_internal10DivFunctorIS4_EEEESt5arrayIPcLm3EEEEviT0_T1_:
        /* <DEDUP_REMOVED lines=11> */
[----:B------:R-:W2:Y:S01]  /*00b0*/  LDG.E R16, [R10.64+0x200] ;  /* 0x000200040a107981 */ /* 0x000ea2000c1e1900 */
[----:B------:R-:W-:-:S03]  /*00c0*/  IMAD.WIDE R6, R0, R5, c[0x0][0x170] ;  /* 0x00005c0000067625 */ /* 0x000fc600078e0205 */
[----:B------:R-:W3:Y:S04]  /*00d0*/  LDG.E R9, [R10.64] ;  /* 0x000000040a097981 */ /* 0x000ee8000c1e1900 */
[----:B------:R-:W4:Y:S04]  /*00e0*/  LDG.E R17, [R10.64+0x400] ;  /* 0x000400040a117981 */ /* 0x000f28000c1e1900 */
[----:B------:R4:W5:Y:S01]  /*00f0*/  LDG.E R18, [R10.64+0x600] ;  /* 0x000600040a127981 */ /* 0x000962000c1e1900 */
[----:B------:R-:W-:-:S05]  /*0100*/  IMAD.WIDE.U32 R12, R2, 0x4, R6 ;  /* 0x00000004020c7825 */ /* 0x000fca00078e0006 */
[----:B------:R5:W5:Y:S04]  /*0110*/  LDG.E R8, [R12.64+0x200] ;  /* 0x000200040c087981 */ /* 0x000b68000c1e1900 */
[----:B------:R5:W5:Y:S04]  /*0120*/  LDG.E R15, [R12.64] ;  /* 0x000000040c0f7981 */ /* 0x000b68000c1e1900 */
[----:B------:R5:W5:Y:S04]  /*0130*/  LDG.E R6, [R12.64+0x400] ;  /* 0x000400040c067981 */ /* 0x000b68000c1e1900 */
[----:B------:R5:W5:Y:S01]  /*0140*/  LDG.E R3, [R12.64+0x600] ;  /* 0x000600040c037981 */ /* 0x000b62000c1e1900 */
[----:B--2---:R-:W-:-:S02]  /*0150*/  HADD2.F32 R14, -RZ, R16.H0_H0 ;  /* 0x20000010ff0e7230 */ /* 0x004fc40000004100 */
[--C-:B---3--:R-:W-:Y:S02]  /*0160*/  HADD2.F32 R7, -RZ, R9.reuse.H1_H1 ;  /* 0x30000009ff077230 */ /* 0x108fe40000004100 */
[----:B------:R0:W1:Y:S01]  /*0170*/  MUFU.RCP R21, R14 ;  /* 0x0000000e00157308 */ /* 0x0000620000001000 */
[----:B------:R-:W-:Y:S02]  /*0180*/  HADD2.F32 R4, -RZ, R9.H0_H0 ;  /* 0x20000009ff047230 */ /* 0x000fe40000004100 */
[----:B------:R-:W-:Y:S02]  /*0190*/  HADD2.F32 R9, -RZ, R16.H1_H1 ;  /* 0x30000010ff097230 */ /* 0x000fe40000004100 */
[--C-:B----4-:R-:W-:Y:S02]  /*01a0*/  HADD2.F32 R10, -RZ, R17.reuse.H0_H0 ;  /* 0x20000011ff0a7230 */ /* 0x110fe40000004100 */
[----:B------:R-:W-:Y:S01]  /*01b0*/  HADD2.F32 R11, -RZ, R17.H1_H1 ;  /* 0x30000011ff0b7230 */ /* 0x000fe20000004100 */
[----:B------:R-:W2:Y:S01]  /*01c0*/  MUFU.RCP R19, R7 ;  /* 0x0000000700137308 */ /* 0x000ea20000001000 */
[----:B-----5:R-:W-:-:S02]  /*01d0*/  HADD2.F32 R12, -RZ, R18.H0_H0 ;  /* 0x20000012ff0c7230 */ /* 0x020fc40000004100 */
[----:B------:R-:W-:-:S05]  /*01e0*/  HADD2.F32 R13, -RZ, R18.H1_H1 ;  /* 0x30000012ff0d7230 */ /* 0x000fca0000004100 */
[----:B------:R3:W4:Y:S01]  /*01f0*/  MUFU.RCP R20, R4 ;  /* 0x0000000400147308 */ /* 0x0007220000001000 */
[----:B0-----:R-:W-:-:S07]  /*0200*/  HADD2.F32 R14, -RZ, R15.H1_H1 ;  /* 0x3000000fff0e7230 */ /* 0x001fce0000004100 */
[----:B------:R-:W0:Y:S01]  /*0210*/  MUFU.RCP R9, R9 ;  /* 0x0000000900097308 */ /* 0x000e220000001000 */
[----:B---3--:R-:W-:-:S07]  /*0220*/  HADD2.F32 R4, -RZ, R8.H0_H0 ;  /* 0x20000008ff047230 */ /* 0x008fce0000004100 */
[----:B------:R-:W3:Y:S08]  /*0230*/  MUFU.RCP R10, R10 ;  /* 0x0000000a000a7308 */ /* 0x000ef00000001000 */
[----:B------:R-:W5:Y:S08]  /*0240*/  MUFU.RCP R11, R11 ;  /* 0x0000000b000b7308 */ /* 0x000f700000001000 */
[----:B------:R-:W0:Y:S08]  /*0250*/  MUFU.RCP R12, R12 ;  /* 0x0000000c000c7308 */ /* 0x000e300000001000 */
[----:B------:R-:W3:Y:S01]  /*0260*/  MUFU.RCP R13, R13 ;  /* 0x0000000d000d7308 */ /* 0x000ee20000001000 */
[----:B------:R-:W-:Y:S01]  /*0270*/  HADD2.F32 R7, -RZ, R15.H0_H0 ;  /* 0x2000000fff077230 */ /* 0x000fe20000004100 */
[----:B-1----:R-:W-:Y:S01]  /*0280*/  FMUL.FTZ R15, R4, R21 ;  /* 0x00000015040f7220 */ /* 0x002fe20000410000 */
[----:B------:R-:W-:Y:S01]  /*0290*/  HADD2.F32 R17, -RZ, R6.H0_H0 ;  /* 0x20000006ff117230 */ /* 0x000fe20000004100 */
[----:B--2---:R-:W-:Y:S01]  /*02a0*/  FMUL.FTZ R14, R14, R19 ;  /* 0x000000130e0e7220 */ /* 0x004fe20000410000 */
[----:B------:R-:W-:Y:S01]  /*02b0*/  HADD2.F32 R8, -RZ, R8.H1_H1 ;  /* 0x30000008ff087230 */ /* 0x000fe20000004100 */
[----:B------:R-:W-:Y:S01]  /*02c0*/  IMAD.WIDE.U32 R4, R0, R5, c[0x0][0x168] ;  /* 0x00005a0000047625 */ /* 0x000fe200078e0005 */
[----:B------:R-:W-:-:S02]  /*02d0*/  HADD2.F32 R6, -RZ, R6.H1_H1 ;  /* 0x30000006ff067230 */ /* 0x000fc40000004100 */
[--C-:B------:R-:W-:Y:S02]  /*02e0*/  HADD2.F32 R19, -RZ, R3.reuse.H0_H0 ;  /* 0x20000003ff137230 */ /* 0x100fe40000004100 */
[----:B------:R-:W-:Y:S01]  /*02f0*/  HADD2.F32 R0, -RZ, R3.H1_H1 ;  /* 0x30000003ff007230 */ /* 0x000fe20000004100 */
[----:B----4-:R-:W-:Y:S02]  /*0300*/  FMUL.FTZ R7, R7, R20 ;  /* 0x0000001407077220 */ /* 0x010fe40000410000 */
[----:B0-----:R-:W-:Y:S02]  /*0310*/  FMUL.FTZ R8, R8, R9 ;  /* 0x0000000908087220 */ /* 0x001fe40000410000 */
[----:B---3--:R-:W-:Y:S02]  /*0320*/  FMUL.FTZ R10, R17, R10 ;  /* 0x0000000a110a7220 */ /* 0x008fe40000410000 */
[----:B-----5:R-:W-:Y:S02]  /*0330*/  FMUL.FTZ R11, R6, R11 ;  /* 0x0000000b060b7220 */ /* 0x020fe40000410000 */
[----:B------:R-:W-:-:S02]  /*0340*/  FMUL.FTZ R12, R19, R12 ;  /* 0x0000000c130c7220 */ /* 0x000fc40000410000 */
[----:B------:R-:W-:Y:S01]  /*0350*/  FMUL.FTZ R13, R0, R13 ;  /* 0x0000000d000d7220 */ /* 0x000fe20000410000 */
[----:B------:R-:W-:Y:S01]  /*0360*/  F2FP.PACK_AB R7, R14, R7 ;  /* 0x000000070e07723e */ /* 0x000fe200000000ff */
[----:B------:R-:W-:Y:S01]  /*0370*/  IMAD.WIDE R4, R2, 0x4, R4 ;  /* 0x0000000402047825 */ /* 0x000fe200078e0204 */
[----:B------:R-:W-:Y:S02]  /*0380*/  F2FP.PACK_AB R15, R8, R15 ;  /* 0x0000000f080f723e */ /* 0x000fe400000000ff */
[----:B------:R-:W-:Y:S02]  /*0390*/  F2FP.PACK_AB R11, R11, R10 ;  /* 0x0000000a0b0b723e */ /* 0x000fe400000000ff */
[----:B------:R-:W-:Y:S01]  /*03a0*/  F2FP.PACK_AB R13, R13, R12 ;  /* 0x0000000c0d0d723e */ /* 0x000fe200000000ff */
[----:B------:R-:W-:Y:S04]  /*03b0*/  STG.E [R4.64], R7 ;  /* 0x0000000704007986 */ /* 0x000fe8000c101904 */
[----:B------:R-:W-:Y:S04]  /*03c0*/  STG.E [R4.64+0x200], R15 ;  /* 0x0002000f04007986 */ /* 0x000fe8000c101904 */
[----:B------:R-:W-:Y:S04]  /*03d0*/  STG.E [R4.64+0x400], R11 ;  /* 0x0004000b04007986 */ /* 0x000fe8000c101904 */
[----:B------:R-:W-:Y:S01]  /*03e0*/  STG.E [R4.64+0x600], R13 ;  /* 0x0006000d04007986 */ /* 0x000fe2000c101904 */
[----:B------:R-:W-:Y:S05]  /*03f0*/  EXIT ;  /* 0x000000000000794d */ /* 0x000fea0003800000 */
.L_x_2769:
        /* <DEDUP_REMOVED lines=10> */
[----:B------:R-:W-:-:S05]  /*04a0*/  @!P0 IMAD.WIDE.U32 R20, R14, R15, c[0x0][0x178] ;  /* 0x00005e000e148625 */ /* 0x000fca00078e000f */
[----:B------:R0:W2:Y:S07]  /*04b0*/  @!P0 LDG.E.U16 R3, [R20.64] ;  /* 0x0000000414038981 */ /* 0x0000ae000c1e1500 */
[----:B------:R-:W-:Y:S01]  /*04c0*/  @!P4 IMAD.IADD R22, R0, 0x1, R27 ;  /* 0x000000010016c824 */ /* 0x000fe200078e021b */
[----:B------:R-:W-:Y:S01]  /*04d0*/  @!P4 IADD3 R27, R27, 0x80, RZ ;  /* 0x000000801b1bc810 */ /* 0x000fe20007ffe0ff */
[----:B------:R-:W-:-:S03]  /*04e0*/  @!P4 IMAD.MOV.U32 R23, RZ, RZ, 0x2 ;  /* 0x00000002ff17c424 */ /* 0x000fc600078e00ff */
[----:B------:R-:W-:Y:S01]  /*04f0*/  ISETP.GE.AND P5, PT, R27, R2, PT ;  /* 0x000000021b00720c */ /* 0x000fe20003fa6270 */
[----:B------:R-:W-:-:S04]  /*0500*/  @!P4 IMAD.WIDE.U32 R4, R22, R23, c[0x0][0x178] ;  /* 0x00005e001604c625 */ /* 0x000fc800078e0017 */
[----:B------:R-:W-:Y:S01]  /*0510*/  @!P4 IMAD.WIDE.U32 R22, R22, R23, c[0x0][0x170] ;  /* 0x00005c001616c625 */ /* 0x000fe200078e0017 */
[----:B------:R1:W3:Y:S04]  /*0520*/  @!P4 LDG.E.U16 R13, [R4.64] ;  /* 0x00000004040dc981 */ /* 0x0002e8000c1e1500 */
[----:B------:R4:W5:Y:S03]  /*0530*/  @!P4 LDG.E.U16 R11, [R22.64] ;  /* 0x00000004160bc981 */ /* 0x000966000c1e1500 */
[----:B------:R-:W-:Y:S02]  /*0540*/  @!P5 IADD3 R12, R0, R27, RZ ;  /* 0x0000001b000cd210 */ /* 0x000fe40007ffe0ff */
        /* <DEDUP_REMOVED lines=8> */
[----:B------:R-:W-:Y:S02]  /*05d0*/  @!P2 IADD3 R19, R0, R27, RZ ;  /* 0x0000001b0013a210 */ /* 0x000fe40007ffe0ff */
[----:B------:R-:W-:-:S04]  /*05e0*/  @!P2 IADD3 R27, R27, 0x80, RZ ;  /* 0x000000801b1ba810 */ /* 0x000fc80007ffe0ff */
[----:B------:R-:W-:Y:S01]  /*05f0*/  ISETP.GE.AND P6, PT, R27, R2, PT ;  /* 0x000000021b00720c */ /* 0x000fe20003fc6270 */
[----:B------:R-:W-:Y:S01]  /*0600*/  @!P5 IMAD.MOV.U32 R18, RZ, RZ, 0x2 ;  /* 0x00000002ff12d424 */ /* 0x000fe200078e00ff */
[----:B------:R-:W-:-:S03]  /*0610*/  PRMT R9, RZ, 0x7610, R9 ;  /* 0x00007610ff097816 */ /* 0x000fc60000000009 */
[----:B------:R-:W-:Y:S01]  /*0620*/  @!P5 IMAD.WIDE.U32 R6, R12, R18, c[0x0][0x178] ;  /* 0x00005e000c06d625 */ /* 0x000fe200078e0012 */
[----:B------:R-:W-:-:S03]  /*0630*/  PRMT R8, RZ, 0x7610, R8 ;  /* 0x00007610ff087816 */ /* 0x000fc60000000008 */
[----:B------:R-:W-:Y:S01]  /*0640*/  @!P0 IMAD.WIDE.U32 R14, R14, R15, c[0x0][0x170] ;  /* 0x00005c000e0e8625 */ /* 0x000fe200078e000f */
[----:B------:R4:W2:Y:S03]  /*0650*/  @!P5 LDG.E.U16 R9, [R6.64] ;  /* 0x000000040609d981 */ /* 0x0008a6000c1e1500 */
[----:B0-----:R-:W-:Y:S01]  /*0660*/  @!P6 IMAD.IADD R20, R0, 0x1, R27 ;  /* 0x000000010014e824 */ /* 0x001fe200078e021b */
[----:B------:R-:W-:Y:S01]  /*0670*/  @!P6 IADD3 R27, R27, 0x80, RZ ;  /* 0x000000801b1be810 */ /* 0x000fe20007ffe0ff */
[----:B------:R-:W-:Y:S01]  /*0680*/  @!P1 IMAD.MOV.U32 R17, RZ, RZ, 0x2 ;  /* 0x00000002ff119424 */ /* 0x000fe200078e00ff */
[----:B-1----:R-:W-:Y:S01]  /*0690*/  PRMT R5, RZ, 0x7610, R5 ;  /* 0x00007610ff057816 */ /* 0x002fe20000000005 */
[----:B------:R-:W-:Y:S01]  /*06a0*/  @!P3 IMAD.MOV.U32 R29, RZ, RZ, 0x2 ;  /* 0x00000002ff1db424 */ /* 0x000fe200078e00ff */
[----:B------:R-:W-:Y:S01]  /*06b0*/  ISETP.GE.AND P4, PT, R27, R2, PT ;  /* 0x000000021b00720c */ /* 0x000fe20003f86270 */
[----:B------:R0:W2:Y:S01]  /*06c0*/  @!P0 LDG.E.U16 R8, [R14.64] ;  /* 0x000000040e088981 */ /* 0x0000a2000c1e1500 */
[----:B----4-:R-:W-:Y:S01]  /*06d0*/  @!P5 IMAD.WIDE.U32 R6, R12, R18, c[0x0][0x170] ;  /* 0x00005c000c06d625 */ /* 0x010fe200078e0012 */
[----:B------:R-:W-:-:S02]  /*06e0*/  PRMT R10, RZ, 0x7610, R10 ;  /* 0x00007610ff0a7816 */ /* 0x000fc4000000000a */
[----:B------:R-:W-:Y:S01]  /*06f0*/  PRMT R4, RZ, 0x7610, R4 ;  /* 0x00007610ff047816 */ /* 0x000fe20000000004 */
[----:B------:R-:W-:Y:S01]  /*0700*/  @!P3 IMAD.WIDE.U32 R22, R28, R29, c[0x0][0x178] ;  /* 0x00005e001c16b625 */ /* 0x000fe200078e001d */
[----:B------:R-:W-:Y:S01]  /*0710*/  PRMT R12, RZ, 0x7610, R12 ;  /* 0x00007610ff0c7816 */ /* 0x000fe2000000000c */
[----:B------:R1:W4:Y:S02]  /*0720*/  @!P5 LDG.E.U16 R5, [R6.64] ;  /* 0x000000040605d981 */ /* 0x000324000c1e1500 */
[----:B0-----:R-:W-:Y:S02]  /*0730*/  @!P1 IMAD.WIDE.U32 R14, R16, R17, c[0x0][0x178] ;  /* 0x00005e00100e9625 */ /* 0x001fe400078e0011 */
[----:B------:R0:W4:Y:S01]  /*0740*/  @!P3 LDG.E.U16 R4, [R22.64] ;  /* 0x000000041604b981 */ /* 0x000122000c1e1500 */
[----:B------:R-:W-:Y:S01]  /*0750*/  @!P4 IADD3 R27, R0, R27, RZ ;  /* 0x0000001b001bc210 */ /* 0x000fe20007ffe0ff */
[----:B------:R-:W-:Y:S02]  /*0760*/  @!P1 IMAD.WIDE.U32 R16, R16, R17, c[0x0][0x170] ;  /* 0x00005c0010109625 */ /* 0x000fe400078e0011 */
[----:B------:R0:W4:Y:S02]  /*0770*/  @!P1 LDG.E.U16 R10, [R14.64] ;  /* 0x000000040e0a9981 */ /* 0x000124000c1e1500 */
[----:B------:R-:W-:Y:S01]  /*0780*/  @!P2 IMAD.MOV.U32 R18, RZ, RZ, 0x2 ;  /* 0x00000002ff12a424 */ /* 0x000fe200078e00ff */
[----:B------:R-:W-:Y:S01]  /*0790*/  PRMT R24, RZ, 0x7610, R24 ;  /* 0x00007610ff187816 */ /* 0x000fe20000000018 */
[----:B------:R-:W-:Y:S01]  /*07a0*/  @!P6 IMAD.MOV.U32 R21, RZ, RZ, 0x2 ;  /* 0x00000002ff15e424 */ /* 0x000fe200078e00ff */
[----:B------:R0:W4:Y:S01]  /*07b0*/  @!P1 LDG.E.U16 R12, [R16.64] ;  /* 0x00000004100c9981 */ /* 0x000122000c1e1500 */
[----:B-1----:R-:W-:Y:S01]  /*07c0*/  @!P4 IMAD.MOV.U32 R6, RZ, RZ, 0x2 ;  /* 0x00000002ff06c424 */ /* 0x002fe200078e00ff */
[----:B------:R-:W-:Y:S01]  /*07d0*/  PRMT R7, RZ, 0x7610, R7 ;  /* 0x00007610ff077816 */ /* 0x000fe20000000007 */
[----:B0-----:R-:W-:Y:S01]  /*07e0*/  @!P6 IMAD.WIDE.U32 R22, R20, R21, c[0x0][0x178] ;  /* 0x00005e001416e625 */ /* 0x001fe200078e0015 */
[----:B------:R-:W-:-:S03]  /*07f0*/  PRMT R26, RZ, 0x7610, R26 ;  /* 0x00007610ff1a7816 */ /* 0x000fc6000000001a */
[----:B------:R-:W-:Y:S01]  /*0800*/  @!P2 IMAD.WIDE.U32 R14, R19, R18, c[0x0][0x178] ;  /* 0x00005e00130ea625 */ /* 0x000fe200078e0012 */
[----:B------:R0:W4:Y:S03]  /*0810*/  @!P6 LDG.E.U16 R7, [R22.64] ;  /* 0x000000041607e981 */ /* 0x000126000c1e1500 */
[----:B------:R-:W-:Y:S01]  /*0820*/  @!P4 IMAD.WIDE.U32 R16, R27, R6, c[0x0][0x178] ;  /* 0x00005e001b10c625 */ /* 0x000fe200078e0006 */
[----:B------:R1:W4:Y:S04]  /*0830*/  @!P2 LDG.E.U16 R24, [R14.64] ;  /* 0x000000040e18a981 */ /* 0x000328000c1e1500 */
[----:B------:R0:W4:Y:S01]  /*0840*/  @!P4 LDG.E.U16 R26, [R16.64] ;  /* 0x00000004101ac981 */ /* 0x000122000c1e1500 */
[----:B-1----:R-:W-:Y:S01]  /*0850*/  @!P3 IMAD.WIDE.U32 R14, R28, R29, c[0x0][0x170] ;  /* 0x00005c001c0eb625 */ /* 0x002fe200078e001d */
[----:B------:R-:W-:-:S02]  /*0860*/  PRMT R28, RZ, 0x7610, R28 ;  /* 0x00007610ff1c7816 */ /* 0x000fc4000000001c */
[----:B------:R-:W-:Y:S01]  /*0870*/  PRMT R29, RZ, 0x7610, R29 ;  /* 0x00007610ff1d7816 */ /* 0x000fe2000000001d */
[----:B------:R-:W-:-:S03]  /*0880*/  @!P2 IMAD.WIDE.U32 R18, R19, R18, c[0x0][0x170] ;  /* 0x00005c001312a625 */ /* 0x000fc600078e0012 */
[----:B------:R1:W4:Y:S01]  /*0890*/  @!P3 LDG.E.U16 R28, [R14.64] ;  /* 0x000000040e1cb981 */ /* 0x000322000c1e1500 */
[----:B------:R-:W-:-:S03]  /*08a0*/  @!P6 IMAD.WIDE.U32 R20, R20, R21, c[0x0][0x170] ;  /* 0x00005c001414e625 */ /* 0x000fc600078e0015 */
[----:B------:R1:W4:Y:S01]  /*08b0*/  @!P2 LDG.E.U16 R29, [R18.64] ;  /* 0x00000004121da981 */ /* 0x000322000c1e1500 */
[----:B0-----:R-:W-:Y:S01]  /*08c0*/  @!P4 IMAD.WIDE.U32 R22, R27, R6, c[0x0][0x170] ;  /* 0x00005c001b16c625 */ /* 0x001fe200078e0006 */
[----:B-1----:R-:W-:Y:S02]  /*08d0*/  PRMT R14, RZ, 0x7610, R14 ;  /* 0x00007610ff0e7816 */ /* 0x002fe4000000000e */
[----:B------:R-:W-:-:S04]  /*08e0*/  PRMT R15, RZ, 0x7610, R15 ;  /* 0x00007610ff0f7816 */ /* 0x000fc8000000000f */
[----:B------:R-:W4:Y:S04]  /*08f0*/  @!P6 LDG.E.U16 R14, [R20.64] ;  /* 0x00000004140ee981 */ /* 0x000f28000c1e1500 */
[----:B------:R-:W4:Y:S01]  /*0900*/  @!P4 LDG.E.U16 R15, [R22.64] ;  /* 0x00000004160fc981 */ /* 0x000f22000c1e1500 */
[----:B------:R-:W-:-:S04]  /*0910*/  IADD3 R17, R25, 0x80, RZ ;  /* 0x0000008019117810 */ /* 0x000fc80007ffe0ff */
[-C--:B------:R-:W-:Y:S02]  /*0920*/  ISETP.GE.AND P5, PT, R17, R2.reuse, PT ;  /* 0x000000021100720c */ /* 0x080fe40003fa6270 */
[C---:B------:R-:W-:Y:S02]  /*0930*/  IADD3 R19, R25.reuse, 0x180, RZ ;  /* 0x0000018019137810 */ /* 0x040fe40007ffe0ff */
[----:B------:R-:W-:Y:S02]  /*0940*/  IADD3 R27, R25, 0x100, RZ ;  /* 0x00000100191b7810 */ /* 0x000fe40007ffe0ff */
[-C--:B------:R-:W-:Y:S02]  /*0950*/  ISETP.GE.AND P2, PT, R19, R2.reuse, PT ;  /* 0x000000021300720c */ /* 0x080fe40003f46270 */
[----:B------:R-:W-:Y:S02]  /*0960*/  IADD3 R19, R25, 0x200, RZ ;  /* 0x0000020019137810 */ /* 0x000fe40007ffe0ff */
[----:B------:R-:W-:-:S02]  /*0970*/  ISETP.GE.AND P1, PT, R27, R2, PT ;  /* 0x000000021b00720c */ /* 0x000fc40003f26270 */
[----:B------:R-:W-:Y:S01]  /*0980*/  ISETP.GE.AND P3, PT, R19, R2, PT ;  /* 0x000000021300720c */ /* 0x000fe20003f66270 */
[----:B------:R-:W-:Y:S01]  /*0990*/  @!P0 IMAD.MOV.U32 R18, RZ, RZ, 0x2 ;  /* 0x00000002ff128424 */ /* 0x000fe200078e00ff */
[----:B------:R-:W-:Y:S01]  /*09a0*/  BSSY B0, `(.L_x_2770) ;  /* 0x0000061000007945 */ /* 0x000fe20003800000 */
[----:B------:R-:W-:Y:S01]  /*09b0*/  BSSY B1, `(.L_x_2771) ;  /* 0x0000059000017945 */ /* 0x000fe20003800000 */
[----:B---3--:R-:W-:-:S06]  /*09c0*/  @!P5 HADD2.F32 R13, -RZ, R13.H0_H0 ;  /* 0x2000000dff0dd230 */ /* 0x008fcc0000004100 */
[----:B------:R-:W0:Y:S01]  /*09d0*/  @!P5 MUFU.RCP R13, R13 ;  /* 0x0000000d000dd308 */ /* 0x000e220000001000 */
[----:B-----5:R-:W-:Y:S01]  /*09e0*/  @!P5 HADD2.F32 R16, -RZ, R11.H0_H0 ;  /* 0x2000000bff10d230 */ /* 0x020fe20000004100 */
[----:B------:R-:W-:Y:S01]  /*09f0*/  IADD3 R11, R25, 0x280, RZ ;  /* 0x00000280190b7810 */ /* 0x000fe20007ffe0ff */
[----:B--2---:R-:W-:-:S03]  /*0a00*/  @!P0 HADD2.F32 R3, -RZ, R3.H0_H0 ;  /* 0x20000003ff038230 */ /* 0x004fc60000004100 */
[----:B------:R-:W-:Y:S02]  /*0a10*/  ISETP.GE.AND P4, PT, R11, R2, PT ;  /* 0x000000020b00720c */ /* 0x000fe40003f86270 */
[----:B------:R1:W2:Y:S01]  /*0a20*/  @!P0 MUFU.RCP R6, R3 ;  /* 0x0000000300068308 */ /* 0x0002a20000001000 */
[----:B------:R-:W-:Y:S01]  /*0a30*/  IADD3 R11, R25, 0x300, RZ ;  /* 0x00000300190b7810 */ /* 0x000fe20007ffe0ff */
[----:B0-----:R-:W-:-:S05]  /*0a40*/  @!P5 FMUL.FTZ R13, R16, R13 ;  /* 0x0000000d100dd220 */ /* 0x001fca0000410000 */
[----:B-1----:R-:W-:Y:S02]  /*0a50*/  @!P5 F2FP.PACK_AB R3, RZ, R13 ;  /* 0x0000000dff03d23e */ /* 0x002fe400000000ff */
[----:B------:R-:W-:Y:S02]  /*0a60*/  IADD3 R13, R25, 0x380, RZ ;  /* 0x00000380190d7810 */ /* 0x000fe40007ffe0ff */
[-C--:B------:R-:W-:Y:S02]  /*0a70*/  ISETP.GE.AND P6, PT, R11, R2.reuse, PT ;  /* 0x000000020b00720c */ /* 0x080fe40003fc6270 */
[----:B------:R-:W-:Y:S01]  /*0a80*/  ISETP.GE.AND P5, PT, R13, R2, PT ;  /* 0x000000020d00720c */ /* 0x000fe20003fa6270 */
[----:B------:R-:W-:Y:S02]  /*0a90*/  @!P1 HADD2.F32 R9, -RZ, R9.H0_H0 ;  /* 0x20000009ff099230 */ /* 0x000fe40000004100 */
[----:B------:R-:W-:-:S05]  /*0aa0*/  @!P0 HADD2.F32 R11, -RZ, R8.H0_H0 ;  /* 0x20000008ff0b8230 */ /* 0x000fca0000004100 */
[----:B--2---:R-:W-:Y:S01]  /*0ab0*/  @!P0 FMUL.FTZ R6, R11, R6 ;  /* 0x000000060b068220 */ /* 0x004fe20000410000 */
[----:B----4-:R-:W-:Y:S02]  /*0ac0*/  @!P2 HADD2.F32 R10, -RZ, R10.H0_H0 ;  /* 0x2000000aff0aa230 */ /* 0x010fe40000004100 */
[----:B------:R-:W-:Y:S02]  /*0ad0*/  @!P3 HADD2.F32 R4, -RZ, R4.H0_H0 ;  /* 0x20000004ff04b230 */ /* 0x000fe40000004100 */
[----:B------:R-:W-:Y:S02]  /*0ae0*/  @!P0 F2FP.PACK_AB R16, RZ, R6 ;  /* 0x00000006ff10823e */ /* 0x000fe400000000ff */
[----:B------:R-:W0:Y:S01]  /*0af0*/  @!P2 MUFU.RCP R10, R10 ;  /* 0x0000000a000aa308 */ /* 0x000e220000001000 */
[----:B------:R-:W-:Y:S01]  /*0b00*/  @!P6 HADD2.F32 R11, -RZ, R7.H0_H0 ;  /* 0x20000007ff0be230 */ /* 0x000fe20000004100 */
[----:B------:R-:W-:Y:S01]  /*0b10*/  @!P0 IMAD.IADD R7, R0, 0x1, R25 ;  /* 0x0000000100078824 */ /* 0x000fe200078e0219 */
[----:B------:R-:W-:-:S02]  /*0b20*/  @!P4 HADD2.F32 R8, -RZ, R24.H0_H0 ;  /* 0x20000018ff08c230 */ /* 0x000fc40000004100 */
[----:B------:R-:W-:-:S03]  /*0b30*/  @!P5 HADD2.F32 R13, -RZ, R26.H0_H0 ;  /* 0x2000001aff0dd230 */ /* 0x000fc60000004100 */
[----:B------:R-:W1:Y:S01]  /*0b40*/  @!P3 MUFU.RCP R4, R4 ;  /* 0x000000040004b308 */ /* 0x000e620000001000 */
[----:B------:R-:W-:Y:S01]  /*0b50*/  @!P0 IMAD.WIDE.U32 R6, R7, R18, c[0x0][0x168] ;  /* 0x00005a0007068625 */ /* 0x000fe200078e0012 */
[----:B------:R-:W-:-:S03]  /*0b60*/  PRMT R18, R16, 0x7610, R18 ;  /* 0x0000761010127816 */ /* 0x000fc60000000012 */
[----:B------:R-:W-:-:S03]  /*0b70*/  @!P0 IMAD.MOV.U32 R25, RZ, RZ, R17 ;  /* 0x000000ffff198224 */ /* 0x000fc600078e0011 */
[----:B------:R-:W2:Y:S01]  /*0b80*/  @!P1 MUFU.RCP R9, R9 ;  /* 0x0000000900099308 */ /* 0x000ea20000001000 */
[----:B------:R-:W-:Y:S01]  /*0b90*/  @!P1 HADD2.F32 R16, -RZ, R5.H0_H0 ;  /* 0x20000005ff109230 */ /* 0x000fe20000004100 */
[----:B------:R3:W-:Y:S01]  /*0ba0*/  @!P0 STG.E.U16 [R6.64], R18 ;  /* 0x0000001206008986 */ /* 0x0007e2000c101504 */
[----:B------:R-:W-:-:S05]  /*0bb0*/  @!P2 HADD2.F32 R5, -RZ, R12.H0_H0 ;  /* 0x2000000cff05a230 */ /* 0x000fca0000004100 */
[----:B------:R-:W4:Y:S01]  /*0bc0*/  @!P4 MUFU.RCP R8, R8 ;  /* 0x000000080008c308 */ /* 0x000f220000001000 */
[----:B------:R-:W-:-:S07]  /*0bd0*/  ISETP.GE.AND P0, PT, R25, R2, PT ;  /* 0x000000021900720c */ /* 0x000fce0003f06270 */
[----:B------:R-:W5:Y:S08]  /*0be0*/  @!P6 MUFU.RCP R11, R11 ;  /* 0x0000000b000be308 */ /* 0x000f700000001000 */
[----:B------:R-:W3:Y:S01]  /*0bf0*/  @!P5 MUFU.RCP R13, R13 ;  /* 0x0000000d000dd308 */ /* 0x000ee20000001000 */
[----:B------:R-:W-:Y:S01]  /*0c00*/  @!P3 HADD2.F32 R17, -RZ, R28.H0_H0 ;  /* 0x2000001cff11b230 */ /* 0x000fe20000004100 */
[----:B0-----:R-:W-:Y:S01]  /*0c10*/  @!P2 FMUL.FTZ R5, R5, R10 ;  /* 0x0000000a0505a220 */ /* 0x001fe20000410000 */
[----:B------:R-:W-:-:S02]  /*0c20*/  @!P4 HADD2.F32 R29, -RZ, R29.H0_H0 ;  /* 0x2000001dff1dc230 */ /* 0x000fc40000004100 */
[----:B------:R-:W-:Y:S02]  /*0c30*/  @!P6 HADD2.F32 R14, -RZ, R14.H0_H0 ;  /* 0x2000000eff0ee230 */ /* 0x000fe40000004100 */
[----:B------:R-:W-:Y:S01]  /*0c40*/  @!P5 HADD2.F32 R10, -RZ, R15.H0_H0 ;  /* 0x2000000fff0ad230 */ /* 0x000fe20000004100 */
[----:B-1----:R-:W-:Y:S02]  /*0c50*/  @!P3 FMUL.FTZ R4, R17, R4 ;  /* 0x000000041104b220 */ /* 0x002fe40000410000 */
[----:B--2---:R-:W-:Y:S02]  /*0c60*/  @!P1 FMUL.FTZ R9, R16, R9 ;  /* 0x0000000910099220 */ /* 0x004fe40000410000 */
[----:B----4-:R-:W-:Y:S02]  /*0c70*/  @!P4 FMUL.FTZ R8, R29, R8 ;  /* 0x000000081d08c220 */ /* 0x010fe40000410000 */
[----:B-----5:R-:W-:Y:S02]  /*0c80*/  @!P6 FMUL.FTZ R11, R14, R11 ;  /* 0x0000000b0e0be220 */ /* 0x020fe40000410000 */
[----:B---3--:R-:W-:Y:S01]  /*0c90*/  @!P5 FMUL.FTZ R10, R10, R13 ;  /* 0x0000000d0a0ad220 */ /* 0x008fe20000410000 */
[----:B------:R-:W-:-:S02]  /*0ca0*/  @!P2 F2FP.PACK_AB R13, RZ, R5 ;  /* 0x00000005ff0da23e */ /* 0x000fc400000000ff */
[----:B------:R-:W-:Y:S02]  /*0cb0*/  @!P3 F2FP.PACK_AB R7, RZ, R4 ;  /* 0x00000004ff07b23e */ /* 0x000fe400000000ff */
[----:B------:R-:W-:Y:S02]  /*0cc0*/  @!P1 F2FP.PACK_AB R12, RZ, R9 ;  /* 0x00000009ff0c923e */ /* 0x000fe400000000ff */
[----:B------:R-:W-:Y:S02]  /*0cd0*/  @!P4 F2FP.PACK_AB R6, RZ, R8 ;  /* 0x00000008ff06c23e */ /* 0x000fe400000000ff */
[----:B------:R-:W-:Y:S02]  /*0ce0*/  @!P6 F2FP.PACK_AB R5, RZ, R11 ;  /* 0x0000000bff05e23e */ /* 0x000fe400000000ff */
[----:B------:R-:W-:Y:S01]  /*0cf0*/  @!P5 F2FP.PACK_AB R4, RZ, R10 ;  /* 0x0000000aff04d23e */ /* 0x000fe200000000ff */
[----:B------:R-:W-:Y:S05]  /*0d00*/  @P0 BRA `(.L_x_2772) ;  /* 0x000000c000000947 */ /* 0x000fea0003800000 */
[----:B------:R-:W-:Y:S01]  /*0d10*/  IADD3 R8, R0, R25, RZ ;  /* 0x0000001900087210 */ /* 0x000fe20007ffe0ff */
        /* <DEDUP_REMOVED lines=11> */
.L_x_2772:
[----:B------:R-:W-:-:S13]  /*0dd0*/  ISETP.GE.AND P0, PT, R25, R2, PT ;  /* 0x000000021900720c */ /* 0x000fda0003f06270 */
[----:B------:R-:W-:Y:S05]  /*0de0*/  @P0 BRA `(.L_x_2774) ;  /* 0x000000c000000947 */ /* 0x000fea0003800000 */
[----:B0-----:R-:W-:Y:S01]  /*0df0*/  HFMA2.MMA R9, -RZ, RZ, 0, 1.1920928955078125e-07 ;  /* 0x00000002ff097435 */ /* 0x001fe200000001ff */
[----:B------:R-:W-:Y:S01]  /*0e00*/  IMAD.IADD R8, R0, 0x1, R25 ;  /* 0x0000000100087824 */ /* 0x000fe200078e0219 */
[----:B------:R-:W-:-:S08]  /*0e10*/  IADD3 R25, R25, 0x80, RZ ;  /* 0x0000008019197810 */ /* 0x000fd00007ffe0ff */
[----:B------:R-:W-:-:S05]  /*0e20*/  IMAD.WIDE.U32 R8, R8, R9, c[0x0][0x168] ;  /* 0x00005a0008087625 */ /* 0x000fca00078e0009 */
[----:B------:R0:W-:Y:S02]  /*0e30*/  STG.E.U16 [R8.64], R13 ;  /* 0x0000000d08007986 */ /* 0x0001e4000c101504 */
.L_x_2773:
[----:B------:R-:W-:-:S13]  /*0e40*/  ISETP.GE.AND P0, PT, R25, R2, PT ;  /* 0x000000021900720c */ /* 0x000fda0003f06270 */
[----:B------:R-:W-:Y:S05]  /*0e50*/  @P0 BRA `(.L_x_2775) ;  /* 0x000000e000000947 */ /* 0x000fea0003800000 */
[----:B0-----:R-:W-:Y:S01]  /*0e60*/  IMAD.IADD R8, R0, 0x1, R25 ;  /* 0x0000000100087824 */ /* 0x001fe200078e0219 */
[----:B------:R-:W-:Y:S01]  /*0e70*/  IADD3 R25, R25, 0x80, RZ ;  /* 0x0000008019197810 */ /* 0x000fe20007ffe0ff */
[----:B------:R-:W-:-:S04]  /*0e80*/  IMAD.MOV.U32 R9, RZ, RZ, 0x2 ;  /* 0x00000002ff097424 */ /* 0x000fc800078e00ff */
[----:B------:R-:W-:-:S05]  /*0e90*/  IMAD.WIDE.U32 R8, R8, R9, c[0x0][0x168] ;  /* 0x00005a0008087625 */ /* 0x000fca00078e0009 */
[----:B------:R0:W-:Y:S02]  /*0ea0*/  STG.E.U16 [R8.64], R7 ;  /* 0x0000000708007986 */ /* 0x0001e4000c101504 */
.L_x_2774:
        /* <DEDUP_REMOVED lines=9> */
.L_x_2775:
[----:B------:R-:W-:Y:S05]  /*0f40*/  BSYNC B1 ;  /* 0x0000000000017941 */ /* 0x000fea0003800000 */
.L_x_2771:
[----:B------:R-:W-:-:S13]  /*0f50*/  ISETP.GE.AND P0, PT, R25, R2, PT ;  /* 0x000000021900720c */ /* 0x000fda0003f06270 */
[----:B0-----:R-:W-:Y:S01]  /*0f60*/  @!P0 IADD3 R6, R0, R25, RZ ;  /* 0x0000001900068210 */ /* 0x001fe20007ffe0ff */
[----:B------:R-:W-:Y:S01]  /*0f70*/  @!P0 IMAD.MOV.U32 R7, RZ, RZ, 0x2 ;  /* 0x00000002ff078424 */ /* 0x000fe200078e00ff */
[----:B------:R-:W-:-:S03]  /*0f80*/  @!P0 IADD3 R25, R25, 0x80, RZ ;  /* 0x0000008019198810 */ /* 0x000fc60007ffe0ff */
[----:B------:R-:W-:-:S05]  /*0f90*/  @!P0 IMAD.WIDE.U32 R6, R6, R7, c[0x0][0x168] ;  /* 0x00005a0006068625 */ /* 0x000fca00078e0007 */
[----:B------:R0:W-:Y:S02]  /*0fa0*/  @!P0 STG.E.U16 [R6.64], R5 ;  /* 0x0000000506008986 */ /* 0x0001e4000c101504 */
.L_x_2776:
[----:B------:R-:W-:Y:S05]  /*0fb0*/  BSYNC B0 ;  /* 0x0000000000007941 */ /* 0x000fea0003800000 */
.L_x_2770:
        /* <DEDUP_REMOVED lines=8> */
.L_x_2777:
        /* <DEDUP_REMOVED lines=12> */
.L_x_17740:


//--------------------- .text._ZN2at6native29vectorized_elementwise_kernelILi4ENS0_13BinaryFunctorIN3c104HalfES4_S4_NS0_15binary_internal10DivFunctorIS4_EEEESt5arrayIPcLm3EEEEviT0_T1_ --------------------------
	.section	.text._ZN2at6native29vectorized_elementwise_kernelILi4ENS0_13BinaryFunctorIN3c104HalfES4_S4_NS0_15binary_internal10DivFunctorIS4_EEEESt5arrayIPcLm3EEEEviT0_T1_,"ax",@progbits
	.sectioninfo	@"SHI_REGISTERS=32"
	.align	128
        .global         _ZN2at6native29vectorized_elementwise_kernelILi4ENS0_13BinaryFunctorIN3c104HalfES4_S4_NS0_15binary_internal10DivFunctorIS4_EEEESt5arrayIPcLm3EEEEviT0_T1_
        .type           _ZN2at6native29vectorized_elementwise_kernelILi4ENS0_13BinaryFunctorIN3c104HalfES4_S4_NS0_15binary_internal10DivFunctorIS4_EEEESt5arrayIPcLm3EEEEviT0_T1_,@function
        .size           _ZN2at6native29vectorized_elementwise_kernelILi4ENS0_13BinaryFunctorIN3c104HalfES4_S4_NS0_15binary_internal10DivFunctorIS4_EEEESt5arrayIPcLm3EEEEviT0_T1_,(.L_x_17741 - _ZN2at6native29vectorized_elementwise_kernelILi4ENS0_13BinaryFunctorIN3c104HalfES4_S4_NS0_15binary_internal10DivFunctorIS4_EEEESt5arrayIPcLm3EEEEviT0_T1_)
        .other          _ZN2at6native29vectorized_elementwise_kernelILi4ENS0_13BinaryFunctorIN3c104HalfES4_S4_NS0_15binary_internal10DivFunctorIS4_EEEESt5arrayIPcLm3EEEEviT0_T1_,@"STO_CUDA_ENTRY STV_DEFAULT"
_ZN2at6native29vectorized_elementwise_kernelILi4ENS0_13BinaryFunctorIN3c104HalfES4_S4_NS0_15binary_internal10DivFunctorIS4_EEEESt5arrayIPcLm3EEEEviT0_T1_:
.text._ZN2at6native29vectorized_elementwise_kernelILi4ENS0_13BinaryFunctorIN3c104HalfES4_S4_NS0_15binary_internal10DivFunctorIS4_EEEESt5arrayIPcLm3EEEEviT0_T1_:
        /* <DEDUP_REMOVED lines=16> */
[----:B------:R0:W5:Y:S01]  /*0100*/  LDG.E.64 R4, [R12.64+0x400] ;  /* 0x000400040c047981 */ /* 0x000162000c1e1b00 */
[--C-:B--2---:R-:W-:Y:S02]  /*0110*/  HADD2.F32 R16, -RZ, R10.reuse.H0_H0 ;  /* 0x2000000aff107230 */ /* 0x104fe40000004100 */
[----:B------:R-:W-:Y:S02]  /*0120*/  HADD2.F32 R17, -RZ, R10.H1_H1 ;  /* 0x3000000aff117230 */ /* 0x000fe40000004100 */
[--C-:B------:R-:W-:Y:S02]  /*0130*/  HADD2.F32 R18, -RZ, R11.reuse.H0_H0 ;  /* 0x2000000bff127230 */ /* 0x100fe40000004100 */
[----:B------:R-:W-:Y:S01]  /*0140*/  HADD2.F32 R10, -RZ, R11.H1_H1 ;  /* 0x3000000bff0a7230 */ /* 0x000fe20000004100 */
[----:B------:R-:W1:Y:S01]  /*0150*/  MUFU.RCP R16, R16 ;  /* 0x0000001000107308 */ /* 0x000e620000001000 */
[----:B---3--:R-:W-:-:S02]  /*0160*/  HADD2.F32 R11, -RZ, R8.H0_H0 ;  /* 0x20000008ff0b7230 */ /* 0x008fc40000004100 */
[----:B0-----:R-:W-:Y:S02]  /*0170*/  HADD2.F32 R12, -RZ, R8.H1_H1 ;  /* 0x30000008ff0c7230 */ /* 0x001fe40000004100 */
[--C-:B------:R-:W-:Y:S02]  /*0180*/  HADD2.F32 R8, -RZ, R9.reuse.H0_H0 ;  /* 0x20000009ff087230 */ /* 0x100fe40000004100 */
[----:B------:R-:W-:Y:S01]  /*0190*/  HADD2.F32 R13, -RZ, R9.H1_H1 ;  /* 0x30000009ff0d7230 */ /* 0x000fe20000004100 */
[----:B------:R-:W0:Y:S01]  /*01a0*/  MUFU.RCP R19, R18 ;  /* 0x0000001200137308 */ /* 0x000e220000001000 */
[--C-:B----4-:R-:W-:Y:S02]  /*01b0*/  HADD2.F32 R9, -RZ, R2.reuse.H0_H0 ;  /* 0x20000002ff097230 */ /* 0x110fe40000004100 */
[----:B------:R-:W-:Y:S02]  /*01c0*/  HADD2.F32 R14, -RZ, R2.H1_H1 ;  /* 0x30000002ff0e7230 */ /* 0x000fe40000004100 */
[----:B------:R-:W-:-:S02]  /*01d0*/  HADD2.F32 R2, -RZ, R3.H0_H0 ;  /* 0x20000003ff027230 */ /* 0x000fc40000004100 */
[----:B-----5:R-:W-:Y:S01]  /*01e0*/  HADD2.F32 R21, -RZ, R5.H0_H0 ;  /* 0x20000005ff157230 */ /* 0x020fe20000004100 */
[----:B------:R-:W2:Y:S01]  /*01f0*/  MUFU.RCP R17, R17 ;  /* 0x0000001100117308 */ /* 0x000ea20000001000 */
[----:B-1----:R-:W-:Y:S01]  /*0200*/  FMUL.FTZ R9, R9, R16 ;  /* 0x0000001009097220 */ /* 0x002fe20000410000 */
[----:B------:R-:W-:-:S06]  /*0210*/  HADD2.F32 R16, -RZ, R4.H0_H0 ;  /* 0x20000004ff107230 */ /* 0x000fcc0000004100 */
[----:B------:R-:W1:Y:S01]  /*0220*/  MUFU.RCP R10, R10 ;  /* 0x0000000a000a7308 */ /* 0x000e620000001000 */
[----:B0-----:R-:W-:Y:S01]  /*0230*/  FMUL.FTZ R15, R2, R19 ;  /* 0x00000013020f7220 */ /* 0x001fe20000410000 */
[----:B------:R-:W-:Y:S02]  /*0240*/  HADD2.F32 R19, -RZ, R4.H1_H1 ;  /* 0x30000004ff137230 */ /* 0x000fe40000004100 */
[----:B------:R-:W-:-:S04]  /*0250*/  HADD2.F32 R4, -RZ, R5.H1_H1 ;  /* 0x30000005ff047230 */ /* 0x000fc80000004100 */
[----:B------:R-:W0:Y:S01]  /*0260*/  MUFU.RCP R11, R11 ;  /* 0x0000000b000b7308 */ /* 0x000e220000001000 */
[----:B--2---:R-:W-:Y:S01]  /*0270*/  FMUL.FTZ R14, R14, R17 ;  /* 0x000000110e0e7220 */ /* 0x004fe20000410000 */
[----:B------:R-:W-:Y:S01]  /*0280*/  HADD2.F32 R17, -RZ, R3.H1_H1 ;  /* 0x30000003ff117230 */ /* 0x000fe20000004100 */
[----:B------:R-:W-:-:S03]  /*0290*/  IMAD.WIDE.U32 R2, R0, R7, c[0x0][0x168] ;  /* 0x00005a0000027625 */ /* 0x000fc600078e0007 */
[----:B------:R-:W-:Y:S02]  /*02a0*/  F2FP.PACK_AB R14, R14, R9 ;  /* 0x000000090e0e723e */ /* 0x000fe400000000ff */
[----:B------:R-:W2:Y:S01]  /*02b0*/  MUFU.RCP R12, R12 ;  /* 0x0000000c000c7308 */ /* 0x000ea20000001000 */
[----:B-1----:R-:W-:Y:S02]  /*02c0*/  FMUL.FTZ R10, R17, R10 ;  /* 0x0000000a110a7220 */ /* 0x002fe40000410000 */
[----:B------:R-:W-:-:S03]  /*02d0*/  IMAD.WIDE R2, R6, 0x8, R2 ;  /* 0x0000000806027825 */ /* 0x000fc600078e0202 */
[----:B------:R-:W-:Y:S02]  /*02e0*/  F2FP.PACK_AB R15, R10, R15 ;  /* 0x0000000f0a0f723e */ /* 0x000fe400000000ff */
[----:B------:R-:W1:Y:S01]  /*02f0*/  MUFU.RCP R8, R8 ;  /* 0x0000000800087308 */ /* 0x000e620000001000 */
[----:B0-----:R-:W-:Y:S02]  /*0300*/  FMUL.FTZ R11, R16, R11 ;  /* 0x0000000b100b7220 */ /* 0x001fe40000410000 */
[----:B------:R-:W-:Y:S05]  /*0310*/  STG.E.64 [R2.64], R14 ;  /* 0x0000000e02007986 */ /* 0x000fea000c101b04 */
[----:B------:R-:W0:Y:S01]  /*0320*/  MUFU.RCP R13, R13 ;  /* 0x0000000d000d7308 */ /* 0x000e220000001000 */
[----:B--2---:R-:W-:-:S05]  /*0330*/  FMUL.FTZ R12, R19, R12 ;  /* 0x0000000c130c7220 */ /* 0x004fca0000410000 */
[----:B------:R-:W-:Y:S01]  /*0340*/  F2FP.PACK_AB R12, R12, R11 ;  /* 0x0000000b0c0c723e */ /* 0x000fe200000000ff */
[----:B-1----:R-:W-:Y:S02]  /*0350*/  FMUL.FTZ R8, R21, R8 ;  /* 0x0000000815087220 */ /* 0x002fe40000410000 */
[----:B0-----:R-:W-:-:S05]  /*0360*/  FMUL.FTZ R13, R4, R13 ;  /* 0x0000000d040d7220 */ /* 0x001fca0000410000 */
[----:B------:R-:W-:-:S05]  /*0370*/  F2FP.PACK_AB R13, R13, R8 ;  /* 0x000000080d0d723e */ /* 0x000fca00000000ff */
[----:B------:R-:W-:Y:S01]  /*0380*/  STG.E.64 [R2.64+0x400], R12 ;  /* 0x0004000c02007986 */ /* 0x000fe2000c101b04 */
[----:B------:R-:W-:Y:S05]  /*0390*/  EXIT ;  /* 0x000000000000794d */ /* 0x000fea0003800000 */
.L_x_2778:
[----:B------:R-:W0:Y:S01]  /*03a0*/  S2R R25, SR_TID.X ;  /* 0x0000000000197919 */ /* 0x000e220000002100 */
[----:B------:R-:W-:Y:S02]  /*03b0*/  PRMT R13, RZ, 0x7610, R13 ;  /* 0x00007610ff0d7816 */ /* 0x000fe4000000000d */
        /* <DEDUP_REMOVED lines=155> */
.L_x_2781:
[----:B------:R-:W-:-:S13]  /*0d70*/  ISETP.GE.AND P0, PT, R25, R2, PT ;  /* 0x000000021900720c */ /* 0x000fda0003f06270 */
[----:B------:R-:W-:Y:S05]  /*0d80*/  @P0 BRA `(.L_x_2783) ;  /* 0x000000c000000947 */ /* 0x000fea0003800000 */
[----:B0-----:R-:W-:Y:S01]  /*0d90*/  HFMA2.MMA R9, -RZ, RZ, 0, 1.1920928955078125e-07 ;  /* 0x00000002ff097435 */ /* 0x001fe200000001ff */
[----:B------:R-:W-:Y:S01]  /*0da0*/  IMAD.IADD R8, R0, 0x1, R25 ;  /* 0x0000000100087824 */ /* 0x000fe200078e0219 */
[----:B------:R-:W-:-:S08]  /*0db0*/  IADD3 R25, R25, 0x80, RZ ;  /* 0x0000008019197810 */ /* 0x000fd00007ffe0ff */
[----:B------:R-:W-:-:S05]  /*0dc0*/  IMAD.WIDE.U32 R8, R8, R9, c[0x0][0x168] ;  /* 0x00005a0008087625 */ /* 0x000fca00078e0009 */
[----:B------:R0:W-:Y:S02]  /*0dd0*/  STG.E.U16 [R8.64], R13 ;  /* 0x0000000d08007986 */ /* 0x0001e4000c101504 */
.L_x_2782:
[----:B------:R-:W-:-:S13]  /*0de0*/  ISETP.GE.AND P0, PT, R25, R2, PT ;  /* 0x000000021900720c */ /* 0x000fda0003f06270 */
[----:B------:R-:W-:Y:S05]  /*0df0*/  @P0 BRA `(.L_x_2784) ;  /* 0x000000e000000947 */ /* 0x000fea0003800000 */
[----:B0-----:R-:W-:Y:S01]  /*0e00*/  IMAD.IADD R8, R0, 0x1, R25 ;  /* 0x0000000100087824 */ /* 0x001fe200078e0219 */
[----:B------:R-:W-:Y:S01]  /*0e10*/  IADD3 R25, R25, 0x80, RZ ;  /* 0x0000008019197810 */ /* 0x000fe20007ffe0ff */
[----:B------:R-:W-:-:S04]  /*0e20*/  IMAD.MOV.U32 R9, RZ, RZ, 0x2 ;  /* 0x00000002ff097424 */ /* 0x000fc800078e00ff */
[----:B------:R-:W-:-:S05]  /*0e30*/  IMAD.WIDE.U32 R8, R8, R9, c[0x0][0x168] ;  /* 0x00005a0008087625 */ /* 0x000fca00078e0009 */
[----:B------:R0:W-:Y:S02]  /*0e40*/  STG.E.U16 [R8.64], R7 ;  /* 0x0000000708007986 */ /* 0x0001e4000c101504 */
.L_x_2783:
        /* <DEDUP_REMOVED lines=9> */
.L_x_2784:
[----:B------:R-:W-:Y:S05]  /*0ee0*/  BSYNC B1 ;  /* 0x0000000000017941 */ /* 0x000fea0003800000 */
.L_x_2780:
[----:B------:R-:W-:-:S13]  /*0ef0*/  ISETP.GE.AND P0, PT, R25, R2, PT ;  /* 0x000000021900720c */ /* 0x000fda0003f06270 */
[----:B0-----:R-:W-:Y:S01]  /*0f00*/  @!P0 IADD3 R6, R0, R25, RZ ;  /* 0x0000001900068210 */ /* 0x001fe20007ffe0ff */
[----:B------:R-:W-:Y:S01]  /*0f10*/  @!P0 IMAD.MOV.U32 R7, RZ, RZ, 0x2 ;  /* 0x00000002ff078424 */ /* 0x000fe200078e00ff */
[----:B------:R-:W-:-:S03]  /*0f20*/  @!P0 IADD3 R25, R25, 0x80, RZ ;  /* 0x0000008019198810 */ /* 0x000fc60007ffe0ff */
[----:B------:R-:W-:-:S05]  /*0f30*/  @!P0 IMAD.WIDE.U32 R6, R6, R7, c[0x0][0x168] ;  /* 0x00005a0006068625 */ /* 0x000fca00078e0007 */
[----:B------:R0:W-:Y:S02]  /*0f40*/  @!P0 STG.E.U16 [R6.64], R5 ;  /* 0x0000000506008986 */ /* 0x0001e4000c101504 */
.L_x_2785:
[----:B------:R-:W-:Y:S05]  /*0f50*/  BSYNC B0 ;  /* 0x0000000000007941 */ /* 0x000fea0003800000 */
.L_x_2779:
        /* <DEDUP_REMOVED lines=8> */
.L_x_2786:
        /* <DEDUP_REMOVED lines=10> */
.L_x_17741:


//--------------------- .text._ZN2at6native29vectorized_elementwise_kernelILi8ENS0_13BinaryFunctorIN3c104HalfES4_S4_NS0_15binary_internal10DivFunctorIS4_EEEESt5arrayIPcLm3EEEEviT0_T1_ --------------------------
	.section	.text._ZN2at6native29vectorized_elementwise_kernelILi8ENS0_13BinaryFunctorIN3c104HalfES4_S4_NS0_15binary_internal10DivFunctorIS4_EEEESt5arrayIPcLm3EEEEviT0_T1_,"ax",@progbits
	.sectioninfo	@"SHI_REGISTERS=4"
	.align	128
        .global         _ZN2at6native29vectorized_elementwise_kernelILi8ENS0_13BinaryFunctorIN3c104HalfES4_S4_NS0_15binary_internal10DivFunctorIS4_EEEESt5arrayIPcLm3EEEEviT0_T1_
        .type           _ZN2at6native29vectorized_elementwise_kernelILi8ENS0_13BinaryFunctorIN3c104HalfES4_S4_NS0_15binary_internal10DivFunctorIS4_EEEESt5arrayIPcLm3EEEEviT0_T1_,@function
        .size           _ZN2at6native29vectorized_elementwise_kernelILi8ENS0_13BinaryFunctorIN3c104HalfES4_S4_NS0_15binary_internal10DivFunctorIS4_EEEESt5arrayIPcLm3EEEEviT0_T1_,(.L_x_17742 - _ZN2at6native29vectorized_elementwise_kernelILi8ENS0_13BinaryFunctorIN3c104HalfES4_S4_NS0_15binary_internal10DivFunctorIS4_EEEESt5arrayIPcLm3EEEEviT0_T1_)
        .other          _ZN2at6native29vectorized_elementwise_kernelILi8ENS0_13BinaryFunctorIN3c104HalfES4_S4_NS0_15binary_internal10DivFunctorIS4_EEEESt5arrayIPcLm3EEEEviT0_T1_,@"STO_CUDA_ENTRY STV_DEFAULT"
_ZN2at6native29vectorized_elementwise_kernelILi8ENS0_13BinaryFunctorIN3c104HalfES4_S4_NS0_15binary_internal10DivFunctorIS4_EEEESt5arrayIPcLm3EEEEviT0_T1_:
.text._ZN2at6native29vectorized_elementwise_kernelILi8ENS0_13BinaryFunctorIN3c104HalfES4_S4_NS0_15binary_internal10DivFunctorIS4_EEEESt5arrayIPcLm3EEEEviT0_T1_:
[----:B------:R-:W-:Y:S02]  /*0000*/  MOV R1, c[0x0][0x28] ;  /* 0x00000a0000017a02 */ /* 0x000fe40000000f00 */
[----:B------:R-:W-:Y:S05]  /*0010*/  EXIT ;  /* 0x000000000000794d */ /* 0x000fea0003800000 */
.L_x_2787:
        /* <DEDUP_REMOVED lines=14> */
.L_x_17742:


//--------------------- .text._ZN2at6native18elementwise_kernelILi128ELi4EZNS0_15gpu_kernel_implINS0_13BUnaryFunctorIN3c104HalfES5_S5_NS0_15binary_internal10DivFunctorIS5_EEEEEEvRNS_18TensorIteratorBaseERKT_EUliE_EEviT1_ --------------------------
	.section	.text._ZN2at6native18elementwise_kernelILi128ELi4EZNS0_15gpu_kernel_implINS0_13BUnaryFunctorIN3c104HalfES5_S5_NS0_15binary_internal10DivFunctorIS5_EEEEEEvRNS_18TensorIteratorBaseERKT_EUliE_EEviT1_,"ax",@progbits
	.sectioninfo	@"SHI_REGISTERS=26"
	.align	128
        .global         _ZN2at6native18elementwise_kernelILi128ELi4EZNS0_15gpu_kernel_implINS0_13BUnaryFunctorIN3c104HalfES5_S5_NS0_15binary_internal10DivFunctorIS5_EEEEEEvRNS_18TensorIteratorBaseERKT_EUliE_EEviT1_
        .type           _ZN2at6native18elementwise_kernelILi128ELi4EZNS0_15gpu_kernel_implINS0_13BUnaryFunctorIN3c104HalfES5_S5_NS0_15binary_internal10DivFunctorIS5_EEEEEEvRNS_18TensorIteratorBaseERKT_EUliE_EEviT1_,@function
        .size           _ZN2at6native18elementwise_kernelILi128ELi4EZNS0_15gpu_kernel_implINS0_13BUnaryFunctorIN3c104HalfES5_S5_NS0_15binary_internal10DivFunctorIS5_EEEEEEvRNS_18TensorIteratorBaseERKT_EUliE_EEviT1_,(.L_x_17743 - _ZN2at6native18elementwise_kernelILi128ELi4EZNS0_15gpu_kernel_implINS0_13BUnaryFunctorIN3c104HalfES5_S5_NS0_15binary_internal10DivFunctorIS5_EEEEEEvRNS_18TensorIteratorBaseERKT_EUliE_EEviT1_)
        .other          _ZN2at6native18elementwise_kernelILi128ELi4EZNS0_15gpu_kernel_implINS0_13BUnaryFunctorIN3c104HalfES5_S5_NS0_15binary_internal10DivFunctorIS5_EEEEEEvRNS_18TensorIteratorBaseERKT_EUliE_EEviT1_,@"STO_CUDA_ENTRY STV_DEFAULT"
_ZN2at6native18elementwise_kernelILi128ELi4EZNS0_15gpu_kernel_implINS0_13BUnaryFunctorIN3c104HalfES5_S5_NS0_15binary_internal10DivFunctorIS5_EEEEEEvRNS_18TensorIteratorBaseERKT_EUliE_EEviT1_:
.text._ZN2at6native18elementwise_kernelILi128ELi4EZNS0_15gpu_kernel_implINS0_13BUnaryFunctorIN3c104HalfES5_S5_NS0_15binary_internal10DivFunctorIS5_EEEEEEvRNS_18TensorIteratorBaseERKT_EUliE_EEviT1_:
        /* <DEDUP_REMOVED lines=237> */
.L_x_2790:
        /* <DEDUP_REMOVED lines=20> */
.L_x_2794:
[----:B------:R-:W2:Y:S02]  /*1010*/  LDG.E.U8 R2, [R2.64] ;  /* 0x0000002402027981 */ /* 0x000ea4000c1e1100 */
[----:B--2---:R-:W0:Y:S02]  /*1020*/  I2F.U16 R0, R2 ;  /* 0x0000000200007306 */ /* 0x004e240000101000 */
[----:B0-----:R-:W-:Y:S01]  /*1030*/  F2FP.PACK_AB R0, RZ, R0 ;  /* 0x00000000ff00723e */ /* 0x001fe200000000ff */
[----:B------:R-:W-:Y:S05]  /*1040*/  BRA `(.L_x_2796) ;  /* 0x00000e1000007947 */ /* 0x000fea0003800000 */
.L_x_2793:
        /* <DEDUP_REMOVED lines=10> */
.L_x_2798:
[----:B------:R-:W2:Y:S02]  /*10f0*/  LDG.E R2, [R2.64] ;  /* 0x0000002402027981 */ /* 0x000ea4000c1e1900 */
[----:B--2---:R-:W0:Y:S02]  /*1100*/  I2F R0, R2 ;  /* 0x0000000200007306 */ /* 0x004e240000201400 */
[----:B0-----:R-:W-:Y:S01]  /*1110*/  F2FP.PACK_AB R0, RZ, R0 ;  /* 0x00000000ff00723e */ /* 0x001fe200000000ff */
[----:B------:R-:W-:Y:S05]  /*1120*/  BRA `(.L_x_2796) ;  /* 0x00000d3000007947 */ /* 0x000fea0003800000 */
.L_x_2797:
[----:B------:R-:W2:Y:S02]  /*1130*/  LDG.E.U16 R2, [R2.64] ;  /* 0x0000002402027981 */ /* 0x000ea4000c1e1500 */
[----:B--2---:R-:W0:Y:S02]  /*1140*/  I2F.S16 R0, R2 ;  /* 0x0000000200007306 */ /* 0x004e240000101400 */
[----:B0-----:R-:W-:Y:S01]  /*1150*/  F2FP.PACK_AB R0, RZ, R0 ;  /* 0x00000000ff00723e */ /* 0x001fe200000000ff */
[----:B------:R-:W-:Y:S05]  /*1160*/  BRA `(.L_x_2796) ;  /* 0x00000cf000007947 */ /* 0x000fea0003800000 */
.L_x_2792:
        /* <DEDUP_REMOVED lines=9> */
.L_x_2800:
[----:B------:R0:W5:Y:S01]  /*1200*/  LDG.E.U16 R0, [R2.64] ;  /* 0x0000002402007981 */ /* 0x000162000c1e1500 */
[----:B------:R-:W-:Y:S05]  /*1210*/  BRA `(.L_x_2796) ;  /* 0x00000c4000007947 */ /* 0x000fea0003800000 */
.L_x_2799:
        /* <DEDUP_REMOVED lines=9> */
.L_x_2802:
[----:B------:R0:W5:Y:S01]  /*12b0*/  LDG.E.U16 R0, [R2.64] ;  /* 0x0000002402007981 */ /* 0x000162000c1e1500 */
[----:B------:R-:W-:Y:S05]  /*12c0*/  BRA `(.L_x_2796) ;  /* 0x00000b9000007947 */ /* 0x000fea0003800000 */
.L_x_2801:
[----:B------:R-:W2:Y:S02]  /*12d0*/  LDG.E.64 R2, [R2.64] ;  /* 0x0000002402027981 */ /* 0x000ea4000c1e1b00 */
[----:B--2---:R-:W0:Y:S01]  /*12e0*/  F2F.F32.F64 R0, R2 ;  /* 0x0000000200007310 */ /* 0x004e220000301000 */
[----:B------:R-:W0:-:S14]  /*12f0*/  DSETP.GEU.AND P0, PT, |R2|, c[0x2][0x0], PT ;  /* 0x008000000200762a */ /* 0x000e1c0003f0e200 */
[----:B0-----:R-:W-:-:S05]  /*1300*/  @!P0 FMUL R0, R0, 1.175494350822287508e-38 ;  /* 0x0080000000008820 */ /* 0x001fca0000400000 */
[----:B------:R-:W-:Y:S01]  /*1310*/  F2FP.PACK_AB R0, RZ, R0 ;  /* 0x00000000ff00723e */ /* 0x000fe200000000ff */
[----:B------:R-:W-:Y:S05]  /*1320*/  BRA `(.L_x_2796) ;  /* 0x00000b3000007947 */ /* 0x000fea0003800000 */
.L_x_2791:
        /* <DEDUP_REMOVED lines=13> */
.L_x_2805:
[----:B------:R-:W2:Y:S02]  /*1400*/  LDG.E.64 R2, [R2.64] ;  /* 0x0000002402027981 */ /* 0x000ea4000c1e1b00 */
[----:B--2---:R-:W0:Y:S01]  /*1410*/  F2F.F32.F64 R0, R2 ;  /* 0x0000000200007310 */ /* 0x004e220000301000 */
[----:B------:R-:W0:-:S14]  /*1420*/  DSETP.GEU.AND P0, PT, |R2|, c[0x2][0x0], PT ;  /* 0x008000000200762a */ /* 0x000e1c0003f0e200 */
[----:B0-----:R-:W-:-:S05]  /*1430*/  @!P0 FMUL R0, R0, 1.175494350822287508e-38 ;  /* 0x0080000000008820 */ /* 0x001fca0000400000 */
[----:B------:R-:W-:Y:S01]  /*1440*/  F2FP.PACK_AB R0, RZ, R0 ;  /* 0x00000000ff00723e */ /* 0x000fe200000000ff */
[----:B------:R-:W-:Y:S05]  /*1450*/  BRA `(.L_x_2796) ;  /* 0x00000a0000007947 */ /* 0x000fea0003800000 */
.L_x_2804:
        /* <DEDUP_REMOVED lines=28> */
.L_x_2807:
        /* <DEDUP_REMOVED lines=15> */
.L_x_2806:
[----:B------:R-:W2:Y:S02]  /*1710*/  LDG.E.U16 R0, [R2.64] ;  /* 0x0000002402007981 */ /* 0x000ea4000c1e1500 */
[----:B--2---:R-:W-:-:S04]  /*1720*/  PRMT R0, RZ, 0x5410, R0 ;  /* 0x00005410ff007816 */ /* 0x004fc80000000000 */
[----:B------:R-:W-:Y:S01]  /*1730*/  F2FP.PACK_AB R0, RZ, R0 ;  /* 0x00000000ff00723e */ /* 0x000fe200000000ff */
[----:B------:R-:W-:Y:S05]  /*1740*/  BRA `(.L_x_2796) ;  /* 0x0000071000007947 */ /* 0x000fea0003800000 */
.L_x_2803:
        /* <DEDUP_REMOVED lines=12> */
.L_x_2810:
        /* <DEDUP_REMOVED lines=21> */
.L_x_2814:
[----:B------:R-:W-:Y:S05]  /*1960*/  BSYNC B1 ;  /* 0x0000000000017941 */ /* 0x000fea0003800000 */
.L_x_2813:
[----:B------:R-:W-:Y:S01]  /*1970*/  LEA R3, R0, 0x3b800000, 0x17 ;  /* 0x3b80000000037811 */ /* 0x000fe200078eb8ff */
[----:B------:R-:W-:-:S05]  /*1980*/  IMAD.SHL.U32 R0, R2, 0x100000, RZ ;  /* 0x0010000002007824 */ /* 0x000fca00078e00ff */
[----:B------:R-:W-:Y:S02]  /*1990*/  LOP3.LUT R0, R3, R0, R4, 0xfe, !PT ;  /* 0x0000000003007212 */ /* 0x000fe400078efe04 */
.L_x_2812:
[----:B------:R-:W-:Y:S05]  /*19a0*/  BSYNC B0 ;  /* 0x0000000000007941 */ /* 0x000fea0003800000 */
.L_x_2811:
[----:B------:R-:W-:Y:S01]  /*19b0*/  F2FP.PACK_AB R0, RZ, R0 ;  /* 0x00000000ff00723e */ /* 0x000fe200000000ff */
[----:B------:R-:W-:Y:S05]  /*19c0*/  BRA `(.L_x_2796) ;  /* 0x0000049000007947 */ /* 0x000fea0003800000 */
.L_x_2809:
        /* <DEDUP_REMOVED lines=21> */
.L_x_2818:
[----:B------:R-:W-:Y:S05]  /*1b20*/  BSYNC B1 ;  /* 0x0000000000017941 */ /* 0x000fea0003800000 */
.L_x_2817:
[----:B------:R-:W-:Y:S01]  /*1b30*/  LEA R3, R0, 0x37800000, 0x17 ;  /* 0x3780000000037811 */ /* 0x000fe200078eb8ff */
[----:B------:R-:W-:-:S05]  /*1b40*/  IMAD.SHL.U32 R0, R2, 0x200000, RZ ;  /* 0x0020000002007824 */ /* 0x000fca00078e00ff */
[----:B------:R-:W-:Y:S02]  /*1b50*/  LOP3.LUT R0, R3, R0, R4, 0xfe, !PT ;  /* 0x0000000003007212 */ /* 0x000fe400078efe04 */
.L_x_2816:
[----:B------:R-:W-:Y:S05]  /*1b60*/  BSYNC B0 ;  /* 0x0000000000007941 */ /* 0x000fea0003800000 */
.L_x_2815:
[----:B------:R-:W-:Y:S01]  /*1b70*/  F2FP.PACK_AB R0, RZ, R0 ;  /* 0x00000000ff00723e */ /* 0x000fe200000000ff */
[----:B------:R-:W-:Y:S05]  /*1b80*/  BRA `(.L_x_2796) ;  /* 0x000002d000007947 */ /* 0x000fea0003800000 */
.L_x_2808:
        /* <DEDUP_REMOVED lines=14> */
.L_x_2822:
[----:B------:R-:W-:Y:S05]  /*1c70*/  BSYNC B0 ;  /* 0x0000000000007941 */ /* 0x000fea0003800000 */
.L_x_2821:
[----:B------:R-:W-:Y:S01]  /*1c80*/  F2FP.PACK_AB R0, RZ, R0 ;  /* 0x00000000ff00723e */ /* 0x000fe200000000ff */
[----:B------:R-:W-:Y:S05]  /*1c90*/  BRA `(.L_x_2796) ;  /* 0x000001c000007947 */ /* 0x000fea0003800000 */
.L_x_2795:
        /* <DEDUP_REMOVED lines=21> */
.L_x_2820:
[----:B------:R-:W2:Y:S02]  /*1df0*/  LDG.E.64 R2, [R2.64] ;  /* 0x0000002402027981 */ /* 0x000ea4000c1e1b00 */
[----:B--2---:R-:W0:Y:S02]  /*1e00*/  I2F.U64 R0, R2 ;  /* 0x0000000200007312 */ /* 0x004e240000301000 */
[----:B0-----:R-:W-:Y:S01]  /*1e10*/  F2FP.PACK_AB R0, RZ, R0 ;  /* 0x00000000ff00723e */ /* 0x001fe200000000ff */
[----:B------:R-:W-:Y:S05]  /*1e20*/  BRA `(.L_x_2796) ;  /* 0x0000003000007947 */ /* 0x000fea0003800000 */
.L_x_2819:
[----:B------:R-:W2:Y:S02]  /*1e30*/  LDG.E R2, [R2.64] ;  /* 0x0000002402027981 */ /* 0x000ea4000c1e1900 */
[----:B--2---:R-:W0:Y:S02]  /*1e40*/  I2F.U32 R0, R2 ;  /* 0x0000000200007306 */ /* 0x004e240000201000 */
[----:B0-----:R-:W-:-:S06]  /*1e50*/  F2FP.PACK_AB R0, RZ, R0 ;  /* 0x00000000ff00723e */ /* 0x001fcc00000000ff */
.L_x_2796:
[----:B0-----:R-:W0:Y:S01]  /*1e60*/  LDC.U16 R2, c[0x0][0x372] ;  /* 0x0000dc80ff027b82 */ /* 0x001e220000000400 */
[----:B-----5:R-:W-:-:S07]  /*1e70*/  HADD2.F32 R0, -RZ, R0.H0_H0 ;  /* 0x20000000ff007230 */ /* 0x020fce0000004100 */
[----:B------:R-:W1:Y:S01]  /*1e80*/  LDC.U8 R5, c[0x0][0x374] ;  /* 0x0000dd00ff057b82 */ /* 0x000e620000000000 */
[----:B0-----:R-:W-:-:S04]  /*1e90*/  HADD2.F32 R2, -RZ, R2.H0_H0 ;  /* 0x20000002ff027230 */ /* 0x001fc80000004100 */
[----:B------:R-:W0:Y:S01]  /*1ea0*/  MUFU.RCP R3, R2 ;  /* 0x0000000200037308 */ /* 0x000e220000001000 */
[----:B-1----:R-:W-:-:S04]  /*1eb0*/  PRMT R4, R5, 0x9910, RZ ;  /* 0x0000991005047816 */ /* 0x002fc800000000ff */
[----:B------:R-:W-:Y:S01]  /*1ec0*/  ISETP.GT.AND P0, PT, R4, 0x9, PT ;  /* 0x000000090400780c */ /* 0x000fe20003f04270 */
[----:B0-----:R-:W-:-:S05]  /*1ed0*/  FMUL.FTZ R0, R0, R3 ;  /* 0x0000000300007220 */ /* 0x001fca0000410000 */
[----:B------:R-:W-:-:S07]  /*1ee0*/  F2FP.PACK_AB R0, RZ, R0 ;  /* 0x00000000ff00723e */ /* 0x000fce00000000ff */
        /* <DEDUP_REMOVED lines=13> */
.L_x_2826:
[----:B------:R-:W-:-:S06]  /*1fc0*/  HADD2.F32 R3, -RZ, R0.H0_H0 ;  /* 0x20000000ff037230 */ /* 0x000fcc0000004100 */
[----:B------:R-:W0:Y:S02]  /*1fd0*/  F2I.S64.TRUNC R2, R3 ;  /* 0x0000000300027311 */ /* 0x000e24000020d900 */
[----:B0-----:R0:W-:Y:S01]  /*1fe0*/  STG.E.U8 [R16.64], R2 ;  /* 0x0000000210007986 */ /* 0x0011e2000c101124 */
[----:B------:R-:W-:Y:S05]  /*1ff0*/  BRA `(.L_x_2828) ;  /* 0x00000e4000007947 */ /* 0x000fea0003800000 */
.L_x_2825:
        /* <DEDUP_REMOVED lines=10> */
.L_x_2830:
[----:B------:R-:W-:-:S04]  /*20a0*/  HADD2.F32 R0, -RZ, R0.H0_H0 ;  /* 0x20000000ff007230 */ /* 0x000fc80000004100 */
[----:B------:R-:W0:Y:S02]  /*20b0*/  F2I.FTZ.TRUNC.NTZ R3, R0 ;  /* 0x0000000000037305 */ /* 0x000e24000021f100 */
[----:B0-----:R0:W-:Y:S01]  /*20c0*/  STG.E [R16.64], R3 ;  /* 0x0000000310007986 */ /* 0x0011e2000c101924 */
[----:B------:R-:W-:Y:S05]  /*20d0*/  BRA `(.L_x_2828) ;  /* 0x00000d6000007947 */ /* 0x000fea0003800000 */
.L_x_2829:
[----:B------:R-:W-:-:S04]  /*20e0*/  HADD2.F32 R0, -RZ, R0.H0_H0 ;  /* 0x20000000ff007230 */ /* 0x000fc80000004100 */
[----:B------:R-:W0:Y:S02]  /*20f0*/  F2I.FTZ.TRUNC.NTZ R3, R0 ;  /* 0x0000000000037305 */ /* 0x000e24000021f100 */
[----:B0-----:R0:W-:Y:S01]  /*2100*/  STG.E.U16 [R16.64], R3 ;  /* 0x0000000310007986 */ /* 0x0011e2000c101524 */
[----:B------:R-:W-:Y:S05]  /*2110*/  BRA `(.L_x_2828) ;  /* 0x00000d2000007947 */ /* 0x000fea0003800000 */
.L_x_2824:
        /* <DEDUP_REMOVED lines=9> */
.L_x_2832:
[----:B------:R0:W-:Y:S01]  /*21b0*/  STG.E.U16 [R16.64], R0 ;  /* 0x0000000010007986 */ /* 0x0001e2000c101524 */
[----:B------:R-:W-:Y:S05]  /*21c0*/  BRA `(.L_x_2828) ;  /* 0x00000c7000007947 */ /* 0x000fea0003800000 */
.L_x_2831:
        /* <DEDUP_REMOVED lines=10> */
.L_x_2834:
[----:B------:R-:W-:-:S05]  /*2270*/  HADD2.F32 R0, -RZ, R0.H0_H0 ;  /* 0x20000000ff007230 */ /* 0x000fca0000004100 */
[----:B------:R-:W-:-:S04]  /*2280*/  F2FP.PACK_AB R0, RZ, R0 ;  /* 0x00000000ff00723e */ /* 0x000fc800000000ff */
[----:B------:R-:W-:-:S05]  /*2290*/  PRMT R0, R0, 0x5410, RZ ;  /* 0x0000541000007816 */ /* 0x000fca00000000ff */
[----:B------:R0:W-:Y:S01]  /*22a0*/  STG.E [R16.64], R0 ;  /* 0x0000000010007986 */ /* 0x0001e2000c101924 */
[----:B------:R-:W-:Y:S05]  /*22b0*/  BRA `(.L_x_2828) ;  /* 0x00000b8000007947 */ /* 0x000fea0003800000 */
.L_x_2833:
[----:B------:R-:W-:-:S05]  /*22c0*/  HADD2.F32 R2, -RZ, R0.H0_H0 ;  /* 0x20000000ff027230 */ /* 0x000fca0000004100 */
[----:B------:R-:W-:-:S06]  /*22d0*/  FMUL.FTZ R2, R2, 1 ;  /* 0x3f80000002027820 */ /* 0x000fcc0000410000 */
[----:B------:R-:W0:Y:S02]  /*22e0*/  F2F.F64.F32 R2, R2 ;  /* 0x0000000200027310 */ /* 0x000e240000201800 */
[----:B0-----:R0:W-:Y:S01]  /*22f0*/  STG.E.64 [R16.64], R2 ;  /* 0x0000000210007986 */ /* 0x0011e2000c101b24 */
[----:B------:R-:W-:Y:S05]  /*2300*/  BRA `(.L_x_2828) ;  /* 0x00000b3000007947 */ /* 0x000fea0003800000 */
.L_x_2823:
        /* <DEDUP_REMOVED lines=13> */
.L_x_2837:
[----:B------:R-:W-:Y:S01]  /*23e0*/  HADD2.F32 R0, -RZ, R0.H0_H0 ;  /* 0x20000000ff007230 */ /* 0x000fe20000004100 */
[----:B------:R-:W-:-:S04]  /*23f0*/  CS2R R6, SRZ ;  /* 0x0000000000067805 */ /* 0x000fc8000001ff00 */
[----:B------:R-:W-:-:S04]  /*2400*/  FMUL.FTZ R0, R0, 1 ;  /* 0x3f80000000007820 */ /* 0x000fc80000410000 */
[----:B------:R-:W0:Y:S02]  /*2410*/  F2F.F64.F32 R4, R0 ;  /* 0x0000000000047310 */ /* 0x000e240000201800 */
[----:B0-----:R0:W-:Y:S01]  /*2420*/  STG.E.128 [R16.64], R4 ;  /* 0x0000000410007986 */ /* 0x0011e2000c101d24 */
[----:B------:R-:W-:Y:S05]  /*2430*/  BRA `(.L_x_2828) ;  /* 0x00000a0000007947 */ /* 0x000fea0003800000 */
.L_x_2836:
        /* <DEDUP_REMOVED lines=21> */
.L_x_2841:
[----:B------:R-:W-:Y:S05]  /*2590*/  BSYNC B0 ;  /* 0x0000000000007941 */ /* 0x000fea0003800000 */
.L_x_2840:
[----:B------:R-:W-:-:S05]  /*25a0*/  LOP3.LUT R3, R0, R3, RZ, 0xfc, !PT ;  /* 0x0000000300037212 */ /* 0x000fca00078efcff */
[----:B------:R0:W-:Y:S01]  /*25b0*/  STG.E.U8 [R16.64], R3 ;  /* 0x0000000310007986 */ /* 0x0001e2000c101124 */
[----:B------:R-:W-:Y:S05]  /*25c0*/  BRA `(.L_x_2828) ;  /* 0x0000087000007947 */ /* 0x000fea0003800000 */
.L_x_2839:
        /* <DEDUP_REMOVED lines=13> */
.L_x_2843:
[----:B------:R-:W-:Y:S01]  /*26a0*/  IMAD.MOV.U32 R0, RZ, RZ, 0x7f ;  /* 0x0000007fff007424 */ /* 0x000fe200078e00ff */
[----:B------:R-:W-:-:S04]  /*26b0*/  ISETP.GT.U32.AND P0, PT, R2, 0x7f800000, PT ;  /* 0x7f8000000200780c */ /* 0x000fc80003f04070 */
[----:B------:R-:W-:-:S04]  /*26c0*/  SEL R0, R0, 0x7c, P0 ;  /* 0x0000007c00007807 */ /* 0x000fc80000000000 */
.L_x_2844:
[----:B------:R-:W-:Y:S05]  /*26d0*/  BSYNC B0 ;  /* 0x0000000000007941 */ /* 0x000fea0003800000 */
.L_x_2842:
[----:B------:R-:W-:-:S04]  /*26e0*/  LOP3.LUT R2, R3, 0x80000000, RZ, 0xc0, !PT ;  /* 0x8000000003027812 */ /* 0x000fc800078ec0ff */
[----:B------:R-:W-:-:S04]  /*26f0*/  SHF.R.U32.HI R3, RZ, 0x18, R2 ;  /* 0x00000018ff037819 */ /* 0x000fc80000011602 */
[----:B------:R-:W-:-:S05]  /*2700*/  LOP3.LUT R3, R0, R3, RZ, 0xfc, !PT ;  /* 0x0000000300037212 */ /* 0x000fca00078efcff */
[----:B------:R0:W-:Y:S01]  /*2710*/  STG.E.U8 [R16.64], R3 ;  /* 0x0000000310007986 */ /* 0x0001e2000c101124 */
[----:B------:R-:W-:Y:S05]  /*2720*/  BRA `(.L_x_2828) ;  /* 0x0000071000007947 */ /* 0x000fea0003800000 */
.L_x_2838:
[----:B------:R-:W-:-:S05]  /*2730*/  HADD2.F32 R0, -RZ, R0.H0_H0 ;  /* 0x20000000ff007230 */ /* 0x000fca0000004100 */
[----:B------:R-:W-:-:S05]  /*2740*/  F2FP.BF16.PACK_AB R0, RZ, R0 ;  /* 0x00000000ff00723e */ /* 0x000fca00000010ff */
[----:B------:R0:W-:Y:S01]  /*2750*/  STG.E.U16 [R16.64], R0 ;  /* 0x0000000010007986 */ /* 0x0001e2000c101524 */
[----:B------:R-:W-:Y:S05]  /*2760*/  BRA `(.L_x_2828) ;  /* 0x000006d000007947 */ /* 0x000fea0003800000 */
.L_x_2835:
        /* <DEDUP_REMOVED lines=12> */
.L_x_2847:
        /* <DEDUP_REMOVED lines=17> */
.L_x_2850:
[----:B------:R-:W-:-:S04]  /*2940*/  LOP3.LUT R2, R3, 0x80000000, RZ, 0xc0, !PT ;  /* 0x8000000003027812 */ /* 0x000fc800078ec0ff */
[----:B------:R-:W-:-:S04]  /*2950*/  SHF.R.U32.HI R3, RZ, 0x18, R2 ;  /* 0x00000018ff037819 */ /* 0x000fc80000011602 */
[----:B------:R-:W-:-:S04]  /*2960*/  LOP3.LUT R0, R0, R3, RZ, 0xfc, !PT ;  /* 0x0000000300007212 */ /* 0x000fc800078efcff */
[----:B------:R-:W-:Y:S02]  /*2970*/  PRMT R8, R0, 0x7610, R8 ;  /* 0x0000761000087816 */ /* 0x000fe40000000008 */
.L_x_2849:
[----:B------:R-:W-:Y:S05]  /*2980*/  BSYNC B0 ;  /* 0x0000000000007941 */ /* 0x000fea0003800000 */
.L_x_2848:
[----:B------:R0:W-:Y:S01]  /*2990*/  STG.E.U8 [R16.64], R8 ;  /* 0x0000000810007986 */ /* 0x0001e2000c101124 */
[----:B------:R-:W-:Y:S05]  /*29a0*/  BRA `(.L_x_2828) ;  /* 0x0000049000007947 */ /* 0x000fea0003800000 */
.L_x_2846:
        /* <DEDUP_REMOVED lines=17> */
.L_x_2853:
[----:B------:R-:W-:-:S04]  /*2ac0*/  LOP3.LUT R2, R3, 0x80000000, RZ, 0xc0, !PT ;  /* 0x8000000003027812 */ /* 0x000fc800078ec0ff */
[----:B------:R-:W-:-:S04]  /*2ad0*/  SHF.R.U32.HI R3, RZ, 0x18, R2 ;  /* 0x00000018ff037819 */ /* 0x000fc80000011602 */
[----:B------:R-:W-:-:S04]  /*2ae0*/  LOP3.LUT R0, R0, R3, RZ, 0xfc, !PT ;  /* 0x0000000300007212 */ /* 0x000fc800078efcff */
[----:B------:R-:W-:Y:S02]  /*2af0*/  PRMT R8, R0, 0x7610, R8 ;  /* 0x0000761000087816 */ /* 0x000fe40000000008 */
.L_x_2852:
[----:B------:R-:W-:Y:S05]  /*2b00*/  BSYNC B0 ;  /* 0x0000000000007941 */ /* 0x000fea0003800000 */
.L_x_2851:
[----:B------:R0:W-:Y:S01]  /*2b10*/  STG.E.U8 [R16.64], R8 ;  /* 0x0000000810007986 */ /* 0x0001e2000c101124 */
[----:B------:R-:W-:Y:S05]  /*2b20*/  BRA `(.L_x_2828) ;  /* 0x0000031000007947 */ /* 0x000fea0003800000 */
.L_x_2845:
        /* <DEDUP_REMOVED lines=22> */
.L_x_2827:
        /* <DEDUP_REMOVED lines=20> */
.L_x_2855:
[----:B------:R-:W-:-:S06]  /*2dd0*/  HADD2.F32 R2, -RZ, R0.H0_H0 ;  /* 0x20000000ff027230 */ /* 0x000fcc0000004100 */
[----:B------:R-:W0:Y:S02]  /*2de0*/  F2I.U64.TRUNC R2, R2 ;  /* 0x0000000200027311 */ /* 0x000e24000020d800 */
[----:B0-----:R0:W-:Y:S01]  /*2df0*/  STG.E.64 [R16.64], R2 ;  /* 0x0000000210007986 */ /* 0x0011e2000c101b24 */
[----:B------:R-:W-:Y:S05]  /*2e00*/  BRA `(.L_x_2828) ;  /* 0x0000003000007947 */ /* 0x000fea0003800000 */
.L_x_2854:
[----:B------:R-:W-:-:S04]  /*2e10*/  HADD2.F32 R0, -RZ, R0.H0_H0 ;  /* 0x20000000ff007230 */ /* 0x000fc80000004100 */
[----:B------:R-:W0:Y:S02]  /*2e20*/  F2I.FTZ.U32.TRUNC.NTZ R3, R0 ;  /* 0x0000000000037305 */ /* 0x000e24000021f000 */
[----:B0-----:R0:W-:Y:S02]  /*2e30*/  STG.E [R16.64], R3 ;  /* 0x0000000310007986 */ /* 0x0011e4000c101924 */
.L_x_2828:
[----:B------:R-:W-:-:S05]  /*2e40*/  IMAD R18, R18, 0x200, R23 ;  /* 0x0000020012127824 */ /* 0x000fca00078e0217 */
[----:B------:R-:W-:Y:S02]  /*2e50*/  IADD3 R19, R18, 0x80, RZ ;  /* 0x0000008012137810 */ /* 0x000fe40007ffe0ff */
.L_x_2789:
[----:B------:R-:W-:Y:S05]  /*2e60*/  BSYNC B6 ;  /* 0x0000000000067941 */ /* 0x000fea0003800000 */
.L_x_2788:
        /* <DEDUP_REMOVED lines=231> */
.L_x_2858:
        /* <DEDUP_REMOVED lines=20> */
.L_x_2862:
[----:B------:R-:W2:Y:S02]  /*3e20*/  LDG.E.U8 R2, [R2.64] ;  /* 0x0000002402027981 */ /* 0x000ea4000c1e1100 */
[----:B--2---:R-:W0:Y:S02]  /*3e30*/  I2F.U16 R0, R2 ;  /* 0x0000000200007306 */ /* 0x004e240000101000 */
[----:B0-----:R-:W-:Y:S01]  /*3e40*/  F2FP.PACK_AB R0, RZ, R0 ;  /* 0x00000000ff00723e */ /* 0x001fe200000000ff */
[----:B------:R-:W-:Y:S05]  /*3e50*/  BRA `(.L_x_2864) ;  /* 0x00000e1000007947 */ /* 0x000fea0003800000 */
.L_x_2861:
        /* <DEDUP_REMOVED lines=10> */
.L_x_2866:
[----:B------:R-:W2:Y:S02]  /*3f00*/  LDG.E R2, [R2.64] ;  /* 0x0000002402027981 */ /* 0x000ea4000c1e1900 */
[----:B--2---:R-:W0:Y:S02]  /*3f10*/  I2F R0, R2 ;  /* 0x0000000200007306 */ /* 0x004e240000201400 */
[----:B0-----:R-:W-:Y:S01]  /*3f20*/  F2FP.PACK_AB R0, RZ, R0 ;  /* 0x00000000ff00723e */ /* 0x001fe200000000ff */
[----:B------:R-:W-:Y:S05]  /*3f30*/  BRA `(.L_x_2864) ;  /* 0x00000d3000007947 */ /* 0x000fea0003800000 */
.L_x_2865:
[----:B------:R-:W2:Y:S02]  /*3f40*/  LDG.E.U16 R2, [R2.64] ;  /* 0x0000002402027981 */ /* 0x000ea4000c1e1500 */
[----:B--2---:R-:W0:Y:S02]  /*3f50*/  I2F.S16 R0, R2 ;  /* 0x0000000200007306 */ /* 0x004e240000101400 */
[----:B0-----:R-:W-:Y:S01]  /*3f60*/  F2FP.PACK_AB R0, RZ, R0 ;  /* 0x00000000ff00723e */ /* 0x001fe200000000ff */
[----:B------:R-:W-:Y:S05]  /*3f70*/  BRA `(.L_x_2864) ;  /* 0x00000cf000007947 */ /* 0x000fea0003800000 */
.L_x_2860:
        /* <DEDUP_REMOVED lines=9> */
.L_x_2868:
[----:B------:R0:W5:Y:S01]  /*4010*/  LDG.E.U16 R0, [R2.64] ;  /* 0x0000002402007981 */ /* 0x000162000c1e1500 */
[----:B------:R-:W-:Y:S05]  /*4020*/  BRA `(.L_x_2864) ;  /* 0x00000c4000007947 */ /* 0x000fea0003800000 */
.L_x_2867:
        /* <DEDUP_REMOVED lines=9> */
.L_x_2870:
[----:B------:R0:W5:Y:S01]  /*40c0*/  LDG.E.U16 R0, [R2.64] ;  /* 0x0000002402007981 */ /* 0x000162000c1e1500 */
[----:B------:R-:W-:Y:S05]  /*40d0*/  BRA `(.L_x_2864) ;  /* 0x00000b9000007947 */ /* 0x000fea0003800000 */
.L_x_2869:
[----:B------:R-:W2:Y:S02]  /*40e0*/  LDG.E.64 R2, [R2.64] ;  /* 0x0000002402027981 */ /* 0x000ea4000c1e1b00 */
[----:B--2---:R-:W0:Y:S01]  /*40f0*/  F2F.F32.F64 R0, R2 ;  /* 0x0000000200007310 */ /* 0x004e220000301000 */
[----:B------:R-:W0:-:S14]  /*4100*/  DSETP.GEU.AND P0, PT, |R2|, c[0x2][0x0], PT ;  /* 0x008000000200762a */ /* 0x000e1c0003f0e200 */
[----:B0-----:R-:W-:-:S05]  /*4110*/  @!P0 FMUL R0, R0, 1.175494350822287508e-38 ;  /* 0x0080000000008820 */ /* 0x001fca0000400000 */
[----:B------:R-:W-:Y:S01]  /*4120*/  F2FP.PACK_AB R0, RZ, R0 ;  /* 0x00000000ff00723e */ /* 0x000fe200000000ff */
[----:B------:R-:W-:Y:S05]  /*4130*/  BRA `(.L_x_2864) ;  /* 0x00000b3000007947 */ /* 0x000fea0003800000 */
.L_x_2859:
        /* <DEDUP_REMOVED lines=13> */
.L_x_2873:
[----:B------:R-:W2:Y:S02]  /*4210*/  LDG.E.64 R2, [R2.64] ;  /* 0x0000002402027981 */ /* 0x000ea4000c1e1b00 */
[----:B--2---:R-:W0:Y:S01]  /*4220*/  F2F.F32.F64 R0, R2 ;  /* 0x0000000200007310 */ /* 0x004e220000301000 */
[----:B------:R-:W0:-:S14]  /*4230*/  DSETP.GEU.AND P0, PT, |R2|, c[0x2][0x0], PT ;  /* 0x008000000200762a */ /* 0x000e1c0003f0e200 */
[----:B0-----:R-:W-:-:S05]  /*4240*/  @!P0 FMUL R0, R0, 1.175494350822287508e-38 ;  /* 0x0080000000008820 */ /* 0x001fca0000400000 */
[----:B------:R-:W-:Y:S01]  /*4250*/  F2FP.PACK_AB R0, RZ, R0 ;  /* 0x00000000ff00723e */ /* 0x000fe200000000ff */
[----:B------:R-:W-:Y:S05]  /*4260*/  BRA `(.L_x_2864) ;  /* 0x00000a0000007947 */ /* 0x000fea0003800000 */
.L_x_2872:
        /* <DEDUP_REMOVED lines=28> */
.L_x_2875:
        /* <DEDUP_REMOVED lines=15> */
.L_x_2874:
[----:B------:R-:W2:Y:S02]  /*4520*/  LDG.E.U16 R0, [R2.64] ;  /* 0x0000002402007981 */ /* 0x000ea4000c1e1500 */
[----:B--2---:R-:W-:-:S04]  /*4530*/  PRMT R0, RZ, 0x5410, R0 ;  /* 0x00005410ff007816 */ /* 0x004fc80000000000 */
[----:B------:R-:W-:Y:S01]  /*4540*/  F2FP.PACK_AB R0, RZ, R0 ;  /* 0x00000000ff00723e */ /* 0x000fe200000000ff */
[----:B------:R-:W-:Y:S05]  /*4550*/  BRA `(.L_x_2864) ;  /* 0x0000071000007947 */ /* 0x000fea0003800000 */
.L_x_2871:
        /* <DEDUP_REMOVED lines=12> */
.L_x_2878:
        /* <DEDUP_REMOVED lines=21> */
.L_x_2882:
[----:B------:R-:W-:Y:S05]  /*4770*/  BSYNC B1 ;  /* 0x0000000000017941 */ /* 0x000fea0003800000 */
.L_x_2881:
[----:B------:R-:W-:Y:S01]  /*4780*/  LEA R3, R0, 0x3b800000, 0x17 ;  /* 0x3b80000000037811 */ /* 0x000fe200078eb8ff */
[----:B------:R-:W-:-:S05]  /*4790*/  IMAD.SHL.U32 R0, R2, 0x100000, RZ ;  /* 0x0010000002007824 */ /* 0x000fca00078e00ff */
[----:B------:R-:W-:Y:S02]  /*47a0*/  LOP3.LUT R0, R3, R0, R4, 0xfe, !PT ;  /* 0x0000000003007212 */ /* 0x000fe400078efe04 */
.L_x_2880:
[----:B------:R-:W-:Y:S05]  /*47b0*/  BSYNC B0 ;  /* 0x0000000000007941 */ /* 0x000fea0003800000 */
.L_x_2879:
[----:B------:R-:W-:Y:S01]  /*47c0*/  F2FP.PACK_AB R0, RZ, R0 ;  /* 0x00000000ff00723e */ /* 0x000fe200000000ff */
[----:B------:R-:W-:Y:S05]  /*47d0*/  BRA `(.L_x_2864) ;  /* 0x0000049000007947 */ /* 0x000fea0003800000 */
.L_x_2877:
        /* <DEDUP_REMOVED lines=21> */
.L_x_2886:
[----:B------:R-:W-:Y:S05]  /*4930*/  BSYNC B1 ;  /* 0x0000000000017941 */ /* 0x000fea0003800000 */
.L_x_2885:
[----:B------:R-:W-:Y:S01]  /*4940*/  LEA R3, R0, 0x37800000, 0x17 ;  /* 0x3780000000037811 */ /* 0x000fe200078eb8ff */
[----:B------:R-:W-:-:S05]  /*4950*/  IMAD.SHL.U32 R0, R2, 0x200000, RZ ;  /* 0x0020000002007824 */ /* 0x000fca00078e00ff */
[----:B------:R-:W-:Y:S02]  /*4960*/  LOP3.LUT R0, R3, R0, R4, 0xfe, !PT ;  /* 0x0000000003007212 */ /* 0x000fe400078efe04 */
.L_x_2884:
[----:B------:R-:W-:Y:S05]  /*4970*/  BSYNC B0 ;  /* 0x0000000000007941 */ /* 0x000fea0003800000 */
.L_x_2883:
[----:B------:R-:W-:Y:S01]  /*4980*/  F2FP.PACK_AB R0, RZ, R0 ;  /* 0x00000000ff00723e */ /* 0x000fe200000000ff */
[----:B------:R-:W-:Y:S05]  /*4990*/  BRA `(.L_x_2864) ;  /* 0x000002d000007947 */ /* 0x000fea0003800000 */
.L_x_2876:
        /* <DEDUP_REMOVED lines=14> */
.L_x_2890:
[----:B------:R-:W-:Y:S05]  /*4a80*/  BSYNC B0 ;  /* 0x0000000000007941 */ /* 0x000fea0003800000 */
.L_x_2889:
[----:B------:R-:W-:Y:S01]  /*4a90*/  F2FP.PACK_AB R0, RZ, R0 ;  /* 0x00000000ff00723e */ /* 0x000fe200000000ff */
[----:B------:R-:W-:Y:S05]  /*4aa0*/  BRA `(.L_x_2864) ;  /* 0x000001c000007947 */ /* 0x000fea0003800000 */
.L_x_2863:
        /* <DEDUP_REMOVED lines=21> */
.L_x_2888:
[----:B------:R-:W2:Y:S02]  /*4c00*/  LDG.E.64 R2, [R2.64] ;  /* 0x0000002402027981 */ /* 0x000ea4000c1e1b00 */
[----:B--2---:R-:W0:Y:S02]  /*4c10*/  I2F.U64 R0, R2 ;  /* 0x0000000200007312 */ /* 0x004e240000301000 */
[----:B0-----:R-:W-:Y:S01]  /*4c20*/  F2FP.PACK_AB R0, RZ, R0 ;  /* 0x00000000ff00723e */ /* 0x001fe200000000ff */
[----:B------:R-:W-:Y:S05]  /*4c30*/  BRA `(.L_x_2864) ;  /* 0x0000003000007947 */ /* 0x000fea0003800000 */
.L_x_2887:
[----:B------:R-:W2:Y:S02]  /*4c40*/  LDG.E R2, [R2.64] ;  /* 0x0000002402027981 */ /* 0x000ea4000c1e1900 */
[----:B--2---:R-:W0:Y:S02]  /*4c50*/  I2F.U32 R0, R2 ;  /* 0x0000000200007306 */ /* 0x004e240000201000 */
[----:B0-----:R-:W-:-:S06]  /*4c60*/  F2FP.PACK_AB R0, RZ, R0 ;  /* 0x00000000ff00723e */ /* 0x001fcc00000000ff */
.L_x_2864:
        /* <DEDUP_REMOVED lines=22> */
.L_x_2894:
[----:B------:R-:W-:-:S06]  /*4dd0*/  HADD2.F32 R3, -RZ, R0.H0_H0 ;  /* 0x20000000ff037230 */ /* 0x000fcc0000004100 */
[----:B------:R-:W0:Y:S02]  /*4de0*/  F2I.S64.TRUNC R2, R3 ;  /* 0x0000000300027311 */ /* 0x000e24000020d900 */
[----:B0-----:R0:W-:Y:S01]  /*4df0*/  STG.E.U8 [R16.64], R2 ;  /* 0x0000000210007986 */ /* 0x0011e2000c101124 */
[----:B------:R-:W-:Y:S05]  /*4e00*/  BRA `(.L_x_2896) ;  /* 0x00000e4000007947 */ /* 0x000fea0003800000 */
.L_x_2893:
        /* <DEDUP_REMOVED lines=10> */
.L_x_2898:
[----:B------:R-:W-:-:S04]  /*4eb0*/  HADD2.F32 R0, -RZ, R0.H0_H0 ;  /* 0x20000000ff007230 */ /* 0x000fc80000004100 */
[----:B------:R-:W0:Y:S02]  /*4ec0*/  F2I.FTZ.TRUNC.NTZ R3, R0 ;  /* 0x0000000000037305 */ /* 0x000e24000021f100 */
[----:B0-----:R0:W-:Y:S01]  /*4ed0*/  STG.E [R16.64], R3 ;  /* 0x0000000310007986 */ /* 0x0011e2000c101924 */
[----:B------:R-:W-:Y:S05]  /*4ee0*/  BRA `(.L_x_2896) ;  /* 0x00000d6000007947 */ /* 0x000fea0003800000 */
.L_x_2897:
[----:B------:R-:W-:-:S04]  /*4ef0*/  HADD2.F32 R0, -RZ, R0.H0_H0 ;  /* 0x20000000ff007230 */ /* 0x000fc80000004100 */
[----:B------:R-:W0:Y:S02]  /*4f00*/  F2I.FTZ.TRUNC.NTZ R3, R0 ;  /* 0x0000000000037305 */ /* 0x000e24000021f100 */
[----:B0-----:R0:W-:Y:S01]  /*4f10*/  STG.E.U16 [R16.64], R3 ;  /* 0x0000000310007986 */ /* 0x0011e2000c101524 */
[----:B------:R-:W-:Y:S05]  /*4f20*/  BRA `(.L_x_2896) ;  /* 0x00000d2000007947 */ /* 0x000fea0003800000 */
.L_x_2892:
        /* <DEDUP_REMOVED lines=9> */
.L_x_2900:
[----:B------:R0:W-:Y:S01]  /*4fc0*/  STG.E.U16 [R16.64], R0 ;  /* 0x0000000010007986 */ /* 0x0001e2000c101524 */
[----:B------:R-:W-:Y:S05]  /*4fd0*/  BRA `(.L_x_2896) ;  /* 0x00000c7000007947 */ /* 0x000fea0003800000 */
.L_x_2899:
        /* <DEDUP_REMOVED lines=10> */
.L_x_2902:
[----:B------:R-:W-:-:S05]  /*5080*/  HADD2.F32 R0, -RZ, R0.H0_H0 ;  /* 0x20000000ff007230 */ /* 0x000fca0000004100 */
[----:B------:R-:W-:-:S04]  /*5090*/  F2FP.PACK_AB R0, RZ, R0 ;  /* 0x00000000ff00723e */ /* 0x000fc800000000ff */
[----:B------:R-:W-:-:S05]  /*50a0*/  PRMT R0, R0, 0x5410, RZ ;  /* 0x0000541000007816 */ /* 0x000fca00000000ff */
[----:B------:R0:W-:Y:S01]  /*50b0*/  STG.E [R16.64], R0 ;  /* 0x0000000010007986 */ /* 0x0001e2000c101924 */
[----:B------:R-:W-:Y:S05]  /*50c0*/  BRA `(.L_x_2896) ;  /* 0x00000b8000007947 */ /* 0x000fea0003800000 */
.L_x_2901:
[----:B------:R-:W-:-:S05]  /*50d0*/  HADD2.F32 R2, -RZ, R0.H0_H0 ;  /* 0x20000000ff027230 */ /* 0x000fca0000004100 */
[----:B------:R-:W-:-:S06]  /*50e0*/  FMUL.FTZ R2, R2, 1 ;  /* 0x3f80000002027820 */ /* 0x000fcc0000410000 */
[----:B------:R-:W0:Y:S02]  /*50f0*/  F2F.F64.F32 R2, R2 ;  /* 0x0000000200027310 */ /* 0x000e240000201800 */
[----:B0-----:R0:W-:Y:S01]  /*5100*/  STG.E.64 [R16.64], R2 ;  /* 0x0000000210007986 */ /* 0x0011e2000c101b24 */
[----:B------:R-:W-:Y:S05]  /*5110*/  BRA `(.L_x_2896) ;  /* 0x00000b3000007947 */ /* 0x000fea0003800000 */
.L_x_2891:
        /* <DEDUP_REMOVED lines=13> */
.L_x_2905:
[----:B------:R-:W-:Y:S01]  /*51f0*/  HADD2.F32 R0, -RZ, R0.H0_H0 ;  /* 0x20000000ff007230 */ /* 0x000fe20000004100 */
[----:B------:R-:W-:-:S04]  /*5200*/  CS2R R6, SRZ ;  /* 0x0000000000067805 */ /* 0x000fc8000001ff00 */
[----:B------:R-:W-:-:S04]  /*5210*/  FMUL.FTZ R0, R0, 1 ;  /* 0x3f80000000007820 */ /* 0x000fc80000410000 */
[----:B------:R-:W0:Y:S02]  /*5220*/  F2F.F64.F32 R4, R0 ;  /* 0x0000000000047310 */ /* 0x000e240000201800 */
[----:B0-----:R0:W-:Y:S01]  /*5230*/  STG.E.128 [R16.64], R4 ;  /* 0x0000000410007986 */ /* 0x0011e2000c101d24 */
[----:B------:R-:W-:Y:S05]  /*5240*/  BRA `(.L_x_2896) ;  /* 0x00000a0000007947 */ /* 0x000fea0003800000 */
.L_x_2904:
        /* <DEDUP_REMOVED lines=21> */
.L_x_2909:
[----:B------:R-:W-:Y:S05]  /*53a0*/  BSYNC B0 ;  /* 0x0000000000007941 */ /* 0x000fea0003800000 */
.L_x_2908:
[----:B------:R-:W-:-:S05]  /*53b0*/  LOP3.LUT R3, R0, R3, RZ, 0xfc, !PT ;  /* 0x0000000300037212 */ /* 0x000fca00078efcff */
[----:B------:R0:W-:Y:S01]  /*53c0*/  STG.E.U8 [R16.64], R3 ;  /* 0x0000000310007986 */ /* 0x0001e2000c101124 */
[----:B------:R-:W-:Y:S05]  /*53d0*/  BRA `(.L_x_2896) ;  /* 0x0000087000007947 */ /* 0x000fea0003800000 */
.L_x_2907:
        /* <DEDUP_REMOVED lines=13> */
.L_x_2911:
[----:B------:R-:W-:Y:S01]  /*54b0*/  IMAD.MOV.U32 R0, RZ, RZ, 0x7f ;  /* 0x0000007fff007424 */ /* 0x000fe200078e00ff */
[----:B------:R-:W-:-:S04]  /*54c0*/  ISETP.GT.U32.AND P0, PT, R2, 0x7f800000, PT ;  /* 0x7f8000000200780c */ /* 0x000fc80003f04070 */
[----:B------:R-:W-:-:S04]  /*54d0*/  SEL R0, R0, 0x7c, P0 ;  /* 0x0000007c00007807 */ /* 0x000fc80000000000 */
.L_x_2912:
[----:B------:R-:W-:Y:S05]  /*54e0*/  BSYNC B0 ;  /* 0x0000000000007941 */ /* 0x000fea0003800000 */
.L_x_2910:
[----:B------:R-:W-:-:S04]  /*54f0*/  LOP3.LUT R2, R3, 0x80000000, RZ, 0xc0, !PT ;  /* 0x8000000003027812 */ /* 0x000fc800078ec0ff */
[----:B------:R-:W-:-:S04]  /*5500*/  SHF.R.U32.HI R3, RZ, 0x18, R2 ;  /* 0x00000018ff037819 */ /* 0x000fc80000011602 */
[----:B------:R-:W-:-:S05]  /*5510*/  LOP3.LUT R3, R0, R3, RZ, 0xfc, !PT ;  /* 0x0000000300037212 */ /* 0x000fca00078efcff */
[----:B------:R0:W-:Y:S01]  /*5520*/  STG.E.U8 [R16.64], R3 ;  /* 0x0000000310007986 */ /* 0x0001e2000c101124 */
[----:B------:R-:W-:Y:S05]  /*5530*/  BRA `(.L_x_2896) ;  /* 0x0000071000007947 */ /* 0x000fea0003800000 */
.L_x_2906:
[----:B------:R-:W-:-:S05]  /*5540*/  HADD2.F32 R0, -RZ, R0.H0_H0 ;  /* 0x20000000ff007230 */ /* 0x000fca0000004100 */
[----:B------:R-:W-:-:S05]  /*5550*/  F2FP.BF16.PACK_AB R0, RZ, R0 ;  /* 0x00000000ff00723e */ /* 0x000fca00000010ff */
[----:B------:R0:W-:Y:S01]  /*5560*/  STG.E.U16 [R16.64], R0 ;  /* 0x0000000010007986 */ /* 0x0001e2000c101524 */
[----:B------:R-:W-:Y:S05]  /*5570*/  BRA `(.L_x_2896) ;  /* 0x000006d000007947 */ /* 0x000fea0003800000 */
.L_x_2903:
        /* <DEDUP_REMOVED lines=12> */
.L_x_2915:
        /* <DEDUP_REMOVED lines=17> */
.L_x_2918:
[----:B------:R-:W-:-:S04]  /*5750*/  LOP3.LUT R2, R3, 0x80000000, RZ, 0xc0, !PT ;  /* 0x8000000003027812 */ /* 0x000fc800078ec0ff */
[----:B------:R-:W-:-:S04]  /*5760*/  SHF.R.U32.HI R3, RZ, 0x18, R2 ;  /* 0x00000018ff037819 */ /* 0x000fc80000011602 */
[----:B------:R-:W-:-:S04]  /*5770*/  LOP3.LUT R0, R0, R3, RZ, 0xfc, !PT ;  /* 0x0000000300007212 */ /* 0x000fc800078efcff */
[----:B------:R-:W-:Y:S02]  /*5780*/  PRMT R8, R0, 0x7610, R8 ;  /* 0x0000761000087816 */ /* 0x000fe40000000008 */
.L_x_2917:
[----:B------:R-:W-:Y:S05]  /*5790*/  BSYNC B0 ;  /* 0x0000000000007941 */ /* 0x000fea0003800000 */
.L_x_2916:
[----:B------:R0:W-:Y:S01]  /*57a0*/  STG.E.U8 [R16.64], R8 ;  /* 0x0000000810007986 */ /* 0x0001e2000c101124 */
[----:B------:R-:W-:Y:S05]  /*57b0*/  BRA `(.L_x_2896) ;  /* 0x0000049000007947 */ /* 0x000fea0003800000 */
.L_x_2914:
        /* <DEDUP_REMOVED lines=17> */
.L_x_2921:
[----:B------:R-:W-:-:S04]  /*58d0*/  LOP3.LUT R2, R3, 0x80000000, RZ, 0xc0, !PT ;  /* 0x8000000003027812 */ /* 0x000fc800078ec0ff */
[----:B------:R-:W-:-:S04]  /*58e0*/  SHF.R.U32.HI R3, RZ, 0x18, R2 ;  /* 0x00000018ff037819 */ /* 0x000fc80000011602 */
[----:B------:R-:W-:-:S04]  /*58f0*/  LOP3.LUT R0, R0, R3, RZ, 0xfc, !PT ;  /* 0x0000000300007212 */ /* 0x000fc800078efcff */
[----:B------:R-:W-:Y:S02]  /*5900*/  PRMT R8, R0, 0x7610, R8 ;  /* 0x0000761000087816 */ /* 0x000fe40000000008 */
.L_x_2920:
[----:B------:R-:W-:Y:S05]  /*5910*/  BSYNC B0 ;  /* 0x0000000000007941 */ /* 0x000fea0003800000 */
.L_x_2919:
[----:B------:R0:W-:Y:S01]  /*5920*/  STG.E.U8 [R16.64], R8 ;  /* 0x0000000810007986 */ /* 0x0001e2000c101124 */
[----:B------:R-:W-:Y:S05]  /*5930*/  BRA `(.L_x_2896) ;  /* 0x0000031000007947 */ /* 0x000fea0003800000 */
.L_x_2913:
        /* <DEDUP_REMOVED lines=22> */
.L_x_2895:
        /* <DEDUP_REMOVED lines=20> */
.L_x_2923:
[----:B------:R-:W-:-:S06]  /*5be0*/  HADD2.F32 R2, -RZ, R0.H0_H0 ;  /* 0x20000000ff027230 */ /* 0x000fcc0000004100 */
[----:B------:R-:W0:Y:S02]  /*5bf0*/  F2I.U64.TRUNC R2, R2 ;  /* 0x0000000200027311 */ /* 0x000e24000020d800 */
[----:B0-----:R0:W-:Y:S01]  /*5c00*/  STG.E.64 [R16.64], R2 ;  /* 0x0000000210007986 */ /* 0x0011e2000c101b24 */
[----:B------:R-:W-:Y:S05]  /*5c10*/  BRA `(.L_x_2896) ;  /* 0x0000003000007947 */ /* 0x000fea0003800000 */
.L_x_2922:
[----:B------:R-:W-:-:S04]  /*5c20*/  HADD2.F32 R0, -RZ, R0.H0_H0 ;  /* 0x20000000ff007230 */ /* 0x000fc80000004100 */
[----:B------:R-:W0:Y:S02]  /*5c30*/  F2I.FTZ.U32.TRUNC.NTZ R3, R0 ;  /* 0x0000000000037305 */ /* 0x000e24000021f000 */
[----:B0-----:R0:W-:Y:S02]  /*5c40*/  STG.E [R16.64], R3 ;  /* 0x0000000310007986 */ /* 0x0011e4000c101924 */
.L_x_2896:
        /* <DEDUP_REMOVED lines=231> */
.L_x_2924:
        /* <DEDUP_REMOVED lines=20> */
.L_x_2928:
[----:B------:R-:W2:Y:S02]  /*6c00*/  LDG.E.U8 R2, [R2.64] ;  /* 0x0000002402027981 */ /* 0x000ea4000c1e1100 */
[----:B--2---:R-:W0:Y:S02]  /*6c10*/  I2F.U16 R0, R2 ;  /* 0x0000000200007306 */ /* 0x004e240000101000 */
[----:B0-----:R-:W-:Y:S01]  /*6c20*/  F2FP.PACK_AB R0, RZ, R0 ;  /* 0x00000000ff00723e */ /* 0x001fe200000000ff */
[----:B------:R-:W-:Y:S05]  /*6c30*/  BRA `(.L_x_2930) ;  /* 0x00000e1000007947 */ /* 0x000fea0003800000 */
.L_x_2927:
        /* <DEDUP_REMOVED lines=10> */
.L_x_2932:
[----:B------:R-:W2:Y:S02]  /*6ce0*/  LDG.E R2, [R2.64] ;  /* 0x0000002402027981 */ /* 0x000ea4000c1e1900 */
[----:B--2---:R-:W0:Y:S02]  /*6cf0*/  I2F R0, R2 ;  /* 0x0000000200007306 */ /* 0x004e240000201400 */
[----:B0-----:R-:W-:Y:S01]  /*6d00*/  F2FP.PACK_AB R0, RZ, R0 ;  /* 0x00000000ff00723e */ /* 0x001fe200000000ff */
[----:B------:R-:W-:Y:S05]  /*6d10*/  BRA `(.L_x_2930) ;  /* 0x00000d3000007947 */ /* 0x000fea0003800000 */
.L_x_2931:
[----:B------:R-:W2:Y:S02]  /*6d20*/  LDG.E.U16 R2, [R2.64] ;  /* 0x0000002402027981 */ /* 0x000ea4000c1e1500 */
[----:B--2---:R-:W0:Y:S02]  /*6d30*/  I2F.S16 R0, R2 ;  /* 0x0000000200007306 */ /* 0x004e240000101400 */
[----:B0-----:R-:W-:Y:S01]  /*6d40*/  F2FP.PACK_AB R0, RZ, R0 ;  /* 0x00000000ff00723e */ /* 0x001fe200000000ff */
[----:B------:R-:W-:Y:S05]  /*6d50*/  BRA `(.L_x_2930) ;  /* 0x00000cf000007947 */ /* 0x000fea0003800000 */
.L_x_2926:
        /* <DEDUP_REMOVED lines=9> */
.L_x_2934:
[----:B------:R0:W5:Y:S01]  /*6df0*/  LDG.E.U16 R0, [R2.64] ;  /* 0x0000002402007981 */ /* 0x000162000c1e1500 */
[----:B------:R-:W-:Y:S05]  /*6e00*/  BRA `(.L_x_2930) ;  /* 0x00000c4000007947 */ /* 0x000fea0003800000 */
.L_x_2933:
        /* <DEDUP_REMOVED lines=9> */
.L_x_2936:
[----:B------:R0:W5:Y:S01]  /*6ea0*/  LDG.E.U16 R0, [R2.64] ;  /* 0x0000002402007981 */ /* 0x000162000c1e1500 */
[----:B------:R-:W-:Y:S05]  /*6eb0*/  BRA `(.L_x_2930) ;  /* 0x00000b9000007947 */ /* 0x000fea0003800000 */
.L_x_2935:
[----:B------:R-:W2:Y:S02]  /*6ec0*/  LDG.E.64 R2, [R2.64] ;  /* 0x0000002402027981 */ /* 0x000ea4000c1e1b00 */
[----:B--2---:R-:W0:Y:S01]  /*6ed0*/  F2F.F32.F64 R0, R2 ;  /* 0x0000000200007310 */ /* 0x004e220000301000 */
[----:B------:R-:W0:-:S14]  /*6ee0*/  DSETP.GEU.AND P0, PT, |R2|, c[0x2][0x0], PT ;  /* 0x008000000200762a */ /* 0x000e1c0003f0e200 */
[----:B0-----:R-:W-:-:S05]  /*6ef0*/  @!P0 FMUL R0, R0, 1.175494350822287508e-38 ;  /* 0x0080000000008820 */ /* 0x001fca0000400000 */
[----:B------:R-:W-:Y:S01]  /*6f00*/  F2FP.PACK_AB R0, RZ, R0 ;  /* 0x00000000ff00723e */ /* 0x000fe200000000ff */
[----:B------:R-:W-:Y:S05]  /*6f10*/  BRA `(.L_x_2930) ;  /* 0x00000b3000007947 */ /* 0x000fea0003800000 */
.L_x_2925:
        /* <DEDUP_REMOVED lines=13> */
.L_x_2939:
[----:B------:R-:W2:Y:S02]  /*6ff0*/  LDG.E.64 R2, [R2.64] ;  /* 0x0000002402027981 */ /* 0x000ea4000c1e1b00 */
[----:B--2---:R-:W0:Y:S01]  /*7000*/  F2F.F32.F64 R0, R2 ;  /* 0x0000000200007310 */ /* 0x004e220000301000 */
[----:B------:R-:W0:-:S14]  /*7010*/  DSETP.GEU.AND P0, PT, |R2|, c[0x2][0x0], PT ;  /* 0x008000000200762a */ /* 0x000e1c0003f0e200 */
[----:B0-----:R-:W-:-:S05]  /*7020*/  @!P0 FMUL R0, R0, 1.175494350822287508e-38 ;  /* 0x0080000000008820 */ /* 0x001fca0000400000 */
[----:B------:R-:W-:Y:S01]  /*7030*/  F2FP.PACK_AB R0, RZ, R0 ;  /* 0x00000000ff00723e */ /* 0x000fe200000000ff */
[----:B------:R-:W-:Y:S05]  /*7040*/  BRA `(.L_x_2930) ;  /* 0x00000a0000007947 */ /* 0x000fea0003800000 */
.L_x_2938:
        /* <DEDUP_REMOVED lines=28> */
.L_x_2941:
        /* <DEDUP_REMOVED lines=15> */
.L_x_2940:
[----:B------:R-:W2:Y:S02]  /*7300*/  LDG.E.U16 R0, [R2.64] ;  /* 0x0000002402007981 */ /* 0x000ea4000c1e1500 */
[----:B--2---:R-:W-:-:S04]  /*7310*/  PRMT R0, RZ, 0x5410, R0 ;  /* 0x00005410ff007816 */ /* 0x004fc80000000000 */
[----:B------:R-:W-:Y:S01]  /*7320*/  F2FP.PACK_AB R0, RZ, R0 ;  /* 0x00000000ff00723e */ /* 0x000fe200000000ff */
[----:B------:R-:W-:Y:S05]  /*7330*/  BRA `(.L_x_2930) ;  /* 0x0000071000007947 */ /* 0x000fea0003800000 */
.L_x_2937:
        /* <DEDUP_REMOVED lines=12> */
.L_x_2944:
        /* <DEDUP_REMOVED lines=21> */
.L_x_2948:
[----:B------:R-:W-:Y:S05]  /*7550*/  BSYNC B1 ;  /* 0x0000000000017941 */ /* 0x000fea0003800000 */
.L_x_2947:
[----:B------:R-:W-:Y:S01]  /*7560*/  LEA R3, R0, 0x3b800000, 0x17 ;  /* 0x3b80000000037811 */ /* 0x000fe200078eb8ff */
[----:B------:R-:W-:-:S05]  /*7570*/  IMAD.SHL.U32 R0, R2, 0x100000, RZ ;  /* 0x0010000002007824 */ /* 0x000fca00078e00ff */
[----:B------:R-:W-:Y:S02]  /*7580*/  LOP3.LUT R0, R3, R0, R4, 0xfe, !PT ;  /* 0x0000000003007212 */ /* 0x000fe400078efe04 */
.L_x_2946:
[----:B------:R-:W-:Y:S05]  /*7590*/  BSYNC B0 ;  /* 0x0000000000007941 */ /* 0x000fea0003800000 */
.L_x_2945:
[----:B------:R-:W-:Y:S01]  /*75a0*/  F2FP.PACK_AB R0, RZ, R0 ;  /* 0x00000000ff00723e */ /* 0x000fe200000000ff */
[----:B------:R-:W-:Y:S05]  /*75b0*/  BRA `(.L_x_2930) ;  /* 0x0000049000007947 */ /* 0x000fea0003800000 */
.L_x_2943:
        /* <DEDUP_REMOVED lines=21> */
.L_x_2952:
[----:B------:R-:W-:Y:S05]  /*7710*/  BSYNC B1 ;  /* 0x0000000000017941 */ /* 0x000fea0003800000 */
.L_x_2951:
[----:B------:R-:W-:Y:S01]  /*7720*/  LEA R3, R0, 0x37800000, 0x17 ;  /* 0x3780000000037811 */ /* 0x000fe200078eb8ff */
[----:B------:R-:W-:-:S05]  /*7730*/  IMAD.SHL.U32 R0, R2, 0x200000, RZ ;  /* 0x0020000002007824 */ /* 0x000fca00078e00ff */
[----:B------:R-:W-:Y:S02]  /*7740*/  LOP3.LUT R0, R3, R0, R4, 0xfe, !PT ;  /* 0x0000000003007212 */ /* 0x000fe400078efe04 */
.L_x_2950:
[----:B------:R-:W-:Y:S05]  /*7750*/  BSYNC B0 ;  /* 0x0000000000007941 */ /* 0x000fea0003800000 */
.L_x_2949:
[----:B------:R-:W-:Y:S01]  /*7760*/  F2FP.PACK_AB R0, RZ, R0 ;  /* 0x00000000ff00723e */ /* 0x000fe200000000ff */
[----:B------:R-:W-:Y:S05]  /*7770*/  BRA `(.L_x_2930) ;  /* 0x000002d000007947 */ /* 0x000fea0003800000 */
.L_x_2942:
        /* <DEDUP_REMOVED lines=14> */
.L_x_2956:
[----:B------:R-:W-:Y:S05]  /*7860*/  BSYNC B0 ;  /* 0x0000000000007941 */ /* 0x000fea0003800000 */
.L_x_2955:
[----:B------:R-:W-:Y:S01]  /*7870*/  F2FP.PACK_AB R0, RZ, R0 ;  /* 0x00000000ff00723e */ /* 0x000fe200000000ff */
[----:B------:R-:W-:Y:S05]  /*7880*/  BRA `(.L_x_2930) ;  /* 0x000001c000007947 */ /* 0x000fea0003800000 */
.L_x_2929:
        /* <DEDUP_REMOVED lines=21> */
.L_x_2954:
[----:B------:R-:W2:Y:S02]  /*79e0*/  LDG.E.64 R2, [R2.64] ;  /* 0x0000002402027981 */ /* 0x000ea4000c1e1b00 */
[----:B--2---:R-:W0:Y:S02]  /*79f0*/  I2F.U64 R0, R2 ;  /* 0x0000000200007312 */ /* 0x004e240000301000 */
[----:B0-----:R-:W-:Y:S01]  /*7a00*/  F2FP.PACK_AB R0, RZ, R0 ;  /* 0x00000000ff00723e */ /* 0x001fe200000000ff */
[----:B------:R-:W-:Y:S05]  /*7a10*/  BRA `(.L_x_2930) ;  /* 0x0000003000007947 */ /* 0x000fea0003800000 */
.L_x_2953:
[----:B------:R-:W2:Y:S02]  /*7a20*/  LDG.E R2, [R2.64] ;  /* 0x0000002402027981 */ /* 0x000ea4000c1e1900 */
[----:B--2---:R-:W0:Y:S02]  /*7a30*/  I2F.U32 R0, R2 ;  /* 0x0000000200007306 */ /* 0x004e240000201000 */
[----:B0-----:R-:W-:-:S06]  /*7a40*/  F2FP.PACK_AB R0, RZ, R0 ;  /* 0x00000000ff00723e */ /* 0x001fcc00000000ff */
.L_x_2930:
        /* <DEDUP_REMOVED lines=22> */
.L_x_2960:
[----:B------:R-:W-:-:S06]  /*7bb0*/  HADD2.F32 R3, -RZ, R0.H0_H0 ;  /* 0x20000000ff037230 */ /* 0x000fcc0000004100 */
[----:B------:R-:W0:Y:S02]  /*7bc0*/  F2I.S64.TRUNC R2, R3 ;  /* 0x0000000300027311 */ /* 0x000e24000020d900 */
[----:B0-----:R0:W-:Y:S01]  /*7bd0*/  STG.E.U8 [R16.64], R2 ;  /* 0x0000000210007986 */ /* 0x0011e2000c101124 */
[----:B------:R-:W-:Y:S05]  /*7be0*/  BRA `(.L_x_2962) ;  /* 0x00000e4000007947 */ /* 0x000fea0003800000 */
.L_x_2959:
        /* <DEDUP_REMOVED lines=10> */
.L_x_2964:
[----:B------:R-:W-:-:S04]  /*7c90*/  HADD2.F32 R0, -RZ, R0.H0_H0 ;  /* 0x20000000ff007230 */ /* 0x000fc80000004100 */
[----:B------:R-:W0:Y:S02]  /*7ca0*/  F2I.FTZ.TRUNC.NTZ R3, R0 ;  /* 0x0000000000037305 */ /* 0x000e24000021f100 */
[----:B0-----:R0:W-:Y:S01]  /*7cb0*/  STG.E [R16.64], R3 ;  /* 0x0000000310007986 */ /* 0x0011e2000c101924 */
[----:B------:R-:W-:Y:S05]  /*7cc0*/  BRA `(.L_x_2962) ;  /* 0x00000d6000007947 */ /* 0x000fea0003800000 */
.L_x_2963:
[----:B------:R-:W-:-:S04]  /*7cd0*/  HADD2.F32 R0, -RZ, R0.H0_H0 ;  /* 0x20000000ff007230 */ /* 0x000fc80000004100 */
[----:B------:R-:W0:Y:S02]  /*7ce0*/  F2I.FTZ.TRUNC.NTZ R3, R0 ;  /* 0x0000000000037305 */ /* 0x000e24000021f100 */
[----:B0-----:R0:W-:Y:S01]  /*7cf0*/  STG.E.U16 [R16.64], R3 ;  /* 0x0000000310007986 */ /* 0x0011e2000c101524 */
[----:B------:R-:W-:Y:S05]  /*7d00*/  BRA `(.L_x_2962) ;  /* 0x00000d2000007947 */ /* 0x000fea0003800000 */
.L_x_2958:
        /* <DEDUP_REMOVED lines=9> */
.L_x_2966:
[----:B------:R0:W-:Y:S01]  /*7da0*/  STG.E.U16 [R16.64], R0 ;  /* 0x0000000010007986 */ /* 0x0001e2000c101524 */
[----:B------:R-:W-:Y:S05]  /*7db0*/  BRA `(.L_x_2962) ;  /* 0x00000c7000007947 */ /* 0x000fea0003800000 */
.L_x_2965:
        /* <DEDUP_REMOVED lines=10> */
.L_x_2968:
[----:B------:R-:W-:-:S05]  /*7e60*/  HADD2.F32 R0, -RZ, R0.H0_H0 ;  /* 0x20000000ff007230 */ /* 0x000fca0000004100 */
[----:B------:R-:W-:-:S04]  /*7e70*/  F2FP.PACK_AB R0, RZ, R0 ;  /* 0x00000000ff00723e */ /* 0x000fc800000000ff */
[----:B------:R-:W-:-:S05]  /*7e80*/  PRMT R0, R0, 0x5410, RZ ;  /* 0x0000541000007816 */ /* 0x000fca00000000ff */
[----:B------:R0:W-:Y:S01]  /*7e90*/  STG.E [R16.64], R0 ;  /* 0x0000000010007986 */ /* 0x0001e2000c101924 */
[----:B------:R-:W-:Y:S05]  /*7ea0*/  BRA `(.L_x_2962) ;  /* 0x00000b8000007947 */ /* 0x000fea0003800000 */
.L_x_2967:
[----:B------:R-:W-:-:S05]  /*7eb0*/  HADD2.F32 R2, -RZ, R0.H0_H0 ;  /* 0x20000000ff027230 */ /* 0x000fca0000004100 */
[----:B------:R-:W-:-:S06]  /*7ec0*/  FMUL.FTZ R2, R2, 1 ;  /* 0x3f80000002027820 */ /* 0x000fcc0000410000 */
[----:B------:R-:W0:Y:S02]  /*7ed0*/  F2F.F64.F32 R2, R2 ;  /* 0x0000000200027310 */ /* 0x000e240000201800 */
[----:B0-----:R0:W-:Y:S01]  /*7ee0*/  STG.E.64 [R16.64], R2 ;  /* 0x0000000210007986 */ /* 0x0011e2000c101b24 */
[----:B------:R-:W-:Y:S05]  /*7ef0*/  BRA `(.L_x_2962) ;  /* 0x00000b3000007947 */ /* 0x000fea0003800000 */
.L_x_2957:
        /* <DEDUP_REMOVED lines=13> */
.L_x_2971:
[----:B------:R-:W-:Y:S01]  /*7fd0*/  HADD2.F32 R0, -RZ, R0.H0_H0 ;  /* 0x20000000ff007230 */ /* 0x000fe20000004100 */
[----:B------:R-:W-:-:S04]  /*7fe0*/  CS2R R6, SRZ ;  /* 0x0000000000067805 */ /* 0x000fc8000001ff00 */
[----:B------:R-:W-:-:S04]  /*7ff0*/  FMUL.FTZ R0, R0, 1 ;  /* 0x3f80000000007820 */ /* 0x000fc80000410000 */
[----:B------:R-:W0:Y:S02]  /*8000*/  F2F.F64.F32 R4, R0 ;  /* 0x0000000000047310 */ /* 0x000e240000201800 */
[----:B0-----:R0:W-:Y:S01]  /*8010*/  STG.E.128 [R16.64], R4 ;  /* 0x0000000410007986 */ /* 0x0011e2000c101d24 */
[----:B------:R-:W-:Y:S05]  /*8020*/  BRA `(.L_x_2962) ;  /* 0x00000a0000007947 */ /* 0x000fea0003800000 */
.L_x_2970:
        /* <DEDUP_REMOVED lines=21> */
.L_x_2975:
[----:B------:R-:W-:Y:S05]  /*8180*/  BSYNC B0 ;  /* 0x0000000000007941 */ /* 0x000fea0003800000 */
.L_x_2974:
[----:B------:R-:W-:-:S05]  /*8190*/  LOP3.LUT R3, R0, R3, RZ, 0xfc, !PT ;  /* 0x0000000300037212 */ /* 0x000fca00078efcff */
[----:B------:R0:W-:Y:S01]  /*81a0*/  STG.E.U8 [R16.64], R3 ;  /* 0x0000000310007986 */ /* 0x0001e2000c101124 */
[----:B------:R-:W-:Y:S05]  /*81b0*/  BRA `(.L_x_2962) ;  /* 0x0000087000007947 */ /* 0x000fea0003800000 */
.L_x_2973:
        /* <DEDUP_REMOVED lines=13> */
.L_x_2977:
[----:B------:R-:W-:Y:S01]  /*8290*/  IMAD.MOV.U32 R0, RZ, RZ, 0x7f ;  /* 0x0000007fff007424 */ /* 0x000fe200078e00ff */
[----:B------:R-:W-:-:S04]  /*82a0*/  ISETP.GT.U32.AND P0, PT, R2, 0x7f800000, PT ;  /* 0x7f8000000200780c */ /* 0x000fc80003f04070 */
[----:B------:R-:W-:-:S04]  /*82b0*/  SEL R0, R0, 0x7c, P0 ;  /* 0x0000007c00007807 */ /* 0x000fc80000000000 */
.L_x_2978:
[----:B------:R-:W-:Y:S05]  /*82c0*/  BSYNC B0 ;  /* 0x0000000000007941 */ /* 0x000fea0003800000 */
.L_x_2976:
[----:B------:R-:W-:-:S04]  /*82d0*/  LOP3.LUT R2, R3, 0x80000000, RZ, 0xc0, !PT ;  /* 0x8000000003027812 */ /* 0x000fc800078ec0ff */
[----:B------:R-:W-:-:S04]  /*82e0*/  SHF.R.U32.HI R3, RZ, 0x18, R2 ;  /* 0x00000018ff037819 */ /* 0x000fc80000011602 */
[----:B------:R-:W-:-:S05]  /*82f0*/  LOP3.LUT R3, R0, R3, RZ, 0xfc, !PT ;  /* 0x0000000300037212 */ /* 0x000fca00078efcff */
[----:B------:R0:W-:Y:S01]  /*8300*/  STG.E.U8 [R16.64], R3 ;  /* 0x0000000310007986 */ /* 0x0001e2000c101124 */
[----:B------:R-:W-:Y:S05]  /*8310*/  BRA `(.L_x_2962) ;  /* 0x0000071000007947 */ /* 0x000fea0003800000 */
.L_x_2972:
[----:B------:R-:W-:-:S05]  /*8320*/  HADD2.F32 R0, -RZ, R0.H0_H0 ;  /* 0x20000000ff007230 */ /* 0x000fca0000004100 */
[----:B------:R-:W-:-:S05]  /*8330*/  F2FP.BF16.PACK_AB R0, RZ, R0 ;  /* 0x00000000ff00723e */ /* 0x000fca00000010ff */
[----:B------:R0:W-:Y:S01]  /*8340*/  STG.E.U16 [R16.64], R0 ;  /* 0x0000000010007986 */ /* 0x0001e2000c101524 */
[----:B------:R-:W-:Y:S05]  /*8350*/  BRA `(.L_x_2962) ;  /* 0x000006d000007947 */ /* 0x000fea0003800000 */
.L_x_2969:
        /* <DEDUP_REMOVED lines=12> */
.L_x_2981:
        /* <DEDUP_REMOVED lines=17> */
.L_x_2984:
[----:B------:R-:W-:-:S04]  /*8530*/  LOP3.LUT R2, R3, 0x80000000, RZ, 0xc0, !PT ;  /* 0x8000000003027812 */ /* 0x000fc800078ec0ff */
[----:B------:R-:W-:-:S04]  /*8540*/  SHF.R.U32.HI R3, RZ, 0x18, R2 ;  /* 0x00000018ff037819 */ /* 0x000fc80000011602 */
[----:B------:R-:W-:-:S04]  /*8550*/  LOP3.LUT R0, R0, R3, RZ, 0xfc, !PT ;  /* 0x0000000300007212 */ /* 0x000fc800078efcff */
[----:B------:R-:W-:Y:S02]  /*8560*/  PRMT R8, R0, 0x7610, R8 ;  /* 0x0000761000087816 */ /* 0x000fe40000000008 */
.L_x_2983:
[----:B------:R-:W-:Y:S05]  /*8570*/  BSYNC B0 ;  /* 0x0000000000007941 */ /* 0x000fea0003800000 */
.L_x_2982:
[----:B------:R0:W-:Y:S01]  /*8580*/  STG.E.U8 [R16.64], R8 ;  /* 0x0000000810007986 */ /* 0x0001e2000c101124 */
[----:B------:R-:W-:Y:S05]  /*8590*/  BRA `(.L_x_2962) ;  /* 0x0000049000007947 */ /* 0x000fea0003800000 */
.L_x_2980:
        /* <DEDUP_REMOVED lines=17> */
.L_x_2987:
[----:B------:R-:W-:-:S04]  /*86b0*/  LOP3.LUT R2, R3, 0x80000000, RZ, 0xc0, !PT ;  /* 0x8000000003027812 */ /* 0x000fc800078ec0ff */
[----:B------:R-:W-:-:S04]  /*86c0*/  SHF.R.U32.HI R3, RZ, 0x18, R2 ;  /* 0x00000018ff037819 */ /* 0x000fc80000011602 */
[----:B------:R-:W-:-:S04]  /*86d0*/  LOP3.LUT R0, R0, R3, RZ, 0xfc, !PT ;  /* 0x0000000300007212 */ /* 0x000fc800078efcff */
[----:B------:R-:W-:Y:S02]  /*86e0*/  PRMT R8, R0, 0x7610, R8 ;  /* 0x0000761000087816 */ /* 0x000fe40000000008 */
.L_x_2986:
[----:B------:R-:W-:Y:S05]  /*86f0*/  BSYNC B0 ;  /* 0x0000000000007941 */ /* 0x000fea0003800000 */
.L_x_2985:
[----:B------:R0:W-:Y:S01]  /*8700*/  STG.E.U8 [R16.64], R8 ;  /* 0x0000000810007986 */ /* 0x0001e2000c101124 */
[----:B------:R-:W-:Y:S05]  /*8710*/  BRA `(.L_x_2962) ;  /* 0x0000031000007947 */ /* 0x000fea0003800000 */
.L_x_2979:
        /* <DEDUP_REMOVED lines=22> */
.L_x_2961:
        /* <DEDUP_REMOVED lines=20> */
.L_x_2989:
[----:B------:R-:W-:-:S06]  /*89c0*/  HADD2.F32 R2, -RZ, R0.H0_H0 ;  /* 0x20000000ff027230 */ /* 0x000fcc0000004100 */
[----:B------:R-:W0:Y:S02]  /*89d0*/  F2I.U64.TRUNC R2, R2 ;  /* 0x0000000200027311 */ /* 0x000e24000020d800 */
[----:B0-----:R0:W-:Y:S01]  /*89e0*/  STG.E.64 [R16.64], R2 ;  /* 0x0000000210007986 */ /* 0x0011e2000c101b24 */
[----:B------:R-:W-:Y:S05]  /*89f0*/  BRA `(.L_x_2962) ;  /* 0x0000003000007947 */ /* 0x000fea0003800000 */
.L_x_2988:
[----:B------:R-:W-:-:S04]  /*8a00*/  HADD2.F32 R0, -RZ, R0.H0_H0 ;  /* 0x20000000ff007230 */ /* 0x000fc80000004100 */
[----:B------:R-:W0:Y:S02]  /*8a10*/  F2I.FTZ.U32.TRUNC.NTZ R3, R0 ;  /* 0x0000000000037305 */ /* 0x000e24000021f000 */
[----:B0-----:R0:W-:Y:S02]  /*8a20*/  STG.E [R16.64], R3 ;  /* 0x0000000310007986 */ /* 0x0011e4000c101924 */
.L_x_2962:
[----:B------:R-:W-:Y:S02]  /*8a30*/  IADD3 R19, R19, 0x80, RZ ;  /* 0x0000008013137810 */ /* 0x000fe40007ffe0ff */
.L_x_2857:
[----:B------:R-:W-:Y:S05]  /*8a40*/  BSYNC B6 ;  /* 0x0000000000067941 */ /* 0x000fea0003800000 */
.L_x_2856:
        /* <DEDUP_REMOVED lines=230> */
.L_x_2990:
        /* <DEDUP_REMOVED lines=20> */
.L_x_2994:
[----:B------:R-:W2:Y:S02]  /*99f0*/  LDG.E.U8 R2, [R2.64] ;  /* 0x0000002402027981 */ /* 0x000ea4000c1e1100 */
[----:B--2---:R-:W0:Y:S02]  /*9a00*/  I2F.U16 R0, R2 ;  /* 0x0000000200007306 */ /* 0x004e240000101000 */
[----:B0-----:R-:W-:Y:S01]  /*9a10*/  F2FP.PACK_AB R0, RZ, R0 ;  /* 0x00000000ff00723e */ /* 0x001fe200000000ff */
[----:B------:R-:W-:Y:S05]  /*9a20*/  BRA `(.L_x_2996) ;  /* 0x00000e1000007947 */ /* 0x000fea0003800000 */
.L_x_2993:
        /* <DEDUP_REMOVED lines=10> */
.L_x_2998:
[----:B------:R-:W2:Y:S02]  /*9ad0*/  LDG.E R2, [R2.64] ;  /* 0x0000002402027981 */ /* 0x000ea4000c1e1900 */
[----:B--2---:R-:W0:Y:S02]  /*9ae0*/  I2F R0, R2 ;  /* 0x0000000200007306 */ /* 0x004e240000201400 */
[----:B0-----:R-:W-:Y:S01]  /*9af0*/  F2FP.PACK_AB R0, RZ, R0 ;  /* 0x00000000ff00723e */ /* 0x001fe200000000ff */
[----:B------:R-:W-:Y:S05]  /*9b00*/  BRA `(.L_x_2996) ;  /* 0x00000d3000007947 */ /* 0x000fea0003800000 */
.L_x_2997:
[----:B------:R-:W2:Y:S02]  /*9b10*/  LDG.E.U16 R2, [R2.64] ;  /* 0x0000002402027981 */ /* 0x000ea4000c1e1500 */
[----:B--2---:R-:W0:Y:S02]  /*9b20*/  I2F.S16 R0, R2 ;  /* 0x0000000200007306 */ /* 0x004e240000101400 */
[----:B0-----:R-:W-:Y:S01]  /*9b30*/  F2FP.PACK_AB R0, RZ, R0 ;  /* 0x00000000ff00723e */ /* 0x001fe200000000ff */
[----:B------:R-:W-:Y:S05]  /*9b40*/  BRA `(.L_x_2996) ;  /* 0x00000cf000007947 */ /* 0x000fea0003800000 */
.L_x_2992:
        /* <DEDUP_REMOVED lines=9> */
.L_x_3000:
[----:B------:R0:W5:Y:S01]  /*9be0*/  LDG.E.U16 R0, [R2.64] ;  /* 0x0000002402007981 */ /* 0x000162000c1e1500 */
[----:B------:R-:W-:Y:S05]  /*9bf0*/  BRA `(.L_x_2996) ;  /* 0x00000c4000007947 */ /* 0x000fea0003800000 */
.L_x_2999:
        /* <DEDUP_REMOVED lines=9> */
.L_x_3002:
[----:B------:R0:W5:Y:S01]  /*9c90*/  LDG.E.U16 R0, [R2.64] ;  /* 0x0000002402007981 */ /* 0x000162000c1e1500 */
[----:B------:R-:W-:Y:S05]  /*9ca0*/  BRA `(.L_x_2996) ;  /* 0x00000b9000007947 */ /* 0x000fea0003800000 */
.L_x_3001:
[----:B------:R-:W2:Y:S02]  /*9cb0*/  LDG.E.64 R2, [R2.64] ;  /* 0x0000002402027981 */ /* 0x000ea4000c1e1b00 */
[----:B--2---:R-:W0:Y:S01]  /*9cc0*/  F2F.F32.F64 R0, R2 ;  /* 0x0000000200007310 */ /* 0x004e220000301000 */
[----:B------:R-:W0:-:S14]  /*9cd0*/  DSETP.GEU.AND P0, PT, |R2|, c[0x2][0x0], PT ;  /* 0x008000000200762a */ /* 0x000e1c0003f0e200 */
[----:B0-----:R-:W-:-:S05]  /*9ce0*/  @!P0 FMUL R0, R0, 1.175494350822287508e-38 ;  /* 0x0080000000008820 */ /* 0x001fca0000400000 */
[----:B------:R-:W-:Y:S01]  /*9cf0*/  F2FP.PACK_AB R0, RZ, R0 ;  /* 0x00000000ff00723e */ /* 0x000fe200000000ff */
[----:B------:R-:W-:Y:S05]  /*9d00*/  BRA `(.L_x_2996) ;  /* 0x00000b3000007947 */ /* 0x000fea0003800000 */
.L_x_2991:
        /* <DEDUP_REMOVED lines=13> */
.L_x_3005:
[----:B------:R-:W2:Y:S02]  /*9de0*/  LDG.E.64 R2, [R2.64] ;  /* 0x0000002402027981 */ /* 0x000ea4000c1e1b00 */
[----:B--2---:R-:W0:Y:S01]  /*9df0*/  F2F.F32.F64 R0, R2 ;  /* 0x0000000200007310 */ /* 0x004e220000301000 */
[----:B------:R-:W0:-:S14]  /*9e00*/  DSETP.GEU.AND P0, PT, |R2|, c[0x2][0x0], PT ;  /* 0x008000000200762a */ /* 0x000e1c0003f0e200 */
[----:B0-----:R-:W-:-:S05]  /*9e10*/  @!P0 FMUL R0, R0, 1.175494350822287508e-38 ;  /* 0x0080000000008820 */ /* 0x001fca0000400000 */
[----:B------:R-:W-:Y:S01]  /*9e20*/  F2FP.PACK_AB R0, RZ, R0 ;  /* 0x00000000ff00723e */ /* 0x000fe200000000ff */
[----:B------:R-:W-:Y:S05]  /*9e30*/  BRA `(.L_x_2996) ;  /* 0x00000a0000007947 */ /* 0x000fea0003800000 */
.L_x_3004:
        /* <DEDUP_REMOVED lines=28> */
.L_x_3007:
        /* <DEDUP_REMOVED lines=15> */
.L_x_3006:
[----:B------:R-:W2:Y:S02]  /*a0f0*/  LDG.E.U16 R0, [R2.64] ;  /* 0x0000002402007981 */ /* 0x000ea4000c1e1500 */
[----:B--2---:R-:W-:-:S04]  /*a100*/  PRMT R0, RZ, 0x5410, R0 ;  /* 0x00005410ff007816 */ /* 0x004fc80000000000 */
[----:B------:R-:W-:Y:S01]  /*a110*/  F2FP.PACK_AB R0, RZ, R0 ;  /* 0x00000000ff00723e */ /* 0x000fe200000000ff */
[----:B------:R-:W-:Y:S05]  /*a120*/  BRA `(.L_x_2996) ;  /* 0x0000071000007947 */ /* 0x000fea0003800000 */
.L_x_3003:
        /* <DEDUP_REMOVED lines=12> */
.L_x_3010:
        /* <DEDUP_REMOVED lines=21> */
.L_x_3014:
[----:B------:R-:W-:Y:S05]  /*a340*/  BSYNC B1 ;  /* 0x0000000000017941 */ /* 0x000fea0003800000 */
.L_x_3013:
[----:B------:R-:W-:Y:S01]  /*a350*/  LEA R3, R0, 0x3b800000, 0x17 ;  /* 0x3b80000000037811 */ /* 0x000fe200078eb8ff */
[----:B------:R-:W-:-:S05]  /*a360*/  IMAD.SHL.U32 R0, R2, 0x100000, RZ ;  /* 0x0010000002007824 */ /* 0x000fca00078e00ff */
[----:B------:R-:W-:Y:S02]  /*a370*/  LOP3.LUT R0, R3, R0, R4, 0xfe, !PT ;  /* 0x0000000003007212 */ /* 0x000fe400078efe04 */
.L_x_3012:
[----:B------:R-:W-:Y:S05]  /*a380*/  BSYNC B0 ;  /* 0x0000000000007941 */ /* 0x000fea0003800000 */
.L_x_3011:
[----:B------:R-:W-:Y:S01]  /*a390*/  F2FP.PACK_AB R0, RZ, R0 ;  /* 0x00000000ff00723e */ /* 0x000fe200000000ff */
[----:B------:R-:W-:Y:S05]  /*a3a0*/  BRA `(.L_x_2996) ;  /* 0x0000049000007947 */ /* 0x000fea0003800000 */
.L_x_3009:
        /* <DEDUP_REMOVED lines=21> */
.L_x_3018:
[----:B------:R-:W-:Y:S05]  /*a500*/  BSYNC B1 ;  /* 0x0000000000017941 */ /* 0x000fea0003800000 */
.L_x_3017:
[----:B------:R-:W-:Y:S01]  /*a510*/  LEA R3, R0, 0x37800000, 0x17 ;  /* 0x3780000000037811 */ /* 0x000fe200078eb8ff */
[----:B------:R-:W-:-:S05]  /*a520*/  IMAD.SHL.U32 R0, R2, 0x200000, RZ ;  /* 0x0020000002007824 */ /* 0x000fca00078e00ff */
[----:B------:R-:W-:Y:S02]  /*a530*/  LOP3.LUT R0, R3, R0, R4, 0xfe, !PT ;  /* 0x0000000003007212 */ /* 0x000fe400078efe04 */
.L_x_3016:
[----:B------:R-:W-:Y:S05]  /*a540*/  BSYNC B0 ;  /* 0x0000000000007941 */ /* 0x000fea0003800000 */
.L_x_3015:
[----:B------:R-:W-:Y:S01]  /*a550*/  F2FP.PACK_AB R0, RZ, R0 ;  /* 0x00000000ff00723e */ /* 0x000fe200000000ff */
[----:B------:R-:W-:Y:S05]  /*a560*/  BRA `(.L_x_2996) ;  /* 0x000002d000007947 */ /* 0x000fea0003800000 */
.L_x_3008:
        /* <DEDUP_REMOVED lines=14> */
.L_x_3022:
[----:B------:R-:W-:Y:S05]  /*a650*/  BSYNC B0 ;  /* 0x0000000000007941 */ /* 0x000fea0003800000 */
.L_x_3021:
[----:B------:R-:W-:Y:S01]  /*a660*/  F2FP.PACK_AB R0, RZ, R0 ;  /* 0x00000000ff00723e */ /* 0x000fe200000000ff */
[----:B------:R-:W-:Y:S05]  /*a670*/  BRA `(.L_x_2996) ;  /* 0x000001c000007947 */ /* 0x000fea0003800000 */
.L_x_2995:
        /* <DEDUP_REMOVED lines=21> */
.L_x_3020:
[----:B------:R-:W2:Y:S02]  /*a7d0*/  LDG.E.64 R2, [R2.64] ;  /* 0x0000002402027981 */ /* 0x000ea4000c1e1b00 */
[----:B--2---:R-:W0:Y:S02]  /*a7e0*/  I2F.U64 R0, R2 ;  /* 0x0000000200007312 */ /* 0x004e240000301000 */
[----:B0-----:R-:W-:Y:S01]  /*a7f0*/  F2FP.PACK_AB R0, RZ, R0 ;  /* 0x00000000ff00723e */ /* 0x001fe200000000ff */
[----:B------:R-:W-:Y:S05]  /*a800*/  BRA `(.L_x_2996) ;  /* 0x0000003000007947 */ /* 0x000fea0003800000 */
.L_x_3019:
[----:B------:R-:W2:Y:S02]  /*a810*/  LDG.E R2, [R2.64] ;  /* 0x0000002402027981 */ /* 0x000ea4000c1e1900 */
[----:B--2---:R-:W0:Y:S02]  /*a820*/  I2F.U32 R0, R2 ;  /* 0x0000000200007306 */ /* 0x004e240000201000 */
[----:B0-----:R-:W-:-:S06]  /*a830*/  F2FP.PACK_AB R0, RZ, R0 ;  /* 0x00000000ff00723e */ /* 0x001fcc00000000ff */
.L_x_2996:
        /* <DEDUP_REMOVED lines=22> */
.L_x_3026:
[----:B------:R-:W-:-:S06]  /*a9a0*/  HADD2.F32 R3, -RZ, R0.H0_H0 ;  /* 0x20000000ff037230 */ /* 0x000fcc0000004100 */
[----:B------:R-:W0:Y:S02]  /*a9b0*/  F2I.S64.TRUNC R2, R3 ;  /* 0x0000000300027311 */ /* 0x000e24000020d900 */
[----:B0-----:R-:W-:Y:S01]  /*a9c0*/  STG.E.U8 [R16.64], R2 ;  /* 0x0000000210007986 */ /* 0x001fe2000c101124 */
[----:B------:R-:W-:Y:S05]  /*a9d0*/  EXIT ;  /* 0x000000000000794d */ /* 0x000fea0003800000 */
.L_x_3025:
        /* <DEDUP_REMOVED lines=10> */
.L_x_3029:
[----:B------:R-:W-:-:S04]  /*aa80*/  HADD2.F32 R0, -RZ, R0.H0_H0 ;  /* 0x20000000ff007230 */ /* 0x000fc80000004100 */
[----:B------:R-:W0:Y:S02]  /*aa90*/  F2I.FTZ.TRUNC.NTZ R3, R0 ;  /* 0x0000000000037305 */ /* 0x000e24000021f100 */
[----:B0-----:R-:W-:Y:S01]  /*aaa0*/  STG.E [R16.64], R3 ;  /* 0x0000000310007986 */ /* 0x001fe2000c101924 */
[----:B------:R-:W-:Y:S05]  /*aab0*/  EXIT ;  /* 0x000000000000794d */ /* 0x000fea0003800000 */
.L_x_3028:
[----:B------:R-:W-:-:S04]  /*aac0*/  HADD2.F32 R0, -RZ, R0.H0_H0 ;  /* 0x20000000ff007230 */ /* 0x000fc80000004100 */
[----:B------:R-:W0:Y:S02]  /*aad0*/  F2I.FTZ.TRUNC.NTZ R3, R0 ;  /* 0x0000000000037305 */ /* 0x000e24000021f100 */
[----:B0-----:R-:W-:Y:S01]  /*aae0*/  STG.E.U16 [R16.64], R3 ;  /* 0x0000000310007986 */ /* 0x001fe2000c101524 */
[----:B------:R-:W-:Y:S05]  /*aaf0*/  EXIT ;  /* 0x000000000000794d */ /* 0x000fea0003800000 */
.L_x_3024:
        /* <DEDUP_REMOVED lines=9> */
.L_x_3031:
[----:B------:R-:W-:Y:S01]  /*ab90*/  STG.E.U16 [R16.64], R0 ;  /* 0x0000000010007986 */ /* 0x000fe2000c101524 */
[----:B------:R-:W-:Y:S05]  /*aba0*/  EXIT ;  /* 0x000000000000794d */ /* 0x000fea0003800000 */
.L_x_3030:
        /* <DEDUP_REMOVED lines=10> */
.L_x_3033:
[----:B------:R-:W-:-:S05]  /*ac50*/  HADD2.F32 R0, -RZ, R0.H0_H0 ;  /* 0x20000000ff007230 */ /* 0x000fca0000004100 */
[----:B------:R-:W-:-:S04]  /*ac60*/  F2FP.PACK_AB R0, RZ, R0 ;  /* 0x00000000ff00723e */ /* 0x000fc800000000ff */
[----:B------:R-:W-:-:S05]  /*ac70*/  PRMT R0, R0, 0x5410, RZ ;  /* 0x0000541000007816 */ /* 0x000fca00000000ff */
[----:B------:R-:W-:Y:S01]  /*ac80*/  STG.E [R16.64], R0 ;  /* 0x0000000010007986 */ /* 0x000fe2000c101924 */
[----:B------:R-:W-:Y:S05]  /*ac90*/  EXIT ;  /* 0x000000000000794d */ /* 0x000fea0003800000 */
.L_x_3032:
[----:B------:R-:W-:-:S05]  /*aca0*/  HADD2.F32 R2, -RZ, R0.H0_H0 ;  /* 0x20000000ff027230 */ /* 0x000fca0000004100 */
[----:B------:R-:W-:-:S06]  /*acb0*/  FMUL.FTZ R2, R2, 1 ;  /* 0x3f80000002027820 */ /* 0x000fcc0000410000 */
[----:B------:R-:W0:Y:S02]  /*acc0*/  F2F.F64.F32 R2, R2 ;  /* 0x0000000200027310 */ /* 0x000e240000201800 */
[----:B0-----:R-:W-:Y:S01]  /*acd0*/  STG.E.64 [R16.64], R2 ;  /* 0x0000000210007986 */ /* 0x001fe2000c101b24 */
[----:B------:R-:W-:Y:S05]  /*ace0*/  EXIT ;  /* 0x000000000000794d */ /* 0x000fea0003800000 */
.L_x_3023:
        /* <DEDUP_REMOVED lines=13> */
.L_x_3036:
[----:B------:R-:W-:Y:S01]  /*adc0*/  HADD2.F32 R0, -RZ, R0.H0_H0 ;  /* 0x20000000ff007230 */ /* 0x000fe20000004100 */
[----:B------:R-:W-:-:S04]  /*add0*/  CS2R R6, SRZ ;  /* 0x0000000000067805 */ /* 0x000fc8000001ff00 */
[----:B------:R-:W-:-:S04]  /*ade0*/  FMUL.FTZ R0, R0, 1 ;  /* 0x3f80000000007820 */ /* 0x000fc80000410000 */
[----:B------:R-:W0:Y:S02]  /*adf0*/  F2F.F64.F32 R4, R0 ;  /* 0x0000000000047310 */ /* 0x000e240000201800 */
[----:B0-----:R-:W-:Y:S01]  /*ae00*/  STG.E.128 [R16.64], R4 ;  /* 0x0000000410007986 */ /* 0x001fe2000c101d24 */
[----:B------:R-:W-:Y:S05]  /*ae10*/  EXIT ;  /* 0x000000000000794d */ /* 0x000fea0003800000 */
.L_x_3035:
        /* <DEDUP_REMOVED lines=21> */
.L_x_3040:
[----:B------:R-:W-:Y:S05]  /*af70*/  BSYNC B0 ;  /* 0x0000000000007941 */ /* 0x000fea0003800000 */
.L_x_3039:
[----:B------:R-:W-:-:S05]  /*af80*/  LOP3.LUT R3, R0, R3, RZ, 0xfc, !PT ;  /* 0x0000000300037212 */ /* 0x000fca00078efcff */
[----:B------:R-:W-:Y:S01]  /*af90*/  STG.E.U8 [R16.64], R3 ;  /* 0x0000000310007986 */ /* 0x000fe2000c101124 */
[----:B------:R-:W-:Y:S05]  /*afa0*/  EXIT ;  /* 0x000000000000794d */ /* 0x000fea0003800000 */
.L_x_3038:
        /* <DEDUP_REMOVED lines=13> */
.L_x_3042:
[----:B------:R-:W-:Y:S01]  /*b080*/  IMAD.MOV.U32 R0, RZ, RZ, 0x7f ;  /* 0x0000007fff007424 */ /* 0x000fe200078e00ff */
[----:B------:R-:W-:-:S04]  /*b090*/  ISETP.GT.U32.AND P0, PT, R2, 0x7f800000, PT ;  /* 0x7f8000000200780c */ /* 0x000fc80003f04070 */
[----:B------:R-:W-:-:S04]  /*b0a0*/  SEL R0, R0, 0x7c, P0 ;  /* 0x0000007c00007807 */ /* 0x000fc80000000000 */
.L_x_3043:
[----:B------:R-:W-:Y:S05]  /*b0b0*/  BSYNC B0 ;  /* 0x0000000000007941 */ /* 0x000fea0003800000 */
.L_x_3041:
[----:B------:R-:W-:-:S04]  /*b0c0*/  LOP3.LUT R2, R3, 0x80000000, RZ, 0xc0, !PT ;  /* 0x8000000003027812 */ /* 0x000fc800078ec0ff */
[----:B------:R-:W-:-:S04]  /*b0d0*/  SHF.R.U32.HI R3, RZ, 0x18, R2 ;  /* 0x00000018ff037819 */ /* 0x000fc80000011602 */
[----:B------:R-:W-:-:S05]  /*b0e0*/  LOP3.LUT R3, R0, R3, RZ, 0xfc, !PT ;  /* 0x0000000300037212 */ /* 0x000fca00078efcff */
[----:B------:R-:W-:Y:S01]  /*b0f0*/  STG.E.U8 [R16.64], R3 ;  /* 0x0000000310007986 */ /* 0x000fe2000c101124 */
[----:B------:R-:W-:Y:S05]  /*b100*/  EXIT ;  /* 0x000000000000794d */ /* 0x000fea0003800000 */
.L_x_3037:
[----:B------:R-:W-:-:S05]  /*b110*/  HADD2.F32 R0, -RZ, R0.H0_H0 ;  /* 0x20000000ff007230 */ /* 0x000fca0000004100 */
[----:B------:R-:W-:-:S05]  /*b120*/  F2FP.BF16.PACK_AB R0, RZ, R0 ;  /* 0x00000000ff00723e */ /* 0x000fca00000010ff */
[----:B------:R-:W-:Y:S01]  /*b130*/  STG.E.U16 [R16.64], R0 ;  /* 0x0000000010007986 */ /* 0x000fe2000c101524 */
[----:B------:R-:W-:Y:S05]  /*b140*/  EXIT ;  /* 0x000000000000794d */ /* 0x000fea0003800000 */
.L_x_3034:
        /* <DEDUP_REMOVED lines=12> */
.L_x_3046:
        /* <DEDUP_REMOVED lines=17> */
.L_x_3049:
[----:B------:R-:W-:-:S04]  /*b320*/  LOP3.LUT R2, R3, 0x80000000, RZ, 0xc0, !PT ;  /* 0x8000000003027812 */ /* 0x000fc800078ec0ff */
[----:B------:R-:W-:-:S04]  /*b330*/  SHF.R.U32.HI R3, RZ, 0x18, R2 ;  /* 0x00000018ff037819 */ /* 0x000fc80000011602 */
[----:B------:R-:W-:-:S04]  /*b340*/  LOP3.LUT R0, R0, R3, RZ, 0xfc, !PT ;  /* 0x0000000300007212 */ /* 0x000fc800078efcff */
[----:B------:R-:W-:Y:S02]  /*b350*/  PRMT R8, R0, 0x7610, R8 ;  /* 0x0000761000087816 */ /* 0x000fe40000000008 */
.L_x_3048:
[----:B------:R-:W-:Y:S05]  /*b360*/  BSYNC B0 ;  /* 0x0000000000007941 */ /* 0x000fea0003800000 */
.L_x_3047:
[----:B------:R-:W-:Y:S01]  /*b370*/  STG.E.U8 [R16.64], R8 ;  /* 0x0000000810007986 */ /* 0x000fe2000c101124 */
[----:B------:R-:W-:Y:S05]  /*b380*/  EXIT ;  /* 0x000000000000794d */ /* 0x000fea0003800000 */
.L_x_3045:
        /* <DEDUP_REMOVED lines=17> */
.L_x_3052:
[----:B------:R-:W-:-:S04]  /*b4a0*/  LOP3.LUT R2, R3, 0x80000000, RZ, 0xc0, !PT ;  /* 0x8000000003027812 */ /* 0x000fc800078ec0ff */
[----:B------:R-:W-:-:S04]  /*b4b0*/  SHF.R.U32.HI R3, RZ, 0x18, R2 ;  /* 0x00000018ff037819 */ /* 0x000fc80000011602 */
[----:B------:R-:W-:-:S04]  /*b4c0*/  LOP3.LUT R0, R0, R3, RZ, 0xfc, !PT ;  /* 0x0000000300007212 */ /* 0x000fc800078efcff */
[----:B------:R-:W-:Y:S02]  /*b4d0*/  PRMT R8, R0, 0x7610, R8 ;  /* 0x0000761000087816 */ /* 0x000fe40000000008 */
.L_x_3051:
[----:B------:R-:W-:Y:S05]  /*b4e0*/  BSYNC B0 ;  /* 0x0000000000007941 */ /* 0x000fea0003800000 */
.L_x_3050:
[----:B------:R-:W-:Y:S01]  /*b4f0*/  STG.E.U8 [R16.64], R8 ;  /* 0x0000000810007986 */ /* 0x000fe2000c101124 */
[----:B------:R-:W-:Y:S05]  /*b500*/  EXIT ;  /* 0x000000000000794d */ /* 0x000fea0003800000 */
.L_x_3044:
        /* <DEDUP_REMOVED lines=22> */
.L_x_3027:
        /* <DEDUP_REMOVED lines=20> */
.L_x_3054:
[----:B------:R-:W-:-:S06]  /*b7b0*/  HADD2.F32 R2, -RZ, R0.H0_H0 ;  /* 0x20000000ff027230 */ /* 0x000fcc0000004100 */
[----:B------:R-:W0:Y:S02]  /*b7c0*/  F2I.U64.TRUNC R2, R2 ;  /* 0x0000000200027311 */ /* 0x000e24000020d800 */
[----:B0-----:R-:W-:Y:S01]  /*b7d0*/  STG.E.64 [R16.64], R2 ;  /* 0x0000000210007986 */ /* 0x001fe2000c101b24 */
[----:B------:R-:W-:Y:S05]  /*b7e0*/  EXIT ;  /* 0x000000000000794d */ /* 0x000fea0003800000 */
.L_x_3053:
[----:B------:R-:W-:-:S04]  /*b7f0*/  HADD2.F32 R0, -RZ, R0.H0_H0 ;  /* 0x20000000ff007230 */ /* 0x000fc80000004100 */
[----:B------:R-:W0:Y:S02]  /*b800*/  F2I.FTZ.U32.TRUNC.NTZ R3, R0 ;  /* 0x0000000000037305 */ /* 0x000e24000021f000 */
[----:B0-----:R-:W-:Y:S01]  /*b810*/  STG.E [R16.64], R3 ;  /* 0x0000000310007986 */ /* 0x001fe2000c101924 */
[----:B------:R-:W-:Y:S05]  /*b820*/  EXIT ;  /* 0x000000000000794d */ /* 0x000fea0003800000 */
.L_x_3055:
        /* <DEDUP_REMOVED lines=13> */
.L_x_17743:


//--------------------- .text._ZN2at6native27unrolled_elementwise_kernelINS0_13BUnaryFunctorIN3c104HalfES4_S4_NS0_15binary_internal10DivFunctorIS4_EEEESt5arrayIPcLm2EELi4E23TrivialOffsetCalculatorILi1EjESD_NS0_6memory12LoadWithCastILi1EEENSE_13StoreWithCastILi1EEEEEviT_T0_T2_T3_T4_T5_ --------------------------
	.section	.text._ZN2at6native27unrolled_elementwise_kernelINS0_13BUnaryFunctorIN3c104HalfES4_S4_NS0_15binary_internal10DivFunctorIS4_EEEESt5arrayIPcLm2EELi4E23TrivialOffsetCalculatorILi1EjESD_NS0_6memory12LoadWithCastILi1EEENSE_13StoreWithCastILi1EEEEEviT_T0_T2_T3_T4_T5_,"ax",@progbits
	.sectioninfo	@"SHI_REGISTERS=29"
	.align	128
        .global         _ZN2at6native27unrolled_elementwise_kernelINS0_13BUnaryFunctorIN3c104HalfES4_S4_NS0_15binary_internal10DivFunctorIS4_EEEESt5arrayIPcLm2EELi4E23TrivialOffsetCalculatorILi1EjESD_NS0_6memory12LoadWithCastILi1EEENSE_13StoreWithCastILi1EEEEEviT_T0_T2_T3_T4_T5_
        .type           _ZN2at6native27unrolled_elementwise_kernelINS0_13BUnaryFunctorIN3c104HalfES4_S4_NS0_15binary_internal10DivFunctorIS4_EEEESt5arrayIPcLm2EELi4E23TrivialOffsetCalculatorILi1EjESD_NS0_6memory12LoadWithCastILi1EEENSE_13StoreWithCastILi1EEEEEviT_T0_T2_T3_T4_T5_,@function
        .size           _ZN2at6native27unrolled_elementwise_kernelINS0_13BUnaryFunctorIN3c104HalfES4_S4_NS0_15binary_internal10DivFunctorIS4_EEEESt5arrayIPcLm2EELi4E23TrivialOffsetCalculatorILi1EjESD_NS0_6memory12LoadWithCastILi1EEENSE_13StoreWithCastILi1EEEEEviT_T0_T2_T3_T4_T5_,(.L_x_17744 - _ZN2at6native27unrolled_elementwise_kernelINS0_13BUnaryFunctorIN3c104HalfES4_S4_NS0_15binary_internal10DivFunctorIS4_EEEESt5arrayIPcLm2EELi4E23TrivialOffsetCalculatorILi1EjESD_NS0_6memory12LoadWithCastILi1EEENSE_13StoreWithCastILi1EEEEEviT_T0_T2_T3_T4_T5_)
        .other          _ZN2at6native27unrolled_elementwise_kernelINS0_13BUnaryFunctorIN3c104HalfES4_S4_NS0_15binary_internal10DivFunctorIS4_EEEESt5arrayIPcLm2EELi4E23TrivialOffsetCalculatorILi1EjESD_NS0_6memory12LoadWithCastILi1EEENSE_13StoreWithCastILi1EEEEEviT_T0_T2_T3_T4_T5_,@"STO_CUDA_ENTRY STV_DEFAULT"
_ZN2at6native27unrolled_elementwise_kernelINS0_13BUnaryFunctorIN3c104HalfES4_S4_NS0_15binary_internal10DivFunctorIS4_EEEESt5arrayIPcLm2EELi4E23TrivialOffsetCalculatorILi1EjESD_NS0_6memory12LoadWithCastILi1EEENSE_13StoreWithCastILi1EEEEEviT_T0_T2_T3_T4_T5_:
.text._ZN2at6native27unrolled_elementwise_kernelINS0_13BUnaryFunctorIN3c104HalfES4_S4_NS0_15binary_internal10DivFunctorIS4_EEEESt5arrayIPcLm2EELi4E23TrivialOffsetCalculatorILi1EjESD_NS0_6memory12LoadWithCastILi1EEENSE_13StoreWithCastILi1EEEEEviT_T0_T2_T3_T4_T5_:
        /* <DEDUP_REMOVED lines=32> */
.L_x_3061:
[----:B------:R-:W2:Y:S02]  /*0200*/  LDG.E.U8 R2, [R2.64] ;  /* 0x0000002402027981 */ /* 0x000ea4000c1e1100 */
[----:B--2---:R-:W0:Y:S02]  /*0210*/  I2F.U16 R0, R2 ;  /* 0x0000000200007306 */ /* 0x004e240000101000 */
[----:B0-----:R-:W-:-:S04]  /*0220*/  F2FP.PACK_AB R0, RZ, R0 ;  /* 0x00000000ff00723e */ /* 0x001fc800000000ff */
[----:B------:R-:W-:Y:S01]  /*0230*/  PRMT R23, R0, 0x7610, R23 ;  /* 0x0000761000177816 */ /* 0x000fe20000000017 */
[----:B------:R-:W-:Y:S05]  /*0240*/  BRA `(.L_x_3063) ;  /* 0x00000ee000007947 */ /* 0x000fea0003800000 */
.L_x_3060:
        /* <DEDUP_REMOVED lines=11> */
.L_x_3065:
[----:B------:R-:W2:Y:S02]  /*0300*/  LDG.E R2, [R2.64] ;  /* 0x0000002402027981 */ /* 0x000ea4000c1e1900 */
[----:B--2---:R-:W0:Y:S02]  /*0310*/  I2F R0, R2 ;  /* 0x0000000200007306 */ /* 0x004e240000201400 */
[----:B0-----:R-:W-:-:S04]  /*0320*/  F2FP.PACK_AB R0, RZ, R0 ;  /* 0x00000000ff00723e */ /* 0x001fc800000000ff */
[----:B------:R-:W-:Y:S01]  /*0330*/  PRMT R23, R0, 0x7610, R23 ;  /* 0x0000761000177816 */ /* 0x000fe20000000017 */
[----:B------:R-:W-:Y:S05]  /*0340*/  BRA `(.L_x_3063) ;  /* 0x00000de000007947 */ /* 0x000fea0003800000 */
.L_x_3064:
[----:B------:R-:W2:Y:S02]  /*0350*/  LDG.E.U16 R2, [R2.64] ;  /* 0x0000002402027981 */ /* 0x000ea4000c1e1500 */
[----:B--2---:R-:W0:Y:S02]  /*0360*/  I2F.S16 R0, R2 ;  /* 0x0000000200007306 */ /* 0x004e240000101400 */
[----:B0-----:R-:W-:-:S04]  /*0370*/  F2FP.PACK_AB R0, RZ, R0 ;  /* 0x00000000ff00723e */ /* 0x001fc800000000ff */
[----:B------:R-:W-:Y:S01]  /*0380*/  PRMT R23, R0, 0x7610, R23 ;  /* 0x0000761000177816 */ /* 0x000fe20000000017 */
[----:B------:R-:W-:Y:S05]  /*0390*/  BRA `(.L_x_3063) ;  /* 0x00000d9000007947 */ /* 0x000fea0003800000 */
.L_x_3059:
        /* <DEDUP_REMOVED lines=9> */
.L_x_3067:
[----:B------:R0:W5:Y:S01]  /*0430*/  LDG.E.U16 R23, [R2.64] ;  /* 0x0000002402177981 */ /* 0x000162000c1e1500 */
[----:B------:R-:W-:Y:S05]  /*0440*/  BRA `(.L_x_3063) ;  /* 0x00000ce000007947 */ /* 0x000fea0003800000 */
.L_x_3066:
        /* <DEDUP_REMOVED lines=9> */
.L_x_3069:
[----:B------:R0:W5:Y:S01]  /*04e0*/  LDG.E.U16 R23, [R2.64] ;  /* 0x0000002402177981 */ /* 0x000162000c1e1500 */
[----:B------:R-:W-:Y:S05]  /*04f0*/  BRA `(.L_x_3063) ;  /* 0x00000c3000007947 */ /* 0x000fea0003800000 */
.L_x_3068:
[----:B------:R-:W2:Y:S02]  /*0500*/  LDG.E.64 R2, [R2.64] ;  /* 0x0000002402027981 */ /* 0x000ea4000c1e1b00 */
[----:B--2---:R-:W0:Y:S01]  /*0510*/  F2F.F32.F64 R0, R2 ;  /* 0x0000000200007310 */ /* 0x004e220000301000 */
[----:B------:R-:W0:-:S14]  /*0520*/  DSETP.GEU.AND P0, PT, |R2|, c[0x2][0x0], PT ;  /* 0x008000000200762a */ /* 0x000e1c0003f0e200 */
[----:B0-----:R-:W-:-:S05]  /*0530*/  @!P0 FMUL R0, R0, 1.175494350822287508e-38 ;  /* 0x0080000000008820 */ /* 0x001fca0000400000 */
[----:B------:R-:W-:-:S04]  /*0540*/  F2FP.PACK_AB R0, RZ, R0 ;  /* 0x00000000ff00723e */ /* 0x000fc800000000ff */
[----:B------:R-:W-:Y:S01]  /*0550*/  PRMT R23, R0, 0x7610, R23 ;  /* 0x0000761000177816 */ /* 0x000fe20000000017 */
[----:B------:R-:W-:Y:S05]  /*0560*/  BRA `(.L_x_3063) ;  /* 0x00000bc000007947 */ /* 0x000fea0003800000 */
.L_x_3058:
        /* <DEDUP_REMOVED lines=14> */
.L_x_3072:
[----:B------:R-:W2:Y:S02]  /*0650*/  LDG.E.64 R2, [R2.64] ;  /* 0x0000002402027981 */ /* 0x000ea4000c1e1b00 */
[----:B--2---:R-:W0:Y:S01]  /*0660*/  F2F.F32.F64 R0, R2 ;  /* 0x0000000200007310 */ /* 0x004e220000301000 */
[----:B------:R-:W0:-:S14]  /*0670*/  DSETP.GEU.AND P0, PT, |R2|, c[0x2][0x0], PT ;  /* 0x008000000200762a */ /* 0x000e1c0003f0e200 */
[----:B0-----:R-:W-:-:S05]  /*0680*/  @!P0 FMUL R0, R0, 1.175494350822287508e-38 ;  /* 0x0080000000008820 */ /* 0x001fca0000400000 */
[----:B------:R-:W-:-:S04]  /*0690*/  F2FP.PACK_AB R0, RZ, R0 ;  /* 0x00000000ff00723e */ /* 0x000fc800000000ff */
[----:B------:R-:W-:Y:S01]  /*06a0*/  PRMT R23, R0, 0x7610, R23 ;  /* 0x0000761000177816 */ /* 0x000fe20000000017 */
[----:B------:R-:W-:Y:S05]  /*06b0*/  BRA `(.L_x_3063) ;  /* 0x00000a7000007947 */ /* 0x000fea0003800000 */
.L_x_3071:
        /* <DEDUP_REMOVED lines=28> */
.L_x_3074:
        /* <DEDUP_REMOVED lines=16> */
.L_x_3073:
[----:B------:R-:W2:Y:S02]  /*0980*/  LDG.E.U16 R0, [R2.64] ;  /* 0x0000002402007981 */ /* 0x000ea4000c1e1500 */
[----:B--2---:R-:W-:-:S04]  /*0990*/  PRMT R0, RZ, 0x5410, R0 ;  /* 0x00005410ff007816 */ /* 0x004fc80000000000 */
[----:B------:R-:W-:-:S04]  /*09a0*/  F2FP.PACK_AB R0, RZ, R0 ;  /* 0x00000000ff00723e */ /* 0x000fc800000000ff */
[----:B------:R-:W-:Y:S01]  /*09b0*/  PRMT R23, R0, 0x7610, R23 ;  /* 0x0000761000177816 */ /* 0x000fe20000000017 */
[----:B------:R-:W-:Y:S05]  /*09c0*/  BRA `(.L_x_3063) ;  /* 0x0000076000007947 */ /* 0x000fea0003800000 */
.L_x_3070:
        /* <DEDUP_REMOVED lines=12> */
.L_x_3077:
        /* <DEDUP_REMOVED lines=21> */
.L_x_3081:
[----:B------:R-:W-:Y:S05]  /*0be0*/  BSYNC B1 ;  /* 0x0000000000017941 */ /* 0x000fea0003800000 */
.L_x_3080:
[----:B------:R-:W-:Y:S01]  /*0bf0*/  LEA R3, R0, 0x3b800000, 0x17 ;  /* 0x3b80000000037811 */ /* 0x000fe200078eb8ff */
[----:B------:R-:W-:-:S05]  /*0c00*/  IMAD.SHL.U32 R0, R2, 0x100000, RZ ;  /* 0x0010000002007824 */ /* 0x000fca00078e00ff */
[----:B------:R-:W-:Y:S02]  /*0c10*/  LOP3.LUT R0, R3, R0, R4, 0xfe, !PT ;  /* 0x0000000003007212 */ /* 0x000fe400078efe04 */
.L_x_3079:
[----:B------:R-:W-:Y:S05]  /*0c20*/  BSYNC B0 ;  /* 0x0000000000007941 */ /* 0x000fea0003800000 */
.L_x_3078:
[----:B------:R-:W-:-:S04]  /*0c30*/  F2FP.PACK_AB R0, RZ, R0 ;  /* 0x00000000ff00723e */ /* 0x000fc800000000ff */
[----:B------:R-:W-:Y:S01]  /*0c40*/  PRMT R23, R0, 0x7610, R23 ;  /* 0x0000761000177816 */ /* 0x000fe20000000017 */
[----:B------:R-:W-:Y:S05]  /*0c50*/  BRA `(.L_x_3063) ;  /* 0x000004d000007947 */ /* 0x000fea0003800000 */
.L_x_3076:
        /* <DEDUP_REMOVED lines=21> */
.L_x_3085:
[----:B------:R-:W-:Y:S05]  /*0db0*/  BSYNC B1 ;  /* 0x0000000000017941 */ /* 0x000fea0003800000 */
.L_x_3084:
[----:B------:R-:W-:Y:S01]  /*0dc0*/  LEA R3, R0, 0x37800000, 0x17 ;  /* 0x3780000000037811 */ /* 0x000fe200078eb8ff */
[----:B------:R-:W-:-:S05]  /*0dd0*/  IMAD.SHL.U32 R0, R2, 0x200000, RZ ;  /* 0x0020000002007824 */ /* 0x000fca00078e00ff */
[----:B------:R-:W-:Y:S02]  /*0de0*/  LOP3.LUT R0, R3, R0, R4, 0xfe, !PT ;  /* 0x0000000003007212 */ /* 0x000fe400078efe04 */
.L_x_3083:
[----:B------:R-:W-:Y:S05]  /*0df0*/  BSYNC B0 ;  /* 0x0000000000007941 */ /* 0x000fea0003800000 */
.L_x_3082:
[----:B------:R-:W-:-:S04]  /*0e00*/  F2FP.PACK_AB R0, RZ, R0 ;  /* 0x00000000ff00723e */ /* 0x000fc800000000ff */
[----:B------:R-:W-:Y:S01]  /*0e10*/  PRMT R23, R0, 0x7610, R23 ;  /* 0x0000761000177816 */ /* 0x000fe20000000017 */
[----:B------:R-:W-:Y:S05]  /*0e20*/  BRA `(.L_x_3063) ;  /* 0x0000030000007947 */ /* 0x000fea0003800000 */
.L_x_3075:
        /* <DEDUP_REMOVED lines=14> */
.L_x_3089:
[----:B------:R-:W-:Y:S05]  /*0f10*/  BSYNC B0 ;  /* 0x0000000000007941 */ /* 0x000fea0003800000 */
.L_x_3088:
[----:B------:R-:W-:-:S04]  /*0f20*/  F2FP.PACK_AB R0, RZ, R0 ;  /* 0x00000000ff00723e */ /* 0x000fc800000000ff */
[----:B------:R-:W-:Y:S01]  /*0f30*/  PRMT R23, R0, 0x7610, R23 ;  /* 0x0000761000177816 */ /* 0x000fe20000000017 */
[----:B------:R-:W-:Y:S05]  /*0f40*/  BRA `(.L_x_3063) ;  /* 0x000001e000007947 */ /* 0x000fea0003800000 */
.L_x_3062:
        /* <DEDUP_REMOVED lines=21> */
.L_x_3087:
[----:B------:R-:W2:Y:S02]  /*10a0*/  LDG.E.64 R2, [R2.64] ;  /* 0x0000002402027981 */ /* 0x000ea4000c1e1b00 */
[----:B--2---:R-:W0:Y:S02]  /*10b0*/  I2F.U64 R0, R2 ;  /* 0x0000000200007312 */ /* 0x004e240000301000 */
[----:B0-----:R-:W-:-:S04]  /*10c0*/  F2FP.PACK_AB R0, RZ, R0 ;  /* 0x00000000ff00723e */ /* 0x001fc800000000ff */
[----:B------:R-:W-:Y:S01]  /*10d0*/  PRMT R23, R0, 0x7610, R23 ;  /* 0x0000761000177816 */ /* 0x000fe20000000017 */
[----:B------:R-:W-:Y:S05]  /*10e0*/  BRA `(.L_x_3063) ;  /* 0x0000004000007947 */ /* 0x000fea0003800000 */
.L_x_3086:
[----:B------:R-:W2:Y:S02]  /*10f0*/  LDG.E R2, [R2.64] ;  /* 0x0000002402027981 */ /* 0x000ea4000c1e1900 */
[----:B--2---:R-:W0:Y:S02]  /*1100*/  I2F.U32 R0, R2 ;  /* 0x0000000200007306 */ /* 0x004e240000201000 */
[----:B0-----:R-:W-:-:S04]  /*1110*/  F2FP.PACK_AB R0, RZ, R0 ;  /* 0x00000000ff00723e */ /* 0x001fc800000000ff */
[----:B------:R-:W-:Y:S02]  /*1120*/  PRMT R23, R0, 0x7610, R23 ;  /* 0x0000761000177816 */ /* 0x000fe40000000017 */
.L_x_3063:
[----:B------:R-:W1:Y:S02]  /*1130*/  S2R R19, SR_TID.X ;  /* 0x0000000000137919 */ /* 0x000e640000002100 */
[----:B-1----:R-:W-:-:S03]  /*1140*/  IADD3 R19, R19, 0x80, RZ ;  /* 0x0000008013137810 */ /* 0x002fc60007ffe0ff */
.L_x_3057:
[----:B-1----:R-:W-:Y:S05]  /*1150*/  BSYNC B6 ;  /* 0x0000000000067941 */ /* 0x002fea0003800000 */
.L_x_3056:
        /* <DEDUP_REMOVED lines=24> */
.L_x_3095:
[----:B------:R-:W2:Y:S02]  /*12e0*/  LDG.E.U8 R2, [R2.64] ;  /* 0x0000002402027981 */ /* 0x000ea4000c1e1100 */
[----:B--2---:R-:W0:Y:S02]  /*12f0*/  I2F.U16 R0, R2 ;  /* 0x0000000200007306 */ /* 0x004e240000101000 */
[----:B0-----:R-:W-:-:S04]  /*1300*/  F2FP.PACK_AB R0, RZ, R0 ;  /* 0x00000000ff00723e */ /* 0x001fc800000000ff */
[----:B------:R-:W-:Y:S01]  /*1310*/  PRMT R22, R0, 0x7610, R22 ;  /* 0x0000761000167816 */ /* 0x000fe20000000016 */
[----:B------:R-:W-:Y:S05]  /*1320*/  BRA `(.L_x_3097) ;  /* 0x00000ed000007947 */ /* 0x000fea0003800000 */
.L_x_3094:
        /* <DEDUP_REMOVED lines=11> */
.L_x_3099:
[----:B------:R-:W2:Y:S02]  /*13e0*/  LDG.E R2, [R2.64] ;  /* 0x0000002402027981 */ /* 0x000ea4000c1e1900 */
[----:B--2---:R-:W0:Y:S02]  /*13f0*/  I2F R0, R2 ;  /* 0x0000000200007306 */ /* 0x004e240000201400 */
[----:B0-----:R-:W-:-:S04]  /*1400*/  F2FP.PACK_AB R0, RZ, R0 ;  /* 0x00000000ff00723e */ /* 0x001fc800000000ff */
[----:B------:R-:W-:Y:S01]  /*1410*/  PRMT R22, R0, 0x7610, R22 ;  /* 0x0000761000167816 */ /* 0x000fe20000000016 */
[----:B------:R-:W-:Y:S05]  /*1420*/  BRA `(.L_x_3097) ;  /* 0x00000dd000007947 */ /* 0x000fea0003800000 */
.L_x_3098:
[----:B------:R-:W2:Y:S02]  /*1430*/  LDG.E.U16 R2, [R2.64] ;  /* 0x0000002402027981 */ /* 0x000ea4000c1e1500 */
[----:B--2---:R-:W0:Y:S02]  /*1440*/  I2F.S16 R0, R2 ;  /* 0x0000000200007306 */ /* 0x004e240000101400 */
[----:B0-----:R-:W-:-:S04]  /*1450*/  F2FP.PACK_AB R0, RZ, R0 ;  /* 0x00000000ff00723e */ /* 0x001fc800000000ff */
[----:B------:R-:W-:Y:S01]  /*1460*/  PRMT R22, R0, 0x7610, R22 ;  /* 0x0000761000167816 */ /* 0x000fe20000000016 */
[----:B------:R-:W-:Y:S05]  /*1470*/  BRA `(.L_x_3097) ;  /* 0x00000d8000007947 */ /* 0x000fea0003800000 */
.L_x_3093:
        /* <DEDUP_REMOVED lines=9> */
.L_x_3101:
[----:B------:R0:W5:Y:S01]  /*1510*/  LDG.E.U16 R22, [R2.64] ;  /* 0x0000002402167981 */ /* 0x000162000c1e1500 */
[----:B------:R-:W-:Y:S05]  /*1520*/  BRA `(.L_x_3097) ;  /* 0x00000cd000007947 */ /* 0x000fea0003800000 */
.L_x_3100:
        /* <DEDUP_REMOVED lines=9> */
.L_x_3103:
[----:B------:R0:W5:Y:S01]  /*15c0*/  LDG.E.U16 R22, [R2.64] ;  /* 0x0000002402167981 */ /* 0x000162000c1e1500 */
[----:B------:R-:W-:Y:S05]  /*15d0*/  BRA `(.L_x_3097) ;  /* 0x00000c2000007947 */ /* 0x000fea0003800000 */
.L_x_3102:
[----:B------:R-:W2:Y:S02]  /*15e0*/  LDG.E.64 R2, [R2.64] ;  /* 0x0000002402027981 */ /* 0x000ea4000c1e1b00 */
[----:B--2---:R-:W0:Y:S01]  /*15f0*/  F2F.F32.F64 R0, R2 ;  /* 0x0000000200007310 */ /* 0x004e220000301000 */
[----:B------:R-:W0:-:S14]  /*1600*/  DSETP.GEU.AND P0, PT, |R2|, c[0x2][0x0], PT ;  /* 0x008000000200762a */ /* 0x000e1c0003f0e200 */
[----:B0-----:R-:W-:-:S05]  /*1610*/  @!P0 FMUL R0, R0, 1.175494350822287508e-38 ;  /* 0x0080000000008820 */ /* 0x001fca0000400000 */
[----:B------:R-:W-:-:S04]  /*1620*/  F2FP.PACK_AB R0, RZ, R0 ;  /* 0x00000000ff00723e */ /* 0x000fc800000000ff */
[----:B------:R-:W-:Y:S01]  /*1630*/  PRMT R22, R0, 0x7610, R22 ;  /* 0x0000761000167816 */ /* 0x000fe20000000016 */
[----:B------:R-:W-:Y:S05]  /*1640*/  BRA `(.L_x_3097) ;  /* 0x00000bb000007947 */ /* 0x000fea0003800000 */
.L_x_3092:
        /* <DEDUP_REMOVED lines=14> */
.L_x_3106:
[----:B------:R-:W2:Y:S02]  /*1730*/  LDG.E.64 R2, [R2.64] ;  /* 0x0000002402027981 */ /* 0x000ea4000c1e1b00 */
[----:B--2---:R-:W0:Y:S01]  /*1740*/  F2F.F32.F64 R0, R2 ;  /* 0x0000000200007310 */ /* 0x004e220000301000 */
[----:B------:R-:W0:-:S14]  /*1750*/  DSETP.GEU.AND P0, PT, |R2|, c[0x2][0x0], PT ;  /* 0x008000000200762a */ /* 0x000e1c0003f0e200 */
[----:B0-----:R-:W-:-:S05]  /*1760*/  @!P0 FMUL R0, R0, 1.175494350822287508e-38 ;  /* 0x0080000000008820 */ /* 0x001fca0000400000 */
[----:B------:R-:W-:-:S04]  /*1770*/  F2FP.PACK_AB R0, RZ, R0 ;  /* 0x00000000ff00723e */ /* 0x000fc800000000ff */
[----:B------:R-:W-:Y:S01]  /*1780*/  PRMT R22, R0, 0x7610, R22 ;  /* 0x0000761000167816 */ /* 0x000fe20000000016 */
[----:B------:R-:W-:Y:S05]  /*1790*/  BRA `(.L_x_3097) ;  /* 0x00000a6000007947 */ /* 0x000fea0003800000 */
.L_x_3105:
        /* <DEDUP_REMOVED lines=28> */
.L_x_3108:
        /* <DEDUP_REMOVED lines=15> */
.L_x_3107:
[----:B------:R-:W2:Y:S02]  /*1a50*/  LDG.E.U16 R0, [R2.64] ;  /* 0x0000002402007981 */ /* 0x000ea4000c1e1500 */
[----:B--2---:R-:W-:-:S04]  /*1a60*/  PRMT R0, RZ, 0x5410, R0 ;  /* 0x00005410ff007816 */ /* 0x004fc80000000000 */
[----:B------:R-:W-:-:S04]  /*1a70*/  F2FP.PACK_AB R0, RZ, R0 ;  /* 0x00000000ff00723e */ /* 0x000fc800000000ff */
[----:B------:R-:W-:Y:S01]  /*1a80*/  PRMT R22, R0, 0x7610, R22 ;  /* 0x0000761000167816 */ /* 0x000fe20000000016 */
[----:B------:R-:W-:Y:S05]  /*1a90*/  BRA `(.L_x_3097) ;  /* 0x0000076000007947 */ /* 0x000fea0003800000 */
.L_x_3104:
        /* <DEDUP_REMOVED lines=12> */
.L_x_3111:
        /* <DEDUP_REMOVED lines=21> */
.L_x_3115:
[----:B------:R-:W-:Y:S05]  /*1cb0*/  BSYNC B1 ;  /* 0x0000000000017941 */ /* 0x000fea0003800000 */
.L_x_3114:
[----:B------:R-:W-:Y:S01]  /*1cc0*/  LEA R3, R0, 0x3b800000, 0x17 ;  /* 0x3b80000000037811 */ /* 0x000fe200078eb8ff */
[----:B------:R-:W-:-:S05]  /*1cd0*/  IMAD.SHL.U32 R0, R2, 0x100000, RZ ;  /* 0x0010000002007824 */ /* 0x000fca00078e00ff */
[----:B------:R-:W-:Y:S02]  /*1ce0*/  LOP3.LUT R0, R3, R0, R4, 0xfe, !PT ;  /* 0x0000000003007212 */ /* 0x000fe400078efe04 */
.L_x_3113:
[----:B------:R-:W-:Y:S05]  /*1cf0*/  BSYNC B0 ;  /* 0x0000000000007941 */ /* 0x000fea0003800000 */
.L_x_3112:
[----:B------:R-:W-:-:S04]  /*1d00*/  F2FP.PACK_AB R0, RZ, R0 ;  /* 0x00000000ff00723e */ /* 0x000fc800000000ff */
[----:B------:R-:W-:Y:S01]  /*1d10*/  PRMT R22, R0, 0x7610, R22 ;  /* 0x0000761000167816 */ /* 0x000fe20000000016 */
[----:B------:R-:W-:Y:S05]  /*1d20*/  BRA `(.L_x_3097) ;  /* 0x000004d000007947 */ /* 0x000fea0003800000 */
.L_x_3110:
        /* <DEDUP_REMOVED lines=21> */
.L_x_3119:
[----:B------:R-:W-:Y:S05]  /*1e80*/  BSYNC B1 ;  /* 0x0000000000017941 */ /* 0x000fea0003800000 */
.L_x_3118:
[----:B------:R-:W-:Y:S01]  /*1e90*/  LEA R3, R0, 0x37800000, 0x17 ;  /* 0x3780000000037811 */ /* 0x000fe200078eb8ff */
[----:B------:R-:W-:-:S05]  /*1ea0*/  IMAD.SHL.U32 R0, R2, 0x200000, RZ ;  /* 0x0020000002007824 */ /* 0x000fca00078e00ff */
[----:B------:R-:W-:Y:S02]  /*1eb0*/  LOP3.LUT R0, R3, R0, R4, 0xfe, !PT ;  /* 0x0000000003007212 */ /* 0x000fe400078efe04 */
.L_x_3117:
[----:B------:R-:W-:Y:S05]  /*1ec0*/  BSYNC B0 ;  /* 0x0000000000007941 */ /* 0x000fea0003800000 */
.L_x_3116:
[----:B------:R-:W-:-:S04]  /*1ed0*/  F2FP.PACK_AB R0, RZ, R0 ;  /* 0x00000000ff00723e */ /* 0x000fc800000000ff */
[----:B------:R-:W-:Y:S01]  /*1ee0*/  PRMT R22, R0, 0x7610, R22 ;  /* 0x0000761000167816 */ /* 0x000fe20000000016 */
[----:B------:R-:W-:Y:S05]  /*1ef0*/  BRA `(.L_x_3097) ;  /* 0x0000030000007947 */ /* 0x000fea0003800000 */
.L_x_3109:
        /* <DEDUP_REMOVED lines=14> */
.L_x_3123:
[----:B------:R-:W-:Y:S05]  /*1fe0*/  BSYNC B0 ;  /* 0x0000000000007941 */ /* 0x000fea0003800000 */
.L_x_3122:
[----:B------:R-:W-:-:S04]  /*1ff0*/  F2FP.PACK_AB R0, RZ, R0 ;  /* 0x00000000ff00723e */ /* 0x000fc800000000ff */
[----:B------:R-:W-:Y:S01]  /*2000*/  PRMT R22, R0, 0x7610, R22 ;  /* 0x0000761000167816 */ /* 0x000fe20000000016 */
[----:B------:R-:W-:Y:S05]  /*2010*/  BRA `(.L_x_3097) ;  /* 0x000001e000007947 */ /* 0x000fea0003800000 */
.L_x_3096:
        /* <DEDUP_REMOVED lines=21> */
.L_x_3121:
[----:B------:R-:W2:Y:S02]  /*2170*/  LDG.E.64 R2, [R2.64] ;  /* 0x0000002402027981 */ /* 0x000ea4000c1e1b00 */
[----:B--2---:R-:W0:Y:S02]  /*2180*/  I2F.U64 R0, R2 ;  /* 0x0000000200007312 */ /* 0x004e240000301000 */
[----:B0-----:R-:W-:-:S04]  /*2190*/  F2FP.PACK_AB R0, RZ, R0 ;  /* 0x00000000ff00723e */ /* 0x001fc800000000ff */
[----:B------:R-:W-:Y:S01]  /*21a0*/  PRMT R22, R0, 0x7610, R22 ;  /* 0x0000761000167816 */ /* 0x000fe20000000016 */
[----:B------:R-:W-:Y:S05]  /*21b0*/  BRA `(.L_x_3097) ;  /* 0x0000004000007947 */ /* 0x000fea0003800000 */
.L_x_3120:
[----:B------:R-:W2:Y:S02]  /*21c0*/  LDG.E R2, [R2.64] ;  /* 0x0000002402027981 */ /* 0x000ea4000c1e1900 */
[----:B--2---:R-:W0:Y:S02]  /*21d0*/  I2F.U32 R0, R2 ;  /* 0x0000000200007306 */ /* 0x004e240000201000 */
[----:B0-----:R-:W-:-:S04]  /*21e0*/  F2FP.PACK_AB R0, RZ, R0 ;  /* 0x00000000ff00723e */ /* 0x001fc800000000ff */
[----:B------:R-:W-:Y:S02]  /*21f0*/  PRMT R22, R0, 0x7610, R22 ;  /* 0x0000761000167816 */ /* 0x000fe40000000016 */
.L_x_3097:
[----:B------:R-:W-:-:S05]  /*2200*/  IADD3 R19, R19, 0x80, RZ ;  /* 0x0000008013137810 */ /* 0x000fca0007ffe0ff */
.L_x_3091:
[----:B------:R-:W-:Y:S05]  /*2210*/  BSYNC B6 ;  /* 0x0000000000067941 */ /* 0x000fea0003800000 */
.L_x_3090:
        /* <DEDUP_REMOVED lines=26> */
.L_x_3129:
[----:B------:R-:W2:Y:S02]  /*23c0*/  LDG.E.U8 R2, [R2.64] ;  /* 0x0000002402027981 */ /* 0x000ea4000c1e1100 */
[----:B--2---:R-:W0:Y:S02]  /*23d0*/  I2F.U16 R0, R2 ;  /* 0x0000000200007306 */ /* 0x004e240000101000 */
[----:B0-----:R-:W-:-:S04]  /*23e0*/  F2FP.PACK_AB R0, RZ, R0 ;  /* 0x00000000ff00723e */ /* 0x001fc800000000ff */
[----:B------:R-:W-:Y:S01]  /*23f0*/  PRMT R26, R0, 0x7610, R26 ;  /* 0x00007610001a7816 */ /* 0x000fe2000000001a */
[----:B------:R-:W-:Y:S05]  /*2400*/  BRA `(.L_x_3131) ;  /* 0x00000ed000007947 */ /* 0x000fea0003800000 */
.L_x_3128:
        /* <DEDUP_REMOVED lines=11> */
.L_x_3133:
[----:B------:R-:W2:Y:S02]  /*24c0*/  LDG.E R2, [R2.64] ;  /* 0x0000002402027981 */ /* 0x000ea4000c1e1900 */
[----:B--2---:R-:W0:Y:S02]  /*24d0*/  I2F R0, R2 ;  /* 0x0000000200007306 */ /* 0x004e240000201400 */
[----:B0-----:R-:W-:-:S04]  /*24e0*/  F2FP.PACK_AB R0, RZ, R0 ;  /* 0x00000000ff00723e */ /* 0x001fc800000000ff */
[----:B------:R-:W-:Y:S01]  /*24f0*/  PRMT R26, R0, 0x7610, R26 ;  /* 0x00007610001a7816 */ /* 0x000fe2000000001a */
[----:B------:R-:W-:Y:S05]  /*2500*/  BRA `(.L_x_3131) ;  /* 0x00000dd000007947 */ /* 0x000fea0003800000 */
.L_x_3132:
[----:B------:R-:W2:Y:S02]  /*2510*/  LDG.E.U16 R2, [R2.64] ;  /* 0x0000002402027981 */ /* 0x000ea4000c1e1500 */
[----:B--2---:R-:W0:Y:S02]  /*2520*/  I2F.S16 R0, R2 ;  /* 0x0000000200007306 */ /* 0x004e240000101400 */
[----:B0-----:R-:W-:-:S04]  /*2530*/  F2FP.PACK_AB R0, RZ, R0 ;  /* 0x00000000ff00723e */ /* 0x001fc800000000ff */
[----:B------:R-:W-:Y:S01]  /*2540*/  PRMT R26, R0, 0x7610, R26 ;  /* 0x00007610001a7816 */ /* 0x000fe2000000001a */
[----:B------:R-:W-:Y:S05]  /*2550*/  BRA `(.L_x_3131) ;  /* 0x00000d8000007947 */ /* 0x000fea0003800000 */
.L_x_3127:
        /* <DEDUP_REMOVED lines=9> */
.L_x_3135:
[----:B------:R0:W5:Y:S01]  /*25f0*/  LDG.E.U16 R26, [R2.64] ;  /* 0x00000024021a7981 */ /* 0x000162000c1e1500 */
[----:B------:R-:W-:Y:S05]  /*2600*/  BRA `(.L_x_3131) ;  /* 0x00000cd000007947 */ /* 0x000fea0003800000 */
.L_x_3134:
        /* <DEDUP_REMOVED lines=9> */
.L_x_3137:
[----:B------:R0:W5:Y:S01]  /*26a0*/  LDG.E.U16 R26, [R2.64] ;  /* 0x00000024021a7981 */ /* 0x000162000c1e1500 */
[----:B------:R-:W-:Y:S05]  /*26b0*/  BRA `(.L_x_3131) ;  /* 0x00000c2000007947 */ /* 0x000fea0003800000 */
.L_x_3136:
[----:B------:R-:W2:Y:S02]  /*26c0*/  LDG.E.64 R2, [R2.64] ;  /* 0x0000002402027981 */ /* 0x000ea4000c1e1b00 */
[----:B--2---:R-:W0:Y:S01]  /*26d0*/  F2F.F32.F64 R0, R2 ;  /* 0x0000000200007310 */ /* 0x004e220000301000 */
[----:B------:R-:W0:-:S14]  /*26e0*/  DSETP.GEU.AND P0, PT, |R2|, c[0x2][0x0], PT ;  /* 0x008000000200762a */ /* 0x000e1c0003f0e200 */
[----:B0-----:R-:W-:-:S05]  /*26f0*/  @!P0 FMUL R0, R0, 1.175494350822287508e-38 ;  /* 0x0080000000008820 */ /* 0x001fca0000400000 */
[----:B------:R-:W-:-:S04]  /*2700*/  F2FP.PACK_AB R0, RZ, R0 ;  /* 0x00000000ff00723e */ /* 0x000fc800000000ff */
[----:B------:R-:W-:Y:S01]  /*2710*/  PRMT R26, R0, 0x7610, R26 ;  /* 0x00007610001a7816 */ /* 0x000fe2000000001a */
[----:B------:R-:W-:Y:S05]  /*2720*/  BRA `(.L_x_3131) ;  /* 0x00000bb000007947 */ /* 0x000fea0003800000 */
.L_x_3126:
        /* <DEDUP_REMOVED lines=14> */
.L_x_3140:
[----:B------:R-:W2:Y:S02]  /*2810*/  LDG.E.64 R2, [R2.64] ;  /* 0x0000002402027981 */ /* 0x000ea4000c1e1b00 */
[----:B--2---:R-:W0:Y:S01]  /*2820*/  F2F.F32.F64 R0, R2 ;  /* 0x0000000200007310 */ /* 0x004e220000301000 */
[----:B------:R-:W0:-:S14]  /*2830*/  DSETP.GEU.AND P0, PT, |R2|, c[0x2][0x0], PT ;  /* 0x008000000200762a */ /* 0x000e1c0003f0e200 */
[----:B0-----:R-:W-:-:S05]  /*2840*/  @!P0 FMUL R0, R0, 1.175494350822287508e-38 ;  /* 0x0080000000008820 */ /* 0x001fca0000400000 */
[----:B------:R-:W-:-:S04]  /*2850*/  F2FP.PACK_AB R0, RZ, R0 ;  /* 0x00000000ff00723e */ /* 0x000fc800000000ff */
[----:B------:R-:W-:Y:S01]  /*2860*/  PRMT R26, R0, 0x7610, R26 ;  /* 0x00007610001a7816 */ /* 0x000fe2000000001a */
[----:B------:R-:W-:Y:S05]  /*2870*/  BRA `(.L_x_3131) ;  /* 0x00000a6000007947 */ /* 0x000fea0003800000 */
.L_x_3139:
        /* <DEDUP_REMOVED lines=28> */
.L_x_3142:
        /* <DEDUP_REMOVED lines=15> */
.L_x_3141:
[----:B------:R-:W2:Y:S02]  /*2b30*/  LDG.E.U16 R0, [R2.64] ;  /* 0x0000002402007981 */ /* 0x000ea4000c1e1500 */
[----:B--2---:R-:W-:-:S04]  /*2b40*/  PRMT R0, RZ, 0x5410, R0 ;  /* 0x00005410ff007816 */ /* 0x004fc80000000000 */
[----:B------:R-:W-:-:S04]  /*2b50*/  F2FP.PACK_AB R0, RZ, R0 ;  /* 0x00000000ff00723e */ /* 0x000fc800000000ff */
[----:B------:R-:W-:Y:S01]  /*2b60*/  PRMT R26, R0, 0x7610, R26 ;  /* 0x00007610001a7816 */ /* 0x000fe2000000001a */
[----:B------:R-:W-:Y:S05]  /*2b70*/  BRA `(.L_x_3131) ;  /* 0x0000076000007947 */ /* 0x000fea0003800000 */
.L_x_3138:
        /* <DEDUP_REMOVED lines=12> */
.L_x_3145:
        /* <DEDUP_REMOVED lines=21> */
.L_x_3149:
[----:B------:R-:W-:Y:S05]  /*2d90*/  BSYNC B1 ;  /* 0x0000000000017941 */ /* 0x000fea0003800000 */
.L_x_3148:
[----:B------:R-:W-:Y:S01]  /*2da0*/  LEA R3, R0, 0x3b800000, 0x17 ;  /* 0x3b80000000037811 */ /* 0x000fe200078eb8ff */
[----:B------:R-:W-:-:S05]  /*2db0*/  IMAD.SHL.U32 R0, R2, 0x100000, RZ ;  /* 0x0010000002007824 */ /* 0x000fca00078e00ff */
[----:B------:R-:W-:Y:S02]  /*2dc0*/  LOP3.LUT R0, R3, R0, R4, 0xfe, !PT ;  /* 0x0000000003007212 */ /* 0x000fe400078efe04 */
.L_x_3147:
[----:B------:R-:W-:Y:S05]  /*2dd0*/  BSYNC B0 ;  /* 0x0000000000007941 */ /* 0x000fea0003800000 */
.L_x_3146:
[----:B------:R-:W-:-:S04]  /*2de0*/  F2FP.PACK_AB R0, RZ, R0 ;  /* 0x00000000ff00723e */ /* 0x000fc800000000ff */
[----:B------:R-:W-:Y:S01]  /*2df0*/  PRMT R26, R0, 0x7610, R26 ;  /* 0x00007610001a7816 */ /* 0x000fe2000000001a */
[----:B------:R-:W-:Y:S05]  /*2e00*/  BRA `(.L_x_3131) ;  /* 0x000004d000007947 */ /* 0x000fea0003800000 */
.L_x_3144:
        /* <DEDUP_REMOVED lines=21> */
.L_x_3153:
[----:B------:R-:W-:Y:S05]  /*2f60*/  BSYNC B1 ;  /* 0x0000000000017941 */ /* 0x000fea0003800000 */
.L_x_3152:
[----:B------:R-:W-:Y:S01]  /*2f70*/  LEA R3, R0, 0x37800000, 0x17 ;  /* 0x3780000000037811 */ /* 0x000fe200078eb8ff */
[----:B------:R-:W-:-:S05]  /*2f80*/  IMAD.SHL.U32 R0, R2, 0x200000, RZ ;  /* 0x0020000002007824 */ /* 0x000fca00078e00ff */
[----:B------:R-:W-:Y:S02]  /*2f90*/  LOP3.LUT R0, R3, R0, R4, 0xfe, !PT ;  /* 0x0000000003007212 */ /* 0x000fe400078efe04 */
.L_x_3151:
[----:B------:R-:W-:Y:S05]  /*2fa0*/  BSYNC B0 ;  /* 0x0000000000007941 */ /* 0x000fea0003800000 */
.L_x_3150:
[----:B------:R-:W-:-:S04]  /*2fb0*/  F2FP.PACK_AB R0, RZ, R0 ;  /* 0x00000000ff00723e */ /* 0x000fc800000000ff */
[----:B------:R-:W-:Y:S01]  /*2fc0*/  PRMT R26, R0, 0x7610, R26 ;  /* 0x00007610001a7816 */ /* 0x000fe2000000001a */
[----:B------:R-:W-:Y:S05]  /*2fd0*/  BRA `(.L_x_3131) ;  /* 0x0000030000007947 */ /* 0x000fea0003800000 */
.L_x_3143:
        /* <DEDUP_REMOVED lines=14> */
.L_x_3157:
[----:B------:R-:W-:Y:S05]  /*30c0*/  BSYNC B0 ;  /* 0x0000000000007941 */ /* 0x000fea0003800000 */
.L_x_3156:
[----:B------:R-:W-:-:S04]  /*30d0*/  F2FP.PACK_AB R0, RZ, R0 ;  /* 0x00000000ff00723e */ /* 0x000fc800000000ff */
[----:B------:R-:W-:Y:S01]  /*30e0*/  PRMT R26, R0, 0x7610, R26 ;  /* 0x00007610001a7816 */ /* 0x000fe2000000001a */
[----:B------:R-:W-:Y:S05]  /*30f0*/  BRA `(.L_x_3131) ;  /* 0x000001e000007947 */ /* 0x000fea0003800000 */
.L_x_3130:
        /* <DEDUP_REMOVED lines=21> */
.L_x_3155:
[----:B------:R-:W2:Y:S02]  /*3250*/  LDG.E.64 R2, [R2.64] ;  /* 0x0000002402027981 */ /* 0x000ea4000c1e1b00 */
[----:B--2---:R-:W0:Y:S02]  /*3260*/  I2F.U64 R0, R2 ;  /* 0x0000000200007312 */ /* 0x004e240000301000 */
[----:B0-----:R-:W-:-:S04]  /*3270*/  F2FP.PACK_AB R0, RZ, R0 ;  /* 0x00000000ff00723e */ /* 0x001fc800000000ff */
[----:B------:R-:W-:Y:S01]  /*3280*/  PRMT R26, R0, 0x7610, R26 ;  /* 0x00007610001a7816 */ /* 0x000fe2000000001a */
[----:B------:R-:W-:Y:S05]  /*3290*/  BRA `(.L_x_3131) ;  /* 0x0000004000007947 */ /* 0x000fea0003800000 */
.L_x_3154:
[----:B------:R-:W2:Y:S02]  /*32a0*/  LDG.E R2, [R2.64] ;  /* 0x0000002402027981 */ /* 0x000ea4000c1e1900 */
[----:B--2---:R-:W0:Y:S02]  /*32b0*/  I2F.U32 R0, R2 ;  /* 0x0000000200007306 */ /* 0x004e240000201000 */
[----:B0-----:R-:W-:-:S04]  /*32c0*/  F2FP.PACK_AB R0, RZ, R0 ;  /* 0x00000000ff00723e */ /* 0x001fc800000000ff */
[----:B------:R-:W-:Y:S02]  /*32d0*/  PRMT R26, R0, 0x7610, R26 ;  /* 0x00007610001a7816 */ /* 0x000fe4000000001a */
.L_x_3131:
[----:B------:R-:W-:-:S05]  /*32e0*/  IADD3 R19, R19, 0x80, RZ ;  /* 0x0000008013137810 */ /* 0x000fca0007ffe0ff */
.L_x_3125:
[----:B------:R-:W-:Y:S05]  /*32f0*/  BSYNC B6 ;  /* 0x0000000000067941 */ /* 0x000fea0003800000 */
.L_x_3124:
        /* <DEDUP_REMOVED lines=23> */
.L_x_3163:
[----:B------:R-:W2:Y:S02]  /*3470*/  LDG.E.U8 R2, [R2.64] ;  /* 0x0000002402027981 */ /* 0x000ea4000c1e1100 */
[----:B--2---:R-:W0:Y:S02]  /*3480*/  I2F.U16 R0, R2 ;  /* 0x0000000200007306 */ /* 0x004e240000101000 */
[----:B0-----:R-:W-:-:S04]  /*3490*/  F2FP.PACK_AB R0, RZ, R0 ;  /* 0x00000000ff00723e */ /* 0x001fc800000000ff */
[----:B------:R-:W-:Y:S01]  /*34a0*/  PRMT R25, R0, 0x7610, R25 ;  /* 0x0000761000197816 */ /* 0x000fe20000000019 */
[----:B------:R-:W-:Y:S05]  /*34b0*/  BRA `(.L_x_3159) ;  /* 0x00000ed000007947 */ /* 0x000fea0003800000 */
.L_x_3162:
        /* <DEDUP_REMOVED lines=11> */
.L_x_3166:
[----:B------:R-:W2:Y:S02]  /*3570*/  LDG.E R2, [R2.64] ;  /* 0x0000002402027981 */ /* 0x000ea4000c1e1900 */
[----:B--2---:R-:W0:Y:S02]  /*3580*/  I2F R0, R2 ;  /* 0x0000000200007306 */ /* 0x004e240000201400 */
[----:B0-----:R-:W-:-:S04]  /*3590*/  F2FP.PACK_AB R0, RZ, R0 ;  /* 0x00000000ff00723e */ /* 0x001fc800000000ff */
[----:B------:R-:W-:Y:S01]  /*35a0*/  PRMT R25, R0, 0x7610, R25 ;  /* 0x0000761000197816 */ /* 0x000fe20000000019 */
[----:B------:R-:W-:Y:S05]  /*35b0*/  BRA `(.L_x_3159) ;  /* 0x00000dd000007947 */ /* 0x000fea0003800000 */
.L_x_3165:
[----:B------:R-:W2:Y:S02]  /*35c0*/  LDG.E.U16 R2, [R2.64] ;  /* 0x0000002402027981 */ /* 0x000ea4000c1e1500 */
[----:B--2---:R-:W0:Y:S02]  /*35d0*/  I2F.S16 R0, R2 ;  /* 0x0000000200007306 */ /* 0x004e240000101400 */
[----:B0-----:R-:W-:-:S04]  /*35e0*/  F2FP.PACK_AB R0, RZ, R0 ;  /* 0x00000000ff00723e */ /* 0x001fc800000000ff */
[----:B------:R-:W-:Y:S01]  /*35f0*/  PRMT R25, R0, 0x7610, R25 ;  /* 0x0000761000197816 */ /* 0x000fe20000000019 */
[----:B------:R-:W-:Y:S05]  /*3600*/  BRA `(.L_x_3159) ;  /* 0x00000d8000007947 */ /* 0x000fea0003800000 */
.L_x_3161:
        /* <DEDUP_REMOVED lines=9> */
.L_x_3168:
[----:B------:R0:W5:Y:S01]  /*36a0*/  LDG.E.U16 R25, [R2.64] ;  /* 0x0000002402197981 */ /* 0x000162000c1e1500 */
[----:B------:R-:W-:Y:S05]  /*36b0*/  BRA `(.L_x_3159) ;  /* 0x00000cd000007947 */ /* 0x000fea0003800000 */
.L_x_3167:
        /* <DEDUP_REMOVED lines=9> */
.L_x_3170:
[----:B------:R0:W5:Y:S01]  /*3750*/  LDG.E.U16 R25, [R2.64] ;  /* 0x0000002402197981 */ /* 0x000162000c1e1500 */
[----:B------:R-:W-:Y:S05]  /*3760*/  BRA `(.L_x_3159) ;  /* 0x00000c2000007947 */ /* 0x000fea0003800000 */
.L_x_3169:
[----:B------:R-:W2:Y:S02]  /*3770*/  LDG.E.64 R2, [R2.64] ;  /* 0x0000002402027981 */ /* 0x000ea4000c1e1b00 */
[----:B--2---:R-:W0:Y:S01]  /*3780*/  F2F.F32.F64 R0, R2 ;  /* 0x0000000200007310 */ /* 0x004e220000301000 */
[----:B------:R-:W0:-:S14]  /*3790*/  DSETP.GEU.AND P0, PT, |R2|, c[0x2][0x0], PT ;  /* 0x008000000200762a */ /* 0x000e1c0003f0e200 */
[----:B0-----:R-:W-:-:S05]  /*37a0*/  @!P0 FMUL R0, R0, 1.175494350822287508e-38 ;  /* 0x0080000000008820 */ /* 0x001fca0000400000 */
[----:B------:R-:W-:-:S04]  /*37b0*/  F2FP.PACK_AB R0, RZ, R0 ;  /* 0x00000000ff00723e */ /* 0x000fc800000000ff */
[----:B------:R-:W-:Y:S01]  /*37c0*/  PRMT R25, R0, 0x7610, R25 ;  /* 0x0000761000197816 */ /* 0x000fe20000000019 */
[----:B------:R-:W-:Y:S05]  /*37d0*/  BRA `(.L_x_3159) ;  /* 0x00000bb000007947 */ /* 0x000fea0003800000 */
.L_x_3160:
        /* <DEDUP_REMOVED lines=14> */
.L_x_3173:
[----:B------:R-:W2:Y:S02]  /*38c0*/  LDG.E.64 R2, [R2.64] ;  /* 0x0000002402027981 */ /* 0x000ea4000c1e1b00 */
[----:B--2---:R-:W0:Y:S01]  /*38d0*/  F2F.F32.F64 R0, R2 ;  /* 0x0000000200007310 */ /* 0x004e220000301000 */
[----:B------:R-:W0:-:S14]  /*38e0*/  DSETP.GEU.AND P0, PT, |R2|, c[0x2][0x0], PT ;  /* 0x008000000200762a */ /* 0x000e1c0003f0e200 */
[----:B0-----:R-:W-:-:S05]  /*38f0*/  @!P0 FMUL R0, R0, 1.175494350822287508e-38 ;  /* 0x0080000000008820 */ /* 0x001fca0000400000 */
[----:B------:R-:W-:-:S04]  /*3900*/  F2FP.PACK_AB R0, RZ, R0 ;  /* 0x00000000ff00723e */ /* 0x000fc800000000ff */
[----:B------:R-:W-:Y:S01]  /*3910*/  PRMT R25, R0, 0x7610, R25 ;  /* 0x0000761000197816 */ /* 0x000fe20000000019 */
[----:B------:R-:W-:Y:S05]  /*3920*/  BRA `(.L_x_3159) ;  /* 0x00000a6000007947 */ /* 0x000fea0003800000 */
.L_x_3172:
        /* <DEDUP_REMOVED lines=28> */
.L_x_3175:
        /* <DEDUP_REMOVED lines=15> */
.L_x_3174:
[----:B------:R-:W2:Y:S02]  /*3be0*/  LDG.E.U16 R0, [R2.64] ;  /* 0x0000002402007981 */ /* 0x000ea4000c1e1500 */
[----:B--2---:R-:W-:-:S04]  /*3bf0*/  PRMT R0, RZ, 0x5410, R0 ;  /* 0x00005410ff007816 */ /* 0x004fc80000000000 */
[----:B------:R-:W-:-:S04]  /*3c00*/  F2FP.PACK_AB R0, RZ, R0 ;  /* 0x00000000ff00723e */ /* 0x000fc800000000ff */
[----:B------:R-:W-:Y:S01]  /*3c10*/  PRMT R25, R0, 0x7610, R25 ;  /* 0x0000761000197816 */ /* 0x000fe20000000019 */
[----:B------:R-:W-:Y:S05]  /*3c20*/  BRA `(.L_x_3159) ;  /* 0x0000076000007947 */ /* 0x000fea0003800000 */
.L_x_3171:
        /* <DEDUP_REMOVED lines=12> */
.L_x_3178:
        /* <DEDUP_REMOVED lines=21> */
.L_x_3182:
[----:B------:R-:W-:Y:S05]  /*3e40*/  BSYNC B1 ;  /* 0x0000000000017941 */ /* 0x000fea0003800000 */
.L_x_3181:
[----:B------:R-:W-:Y:S01]  /*3e50*/  LEA R3, R0, 0x3b800000, 0x17 ;  /* 0x3b80000000037811 */ /* 0x000fe200078eb8ff */
[----:B------:R-:W-:-:S05]  /*3e60*/  IMAD.SHL.U32 R0, R2, 0x100000, RZ ;  /* 0x0010000002007824 */ /* 0x000fca00078e00ff */
[----:B------:R-:W-:Y:S02]  /*3e70*/  LOP3.LUT R0, R3, R0, R4, 0xfe, !PT ;  /* 0x0000000003007212 */ /* 0x000fe400078efe04 */
.L_x_3180:
[----:B------:R-:W-:Y:S05]  /*3e80*/  BSYNC B0 ;  /* 0x0000000000007941 */ /* 0x000fea0003800000 */
.L_x_3179:
[----:B------:R-:W-:-:S04]  /*3e90*/  F2FP.PACK_AB R0, RZ, R0 ;  /* 0x00000000ff00723e */ /* 0x000fc800000000ff */
[----:B------:R-:W-:Y:S01]  /*3ea0*/  PRMT R25, R0, 0x7610, R25 ;  /* 0x0000761000197816 */ /* 0x000fe20000000019 */
[----:B------:R-:W-:Y:S05]  /*3eb0*/  BRA `(.L_x_3159) ;  /* 0x000004d000007947 */ /* 0x000fea0003800000 */
.L_x_3177:
        /* <DEDUP_REMOVED lines=21> */
.L_x_3186:
[----:B------:R-:W-:Y:S05]  /*4010*/  BSYNC B1 ;  /* 0x0000000000017941 */ /* 0x000fea0003800000 */
.L_x_3185:
[----:B------:R-:W-:Y:S01]  /*4020*/  LEA R3, R0, 0x37800000, 0x17 ;  /* 0x3780000000037811 */ /* 0x000fe200078eb8ff */
[----:B------:R-:W-:-:S05]  /*4030*/  IMAD.SHL.U32 R0, R2, 0x200000, RZ ;  /* 0x0020000002007824 */ /* 0x000fca00078e00ff */
[----:B------:R-:W-:Y:S02]  /*4040*/  LOP3.LUT R0, R3, R0, R4, 0xfe, !PT ;  /* 0x0000000003007212 */ /* 0x000fe400078efe04 */
.L_x_3184:
[----:B------:R-:W-:Y:S05]  /*4050*/  BSYNC B0 ;  /* 0x0000000000007941 */ /* 0x000fea0003800000 */
.L_x_3183:
[----:B------:R-:W-:-:S04]  /*4060*/  F2FP.PACK_AB R0, RZ, R0 ;  /* 0x00000000ff00723e */ /* 0x000fc800000000ff */
[----:B------:R-:W-:Y:S01]  /*4070*/  PRMT R25, R0, 0x7610, R25 ;  /* 0x0000761000197816 */ /* 0x000fe20000000019 */
[----:B------:R-:W-:Y:S05]  /*4080*/  BRA `(.L_x_3159) ;  /* 0x0000030000007947 */ /* 0x000fea0003800000 */
.L_x_3176:
        /* <DEDUP_REMOVED lines=14> */
.L_x_3190:
[----:B------:R-:W-:Y:S05]  /*4170*/  BSYNC B0 ;  /* 0x0000000000007941 */ /* 0x000fea0003800000 */
.L_x_3189:
[----:B------:R-:W-:-:S04]  /*4180*/  F2FP.PACK_AB R0, RZ, R0 ;  /* 0x00000000ff00723e */ /* 0x000fc800000000ff */
[----:B------:R-:W-:Y:S01]  /*4190*/  PRMT R25, R0, 0x7610, R25 ;  /* 0x0000761000197816 */ /* 0x000fe20000000019 */
[----:B------:R-:W-:Y:S05]  /*41a0*/  BRA `(.L_x_3159) ;  /* 0x000001e000007947 */ /* 0x000fea0003800000 */
.L_x_3164:
        /* <DEDUP_REMOVED lines=21> */
.L_x_3188:
[----:B------:R-:W2:Y:S02]  /*4300*/  LDG.E.64 R2, [R2.64] ;  /* 0x0000002402027981 */ /* 0x000ea4000c1e1b00 */
[----:B--2---:R-:W0:Y:S02]  /*4310*/  I2F.U64 R0, R2 ;  /* 0x0000000200007312 */ /* 0x004e240000301000 */
[----:B0-----:R-:W-:-:S04]  /*4320*/  F2FP.PACK_AB R0, RZ, R0 ;  /* 0x00000000ff00723e */ /* 0x001fc800000000ff */
[----:B------:R-:W-:Y:S01]  /*4330*/  PRMT R25, R0, 0x7610, R25 ;  /* 0x0000761000197816 */ /* 0x000fe20000000019 */
[----:B------:R-:W-:Y:S05]  /*4340*/  BRA `(.L_x_3159) ;  /* 0x0000004000007947 */ /* 0x000fea0003800000 */
.L_x_3187:
[----:B------:R-:W2:Y:S02]  /*4350*/  LDG.E R2, [R2.64] ;  /* 0x0000002402027981 */ /* 0x000ea4000c1e1900 */
[----:B--2---:R-:W0:Y:S02]  /*4360*/  I2F.U32 R0, R2 ;  /* 0x0000000200007306 */ /* 0x004e240000201000 */
[----:B0-----:R-:W-:-:S04]  /*4370*/  F2FP.PACK_AB R0, RZ, R0 ;  /* 0x00000000ff00723e */ /* 0x001fc800000000ff */
[----:B------:R-:W-:Y:S02]  /*4380*/  PRMT R25, R0, 0x7610, R25 ;  /* 0x0000761000197816 */ /* 0x000fe40000000019 */
.L_x_3159:
[----:B------:R-:W-:Y:S05]  /*4390*/  BSYNC B6 ;  /* 0x0000000000067941 */ /* 0x000fea0003800000 */
.L_x_3158:
[----:B------:R-:W1:Y:S01]  /*43a0*/  S2R R19, SR_TID.X ;  /* 0x0000000000137919 */ /* 0x000e620000002100 */
[----:B------:R-:W2:Y:S01]  /*43b0*/  LDC.U8 R18, c[0x0][0x184] ;  /* 0x00006100ff127b82 */ /* 0x000ea20000000000 */
[----:B------:R-:W-:Y:S01]  /*43c0*/  BSSY B6, `(.L_x_3191) ;  /* 0x0000132000067945 */ /* 0x000fe20003800000 */
[C---:B-1----:R-:W-:Y:S02]  /*43d0*/  IADD3 R0, R19.reuse, 0x100, RZ ;  /* 0x0000010013007810 */ /* 0x042fe40007ffe0ff */
[C---:B------:R-:W-:Y:S02]  /*43e0*/  IADD3 R24, R19.reuse, 0x80, RZ ;  /* 0x0000008013187810 */ /* 0x040fe40007ffe0ff */
[-C--:B------:R-:W-:Y:S02]  /*43f0*/  ISETP.GE.AND P1, PT, R0, R17.reuse, PT ;  /* 0x000000110000720c */ /* 0x080fe40003f26270 */
[----:B------:R-:W-:Y:S02]  /*4400*/  IADD3 R0, R19, 0x180, RZ ;  /* 0x0000018013007810 */ /* 0x000fe40007ffe0ff */
[----:B------:R-:W-:-:S02]  /*4410*/  ISETP.GE.AND P0, PT, R24, R17, PT ;  /* 0x000000111800720c */ /* 0x000fc40003f06270 */
[-C--:B------:R-:W-:Y:S02]  /*4420*/  ISETP.GE.AND P3, PT, R19, R17.reuse, PT ;  /* 0x000000111300720c */ /* 0x080fe40003f66270 */
[----:B------:R-:W-:-:S05]  /*4430*/  ISETP.GE.AND P2, PT, R0, R17, PT ;  /* 0x000000110000720c */ /* 0x000fca0003f46270 */
[----:B------:R-:W1:Y:S01]  /*4440*/  @!P1 LDC.U16 R4, c[0x0][0x166] ;  /* 0x00005980ff049b82 */ /* 0x000e620000000400 */
[----:B-----5:R-:W-:-:S03]  /*4450*/  @!P1 HADD2.F32 R26, -RZ, R26.H0_H0 ;  /* 0x2000001aff1a9230 */ /* 0x020fc60000004100 */
[----:B------:R-:W-:Y:S02]  /*4460*/  @!P0 HADD2.F32 R22, -RZ, R22.H0_H0 ;  /* 0x20000016ff168230 */ /* 0x000fe40000004100 */
[----:B------:R-:W-:Y:S02]  /*4470*/  @!P3 HADD2.F32 R23, -RZ, R23.H0_H0 ;  /* 0x20000017ff17b230 */ /* 0x000fe40000004100 */
[----:B0-----:R-:W0:Y:S08]  /*4480*/  @!P0 LDC.U16 R3, c[0x0][0x166] ;  /* 0x00005980ff038b82 */ /* 0x001e300000000400 */
[----:B------:R-:W3:Y:S08]  /*4490*/  @!P3 LDC.U16 R2, c[0x0][0x166] ;  /* 0x00005980ff02bb82 */ /* 0x000ef00000000400 */
[----:B------:R-:W4:Y:S01]  /*44a0*/  @!P2 LDC.U16 R6, c[0x0][0x166] ;  /* 0x00005980ff06ab82 */ /* 0x000f220000000400 */
[----:B-1----:R-:W-:-:S04]  /*44b0*/  @!P1 HADD2.F32 R4, -RZ, R4.H0_H0 ;  /* 0x20000004ff049230 */ /* 0x002fc80000004100 */
[----:B------:R-:W-:Y:S01]  /*44c0*/  @!P1 MUFU.RCP R5, R4 ;  /* 0x0000000400059308 */ /* 0x000fe20000001000 */
[----:B0-----:R-:W-:-:S07]  /*44d0*/  @!P0 HADD2.F32 R3, -RZ, R3.H0_H0 ;  /* 0x20000003ff038230 */ /* 0x001fce0000004100 */
[----:B------:R-:W0:Y:S01]  /*44e0*/  @!P0 MUFU.RCP R3, R3 ;  /* 0x0000000300038308 */ /* 0x000e220000001000 */
[----:B---3--:R-:W-:-:S07]  /*44f0*/  @!P3 HADD2.F32 R0, -RZ, R2.H0_H0 ;  /* 0x20000002ff00b230 */ /* 0x008fce0000004100 */
[----:B------:R1:W3:Y:S01]  /*4500*/  @!P3 MUFU.RCP R2, R0 ;  /* 0x000000000002b308 */ /* 0x0002e20000001000 */
[----:B----4-:R-:W-:-:S07]  /*4510*/  @!P2 HADD2.F32 R6, -RZ, R6.H0_H0 ;  /* 0x20000006ff06a230 */ /* 0x010fce0000004100 */
[----:B------:R-:W4:Y:S01]  /*4520*/  @!P2 MUFU.RCP R7, R6 ;  /* 0x000000060007a308 */ /* 0x000f220000001000 */
[----:B-1----:R-:W-:Y:S01]  /*4530*/  @!P2 HADD2.F32 R0, -RZ, R25.H0_H0 ;  /* 0x20000019ff00a230 */ /* 0x002fe20000004100 */
[----:B0-----:R-:W-:Y:S02]  /*4540*/  @!P0 FMUL.FTZ R25, R22, R3 ;  /* 0x0000000316198220 */ /* 0x001fe40000410000 */
[----:B------:R-:W-:-:S03]  /*4550*/  @!P1 FMUL.FTZ R22, R26, R5 ;  /* 0x000000051a169220 */ /* 0x000fc60000410000 */
[----:B------:R-:W-:Y:S01]  /*4560*/  @!P0 F2FP.PACK_AB R25, RZ, R25 ;  /* 0x00000019ff19823e */ /* 0x000fe200000000ff */
[----:B---3--:R-:W-:Y:S01]  /*4570*/  @!P3 FMUL.FTZ R23, R23, R2 ;  /* 0x000000021717b220 */ /* 0x008fe20000410000 */
[----:B------:R-:W-:-:S04]  /*4580*/  @!P1 F2FP.PACK_AB R22, RZ, R22 ;  /* 0x00000016ff16923e */ /* 0x000fc800000000ff */
[----:B------:R-:W-:Y:S01]  /*4590*/  @!P3 F2FP.PACK_AB R4, RZ, R23 ;  /* 0x00000017ff04b23e */ /* 0x000fe200000000ff */
[----:B----4-:R-:W-:-:S05]  /*45a0*/  @!P2 FMUL.FTZ R0, R0, R7 ;  /* 0x000000070000a220 */ /* 0x010fca0000410000 */
        /* <DEDUP_REMOVED lines=22> */
.L_x_3196:
[----:B------:R-:W-:Y:S01]  /*4710*/  HADD2.F32 R5, -RZ, R4.H0_H0 ;  /* 0x20000004ff057230 */ /* 0x000fe20000004100 */
[----:B------:R-:W-:-:S05]  /*4720*/  IMAD.MOV.U32 R19, RZ, RZ, R24 ;  /* 0x000000ffff137224 */ /* 0x000fca00078e0018 */
[----:B------:R-:W0:Y:S02]  /*4730*/  F2I.S64.TRUNC R4, R5 ;  /* 0x0000000500047311 */ /* 0x000e24000020d900 */
[----:B0-----:R0:W-:Y:S01]  /*4740*/  STG.E.U8 [R2.64], R4 ;  /* 0x0000000402007986 */ /* 0x0011e2000c101124 */
[----:B------:R-:W-:Y:S05]  /*4750*/  BRA `(.L_x_3192) ;  /* 0x00000f8000007947 */ /* 0x000fea0003800000 */
.L_x_3195:
        /* <DEDUP_REMOVED lines=11> */
.L_x_3199:
[----:B------:R-:W-:Y:S01]  /*4810*/  HADD2.F32 R4, -RZ, R4.H0_H0 ;  /* 0x20000004ff047230 */ /* 0x000fe20000004100 */
[----:B------:R-:W-:-:S03]  /*4820*/  IMAD.MOV.U32 R19, RZ, RZ, R24 ;  /* 0x000000ffff137224 */ /* 0x000fc600078e0018 */
[----:B------:R-:W0:Y:S02]  /*4830*/  F2I.FTZ.TRUNC.NTZ R5, R4 ;  /* 0x0000000400057305 */ /* 0x000e24000021f100 */
[----:B0-----:R0:W-:Y:S01]  /*4840*/  STG.E [R2.64], R5 ;  /* 0x0000000502007986 */ /* 0x0011e2000c101924 */
[----:B------:R-:W-:Y:S05]  /*4850*/  BRA `(.L_x_3192) ;  /* 0x00000e8000007947 */ /* 0x000fea0003800000 */
.L_x_3198:
[----:B------:R-:W-:Y:S01]  /*4860*/  HADD2.F32 R4, -RZ, R4.H0_H0 ;  /* 0x20000004ff047230 */ /* 0x000fe20000004100 */
[----:B------:R-:W-:-:S03]  /*4870*/  IMAD.MOV.U32 R19, RZ, RZ, R24 ;  /* 0x000000ffff137224 */ /* 0x000fc600078e0018 */
[----:B------:R-:W0:Y:S02]  /*4880*/  F2I.FTZ.TRUNC.NTZ R5, R4 ;  /* 0x0000000400057305 */ /* 0x000e24000021f100 */
[----:B0-----:R0:W-:Y:S01]  /*4890*/  STG.E.U16 [R2.64], R5 ;  /* 0x0000000502007986 */ /* 0x0011e2000c101524 */
[----:B------:R-:W-:Y:S05]  /*48a0*/  BRA `(.L_x_3192) ;  /* 0x00000e3000007947 */ /* 0x000fea0003800000 */
.L_x_3194:
        /* <DEDUP_REMOVED lines=10> */
.L_x_3201:
[----:B------:R0:W-:Y:S01]  /*4950*/  STG.E.U16 [R2.64], R4 ;  /* 0x0000000402007986 */ /* 0x0001e2000c101524 */
[----:B------:R-:W-:Y:S01]  /*4960*/  IMAD.MOV.U32 R19, RZ, RZ, R24 ;  /* 0x000000ffff137224 */ /* 0x000fe200078e0018 */
[----:B------:R-:W-:Y:S05]  /*4970*/  BRA `(.L_x_3192) ;  /* 0x00000d6000007947 */ /* 0x000fea0003800000 */
.L_x_3200:
        /* <DEDUP_REMOVED lines=11> */
.L_x_3203:
[----:B------:R-:W-:Y:S01]  /*4a30*/  HADD2.F32 R0, -RZ, R4.H0_H0 ;  /* 0x20000004ff007230 */ /* 0x000fe20000004100 */
[----:B------:R-:W-:-:S04]  /*4a40*/  IMAD.MOV.U32 R19, RZ, RZ, R24 ;  /* 0x000000ffff137224 */ /* 0x000fc800078e0018 */
[----:B------:R-:W-:-:S04]  /*4a50*/  F2FP.PACK_AB R0, RZ, R0 ;  /* 0x00000000ff00723e */ /* 0x000fc800000000ff */
[----:B------:R-:W-:-:S05]  /*4a60*/  PRMT R0, R0, 0x5410, RZ ;  /* 0x0000541000007816 */ /* 0x000fca00000000ff */
[----:B------:R0:W-:Y:S01]  /*4a70*/  STG.E [R2.64], R0 ;  /* 0x0000000002007986 */ /* 0x0001e2000c101924 */
[----:B------:R-:W-:Y:S05]  /*4a80*/  BRA `(.L_x_3192) ;  /* 0x00000c5000007947 */ /* 0x000fea0003800000 */
.L_x_3202:
[----:B------:R-:W-:Y:S01]  /*4a90*/  HADD2.F32 R4, -RZ, R4.H0_H0 ;  /* 0x20000004ff047230 */ /* 0x000fe20000004100 */
[----:B------:R-:W-:-:S04]  /*4aa0*/  IMAD.MOV.U32 R19, RZ, RZ, R24 ;  /* 0x000000ffff137224 */ /* 0x000fc800078e0018 */
[----:B------:R-:W-:-:S06]  /*4ab0*/  FMUL.FTZ R4, R4, 1 ;  /* 0x3f80000004047820 */ /* 0x000fcc0000410000 */
[----:B------:R-:W0:Y:S02]  /*4ac0*/  F2F.F64.F32 R4, R4 ;  /* 0x0000000400047310 */ /* 0x000e240000201800 */
[----:B0-----:R0:W-:Y:S01]  /*4ad0*/  STG.E.64 [R2.64], R4 ;  /* 0x0000000402007986 */ /* 0x0011e2000c101b24 */
[----:B------:R-:W-:Y:S05]  /*4ae0*/  BRA `(.L_x_3192) ;  /* 0x00000bf000007947 */ /* 0x000fea0003800000 */
.L_x_3193:
        /* <DEDUP_REMOVED lines=14> */
.L_x_3206:
[----:B------:R-:W-:Y:S01]  /*4bd0*/  HADD2.F32 R4, -RZ, R4.H0_H0 ;  /* 0x20000004ff047230 */ /* 0x000fe20000004100 */
[----:B------:R-:W-:Y:S01]  /*4be0*/  CS2R R6, SRZ ;  /* 0x0000000000067805 */ /* 0x000fe2000001ff00 */
[----:B------:R-:W-:-:S03]  /*4bf0*/  IMAD.MOV.U32 R19, RZ, RZ, R24 ;  /* 0x000000ffff137224 */ /* 0x000fc600078e0018 */
[----:B------:R-:W-:-:S06]  /*4c00*/  FMUL.FTZ R4, R4, 1 ;  /* 0x3f80000004047820 */ /* 0x000fcc0000410000 */
[----:B------:R-:W0:Y:S02]  /*4c10*/  F2F.F64.F32 R4, R4 ;  /* 0x0000000400047310 */ /* 0x000e240000201800 */
[----:B0-----:R0:W-:Y:S01]  /*4c20*/  STG.E.128 [R2.64], R4 ;  /* 0x0000000402007986 */ /* 0x0011e2000c101d24 */
[----:B------:R-:W-:Y:S05]  /*4c30*/  BRA `(.L_x_3192) ;  /* 0x00000aa000007947 */ /* 0x000fea0003800000 */
.L_x_3205:
        /* <DEDUP_REMOVED lines=21> */
.L_x_3210:
[----:B------:R-:W-:Y:S05]  /*4d90*/  BSYNC B0 ;  /* 0x0000000000007941 */ /* 0x000fea0003800000 */
.L_x_3209:
[----:B------:R-:W-:Y:S01]  /*4da0*/  LOP3.LUT R5, R0, R5, RZ, 0xfc, !PT ;  /* 0x0000000500057212 */ /* 0x000fe200078efcff */
[----:B------:R-:W-:-:S04]  /*4db0*/  IMAD.MOV.U32 R19, RZ, RZ, R24 ;  /* 0x000000ffff137224 */ /* 0x000fc800078e0018 */
[----:B------:R0:W-:Y:S01]  /*4dc0*/  STG.E.U8 [R2.64], R5 ;  /* 0x0000000502007986 */ /* 0x0001e2000c101124 */
[----:B------:R-:W-:Y:S05]  /*4dd0*/  BRA `(.L_x_3192) ;  /* 0x0000090000007947 */ /* 0x000fea0003800000 */
.L_x_3208:
        /* <DEDUP_REMOVED lines=13> */
.L_x_3212:
[----:B------:R-:W-:Y:S01]  /*4eb0*/  IMAD.MOV.U32 R0, RZ, RZ, 0x7f ;  /* 0x0000007fff007424 */ /* 0x000fe200078e00ff */
[----:B------:R-:W-:-:S04]  /*4ec0*/  ISETP.GT.U32.AND P0, PT, R4, 0x7f800000, PT ;  /* 0x7f8000000400780c */ /* 0x000fc80003f04070 */
[----:B------:R-:W-:-:S04]  /*4ed0*/  SEL R0, R0, 0x7c, P0 ;  /* 0x0000007c00007807 */ /* 0x000fc80000000000 */
.L_x_3213:
[----:B------:R-:W-:Y:S05]  /*4ee0*/  BSYNC B0 ;  /* 0x0000000000007941 */ /* 0x000fea0003800000 */
.L_x_3211:
[----:B------:R-:W-:Y:S01]  /*4ef0*/  LOP3.LUT R4, R5, 0x80000000, RZ, 0xc0, !PT ;  /* 0x8000000005047812 */ /* 0x000fe200078ec0ff */
[----:B------:R-:W-:-:S03]  /*4f00*/  IMAD.MOV.U32 R19, RZ, RZ, R24 ;  /* 0x000000ffff137224 */ /* 0x000fc600078e0018 */
[----:B------:R-:W-:-:S04]  /*4f10*/  SHF.R.U32.HI R5, RZ, 0x18, R4 ;  /* 0x00000018ff057819 */ /* 0x000fc80000011604 */
[----:B------:R-:W-:-:S05]  /*4f20*/  LOP3.LUT R5, R0, R5, RZ, 0xfc, !PT ;  /* 0x0000000500057212 */ /* 0x000fca00078efcff */
[----:B------:R0:W-:Y:S01]  /*4f30*/  STG.E.U8 [R2.64], R5 ;  /* 0x0000000502007986 */ /* 0x0001e2000c101124 */
[----:B------:R-:W-:Y:S05]  /*4f40*/  BRA `(.L_x_3192) ;  /* 0x0000079000007947 */ /* 0x000fea0003800000 */
.L_x_3207:
[----:B------:R-:W-:Y:S01]  /*4f50*/  HADD2.F32 R0, -RZ, R4.H0_H0 ;  /* 0x20000004ff007230 */ /* 0x000fe20000004100 */
[----:B------:R-:W-:-:S04]  /*4f60*/  IMAD.MOV.U32 R19, RZ, RZ, R24 ;  /* 0x000000ffff137224 */ /* 0x000fc800078e0018 */
[----:B------:R-:W-:-:S05]  /*4f70*/  F2FP.BF16.PACK_AB R0, RZ, R0 ;  /* 0x00000000ff00723e */ /* 0x000fca00000010ff */
[----:B------:R0:W-:Y:S01]  /*4f80*/  STG.E.U16 [R2.64], R0 ;  /* 0x0000000002007986 */ /* 0x0001e2000c101524 */
[----:B------:R-:W-:Y:S05]  /*4f90*/  BRA `(.L_x_3192) ;  /* 0x0000074000007947 */ /* 0x000fea0003800000 */
.L_x_3204:
        /* <DEDUP_REMOVED lines=13> */
.L_x_3216:
        /* <DEDUP_REMOVED lines=17> */
.L_x_3219:
[----:B------:R-:W-:-:S04]  /*5180*/  LOP3.LUT R0, R7, 0x80000000, RZ, 0xc0, !PT ;  /* 0x8000000007007812 */ /* 0x000fc800078ec0ff */
[----:B------:R-:W-:-:S04]  /*5190*/  SHF.R.U32.HI R5, RZ, 0x18, R0 ;  /* 0x00000018ff057819 */ /* 0x000fc80000011600 */
[----:B------:R-:W-:-:S04]  /*51a0*/  LOP3.LUT R4, R4, R5, RZ, 0xfc, !PT ;  /* 0x0000000504047212 */ /* 0x000fc800078efcff */
[----:B------:R-:W-:Y:S02]  /*51b0*/  PRMT R0, R4, 0x7610, R0 ;  /* 0x0000761004007816 */ /* 0x000fe40000000000 */
.L_x_3218:
[----:B------:R-:W-:Y:S05]  /*51c0*/  BSYNC B0 ;  /* 0x0000000000007941 */ /* 0x000fea0003800000 */
.L_x_3217:
[----:B------:R0:W-:Y:S01]  /*51d0*/  STG.E.U8 [R2.64], R0 ;  /* 0x0000000002007986 */ /* 0x0001e2000c101124 */
[----:B------:R-:W-:Y:S01]  /*51e0*/  IMAD.MOV.U32 R19, RZ, RZ, R24 ;  /* 0x000000ffff137224 */ /* 0x000fe200078e0018 */
[----:B------:R-:W-:Y:S05]  /*51f0*/  BRA `(.L_x_3192) ;  /* 0x000004e000007947 */ /* 0x000fea0003800000 */
.L_x_3215:
        /* <DEDUP_REMOVED lines=17> */
.L_x_3222:
[----:B------:R-:W-:-:S04]  /*5310*/  LOP3.LUT R0, R7, 0x80000000, RZ, 0xc0, !PT ;  /* 0x8000000007007812 */ /* 0x000fc800078ec0ff */
[----:B------:R-:W-:-:S04]  /*5320*/  SHF.R.U32.HI R5, RZ, 0x18, R0 ;  /* 0x00000018ff057819 */ /* 0x000fc80000011600 */
[----:B------:R-:W-:-:S04]  /*5330*/  LOP3.LUT R4, R4, R5, RZ, 0xfc, !PT ;  /* 0x0000000504047212 */ /* 0x000fc800078efcff */
[----:B------:R-:W-:Y:S02]  /*5340*/  PRMT R0, R4, 0x7610, R0 ;  /* 0x0000761004007816 */ /* 0x000fe40000000000 */
.L_x_3221:
[----:B------:R-:W-:Y:S05]  /*5350*/  BSYNC B0 ;  /* 0x0000000000007941 */ /* 0x000fea0003800000 */
.L_x_3220:
[----:B------:R0:W-:Y:S01]  /*5360*/  STG.E.U8 [R2.64], R0 ;  /* 0x0000000002007986 */ /* 0x0001e2000c101124 */
[----:B------:R-:W-:Y:S01]  /*5370*/  IMAD.MOV.U32 R19, RZ, RZ, R24 ;  /* 0x000000ffff137224 */ /* 0x000fe200078e0018 */
[----:B------:R-:W-:Y:S05]  /*5380*/  BRA `(.L_x_3192) ;  /* 0x0000035000007947 */ /* 0x000fea0003800000 */
.L_x_3214:
        /* <DEDUP_REMOVED lines=23> */
.L_x_3197:
        /* <DEDUP_REMOVED lines=21> */
.L_x_3224:
[----:B------:R-:W-:Y:S01]  /*5650*/  HADD2.F32 R4, -RZ, R4.H0_H0 ;  /* 0x20000004ff047230 */ /* 0x000fe20000004100 */
[----:B------:R-:W-:-:S05]  /*5660*/  IMAD.MOV.U32 R19, RZ, RZ, R24 ;  /* 0x000000ffff137224 */ /* 0x000fca00078e0018 */
[----:B------:R-:W0:Y:S02]  /*5670*/  F2I.U64.TRUNC R4, R4 ;  /* 0x0000000400047311 */ /* 0x000e24000020d800 */
[----:B0-----:R0:W-:Y:S01]  /*5680*/  STG.E.64 [R2.64], R4 ;  /* 0x0000000402007986 */ /* 0x0011e2000c101b24 */
[----:B------:R-:W-:Y:S05]  /*5690*/  BRA `(.L_x_3192) ;  /* 0x0000004000007947 */ /* 0x000fea0003800000 */
.L_x_3223:
[----:B------:R-:W-:Y:S01]  /*56a0*/  HADD2.F32 R4, -RZ, R4.H0_H0 ;  /* 0x20000004ff047230 */ /* 0x000fe20000004100 */
[----:B------:R-:W-:-:S03]  /*56b0*/  IMAD.MOV.U32 R19, RZ, RZ, R24 ;  /* 0x000000ffff137224 */ /* 0x000fc600078e0018 */
[----:B------:R-:W0:Y:S02]  /*56c0*/  F2I.FTZ.U32.TRUNC.NTZ R5, R4 ;  /* 0x0000000400057305 */ /* 0x000e24000021f000 */
[----:B0-----:R0:W-:Y:S02]  /*56d0*/  STG.E [R2.64], R5 ;  /* 0x0000000502007986 */ /* 0x0011e4000c101924 */
.L_x_3192:
[----:B--2---:R-:W-:Y:S05]  /*56e0*/  BSYNC B6 ;  /* 0x0000000000067941 */ /* 0x004fea0003800000 */
.L_x_3191:
        /* <DEDUP_REMOVED lines=23> */
.L_x_3230:
[----:B------:R-:W-:-:S06]  /*5860*/  HADD2.F32 R5, -RZ, R25.H0_H0 ;  /* 0x20000019ff057230 */ /* 0x000fcc0000004100 */
[----:B------:R-:W0:Y:S02]  /*5870*/  F2I.S64.TRUNC R4, R5 ;  /* 0x0000000500047311 */ /* 0x000e24000020d900 */
[----:B0-----:R0:W-:Y:S01]  /*5880*/  STG.E.U8 [R2.64], R4 ;  /* 0x0000000402007986 */ /* 0x0011e2000c101124 */
[----:B------:R-:W-:Y:S05]  /*5890*/  BRA `(.L_x_3232) ;  /* 0x00000e4000007947 */ /* 0x000fea0003800000 */
.L_x_3229:
        /* <DEDUP_REMOVED lines=10> */
.L_x_3234:
[----:B------:R-:W-:-:S06]  /*5940*/  HADD2.F32 R25, -RZ, R25.H0_H0 ;  /* 0x20000019ff197230 */ /* 0x000fcc0000004100 */
[----:B------:R-:W0:Y:S02]  /*5950*/  F2I.FTZ.TRUNC.NTZ R25, R25 ;  /* 0x0000001900197305 */ /* 0x000e24000021f100 */
[----:B0-----:R0:W-:Y:S01]  /*5960*/  STG.E [R2.64], R25 ;  /* 0x0000001902007986 */ /* 0x0011e2000c101924 */
[----:B------:R-:W-:Y:S05]  /*5970*/  BRA `(.L_x_3232) ;  /* 0x00000d6000007947 */ /* 0x000fea0003800000 */
.L_x_3233:
[----:B------:R-:W-:-:S06]  /*5980*/  HADD2.F32 R25, -RZ, R25.H0_H0 ;  /* 0x20000019ff197230 */ /* 0x000fcc0000004100 */
[----:B------:R-:W0:Y:S02]  /*5990*/  F2I.FTZ.TRUNC.NTZ R25, R25 ;  /* 0x0000001900197305 */ /* 0x000e24000021f100 */
[----:B0-----:R0:W-:Y:S01]  /*59a0*/  STG.E.U16 [R2.64], R25 ;  /* 0x0000001902007986 */ /* 0x0011e2000c101524 */
[----:B------:R-:W-:Y:S05]  /*59b0*/  BRA `(.L_x_3232) ;  /* 0x00000d2000007947 */ /* 0x000fea0003800000 */
.L_x_3228:
        /* <DEDUP_REMOVED lines=9> */
.L_x_3236:
[----:B------:R0:W-:Y:S01]  /*5a50*/  STG.E.U16 [R2.64], R25 ;  /* 0x0000001902007986 */ /* 0x0001e2000c101524 */
[----:B------:R-:W-:Y:S05]  /*5a60*/  BRA `(.L_x_3232) ;  /* 0x00000c7000007947 */ /* 0x000fea0003800000 */
.L_x_3235:
        /* <DEDUP_REMOVED lines=10> */
.L_x_3238:
[----:B------:R-:W-:-:S05]  /*5b10*/  HADD2.F32 R0, -RZ, R25.H0_H0 ;  /* 0x20000019ff007230 */ /* 0x000fca0000004100 */
[----:B------:R-:W-:-:S04]  /*5b20*/  F2FP.PACK_AB R0, RZ, R0 ;  /* 0x00000000ff00723e */ /* 0x000fc800000000ff */
[----:B------:R-:W-:-:S05]  /*5b30*/  PRMT R0, R0, 0x5410, RZ ;  /* 0x0000541000007816 */ /* 0x000fca00000000ff */
[----:B------:R0:W-:Y:S01]  /*5b40*/  STG.E [R2.64], R0 ;  /* 0x0000000002007986 */ /* 0x0001e2000c101924 */
[----:B------:R-:W-:Y:S05]  /*5b50*/  BRA `(.L_x_3232) ;  /* 0x00000b8000007947 */ /* 0x000fea0003800000 */
.L_x_3237:
[----:B------:R-:W-:-:S05]  /*5b60*/  HADD2.F32 R4, -RZ, R25.H0_H0 ;  /* 0x20000019ff047230 */ /* 0x000fca0000004100 */
[----:B------:R-:W-:-:S06]  /*5b70*/  FMUL.FTZ R4, R4, 1 ;  /* 0x3f80000004047820 */ /* 0x000fcc0000410000 */
[----:B------:R-:W0:Y:S02]  /*5b80*/  F2F.F64.F32 R4, R4 ;  /* 0x0000000400047310 */ /* 0x000e240000201800 */
[----:B0-----:R0:W-:Y:S01]  /*5b90*/  STG.E.64 [R2.64], R4 ;  /* 0x0000000402007986 */ /* 0x0011e2000c101b24 */
[----:B------:R-:W-:Y:S05]  /*5ba0*/  BRA `(.L_x_3232) ;  /* 0x00000b3000007947 */ /* 0x000fea0003800000 */
.L_x_3227:
        /* <DEDUP_REMOVED lines=13> */
.L_x_3241:
[----:B------:R-:W-:Y:S01]  /*5c80*/  HADD2.F32 R25, -RZ, R25.H0_H0 ;  /* 0x20000019ff197230 */ /* 0x000fe20000004100 */
[----:B------:R-:W-:-:S04]  /*5c90*/  CS2R R6, SRZ ;  /* 0x0000000000067805 */ /* 0x000fc8000001ff00 */
[----:B------:R-:W-:-:S06]  /*5ca0*/  FMUL.FTZ R4, R25, 1 ;  /* 0x3f80000019047820 */ /* 0x000fcc0000410000 */
[----:B------:R-:W0:Y:S02]  /*5cb0*/  F2F.F64.F32 R4, R4 ;  /* 0x0000000400047310 */ /* 0x000e240000201800 */
[----:B0-----:R0:W-:Y:S01]  /*5cc0*/  STG.E.128 [R2.64], R4 ;  /* 0x0000000402007986 */ /* 0x0011e2000c101d24 */
[----:B------:R-:W-:Y:S05]  /*5cd0*/  BRA `(.L_x_3232) ;  /* 0x00000a0000007947 */ /* 0x000fea0003800000 */
.L_x_3240:
        /* <DEDUP_REMOVED lines=21> */
.L_x_3245:
[----:B------:R-:W-:Y:S05]  /*5e30*/  BSYNC B0 ;  /* 0x0000000000007941 */ /* 0x000fea0003800000 */
.L_x_3244:
[----:B------:R-:W-:-:S05]  /*5e40*/  LOP3.LUT R5, R0, R5, RZ, 0xfc, !PT ;  /* 0x0000000500057212 */ /* 0x000fca00078efcff */
[----:B------:R0:W-:Y:S01]  /*5e50*/  STG.E.U8 [R2.64], R5 ;  /* 0x0000000502007986 */ /* 0x0001e2000c101124 */
[----:B------:R-:W-:Y:S05]  /*5e60*/  BRA `(.L_x_3232) ;  /* 0x0000087000007947 */ /* 0x000fea0003800000 */
.L_x_3243:
        /* <DEDUP_REMOVED lines=13> */
.L_x_3247:
[----:B------:R-:W-:Y:S01]  /*5f40*/  IMAD.MOV.U32 R0, RZ, RZ, 0x7f ;  /* 0x0000007fff007424 */ /* 0x000fe200078e00ff */
[----:B------:R-:W-:-:S04]  /*5f50*/  ISETP.GT.U32.AND P0, PT, R4, 0x7f800000, PT ;  /* 0x7f8000000400780c */ /* 0x000fc80003f04070 */
[----:B------:R-:W-:-:S04]  /*5f60*/  SEL R0, R0, 0x7c, P0 ;  /* 0x0000007c00007807 */ /* 0x000fc80000000000 */
.L_x_3248:
[----:B------:R-:W-:Y:S05]  /*5f70*/  BSYNC B0 ;  /* 0x0000000000007941 */ /* 0x000fea0003800000 */
.L_x_3246:
[----:B------:R-:W-:-:S04]  /*5f80*/  LOP3.LUT R4, R25, 0x80000000, RZ, 0xc0, !PT ;  /* 0x8000000019047812 */ /* 0x000fc800078ec0ff */
[----:B------:R-:W-:-:S04]  /*5f90*/  SHF.R.U32.HI R5, RZ, 0x18, R4 ;  /* 0x00000018ff057819 */ /* 0x000fc80000011604 */
[----:B------:R-:W-:-:S05]  /*5fa0*/  LOP3.LUT R5, R0, R5, RZ, 0xfc, !PT ;  /* 0x0000000500057212 */ /* 0x000fca00078efcff */
[----:B------:R0:W-:Y:S01]  /*5fb0*/  STG.E.U8 [R2.64], R5 ;  /* 0x0000000502007986 */ /* 0x0001e2000c101124 */
[----:B------:R-:W-:Y:S05]  /*5fc0*/  BRA `(.L_x_3232) ;  /* 0x0000071000007947 */ /* 0x000fea0003800000 */
.L_x_3242:
[----:B------:R-:W-:-:S05]  /*5fd0*/  HADD2.F32 R0, -RZ, R25.H0_H0 ;  /* 0x20000019ff007230 */ /* 0x000fca0000004100 */
[----:B------:R-:W-:-:S05]  /*5fe0*/  F2FP.BF16.PACK_AB R0, RZ, R0 ;  /* 0x00000000ff00723e */ /* 0x000fca00000010ff */
[----:B------:R0:W-:Y:S01]  /*5ff0*/  STG.E.U16 [R2.64], R0 ;  /* 0x0000000002007986 */ /* 0x0001e2000c101524 */
[----:B------:R-:W-:Y:S05]  /*6000*/  BRA `(.L_x_3232) ;  /* 0x000006d000007947 */ /* 0x000fea0003800000 */
.L_x_3239:
        /* <DEDUP_REMOVED lines=12> */
.L_x_3251:
        /* <DEDUP_REMOVED lines=17> */
.L_x_3254:
[----:B------:R-:W-:-:S04]  /*61e0*/  LOP3.LUT R0, R25, 0x80000000, RZ, 0xc0, !PT ;  /* 0x8000000019007812 */ /* 0x000fc800078ec0ff */
[----:B------:R-:W-:-:S04]  /*61f0*/  SHF.R.U32.HI R5, RZ, 0x18, R0 ;  /* 0x00000018ff057819 */ /* 0x000fc80000011600 */
[----:B------:R-:W-:-:S04]  /*6200*/  LOP3.LUT R4, R4, R5, RZ, 0xfc, !PT ;  /* 0x0000000504047212 */ /* 0x000fc800078efcff */
[----:B------:R-:W-:Y:S02]  /*6210*/  PRMT R0, R4, 0x7610, R0 ;  /* 0x0000761004007816 */ /* 0x000fe40000000000 */
.L_x_3253:
[----:B------:R-:W-:Y:S05]  /*6220*/  BSYNC B0 ;  /* 0x0000000000007941 */ /* 0x000fea0003800000 */
.L_x_3252:
[----:B------:R0:W-:Y:S01]  /*6230*/  STG.E.U8 [R2.64], R0 ;  /* 0x0000000002007986 */ /* 0x0001e2000c101124 */
[----:B------:R-:W-:Y:S05]  /*6240*/  BRA `(.L_x_3232) ;  /* 0x0000049000007947 */ /* 0x000fea0003800000 */
.L_x_3250:
        /* <DEDUP_REMOVED lines=17> */
.L_x_3257:
[----:B------:R-:W-:-:S04]  /*6360*/  LOP3.LUT R0, R25, 0x80000000, RZ, 0xc0, !PT ;  /* 0x8000000019007812 */ /* 0x000fc800078ec0ff */
[----:B------:R-:W-:-:S04]  /*6370*/  SHF.R.U32.HI R5, RZ, 0x18, R0 ;  /* 0x00000018ff057819 */ /* 0x000fc80000011600 */
[----:B------:R-:W-:-:S04]  /*6380*/  LOP3.LUT R4, R4, R5, RZ, 0xfc, !PT ;  /* 0x0000000504047212 */ /* 0x000fc800078efcff */
[----:B------:R-:W-:Y:S02]  /*6390*/  PRMT R0, R4, 0x7610, R0 ;  /* 0x0000761004007816 */ /* 0x000fe40000000000 */
.L_x_3256:
[----:B------:R-:W-:Y:S05]  /*63a0*/  BSYNC B0 ;  /* 0x0000000000007941 */ /* 0x000fea0003800000 */
.L_x_3255:
[----:B------:R0:W-:Y:S01]  /*63b0*/  STG.E.U8 [R2.64], R0 ;  /* 0x0000000002007986 */ /* 0x0001e2000c101124 */
[----:B------:R-:W-:Y:S05]  /*63c0*/  BRA `(.L_x_3232) ;  /* 0x0000031000007947 */ /* 0x000fea0003800000 */
.L_x_3249:
        /* <DEDUP_REMOVED lines=22> */
.L_x_3231:
        /* <DEDUP_REMOVED lines=20> */
.L_x_3259:
[----:B------:R-:W-:-:S06]  /*6670*/  HADD2.F32 R4, -RZ, R25.H0_H0 ;  /* 0x20000019ff047230 */ /* 0x000fcc0000004100 */
[----:B------:R-:W0:Y:S02]  /*6680*/  F2I.U64.TRUNC R4, R4 ;  /* 0x0000000400047311 */ /* 0x000e24000020d800 */
[----:B0-----:R0:W-:Y:S01]  /*6690*/  STG.E.64 [R2.64], R4 ;  /* 0x0000000402007986 */ /* 0x0011e2000c101b24 */
[----:B------:R-:W-:Y:S05]  /*66a0*/  BRA `(.L_x_3232) ;  /* 0x0000003000007947 */ /* 0x000fea0003800000 */
.L_x_3258:
[----:B------:R-:W-:-:S06]  /*66b0*/  HADD2.F32 R25, -RZ, R25.H0_H0 ;  /* 0x20000019ff197230 */ /* 0x000fcc0000004100 */
[----:B------:R-:W0:Y:S02]  /*66c0*/  F2I.FTZ.U32.TRUNC.NTZ R25, R25 ;  /* 0x0000001900197305 */ /* 0x000e24000021f000 */
[----:B0-----:R0:W-:Y:S02]  /*66d0*/  STG.E [R2.64], R25 ;  /* 0x0000001902007986 */ /* 0x0011e4000c101924 */
.L_x_3232:
        /* <DEDUP_REMOVED lines=23> */
.L_x_3263:
[----:B------:R-:W-:-:S06]  /*6850*/  HADD2.F32 R5, -RZ, R22.H0_H0 ;  /* 0x20000016ff057230 */ /* 0x000fcc0000004100 */
[----:B------:R-:W0:Y:S02]  /*6860*/  F2I.S64.TRUNC R4, R5 ;  /* 0x0000000500047311 */ /* 0x000e24000020d900 */
[----:B0-----:R0:W-:Y:S01]  /*6870*/  STG.E.U8 [R2.64], R4 ;  /* 0x0000000402007986 */ /* 0x0011e2000c101124 */
[----:B------:R-:W-:Y:S05]  /*6880*/  BRA `(.L_x_3265) ;  /* 0x00000e4000007947 */ /* 0x000fea0003800000 */
.L_x_3262:
        /* <DEDUP_REMOVED lines=10> */
.L_x_3267:
[----:B------:R-:W-:-:S04]  /*6930*/  HADD2.F32 R22, -RZ, R22.H0_H0 ;  /* 0x20000016ff167230 */ /* 0x000fc80000004100 */
[----:B------:R-:W0:Y:S02]  /*6940*/  F2I.FTZ.TRUNC.NTZ R5, R22 ;  /* 0x0000001600057305 */ /* 0x000e24000021f100 */
[----:B0-----:R0:W-:Y:S01]  /*6950*/  STG.E [R2.64], R5 ;  /* 0x0000000502007986 */ /* 0x0011e2000c101924 */
[----:B------:R-:W-:Y:S05]  /*6960*/  BRA `(.L_x_3265) ;  /* 0x00000d6000007947 */ /* 0x000fea0003800000 */
.L_x_3266:
[----:B------:R-:W-:-:S04]  /*6970*/  HADD2.F32 R22, -RZ, R22.H0_H0 ;  /* 0x20000016ff167230 */ /* 0x000fc80000004100 */
[----:B------:R-:W0:Y:S02]  /*6980*/  F2I.FTZ.TRUNC.NTZ R5, R22 ;  /* 0x0000001600057305 */ /* 0x000e24000021f100 */
[----:B0-----:R0:W-:Y:S01]  /*6990*/  STG.E.U16 [R2.64], R5 ;  /* 0x0000000502007986 */ /* 0x0011e2000c101524 */
[----:B------:R-:W-:Y:S05]  /*69a0*/  BRA `(.L_x_3265) ;  /* 0x00000d2000007947 */ /* 0x000fea0003800000 */
.L_x_3261:
        /* <DEDUP_REMOVED lines=9> */
.L_x_3269:
[----:B------:R0:W-:Y:S01]  /*6a40*/  STG.E.U16 [R2.64], R22 ;  /* 0x0000001602007986 */ /* 0x0001e2000c101524 */
[----:B------:R-:W-:Y:S05]  /*6a50*/  BRA `(.L_x_3265) ;  /* 0x00000c7000007947 */ /* 0x000fea0003800000 */
.L_x_3268:
        /* <DEDUP_REMOVED lines=10> */
.L_x_3271:
[----:B------:R-:W-:-:S05]  /*6b00*/  HADD2.F32 R0, -RZ, R22.H0_H0 ;  /* 0x20000016ff007230 */ /* 0x000fca0000004100 */
[----:B------:R-:W-:-:S04]  /*6b10*/  F2FP.PACK_AB R0, RZ, R0 ;  /* 0x00000000ff00723e */ /* 0x000fc800000000ff */
[----:B------:R-:W-:-:S05]  /*6b20*/  PRMT R0, R0, 0x5410, RZ ;  /* 0x0000541000007816 */ /* 0x000fca00000000ff */
[----:B------:R0:W-:Y:S01]  /*6b30*/  STG.E [R2.64], R0 ;  /* 0x0000000002007986 */ /* 0x0001e2000c101924 */
[----:B------:R-:W-:Y:S05]  /*6b40*/  BRA `(.L_x_3265) ;  /* 0x00000b8000007947 */ /* 0x000fea0003800000 */
.L_x_3270:
[----:B------:R-:W-:-:S05]  /*6b50*/  HADD2.F32 R4, -RZ, R22.H0_H0 ;  /* 0x20000016ff047230 */ /* 0x000fca0000004100 */
[----:B------:R-:W-:-:S06]  /*6b60*/  FMUL.FTZ R4, R4, 1 ;  /* 0x3f80000004047820 */ /* 0x000fcc0000410000 */
[----:B------:R-:W0:Y:S02]  /*6b70*/  F2F.F64.F32 R4, R4 ;  /* 0x0000000400047310 */ /* 0x000e240000201800 */
[----:B0-----:R0:W-:Y:S01]  /*6b80*/  STG.E.64 [R2.64], R4 ;  /* 0x0000000402007986 */ /* 0x0011e2000c101b24 */
[----:B------:R-:W-:Y:S05]  /*6b90*/  BRA `(.L_x_3265) ;  /* 0x00000b3000007947 */ /* 0x000fea0003800000 */
.L_x_3260:
        /* <DEDUP_REMOVED lines=13> */
.L_x_3274:
[----:B------:R-:W-:Y:S01]  /*6c70*/  HADD2.F32 R22, -RZ, R22.H0_H0 ;  /* 0x20000016ff167230 */ /* 0x000fe20000004100 */
[----:B------:R-:W-:-:S04]  /*6c80*/  CS2R R6, SRZ ;  /* 0x0000000000067805 */ /* 0x000fc8000001ff00 */
[----:B------:R-:W-:-:S06]  /*6c90*/  FMUL.FTZ R4, R22, 1 ;  /* 0x3f80000016047820 */ /* 0x000fcc0000410000 */
[----:B------:R-:W0:Y:S02]  /*6ca0*/  F2F.F64.F32 R4, R4 ;  /* 0x0000000400047310 */ /* 0x000e240000201800 */
[----:B0-----:R0:W-:Y:S01]  /*6cb0*/  STG.E.128 [R2.64], R4 ;  /* 0x0000000402007986 */ /* 0x0011e2000c101d24 */
[----:B------:R-:W-:Y:S05]  /*6cc0*/  BRA `(.L_x_3265) ;  /* 0x00000a0000007947 */ /* 0x000fea0003800000 */
.L_x_3273:
        /* <DEDUP_REMOVED lines=21> */
.L_x_3278:
[----:B------:R-:W-:Y:S05]  /*6e20*/  BSYNC B0 ;  /* 0x0000000000007941 */ /* 0x000fea0003800000 */
.L_x_3277:
[----:B------:R-:W-:-:S05]  /*6e30*/  LOP3.LUT R5, R0, R5, RZ, 0xfc, !PT ;  /* 0x0000000500057212 */ /* 0x000fca00078efcff */
[----:B------:R0:W-:Y:S01]  /*6e40*/  STG.E.U8 [R2.64], R5 ;  /* 0x0000000502007986 */ /* 0x0001e2000c101124 */
[----:B------:R-:W-:Y:S05]  /*6e50*/  BRA `(.L_x_3265) ;  /* 0x0000087000007947 */ /* 0x000fea0003800000 */
.L_x_3276:
        /* <DEDUP_REMOVED lines=13> */
.L_x_3280:
[----:B------:R-:W-:Y:S01]  /*6f30*/  IMAD.MOV.U32 R0, RZ, RZ, 0x7f ;  /* 0x0000007fff007424 */ /* 0x000fe200078e00ff */
[----:B------:R-:W-:-:S04]  /*6f40*/  ISETP.GT.U32.AND P0, PT, R4, 0x7f800000, PT ;  /* 0x7f8000000400780c */ /* 0x000fc80003f04070 */
[----:B------:R-:W-:-:S04]  /*6f50*/  SEL R0, R0, 0x7c, P0 ;  /* 0x0000007c00007807 */ /* 0x000fc80000000000 */
.L_x_3281:
[----:B------:R-:W-:Y:S05]  /*6f60*/  BSYNC B0 ;  /* 0x0000000000007941 */ /* 0x000fea0003800000 */
.L_x_3279:
[----:B------:R-:W-:-:S04]  /*6f70*/  LOP3.LUT R4, R5, 0x80000000, RZ, 0xc0, !PT ;  /* 0x8000000005047812 */ /* 0x000fc800078ec0ff */
[----:B------:R-:W-:-:S04]  /*6f80*/  SHF.R.U32.HI R5, RZ, 0x18, R4 ;  /* 0x00000018ff057819 */ /* 0x000fc80000011604 */
[----:B------:R-:W-:-:S05]  /*6f90*/  LOP3.LUT R5, R0, R5, RZ, 0xfc, !PT ;  /* 0x0000000500057212 */ /* 0x000fca00078efcff */
[----:B------:R0:W-:Y:S01]  /*6fa0*/  STG.E.U8 [R2.64], R5 ;  /* 0x0000000502007986 */ /* 0x0001e2000c101124 */
[----:B------:R-:W-:Y:S05]  /*6fb0*/  BRA `(.L_x_3265) ;  /* 0x0000071000007947 */ /* 0x000fea0003800000 */
.L_x_3275:
[----:B------:R-:W-:-:S05]  /*6fc0*/  HADD2.F32 R0, -RZ, R22.H0_H0 ;  /* 0x20000016ff007230 */ /* 0x000fca0000004100 */
[----:B------:R-:W-:-:S05]  /*6fd0*/  F2FP.BF16.PACK_AB R0, RZ, R0 ;  /* 0x00000000ff00723e */ /* 0x000fca00000010ff */
[----:B------:R0:W-:Y:S01]  /*6fe0*/  STG.E.U16 [R2.64], R0 ;  /* 0x0000000002007986 */ /* 0x0001e2000c101524 */
[----:B------:R-:W-:Y:S05]  /*6ff0*/  BRA `(.L_x_3265) ;  /* 0x000006d000007947 */ /* 0x000fea0003800000 */
.L_x_3272:
        /* <DEDUP_REMOVED lines=12> */
.L_x_3284:
        /* <DEDUP_REMOVED lines=17> */
.L_x_3287:
[----:B------:R-:W-:-:S04]  /*71d0*/  LOP3.LUT R0, R7, 0x80000000, RZ, 0xc0, !PT ;  /* 0x8000000007007812 */ /* 0x000fc800078ec0ff */
[----:B------:R-:W-:-:S04]  /*71e0*/  SHF.R.U32.HI R5, RZ, 0x18, R0 ;  /* 0x00000018ff057819 */ /* 0x000fc80000011600 */
[----:B------:R-:W-:-:S04]  /*71f0*/  LOP3.LUT R4, R4, R5, RZ, 0xfc, !PT ;  /* 0x0000000504047212 */ /* 0x000fc800078efcff */
[----:B------:R-:W-:Y:S02]  /*7200*/  PRMT R0, R4, 0x7610, R0 ;  /* 0x0000761004007816 */ /* 0x000fe40000000000 */
.L_x_3286:
[----:B------:R-:W-:Y:S05]  /*7210*/  BSYNC B0 ;  /* 0x0000000000007941 */ /* 0x000fea0003800000 */
.L_x_3285:
[----:B------:R0:W-:Y:S01]  /*7220*/  STG.E.U8 [R2.64], R0 ;  /* 0x0000000002007986 */ /* 0x0001e2000c101124 */
[----:B------:R-:W-:Y:S05]  /*7230*/  BRA `(.L_x_3265) ;  /* 0x0000049000007947 */ /* 0x000fea0003800000 */
.L_x_3283:
        /* <DEDUP_REMOVED lines=17> */
.L_x_3290:
[----:B------:R-:W-:-:S04]  /*7350*/  LOP3.LUT R0, R7, 0x80000000, RZ, 0xc0, !PT ;  /* 0x8000000007007812 */ /* 0x000fc800078ec0ff */
[----:B------:R-:W-:-:S04]  /*7360*/  SHF.R.U32.HI R5, RZ, 0x18, R0 ;  /* 0x00000018ff057819 */ /* 0x000fc80000011600 */
[----:B------:R-:W-:-:S04]  /*7370*/  LOP3.LUT R4, R4, R5, RZ, 0xfc, !PT ;  /* 0x0000000504047212 */ /* 0x000fc800078efcff */
[----:B------:R-:W-:Y:S02]  /*7380*/  PRMT R0, R4, 0x7610, R0 ;  /* 0x0000761004007816 */ /* 0x000fe40000000000 */
.L_x_3289:
[----:B------:R-:W-:Y:S05]  /*7390*/  BSYNC B0 ;  /* 0x0000000000007941 */ /* 0x000fea0003800000 */
.L_x_3288:
[----:B------:R0:W-:Y:S01]  /*73a0*/  STG.E.U8 [R2.64], R0 ;  /* 0x0000000002007986 */ /* 0x0001e2000c101124 */
[----:B------:R-:W-:Y:S05]  /*73b0*/  BRA `(.L_x_3265) ;  /* 0x0000031000007947 */ /* 0x000fea0003800000 */
.L_x_3282:
        /* <DEDUP_REMOVED lines=22> */
.L_x_3264:
        /* <DEDUP_REMOVED lines=20> */
.L_x_3292:
[----:B------:R-:W-:-:S06]  /*7660*/  HADD2.F32 R4, -RZ, R22.H0_H0 ;  /* 0x20000016ff047230 */ /* 0x000fcc0000004100 */
[----:B------:R-:W0:Y:S02]  /*7670*/  F2I.U64.TRUNC R4, R4 ;  /* 0x0000000400047311 */ /* 0x000e24000020d800 */
[----:B0-----:R0:W-:Y:S01]  /*7680*/  STG.E.64 [R2.64], R4 ;  /* 0x0000000402007986 */ /* 0x0011e2000c101b24 */
[----:B------:R-:W-:Y:S05]  /*7690*/  BRA `(.L_x_3265) ;  /* 0x0000003000007947 */ /* 0x000fea0003800000 */
.L_x_3291:
[----:B------:R-:W-:-:S04]  /*76a0*/  HADD2.F32 R22, -RZ, R22.H0_H0 ;  /* 0x20000016ff167230 */ /* 0x000fc80000004100 */
[----:B------:R-:W0:Y:S02]  /*76b0*/  F2I.FTZ.U32.TRUNC.NTZ R5, R22 ;  /* 0x0000001600057305 */ /* 0x000e24000021f000 */
[----:B0-----:R0:W-:Y:S02]  /*76c0*/  STG.E [R2.64], R5 ;  /* 0x0000000502007986 */ /* 0x0011e4000c101924 */
.L_x_3265:
[----:B------:R-:W-:Y:S02]  /*76d0*/  IADD3 R19, R19, 0x80, RZ ;  /* 0x0000008013137810 */ /* 0x000fe40007ffe0ff */
.L_x_3226:
[----:B------:R-:W-:Y:S05]  /*76e0*/  BSYNC B6 ;  /* 0x0000000000067941 */ /* 0x000fea0003800000 */
.L_x_3225:
        /* <DEDUP_REMOVED lines=21> */
.L_x_3296:
[----:B------:R-:W-:-:S06]  /*7840*/  HADD2.F32 R5, -RZ, R23.H0_H0 ;  /* 0x20000017ff057230 */ /* 0x000fcc0000004100 */
[----:B------:R-:W0:Y:S02]  /*7850*/  F2I.S64.TRUNC R4, R5 ;  /* 0x0000000500047311 */ /* 0x000e24000020d900 */
[----:B0-----:R-:W-:Y:S01]  /*7860*/  STG.E.U8 [R2.64], R4 ;  /* 0x0000000402007986 */ /* 0x001fe2000c101124 */
[----:B------:R-:W-:Y:S05]  /*7870*/  EXIT ;  /* 0x000000000000794d */ /* 0x000fea0003800000 */
.L_x_3295:
        /* <DEDUP_REMOVED lines=10> */
.L_x_3299:
[----:B------:R-:W-:-:S06]  /*7920*/  HADD2.F32 R23, -RZ, R23.H0_H0 ;  /* 0x20000017ff177230 */ /* 0x000fcc0000004100 */
[----:B------:R-:W0:Y:S02]  /*7930*/  F2I.FTZ.TRUNC.NTZ R23, R23 ;  /* 0x0000001700177305 */ /* 0x000e24000021f100 */
[----:B0-----:R-:W-:Y:S01]  /*7940*/  STG.E [R2.64], R23 ;  /* 0x0000001702007986 */ /* 0x001fe2000c101924 */
[----:B------:R-:W-:Y:S05]  /*7950*/  EXIT ;  /* 0x000000000000794d */ /* 0x000fea0003800000 */
.L_x_3298:
[----:B------:R-:W-:-:S06]  /*7960*/  HADD2.F32 R23, -RZ, R23.H0_H0 ;  /* 0x20000017ff177230 */ /* 0x000fcc0000004100 */
[----:B------:R-:W0:Y:S02]  /*7970*/  F2I.FTZ.TRUNC.NTZ R23, R23 ;  /* 0x0000001700177305 */ /* 0x000e24000021f100 */
[----:B0-----:R-:W-:Y:S01]  /*7980*/  STG.E.U16 [R2.64], R23 ;  /* 0x0000001702007986 */ /* 0x001fe2000c101524 */
[----:B------:R-:W-:Y:S05]  /*7990*/  EXIT ;  /* 0x000000000000794d */ /* 0x000fea0003800000 */
.L_x_3294:
        /* <DEDUP_REMOVED lines=9> */
.L_x_3301:
[----:B------:R-:W-:Y:S01]  /*7a30*/  STG.E.U16 [R2.64], R23 ;  /* 0x0000001702007986 */ /* 0x000fe2000c101524 */
[----:B------:R-:W-:Y:S05]  /*7a40*/  EXIT ;  /* 0x000000000000794d */ /* 0x000fea0003800000 */
.L_x_3300:
        /* <DEDUP_REMOVED lines=10> */
.L_x_3303:
[----:B------:R-:W-:-:S05]  /*7af0*/  HADD2.F32 R0, -RZ, R23.H0_H0 ;  /* 0x20000017ff007230 */ /* 0x000fca0000004100 */
[----:B------:R-:W-:-:S04]  /*7b00*/  F2FP.PACK_AB R0, RZ, R0 ;  /* 0x00000000ff00723e */ /* 0x000fc800000000ff */
[----:B------:R-:W-:-:S05]  /*7b10*/  PRMT R0, R0, 0x5410, RZ ;  /* 0x0000541000007816 */ /* 0x000fca00000000ff */
[----:B------:R-:W-:Y:S01]  /*7b20*/  STG.E [R2.64], R0 ;  /* 0x0000000002007986 */ /* 0x000fe2000c101924 */
[----:B------:R-:W-:Y:S05]  /*7b30*/  EXIT ;  /* 0x000000000000794d */ /* 0x000fea0003800000 */
.L_x_3302:
[----:B------:R-:W-:-:S05]  /*7b40*/  HADD2.F32 R4, -RZ, R23.H0_H0 ;  /* 0x20000017ff047230 */ /* 0x000fca0000004100 */
[----:B------:R-:W-:-:S06]  /*7b50*/  FMUL.FTZ R4, R4, 1 ;  /* 0x3f80000004047820 */ /* 0x000fcc0000410000 */
[----:B------:R-:W0:Y:S02]  /*7b60*/  F2F.F64.F32 R4, R4 ;  /* 0x0000000400047310 */ /* 0x000e240000201800 */
[----:B0-----:R-:W-:Y:S01]  /*7b70*/  STG.E.64 [R2.64], R4 ;  /* 0x0000000402007986 */ /* 0x001fe2000c101b24 */
[----:B------:R-:W-:Y:S05]  /*7b80*/  EXIT ;  /* 0x000000000000794d */ /* 0x000fea0003800000 */
.L_x_3293:
        /* <DEDUP_REMOVED lines=13> */
.L_x_3306:
[----:B------:R-:W-:Y:S01]  /*7c60*/  HADD2.F32 R23, -RZ, R23.H0_H0 ;  /* 0x20000017ff177230 */ /* 0x000fe20000004100 */
[----:B------:R-:W-:-:S04]  /*7c70*/  CS2R R6, SRZ ;  /* 0x0000000000067805 */ /* 0x000fc8000001ff00 */
[----:B------:R-:W-:-:S06]  /*7c80*/  FMUL.FTZ R4, R23, 1 ;  /* 0x3f80000017047820 */ /* 0x000fcc0000410000 */
[----:B------:R-:W0:Y:S02]  /*7c90*/  F2F.F64.F32 R4, R4 ;  /* 0x0000000400047310 */ /* 0x000e240000201800 */
[----:B0-----:R-:W-:Y:S01]  /*7ca0*/  STG.E.128 [R2.64], R4 ;  /* 0x0000000402007986 */ /* 0x001fe2000c101d24 */
[----:B------:R-:W-:Y:S05]  /*7cb0*/  EXIT ;  /* 0x000000000000794d */ /* 0x000fea0003800000 */
.L_x_3305:
        /* <DEDUP_REMOVED lines=21> */
.L_x_3310:
[----:B------:R-:W-:Y:S05]  /*7e10*/  BSYNC B0 ;  /* 0x0000000000007941 */ /* 0x000fea0003800000 */
.L_x_3309:
[----:B------:R-:W-:-:S05]  /*7e20*/  LOP3.LUT R5, R0, R5, RZ, 0xfc, !PT ;  /* 0x0000000500057212 */ /* 0x000fca00078efcff */
[----:B------:R-:W-:Y:S01]  /*7e30*/  STG.E.U8 [R2.64], R5 ;  /* 0x0000000502007986 */ /* 0x000fe2000c101124 */
[----:B------:R-:W-:Y:S05]  /*7e40*/  EXIT ;  /* 0x000000000000794d */ /* 0x000fea0003800000 */
.L_x_3308:
        /* <DEDUP_REMOVED lines=13> */
.L_x_3312:
[----:B------:R-:W-:Y:S01]  /*7f20*/  IMAD.MOV.U32 R0, RZ, RZ, 0x7f ;  /* 0x0000007fff007424 */ /* 0x000fe200078e00ff */
[----:B------:R-:W-:-:S04]  /*7f30*/  ISETP.GT.U32.AND P0, PT, R4, 0x7f800000, PT ;  /* 0x7f8000000400780c */ /* 0x000fc80003f04070 */
[----:B------:R-:W-:-:S04]  /*7f40*/  SEL R0, R0, 0x7c, P0 ;  /* 0x0000007c00007807 */ /* 0x000fc80000000000 */
.L_x_3313:
[----:B------:R-:W-:Y:S05]  /*7f50*/  BSYNC B0 ;  /* 0x0000000000007941 */ /* 0x000fea0003800000 */
.L_x_3311:
[----:B------:R-:W-:-:S04]  /*7f60*/  LOP3.LUT R4, R23, 0x80000000, RZ, 0xc0, !PT ;  /* 0x8000000017047812 */ /* 0x000fc800078ec0ff */
[----:B------:R-:W-:-:S04]  /*7f70*/  SHF.R.U32.HI R5, RZ, 0x18, R4 ;  /* 0x00000018ff057819 */ /* 0x000fc80000011604 */
[----:B------:R-:W-:-:S05]  /*7f80*/  LOP3.LUT R5, R0, R5, RZ, 0xfc, !PT ;  /* 0x0000000500057212 */ /* 0x000fca00078efcff */
[----:B------:R-:W-:Y:S01]  /*7f90*/  STG.E.U8 [R2.64], R5 ;  /* 0x0000000502007986 */ /* 0x000fe2000c101124 */
[----:B------:R-:W-:Y:S05]  /*7fa0*/  EXIT ;  /* 0x000000000000794d */ /* 0x000fea0003800000 */
.L_x_3307:
[----:B------:R-:W-:-:S05]  /*7fb0*/  HADD2.F32 R0, -RZ, R23.H0_H0 ;  /* 0x20000017ff007230 */ /* 0x000fca0000004100 */
[----:B------:R-:W-:-:S05]  /*7fc0*/  F2FP.BF16.PACK_AB R0, RZ, R0 ;  /* 0x00000000ff00723e */ /* 0x000fca00000010ff */
[----:B------:R-:W-:Y:S01]  /*7fd0*/  STG.E.U16 [R2.64], R0 ;  /* 0x0000000002007986 */ /* 0x000fe2000c101524 */
[----:B------:R-:W-:Y:S05]  /*7fe0*/  EXIT ;  /* 0x000000000000794d */ /* 0x000fea0003800000 */
.L_x_3304:
        /* <DEDUP_REMOVED lines=12> */
.L_x_3316:
        /* <DEDUP_REMOVED lines=17> */
.L_x_3319:
[----:B------:R-:W-:-:S04]  /*81c0*/  LOP3.LUT R0, R23, 0x80000000, RZ, 0xc0, !PT ;  /* 0x8000000017007812 */ /* 0x000fc800078ec0ff */
[----:B------:R-:W-:-:S04]  /*81d0*/  SHF.R.U32.HI R5, RZ, 0x18, R0 ;  /* 0x00000018ff057819 */ /* 0x000fc80000011600 */
[----:B------:R-:W-:-:S04]  /*81e0*/  LOP3.LUT R4, R4, R5, RZ, 0xfc, !PT ;  /* 0x0000000504047212 */ /* 0x000fc800078efcff */
[----:B------:R-:W-:Y:S02]  /*81f0*/  PRMT R0, R4, 0x7610, R0 ;  /* 0x0000761004007816 */ /* 0x000fe40000000000 */
.L_x_3318:
[----:B------:R-:W-:Y:S05]  /*8200*/  BSYNC B0 ;  /* 0x0000000000007941 */ /* 0x000fea0003800000 */
.L_x_3317:
[----:B------:R-:W-:Y:S01]  /*8210*/  STG.E.U8 [R2.64], R0 ;  /* 0x0000000002007986 */ /* 0x000fe2000c101124 */
[----:B------:R-:W-:Y:S05]  /*8220*/  EXIT ;  /* 0x000000000000794d */ /* 0x000fea0003800000 */
.L_x_3315:
        /* <DEDUP_REMOVED lines=17> */
.L_x_3322:
[----:B------:R-:W-:-:S04]  /*8340*/  LOP3.LUT R0, R23, 0x80000000, RZ, 0xc0, !PT ;  /* 0x8000000017007812 */ /* 0x000fc800078ec0ff */
[----:B------:R-:W-:-:S04]  /*8350*/  SHF.R.U32.HI R5, RZ, 0x18, R0 ;  /* 0x00000018ff057819 */ /* 0x000fc80000011600 */
[----:B------:R-:W-:-:S04]  /*8360*/  LOP3.LUT R4, R4, R5, RZ, 0xfc, !PT ;  /* 0x0000000504047212 */ /* 0x000fc800078efcff */
[----:B------:R-:W-:Y:S02]  /*8370*/  PRMT R0, R4, 0x7610, R0 ;  /* 0x0000761004007816 */ /* 0x000fe40000000000 */
.L_x_3321:
[----:B------:R-:W-:Y:S05]  /*8380*/  BSYNC B0 ;  /* 0x0000000000007941 */ /* 0x000fea0003800000 */
.L_x_3320:
[----:B------:R-:W-:Y:S01]  /*8390*/  STG.E.U8 [R2.64], R0 ;  /* 0x0000000002007986 */ /* 0x000fe2000c101124 */
[----:B------:R-:W-:Y:S05]  /*83a0*/  EXIT ;  /* 0x000000000000794d */ /* 0x000fea0003800000 */
.L_x_3314:
        /* <DEDUP_REMOVED lines=22> */
.L_x_3297:
        /* <DEDUP_REMOVED lines=20> */
.L_x_3324:
[----:B------:R-:W-:-:S06]  /*8650*/  HADD2.F32 R4, -RZ, R23.H0_H0 ;  /* 0x20000017ff047230 */ /* 0x000fcc0000004100 */
[----:B------:R-:W0:Y:S02]  /*8660*/  F2I.U64.TRUNC R4, R4 ;  /* 0x0000000400047311 */ /* 0x000e24000020d800 */
[----:B0-----:R-:W-:Y:S01]  /*8670*/  STG.E.64 [R2.64], R4 ;  /* 0x0000000402007986 */ /* 0x001fe2000c101b24 */
[----:B------:R-:W-:Y:S05]  /*8680*/  EXIT ;  /* 0x000000000000794d */ /* 0x000fea0003800000 */
.L_x_3323:
[----:B------:R-:W-:-:S06]  /*8690*/  HADD2.F32 R23, -RZ, R23.H0_H0 ;  /* 0x20000017ff177230 */ /* 0x000fcc0000004100 */
[----:B------:R-:W0:Y:S02]  /*86a0*/  F2I.FTZ.U32.TRUNC.NTZ R23, R23 ;  /* 0x0000001700177305 */ /* 0x000e24000021f000 */
[----:B0-----:R-:W-:Y:S01]  /*86b0*/  STG.E [R2.64], R23 ;  /* 0x0000001702007986 */ /* 0x001fe2000c101924 */
[----:B------:R-:W-:Y:S05]  /*86c0*/  EXIT ;  /* 0x000000000000794d */ /* 0x000fea0003800000 */
.L_x_3325:
        /* <DEDUP_REMOVED lines=11> */
.L_x_17744:


//--------------------- .text._ZN2at6native18elementwise_kernelILi128ELi4EZNS0_22gpu_kernel_impl_nocastINS0_13BUnaryFunctorIN3c104HalfES5_S5_NS0_15binary_internal10DivFunctorIS5_EEEEEEvRNS_18TensorIteratorBaseERKT_EUliE_EEviT1_ --------------------------
	.section	.text._ZN2at6native18elementwise_kernelILi128ELi4EZNS0_22gpu_kernel_impl_nocastINS0_13BUnaryFunctorIN3c104HalfES5_S5_NS0_15binary_internal10DivFunctorIS5_EEEEEEvRNS_18TensorIteratorBaseERKT_EUliE_EEviT1_,"ax",@progbits
	.sectioninfo	@"SHI_REGISTERS=12"
	.align	128
        .global         _ZN2at6native18elementwise_kernelILi128ELi4EZNS0_22gpu_kernel_impl_nocastINS0_13BUnaryFunctorIN3c104HalfES5_S5_NS0_15binary_internal10DivFunctorIS5_EEEEEEvRNS_18TensorIteratorBaseERKT_EUliE_EEviT1_
        .type           _ZN2at6native18elementwise_kernelILi128ELi4EZNS0_22gpu_kernel_impl_nocastINS0_13BUnaryFunctorIN3c104HalfES5_S5_NS0_15binary_internal10DivFunctorIS5_EEEEEEvRNS_18TensorIteratorBaseERKT_EUliE_EEviT1_,@function
        .size           _ZN2at6native18elementwise_kernelILi128ELi4EZNS0_22gpu_kernel_impl_nocastINS0_13BUnaryFunctorIN3c104HalfES5_S5_NS0_15binary_internal10DivFunctorIS5_EEEEEEvRNS_18TensorIteratorBaseERKT_EUliE_EEviT1_,(.L_x_17745 - _ZN2at6native18elementwise_kernelILi128ELi4EZNS0_22gpu_kernel_impl_nocastINS0_13BUnaryFunctorIN3c104HalfES5_S5_NS0_15binary_internal10DivFunctorIS5_EEEEEEvRNS_18TensorIteratorBaseERKT_EUliE_EEviT1_)
        .other          _ZN2at6native18elementwise_kernelILi128ELi4EZNS0_22gpu_kernel_impl_nocastINS0_13BUnaryFunctorIN3c104HalfES5_S5_NS0_15binary_internal10DivFunctorIS5_EEEEEEvRNS_18TensorIteratorBaseERKT_EUliE_EEviT1_,@"STO_CUDA_ENTRY STV_DEFAULT"
_ZN2at6native18elementwise_kernelILi128ELi4EZNS0_22gpu_kernel_impl_nocastINS0_13BUnaryFunctorIN3c104HalfES5_S5_NS0_15binary_internal10DivFunctorIS5_EEEEEEvRNS_18TensorIteratorBaseERKT_EUliE_EEviT1_:
.text._ZN2at6native18elementwise_kernelILi128ELi4EZNS0_22gpu_kernel_impl_nocastINS0_13BUnaryFunctorIN3c104HalfES5_S5_NS0_15binary_internal10DivFunctorIS5_EEEEEEvRNS_18TensorIteratorBaseERKT_EUliE_EEviT1_:
        /* <DEDUP_REMOVED lines=235> */
.L_x_3328:
[----:B------:R-:W-:-:S04]  /*0eb0*/  IADD3 R4, P0, R3, c[0x0][0x368], RZ ;  /* 0x0000da0003047a10 */ /* 0x000fc80007f1e0ff */
[----:B------:R-:W-:-:S05]  /*0ec0*/  IADD3.X R5, RZ, c[0x0][0x36c], RZ, P0, !PT ;  /* 0x0000db00ff057a10 */ /* 0x000fca00007fe4ff */
[----:B------:R-:W2:Y:S01]  /*0ed0*/  LDG.E.U16 R4, [R4.64] ;  /* 0x0000000404047981 */ /* 0x000ea2000c1e1500 */
[----:B------:R-:W0:Y:S01]  /*0ee0*/  LDC.U16 R6, c[0x0][0x372] ;  /* 0x0000dc80ff067b82 */ /* 0x000e220000000400 */
[----:B------:R-:W-:Y:S02]  /*0ef0*/  IADD3 R2, P0, R2, c[0x0][0x360], RZ ;  /* 0x0000d80002027a10 */ /* 0x000fe40007f1e0ff */
[----:B------:R-:W-:Y:S01]  /*0f00*/  IADD3 R0, R0, 0x80, RZ ;  /* 0x0000008000007810 */ /* 0x000fe20007ffe0ff */
[----:B0-----:R-:W-:-:S06]  /*0f10*/  HADD2.F32 R6, -RZ, R6.H0_H0 ;  /* 0x20000006ff067230 */ /* 0x001fcc0000004100 */
[----:B------:R-:W0:Y:S01]  /*0f20*/  MUFU.RCP R6, R6 ;  /* 0x0000000600067308 */ /* 0x000e220000001000 */
[----:B--2---:R-:W-:-:S05]  /*0f30*/  HADD2.F32 R3, -RZ, R4.H0_H0 ;  /* 0x20000004ff037230 */ /* 0x004fca0000004100 */
[----:B0-----:R-:W-:-:S05]  /*0f40*/  FMUL.FTZ R3, R3, R6 ;  /* 0x0000000603037220 */ /* 0x001fca0000410000 */
[----:B------:R-:W-:Y:S02]  /*0f50*/  F2FP.PACK_AB R5, RZ, R3 ;  /* 0x00000003ff05723e */ /* 0x000fe400000000ff */
[----:B------:R-:W-:-:S05]  /*0f60*/  IADD3.X R3, RZ, c[0x0][0x364], RZ, P0, !PT ;  /* 0x0000d900ff037a10 */ /* 0x000fca00007fe4ff */
[----:B------:R0:W-:Y:S02]  /*0f70*/  STG.E.U16 [R2.64], R5 ;  /* 0x0000000502007986 */ /* 0x0001e4000c101504 */
.L_x_3327:
[----:B------:R-:W-:Y:S05]  /*0f80*/  BSYNC B0 ;  /* 0x0000000000007941 */ /* 0x000fea0003800000 */
.L_x_3326:
        /* <DEDUP_REMOVED lines=230> */
.L_x_3331:
        /* <DEDUP_REMOVED lines=11> */
[----:B------:R-:W-:Y:S02]  /*1ea0*/  IADD3.X R3, RZ, c[0x0][0x364], RZ, P0, !PT ;  /* 0x0000d900ff037a10 */ /* 0x000fe400007fe4ff */
[----:B------:R-:W-:-:S03]  /*1eb0*/  ISETP.GE.AND P0, PT, R0, c[0x0][0x160], PT ;  /* 0x0000580000007a0c */ /* 0x000fc60003f06270 */
[----:B------:R0:W-:Y:S10]  /*1ec0*/  STG.E.U16 [R2.64], R5 ;  /* 0x0000000502007986 */ /* 0x0001f4000c101504 */
[----:B------:R-:W-:Y:S05]  /*1ed0*/  @P0 BRA `(.L_x_3330) ;  /* 0x00000f0000000947 */ /* 0x000fea0003800000 */
        /* <DEDUP_REMOVED lines=227> */
.L_x_3332:
        /* <DEDUP_REMOVED lines=13> */
.L_x_3330:
[----:B------:R-:W-:Y:S05]  /*2de0*/  BSYNC B0 ;  /* 0x0000000000007941 */ /* 0x000fea0003800000 */
.L_x_3329:
[----:B------:R-:W-:-:S13]  /*2df0*/  ISETP.GE.AND P0, PT, R0, c[0x0][0x160], PT ;  /* 0x0000580000007a0c */ /* 0x000fda0003f06270 */
[----:B------:R-:W-:Y:S05]  /*2e00*/  @P0 EXIT ;  /* 0x000000000000094d */ /* 0x000fea0003800000 */
[----:B------:R-:W-:Y:S01]  /*2e10*/  ISETP.NE.AND P0, PT, RZ, c[0x0][0x168], PT ;  /* 0x00005a00ff007a0c */ /* 0x000fe20003f05270 */
[----:B0-----:R-:W-:-:S12]  /*2e20*/  CS2R R2, SRZ ;  /* 0x0000000000027805 */ /* 0x001fd8000001ff00 */
[----:B------:R-:W-:Y:S05]  /*2e30*/  @!P0 BRA `(.L_x_3333) ;  /* 0x00000e0000008947 */ /* 0x000fea0003800000 */
[----:B------:R-:W-:Y:S01]  /*2e40*/  HFMA2.MMA R2, -RZ, RZ, 0, 0 ;  /* 0x00000000ff027435 */ /* 0x000fe200000001ff */
[----:B------:R-:W-:Y:S01]  /*2e50*/  MOV R3, R0 ;  /* 0x0000000000037202 */ /* 0x000fe20000000f00 */
[----:B------:R-:W-:-:S05]  /*2e60*/  IMAD.MOV.U32 R8, RZ, RZ, c[0x0][0x168] ;  /* 0x00005a00ff087624 */ /* 0x000fca00078e00ff */
        /* <DEDUP_REMOVED lines=221> */
.L_x_3333:
[----:B------:R-:W-:-:S04]  /*3c40*/  IADD3 R4, P0, R3, c[0x0][0x368], RZ ;  /* 0x0000da0003047a10 */ /* 0x000fc80007f1e0ff */
[----:B------:R-:W-:-:S05]  /*3c50*/  IADD3.X R5, RZ, c[0x0][0x36c], RZ, P0, !PT ;  /* 0x0000db00ff057a10 */ /* 0x000fca00007fe4ff */
[----:B------:R-:W2:Y:S01]  /*3c60*/  LDG.E.U16 R4, [R4.64] ;  /* 0x0000000404047981 */ /* 0x000ea2000c1e1500 */
[----:B------:R-:W0:Y:S01]  /*3c70*/  LDC.U16 R0, c[0x0][0x372] ;  /* 0x0000dc80ff007b82 */ /* 0x000e220000000400 */
[----:B------:R-:W-:Y:S01]  /*3c80*/  IADD3 R2, P0, R2, c[0x0][0x360], RZ ;  /* 0x0000d80002027a10 */ /* 0x000fe20007f1e0ff */
[----:B0-----:R-:W-:-:S04]  /*3c90*/  HADD2.F32 R6, -RZ, R0.H0_H0 ;  /* 0x20000000ff067230 */ /* 0x001fc80000004100 */
[----:B------:R-:W0:Y:S01]  /*3ca0*/  MUFU.RCP R3, R6 ;  /* 0x0000000600037308 */ /* 0x000e220000001000 */
[----:B--2---:R-:W-:-:S05]  /*3cb0*/  HADD2.F32 R0, -RZ, R4.H0_H0 ;  /* 0x20000004ff007230 */ /* 0x004fca0000004100 */
[----:B0-----:R-:W-:Y:S01]  /*3cc0*/  FMUL.FTZ R0, R0, R3 ;  /* 0x0000000300007220 */ /* 0x001fe20000410000 */
[----:B------:R-:W-:-:S04]  /*3cd0*/  IADD3.X R3, RZ, c[0x0][0x364], RZ, P0, !PT ;  /* 0x0000d900ff037a10 */ /* 0x000fc800007fe4ff */
[----:B------:R-:W-:-:S05]  /*3ce0*/  F2FP.PACK_AB R0, RZ, R0 ;  /* 0x00000000ff00723e */ /* 0x000fca00000000ff */
[----:B------:R-:W-:Y:S01]  /*3cf0*/  STG.E.U16 [R2.64], R0 ;  /* 0x0000000002007986 */ /* 0x000fe2000c101504 */
[----:B------:R-:W-:Y:S05]  /*3d00*/  EXIT ;  /* 0x000000000000794d */ /* 0x000fea0003800000 */
.L_x_3334:
        /* <DEDUP_REMOVED lines=15> */
.L_x_17745:


//--------------------- .text._ZN2at6native27unrolled_elementwise_kernelINS0_13BUnaryFunctorIN3c104HalfES4_S4_NS0_15binary_internal10DivFunctorIS4_EEEESt5arrayIPcLm2EELi4E23TrivialOffsetCalculatorILi1EjESD_NS0_6memory15LoadWithoutCastENSE_16StoreWithoutCastEEEviT_T0_T2_T3_T4_T5_ --------------------------
	.section	.text._ZN2at6native27unrolled_elementwise_kernelINS0_13BUnaryFunctorIN3c104HalfES4_S4_NS0_15binary_internal10DivFunctorIS4_EEEESt5arrayIPcLm2EELi4E23TrivialOffsetCalculatorILi1EjESD_NS0_6memory15LoadWithoutCastENSE_16StoreWithoutCastEEEviT_T0_T2_T3_T4_T5_,"ax",@progbits
	.sectioninfo	@"SHI_REGISTERS=19"
	.align	128
        .global         _ZN2at6native27unrolled_elementwise_kernelINS0_13BUnaryFunctorIN3c104HalfES4_S4_NS0_15binary_internal10DivFunctorIS4_EEEESt5arrayIPcLm2EELi4E23TrivialOffsetCalculatorILi1EjESD_NS0_6memory15LoadWithoutCastENSE_16StoreWithoutCastEEEviT_T0_T2_T3_T4_T5_
        .type           _ZN2at6native27unrolled_elementwise_kernelINS0_13BUnaryFunctorIN3c104HalfES4_S4_NS0_15binary_internal10DivFunctorIS4_EEEESt5arrayIPcLm2EELi4E23TrivialOffsetCalculatorILi1EjESD_NS0_6memory15LoadWithoutCastENSE_16StoreWithoutCastEEEviT_T0_T2_T3_T4_T5_,@function
        .size           _ZN2at6native27unrolled_elementwise_kernelINS0_13BUnaryFunctorIN3c104HalfES4_S4_NS0_15binary_internal10DivFunctorIS4_EEEESt5arrayIPcLm2EELi4E23TrivialOffsetCalculatorILi1EjESD_NS0_6memory15LoadWithoutCastENSE_16StoreWithoutCastEEEviT_T0_T2_T3_T4_T5_,(.L_x_17746 - _ZN2at6native27unrolled_elementwise_kernelINS0_13BUnaryFunctorIN3c104HalfES4_S4_NS0_15binary_internal10DivFunctorIS4_EEEESt5arrayIPcLm2EELi4E23TrivialOffsetCalculatorILi1EjESD_NS0_6memory15LoadWithoutCastENSE_16StoreWithoutCastEEEviT_T0_T2_T3_T4_T5_)
        .other          _ZN2at6native27unrolled_elementwise_kernelINS0_13BUnaryFunctorIN3c104HalfES4_S4_NS0_15binary_internal10DivFunctorIS4_EEEESt5arrayIPcLm2EELi4E23TrivialOffsetCalculatorILi1EjESD_NS0_6memory15LoadWithoutCastENSE_16StoreWithoutCastEEEviT_T0_T2_T3_T4_T5_,@"STO_CUDA_ENTRY STV_DEFAULT"
_ZN2at6native27unrolled_elementwise_kernelINS0_13BUnaryFunctorIN3c104HalfES4_S4_NS0_15binary_internal10DivFunctorIS4_EEEESt5arrayIPcLm2EELi4E23TrivialOffsetCalculatorILi1EjESD_NS0_6memory15LoadWithoutCastENSE_16StoreWithoutCastEEEviT_T0_T2_T3_T4_T5_:
.text._ZN2at6native27unrolled_elementwise_kernelINS0_13BUnaryFunctorIN3c104HalfES4_S4_NS0_15binary_internal10DivFunctorIS4_EEEESt5arrayIPcLm2EELi4E23TrivialOffsetCalculatorILi1EjESD_NS0_6memory15LoadWithoutCastENSE_16StoreWithoutCastEEEviT_T0_T2_T3_T4_T5_:
        /* <DEDUP_REMOVED lines=16> */
[----:B------:R-:W-:-:S04]  /*0100*/  @!P1 IADD3 R7, R7, 0x80, RZ ;  /* 0x0000008007079810 */ /* 0x000fc80007ffe0ff */
[----:B------:R-:W-:Y:S01]  /*0110*/  ISETP.GE.AND P3, PT, R7, R2, PT ;  /* 0x000000020700720c */ /* 0x000fe20003f66270 */
[----:B------:R-:W-:-:S12]  /*0120*/  @!P1 IMAD.MOV.U32 R11, RZ, RZ, 0x2 ;  /* 0x00000002ff0b9424 */ /* 0x000fd800078e00ff */
[----:B------:R-:W-:Y:S01]  /*0130*/  @!P3 IMAD R12, R0, 0x200, R7 ;  /* 0x00000200000cb824 */ /* 0x000fe200078e0207 */
[----:B------:R-:W-:-:S04]  /*0140*/  @!P3 IADD3 R7, R7, 0x80, RZ ;  /* 0x000000800707b810 */ /* 0x000fc80007ffe0ff */
[----:B------:R-:W-:Y:S01]  /*0150*/  ISETP.GE.AND P2, PT, R7, R2, PT ;  /* 0x000000020700720c */ /* 0x000fe20003f46270 */
[----:B------:R-:W-:Y:S01]  /*0160*/  @!P3 IMAD.MOV.U32 R13, RZ, RZ, 0x2 ;  /* 0x00000002ff0db424 */ /* 0x000fe200078e00ff */
[----:B------:R-:W-:Y:S01]  /*0170*/  PRMT R4, RZ, 0x7610, R4 ;  /* 0x00007610ff047816 */ /* 0x000fe20000000004 */
[----:B------:R-:W-:Y:S01]  /*0180*/  @!P1 IMAD.WIDE.U32 R10, R10, R11, c[0x0][0x170] ;  /* 0x00005c000a0a9625 */ /* 0x000fe200078e000b */
[----:B------:R-:W-:-:S03]  /*0190*/  PRMT R5, RZ, 0x7610, R5 ;  /* 0x00007610ff057816 */ /* 0x000fc60000000005 */
[----:B------:R-:W-:Y:S01]  /*01a0*/  @!P3 IMAD.WIDE.U32 R12, R12, R13, c[0x0][0x170] ;  /* 0x00005c000c0cb625 */ /* 0x000fe200078e000d */
[----:B------:R1:W3:Y:S04]  /*01b0*/  @!P1 LDG.E.U16 R4, [R10.64] ;  /* 0x000000040a049981 */ /* 0x0002e8000c1e1500 */
[----:B------:R4:W5:Y:S01]  /*01c0*/  @!P3 LDG.E.U16 R5, [R12.64] ;  /* 0x000000040c05b981 */ /* 0x000962000c1e1500 */
[----:B------:R-:W-:Y:S01]  /*01d0*/  @!P2 LEA R14, R0, R7, 0x9 ;  /* 0x00000007000ea211 */ /* 0x000fe200078e48ff */
[----:B------:R-:W-:Y:S01]  /*01e0*/  @!P2 IMAD.MOV.U32 R15, RZ, RZ, 0x2 ;  /* 0x00000002ff0fa424 */ /* 0x000fe200078e00ff */
[----:B------:R-:W-:-:S03]  /*01f0*/  PRMT R7, RZ, 0x7610, R7 ;  /* 0x00007610ff077816 */ /* 0x000fc60000000007 */
[----:B0-----:R-:W-:-:S05]  /*0200*/  @!P2 IMAD.WIDE.U32 R8, R14, R15, c[0x0][0x170] ;  /* 0x00005c000e08a625 */ /* 0x001fca00078e000f */
[----:B------:R0:W5:Y:S01]  /*0210*/  @!P2 LDG.E.U16 R7, [R8.64] ;  /* 0x000000040807a981 */ /* 0x000162000c1e1500 */
[----:B-1----:R-:W0:Y:S01]  /*0220*/  @!P0 LDC.U16 R10, c[0x0][0x166] ;  /* 0x00005980ff0a8b82 */ /* 0x002e220000000400 */
[----:B------:R-:W-:-:S04]  /*0230*/  IADD3 R15, R3, 0x80, RZ ;  /* 0x00000080030f7810 */ /* 0x000fc80007ffe0ff */
[----:B------:R-:W-:Y:S02]  /*0240*/  ISETP.GE.AND P2, PT, R15, R2, PT ;  /* 0x000000020f00720c */ /* 0x000fe40003f46270 */
[----:B------:R-:W-:-:S04]  /*0250*/  IADD3 R15, R3, 0x100, RZ ;  /* 0x00000100030f7810 */ /* 0x000fc80007ffe0ff */
[----:B------:R-:W-:Y:S02]  /*0260*/  ISETP.GE.AND P3, PT, R15, R2, PT ;  /* 0x000000020f00720c */ /* 0x000fe40003f66270 */
[----:B------:R-:W-:-:S04]  /*0270*/  IADD3 R11, R3, 0x180, RZ ;  /* 0x00000180030b7810 */ /* 0x000fc80007ffe0ff */
[----:B------:R-:W-:Y:S01]  /*0280*/  ISETP.GE.AND P1, PT, R11, R2, PT ;  /* 0x000000020b00720c */ /* 0x000fe20003f26270 */
[----:B----4-:R-:W1:Y:S01]  /*0290*/  @!P2 LDC.U16 R12, c[0x0][0x166] ;  /* 0x00005980ff0cab82 */ /* 0x010e620000000400 */
[----:B0-----:R-:W-:-:S07]  /*02a0*/  @!P0 HADD2.F32 R8, -RZ, R10.H0_H0 ;  /* 0x2000000aff088230 */ /* 0x001fce0000004100 */
[----:B------:R-:W0:Y:S01]  /*02b0*/  @!P3 LDC.U16 R13, c[0x0][0x166] ;  /* 0x00005980ff0dbb82 */ /* 0x000e220000000400 */
[----:B------:R-:W4:Y:S07]  /*02c0*/  @!P0 MUFU.RCP R9, R8 ;  /* 0x0000000800098308 */ /* 0x000f2e0000001000 */
[----:B------:R-:W4:Y:S01]  /*02d0*/  @!P1 LDC.U16 R14, c[0x0][0x166] ;  /* 0x00005980ff0e9b82 */ /* 0x000f220000000400 */
[----:B------:R-:W-:Y:S01]  /*02e0*/  @!P0 IMAD.MOV.U32 R16, RZ, RZ, 0x2 ;  /* 0x00000002ff108424 */ /* 0x000fe200078e00ff */
[----:B-1----:R-:W-:-:S04]  /*02f0*/  @!P2 HADD2.F32 R12, -RZ, R12.H0_H0 ;  /* 0x2000000cff0ca230 */ /* 0x002fc80000004100 */
[----:B------:R1:W1:Y:S01]  /*0300*/  @!P2 MUFU.RCP R11, R12 ;  /* 0x0000000c000ba308 */ /* 0x0002620000001000 */
[----:B0-----:R-:W-:-:S07]  /*0310*/  @!P3 HADD2.F32 R13, -RZ, R13.H0_H0 ;  /* 0x2000000dff0db230 */ /* 0x001fce0000004100 */
[----:B------:R-:W0:Y:S01]  /*0320*/  @!P3 MUFU.RCP R10, R13 ;  /* 0x0000000d000ab308 */ /* 0x000e220000001000 */
[----:B----4-:R-:W-:-:S07]  /*0330*/  @!P1 HADD2.F32 R14, -RZ, R14.H0_H0 ;  /* 0x2000000eff0e9230 */ /* 0x010fce0000004100 */
[----:B------:R4:W0:Y:S01]  /*0340*/  @!P1 MUFU.RCP R15, R14 ;  /* 0x0000000e000f9308 */ /* 0x0008220000001000 */
[----:B------:R-:W-:Y:S01]  /*0350*/  BSSY B0, `(.L_x_3335) ;  /* 0x000001e000007945 */ /* 0x000fe20003800000 */
[----:B--2---:R-:W-:-:S05]  /*0360*/  @!P0 HADD2.F32 R6, -RZ, R6.H0_H0 ;  /* 0x20000006ff068230 */ /* 0x004fca0000004100 */
[----:B------:R-:W-:Y:S02]  /*0370*/  @!P0 FMUL.FTZ R6, R6, R9 ;  /* 0x0000000906068220 */ /* 0x000fe40000410000 */
[----:B------:R-:W-:-:S03]  /*0380*/  @!P0 IMAD R9, R0, 0x200, R3 ;  /* 0x0000020000098824 */ /* 0x000fc600078e0203 */
[----:B------:R-:W-:Y:S01]  /*0390*/  @!P0 F2FP.PACK_AB R6, RZ, R6 ;  /* 0x00000006ff06823e */ /* 0x000fe200000000ff */
[----:B------:R-:W-:-:S03]  /*03a0*/  @!P0 IMAD.WIDE.U32 R8, R9, R16, c[0x0][0x168] ;  /* 0x00005a0009088625 */ /* 0x000fc600078e0010 */
[----:B-1----:R-:W-:Y:S02]  /*03b0*/  PRMT R12, R6, 0x7610, R12 ;  /* 0x00007610060c7816 */ /* 0x002fe4000000000c */
[----:B------:R-:W-:-:S03]  /*03c0*/  @!P0 IADD3 R3, R3, 0x80, RZ ;  /* 0x0000008003038810 */ /* 0x000fc60007ffe0ff */
[----:B------:R4:W-:Y:S01]  /*03d0*/  @!P0 STG.E.U16 [R8.64], R12 ;  /* 0x0000000c08008986 */ /* 0x0009e2000c101504 */
[----:B------:R-:W-:Y:S01]  /*03e0*/  ISETP.GE.AND P4, PT, R3, R2, PT ;  /* 0x000000020300720c */ /* 0x000fe20003f86270 */
[----:B---3--:R-:W-:Y:S02]  /*03f0*/  @!P2 HADD2.F32 R4, -RZ, R4.H0_H0 ;  /* 0x20000004ff04a230 */ /* 0x008fe40000004100 */
[----:B-----5:R-:W-:-:S03]  /*0400*/  @!P3 HADD2.F32 R5, -RZ, R5.H0_H0 ;  /* 0x20000005ff05b230 */ /* 0x020fc60000004100 */
[----:B------:R-:W-:Y:S02]  /*0410*/  @!P2 FMUL.FTZ R4, R4, R11 ;  /* 0x0000000b0404a220 */ /* 0x000fe40000410000 */
[----:B0-----:R-:W-:-:S03]  /*0420*/  @!P3 FMUL.FTZ R5, R5, R10 ;  /* 0x0000000a0505b220 */ /* 0x001fc60000410000 */
[----:B------:R-:W-:Y:S02]  /*0430*/  @!P2 F2FP.PACK_AB R6, RZ, R4 ;  /* 0x00000004ff06a23e */ /* 0x000fe400000000ff */
[----:B------:R-:W-:Y:S01]  /*0440*/  @!P3 F2FP.PACK_AB R5, RZ, R5 ;  /* 0x00000005ff05b23e */ /* 0x000fe200000000ff */
[----:B------:R-:W-:Y:S01]  /*0450*/  @!P1 HADD2.F32 R10, -RZ, R7.H0_H0 ;  /* 0x20000007ff0a9230 */ /* 0x000fe20000004100 */
[----:B------:R-:W-:Y:S05]  /*0460*/  @P4 BRA `(.L_x_3336) ;  /* 0x000000c000004947 */ /* 0x000fea0003800000 */
[----:B----4-:R-:W-:Y:S01]  /*0470*/  IMAD R4, R0, 0x200, R3 ;  /* 0x0000020000047824 */ /* 0x010fe200078e0203 */
[----:B------:R-:W-:Y:S01]  /*0480*/  IADD3 R3, R3, 0x80, RZ ;  /* 0x0000008003037810 */ /* 0x000fe20007ffe0ff */
[----:B------:R-:W-:Y:S01]  /*0490*/  HFMA2.MMA R7, -RZ, RZ, 0, 1.1920928955078125e-07 ;  /* 0x00000002ff077435 */ /* 0x000fe200000001ff */
[----:B------:R-:W-:Y:S02]  /*04a0*/  PRMT R11, R5, 0x7610, R11 ;  /* 0x00007610050b7816 */ /* 0x000fe4000000000b */
[----:B------:R-:W-:Y:S02]  /*04b0*/  ISETP.GE.AND P0, PT, R3, R2, PT ;  /* 0x000000020300720c */ /* 0x000fe40003f06270 */
[----:B------:R-:W-:-:S05]  /*04c0*/  PRMT R9, R6, 0x7610, R9 ;  /* 0x0000761006097816 */ /* 0x000fca0000000009 */
[----:B------:R-:W-:-:S05]  /*04d0*/  IMAD.WIDE.U32 R4, R4, R7, c[0x0][0x168] ;  /* 0x00005a0004047625 */ /* 0x000fca00078e0007 */
[----:B------:R0:W-:Y:S01]  /*04e0*/  STG.E.U16 [R4.64], R9 ;  /* 0x0000000904007986 */ /* 0x0001e2000c101504 */
[----:B------:R-:W-:Y:S01]  /*04f0*/  @!P0 IMAD R8, R0, 0x200, R3 ;  /* 0x0000020000088824 */ /* 0x000fe200078e0203 */
[----:B------:R-:W-:-:S03]  /*0500*/  @!P0 IADD3 R3, R3, 0x80, RZ ;  /* 0x0000008003038810 */ /* 0x000fc60007ffe0ff */
[----:B------:R-:W-:-:S05]  /*0510*/  @!P0 IMAD.WIDE.U32 R6, R8, R7, c[0x0][0x168] ;  /* 0x00005a0008068625 */ /* 0x000fca00078e0007 */
[----:B------:R0:W-:Y:S02]  /*0520*/  @!P0 STG.E.U16 [R6.64], R11 ;  /* 0x0000000b06008986 */ /* 0x0001e4000c101504 */
.L_x_3336:
[----:B----4-:R-:W-:Y:S05]  /*0530*/  BSYNC B0 ;  /* 0x0000000000007941 */ /* 0x010fea0003800000 */
.L_x_3335:
[----:B------:R-:W-:Y:S01]  /*0540*/  ISETP.GE.AND P0, PT, R3, R2, PT ;  /* 0x000000020300720c */ /* 0x000fe20003f06270 */
[----:B------:R-:W-:-:S05]  /*0550*/  @!P1 FMUL.FTZ R10, R10, R15 ;  /* 0x0000000f0a0a9220 */ /* 0x000fca0000410000 */
[----:B------:R-:W-:-:S07]  /*0560*/  @!P1 F2FP.PACK_AB R10, RZ, R10 ;  /* 0x0000000aff0a923e */ /* 0x000fce00000000ff */
[----:B------:R-:W-:Y:S05]  /*0570*/  @P0 EXIT ;  /* 0x000000000000094d */ /* 0x000fea0003800000 */
[----:B------:R-:W-:Y:S02]  /*0580*/  IMAD R3, R0, 0x200, R3 ;  /* 0x0000020000037824 */ /* 0x000fe400078e0203 */
[----:B------:R-:W-:-:S04]  /*0590*/  IMAD.MOV.U32 R2, RZ, RZ, 0x2 ;  /* 0x00000002ff027424 */ /* 0x000fc800078e00ff */
[----:B------:R-:W-:-:S05]  /*05a0*/  IMAD.WIDE.U32 R2, R3, R2, c[0x0][0x168] ;  /* 0x00005a0003027625 */ /* 0x000fca00078e0002 */
[----:B------:R-:W-:Y:S01]  /*05b0*/  STG.E.U16 [R2.64], R10 ;  /* 0x0000000a02007986 */ /* 0x000fe2000c101504 */
[----:B------:R-:W-:Y:S05]  /*05c0*/  EXIT ;  /* 0x000000000000794d */ /* 0x000fea0003800000 */
.L_x_3337:
        /* <DEDUP_REMOVED lines=11> */
.L_x_17746:


//--------------------- .text._ZN2at6native29vectorized_elementwise_kernelILi2ENS0_13BUnaryFunctorIN3c104HalfES4_S4_NS0_15binary_internal10DivFunctorIS4_EEEESt5arrayIPcLm2EEEEviT0_T1_ --------------------------
	.section	.text._ZN2at6native29vectorized_elementwise_kernelILi2ENS0_13BUnaryFunctorIN3c104HalfES4_S4_NS0_15binary_internal10DivFunctorIS4_EEEESt5arrayIPcLm2EEEEviT0_T1_,"ax",@progbits
	.sectioninfo	@"SHI_REGISTERS=26"
	.align	128
        .global         _ZN2at6native29vectorized_elementwise_kernelILi2ENS0_13BUnaryFunctorIN3c104HalfES4_S4_NS0_15binary_internal10DivFunctorIS4_EEEESt5arrayIPcLm2EEEEviT0_T1_
        .type           _ZN2at6native29vectorized_elementwise_kernelILi2ENS0_13BUnaryFunctorIN3c104HalfES4_S4_NS0_15binary_internal10DivFunctorIS4_EEEESt5arrayIPcLm2EEEEviT0_T1_,@function
        .size           _ZN2at6native29vectorized_elementwise_kernelILi2ENS0_13BUnaryFunctorIN3c104HalfES4_S4_NS0_15binary_internal10DivFunctorIS4_EEEESt5arrayIPcLm2EEEEviT0_T1_,(.L_x_17747 - _ZN2at6native29vectorized_elementwise_kernelILi2ENS0_13BUnaryFunctorIN3c104HalfES4_S4_NS0_15binary_internal10DivFunctorIS4_EEEESt5arrayIPcLm2EEEEviT0_T1_)
        .other          _ZN2at6native29vectorized_elementwise_kernelILi2ENS0_13BUnaryFunctorIN3c104HalfES4_S4_NS0_15binary_internal10DivFunctorIS4_EEEESt5arrayIPcLm2EEEEviT0_T1_,@"STO_CUDA_ENTRY STV_DEFAULT"
_ZN2at6native29vectorized_elementwise_kernelILi2ENS0_13BUnaryFunctorIN3c104HalfES4_S4_NS0_15binary_internal10DivFunctorIS4_EEEESt5arrayIPcLm2EEEEviT0_T1_:
.text._ZN2at6native29vectorized_elementwise_kernelILi2ENS0_13BUnaryFunctorIN3c104HalfES4_S4_NS0_15binary_internal10DivFunctorIS4_EEEESt5arrayIPcLm2EEEEviT0_T1_:
        /* <DEDUP_REMOVED lines=15> */
[----:B------:R-:W1:Y:S01]  /*00f0*/  LDC.U16 R4, c[0x0][0x166] ;  /* 0x00005980ff047b82 */ /* 0x000e620000000400 */
[----:B------:R-:W-:-:S06]  /*0100*/  IMAD.WIDE.U32 R2, R0, R9, c[0x0][0x168] ;  /* 0x00005a0000027625 */ /* 0x000fcc00078e0009 */
[----:B------:R-:W-:Y:S01]  /*0110*/  IMAD.WIDE R2, R5, 0x4, R2 ;  /* 0x0000000405027825 */ /* 0x000fe200078e0202 */
[----:B-1----:R-:W-:-:S04]  /*0120*/  HADD2.F32 R4, -RZ, R4.H0_H0 ;  /* 0x20000004ff047230 */ /* 0x002fc80000004100 */
[----:B------:R-:W1:Y:S01]  /*0130*/  MUFU.RCP R15, R4 ;  /* 0x00000004000f7308 */ /* 0x000e620000001000 */
[--C-:B--2---:R-:W-:Y:S02]  /*0140*/  HADD2.F32 R0, -RZ, R8.reuse.H0_H0 ;  /* 0x20000008ff007230 */ /* 0x104fe40000004100 */
[----:B------:R-:W-:Y:S02]  /*0150*/  HADD2.F32 R8, -RZ, R8.H1_H1 ;  /* 0x30000008ff087230 */ /* 0x000fe40000004100 */
[--C-:B---3--:R-:W-:Y:S01]  /*0160*/  HADD2.F32 R9, -RZ, R10.reuse.H0_H0 ;  /* 0x2000000aff097230 */ /* 0x108fe20000004100 */
[-C--:B-1----:R-:W-:Y:S01]  /*0170*/  FMUL.FTZ R0, R0, R15.reuse ;  /* 0x0000000f00007220 */ /* 0x082fe20000410000 */
[----:B------:R-:W-:Y:S01]  /*0180*/  HADD2.F32 R10, -RZ, R10.H1_H1 ;  /* 0x3000000aff0a7230 */ /* 0x000fe20000004100 */
[-C--:B0-----:R-:W-:Y:S01]  /*0190*/  FMUL.FTZ R7, R8, R15.reuse ;  /* 0x0000000f08077220 */ /* 0x081fe20000410000 */
[--C-:B----4-:R-:W-:Y:S01]  /*01a0*/  HADD2.F32 R11, -RZ, R12.reuse.H0_H0 ;  /* 0x2000000cff0b7230 */ /* 0x110fe20000004100 */
[-C--:B------:R-:W-:Y:S01]  /*01b0*/  FMUL.FTZ R9, R9, R15.reuse ;  /* 0x0000000f09097220 */ /* 0x080fe20000410000 */
[----:B------:R-:W-:Y:S01]  /*01c0*/  HADD2.F32 R12, -RZ, R12.H1_H1 ;  /* 0x3000000cff0c7230 */ /* 0x000fe20000004100 */
[-C--:B------:R-:W-:Y:S01]  /*01d0*/  FMUL.FTZ R10, R10, R15.reuse ;  /* 0x0000000f0a0a7220 */ /* 0x080fe20000410000 */
[--C-:B-----5:R-:W-:Y:S01]  /*01e0*/  HADD2.F32 R6, -RZ, R13.reuse.H0_H0 ;  /* 0x2000000dff067230 */ /* 0x120fe20000004100 */
[-C--:B------:R-:W-:Y:S01]  /*01f0*/  FMUL.FTZ R11, R11, R15.reuse ;  /* 0x0000000f0b0b7220 */ /* 0x080fe20000410000 */
[----:B------:R-:W-:Y:S01]  /*0200*/  HADD2.F32 R13, -RZ, R13.H1_H1 ;  /* 0x3000000dff0d7230 */ /* 0x000fe20000004100 */
[-C--:B------:R-:W-:Y:S01]  /*0210*/  FMUL.FTZ R12, R12, R15.reuse ;  /* 0x0000000f0c0c7220 */ /* 0x080fe20000410000 */
[----:B------:R-:W-:Y:S01]  /*0220*/  F2FP.PACK_AB R7, R7, R0 ;  /* 0x000000000707723e */ /* 0x000fe200000000ff */
[----:B------:R-:W-:Y:S01]  /*0230*/  FMUL.FTZ R6, R6, R15 ;  /* 0x0000000f06067220 */ /* 0x000fe20000410000 */
[----:B------:R-:W-:Y:S01]  /*0240*/  F2FP.PACK_AB R9, R10, R9 ;  /* 0x000000090a09723e */ /* 0x000fe200000000ff */
[----:B------:R-:W-:Y:S01]  /*0250*/  FMUL.FTZ R13, R13, R15 ;  /* 0x0000000f0d0d7220 */ /* 0x000fe20000410000 */
[----:B------:R-:W-:Y:S01]  /*0260*/  F2FP.PACK_AB R11, R12, R11 ;  /* 0x0000000b0c0b723e */ /* 0x000fe200000000ff */
[----:B------:R-:W-:Y:S03]  /*0270*/  STG.E [R2.64], R7 ;  /* 0x0000000702007986 */ /* 0x000fe6000c101904 */
[----:B------:R-:W-:Y:S01]  /*0280*/  F2FP.PACK_AB R13, R13, R6 ;  /* 0x000000060d0d723e */ /* 0x000fe200000000ff */
[----:B------:R-:W-:Y:S04]  /*0290*/  STG.E [R2.64+0x200], R9 ;  /* 0x0002000902007986 */ /* 0x000fe8000c101904 */
[----:B------:R-:W-:Y:S04]  /*02a0*/  STG.E [R2.64+0x400], R11 ;  /* 0x0004000b02007986 */ /* 0x000fe8000c101904 */
[----:B------:R-:W-:Y:S01]  /*02b0*/  STG.E [R2.64+0x600], R13 ;  /* 0x0006000d02007986 */ /* 0x000fe2000c101904 */
[----:B------:R-:W-:Y:S05]  /*02c0*/  EXIT ;  /* 0x000000000000794d */ /* 0x000fea0003800000 */
.L_x_3338:
        /* <DEDUP_REMOVED lines=22> */
[----:B------:R-:W-:-:S12]  /*0430*/  @!P0 IMAD.MOV.U32 R3, RZ, RZ, 0x2 ;  /* 0x00000002ff038424 */ /* 0x000fd800078e00ff */
        /* <DEDUP_REMOVED lines=8> */
[----:B------:R-:W-:Y:S02]  /*04c0*/  ISETP.GE.AND P4, PT, R9, R4, PT ;  /* 0x000000040900720c */ /* 0x000fe40003f86270 */
[----:B------:R-:W-:Y:S01]  /*04d0*/  @!P1 MOV R15, 0x2 ;  /* 0x00000002000f9802 */ /* 0x000fe20000000f00 */
[----:B------:R-:W-:Y:S01]  /*04e0*/  @!P3 IMAD.MOV.U32 R19, RZ, RZ, 0x2 ;  /* 0x00000002ff13b424 */ /* 0x000fe200078e00ff */
[----:B------:R-:W-:Y:S01]  /*04f0*/  PRMT R5, RZ, 0x7610, R5 ;  /* 0x00007610ff057816 */ /* 0x000fe20000000005 */
[----:B-1----:R-:W-:Y:S01]  /*0500*/  @!P2 IMAD.MOV.U32 R3, RZ, RZ, 0x2 ;  /* 0x00000002ff03a424 */ /* 0x002fe200078e00ff */
[----:B------:R-:W-:Y:S01]  /*0510*/  PRMT R6, RZ, 0x7610, R6 ;  /* 0x00007610ff067816 */ /* 0x000fe20000000006 */
[----:B------:R-:W-:Y:S01]  /*0520*/  @!P1 IMAD.WIDE.U32 R14, R14, R15, c[0x0][0x170] ;  /* 0x00005c000e0e9625 */ /* 0x000fe200078e000f */
[----:B------:R-:W-:-:S03]  /*0530*/  PRMT R12, RZ, 0x7610, R12 ;  /* 0x00007610ff0c7816 */ /* 0x000fc6000000000c */
[----:B------:R-:W-:Y:S01]  /*0540*/  @!P3 IMAD.WIDE.U32 R18, R18, R19, c[0x0][0x170] ;  /* 0x00005c001212b625 */ /* 0x000fe200078e0013 */
[----:B------:R1:W4:Y:S03]  /*0550*/  @!P1 LDG.E.U16 R5, [R14.64] ;  /* 0x000000040e059981 */ /* 0x000326000c1e1500 */
[----:B------:R-:W-:Y:S01]  /*0560*/  @!P6 IMAD.MOV.U32 R22, RZ, RZ, 0x2 ;  /* 0x00000002ff16e424 */ /* 0x000fe200078e00ff */
[----:B------:R5:W4:Y:S01]  /*0570*/  @!P3 LDG.E.U16 R6, [R18.64] ;  /* 0x000000041206b981 */ /* 0x000b22000c1e1500 */
[----:B------:R-:W-:Y:S01]  /*0580*/  @!P2 IMAD.WIDE.U32 R2, R20, R3, c[0x0][0x170] ;  /* 0x00005c001402a625 */ /* 0x000fe200078e0003 */
[----:B0-----:R-:W-:-:S03]  /*0590*/  PRMT R10, RZ, 0x7610, R10 ;  /* 0x00007610ff0a7816 */ /* 0x001fc6000000000a */
[----:B------:R-:W-:Y:S01]  /*05a0*/  @!P5 IMAD.MOV.U32 R21, RZ, RZ, 0x2 ;  /* 0x00000002ff15d424 */ /* 0x000fe200078e00ff */
[----:B------:R-:W-:Y:S01]  /*05b0*/  PRMT R11, RZ, 0x7610, R11 ;  /* 0x00007610ff0b7816 */ /* 0x000fe2000000000b */
[----:B------:R-:W-:Y:S01]  /*05c0*/  @!P4 IMAD.IADD R20, R0, 0x1, R9 ;  /* 0x000000010014c824 */ /* 0x000fe200078e0209 */
[----:B------:R0:W4:Y:S01]  /*05d0*/  @!P2 LDG.E.U16 R12, [R2.64] ;  /* 0x00000004020ca981 */ /* 0x000122000c1e1500 */
[----:B------:R-:W-:Y:S02]  /*05e0*/  @!P4 IMAD.MOV.U32 R23, RZ, RZ, 0x2 ;  /* 0x00000002ff17c424 */ /* 0x000fe400078e00ff */
[----:B-1----:R-:W-:Y:S01]  /*05f0*/  @!P6 IMAD.WIDE.U32 R14, R17, R22, c[0x0][0x170] ;  /* 0x00005c00110ee625 */ /* 0x002fe200078e0016 */
[----:B------:R-:W-:-:S03]  /*0600*/  PRMT R17, RZ, 0x7610, R17 ;  /* 0x00007610ff117816 */ /* 0x000fc60000000011 */
[----:B------:R-:W-:Y:S01]  /*0610*/  @!P5 IMAD.WIDE.U32 R8, R8, R21, c[0x0][0x170] ;  /* 0x00005c000808d625 */ /* 0x000fe200078e0015 */
[----:B------:R1:W4:Y:S03]  /*0620*/  @!P6 LDG.E.U16 R11, [R14.64] ;  /* 0x000000040e0be981 */ /* 0x000326000c1e1500 */
[----:B-----5:R-:W-:Y:S01]  /*0630*/  @!P4 IMAD.WIDE.U32 R18, R20, R23, c[0x0][0x170] ;  /* 0x00005c001412c625 */ /* 0x020fe200078e0017 */
[----:B------:R5:W4:Y:S04]  /*0640*/  @!P5 LDG.E.U16 R10, [R8.64] ;  /* 0x00000004080ad981 */ /* 0x000b28000c1e1500 */
[----:B------:R0:W4:Y:S01]  /*0650*/  @!P4 LDG.E.U16 R17, [R18.64] ;  /* 0x000000041211c981 */ /* 0x000122000c1e1500 */
[----:B------:R-:W-:-:S04]  /*0660*/  IADD3 R21, R7, 0x80, RZ ;  /* 0x0000008007157810 */ /* 0x000fc80007ffe0ff */
[----:B------:R-:W-:-:S13]  /*0670*/  ISETP.GE.AND P6, PT, R21, R4, PT ;  /* 0x000000041500720c */ /* 0x000fda0003fc6270 */
[----:B------:R-:W1:Y:S01]  /*0680*/  @!P6 LDC.U16 R20, c[0x0][0x166] ;  /* 0x00005980ff14eb82 */ /* 0x000e620000000400 */
[----:B0-----:R-:W-:-:S04]  /*0690*/  IADD3 R3, R7, 0x180, RZ ;  /* 0x0000018007037810 */ /* 0x001fc80007ffe0ff */
[-C--:B------:R-:W-:Y:S02]  /*06a0*/  ISETP.GE.AND P2, PT, R3, R4.reuse, PT ;  /* 0x000000040300720c */ /* 0x080fe40003f46270 */
[----:B------:R-:W-:Y:S01]  /*06b0*/  IADD3 R3, R7, 0x200, RZ ;  /* 0x0000020007037810 */ /* 0x000fe20007ffe0ff */
[----:B------:R-:W0:Y:S03]  /*06c0*/  @!P0 LDC.U16 R2, c[0x0][0x166] ;  /* 0x00005980ff028b82 */ /* 0x000e260000000400 */
[----:B------:R-:W-:Y:S01]  /*06d0*/  ISETP.GE.AND P3, PT, R3, R4, PT ;  /* 0x000000040300720c */ /* 0x000fe20003f66270 */
[----:B-1----:R-:W-:-:S04]  /*06e0*/  @!P6 HADD2.F32 R20, -RZ, R20.H0_H0 ;  /* 0x20000014ff14e230 */ /* 0x002fc80000004100 */
[----:B-----5:R1:W5:Y:S01]  /*06f0*/  @!P6 MUFU.RCP R9, R20 ;  /* 0x000000140009e308 */ /* 0x0203620000001000 */
[C---:B------:R-:W-:Y:S01]  /*0700*/  IADD3 R3, R7.reuse, 0x280, RZ ;  /* 0x0000028007037810 */ /* 0x040fe20007ffe0ff */
[----:B------:R-:W0:Y:S01]  /*0710*/  @!P2 LDC.U16 R15, c[0x0][0x166] ;  /* 0x00005980ff0fab82 */ /* 0x000e220000000400 */
[----:B------:R-:W-:Y:S02]  /*0720*/  IADD3 R21, R7, 0x100, RZ ;  /* 0x0000010007157810 */ /* 0x000fe40007ffe0ff */
[-C--:B------:R-:W-:Y:S02]  /*0730*/  ISETP.GE.AND P4, PT, R3, R4.reuse, PT ;  /* 0x000000040300720c */ /* 0x080fe40003f86270 */
[----:B------:R-:W-:Y:S02]  /*0740*/  IADD3 R3, R7, 0x300, RZ ;  /* 0x0000030007037810 */ /* 0x000fe40007ffe0ff */
[-C--:B------:R-:W-:Y:S02]  /*0750*/  ISETP.GE.AND P1, PT, R21, R4.reuse, PT ;  /* 0x000000041500720c */ /* 0x080fe40003f26270 */
[----:B------:R-:W-:-:S02]  /*0760*/  ISETP.GE.AND P5, PT, R3, R4, PT ;  /* 0x000000040300720c */ /* 0x000fc40003fa6270 */
[----:B------:R-:W-:-:S09]  /*0770*/  IADD3 R3, R7, 0x380, RZ ;  /* 0x0000038007037810 */ /* 0x000fd20007ffe0ff */
[----:B------:R-:W0:Y:S08]  /*0780*/  @!P1 LDC.U16 R14, c[0x0][0x166] ;  /* 0x00005980ff0e9b82 */ /* 0x000e300000000400 */
[----:B-1----:R-:W1:Y:S08]  /*0790*/  @!P5 LDC.U16 R20, c[0x0][0x166] ;  /* 0x00005980ff14db82 */ /* 0x002e700000000400 */
[----:B------:R-:W1:Y:S01]  /*07a0*/  @!P4 LDC.U16 R19, c[0x0][0x166] ;  /* 0x00005980ff13cb82 */ /* 0x000e620000000400 */
[----:B0-----:R-:W-:-:S06]  /*07b0*/  @!P1 HADD2.F32 R18, -RZ, R14.H0_H0 ;  /* 0x2000000eff129230 */ /* 0x001fcc0000004100 */
[----:B------:R-:W-:Y:S01]  /*07c0*/  @!P1 MUFU.RCP R18, R18 ;  /* 0x0000001200129308 */ /* 0x000fe20000001000 */
[----:B------:R-:W-:Y:S01]  /*07d0*/  BSSY B0, `(.L_x_3339) ;  /* 0x000005b000007945 */ /* 0x000fe20003800000 */
[----:B------:R-:W-:Y:S01]  /*07e0*/  BSSY B1, `(.L_x_3340) ;  /* 0x0000053000017945 */ /* 0x000fe20003800000 */
[----:B--2---:R-:W-:-:S05]  /*07f0*/  @!P6 HADD2.F32 R16, -RZ, R16.H0_H0 ;  /* 0x20000010ff10e230 */ /* 0x004fca0000004100 */
[----:B-----5:R-:W-:-:S05]  /*0800*/  @!P6 FMUL.FTZ R8, R16, R9 ;  /* 0x000000091008e220 */ /* 0x020fca0000410000 */
[----:B------:R-:W-:Y:S02]  /*0810*/  @!P6 F2FP.PACK_AB R8, RZ, R8 ;  /* 0x00000008ff08e23e */ /* 0x000fe400000000ff */
[----:B------:R-:W-:Y:S01]  /*0820*/  ISETP.GE.AND P6, PT, R3, R4, PT ;  /* 0x000000040300720c */ /* 0x000fe20003fc6270 */
[----:B------:R-:W0:Y:S01]  /*0830*/  @!P3 LDC.U16 R9, c[0x0][0x166] ;  /* 0x00005980ff09bb82 */ /* 0x000e220000000400 */
[----:B------:R-:W-:Y:S02]  /*0840*/  @!P0 HADD2.F32 R3, -RZ, R2.H0_H0 ;  /* 0x20000002ff038230 */ /* 0x000fe40000004100 */
[----:B------:R-:W-:-:S04]  /*0850*/  @!P2 HADD2.F32 R16, -RZ, R15.H0_H0 ;  /* 0x2000000fff10a230 */ /* 0x000fc80000004100 */
[----:B------:R-:W2:Y:S05]  /*0860*/  @!P0 MUFU.RCP R3, R3 ;  /* 0x0000000300038308 */ /* 0x000eaa0000001000 */
[----:B------:R-:W5:Y:S01]  /*0870*/  @!P6 LDC.U16 R15, c[0x0][0x166] ;  /* 0x00005980ff0feb82 */ /* 0x000f620000000400 */
[----:B0-----:R-:W-:Y:S02]  /*0880*/  @!P3 HADD2.F32 R14, -RZ, R9.H0_H0 ;  /* 0x20000009ff0eb230 */ /* 0x001fe40000004100 */
[----:B-1----:R-:W-:Y:S01]  /*0890*/  @!P5 HADD2.F32 R9, -RZ, R20.H0_H0 ;  /* 0x20000014ff09d230 */ /* 0x002fe20000004100 */
[----:B------:R-:W-:-:S03]  /*08a0*/  @!P0 MOV R20, 0x2 ;  /* 0x0000000200148802 */ /* 0x000fc60000000f00 */
[----:B------:R-:W0:Y:S01]  /*08b0*/  @!P3 MUFU.RCP R14, R14 ;  /* 0x0000000e000eb308 */ /* 0x000e220000001000 */
[----:B-----5:R-:W-:-:S07]  /*08c0*/  @!P6 HADD2.F32 R15, -RZ, R15.H0_H0 ;  /* 0x2000000fff0fe230 */ /* 0x020fce0000004100 */
[----:B------:R-:W1:Y:S08]  /*08d0*/  @!P2 MUFU.RCP R16, R16 ;  /* 0x000000100010a308 */ /* 0x000e700000001000 */
[----:B------:R-:W-:Y:S01]  /*08e0*/  @!P5 MUFU.RCP R9, R9 ;  /* 0x000000090009d308 */ /* 0x000fe20000001000 */
[----:B---3--:R-:W-:Y:S02]  /*08f0*/  @!P0 HADD2.F32 R2, -RZ, R13.H0_H0 ;  /* 0x2000000dff028230 */ /* 0x008fe40000004100 */
[----:B------:R-:W-:-:S03]  /*0900*/  @!P4 HADD2.F32 R13, -RZ, R19.H0_H0 ;  /* 0x20000013ff0dc230 */ /* 0x000fc60000004100 */
[----:B--2---:R-:W-:Y:S02]  /*0910*/  @!P0 FMUL.FTZ R2, R2, R3 ;  /* 0x0000000302028220 */ /* 0x004fe40000410000 */
[----:B------:R-:W-:-:S03]  /*0920*/  @!P0 IMAD.IADD R3, R0, 0x1, R7 ;  /* 0x0000000100038824 */ /* 0x000fc600078e0207 */
[----:B------:R-:W-:Y:S01]  /*0930*/  @!P0 F2FP.PACK_AB R19, RZ, R2 ;  /* 0x00000002ff13823e */ /* 0x000fe200000000ff */
[----:B------:R-:W-:Y:S01]  /*0940*/  @!P0 IMAD.WIDE.U32 R2, R3, R20, c[0x0][0x168] ;  /* 0x00005a0003028625 */ /* 0x000fe200078e0014 */
[----:B------:R-:W2:Y:S02]  /*0950*/  @!P4 MUFU.RCP R13, R13 ;  /* 0x0000000d000dc308 */ /* 0x000ea40000001000 */
[----:B------:R-:W-:Y:S02]  /*0960*/  PRMT R20, R19, 0x7610, R20 ;  /* 0x0000761013147816 */ /* 0x000fe40000000014 */
[----:B------:R-:W-:-:S04]  /*0970*/  @!P0 IADD3 R7, R7, 0x80, RZ ;  /* 0x0000008007078810 */ /* 0x000fc80007ffe0ff */
[----:B------:R-:W3:Y:S01]  /*0980*/  @!P6 MUFU.RCP R15, R15 ;  /* 0x0000000f000fe308 */ /* 0x000ee20000001000 */
[----:B------:R5:W-:Y:S01]  /*0990*/  @!P0 STG.E.U16 [R2.64], R20 ;  /* 0x0000001402008986 */ /* 0x000be2000c101504 */
[----:B------:R-:W-:Y:S01]  /*09a0*/  ISETP.GE.AND P0, PT, R7, R4, PT ;  /* 0x000000040700720c */ /* 0x000fe20003f06270 */
[----:B----4-:R-:W-:Y:S02]  /*09b0*/  @!P1 HADD2.F32 R5, -RZ, R5.H0_H0 ;  /* 0x20000005ff059230 */ /* 0x010fe40000004100 */
[----:B------:R-:W-:Y:S02]  /*09c0*/  @!P2 HADD2.F32 R19, -RZ, R6.H0_H0 ;  /* 0x20000006ff13a230 */ /* 0x000fe40000004100 */
[----:B------:R-:W-:-:S05]  /*09d0*/  @!P3 HADD2.F32 R21, -RZ, R12.H0_H0 ;  /* 0x2000000cff15b230 */ /* 0x000fca0000004100 */
[----:B0-----:R-:W-:Y:S01]  /*09e0*/  @!P3 FMUL.FTZ R6, R21, R14 ;  /* 0x0000000e1506b220 */ /* 0x001fe20000410000 */
[----:B------:R-:W-:Y:S02]  /*09f0*/  @!P5 HADD2.F32 R12, -RZ, R11.H0_H0 ;  /* 0x2000000bff0cd230 */ /* 0x000fe40000004100 */
[----:B------:R-:W-:Y:S02]  /*0a00*/  @!P4 HADD2.F32 R10, -RZ, R10.H0_H0 ;  /* 0x2000000aff0ac230 */ /* 0x000fe40000004100 */
[----:B------:R-:W-:Y:S01]  /*0a10*/  @!P6 HADD2.F32 R14, -RZ, R17.H0_H0 ;  /* 0x20000011ff0ee230 */ /* 0x000fe20000004100 */
[----:B------:R-:W-:Y:S02]  /*0a20*/  @!P1 FMUL.FTZ R5, R5, R18 ;  /* 0x0000001205059220 */ /* 0x000fe40000410000 */
[----:B-1----:R-:W-:Y:S02]  /*0a30*/  @!P2 FMUL.FTZ R16, R19, R16 ;  /* 0x000000101310a220 */ /* 0x002fe40000410000 */
[----:B--2---:R-:W-:-:S02]  /*0a40*/  @!P4 FMUL.FTZ R10, R10, R13 ;  /* 0x0000000d0a0ac220 */ /* 0x004fc40000410000 */
[----:B-----5:R-:W-:Y:S02]  /*0a50*/  @!P5 FMUL.FTZ R3, R12, R9 ;  /* 0x000000090c03d220 */ /* 0x020fe40000410000 */
[----:B---3--:R-:W-:Y:S01]  /*0a60*/  @!P6 FMUL.FTZ R2, R14, R15 ;  /* 0x0000000f0e02e220 */ /* 0x008fe20000410000 */
[----:B------:R-:W-:Y:S02]  /*0a70*/  @!P1 F2FP.PACK_AB R11, RZ, R5 ;  /* 0x00000005ff0b923e */ /* 0x000fe400000000ff */
[----:B------:R-:W-:Y:S02]  /*0a80*/  @!P2 F2FP.PACK_AB R16, RZ, R16 ;  /* 0x00000010ff10a23e */ /* 0x000fe400000000ff */
[----:B------:R-:W-:Y:S02]  /*0a90*/  @!P3 F2FP.PACK_AB R6, RZ, R6 ;  /* 0x00000006ff06b23e */ /* 0x000fe400000000ff */
[----:B------:R-:W-:Y:S02]  /*0aa0*/  @!P4 F2FP.PACK_AB R5, RZ, R10 ;  /* 0x0000000aff05c23e */ /* 0x000fe400000000ff */
[----:B------:R-:W-:-:S02]  /*0ab0*/  @!P5 F2FP.PACK_AB R3, RZ, R3 ;  /* 0x00000003ff03d23e */ /* 0x000fc400000000ff */
[----:B------:R-:W-:Y:S01]  /*0ac0*/  @!P6 F2FP.PACK_AB R2, RZ, R2 ;  /* 0x00000002ff02e23e */ /* 0x000fe200000000ff */
        /* <DEDUP_REMOVED lines=14> */
.L_x_3341:
[----:B------:R-:W-:-:S13]  /*0bb0*/  ISETP.GE.AND P0, PT, R7, R4, PT ;  /* 0x000000040700720c */ /* 0x000fda0003f06270 */
[----:B------:R-:W-:Y:S05]  /*0bc0*/  @P0 BRA `(.L_x_3343) ;  /* 0x000000c000000947 */ /* 0x000fea0003800000 */
[----:B0-----:R-:W-:Y:S01]  /*0bd0*/  IMAD.IADD R8, R0, 0x1, R7 ;  /* 0x0000000100087824 */ /* 0x001fe200078e0207 */
[----:B------:R-:W-:Y:S01]  /*0be0*/  IADD3 R7, R7, 0x80, RZ ;  /* 0x0000008007077810 */ /* 0x000fe20007ffe0ff */
[----:B------:R-:W-:-:S04]  /*0bf0*/  IMAD.MOV.U32 R9, RZ, RZ, 0x2 ;  /* 0x00000002ff097424 */ /* 0x000fc800078e00ff */
[----:B------:R-:W-:-:S05]  /*0c00*/  IMAD.WIDE.U32 R8, R8, R9, c[0x0][0x168] ;  /* 0x00005a0008087625 */ /* 0x000fca00078e0009 */
[----:B------:R0:W-:Y:S02]  /*0c10*/  STG.E.U16 [R8.64], R16 ;  /* 0x0000001008007986 */ /* 0x0001e4000c101504 */
.L_x_3342:
[----:B------:R-:W-:-:S13]  /*0c20*/  ISETP.GE.AND P0, PT, R7, R4, PT ;  /* 0x000000040700720c */ /* 0x000fda0003f06270 */
[----:B------:R-:W-:Y:S05]  /*0c30*/  @P0 BRA `(.L_x_3344) ;  /* 0x000000d000000947 */ /* 0x000fea0003800000 */
[----:B0-----:R-:W-:Y:S01]  /*0c40*/  HFMA2.MMA R9, -RZ, RZ, 0, 1.1920928955078125e-07 ;  /* 0x00000002ff097435 */ /* 0x001fe200000001ff */
[----:B------:R-:W-:Y:S01]  /*0c50*/  IMAD.IADD R8, R0, 0x1, R7 ;  /* 0x0000000100087824 */ /* 0x000fe200078e0207 */
[----:B------:R-:W-:-:S08]  /*0c60*/  IADD3 R7, R7, 0x80, RZ ;  /* 0x0000008007077810 */ /* 0x000fd00007ffe0ff */
[----:B------:R-:W-:-:S05]  /*0c70*/  IMAD.WIDE.U32 R8, R8, R9, c[0x0][0x168] ;  /* 0x00005a0008087625 */ /* 0x000fca00078e0009 */
[----:B------:R0:W-:Y:S02]  /*0c80*/  STG.E.U16 [R8.64], R6 ;  /* 0x0000000608007986 */ /* 0x0001e4000c101504 */
.L_x_3343:
        /* <DEDUP_REMOVED lines=8> */
.L_x_3344:
[----:B------:R-:W-:Y:S05]  /*0d10*/  BSYNC B1 ;  /* 0x0000000000017941 */ /* 0x000fea0003800000 */
.L_x_3340:
[----:B------:R-:W-:-:S13]  /*0d20*/  ISETP.GE.AND P0, PT, R7, R4, PT ;  /* 0x000000040700720c */ /* 0x000fda0003f06270 */
[----:B0-----:R-:W-:Y:S01]  /*0d30*/  @!P0 IMAD.IADD R8, R0, 0x1, R7 ;  /* 0x0000000100088824 */ /* 0x001fe200078e0207 */
[----:B------:R-:W-:Y:S01]  /*0d40*/  @!P0 IADD3 R7, R7, 0x80, RZ ;  /* 0x0000008007078810 */ /* 0x000fe20007ffe0ff */
[----:B------:R-:W-:-:S04]  /*0d50*/  @!P0 IMAD.MOV.U32 R9, RZ, RZ, 0x2 ;  /* 0x00000002ff098424 */ /* 0x000fc800078e00ff */
[----:B------:R-:W-:-:S05]  /*0d60*/  @!P0 IMAD.WIDE.U32 R8, R8, R9, c[0x0][0x168] ;  /* 0x00005a0008088625 */ /* 0x000fca00078e0009 */
[----:B------:R0:W-:Y:S02]  /*0d70*/  @!P0 STG.E.U16 [R8.64], R3 ;  /* 0x0000000308008986 */ /* 0x0001e4000c101504 */
.L_x_3345:
[----:B------:R-:W-:Y:S05]  /*0d80*/  BSYNC B0 ;  /* 0x0000000000007941 */ /* 0x000fea0003800000 */
.L_x_3339:
        /* <DEDUP_REMOVED lines=9> */
.L_x_3346:
        /* <DEDUP_REMOVED lines=14> */
.L_x_17747:


//--------------------- .text._ZN2at6native29vectorized_elementwise_kernelILi4ENS0_13BUnaryFunctorIN3c104HalfES4_S4_NS0_15binary_internal10DivFunctorIS4_EEEESt5arrayIPcLm2EEEEviT0_T1_ --------------------------
	.section	.text._ZN2at6native29vectorized_elementwise_kernelILi4ENS0_13BUnaryFunctorIN3c104HalfES4_S4_NS0_15binary_internal10DivFunctorIS4_EEEESt5arrayIPcLm2EEEEviT0_T1_,"ax",@progbits
	.sectioninfo	@"SHI_REGISTERS=26"
	.align	128
        .global         _ZN2at6native29vectorized_elementwise_kernelILi4ENS0_13BUnaryFunctorIN3c104HalfES4_S4_NS0_15binary_internal10DivFunctorIS4_EEEESt5arrayIPcLm2EEEEviT0_T1_
        .type           _ZN2at6native29vectorized_elementwise_kernelILi4ENS0_13BUnaryFunctorIN3c104HalfES4_S4_NS0_15binary_internal10DivFunctorIS4_EEEESt5arrayIPcLm2EEEEviT0_T1_,@function
        .size           _ZN2at6native29vectorized_elementwise_kernelILi4ENS0_13BUnaryFunctorIN3c104HalfES4_S4_NS0_15binary_internal10DivFunctorIS4_EEEESt5arrayIPcLm2EEEEviT0_T1_,(.L_x_17748 - _ZN2at6native29vectorized_elementwise_kernelILi4ENS0_13BUnaryFunctorIN3c104HalfES4_S4_NS0_15binary_internal10DivFunctorIS4_EEEESt5arrayIPcLm2EEEEviT0_T1_)
        .other          _ZN2at6native29vectorized_elementwise_kernelILi4ENS0_13BUnaryFunctorIN3c104HalfES4_S4_NS0_15binary_internal10DivFunctorIS4_EEEESt5arrayIPcLm2EEEEviT0_T1_,@"STO_CUDA_ENTRY STV_DEFAULT"
_ZN2at6native29vectorized_elementwise_kernelILi4ENS0_13BUnaryFunctorIN3c104HalfES4_S4_NS0_15binary_internal10DivFunctorIS4_EEEESt5arrayIPcLm2EEEEviT0_T1_:
.text._ZN2at6native29vectorized_elementwise_kernelILi4ENS0_13BUnaryFunctorIN3c104HalfES4_S4_NS0_15binary_internal10DivFunctorIS4_EEEESt5arrayIPcLm2EEEEviT0_T1_:
        /* <DEDUP_REMOVED lines=13> */
[----:B------:R-:W0:Y:S02]  /*00d0*/  LDC.U16 R8, c[0x0][0x166] ;  /* 0x00005980ff087b82 */ /* 0x000e240000000400 */
[----:B0-----:R-:W-:-:S04]  /*00e0*/  HADD2.F32 R8, -RZ, R8.H0_H0 ;  /* 0x20000008ff087230 */ /* 0x001fc80000004100 */
[----:B------:R-:W0:Y:S01]  /*00f0*/  MUFU.RCP R15, R8 ;  /* 0x00000008000f7308 */ /* 0x000e220000001000 */
[--C-:B--2---:R-:W-:Y:S02]  /*0100*/  HADD2.F32 R4, -RZ, R10.reuse.H0_H0 ;  /* 0x2000000aff047230 */ /* 0x104fe40000004100 */
[----:B------:R-:W-:Y:S02]  /*0110*/  HADD2.F32 R9, -RZ, R10.H1_H1 ;  /* 0x3000000aff097230 */ /* 0x000fe40000004100 */
[--C-:B------:R-:W-:Y:S01]  /*0120*/  HADD2.F32 R10, -RZ, R11.reuse.H0_H0 ;  /* 0x2000000bff0a7230 */ /* 0x100fe20000004100 */
[-C--:B0-----:R-:W-:Y:S01]  /*0130*/  FMUL.FTZ R4, R4, R15.reuse ;  /* 0x0000000f04047220 */ /* 0x081fe20000410000 */
[----:B------:R-:W-:Y:S01]  /*0140*/  HADD2.F32 R11, -RZ, R11.H1_H1 ;  /* 0x3000000bff0b7230 */ /* 0x000fe20000004100 */
[-C--:B------:R-:W-:Y:S01]  /*0150*/  FMUL.FTZ R9, R9, R15.reuse ;  /* 0x0000000f09097220 */ /* 0x080fe20000410000 */
[--C-:B---3--:R-:W-:Y:S01]  /*0160*/  HADD2.F32 R12, -RZ, R2.reuse.H0_H0 ;  /* 0x20000002ff0c7230 */ /* 0x108fe20000004100 */
[-C--:B------:R-:W-:Y:S01]  /*0170*/  FMUL.FTZ R10, R10, R15.reuse ;  /* 0x0000000f0a0a7220 */ /* 0x080fe20000410000 */
[----:B------:R-:W-:Y:S01]  /*0180*/  HADD2.F32 R13, -RZ, R2.H1_H1 ;  /* 0x30000002ff0d7230 */ /* 0x000fe20000004100 */
[-C--:B------:R-:W-:Y:S01]  /*0190*/  FMUL.FTZ R11, R11, R15.reuse ;  /* 0x0000000f0b0b7220 */ /* 0x080fe20000410000 */
[--C-:B------:R-:W-:Y:S01]  /*01a0*/  HADD2.F32 R14, -RZ, R3.reuse.H0_H0 ;  /* 0x20000003ff0e7230 */ /* 0x100fe20000004100 */
[----:B------:R-:W-:Y:S01]  /*01b0*/  FMUL.FTZ R12, R12, R15 ;  /* 0x0000000f0c0c7220 */ /* 0x000fe20000410000 */
[----:B------:R-:W-:Y:S01]  /*01c0*/  HADD2.F32 R6, -RZ, R3.H1_H1 ;  /* 0x30000003ff067230 */ /* 0x000fe20000004100 */
[----:B------:R-:W-:Y:S01]  /*01d0*/  IMAD.WIDE.U32 R2, R0, R17, c[0x0][0x168] ;  /* 0x00005a0000027625 */ /* 0x000fe200078e0011 */
[----:B------:R-:W-:-:S03]  /*01e0*/  F2FP.PACK_AB R4, R9, R4 ;  /* 0x000000040904723e */ /* 0x000fc600000000ff */
[-C--:B------:R-:W-:Y:S02]  /*01f0*/  FMUL.FTZ R13, R13, R15.reuse ;  /* 0x0000000f0d0d7220 */ /* 0x080fe40000410000 */
[-C--:B------:R-:W-:Y:S02]  /*0200*/  FMUL.FTZ R14, R14, R15.reuse ;  /* 0x0000000f0e0e7220 */ /* 0x080fe40000410000 */
[----:B------:R-:W-:Y:S01]  /*0210*/  FMUL.FTZ R7, R6, R15 ;  /* 0x0000000f06077220 */ /* 0x000fe20000410000 */
[----:B------:R-:W-:Y:S01]  /*0220*/  F2FP.PACK_AB R6, R13, R12 ;  /* 0x0000000c0d06723e */ /* 0x000fe200000000ff */
[----:B------:R-:W-:Y:S01]  /*0230*/  IMAD.WIDE R2, R5, 0x8, R2 ;  /* 0x0000000805027825 */ /* 0x000fe200078e0202 */
[----:B------:R-:W-:Y:S02]  /*0240*/  F2FP.PACK_AB R5, R11, R10 ;  /* 0x0000000a0b05723e */ /* 0x000fe400000000ff */
[----:B------:R-:W-:-:S03]  /*0250*/  F2FP.PACK_AB R7, R7, R14 ;  /* 0x0000000e0707723e */ /* 0x000fc600000000ff */
[----:B------:R-:W-:Y:S04]  /*0260*/  STG.E.64 [R2.64], R4 ;  /* 0x0000000402007986 */ /* 0x000fe8000c101b04 */
[----:B------:R-:W-:Y:S01]  /*0270*/  STG.E.64 [R2.64+0x400], R6 ;  /* 0x0004000602007986 */ /* 0x000fe2000c101b04 */
[----:B------:R-:W-:Y:S05]  /*0280*/  EXIT ;  /* 0x000000000000794d */ /* 0x000fea0003800000 */
.L_x_3347:
        /* <DEDUP_REMOVED lines=142> */
.L_x_3350:
[----:B------:R-:W-:-:S13]  /*0b70*/  ISETP.GE.AND P0, PT, R7, R4, PT ;  /* 0x000000040700720c */ /* 0x000fda0003f06270 */
[----:B------:R-:W-:Y:S05]  /*0b80*/  @P0 BRA `(.L_x_3352) ;  /* 0x000000c000000947 */ /* 0x000fea0003800000 */
[----:B0-----:R-:W-:Y:S01]  /*0b90*/  IMAD.IADD R8, R0, 0x1, R7 ;  /* 0x0000000100087824 */ /* 0x001fe200078e0207 */
[----:B------:R-:W-:Y:S01]  /*0ba0*/  IADD3 R7, R7, 0x80, RZ ;  /* 0x0000008007077810 */ /* 0x000fe20007ffe0ff */
[----:B------:R-:W-:-:S04]  /*0bb0*/  IMAD.MOV.U32 R9, RZ, RZ, 0x2 ;  /* 0x00000002ff097424 */ /* 0x000fc800078e00ff */
[----:B------:R-:W-:-:S05]  /*0bc0*/  IMAD.WIDE.U32 R8, R8, R9, c[0x0][0x168] ;  /* 0x00005a0008087625 */ /* 0x000fca00078e0009 */
[----:B------:R0:W-:Y:S02]  /*0bd0*/  STG.E.U16 [R8.64], R16 ;  /* 0x0000001008007986 */ /* 0x0001e4000c101504 */
.L_x_3351:
[----:B------:R-:W-:-:S13]  /*0be0*/  ISETP.GE.AND P0, PT, R7, R4, PT ;  /* 0x000000040700720c */ /* 0x000fda0003f06270 */
[----:B------:R-:W-:Y:S05]  /*0bf0*/  @P0 BRA `(.L_x_3353) ;  /* 0x000000d000000947 */ /* 0x000fea0003800000 */
[----:B0-----:R-:W-:Y:S01]  /*0c00*/  HFMA2.MMA R9, -RZ, RZ, 0, 1.1920928955078125e-07 ;  /* 0x00000002ff097435 */ /* 0x001fe200000001ff */
[----:B------:R-:W-:Y:S01]  /*0c10*/  IMAD.IADD R8, R0, 0x1, R7 ;  /* 0x0000000100087824 */ /* 0x000fe200078e0207 */
[----:B------:R-:W-:-:S08]  /*0c20*/  IADD3 R7, R7, 0x80, RZ ;  /* 0x0000008007077810 */ /* 0x000fd00007ffe0ff */
[----:B------:R-:W-:-:S05]  /*0c30*/  IMAD.WIDE.U32 R8, R8, R9, c[0x0][0x168] ;  /* 0x00005a0008087625 */ /* 0x000fca00078e0009 */
[----:B------:R0:W-:Y:S02]  /*0c40*/  STG.E.U16 [R8.64], R6 ;  /* 0x0000000608007986 */ /* 0x0001e4000c101504 */
.L_x_3352:
        /* <DEDUP_REMOVED lines=8> */
.L_x_3353:
[----:B------:R-:W-:Y:S05]  /*0cd0*/  BSYNC B1 ;  /* 0x0000000000017941 */ /* 0x000fea0003800000 */
.L_x_3349:
[----:B------:R-:W-:-:S13]  /*0ce0*/  ISETP.GE.AND P0, PT, R7, R4, PT ;  /* 0x000000040700720c */ /* 0x000fda0003f06270 */
[----:B0-----:R-:W-:Y:S01]  /*0cf0*/  @!P0 IMAD.IADD R8, R0, 0x1, R7 ;  /* 0x0000000100088824 */ /* 0x001fe200078e0207 */
[----:B------:R-:W-:Y:S01]  /*0d00*/  @!P0 IADD3 R7, R7, 0x80, RZ ;  /* 0x0000008007078810 */ /* 0x000fe20007ffe0ff */
[----:B------:R-:W-:-:S04]  /*0d10*/  @!P0 IMAD.MOV.U32 R9, RZ, RZ, 0x2 ;  /* 0x00000002ff098424 */ /* 0x000fc800078e00ff */
[----:B------:R-:W-:-:S05]  /*0d20*/  @!P0 IMAD.WIDE.U32 R8, R8, R9, c[0x0][0x168] ;  /* 0x00005a0008088625 */ /* 0x000fca00078e0009 */
[----:B------:R0:W-:Y:S02]  /*0d30*/  @!P0 STG.E.U16 [R8.64], R3 ;  /* 0x0000000308008986 */ /* 0x0001e4000c101504 */
.L_x_3354:
[----:B------:R-:W-:Y:S05]  /*0d40*/  BSYNC B0 ;  /* 0x0000000000007941 */ /* 0x000fea0003800000 */
.L_x_3348:
        /* <DEDUP_REMOVED lines=9> */
.L_x_3355:
        /* <DEDUP_REMOVED lines=10> */
.L_x_17748:


//--------------------- .text._ZN2at6native29vectorized_elementwise_kernelILi8ENS0_13BUnaryFunctorIN3c104HalfES4_S4_NS0_15binary_internal10DivFunctorIS4_EEEESt5arrayIPcLm2EEEEviT0_T1_ --------------------------
	.section	.text._ZN2at6native29vectorized_elementwise_kernelILi8ENS0_13BUnaryFunctorIN3c104HalfES4_S4_NS0_15binary_internal10DivFunctorIS4_EEEESt5arrayIPcLm2EEEEviT0_T1_,"ax",@progbits
	.sectioninfo	@"SHI_REGISTERS=4"
	.align	128
        .global         _ZN2at6native29vectorized_elementwise_kernelILi8ENS0_13BUnaryFunctorIN3c104HalfES4_S4_NS0_15binary_internal10DivFunctorIS4_EEEESt5arrayIPcLm2EEEEviT0_T1_
        .type           _ZN2at6native29vectorized_elementwise_kernelILi8ENS0_13BUnaryFunctorIN3c104HalfES4_S4_NS0_15binary_internal10DivFunctorIS4_EEEESt5arrayIPcLm2EEEEviT0_T1_,@function
        .size           _ZN2at6native29vectorized_elementwise_kernelILi8ENS0_13BUnaryFunctorIN3c104HalfES4_S4_NS0_15binary_internal10DivFunctorIS4_EEEESt5arrayIPcLm2EEEEviT0_T1_,(.L_x_17749 - _ZN2at6native29vectorized_elementwise_kernelILi8ENS0_13BUnaryFunctorIN3c104HalfES4_S4_NS0_15binary_internal10DivFunctorIS4_EEEESt5arrayIPcLm2EEEEviT0_T1_)
        .other          _ZN2at6native29vectorized_elementwise_kernelILi8ENS0_13BUnaryFunctorIN3c104HalfES4_S4_NS0_15binary_internal10DivFunctorIS4_EEEESt5arrayIPcLm2EEEEviT0_T1_,@"STO_CUDA_ENTRY STV_DEFAULT"
_ZN2at6native29vectorized_elementwise_kernelILi8ENS0_13BUnaryFunctorIN3c104HalfES4_S4_NS0_15binary_internal10DivFunctorIS4_EEEESt5arrayIPcLm2EEEEviT0_T1_:
.text._ZN2at6native29vectorized_elementwise_kernelILi8ENS0_13BUnaryFunctorIN3c104HalfES4_S4_NS0_15binary_internal10DivFunctorIS4_EEEESt5arrayIPcLm2EEEEviT0_T1_:
[----:B------:R-:W-:Y:S02]  /*0000*/  MOV R1, c[0x0][0x28] ;  /* 0x00000a0000017a02 */ /* 0x000fe40000000f00 */
[----:B------:R-:W-:Y:S05]  /*0010*/  EXIT ;  /* 0x000000000000794d */ /* 0x000fea0003800000 */
.L_x_3356:
        /* <DEDUP_REMOVED lines=14> */
.L_x_17749:


//--------------------- .text._ZN2at6native18elementwise_kernelILi128ELi4EZNS0_15gpu_kernel_implINS0_13AUnaryFunctorIN3c104HalfES5_S5_NS0_15binary_internal10DivFunctorIS5_EEEEEEvRNS_18TensorIteratorBaseERKT_EUliE_EEviT1_ --------------------------
	.section	.text._ZN2at6native18elementwise_kernelILi128ELi4EZNS0_15gpu_kernel_implINS0_13AUnaryFunctorIN3c104HalfES5_S5_NS0_15binary_internal10DivFunctorIS5_EEEEEEvRNS_18TensorIteratorBaseERKT_EUliE_EEviT1_,"ax",@progbits
	.sectioninfo	@"SHI_REGISTERS=26"
	.align	128
        .global         _ZN2at6native18elementwise_kernelILi128ELi4EZNS0_15gpu_kernel_implINS0_13AUnaryFunctorIN3c104HalfES5_S5_NS0_15binary_internal10DivFunctorIS5_EEEEEEvRNS_18TensorIteratorBaseERKT_EUliE_EEviT1_
        .type           _ZN2at6native18elementwise_kernelILi128ELi4EZNS0_15gpu_kernel_implINS0_13AUnaryFunctorIN3c104HalfES5_S5_NS0_15binary_internal10DivFunctorIS5_EEEEEEvRNS_18TensorIteratorBaseERKT_EUliE_EEviT1_,@function
        .size           _ZN2at6native18elementwise_kernelILi128ELi4EZNS0_15gpu_kernel_implINS0_13AUnaryFunctorIN3c104HalfES5_S5_NS0_15binary_internal10DivFunctorIS5_EEEEEEvRNS_18TensorIteratorBaseERKT_EUliE_EEviT1_,(.L_x_17750 - _ZN2at6native18elementwise_kernelILi128ELi4EZNS0_15gpu_kernel_implINS0_13AUnaryFunctorIN3c104HalfES5_S5_NS0_15binary_internal10DivFunctorIS5_EEEEEEvRNS_18TensorIteratorBaseERKT_EUliE_EEviT1_)
        .other          _ZN2at6native18elementwise_kernelILi128ELi4EZNS0_15gpu_kernel_implINS0_13AUnaryFunctorIN3c104HalfES5_S5_NS0_15binary_internal10DivFunctorIS5_EEEEEEvRNS_18TensorIteratorBaseERKT_EUliE_EEviT1_,@"STO_CUDA_ENTRY STV_DEFAULT"
_ZN2at6native18elementwise_kernelILi128ELi4EZNS0_15gpu_kernel_implINS0_13AUnaryFunctorIN3c104HalfES5_S5_NS0_15binary_internal10DivFunctorIS5_EEEEEEvRNS_18TensorIteratorBaseERKT_EUliE_EEviT1_:
.text._ZN2at6native18elementwise_kernelILi128ELi4EZNS0_15gpu_kernel_implINS0_13AUnaryFunctorIN3c104HalfES5_S5_NS0_15binary_internal10DivFunctorIS5_EEEEEEvRNS_18TensorIteratorBaseERKT_EUliE_EEviT1_:
        /* <DEDUP_REMOVED lines=237> */
.L_x_3359:
        /* <DEDUP_REMOVED lines=20> */
.L_x_3363:
[----:B------:R-:W2:Y:S02]  /*1010*/  LDG.E.U8 R2, [R2.64] ;  /* 0x0000002402027981 */ /* 0x000ea4000c1e1100 */
[----:B--2---:R-:W0:Y:S02]  /*1020*/  I2F.U16 R0, R2 ;  /* 0x0000000200007306 */ /* 0x004e240000101000 */
[----:B0-----:R-:W-:Y:S01]  /*1030*/  F2FP.PACK_AB R0, RZ, R0 ;  /* 0x00000000ff00723e */ /* 0x001fe200000000ff */
[----:B------:R-:W-:Y:S05]  /*1040*/  BRA `(.L_x_3365) ;  /* 0x00000e1000007947 */ /* 0x000fea0003800000 */
.L_x_3362:
        /* <DEDUP_REMOVED lines=10> */
.L_x_3367:
[----:B------:R-:W2:Y:S02]  /*10f0*/  LDG.E R2, [R2.64] ;  /* 0x0000002402027981 */ /* 0x000ea4000c1e1900 */
[----:B--2---:R-:W0:Y:S02]  /*1100*/  I2F R0, R2 ;  /* 0x0000000200007306 */ /* 0x004e240000201400 */
[----:B0-----:R-:W-:Y:S01]  /*1110*/  F2FP.PACK_AB R0, RZ, R0 ;  /* 0x00000000ff00723e */ /* 0x001fe200000000ff */
[----:B------:R-:W-:Y:S05]  /*1120*/  BRA `(.L_x_3365) ;  /* 0x00000d3000007947 */ /* 0x000fea0003800000 */
.L_x_3366:
[----:B------:R-:W2:Y:S02]  /*1130*/  LDG.E.U16 R2, [R2.64] ;  /* 0x0000002402027981 */ /* 0x000ea4000c1e1500 */
[----:B--2---:R-:W0:Y:S02]  /*1140*/  I2F.S16 R0, R2 ;  /* 0x0000000200007306 */ /* 0x004e240000101400 */
[----:B0-----:R-:W-:Y:S01]  /*1150*/  F2FP.PACK_AB R0, RZ, R0 ;  /* 0x00000000ff00723e */ /* 0x001fe200000000ff */
[----:B------:R-:W-:Y:S05]  /*1160*/  BRA `(.L_x_3365) ;  /* 0x00000cf000007947 */ /* 0x000fea0003800000 */
.L_x_3361:
        /* <DEDUP_REMOVED lines=9> */
.L_x_3369:
[----:B------:R0:W5:Y:S01]  /*1200*/  LDG.E.U16 R0, [R2.64] ;  /* 0x0000002402007981 */ /* 0x000162000c1e1500 */
[----:B------:R-:W-:Y:S05]  /*1210*/  BRA `(.L_x_3365) ;  /* 0x00000c4000007947 */ /* 0x000fea0003800000 */
.L_x_3368:
        /* <DEDUP_REMOVED lines=9> */
.L_x_3371:
[----:B------:R0:W5:Y:S01]  /*12b0*/  LDG.E.U16 R0, [R2.64] ;  /* 0x0000002402007981 */ /* 0x000162000c1e1500 */
[----:B------:R-:W-:Y:S05]  /*12c0*/  BRA `(.L_x_3365) ;  /* 0x00000b9000007947 */ /* 0x000fea0003800000 */
.L_x_3370:
[----:B------:R-:W2:Y:S02]  /*12d0*/  LDG.E.64 R2, [R2.64] ;  /* 0x0000002402027981 */ /* 0x000ea4000c1e1b00 */
[----:B--2---:R-:W0:Y:S01]  /*12e0*/  F2F.F32.F64 R0, R2 ;  /* 0x0000000200007310 */ /* 0x004e220000301000 */
[----:B------:R-:W0:-:S14]  /*12f0*/  DSETP.GEU.AND P0, PT, |R2|, c[0x2][0x0], PT ;  /* 0x008000000200762a */ /* 0x000e1c0003f0e200 */
[----:B0-----:R-:W-:-:S05]  /*1300*/  @!P0 FMUL R0, R0, 1.175494350822287508e-38 ;  /* 0x0080000000008820 */ /* 0x001fca0000400000 */
[----:B------:R-:W-:Y:S01]  /*1310*/  F2FP.PACK_AB R0, RZ, R0 ;  /* 0x00000000ff00723e */ /* 0x000fe200000000ff */
[----:B------:R-:W-:Y:S05]  /*1320*/  BRA `(.L_x_3365) ;  /* 0x00000b3000007947 */ /* 0x000fea0003800000 */
.L_x_3360:
        /* <DEDUP_REMOVED lines=13> */
.L_x_3374:
[----:B------:R-:W2:Y:S02]  /*1400*/  LDG.E.64 R2, [R2.64] ;  /* 0x0000002402027981 */ /* 0x000ea4000c1e1b00 */
[----:B--2---:R-:W0:Y:S01]  /*1410*/  F2F.F32.F64 R0, R2 ;  /* 0x0000000200007310 */ /* 0x004e220000301000 */
[----:B------:R-:W0:-:S14]  /*1420*/  DSETP.GEU.AND P0, PT, |R2|, c[0x2][0x0], PT ;  /* 0x008000000200762a */ /* 0x000e1c0003f0e200 */
[----:B0-----:R-:W-:-:S05]  /*1430*/  @!P0 FMUL R0, R0, 1.175494350822287508e-38 ;  /* 0x0080000000008820 */ /* 0x001fca0000400000 */
[----:B------:R-:W-:Y:S01]  /*1440*/  F2FP.PACK_AB R0, RZ, R0 ;  /* 0x00000000ff00723e */ /* 0x000fe200000000ff */
[----:B------:R-:W-:Y:S05]  /*1450*/  BRA `(.L_x_3365) ;  /* 0x00000a0000007947 */ /* 0x000fea0003800000 */
.L_x_3373:
        /* <DEDUP_REMOVED lines=28> */
.L_x_3376:
        /* <DEDUP_REMOVED lines=15> */
.L_x_3375:
[----:B------:R-:W2:Y:S02]  /*1710*/  LDG.E.U16 R0, [R2.64] ;  /* 0x0000002402007981 */ /* 0x000ea4000c1e1500 */
[----:B--2---:R-:W-:-:S04]  /*1720*/  PRMT R0, RZ, 0x5410, R0 ;  /* 0x00005410ff007816 */ /* 0x004fc80000000000 */
[----:B------:R-:W-:Y:S01]  /*1730*/  F2FP.PACK_AB R0, RZ, R0 ;  /* 0x00000000ff00723e */ /* 0x000fe200000000ff */
[----:B------:R-:W-:Y:S05]  /*1740*/  BRA `(.L_x_3365) ;  /* 0x0000071000007947 */ /* 0x000fea0003800000 */
.L_x_3372:
        /* <DEDUP_REMOVED lines=12> */
.L_x_3379:
        /* <DEDUP_REMOVED lines=21> */
.L_x_3383:
[----:B------:R-:W-:Y:S05]  /*1960*/  BSYNC B1 ;  /* 0x0000000000017941 */ /* 0x000fea0003800000 */
.L_x_3382:
[----:B------:R-:W-:Y:S01]  /*1970*/  LEA R3, R0, 0x3b800000, 0x17 ;  /* 0x3b80000000037811 */ /* 0x000fe200078eb8ff */
[----:B------:R-:W-:-:S05]  /*1980*/  IMAD.SHL.U32 R0, R2, 0x100000, RZ ;  /* 0x0010000002007824 */ /* 0x000fca00078e00ff */
[----:B------:R-:W-:Y:S02]  /*1990*/  LOP3.LUT R0, R3, R0, R4, 0xfe, !PT ;  /* 0x0000000003007212 */ /* 0x000fe400078efe04 */
.L_x_3381:
[----:B------:R-:W-:Y:S05]  /*19a0*/  BSYNC B0 ;  /* 0x0000000000007941 */ /* 0x000fea0003800000 */
.L_x_3380:
[----:B------:R-:W-:Y:S01]  /*19b0*/  F2FP.PACK_AB R0, RZ, R0 ;  /* 0x00000000ff00723e */ /* 0x000fe200000000ff */
[----:B------:R-:W-:Y:S05]  /*19c0*/  BRA `(.L_x_3365) ;  /* 0x0000049000007947 */ /* 0x000fea0003800000 */
.L_x_3378:
        /* <DEDUP_REMOVED lines=21> */
.L_x_3387:
[----:B------:R-:W-:Y:S05]  /*1b20*/  BSYNC B1 ;  /* 0x0000000000017941 */ /* 0x000fea0003800000 */
.L_x_3386:
[----:B------:R-:W-:Y:S01]  /*1b30*/  LEA R3, R0, 0x37800000, 0x17 ;  /* 0x3780000000037811 */ /* 0x000fe200078eb8ff */
[----:B------:R-:W-:-:S05]  /*1b40*/  IMAD.SHL.U32 R0, R2, 0x200000, RZ ;  /* 0x0020000002007824 */ /* 0x000fca00078e00ff */
[----:B------:R-:W-:Y:S02]  /*1b50*/  LOP3.LUT R0, R3, R0, R4, 0xfe, !PT ;  /* 0x0000000003007212 */ /* 0x000fe400078efe04 */
.L_x_3385:
[----:B------:R-:W-:Y:S05]  /*1b60*/  BSYNC B0 ;  /* 0x0000000000007941 */ /* 0x000fea0003800000 */
.L_x_3384:
[----:B------:R-:W-:Y:S01]  /*1b70*/  F2FP.PACK_AB R0, RZ, R0 ;  /* 0x00000000ff00723e */ /* 0x000fe200000000ff */
[----:B------:R-:W-:Y:S05]  /*1b80*/  BRA `(.L_x_3365) ;  /* 0x000002d000007947 */ /* 0x000fea0003800000 */
.L_x_3377:
        /* <DEDUP_REMOVED lines=14> */
.L_x_3391:
[----:B------:R-:W-:Y:S05]  /*1c70*/  BSYNC B0 ;  /* 0x0000000000007941 */ /* 0x000fea0003800000 */
.L_x_3390:
[----:B------:R-:W-:Y:S01]  /*1c80*/  F2FP.PACK_AB R0, RZ, R0 ;  /* 0x00000000ff00723e */ /* 0x000fe200000000ff */
[----:B------:R-:W-:Y:S05]  /*1c90*/  BRA `(.L_x_3365) ;  /* 0x000001c000007947 */ /* 0x000fea0003800000 */
.L_x_3364:
        /* <DEDUP_REMOVED lines=21> */
.L_x_3389:
[----:B------:R-:W2:Y:S02]  /*1df0*/  LDG.E.64 R2, [R2.64] ;  /* 0x0000002402027981 */ /* 0x000ea4000c1e1b00 */
[----:B--2---:R-:W0:Y:S02]  /*1e00*/  I2F.U64 R0, R2 ;  /* 0x0000000200007312 */ /* 0x004e240000301000 */
[----:B0-----:R-:W-:Y:S01]  /*1e10*/  F2FP.PACK_AB R0, RZ, R0 ;  /* 0x00000000ff00723e */ /* 0x001fe200000000ff */
[----:B------:R-:W-:Y:S05]  /*1e20*/  BRA `(.L_x_3365) ;  /* 0x0000003000007947 */ /* 0x000fea0003800000 */
.L_x_3388:
[----:B------:R-:W2:Y:S02]  /*1e30*/  LDG.E R2, [R2.64] ;  /* 0x0000002402027981 */ /* 0x000ea4000c1e1900 */
[----:B--2---:R-:W0:Y:S02]  /*1e40*/  I2F.U32 R0, R2 ;  /* 0x0000000200007306 */ /* 0x004e240000201000 */
[----:B0-----:R-:W-:-:S06]  /*1e50*/  F2FP.PACK_AB R0, RZ, R0 ;  /* 0x00000000ff00723e */ /* 0x001fcc00000000ff */
.L_x_3365:
[----:B------:R-:W1:Y:S01]  /*1e60*/  LDC.U8 R6, c[0x0][0x374] ;  /* 0x0000dd00ff067b82 */ /* 0x000e620000000000 */
[----:B0----5:R-:W-:-:S04]  /*1e70*/  HADD2.F32 R2, -RZ, R0.H0_H0 ;  /* 0x20000000ff027230 */ /* 0x021fc80000004100 */
[----:B------:R-:W0:Y:S03]  /*1e80*/  MUFU.RCP R3, R2 ;  /* 0x0000000200037308 */ /* 0x000e260000001000 */
[----:B------:R-:W2:Y:S01]  /*1e90*/  LDC.U16 R4, c[0x0][0x372] ;  /* 0x0000dc80ff047b82 */ /* 0x000ea20000000400 */
[----:B-1----:R-:W-:Y:S01]  /*1ea0*/  PRMT R5, R6, 0x9910, RZ ;  /* 0x0000991006057816 */ /* 0x002fe200000000ff */
[----:B--2---:R-:W-:-:S04]  /*1eb0*/  HADD2.F32 R0, -RZ, R4.H0_H0 ;  /* 0x20000004ff007230 */ /* 0x004fc80000004100 */
[----:B------:R-:W-:Y:S02]  /*1ec0*/  IMAD.MOV.U32 R4, RZ, RZ, R5 ;  /* 0x000000ffff047224 */ /* 0x000fe400078e0005 */
[----:B0-----:R-:W-:-:S03]  /*1ed0*/  FMUL.FTZ R0, R0, R3 ;  /* 0x0000000300007220 */ /* 0x001fc60000410000 */
        /* <DEDUP_REMOVED lines=15> */
.L_x_3395:
[----:B------:R-:W-:-:S06]  /*1fd0*/  HADD2.F32 R3, -RZ, R0.H0_H0 ;  /* 0x20000000ff037230 */ /* 0x000fcc0000004100 */
[----:B------:R-:W0:Y:S02]  /*1fe0*/  F2I.S64.TRUNC R2, R3 ;  /* 0x0000000300027311 */ /* 0x000e24000020d900 */
[----:B0-----:R0:W-:Y:S01]  /*1ff0*/  STG.E.U8 [R16.64], R2 ;  /* 0x0000000210007986 */ /* 0x0011e2000c101124 */
[----:B------:R-:W-:Y:S05]  /*2000*/  BRA `(.L_x_3397) ;  /* 0x00000e4000007947 */ /* 0x000fea0003800000 */
.L_x_3394:
        /* <DEDUP_REMOVED lines=10> */
.L_x_3399:
[----:B------:R-:W-:-:S04]  /*20b0*/  HADD2.F32 R0, -RZ, R0.H0_H0 ;  /* 0x20000000ff007230 */ /* 0x000fc80000004100 */
[----:B------:R-:W0:Y:S02]  /*20c0*/  F2I.FTZ.TRUNC.NTZ R3, R0 ;  /* 0x0000000000037305 */ /* 0x000e24000021f100 */
[----:B0-----:R0:W-:Y:S01]  /*20d0*/  STG.E [R16.64], R3 ;  /* 0x0000000310007986 */ /* 0x0011e2000c101924 */
[----:B------:R-:W-:Y:S05]  /*20e0*/  BRA `(.L_x_3397) ;  /* 0x00000d6000007947 */ /* 0x000fea0003800000 */
.L_x_3398:
[----:B------:R-:W-:-:S04]  /*20f0*/  HADD2.F32 R0, -RZ, R0.H0_H0 ;  /* 0x20000000ff007230 */ /* 0x000fc80000004100 */
[----:B------:R-:W0:Y:S02]  /*2100*/  F2I.FTZ.TRUNC.NTZ R3, R0 ;  /* 0x0000000000037305 */ /* 0x000e24000021f100 */
[----:B0-----:R0:W-:Y:S01]  /*2110*/  STG.E.U16 [R16.64], R3 ;  /* 0x0000000310007986 */ /* 0x0011e2000c101524 */
[----:B------:R-:W-:Y:S05]  /*2120*/  BRA `(.L_x_3397) ;  /* 0x00000d2000007947 */ /* 0x000fea0003800000 */
.L_x_3393:
        /* <DEDUP_REMOVED lines=9> */
.L_x_3401:
[----:B------:R0:W-:Y:S01]  /*21c0*/  STG.E.U16 [R16.64], R0 ;  /* 0x0000000010007986 */ /* 0x0001e2000c101524 */
[----:B------:R-:W-:Y:S05]  /*21d0*/  BRA `(.L_x_3397) ;  /* 0x00000c7000007947 */ /* 0x000fea0003800000 */
.L_x_3400:
        /* <DEDUP_REMOVED lines=10> */
.L_x_3403:
[----:B------:R-:W-:-:S05]  /*2280*/  HADD2.F32 R0, -RZ, R0.H0_H0 ;  /* 0x20000000ff007230 */ /* 0x000fca0000004100 */
[----:B------:R-:W-:-:S04]  /*2290*/  F2FP.PACK_AB R0, RZ, R0 ;  /* 0x00000000ff00723e */ /* 0x000fc800000000ff */
[----:B------:R-:W-:-:S05]  /*22a0*/  PRMT R0, R0, 0x5410, RZ ;  /* 0x0000541000007816 */ /* 0x000fca00000000ff */
[----:B------:R0:W-:Y:S01]  /*22b0*/  STG.E [R16.64], R0 ;  /* 0x0000000010007986 */ /* 0x0001e2000c101924 */
[----:B------:R-:W-:Y:S05]  /*22c0*/  BRA `(.L_x_3397) ;  /* 0x00000b8000007947 */ /* 0x000fea0003800000 */
.L_x_3402:
[----:B------:R-:W-:-:S05]  /*22d0*/  HADD2.F32 R2, -RZ, R0.H0_H0 ;  /* 0x20000000ff027230 */ /* 0x000fca0000004100 */
[----:B------:R-:W-:-:S06]  /*22e0*/  FMUL.FTZ R2, R2, 1 ;  /* 0x3f80000002027820 */ /* 0x000fcc0000410000 */
[----:B------:R-:W0:Y:S02]  /*22f0*/  F2F.F64.F32 R2, R2 ;  /* 0x0000000200027310 */ /* 0x000e240000201800 */
[----:B0-----:R0:W-:Y:S01]  /*2300*/  STG.E.64 [R16.64], R2 ;  /* 0x0000000210007986 */ /* 0x0011e2000c101b24 */
[----:B------:R-:W-:Y:S05]  /*2310*/  BRA `(.L_x_3397) ;  /* 0x00000b3000007947 */ /* 0x000fea0003800000 */
.L_x_3392:
        /* <DEDUP_REMOVED lines=13> */
.L_x_3406:
[----:B------:R-:W-:Y:S01]  /*23f0*/  HADD2.F32 R0, -RZ, R0.H0_H0 ;  /* 0x20000000ff007230 */ /* 0x000fe20000004100 */
[----:B------:R-:W-:-:S04]  /*2400*/  CS2R R6, SRZ ;  /* 0x0000000000067805 */ /* 0x000fc8000001ff00 */
[----:B------:R-:W-:-:S04]  /*2410*/  FMUL.FTZ R0, R0, 1 ;  /* 0x3f80000000007820 */ /* 0x000fc80000410000 */
[----:B------:R-:W0:Y:S02]  /*2420*/  F2F.F64.F32 R4, R0 ;  /* 0x0000000000047310 */ /* 0x000e240000201800 */
[----:B0-----:R0:W-:Y:S01]  /*2430*/  STG.E.128 [R16.64], R4 ;  /* 0x0000000410007986 */ /* 0x0011e2000c101d24 */
[----:B------:R-:W-:Y:S05]  /*2440*/  BRA `(.L_x_3397) ;  /* 0x00000a0000007947 */ /* 0x000fea0003800000 */
.L_x_3405:
        /* <DEDUP_REMOVED lines=21> */
.L_x_3410:
[----:B------:R-:W-:Y:S05]  /*25a0*/  BSYNC B0 ;  /* 0x0000000000007941 */ /* 0x000fea0003800000 */
.L_x_3409:
[----:B------:R-:W-:-:S05]  /*25b0*/  LOP3.LUT R3, R0, R3, RZ, 0xfc, !PT ;  /* 0x0000000300037212 */ /* 0x000fca00078efcff */
[----:B------:R0:W-:Y:S01]  /*25c0*/  STG.E.U8 [R16.64], R3 ;  /* 0x0000000310007986 */ /* 0x0001e2000c101124 */
[----:B------:R-:W-:Y:S05]  /*25d0*/  BRA `(.L_x_3397) ;  /* 0x0000087000007947 */ /* 0x000fea0003800000 */
.L_x_3408:
        /* <DEDUP_REMOVED lines=13> */
.L_x_3412:
[----:B------:R-:W-:Y:S01]  /*26b0*/  IMAD.MOV.U32 R0, RZ, RZ, 0x7f ;  /* 0x0000007fff007424 */ /* 0x000fe200078e00ff */
[----:B------:R-:W-:-:S04]  /*26c0*/  ISETP.GT.U32.AND P0, PT, R2, 0x7f800000, PT ;  /* 0x7f8000000200780c */ /* 0x000fc80003f04070 */
[----:B------:R-:W-:-:S04]  /*26d0*/  SEL R0, R0, 0x7c, P0 ;  /* 0x0000007c00007807 */ /* 0x000fc80000000000 */
.L_x_3413:
[----:B------:R-:W-:Y:S05]  /*26e0*/  BSYNC B0 ;  /* 0x0000000000007941 */ /* 0x000fea0003800000 */
.L_x_3411:
[----:B------:R-:W-:-:S04]  /*26f0*/  LOP3.LUT R2, R3, 0x80000000, RZ, 0xc0, !PT ;  /* 0x8000000003027812 */ /* 0x000fc800078ec0ff */
[----:B------:R-:W-:-:S04]  /*2700*/  SHF.R.U32.HI R3, RZ, 0x18, R2 ;  /* 0x00000018ff037819 */ /* 0x000fc80000011602 */
[----:B------:R-:W-:-:S05]  /*2710*/  LOP3.LUT R3, R0, R3, RZ, 0xfc, !PT ;  /* 0x0000000300037212 */ /* 0x000fca00078efcff */
[----:B------:R0:W-:Y:S01]  /*2720*/  STG.E.U8 [R16.64], R3 ;  /* 0x0000000310007986 */ /* 0x0001e2000c101124 */
[----:B------:R-:W-:Y:S05]  /*2730*/  BRA `(.L_x_3397) ;  /* 0x0000071000007947 */ /* 0x000fea0003800000 */
.L_x_3407:
[----:B------:R-:W-:-:S05]  /*2740*/  HADD2.F32 R0, -RZ, R0.H0_H0 ;  /* 0x20000000ff007230 */ /* 0x000fca0000004100 */
[----:B------:R-:W-:-:S05]  /*2750*/  F2FP.BF16.PACK_AB R0, RZ, R0 ;  /* 0x00000000ff00723e */ /* 0x000fca00000010ff */
[----:B------:R0:W-:Y:S01]  /*2760*/  STG.E.U16 [R16.64], R0 ;  /* 0x0000000010007986 */ /* 0x0001e2000c101524 */
[----:B------:R-:W-:Y:S05]  /*2770*/  BRA `(.L_x_3397) ;  /* 0x000006d000007947 */ /* 0x000fea0003800000 */
.L_x_3404:
        /* <DEDUP_REMOVED lines=12> */
.L_x_3416:
        /* <DEDUP_REMOVED lines=17> */
.L_x_3419:
[----:B------:R-:W-:-:S04]  /*2950*/  LOP3.LUT R2, R3, 0x80000000, RZ, 0xc0, !PT ;  /* 0x8000000003027812 */ /* 0x000fc800078ec0ff */
[----:B------:R-:W-:-:S04]  /*2960*/  SHF.R.U32.HI R3, RZ, 0x18, R2 ;  /* 0x00000018ff037819 */ /* 0x000fc80000011602 */
[----:B------:R-:W-:-:S04]  /*2970*/  LOP3.LUT R0, R0, R3, RZ, 0xfc, !PT ;  /* 0x0000000300007212 */ /* 0x000fc800078efcff */
[----:B------:R-:W-:Y:S02]  /*2980*/  PRMT R8, R0, 0x7610, R8 ;  /* 0x0000761000087816 */ /* 0x000fe40000000008 */
.L_x_3418:
[----:B------:R-:W-:Y:S05]  /*2990*/  BSYNC B0 ;  /* 0x0000000000007941 */ /* 0x000fea0003800000 */
.L_x_3417:
[----:B------:R0:W-:Y:S01]  /*29a0*/  STG.E.U8 [R16.64], R8 ;  /* 0x0000000810007986 */ /* 0x0001e2000c101124 */
[----:B------:R-:W-:Y:S05]  /*29b0*/  BRA `(.L_x_3397) ;  /* 0x0000049000007947 */ /* 0x000fea0003800000 */
.L_x_3415:
        /* <DEDUP_REMOVED lines=17> */
.L_x_3422:
[----:B------:R-:W-:-:S04]  /*2ad0*/  LOP3.LUT R2, R3, 0x80000000, RZ, 0xc0, !PT ;  /* 0x8000000003027812 */ /* 0x000fc800078ec0ff */
[----:B------:R-:W-:-:S04]  /*2ae0*/  SHF.R.U32.HI R3, RZ, 0x18, R2 ;  /* 0x00000018ff037819 */ /* 0x000fc80000011602 */
[----:B------:R-:W-:-:S04]  /*2af0*/  LOP3.LUT R0, R0, R3, RZ, 0xfc, !PT ;  /* 0x0000000300007212 */ /* 0x000fc800078efcff */
[----:B------:R-:W-:Y:S02]  /*2b00*/  PRMT R8, R0, 0x7610, R8 ;  /* 0x0000761000087816 */ /* 0x000fe40000000008 */
.L_x_3421:
[----:B------:R-:W-:Y:S05]  /*2b10*/  BSYNC B0 ;  /* 0x0000000000007941 */ /* 0x000fea0003800000 */
.L_x_3420:
[----:B------:R0:W-:Y:S01]  /*2b20*/  STG.E.U8 [R16.64], R8 ;  /* 0x0000000810007986 */ /* 0x0001e2000c101124 */
[----:B------:R-:W-:Y:S05]  /*2b30*/  BRA `(.L_x_3397) ;  /* 0x0000031000007947 */ /* 0x000fea0003800000 */
.L_x_3414:
        /* <DEDUP_REMOVED lines=22> */
.L_x_3396:
        /* <DEDUP_REMOVED lines=20> */
.L_x_3424:
[----:B------:R-:W-:-:S06]  /*2de0*/  HADD2.F32 R2, -RZ, R0.H0_H0 ;  /* 0x20000000ff027230 */ /* 0x000fcc0000004100 */
[----:B------:R-:W0:Y:S02]  /*2df0*/  F2I.U64.TRUNC R2, R2 ;  /* 0x0000000200027311 */ /* 0x000e24000020d800 */
[----:B0-----:R0:W-:Y:S01]  /*2e00*/  STG.E.64 [R16.64], R2 ;  /* 0x0000000210007986 */ /* 0x0011e2000c101b24 */
[----:B------:R-:W-:Y:S05]  /*2e10*/  BRA `(.L_x_3397) ;  /* 0x0000003000007947 */ /* 0x000fea0003800000 */
.L_x_3423:
[----:B------:R-:W-:-:S04]  /*2e20*/  HADD2.F32 R0, -RZ, R0.H0_H0 ;  /* 0x20000000ff007230 */ /* 0x000fc80000004100 */
[----:B------:R-:W0:Y:S02]  /*2e30*/  F2I.FTZ.U32.TRUNC.NTZ R3, R0 ;  /* 0x0000000000037305 */ /* 0x000e24000021f000 */
[----:B0-----:R0:W-:Y:S02]  /*2e40*/  STG.E [R16.64], R3 ;  /* 0x0000000310007986 */ /* 0x0011e4000c101924 */
.L_x_3397:
[----:B------:R-:W-:-:S05]  /*2e50*/  IMAD R18, R18, 0x200, R23 ;  /* 0x0000020012127824 */ /* 0x000fca00078e0217 */
[----:B------:R-:W-:Y:S02]  /*2e60*/  IADD3 R19, R18, 0x80, RZ ;  /* 0x0000008012137810 */ /* 0x000fe40007ffe0ff */
.L_x_3358:
[----:B------:R-:W-:Y:S05]  /*2e70*/  BSYNC B6 ;  /* 0x0000000000067941 */ /* 0x000fea0003800000 */
.L_x_3357:
        /* <DEDUP_REMOVED lines=231> */
.L_x_3427:
        /* <DEDUP_REMOVED lines=20> */
.L_x_3431:
[----:B------:R-:W2:Y:S02]  /*3e30*/  LDG.E.U8 R2, [R2.64] ;  /* 0x0000002402027981 */ /* 0x000ea4000c1e1100 */
[----:B--2---:R-:W0:Y:S02]  /*3e40*/  I2F.U16 R0, R2 ;  /* 0x0000000200007306 */ /* 0x004e240000101000 */
[----:B0-----:R-:W-:Y:S01]  /*3e50*/  F2FP.PACK_AB R0, RZ, R0 ;  /* 0x00000000ff00723e */ /* 0x001fe200000000ff */
[----:B------:R-:W-:Y:S05]  /*3e60*/  BRA `(.L_x_3433) ;  /* 0x00000e1000007947 */ /* 0x000fea0003800000 */
.L_x_3430:
        /* <DEDUP_REMOVED lines=10> */
.L_x_3435:
[----:B------:R-:W2:Y:S02]  /*3f10*/  LDG.E R2, [R2.64] ;  /* 0x0000002402027981 */ /* 0x000ea4000c1e1900 */
[----:B--2---:R-:W0:Y:S02]  /*3f20*/  I2F R0, R2 ;  /* 0x0000000200007306 */ /* 0x004e240000201400 */
[----:B0-----:R-:W-:Y:S01]  /*3f30*/  F2FP.PACK_AB R0, RZ, R0 ;  /* 0x00000000ff00723e */ /* 0x001fe200000000ff */
[----:B------:R-:W-:Y:S05]  /*3f40*/  BRA `(.L_x_3433) ;  /* 0x00000d3000007947 */ /* 0x000fea0003800000 */
.L_x_3434:
[----:B------:R-:W2:Y:S02]  /*3f50*/  LDG.E.U16 R2, [R2.64] ;  /* 0x0000002402027981 */ /* 0x000ea4000c1e1500 */
[----:B--2---:R-:W0:Y:S02]  /*3f60*/  I2F.S16 R0, R2 ;  /* 0x0000000200007306 */ /* 0x004e240000101400 */
[----:B0-----:R-:W-:Y:S01]  /*3f70*/  F2FP.PACK_AB R0, RZ, R0 ;  /* 0x00000000ff00723e */ /* 0x001fe200000000ff */
[----:B------:R-:W-:Y:S05]  /*3f80*/  BRA `(.L_x_3433) ;  /* 0x00000cf000007947 */ /* 0x000fea0003800000 */
.L_x_3429:
        /* <DEDUP_REMOVED lines=9> */
.L_x_3437:
[----:B------:R0:W5:Y:S01]  /*4020*/  LDG.E.U16 R0, [R2.64] ;  /* 0x0000002402007981 */ /* 0x000162000c1e1500 */
[----:B------:R-:W-:Y:S05]  /*4030*/  BRA `(.L_x_3433) ;  /* 0x00000c4000007947 */ /* 0x000fea0003800000 */
.L_x_3436:
        /* <DEDUP_REMOVED lines=9> */
.L_x_3439:
[----:B------:R0:W5:Y:S01]  /*40d0*/  LDG.E.U16 R0, [R2.64] ;  /* 0x0000002402007981 */ /* 0x000162000c1e1500 */
[----:B------:R-:W-:Y:S05]  /*40e0*/  BRA `(.L_x_3433) ;  /* 0x00000b9000007947 */ /* 0x000fea0003800000 */
.L_x_3438:
[----:B------:R-:W2:Y:S02]  /*40f0*/  LDG.E.64 R2, [R2.64] ;  /* 0x0000002402027981 */ /* 0x000ea4000c1e1b00 */
[----:B--2---:R-:W0:Y:S01]  /*4100*/  F2F.F32.F64 R0, R2 ;  /* 0x0000000200007310 */ /* 0x004e220000301000 */
[----:B------:R-:W0:-:S14]  /*4110*/  DSETP.GEU.AND P0, PT, |R2|, c[0x2][0x0], PT ;  /* 0x008000000200762a */ /* 0x000e1c0003f0e200 */
[----:B0-----:R-:W-:-:S05]  /*4120*/  @!P0 FMUL R0, R0, 1.175494350822287508e-38 ;  /* 0x0080000000008820 */ /* 0x001fca0000400000 */
[----:B------:R-:W-:Y:S01]  /*4130*/  F2FP.PACK_AB R0, RZ, R0 ;  /* 0x00000000ff00723e */ /* 0x000fe200000000ff */
[----:B------:R-:W-:Y:S05]  /*4140*/  BRA `(.L_x_3433) ;  /* 0x00000b3000007947 */ /* 0x000fea0003800000 */
.L_x_3428:
        /* <DEDUP_REMOVED lines=13> */
.L_x_3442:
[----:B------:R-:W2:Y:S02]  /*4220*/  LDG.E.64 R2, [R2.64] ;  /* 0x0000002402027981 */ /* 0x000ea4000c1e1b00 */
[----:B--2---:R-:W0:Y:S01]  /*4230*/  F2F.F32.F64 R0, R2 ;  /* 0x0000000200007310 */ /* 0x004e220000301000 */
[----:B------:R-:W0:-:S14]  /*4240*/  DSETP.GEU.AND P0, PT, |R2|, c[0x2][0x0], PT ;  /* 0x008000000200762a */ /* 0x000e1c0003f0e200 */
[----:B0-----:R-:W-:-:S05]  /*4250*/  @!P0 FMUL R0, R0, 1.175494350822287508e-38 ;  /* 0x0080000000008820 */ /* 0x001fca0000400000 */
[----:B------:R-:W-:Y:S01]  /*4260*/  F2FP.PACK_AB R0, RZ, R0 ;  /* 0x00000000ff00723e */ /* 0x000fe200000000ff */
[----:B------:R-:W-:Y:S05]  /*4270*/  BRA `(.L_x_3433) ;  /* 0x00000a0000007947 */ /* 0x000fea0003800000 */
.L_x_3441:
        /* <DEDUP_REMOVED lines=28> */
.L_x_3444:
        /* <DEDUP_REMOVED lines=15> */
.L_x_3443:
[----:B------:R-:W2:Y:S02]  /*4530*/  LDG.E.U16 R0, [R2.64] ;  /* 0x0000002402007981 */ /* 0x000ea4000c1e1500 */
[----:B--2---:R-:W-:-:S04]  /*4540*/  PRMT R0, RZ, 0x5410, R0 ;  /* 0x00005410ff007816 */ /* 0x004fc80000000000 */
[----:B------:R-:W-:Y:S01]  /*4550*/  F2FP.PACK_AB R0, RZ, R0 ;  /* 0x00000000ff00723e */ /* 0x000fe200000000ff */
[----:B------:R-:W-:Y:S05]  /*4560*/  BRA `(.L_x_3433) ;  /* 0x0000071000007947 */ /* 0x000fea0003800000 */
.L_x_3440:
        /* <DEDUP_REMOVED lines=12> */
.L_x_3447:
        /* <DEDUP_REMOVED lines=21> */
.L_x_3451:
[----:B------:R-:W-:Y:S05]  /*4780*/  BSYNC B1 ;  /* 0x0000000000017941 */ /* 0x000fea0003800000 */
.L_x_3450:
[----:B------:R-:W-:Y:S01]  /*4790*/  LEA R3, R0, 0x3b800000, 0x17 ;  /* 0x3b80000000037811 */ /* 0x000fe200078eb8ff */
[----:B------:R-:W-:-:S05]  /*47a0*/  IMAD.SHL.U32 R0, R2, 0x100000, RZ ;  /* 0x0010000002007824 */ /* 0x000fca00078e00ff */
[----:B------:R-:W-:Y:S02]  /*47b0*/  LOP3.LUT R0, R3, R0, R4, 0xfe, !PT ;  /* 0x0000000003007212 */ /* 0x000fe400078efe04 */
.L_x_3449:
[----:B------:R-:W-:Y:S05]  /*47c0*/  BSYNC B0 ;  /* 0x0000000000007941 */ /* 0x000fea0003800000 */
.L_x_3448:
[----:B------:R-:W-:Y:S01]  /*47d0*/  F2FP.PACK_AB R0, RZ, R0 ;  /* 0x00000000ff00723e */ /* 0x000fe200000000ff */
[----:B------:R-:W-:Y:S05]  /*47e0*/  BRA `(.L_x_3433) ;  /* 0x0000049000007947 */ /* 0x000fea0003800000 */
.L_x_3446:
        /* <DEDUP_REMOVED lines=21> */
.L_x_3455:
[----:B------:R-:W-:Y:S05]  /*4940*/  BSYNC B1 ;  /* 0x0000000000017941 */ /* 0x000fea0003800000 */
.L_x_3454:
[----:B------:R-:W-:Y:S01]  /*4950*/  LEA R3, R0, 0x37800000, 0x17 ;  /* 0x3780000000037811 */ /* 0x000fe200078eb8ff */
[----:B------:R-:W-:-:S05]  /*4960*/  IMAD.SHL.U32 R0, R2, 0x200000, RZ ;  /* 0x0020000002007824 */ /* 0x000fca00078e00ff */
[----:B------:R-:W-:Y:S02]  /*4970*/  LOP3.LUT R0, R3, R0, R4, 0xfe, !PT ;  /* 0x0000000003007212 */ /* 0x000fe400078efe04 */
.L_x_3453:
[----:B------:R-:W-:Y:S05]  /*4980*/  BSYNC B0 ;  /* 0x0000000000007941 */ /* 0x000fea0003800000 */
.L_x_3452:
[----:B------:R-:W-:Y:S01]  /*4990*/  F2FP.PACK_AB R0, RZ, R0 ;  /* 0x00000000ff00723e */ /* 0x000fe200000000ff */
[----:B------:R-:W-:Y:S05]  /*49a0*/  BRA `(.L_x_3433) ;  /* 0x000002d000007947 */ /* 0x000fea0003800000 */
.L_x_3445:
        /* <DEDUP_REMOVED lines=14> */
.L_x_3459:
[----:B------:R-:W-:Y:S05]  /*4a90*/  BSYNC B0 ;  /* 0x0000000000007941 */ /* 0x000fea0003800000 */
.L_x_3458:
[----:B------:R-:W-:Y:S01]  /*4aa0*/  F2FP.PACK_AB R0, RZ, R0 ;  /* 0x00000000ff00723e */ /* 0x000fe200000000ff */
[----:B------:R-:W-:Y:S05]  /*4ab0*/  BRA `(.L_x_3433) ;  /* 0x000001c000007947 */ /* 0x000fea0003800000 */
.L_x_3432:
        /* <DEDUP_REMOVED lines=21> */
.L_x_3457:
[----:B------:R-:W2:Y:S02]  /*4c10*/  LDG.E.64 R2, [R2.64] ;  /* 0x0000002402027981 */ /* 0x000ea4000c1e1b00 */
[----:B--2---:R-:W0:Y:S02]  /*4c20*/  I2F.U64 R0, R2 ;  /* 0x0000000200007312 */ /* 0x004e240000301000 */
[----:B0-----:R-:W-:Y:S01]  /*4c30*/  F2FP.PACK_AB R0, RZ, R0 ;  /* 0x00000000ff00723e */ /* 0x001fe200000000ff */
[----:B------:R-:W-:Y:S05]  /*4c40*/  BRA `(.L_x_3433) ;  /* 0x0000003000007947 */ /* 0x000fea0003800000 */
.L_x_3456:
[----:B------:R-:W2:Y:S02]  /*4c50*/  LDG.E R2, [R2.64] ;  /* 0x0000002402027981 */ /* 0x000ea4000c1e1900 */
[----:B--2---:R-:W0:Y:S02]  /*4c60*/  I2F.U32 R0, R2 ;  /* 0x0000000200007306 */ /* 0x004e240000201000 */
[----:B0-----:R-:W-:-:S06]  /*4c70*/  F2FP.PACK_AB R0, RZ, R0 ;  /* 0x00000000ff00723e */ /* 0x001fcc00000000ff */
.L_x_3433:
[----:B------:R-:W1:Y:S01]  /*4c80*/  LDC.U8 R5, c[0x0][0x374] ;  /* 0x0000dd00ff057b82 */ /* 0x000e620000000000 */
[----:B-----5:R-:W-:-:S06]  /*4c90*/  HADD2.F32 R0, -RZ, R0.H0_H0 ;  /* 0x20000000ff007230 */ /* 0x020fcc0000004100 */
[----:B------:R-:W2:Y:S01]  /*4ca0*/  MUFU.RCP R0, R0 ;  /* 0x0000000000007308 */ /* 0x000ea20000001000 */
[----:B0-----:R-:W0:Y:S01]  /*4cb0*/  LDC.U16 R2, c[0x0][0x372] ;  /* 0x0000dc80ff027b82 */ /* 0x001e220000000400 */
[----:B-1----:R-:W-:-:S04]  /*4cc0*/  PRMT R4, R5, 0x9910, RZ ;  /* 0x0000991005047816 */ /* 0x002fc800000000ff */
[----:B------:R-:W-:Y:S01]  /*4cd0*/  ISETP.GT.AND P0, PT, R4, 0x9, PT ;  /* 0x000000090400780c */ /* 0x000fe20003f04270 */
[----:B0-----:R-:W-:-:S05]  /*4ce0*/  HADD2.F32 R3, -RZ, R2.H0_H0 ;  /* 0x20000002ff037230 */ /* 0x001fca0000004100 */
[----:B--2---:R-:W-:-:S05]  /*4cf0*/  FMUL.FTZ R2, R3, R0 ;  /* 0x0000000003027220 */ /* 0x004fca0000410000 */
[----:B------:R-:W-:Y:S02]  /*4d00*/  F2FP.PACK_AB R2, RZ, R2 ;  /* 0x00000002ff02723e */ /* 0x000fe400000000ff */
        /* <DEDUP_REMOVED lines=13> */
.L_x_3463:
[----:B------:R-:W-:-:S06]  /*4de0*/  HADD2.F32 R3, -RZ, R2.H0_H0 ;  /* 0x20000002ff037230 */ /* 0x000fcc0000004100 */
[----:B------:R-:W0:Y:S02]  /*4df0*/  F2I.S64.TRUNC R2, R3 ;  /* 0x0000000300027311 */ /* 0x000e24000020d900 */
[----:B0-----:R0:W-:Y:S01]  /*4e00*/  STG.E.U8 [R16.64], R2 ;  /* 0x0000000210007986 */ /* 0x0011e2000c101124 */
[----:B------:R-:W-:Y:S05]  /*4e10*/  BRA `(.L_x_3465) ;  /* 0x00000e4000007947 */ /* 0x000fea0003800000 */
.L_x_3462:
        /* <DEDUP_REMOVED lines=10> */
.L_x_3467:
[----:B------:R-:W-:-:S04]  /*4ec0*/  HADD2.F32 R2, -RZ, R2.H0_H0 ;  /* 0x20000002ff027230 */ /* 0x000fc80000004100 */
[----:B------:R-:W0:Y:S02]  /*4ed0*/  F2I.FTZ.TRUNC.NTZ R3, R2 ;  /* 0x0000000200037305 */ /* 0x000e24000021f100 */
[----:B0-----:R0:W-:Y:S01]  /*4ee0*/  STG.E [R16.64], R3 ;  /* 0x0000000310007986 */ /* 0x0011e2000c101924 */
[----:B------:R-:W-:Y:S05]  /*4ef0*/  BRA `(.L_x_3465) ;  /* 0x00000d6000007947 */ /* 0x000fea0003800000 */
.L_x_3466:
[----:B------:R-:W-:-:S04]  /*4f00*/  HADD2.F32 R2, -RZ, R2.H0_H0 ;  /* 0x20000002ff027230 */ /* 0x000fc80000004100 */
[----:B------:R-:W0:Y:S02]  /*4f10*/  F2I.FTZ.TRUNC.NTZ R3, R2 ;  /* 0x0000000200037305 */ /* 0x000e24000021f100 */
[----:B0-----:R0:W-:Y:S01]  /*4f20*/  STG.E.U16 [R16.64], R3 ;  /* 0x0000000310007986 */ /* 0x0011e2000c101524 */
[----:B------:R-:W-:Y:S05]  /*4f30*/  BRA `(.L_x_3465) ;  /* 0x00000d2000007947 */ /* 0x000fea0003800000 */
.L_x_3461:
        /* <DEDUP_REMOVED lines=9> */
.L_x_3469:
[----:B------:R0:W-:Y:S01]  /*4fd0*/  STG.E.U16 [R16.64], R2 ;  /* 0x0000000210007986 */ /* 0x0001e2000c101524 */
[----:B------:R-:W-:Y:S05]  /*4fe0*/  BRA `(.L_x_3465) ;  /* 0x00000c7000007947 */ /* 0x000fea0003800000 */
.L_x_3468:
        /* <DEDUP_REMOVED lines=10> */
.L_x_3471:
[----:B------:R-:W-:-:S05]  /*5090*/  HADD2.F32 R0, -RZ, R2.H0_H0 ;  /* 0x20000002ff007230 */ /* 0x000fca0000004100 */
[----:B------:R-:W-:-:S04]  /*50a0*/  F2FP.PACK_AB R0, RZ, R0 ;  /* 0x00000000ff00723e */ /* 0x000fc800000000ff */
[----:B------:R-:W-:-:S05]  /*50b0*/  PRMT R0, R0, 0x5410, RZ ;  /* 0x0000541000007816 */ /* 0x000fca00000000ff */
[----:B------:R0:W-:Y:S01]  /*50c0*/  STG.E [R16.64], R0 ;  /* 0x0000000010007986 */ /* 0x0001e2000c101924 */
[----:B------:R-:W-:Y:S05]  /*50d0*/  BRA `(.L_x_3465) ;  /* 0x00000b8000007947 */ /* 0x000fea0003800000 */
.L_x_3470:
[----:B------:R-:W-:-:S05]  /*50e0*/  HADD2.F32 R2, -RZ, R2.H0_H0 ;  /* 0x20000002ff027230 */ /* 0x000fca0000004100 */
[----:B------:R-:W-:-:S06]  /*50f0*/  FMUL.FTZ R2, R2, 1 ;  /* 0x3f80000002027820 */ /* 0x000fcc0000410000 */
[----:B------:R-:W0:Y:S02]  /*5100*/  F2F.F64.F32 R2, R2 ;  /* 0x0000000200027310 */ /* 0x000e240000201800 */
[----:B0-----:R0:W-:Y:S01]  /*5110*/  STG.E.64 [R16.64], R2 ;  /* 0x0000000210007986 */ /* 0x0011e2000c101b24 */
[----:B------:R-:W-:Y:S05]  /*5120*/  BRA `(.L_x_3465) ;  /* 0x00000b3000007947 */ /* 0x000fea0003800000 */
.L_x_3460:
        /* <DEDUP_REMOVED lines=13> */
.L_x_3474:
[----:B------:R-:W-:Y:S01]  /*5200*/  HADD2.F32 R2, -RZ, R2.H0_H0 ;  /* 0x20000002ff027230 */ /* 0x000fe20000004100 */
[----:B------:R-:W-:-:S04]  /*5210*/  CS2R R6, SRZ ;  /* 0x0000000000067805 */ /* 0x000fc8000001ff00 */
[----:B------:R-:W-:-:S04]  /*5220*/  FMUL.FTZ R2, R2, 1 ;  /* 0x3f80000002027820 */ /* 0x000fc80000410000 */
[----:B------:R-:W0:Y:S02]  /*5230*/  F2F.F64.F32 R4, R2 ;  /* 0x0000000200047310 */ /* 0x000e240000201800 */
[----:B0-----:R0:W-:Y:S01]  /*5240*/  STG.E.128 [R16.64], R4 ;  /* 0x0000000410007986 */ /* 0x0011e2000c101d24 */
[----:B------:R-:W-:Y:S05]  /*5250*/  BRA `(.L_x_3465) ;  /* 0x00000a0000007947 */ /* 0x000fea0003800000 */
.L_x_3473:
        /* <DEDUP_REMOVED lines=21> */
.L_x_3478:
[----:B------:R-:W-:Y:S05]  /*53b0*/  BSYNC B0 ;  /* 0x0000000000007941 */ /* 0x000fea0003800000 */
.L_x_3477:
[----:B------:R-:W-:-:S05]  /*53c0*/  LOP3.LUT R3, R0, R3, RZ, 0xfc, !PT ;  /* 0x0000000300037212 */ /* 0x000fca00078efcff */
[----:B------:R0:W-:Y:S01]  /*53d0*/  STG.E.U8 [R16.64], R3 ;  /* 0x0000000310007986 */ /* 0x0001e2000c101124 */
[----:B------:R-:W-:Y:S05]  /*53e0*/  BRA `(.L_x_3465) ;  /* 0x0000087000007947 */ /* 0x000fea0003800000 */
.L_x_3476:
        /* <DEDUP_REMOVED lines=13> */
.L_x_3480:
[----:B------:R-:W-:Y:S01]  /*54c0*/  IMAD.MOV.U32 R0, RZ, RZ, 0x7f ;  /* 0x0000007fff007424 */ /* 0x000fe200078e00ff */
[----:B------:R-:W-:-:S04]  /*54d0*/  ISETP.GT.U32.AND P0, PT, R2, 0x7f800000, PT ;  /* 0x7f8000000200780c */ /* 0x000fc80003f04070 */
[----:B------:R-:W-:-:S04]  /*54e0*/  SEL R0, R0, 0x7c, P0 ;  /* 0x0000007c00007807 */ /* 0x000fc80000000000 */
.L_x_3481:
[----:B------:R-:W-:Y:S05]  /*54f0*/  BSYNC B0 ;  /* 0x0000000000007941 */ /* 0x000fea0003800000 */
.L_x_3479:
[----:B------:R-:W-:-:S04]  /*5500*/  LOP3.LUT R2, R3, 0x80000000, RZ, 0xc0, !PT ;  /* 0x8000000003027812 */ /* 0x000fc800078ec0ff */
[----:B------:R-:W-:-:S04]  /*5510*/  SHF.R.U32.HI R3, RZ, 0x18, R2 ;  /* 0x00000018ff037819 */ /* 0x000fc80000011602 */
[----:B------:R-:W-:-:S05]  /*5520*/  LOP3.LUT R3, R0, R3, RZ, 0xfc, !PT ;  /* 0x0000000300037212 */ /* 0x000fca00078efcff */
[----:B------:R0:W-:Y:S01]  /*5530*/  STG.E.U8 [R16.64], R3 ;  /* 0x0000000310007986 */ /* 0x0001e2000c101124 */
[----:B------:R-:W-:Y:S05]  /*5540*/  BRA `(.L_x_3465) ;  /* 0x0000071000007947 */ /* 0x000fea0003800000 */
.L_x_3475:
[----:B------:R-:W-:-:S05]  /*5550*/  HADD2.F32 R0, -RZ, R2.H0_H0 ;  /* 0x20000002ff007230 */ /* 0x000fca0000004100 */
[----:B------:R-:W-:-:S05]  /*5560*/  F2FP.BF16.PACK_AB R0, RZ, R0 ;  /* 0x00000000ff00723e */ /* 0x000fca00000010ff */
[----:B------:R0:W-:Y:S01]  /*5570*/  STG.E.U16 [R16.64], R0 ;  /* 0x0000000010007986 */ /* 0x0001e2000c101524 */
[----:B------:R-:W-:Y:S05]  /*5580*/  BRA `(.L_x_3465) ;  /* 0x000006d000007947 */ /* 0x000fea0003800000 */
.L_x_3472:
        /* <DEDUP_REMOVED lines=12> */
.L_x_3484:
        /* <DEDUP_REMOVED lines=17> */
.L_x_3487:
[----:B------:R-:W-:-:S04]  /*5760*/  LOP3.LUT R2, R3, 0x80000000, RZ, 0xc0, !PT ;  /* 0x8000000003027812 */ /* 0x000fc800078ec0ff */
[----:B------:R-:W-:-:S04]  /*5770*/  SHF.R.U32.HI R3, RZ, 0x18, R2 ;  /* 0x00000018ff037819 */ /* 0x000fc80000011602 */
[----:B------:R-:W-:-:S04]  /*5780*/  LOP3.LUT R0, R0, R3, RZ, 0xfc, !PT ;  /* 0x0000000300007212 */ /* 0x000fc800078efcff */
[----:B------:R-:W-:Y:S02]  /*5790*/  PRMT R8, R0, 0x7610, R8 ;  /* 0x0000761000087816 */ /* 0x000fe40000000008 */
.L_x_3486:
[----:B------:R-:W-:Y:S05]  /*57a0*/  BSYNC B0 ;  /* 0x0000000000007941 */ /* 0x000fea0003800000 */
.L_x_3485:
[----:B------:R0:W-:Y:S01]  /*57b0*/  STG.E.U8 [R16.64], R8 ;  /* 0x0000000810007986 */ /* 0x0001e2000c101124 */
[----:B------:R-:W-:Y:S05]  /*57c0*/  BRA `(.L_x_3465) ;  /* 0x0000049000007947 */ /* 0x000fea0003800000 */
.L_x_3483:
        /* <DEDUP_REMOVED lines=17> */
.L_x_3490:
[----:B------:R-:W-:-:S04]  /*58e0*/  LOP3.LUT R2, R3, 0x80000000, RZ, 0xc0, !PT ;  /* 0x8000000003027812 */ /* 0x000fc800078ec0ff */
[----:B------:R-:W-:-:S04]  /*58f0*/  SHF.R.U32.HI R3, RZ, 0x18, R2 ;  /* 0x00000018ff037819 */ /* 0x000fc80000011602 */
[----:B------:R-:W-:-:S04]  /*5900*/  LOP3.LUT R0, R0, R3, RZ, 0xfc, !PT ;  /* 0x0000000300007212 */ /* 0x000fc800078efcff */
[----:B------:R-:W-:Y:S02]  /*5910*/  PRMT R8, R0, 0x7610, R8 ;  /* 0x0000761000087816 */ /* 0x000fe40000000008 */
.L_x_3489:
[----:B------:R-:W-:Y:S05]  /*5920*/  BSYNC B0 ;  /* 0x0000000000007941 */ /* 0x000fea0003800000 */
.L_x_3488:
[----:B------:R0:W-:Y:S01]  /*5930*/  STG.E.U8 [R16.64], R8 ;  /* 0x0000000810007986 */ /* 0x0001e2000c101124 */
[----:B------:R-:W-:Y:S05]  /*5940*/  BRA `(.L_x_3465) ;  /* 0x0000031000007947 */ /* 0x000fea0003800000 */
.L_x_3482:
        /* <DEDUP_REMOVED lines=22> */
.L_x_3464:
        /* <DEDUP_REMOVED lines=20> */
.L_x_3492:
[----:B------:R-:W-:-:S06]  /*5bf0*/  HADD2.F32 R2, -RZ, R2.H0_H0 ;  /* 0x20000002ff027230 */ /* 0x000fcc0000004100 */
[----:B------:R-:W0:Y:S02]  /*5c00*/  F2I.U64.TRUNC R2, R2 ;  /* 0x0000000200027311 */ /* 0x000e24000020d800 */
[----:B0-----:R0:W-:Y:S01]  /*5c10*/  STG.E.64 [R16.64], R2 ;  /* 0x0000000210007986 */ /* 0x0011e2000c101b24 */
[----:B------:R-:W-:Y:S05]  /*5c20*/  BRA `(.L_x_3465) ;  /* 0x0000003000007947 */ /* 0x000fea0003800000 */
.L_x_3491:
[----:B------:R-:W-:-:S04]  /*5c30*/  HADD2.F32 R2, -RZ, R2.H0_H0 ;  /* 0x20000002ff027230 */ /* 0x000fc80000004100 */
[----:B------:R-:W0:Y:S02]  /*5c40*/  F2I.FTZ.U32.TRUNC.NTZ R3, R2 ;  /* 0x0000000200037305 */ /* 0x000e24000021f000 */
[----:B0-----:R0:W-:Y:S02]  /*5c50*/  STG.E [R16.64], R3 ;  /* 0x0000000310007986 */ /* 0x0011e4000c101924 */
.L_x_3465:
        /* <DEDUP_REMOVED lines=231> */
.L_x_3493:
        /* <DEDUP_REMOVED lines=20> */
.L_x_3497:
[----:B------:R-:W2:Y:S02]  /*6c10*/  LDG.E.U8 R2, [R2.64] ;  /* 0x0000002402027981 */ /* 0x000ea4000c1e1100 */
[----:B--2---:R-:W0:Y:S02]  /*6c20*/  I2F.U16 R0, R2 ;  /* 0x0000000200007306 */ /* 0x004e240000101000 */
[----:B0-----:R-:W-:Y:S01]  /*6c30*/  F2FP.PACK_AB R0, RZ, R0 ;  /* 0x00000000ff00723e */ /* 0x001fe200000000ff */
[----:B------:R-:W-:Y:S05]  /*6c40*/  BRA `(.L_x_3499) ;  /* 0x00000e1000007947 */ /* 0x000fea0003800000 */
.L_x_3496:
        /* <DEDUP_REMOVED lines=10> */
.L_x_3501:
[----:B------:R-:W2:Y:S02]  /*6cf0*/  LDG.E R2, [R2.64] ;  /* 0x0000002402027981 */ /* 0x000ea4000c1e1900 */
[----:B--2---:R-:W0:Y:S02]  /*6d00*/  I2F R0, R2 ;  /* 0x0000000200007306 */ /* 0x004e240000201400 */
[----:B0-----:R-:W-:Y:S01]  /*6d10*/  F2FP.PACK_AB R0, RZ, R0 ;  /* 0x00000000ff00723e */ /* 0x001fe200000000ff */
[----:B------:R-:W-:Y:S05]  /*6d20*/  BRA `(.L_x_3499) ;  /* 0x00000d3000007947 */ /* 0x000fea0003800000 */
.L_x_3500:
[----:B------:R-:W2:Y:S02]  /*6d30*/  LDG.E.U16 R2, [R2.64] ;  /* 0x0000002402027981 */ /* 0x000ea4000c1e1500 */
[----:B--2---:R-:W0:Y:S02]  /*6d40*/  I2F.S16 R0, R2 ;  /* 0x0000000200007306 */ /* 0x004e240000101400 */
[----:B0-----:R-:W-:Y:S01]  /*6d50*/  F2FP.PACK_AB R0, RZ, R0 ;  /* 0x00000000ff00723e */ /* 0x001fe200000000ff */
[----:B------:R-:W-:Y:S05]  /*6d60*/  BRA `(.L_x_3499) ;  /* 0x00000cf000007947 */ /* 0x000fea0003800000 */
.L_x_3495:
        /* <DEDUP_REMOVED lines=9> */
.L_x_3503:
[----:B------:R0:W5:Y:S01]  /*6e00*/  LDG.E.U16 R0, [R2.64] ;  /* 0x0000002402007981 */ /* 0x000162000c1e1500 */
[----:B------:R-:W-:Y:S05]  /*6e10*/  BRA `(.L_x_3499) ;  /* 0x00000c4000007947 */ /* 0x000fea0003800000 */
.L_x_3502:
        /* <DEDUP_REMOVED lines=9> */
.L_x_3505:
[----:B------:R0:W5:Y:S01]  /*6eb0*/  LDG.E.U16 R0, [R2.64] ;  /* 0x0000002402007981 */ /* 0x000162000c1e1500 */
[----:B------:R-:W-:Y:S05]  /*6ec0*/  BRA `(.L_x_3499) ;  /* 0x00000b9000007947 */ /* 0x000fea0003800000 */
.L_x_3504:
[----:B------:R-:W2:Y:S02]  /*6ed0*/  LDG.E.64 R2, [R2.64] ;  /* 0x0000002402027981 */ /* 0x000ea4000c1e1b00 */
[----:B--2---:R-:W0:Y:S01]  /*6ee0*/  F2F.F32.F64 R0, R2 ;  /* 0x0000000200007310 */ /* 0x004e220000301000 */
[----:B------:R-:W0:-:S14]  /*6ef0*/  DSETP.GEU.AND P0, PT, |R2|, c[0x2][0x0], PT ;  /* 0x008000000200762a */ /* 0x000e1c0003f0e200 */
[----:B0-----:R-:W-:-:S05]  /*6f00*/  @!P0 FMUL R0, R0, 1.175494350822287508e-38 ;  /* 0x0080000000008820 */ /* 0x001fca0000400000 */
[----:B------:R-:W-:Y:S01]  /*6f10*/  F2FP.PACK_AB R0, RZ, R0 ;  /* 0x00000000ff00723e */ /* 0x000fe200000000ff */
[----:B------:R-:W-:Y:S05]  /*6f20*/  BRA `(.L_x_3499) ;  /* 0x00000b3000007947 */ /* 0x000fea0003800000 */
.L_x_3494:
        /* <DEDUP_REMOVED lines=13> */
.L_x_3508:
[----:B------:R-:W2:Y:S02]  /*7000*/  LDG.E.64 R2, [R2.64] ;  /* 0x0000002402027981 */ /* 0x000ea4000c1e1b00 */
[----:B--2---:R-:W0:Y:S01]  /*7010*/  F2F.F32.F64 R0, R2 ;  /* 0x0000000200007310 */ /* 0x004e220000301000 */
[----:B------:R-:W0:-:S14]  /*7020*/  DSETP.GEU.AND P0, PT, |R2|, c[0x2][0x0], PT ;  /* 0x008000000200762a */ /* 0x000e1c0003f0e200 */
[----:B0-----:R-:W-:-:S05]  /*7030*/  @!P0 FMUL R0, R0, 1.175494350822287508e-38 ;  /* 0x0080000000008820 */ /* 0x001fca0000400000 */
[----:B------:R-:W-:Y:S01]  /*7040*/  F2FP.PACK_AB R0, RZ, R0 ;  /* 0x00000000ff00723e */ /* 0x000fe200000000ff */
[----:B------:R-:W-:Y:S05]  /*7050*/  BRA `(.L_x_3499) ;  /* 0x00000a0000007947 */ /* 0x000fea0003800000 */
.L_x_3507:
        /* <DEDUP_REMOVED lines=28> */
.L_x_3510:
        /* <DEDUP_REMOVED lines=15> */
.L_x_3509:
[----:B------:R-:W2:Y:S02]  /*7310*/  LDG.E.U16 R0, [R2.64] ;  /* 0x0000002402007981 */ /* 0x000ea4000c1e1500 */
[----:B--2---:R-:W-:-:S04]  /*7320*/  PRMT R0, RZ, 0x5410, R0 ;  /* 0x00005410ff007816 */ /* 0x004fc80000000000 */
[----:B------:R-:W-:Y:S01]  /*7330*/  F2FP.PACK_AB R0, RZ, R0 ;  /* 0x00000000ff00723e */ /* 0x000fe200000000ff */
[----:B------:R-:W-:Y:S05]  /*7340*/  BRA `(.L_x_3499) ;  /* 0x0000071000007947 */ /* 0x000fea0003800000 */
.L_x_3506:
        /* <DEDUP_REMOVED lines=12> */
.L_x_3513:
        /* <DEDUP_REMOVED lines=21> */
.L_x_3517:
[----:B------:R-:W-:Y:S05]  /*7560*/  BSYNC B1 ;  /* 0x0000000000017941 */ /* 0x000fea0003800000 */
.L_x_3516:
[----:B------:R-:W-:Y:S01]  /*7570*/  LEA R3, R0, 0x3b800000, 0x17 ;  /* 0x3b80000000037811 */ /* 0x000fe200078eb8ff */
[----:B------:R-:W-:-:S05]  /*7580*/  IMAD.SHL.U32 R0, R2, 0x100000, RZ ;  /* 0x0010000002007824 */ /* 0x000fca00078e00ff */
[----:B------:R-:W-:Y:S02]  /*7590*/  LOP3.LUT R0, R3, R0, R4, 0xfe, !PT ;  /* 0x0000000003007212 */ /* 0x000fe400078efe04 */
.L_x_3515:
[----:B------:R-:W-:Y:S05]  /*75a0*/  BSYNC B0 ;  /* 0x0000000000007941 */ /* 0x000fea0003800000 */
.L_x_3514:
[----:B------:R-:W-:Y:S01]  /*75b0*/  F2FP.PACK_AB R0, RZ, R0 ;  /* 0x00000000ff00723e */ /* 0x000fe200000000ff */
[----:B------:R-:W-:Y:S05]  /*75c0*/  BRA `(.L_x_3499) ;  /* 0x0000049000007947 */ /* 0x000fea0003800000 */
.L_x_3512:
        /* <DEDUP_REMOVED lines=21> */
.L_x_3521:
[----:B------:R-:W-:Y:S05]  /*7720*/  BSYNC B1 ;  /* 0x0000000000017941 */ /* 0x000fea0003800000 */
.L_x_3520:
[----:B------:R-:W-:Y:S01]  /*7730*/  LEA R3, R0, 0x37800000, 0x17 ;  /* 0x3780000000037811 */ /* 0x000fe200078eb8ff */
[----:B------:R-:W-:-:S05]  /*7740*/  IMAD.SHL.U32 R0, R2, 0x200000, RZ ;  /* 0x0020000002007824 */ /* 0x000fca00078e00ff */
[----:B------:R-:W-:Y:S02]  /*7750*/  LOP3.LUT R0, R3, R0, R4, 0xfe, !PT ;  /* 0x0000000003007212 */ /* 0x000fe400078efe04 */
.L_x_3519:
[----:B------:R-:W-:Y:S05]  /*7760*/  BSYNC B0 ;  /* 0x0000000000007941 */ /* 0x000fea0003800000 */
.L_x_3518:
[----:B------:R-:W-:Y:S01]  /*7770*/  F2FP.PACK_AB R0, RZ, R0 ;  /* 0x00000000ff00723e */ /* 0x000fe200000000ff */
[----:B------:R-:W-:Y:S05]  /*7780*/  BRA `(.L_x_3499) ;  /* 0x000002d000007947 */ /* 0x000fea0003800000 */
.L_x_3511:
        /* <DEDUP_REMOVED lines=14> */
.L_x_3525:
[----:B------:R-:W-:Y:S05]  /*7870*/  BSYNC B0 ;  /* 0x0000000000007941 */ /* 0x000fea0003800000 */
.L_x_3524:
[----:B------:R-:W-:Y:S01]  /*7880*/  F2FP.PACK_AB R0, RZ, R0 ;  /* 0x00000000ff00723e */ /* 0x000fe200000000ff */
[----:B------:R-:W-:Y:S05]  /*7890*/  BRA `(.L_x_3499) ;  /* 0x000001c000007947 */ /* 0x000fea0003800000 */
.L_x_3498:
        /* <DEDUP_REMOVED lines=21> */
.L_x_3523:
[----:B------:R-:W2:Y:S02]  /*79f0*/  LDG.E.64 R2, [R2.64] ;  /* 0x0000002402027981 */ /* 0x000ea4000c1e1b00 */
[----:B--2---:R-:W0:Y:S02]  /*7a00*/  I2F.U64 R0, R2 ;  /* 0x0000000200007312 */ /* 0x004e240000301000 */
[----:B0-----:R-:W-:Y:S01]  /*7a10*/  F2FP.PACK_AB R0, RZ, R0 ;  /* 0x00000000ff00723e */ /* 0x001fe200000000ff */
[----:B------:R-:W-:Y:S05]  /*7a20*/  BRA `(.L_x_3499) ;  /* 0x0000003000007947 */ /* 0x000fea0003800000 */
.L_x_3522:
[----:B------:R-:W2:Y:S02]  /*7a30*/  LDG.E R2, [R2.64] ;  /* 0x0000002402027981 */ /* 0x000ea4000c1e1900 */
[----:B--2---:R-:W0:Y:S02]  /*7a40*/  I2F.U32 R0, R2 ;  /* 0x0000000200007306 */ /* 0x004e240000201000 */
[----:B0-----:R-:W-:-:S06]  /*7a50*/  F2FP.PACK_AB R0, RZ, R0 ;  /* 0x00000000ff00723e */ /* 0x001fcc00000000ff */
.L_x_3499:
        /* <DEDUP_REMOVED lines=22> */
.L_x_3529:
[----:B------:R-:W-:-:S06]  /*7bc0*/  HADD2.F32 R3, -RZ, R2.H0_H0 ;  /* 0x20000002ff037230 */ /* 0x000fcc0000004100 */
[----:B------:R-:W0:Y:S02]  /*7bd0*/  F2I.S64.TRUNC R2, R3 ;  /* 0x0000000300027311 */ /* 0x000e24000020d900 */
[----:B0-----:R0:W-:Y:S01]  /*7be0*/  STG.E.U8 [R16.64], R2 ;  /* 0x0000000210007986 */ /* 0x0011e2000c101124 */
[----:B------:R-:W-:Y:S05]  /*7bf0*/  BRA `(.L_x_3531) ;  /* 0x00000e4000007947 */ /* 0x000fea0003800000 */
.L_x_3528:
        /* <DEDUP_REMOVED lines=10> */
.L_x_3533:
[----:B------:R-:W-:-:S04]  /*7ca0*/  HADD2.F32 R2, -RZ, R2.H0_H0 ;  /* 0x20000002ff027230 */ /* 0x000fc80000004100 */
[----:B------:R-:W0:Y:S02]  /*7cb0*/  F2I.FTZ.TRUNC.NTZ R3, R2 ;  /* 0x0000000200037305 */ /* 0x000e24000021f100 */
[----:B0-----:R0:W-:Y:S01]  /*7cc0*/  STG.E [R16.64], R3 ;  /* 0x0000000310007986 */ /* 0x0011e2000c101924 */
[----:B------:R-:W-:Y:S05]  /*7cd0*/  BRA `(.L_x_3531) ;  /* 0x00000d6000007947 */ /* 0x000fea0003800000 */
.L_x_3532:
[----:B------:R-:W-:-:S04]  /*7ce0*/  HADD2.F32 R2, -RZ, R2.H0_H0 ;  /* 0x20000002ff027230 */ /* 0x000fc80000004100 */
[----:B------:R-:W0:Y:S02]  /*7cf0*/  F2I.FTZ.TRUNC.NTZ R3, R2 ;  /* 0x0000000200037305 */ /* 0x000e24000021f100 */
[----:B0-----:R0:W-:Y:S01]  /*7d00*/  STG.E.U16 [R16.64], R3 ;  /* 0x0000000310007986 */ /* 0x0011e2000c101524 */
[----:B------:R-:W-:Y:S05]  /*7d10*/  BRA `(.L_x_3531) ;  /* 0x00000d2000007947 */ /* 0x000fea0003800000 */
.L_x_3527:
        /* <DEDUP_REMOVED lines=9> */
.L_x_3535:
[----:B------:R0:W-:Y:S01]  /*7db0*/  STG.E.U16 [R16.64], R2 ;  /* 0x0000000210007986 */ /* 0x0001e2000c101524 */
[----:B------:R-:W-:Y:S05]  /*7dc0*/  BRA `(.L_x_3531) ;  /* 0x00000c7000007947 */ /* 0x000fea0003800000 */
.L_x_3534:
        /* <DEDUP_REMOVED lines=10> */
.L_x_3537:
[----:B------:R-:W-:-:S05]  /*7e70*/  HADD2.F32 R0, -RZ, R2.H0_H0 ;  /* 0x20000002ff007230 */ /* 0x000fca0000004100 */
[----:B------:R-:W-:-:S04]  /*7e80*/  F2FP.PACK_AB R0, RZ, R0 ;  /* 0x00000000ff00723e */ /* 0x000fc800000000ff */
[----:B------:R-:W-:-:S05]  /*7e90*/  PRMT R0, R0, 0x5410, RZ ;  /* 0x0000541000007816 */ /* 0x000fca00000000ff */
[----:B------:R0:W-:Y:S01]  /*7ea0*/  STG.E [R16.64], R0 ;  /* 0x0000000010007986 */ /* 0x0001e2000c101924 */
[----:B------:R-:W-:Y:S05]  /*7eb0*/  BRA `(.L_x_3531) ;  /* 0x00000b8000007947 */ /* 0x000fea0003800000 */
.L_x_3536:
[----:B------:R-:W-:-:S05]  /*7ec0*/  HADD2.F32 R2, -RZ, R2.H0_H0 ;  /* 0x20000002ff027230 */ /* 0x000fca0000004100 */
[----:B------:R-:W-:-:S06]  /*7ed0*/  FMUL.FTZ R2, R2, 1 ;  /* 0x3f80000002027820 */ /* 0x000fcc0000410000 */
[----:B------:R-:W0:Y:S02]  /*7ee0*/  F2F.F64.F32 R2, R2 ;  /* 0x0000000200027310 */ /* 0x000e240000201800 */
[----:B0-----:R0:W-:Y:S01]  /*7ef0*/  STG.E.64 [R16.64], R2 ;  /* 0x0000000210007986 */ /* 0x0011e2000c101b24 */
[----:B------:R-:W-:Y:S05]  /*7f00*/  BRA `(.L_x_3531) ;  /* 0x00000b3000007947 */ /* 0x000fea0003800000 */
.L_x_3526:
        /* <DEDUP_REMOVED lines=13> */
.L_x_3540:
[----:B------:R-:W-:Y:S01]  /*7fe0*/  HADD2.F32 R2, -RZ, R2.H0_H0 ;  /* 0x20000002ff027230 */ /* 0x000fe20000004100 */
[----:B------:R-:W-:-:S04]  /*7ff0*/  CS2R R6, SRZ ;  /* 0x0000000000067805 */ /* 0x000fc8000001ff00 */
[----:B------:R-:W-:-:S04]  /*8000*/  FMUL.FTZ R2, R2, 1 ;  /* 0x3f80000002027820 */ /* 0x000fc80000410000 */
[----:B------:R-:W0:Y:S02]  /*8010*/  F2F.F64.F32 R4, R2 ;  /* 0x0000000200047310 */ /* 0x000e240000201800 */
[----:B0-----:R0:W-:Y:S01]  /*8020*/  STG.E.128 [R16.64], R4 ;  /* 0x0000000410007986 */ /* 0x0011e2000c101d24 */
[----:B------:R-:W-:Y:S05]  /*8030*/  BRA `(.L_x_3531) ;  /* 0x00000a0000007947 */ /* 0x000fea0003800000 */
.L_x_3539:
        /* <DEDUP_REMOVED lines=21> */
.L_x_3544:
[----:B------:R-:W-:Y:S05]  /*8190*/  BSYNC B0 ;  /* 0x0000000000007941 */ /* 0x000fea0003800000 */
.L_x_3543:
[----:B------:R-:W-:-:S05]  /*81a0*/  LOP3.LUT R3, R0, R3, RZ, 0xfc, !PT ;  /* 0x0000000300037212 */ /* 0x000fca00078efcff */
[----:B------:R0:W-:Y:S01]  /*81b0*/  STG.E.U8 [R16.64], R3 ;  /* 0x0000000310007986 */ /* 0x0001e2000c101124 */
[----:B------:R-:W-:Y:S05]  /*81c0*/  BRA `(.L_x_3531) ;  /* 0x0000087000007947 */ /* 0x000fea0003800000 */
.L_x_3542:
        /* <DEDUP_REMOVED lines=13> */
.L_x_3546:
[----:B------:R-:W-:Y:S01]  /*82a0*/  IMAD.MOV.U32 R0, RZ, RZ, 0x7f ;  /* 0x0000007fff007424 */ /* 0x000fe200078e00ff */
[----:B------:R-:W-:-:S04]  /*82b0*/  ISETP.GT.U32.AND P0, PT, R2, 0x7f800000, PT ;  /* 0x7f8000000200780c */ /* 0x000fc80003f04070 */
[----:B------:R-:W-:-:S04]  /*82c0*/  SEL R0, R0, 0x7c, P0 ;  /* 0x0000007c00007807 */ /* 0x000fc80000000000 */
.L_x_3547:
[----:B------:R-:W-:Y:S05]  /*82d0*/  BSYNC B0 ;  /* 0x0000000000007941 */ /* 0x000fea0003800000 */
.L_x_3545:
[----:B------:R-:W-:-:S04]  /*82e0*/  LOP3.LUT R2, R3, 0x80000000, RZ, 0xc0, !PT ;  /* 0x8000000003027812 */ /* 0x000fc800078ec0ff */
[----:B------:R-:W-:-:S04]  /*82f0*/  SHF.R.U32.HI R3, RZ, 0x18, R2 ;  /* 0x00000018ff037819 */ /* 0x000fc80000011602 */
[----:B------:R-:W-:-:S05]  /*8300*/  LOP3.LUT R3, R0, R3, RZ, 0xfc, !PT ;  /* 0x0000000300037212 */ /* 0x000fca00078efcff */
[----:B------:R0:W-:Y:S01]  /*8310*/  STG.E.U8 [R16.64], R3 ;  /* 0x0000000310007986 */ /* 0x0001e2000c101124 */
[----:B------:R-:W-:Y:S05]  /*8320*/  BRA `(.L_x_3531) ;  /* 0x0000071000007947 */ /* 0x000fea0003800000 */
.L_x_3541:
[----:B------:R-:W-:-:S05]  /*8330*/  HADD2.F32 R0, -RZ, R2.H0_H0 ;  /* 0x20000002ff007230 */ /* 0x000fca0000004100 */
[----:B------:R-:W-:-:S05]  /*8340*/  F2FP.BF16.PACK_AB R0, RZ, R0 ;  /* 0x00000000ff00723e */ /* 0x000fca00000010ff */
[----:B------:R0:W-:Y:S01]  /*8350*/  STG.E.U16 [R16.64], R0 ;  /* 0x0000000010007986 */ /* 0x0001e2000c101524 */
[----:B------:R-:W-:Y:S05]  /*8360*/  BRA `(.L_x_3531) ;  /* 0x000006d000007947 */ /* 0x000fea0003800000 */
.L_x_3538:
        /* <DEDUP_REMOVED lines=12> */
.L_x_3550:
        /* <DEDUP_REMOVED lines=17> */
.L_x_3553:
[----:B------:R-:W-:-:S04]  /*8540*/  LOP3.LUT R2, R3, 0x80000000, RZ, 0xc0, !PT ;  /* 0x8000000003027812 */ /* 0x000fc800078ec0ff */
[----:B------:R-:W-:-:S04]  /*8550*/  SHF.R.U32.HI R3, RZ, 0x18, R2 ;  /* 0x00000018ff037819 */ /* 0x000fc80000011602 */
[----:B------:R-:W-:-:S04]  /*8560*/  LOP3.LUT R0, R0, R3, RZ, 0xfc, !PT ;  /* 0x0000000300007212 */ /* 0x000fc800078efcff */
[----:B------:R-:W-:Y:S02]  /*8570*/  PRMT R8, R0, 0x7610, R8 ;  /* 0x0000761000087816 */ /* 0x000fe40000000008 */
.L_x_3552:
[----:B------:R-:W-:Y:S05]  /*8580*/  BSYNC B0 ;  /* 0x0000000000007941 */ /* 0x000fea0003800000 */
.L_x_3551:
[----:B------:R0:W-:Y:S01]  /*8590*/  STG.E.U8 [R16.64], R8 ;  /* 0x0000000810007986 */ /* 0x0001e2000c101124 */
[----:B------:R-:W-:Y:S05]  /*85a0*/  BRA `(.L_x_3531) ;  /* 0x0000049000007947 */ /* 0x000fea0003800000 */
.L_x_3549:
        /* <DEDUP_REMOVED lines=17> */
.L_x_3556:
[----:B------:R-:W-:-:S04]  /*86c0*/  LOP3.LUT R2, R3, 0x80000000, RZ, 0xc0, !PT ;  /* 0x8000000003027812 */ /* 0x000fc800078ec0ff */
[----:B------:R-:W-:-:S04]  /*86d0*/  SHF.R.U32.HI R3, RZ, 0x18, R2 ;  /* 0x00000018ff037819 */ /* 0x000fc80000011602 */
[----:B------:R-:W-:-:S04]  /*86e0*/  LOP3.LUT R0, R0, R3, RZ, 0xfc, !PT ;  /* 0x0000000300007212 */ /* 0x000fc800078efcff */
[----:B------:R-:W-:Y:S02]  /*86f0*/  PRMT R8, R0, 0x7610, R8 ;  /* 0x0000761000087816 */ /* 0x000fe40000000008 */
.L_x_3555:
[----:B------:R-:W-:Y:S05]  /*8700*/  BSYNC B0 ;  /* 0x0000000000007941 */ /* 0x000fea0003800000 */
.L_x_3554:
[----:B------:R0:W-:Y:S01]  /*8710*/  STG.E.U8 [R16.64], R8 ;  /* 0x0000000810007986 */ /* 0x0001e2000c101124 */
[----:B------:R-:W-:Y:S05]  /*8720*/  BRA `(.L_x_3531) ;  /* 0x0000031000007947 */ /* 0x000fea0003800000 */
.L_x_3548:
        /* <DEDUP_REMOVED lines=22> */
.L_x_3530:
        /* <DEDUP_REMOVED lines=20> */
.L_x_3558:
[----:B------:R-:W-:-:S06]  /*89d0*/  HADD2.F32 R2, -RZ, R2.H0_H0 ;  /* 0x20000002ff027230 */ /* 0x000fcc0000004100 */
[----:B------:R-:W0:Y:S02]  /*89e0*/  F2I.U64.TRUNC R2, R2 ;  /* 0x0000000200027311 */ /* 0x000e24000020d800 */
[----:B0-----:R0:W-:Y:S01]  /*89f0*/  STG.E.64 [R16.64], R2 ;  /* 0x0000000210007986 */ /* 0x0011e2000c101b24 */
[----:B------:R-:W-:Y:S05]  /*8a00*/  BRA `(.L_x_3531) ;  /* 0x0000003000007947 */ /* 0x000fea0003800000 */
.L_x_3557:
[----:B------:R-:W-:-:S04]  /*8a10*/  HADD2.F32 R2, -RZ, R2.H0_H0 ;  /* 0x20000002ff027230 */ /* 0x000fc80000004100 */
[----:B------:R-:W0:Y:S02]  /*8a20*/  F2I.FTZ.U32.TRUNC.NTZ R3, R2 ;  /* 0x0000000200037305 */ /* 0x000e24000021f000 */
[----:B0-----:R0:W-:Y:S02]  /*8a30*/  STG.E [R16.64], R3 ;  /* 0x0000000310007986 */ /* 0x0011e4000c101924 */
.L_x_3531:
[----:B------:R-:W-:Y:S02]  /*8a40*/  IADD3 R19, R19, 0x80, RZ ;  /* 0x0000008013137810 */ /* 0x000fe40007ffe0ff */
.L_x_3426:
[----:B------:R-:W-:Y:S05]  /*8a50*/  BSYNC B6 ;  /* 0x0000000000067941 */ /* 0x000fea0003800000 */
.L_x_3425:
        /* <DEDUP_REMOVED lines=230> */
.L_x_3559:
        /* <DEDUP_REMOVED lines=20> */
.L_x_3563:
[----:B------:R-:W2:Y:S02]  /*9a00*/  LDG.E.U8 R2, [R2.64] ;  /* 0x0000002402027981 */ /* 0x000ea4000c1e1100 */
[----:B--2---:R-:W0:Y:S02]  /*9a10*/  I2F.U16 R0, R2 ;  /* 0x0000000200007306 */ /* 0x004e240000101000 */
[----:B0-----:R-:W-:Y:S01]  /*9a20*/  F2FP.PACK_AB R0, RZ, R0 ;  /* 0x00000000ff00723e */ /* 0x001fe200000000ff */
[----:B------:R-:W-:Y:S05]  /*9a30*/  BRA `(.L_x_3565) ;  /* 0x00000e1000007947 */ /* 0x000fea0003800000 */
.L_x_3562:
        /* <DEDUP_REMOVED lines=10> */
.L_x_3567:
[----:B------:R-:W2:Y:S02]  /*9ae0*/  LDG.E R2, [R2.64] ;  /* 0x0000002402027981 */ /* 0x000ea4000c1e1900 */
[----:B--2---:R-:W0:Y:S02]  /*9af0*/  I2F R0, R2 ;  /* 0x0000000200007306 */ /* 0x004e240000201400 */
[----:B0-----:R-:W-:Y:S01]  /*9b00*/  F2FP.PACK_AB R0, RZ, R0 ;  /* 0x00000000ff00723e */ /* 0x001fe200000000ff */
[----:B------:R-:W-:Y:S05]  /*9b10*/  BRA `(.L_x_3565) ;  /* 0x00000d3000007947 */ /* 0x000fea0003800000 */
.L_x_3566:
[----:B------:R-:W2:Y:S02]  /*9b20*/  LDG.E.U16 R2, [R2.64] ;  /* 0x0000002402027981 */ /* 0x000ea4000c1e1500 */
[----:B--2---:R-:W0:Y:S02]  /*9b30*/  I2F.S16 R0, R2 ;  /* 0x0000000200007306 */ /* 0x004e240000101400 */
[----:B0-----:R-:W-:Y:S01]  /*9b40*/  F2FP.PACK_AB R0, RZ, R0 ;  /* 0x00000000ff00723e */ /* 0x001fe200000000ff */
[----:B------:R-:W-:Y:S05]  /*9b50*/  BRA `(.L_x_3565) ;  /* 0x00000cf000007947 */ /* 0x000fea0003800000 */
.L_x_3561:
        /* <DEDUP_REMOVED lines=9> */
.L_x_3569:
[----:B------:R0:W5:Y:S01]  /*9bf0*/  LDG.E.U16 R0, [R2.64] ;  /* 0x0000002402007981 */ /* 0x000162000c1e1500 */
[----:B------:R-:W-:Y:S05]  /*9c00*/  BRA `(.L_x_3565) ;  /* 0x00000c4000007947 */ /* 0x000fea0003800000 */
.L_x_3568:
        /* <DEDUP_REMOVED lines=9> */
.L_x_3571:
[----:B------:R0:W5:Y:S01]  /*9ca0*/  LDG.E.U16 R0, [R2.64] ;  /* 0x0000002402007981 */ /* 0x000162000c1e1500 */
[----:B------:R-:W-:Y:S05]  /*9cb0*/  BRA `(.L_x_3565) ;  /* 0x00000b9000007947 */ /* 0x000fea0003800000 */
.L_x_3570:
[----:B------:R-:W2:Y:S02]  /*9cc0*/  LDG.E.64 R2, [R2.64] ;  /* 0x0000002402027981 */ /* 0x000ea4000c1e1b00 */
[----:B--2---:R-:W0:Y:S01]  /*9cd0*/  F2F.F32.F64 R0, R2 ;  /* 0x0000000200007310 */ /* 0x004e220000301000 */
[----:B------:R-:W0:-:S14]  /*9ce0*/  DSETP.GEU.AND P0, PT, |R2|, c[0x2][0x0], PT ;  /* 0x008000000200762a */ /* 0x000e1c0003f0e200 */
[----:B0-----:R-:W-:-:S05]  /*9cf0*/  @!P0 FMUL R0, R0, 1.175494350822287508e-38 ;  /* 0x0080000000008820 */ /* 0x001fca0000400000 */
[----:B------:R-:W-:Y:S01]  /*9d00*/  F2FP.PACK_AB R0, RZ, R0 ;  /* 0x00000000ff00723e */ /* 0x000fe200000000ff */
[----:B------:R-:W-:Y:S05]  /*9d10*/  BRA `(.L_x_3565) ;  /* 0x00000b3000007947 */ /* 0x000fea0003800000 */
.L_x_3560:
        /* <DEDUP_REMOVED lines=13> */
.L_x_3574:
[----:B------:R-:W2:Y:S02]  /*9df0*/  LDG.E.64 R2, [R2.64] ;  /* 0x0000002402027981 */ /* 0x000ea4000c1e1b00 */
[----:B--2---:R-:W0:Y:S01]  /*9e00*/  F2F.F32.F64 R0, R2 ;  /* 0x0000000200007310 */ /* 0x004e220000301000 */
[----:B------:R-:W0:-:S14]  /*9e10*/  DSETP.GEU.AND P0, PT, |R2|, c[0x2][0x0], PT ;  /* 0x008000000200762a */ /* 0x000e1c0003f0e200 */
[----:B0-----:R-:W-:-:S05]  /*9e20*/  @!P0 FMUL R0, R0, 1.175494350822287508e-38 ;  /* 0x0080000000008820 */ /* 0x001fca0000400000 */
[----:B------:R-:W-:Y:S01]  /*9e30*/  F2FP.PACK_AB R0, RZ, R0 ;  /* 0x00000000ff00723e */ /* 0x000fe200000000ff */
[----:B------:R-:W-:Y:S05]  /*9e40*/  BRA `(.L_x_3565) ;  /* 0x00000a0000007947 */ /* 0x000fea0003800000 */
.L_x_3573:
        /* <DEDUP_REMOVED lines=28> */
.L_x_3576:
        /* <DEDUP_REMOVED lines=15> */
.L_x_3575:
[----:B------:R-:W2:Y:S02]  /*a100*/  LDG.E.U16 R0, [R2.64] ;  /* 0x0000002402007981 */ /* 0x000ea4000c1e1500 */
[----:B--2---:R-:W-:-:S04]  /*a110*/  PRMT R0, RZ, 0x5410, R0 ;  /* 0x00005410ff007816 */ /* 0x004fc80000000000 */
[----:B------:R-:W-:Y:S01]  /*a120*/  F2FP.PACK_AB R0, RZ, R0 ;  /* 0x00000000ff00723e */ /* 0x000fe200000000ff */
[----:B------:R-:W-:Y:S05]  /*a130*/  BRA `(.L_x_3565) ;  /* 0x0000071000007947 */ /* 0x000fea0003800000 */
.L_x_3572:
        /* <DEDUP_REMOVED lines=12> */
.L_x_3579:
        /* <DEDUP_REMOVED lines=21> */
.L_x_3583:
[----:B------:R-:W-:Y:S05]  /*a350*/  BSYNC B1 ;  /* 0x0000000000017941 */ /* 0x000fea0003800000 */
.L_x_3582:
[----:B------:R-:W-:Y:S01]  /*a360*/  LEA R3, R0, 0x3b800000, 0x17 ;  /* 0x3b80000000037811 */ /* 0x000fe200078eb8ff */
[----:B------:R-:W-:-:S05]  /*a370*/  IMAD.SHL.U32 R0, R2, 0x100000, RZ ;  /* 0x0010000002007824 */ /* 0x000fca00078e00ff */
[----:B------:R-:W-:Y:S02]  /*a380*/  LOP3.LUT R0, R3, R0, R4, 0xfe, !PT ;  /* 0x0000000003007212 */ /* 0x000fe400078efe04 */
.L_x_3581:
[----:B------:R-:W-:Y:S05]  /*a390*/  BSYNC B0 ;  /* 0x0000000000007941 */ /* 0x000fea0003800000 */
.L_x_3580:
[----:B------:R-:W-:Y:S01]  /*a3a0*/  F2FP.PACK_AB R0, RZ, R0 ;  /* 0x00000000ff00723e */ /* 0x000fe200000000ff */
[----:B------:R-:W-:Y:S05]  /*a3b0*/  BRA `(.L_x_3565) ;  /* 0x0000049000007947 */ /* 0x000fea0003800000 */
.L_x_3578:
        /* <DEDUP_REMOVED lines=21> */
.L_x_3587:
[----:B------:R-:W-:Y:S05]  /*a510*/  BSYNC B1 ;  /* 0x0000000000017941 */ /* 0x000fea0003800000 */
.L_x_3586:
[----:B------:R-:W-:Y:S01]  /*a520*/  LEA R3, R0, 0x37800000, 0x17 ;  /* 0x3780000000037811 */ /* 0x000fe200078eb8ff */
[----:B------:R-:W-:-:S05]  /*a530*/  IMAD.SHL.U32 R0, R2, 0x200000, RZ ;  /* 0x0020000002007824 */ /* 0x000fca00078e00ff */
[----:B------:R-:W-:Y:S02]  /*a540*/  LOP3.LUT R0, R3, R0, R4, 0xfe, !PT ;  /* 0x0000000003007212 */ /* 0x000fe400078efe04 */
.L_x_3585:
[----:B------:R-:W-:Y:S05]  /*a550*/  BSYNC B0 ;  /* 0x0000000000007941 */ /* 0x000fea0003800000 */
.L_x_3584:
[----:B------:R-:W-:Y:S01]  /*a560*/  F2FP.PACK_AB R0, RZ, R0 ;  /* 0x00000000ff00723e */ /* 0x000fe200000000ff */
[----:B------:R-:W-:Y:S05]  /*a570*/  BRA `(.L_x_3565) ;  /* 0x000002d000007947 */ /* 0x000fea0003800000 */
.L_x_3577:
        /* <DEDUP_REMOVED lines=14> */
.L_x_3591:
[----:B------:R-:W-:Y:S05]  /*a660*/  BSYNC B0 ;  /* 0x0000000000007941 */ /* 0x000fea0003800000 */
.L_x_3590:
[----:B------:R-:W-:Y:S01]  /*a670*/  F2FP.PACK_AB R0, RZ, R0 ;  /* 0x00000000ff00723e */ /* 0x000fe200000000ff */
[----:B------:R-:W-:Y:S05]  /*a680*/  BRA `(.L_x_3565) ;  /* 0x000001c000007947 */ /* 0x000fea0003800000 */
.L_x_3564:
        /* <DEDUP_REMOVED lines=21> */
.L_x_3589:
[----:B------:R-:W2:Y:S02]  /*a7e0*/  LDG.E.64 R2, [R2.64] ;  /* 0x0000002402027981 */ /* 0x000ea4000c1e1b00 */
[----:B--2---:R-:W0:Y:S02]  /*a7f0*/  I2F.U64 R0, R2 ;  /* 0x0000000200007312 */ /* 0x004e240000301000 */
[----:B0-----:R-:W-:Y:S01]  /*a800*/  F2FP.PACK_AB R0, RZ, R0 ;  /* 0x00000000ff00723e */ /* 0x001fe200000000ff */
[----:B------:R-:W-:Y:S05]  /*a810*/  BRA `(.L_x_3565) ;  /* 0x0000003000007947 */ /* 0x000fea0003800000 */
.L_x_3588:
[----:B------:R-:W2:Y:S02]  /*a820*/  LDG.E R2, [R2.64] ;  /* 0x0000002402027981 */ /* 0x000ea4000c1e1900 */
[----:B--2---:R-:W0:Y:S02]  /*a830*/  I2F.U32 R0, R2 ;  /* 0x0000000200007306 */ /* 0x004e240000201000 */
[----:B0-----:R-:W-:-:S06]  /*a840*/  F2FP.PACK_AB R0, RZ, R0 ;  /* 0x00000000ff00723e */ /* 0x001fcc00000000ff */
.L_x_3565:
        /* <DEDUP_REMOVED lines=22> */
.L_x_3595:
[----:B------:R-:W-:-:S06]  /*a9b0*/  HADD2.F32 R3, -RZ, R2.H0_H0 ;  /* 0x20000002ff037230 */ /* 0x000fcc0000004100 */
[----:B------:R-:W0:Y:S02]  /*a9c0*/  F2I.S64.TRUNC R2, R3 ;  /* 0x0000000300027311 */ /* 0x000e24000020d900 */
[----:B0-----:R-:W-:Y:S01]  /*a9d0*/  STG.E.U8 [R16.64], R2 ;  /* 0x0000000210007986 */ /* 0x001fe2000c101124 */
[----:B------:R-:W-:Y:S05]  /*a9e0*/  EXIT ;  /* 0x000000000000794d */ /* 0x000fea0003800000 */
.L_x_3594:
        /* <DEDUP_REMOVED lines=10> */
.L_x_3598:
[----:B------:R-:W-:-:S04]  /*aa90*/  HADD2.F32 R2, -RZ, R2.H0_H0 ;  /* 0x20000002ff027230 */ /* 0x000fc80000004100 */
[----:B------:R-:W0:Y:S02]  /*aaa0*/  F2I.FTZ.TRUNC.NTZ R3, R2 ;  /* 0x0000000200037305 */ /* 0x000e24000021f100 */
[----:B0-----:R-:W-:Y:S01]  /*aab0*/  STG.E [R16.64], R3 ;  /* 0x0000000310007986 */ /* 0x001fe2000c101924 */
[----:B------:R-:W-:Y:S05]  /*aac0*/  EXIT ;  /* 0x000000000000794d */ /* 0x000fea0003800000 */
.L_x_3597:
[----:B------:R-:W-:-:S04]  /*aad0*/  HADD2.F32 R2, -RZ, R2.H0_H0 ;  /* 0x20000002ff027230 */ /* 0x000fc80000004100 */
[----:B------:R-:W0:Y:S02]  /*aae0*/  F2I.FTZ.TRUNC.NTZ R3, R2 ;  /* 0x0000000200037305 */ /* 0x000e24000021f100 */
[----:B0-----:R-:W-:Y:S01]  /*aaf0*/  STG.E.U16 [R16.64], R3 ;  /* 0x0000000310007986 */ /* 0x001fe2000c101524 */
[----:B------:R-:W-:Y:S05]  /*ab00*/  EXIT ;  /* 0x000000000000794d */ /* 0x000fea0003800000 */
.L_x_3593:
        /* <DEDUP_REMOVED lines=9> */
.L_x_3600:
[----:B------:R-:W-:Y:S01]  /*aba0*/  STG.E.U16 [R16.64], R2 ;  /* 0x0000000210007986 */ /* 0x000fe2000c101524 */
[----:B------:R-:W-:Y:S05]  /*abb0*/  EXIT ;  /* 0x000000000000794d */ /* 0x000fea0003800000 */
.L_x_3599:
        /* <DEDUP_REMOVED lines=10> */
.L_x_3602:
[----:B------:R-:W-:-:S05]  /*ac60*/  HADD2.F32 R0, -RZ, R2.H0_H0 ;  /* 0x20000002ff007230 */ /* 0x000fca0000004100 */
[----:B------:R-:W-:-:S04]  /*ac70*/  F2FP.PACK_AB R0, RZ, R0 ;  /* 0x00000000ff00723e */ /* 0x000fc800000000ff */
[----:B------:R-:W-:-:S05]  /*ac80*/  PRMT R0, R0, 0x5410, RZ ;  /* 0x0000541000007816 */ /* 0x000fca00000000ff */
[----:B------:R-:W-:Y:S01]  /*ac90*/  STG.E [R16.64], R0 ;  /* 0x0000000010007986 */ /* 0x000fe2000c101924 */
[----:B------:R-:W-:Y:S05]  /*aca0*/  EXIT ;  /* 0x000000000000794d */ /* 0x000fea0003800000 */
.L_x_3601:
[----:B------:R-:W-:-:S05]  /*acb0*/  HADD2.F32 R2, -RZ, R2.H0_H0 ;  /* 0x20000002ff027230 */ /* 0x000fca0000004100 */
[----:B------:R-:W-:-:S06]  /*acc0*/  FMUL.FTZ R2, R2, 1 ;  /* 0x3f80000002027820 */ /* 0x000fcc0000410000 */
[----:B------:R-:W0:Y:S02]  /*acd0*/  F2F.F64.F32 R2, R2 ;  /* 0x0000000200027310 */ /* 0x000e240000201800 */
[----:B0-----:R-:W-:Y:S01]  /*ace0*/  STG.E.64 [R16.64], R2 ;  /* 0x0000000210007986 */ /* 0x001fe2000c101b24 */
[----:B------:R-:W-:Y:S05]  /*acf0*/  EXIT ;  /* 0x000000000000794d */ /* 0x000fea0003800000 */
.L_x_3592:
        /* <DEDUP_REMOVED lines=13> */
.L_x_3605:
[----:B------:R-:W-:Y:S01]  /*add0*/  HADD2.F32 R2, -RZ, R2.H0_H0 ;  /* 0x20000002ff027230 */ /* 0x000fe20000004100 */
[----:B------:R-:W-:-:S04]  /*ade0*/  CS2R R6, SRZ ;  /* 0x0000000000067805 */ /* 0x000fc8000001ff00 */
[----:B------:R-:W-:-:S04]  /*adf0*/  FMUL.FTZ R2, R2, 1 ;  /* 0x3f80000002027820 */ /* 0x000fc80000410000 */
[----:B------:R-:W0:Y:S02]  /*ae00*/  F2F.F64.F32 R4, R2 ;  /* 0x0000000200047310 */ /* 0x000e240000201800 */
[----:B0-----:R-:W-:Y:S01]  /*ae10*/  STG.E.128 [R16.64], R4 ;  /* 0x0000000410007986 */ /* 0x001fe2000c101d24 */
[----:B------:R-:W-:Y:S05]  /*ae20*/  EXIT ;  /* 0x000000000000794d */ /* 0x000fea0003800000 */
.L_x_3604:
        /* <DEDUP_REMOVED lines=21> */
.L_x_3609:
[----:B------:R-:W-:Y:S05]  /*af80*/  BSYNC B0 ;  /* 0x0000000000007941 */ /* 0x000fea0003800000 */
.L_x_3608:
[----:B------:R-:W-:-:S05]  /*af90*/  LOP3.LUT R3, R0, R3, RZ, 0xfc, !PT ;  /* 0x0000000300037212 */ /* 0x000fca00078efcff */
[----:B------:R-:W-:Y:S01]  /*afa0*/  STG.E.U8 [R16.64], R3 ;  /* 0x0000000310007986 */ /* 0x000fe2000c101124 */
[----:B------:R-:W-:Y:S05]  /*afb0*/  EXIT ;  /* 0x000000000000794d */ /* 0x000fea0003800000 */
.L_x_3607:
        /* <DEDUP_REMOVED lines=13> */
.L_x_3611:
[----:B------:R-:W-:Y:S01]  /*b090*/  IMAD.MOV.U32 R0, RZ, RZ, 0x7f ;  /* 0x0000007fff007424 */ /* 0x000fe200078e00ff */
[----:B------:R-:W-:-:S04]  /*b0a0*/  ISETP.GT.U32.AND P0, PT, R2, 0x7f800000, PT ;  /* 0x7f8000000200780c */ /* 0x000fc80003f04070 */
[----:B------:R-:W-:-:S04]  /*b0b0*/  SEL R0, R0, 0x7c, P0 ;  /* 0x0000007c00007807 */ /* 0x000fc80000000000 */
.L_x_3612:
[----:B------:R-:W-:Y:S05]  /*b0c0*/  BSYNC B0 ;  /* 0x0000000000007941 */ /* 0x000fea0003800000 */
.L_x_3610:
[----:B------:R-:W-:-:S04]  /*b0d0*/  LOP3.LUT R2, R3, 0x80000000, RZ, 0xc0, !PT ;  /* 0x8000000003027812 */ /* 0x000fc800078ec0ff */
[----:B------:R-:W-:-:S04]  /*b0e0*/  SHF.R.U32.HI R3, RZ, 0x18, R2 ;  /* 0x00000018ff037819 */ /* 0x000fc80000011602 */
[----:B------:R-:W-:-:S05]  /*b0f0*/  LOP3.LUT R3, R0, R3, RZ, 0xfc, !PT ;  /* 0x0000000300037212 */ /* 0x000fca00078efcff */
[----:B------:R-:W-:Y:S01]  /*b100*/  STG.E.U8 [R16.64], R3 ;  /* 0x0000000310007986 */ /* 0x000fe2000c101124 */
[----:B------:R-:W-:Y:S05]  /*b110*/  EXIT ;  /* 0x000000000000794d */ /* 0x000fea0003800000 */
.L_x_3606:
[----:B------:R-:W-:-:S05]  /*b120*/  HADD2.F32 R0, -RZ, R2.H0_H0 ;  /* 0x20000002ff007230 */ /* 0x000fca0000004100 */
[----:B------:R-:W-:-:S05]  /*b130*/  F2FP.BF16.PACK_AB R0, RZ, R0 ;  /* 0x00000000ff00723e */ /* 0x000fca00000010ff */
[----:B------:R-:W-:Y:S01]  /*b140*/  STG.E.U16 [R16.64], R0 ;  /* 0x0000000010007986 */ /* 0x000fe2000c101524 */
[----:B------:R-:W-:Y:S05]  /*b150*/  EXIT ;  /* 0x000000000000794d */ /* 0x000fea0003800000 */
.L_x_3603:
        /* <DEDUP_REMOVED lines=12> */
.L_x_3615:
        /* <DEDUP_REMOVED lines=17> */
.L_x_3618:
[----:B------:R-:W-:-:S04]  /*b330*/  LOP3.LUT R2, R3, 0x80000000, RZ, 0xc0, !PT ;  /* 0x8000000003027812 */ /* 0x000fc800078ec0ff */
[----:B------:R-:W-:-:S04]  /*b340*/  SHF.R.U32.HI R3, RZ, 0x18, R2 ;  /* 0x00000018ff037819 */ /* 0x000fc80000011602 */
[----:B------:R-:W-:-:S04]  /*b350*/  LOP3.LUT R0, R0, R3, RZ, 0xfc, !PT ;  /* 0x0000000300007212 */ /* 0x000fc800078efcff */
[----:B------:R-:W-:Y:S02]  /*b360*/  PRMT R8, R0, 0x7610, R8 ;  /* 0x0000761000087816 */ /* 0x000fe40000000008 */
.L_x_3617:
[----:B------:R-:W-:Y:S05]  /*b370*/  BSYNC B0 ;  /* 0x0000000000007941 */ /* 0x000fea0003800000 */
.L_x_3616:
[----:B------:R-:W-:Y:S01]  /*b380*/  STG.E.U8 [R16.64], R8 ;  /* 0x0000000810007986 */ /* 0x000fe2000c101124 */
[----:B------:R-:W-:Y:S05]  /*b390*/  EXIT ;  /* 0x000000000000794d */ /* 0x000fea0003800000 */
.L_x_3614:
        /* <DEDUP_REMOVED lines=17> */
.L_x_3621:
[----:B------:R-:W-:-:S04]  /*b4b0*/  LOP3.LUT R2, R3, 0x80000000, RZ, 0xc0, !PT ;  /* 0x8000000003027812 */ /* 0x000fc800078ec0ff */
[----:B------:R-:W-:-:S04]  /*b4c0*/  SHF.R.U32.HI R3, RZ, 0x18, R2 ;  /* 0x00000018ff037819 */ /* 0x000fc80000011602 */
[----:B------:R-:W-:-:S04]  /*b4d0*/  LOP3.LUT R0, R0, R3, RZ, 0xfc, !PT ;  /* 0x0000000300007212 */ /* 0x000fc800078efcff */
[----:B------:R-:W-:Y:S02]  /*b4e0*/  PRMT R8, R0, 0x7610, R8 ;  /* 0x0000761000087816 */ /* 0x000fe40000000008 */
.L_x_3620:
[----:B------:R-:W-:Y:S05]  /*b4f0*/  BSYNC B0 ;  /* 0x0000000000007941 */ /* 0x000fea0003800000 */
.L_x_3619:
[----:B------:R-:W-:Y:S01]  /*b500*/  STG.E.U8 [R16.64], R8 ;  /* 0x0000000810007986 */ /* 0x000fe2000c101124 */
[----:B------:R-:W-:Y:S05]  /*b510*/  EXIT ;  /* 0x000000000000794d */ /* 0x000fea0003800000 */
.L_x_3613:
        /* <DEDUP_REMOVED lines=22> */
.L_x_3596:
        /* <DEDUP_REMOVED lines=20> */
.L_x_3623:
[----:B------:R-:W-:-:S06]  /*b7c0*/  HADD2.F32 R2, -RZ, R2.H0_H0 ;  /* 0x20000002ff027230 */ /* 0x000fcc0000004100 */
[----:B------:R-:W0:Y:S02]  /*b7d0*/  F2I.U64.TRUNC R2, R2 ;  /* 0x0000000200027311 */ /* 0x000e24000020d800 */
[----:B0-----:R-:W-:Y:S01]  /*b7e0*/  STG.E.64 [R16.64], R2 ;  /* 0x0000000210007986 */ /* 0x001fe2000c101b24 */
[----:B------:R-:W-:Y:S05]  /*b7f0*/  EXIT ;  /* 0x000000000000794d */ /* 0x000fea0003800000 */
.L_x_3622:
[----:B------:R-:W-:-:S04]  /*b800*/  HADD2.F32 R2, -RZ, R2.H0_H0 ;  /* 0x20000002ff027230 */ /* 0x000fc80000004100 */
[----:B------:R-:W0:Y:S02]  /*b810*/  F2I.FTZ.U32.TRUNC.NTZ R3, R2 ;  /* 0x0000000200037305 */ /* 0x000e24000021f000 */
[----:B0-----:R-:W-:Y:S01]  /*b820*/  STG.E [R16.64], R3 ;  /* 0x0000000310007986 */ /* 0x001fe2000c101924 */
[----:B------:R-:W-:Y:S05]  /*b830*/  EXIT ;  /* 0x000000000000794d */ /* 0x000fea0003800000 */
.L_x_3624:
        /* <DEDUP_REMOVED lines=12> */
.L_x_17750:


//--------------------- .text._ZN2at6native27unrolled_elementwise_kernelINS0_13AUnaryFunctorIN3c104HalfES4_S4_NS0_15binary_internal10DivFunctorIS4_EEEESt5arrayIPcLm2EELi4E23TrivialOffsetCalculatorILi1EjESD_NS0_6memory12LoadWithCastILi1EEENSE_13StoreWithCastILi1EEEEEviT_T0_T2_T3_T4_T5_ --------------------------
	.section	.text._ZN2at6native27unrolled_elementwise_kernelINS0_13AUnaryFunctorIN3c104HalfES4_S4_NS0_15binary_internal10DivFunctorIS4_EEEESt5arrayIPcLm2EELi4E23TrivialOffsetCalculatorILi1EjESD_NS0_6memory12LoadWithCastILi1EEENSE_13StoreWithCastILi1EEEEEviT_T0_T2_T3_T4_T5_,"ax",@progbits
	.sectioninfo	@"SHI_REGISTERS=28"
	.align	128
        .global         _ZN2at6native27unrolled_elementwise_kernelINS0_13AUnaryFunctorIN3c104HalfES4_S4_NS0_15binary_internal10DivFunctorIS4_EEEESt5arrayIPcLm2EELi4E23TrivialOffsetCalculatorILi1EjESD_NS0_6memory12LoadWithCastILi1EEENSE_13StoreWithCastILi1EEEEEviT_T0_T2_T3_T4_T5_
        .type           _ZN2at6native27unrolled_elementwise_kernelINS0_13AUnaryFunctorIN3c104HalfES4_S4_NS0_15binary_internal10DivFunctorIS4_EEEESt5arrayIPcLm2EELi4E23TrivialOffsetCalculatorILi1EjESD_NS0_6memory12LoadWithCastILi1EEENSE_13StoreWithCastILi1EEEEEviT_T0_T2_T3_T4_T5_,@function
        .size           _ZN2at6native27unrolled_elementwise_kernelINS0_13AUnaryFunctorIN3c104HalfES4_S4_NS0_15binary_internal10DivFunctorIS4_EEEESt5arrayIPcLm2EELi4E23TrivialOffsetCalculatorILi1EjESD_NS0_6memory12LoadWithCastILi1EEENSE_13StoreWithCastILi1EEEEEviT_T0_T2_T3_T4_T5_,(.L_x_17751 - _ZN2at6native27unrolled_elementwise_kernelINS0_13AUnaryFunctorIN3c104HalfES4_S4_NS0_15binary_internal10DivFunctorIS4_EEEESt5arrayIPcLm2EELi4E23TrivialOffsetCalculatorILi1EjESD_NS0_6memory12LoadWithCastILi1EEENSE_13StoreWithCastILi1EEEEEviT_T0_T2_T3_T4_T5_)
        .other          _ZN2at6native27unrolled_elementwise_kernelINS0_13AUnaryFunctorIN3c104HalfES4_S4_NS0_15binary_internal10DivFunctorIS4_EEEESt5arrayIPcLm2EELi4E23TrivialOffsetCalculatorILi1EjESD_NS0_6memory12LoadWithCastILi1EEENSE_13StoreWithCastILi1EEEEEviT_T0_T2_T3_T4_T5_,@"STO_CUDA_ENTRY STV_DEFAULT"
_ZN2at6native27unrolled_elementwise_kernelINS0_13AUnaryFunctorIN3c104HalfES4_S4_NS0_15binary_internal10DivFunctorIS4_EEEESt5arrayIPcLm2EELi4E23TrivialOffsetCalculatorILi1EjESD_NS0_6memory12LoadWithCastILi1EEENSE_13StoreWithCastILi1EEEEEviT_T0_T2_T3_T4_T5_:
.text._ZN2at6native27unrolled_elementwise_kernelINS0_13AUnaryFunctorIN3c104HalfES4_S4_NS0_15binary_internal10DivFunctorIS4_EEEESt5arrayIPcLm2EELi4E23TrivialOffsetCalculatorILi1EjESD_NS0_6memory12LoadWithCastILi1EEENSE_13StoreWithCastILi1EEEEEviT_T0_T2_T3_T4_T5_:
        /* <DEDUP_REMOVED lines=32> */
.L_x_3630:
[----:B------:R-:W2:Y:S02]  /*0200*/  LDG.E.U8 R2, [R2.64] ;  /* 0x0000002402027981 */ /* 0x000ea4000c1e1100 */
[----:B--2---:R-:W0:Y:S02]  /*0210*/  I2F.U16 R0, R2 ;  /* 0x0000000200007306 */ /* 0x004e240000101000 */
[----:B0-----:R-:W-:-:S04]  /*0220*/  F2FP.PACK_AB R0, RZ, R0 ;  /* 0x00000000ff00723e */ /* 0x001fc800000000ff */
[----:B------:R-:W-:Y:S01]  /*0230*/  PRMT R22, R0, 0x7610, R22 ;  /* 0x0000761000167816 */ /* 0x000fe20000000016 */
[----:B------:R-:W-:Y:S05]  /*0240*/  BRA `(.L_x_3632) ;  /* 0x00000ee000007947 */ /* 0x000fea0003800000 */
.L_x_3629:
        /* <DEDUP_REMOVED lines=11> */
.L_x_3634:
[----:B------:R-:W2:Y:S02]  /*0300*/  LDG.E R2, [R2.64] ;  /* 0x0000002402027981 */ /* 0x000ea4000c1e1900 */
[----:B--2---:R-:W0:Y:S02]  /*0310*/  I2F R0, R2 ;  /* 0x0000000200007306 */ /* 0x004e240000201400 */
[----:B0-----:R-:W-:-:S04]  /*0320*/  F2FP.PACK_AB R0, RZ, R0 ;  /* 0x00000000ff00723e */ /* 0x001fc800000000ff */
[----:B------:R-:W-:Y:S01]  /*0330*/  PRMT R22, R0, 0x7610, R22 ;  /* 0x0000761000167816 */ /* 0x000fe20000000016 */
[----:B------:R-:W-:Y:S05]  /*0340*/  BRA `(.L_x_3632) ;  /* 0x00000de000007947 */ /* 0x000fea0003800000 */
.L_x_3633:
[----:B------:R-:W2:Y:S02]  /*0350*/  LDG.E.U16 R2, [R2.64] ;  /* 0x0000002402027981 */ /* 0x000ea4000c1e1500 */
[----:B--2---:R-:W0:Y:S02]  /*0360*/  I2F.S16 R0, R2 ;  /* 0x0000000200007306 */ /* 0x004e240000101400 */
[----:B0-----:R-:W-:-:S04]  /*0370*/  F2FP.PACK_AB R0, RZ, R0 ;  /* 0x00000000ff00723e */ /* 0x001fc800000000ff */
[----:B------:R-:W-:Y:S01]  /*0380*/  PRMT R22, R0, 0x7610, R22 ;  /* 0x0000761000167816 */ /* 0x000fe20000000016 */
[----:B------:R-:W-:Y:S05]  /*0390*/  BRA `(.L_x_3632) ;  /* 0x00000d9000007947 */ /* 0x000fea0003800000 */
.L_x_3628:
        /* <DEDUP_REMOVED lines=9> */
.L_x_3636:
[----:B------:R0:W5:Y:S01]  /*0430*/  LDG.E.U16 R22, [R2.64] ;  /* 0x0000002402167981 */ /* 0x000162000c1e1500 */
[----:B------:R-:W-:Y:S05]  /*0440*/  BRA `(.L_x_3632) ;  /* 0x00000ce000007947 */ /* 0x000fea0003800000 */
.L_x_3635:
        /* <DEDUP_REMOVED lines=9> */
.L_x_3638:
[----:B------:R0:W5:Y:S01]  /*04e0*/  LDG.E.U16 R22, [R2.64] ;  /* 0x0000002402167981 */ /* 0x000162000c1e1500 */
[----:B------:R-:W-:Y:S05]  /*04f0*/  BRA `(.L_x_3632) ;  /* 0x00000c3000007947 */ /* 0x000fea0003800000 */
.L_x_3637:
[----:B------:R-:W2:Y:S02]  /*0500*/  LDG.E.64 R2, [R2.64] ;  /* 0x0000002402027981 */ /* 0x000ea4000c1e1b00 */
[----:B--2---:R-:W0:Y:S01]  /*0510*/  F2F.F32.F64 R0, R2 ;  /* 0x0000000200007310 */ /* 0x004e220000301000 */
[----:B------:R-:W0:-:S14]  /*0520*/  DSETP.GEU.AND P0, PT, |R2|, c[0x2][0x0], PT ;  /* 0x008000000200762a */ /* 0x000e1c0003f0e200 */
[----:B0-----:R-:W-:-:S05]  /*0530*/  @!P0 FMUL R0, R0, 1.175494350822287508e-38 ;  /* 0x0080000000008820 */ /* 0x001fca0000400000 */
[----:B------:R-:W-:-:S04]  /*0540*/  F2FP.PACK_AB R0, RZ, R0 ;  /* 0x00000000ff00723e */ /* 0x000fc800000000ff */
[----:B------:R-:W-:Y:S01]  /*0550*/  PRMT R22, R0, 0x7610, R22 ;  /* 0x0000761000167816 */ /* 0x000fe20000000016 */
[----:B------:R-:W-:Y:S05]  /*0560*/  BRA `(.L_x_3632) ;  /* 0x00000bc000007947 */ /* 0x000fea0003800000 */
.L_x_3627:
        /* <DEDUP_REMOVED lines=14> */
.L_x_3641:
[----:B------:R-:W2:Y:S02]  /*0650*/  LDG.E.64 R2, [R2.64] ;  /* 0x0000002402027981 */ /* 0x000ea4000c1e1b00 */
[----:B--2---:R-:W0:Y:S01]  /*0660*/  F2F.F32.F64 R0, R2 ;  /* 0x0000000200007310 */ /* 0x004e220000301000 */
[----:B------:R-:W0:-:S14]  /*0670*/  DSETP.GEU.AND P0, PT, |R2|, c[0x2][0x0], PT ;  /* 0x008000000200762a */ /* 0x000e1c0003f0e200 */
[----:B0-----:R-:W-:-:S05]  /*0680*/  @!P0 FMUL R0, R0, 1.175494350822287508e-38 ;  /* 0x0080000000008820 */ /* 0x001fca0000400000 */
[----:B------:R-:W-:-:S04]  /*0690*/  F2FP.PACK_AB R0, RZ, R0 ;  /* 0x00000000ff00723e */ /* 0x000fc800000000ff */
[----:B------:R-:W-:Y:S01]  /*06a0*/  PRMT R22, R0, 0x7610, R22 ;  /* 0x0000761000167816 */ /* 0x000fe20000000016 */
[----:B------:R-:W-:Y:S05]  /*06b0*/  BRA `(.L_x_3632) ;  /* 0x00000a7000007947 */ /* 0x000fea0003800000 */
.L_x_3640:
        /* <DEDUP_REMOVED lines=28> */
.L_x_3643:
        /* <DEDUP_REMOVED lines=16> */
.L_x_3642:
[----:B------:R-:W2:Y:S02]  /*0980*/  LDG.E.U16 R0, [R2.64] ;  /* 0x0000002402007981 */ /* 0x000ea4000c1e1500 */
[----:B--2---:R-:W-:-:S04]  /*0990*/  PRMT R0, RZ, 0x5410, R0 ;  /* 0x00005410ff007816 */ /* 0x004fc80000000000 */
[----:B------:R-:W-:-:S04]  /*09a0*/  F2FP.PACK_AB R0, RZ, R0 ;  /* 0x00000000ff00723e */ /* 0x000fc800000000ff */
[----:B------:R-:W-:Y:S01]  /*09b0*/  PRMT R22, R0, 0x7610, R22 ;  /* 0x0000761000167816 */ /* 0x000fe20000000016 */
[----:B------:R-:W-:Y:S05]  /*09c0*/  BRA `(.L_x_3632) ;  /* 0x0000076000007947 */ /* 0x000fea0003800000 */
.L_x_3639:
        /* <DEDUP_REMOVED lines=12> */
.L_x_3646:
        /* <DEDUP_REMOVED lines=21> */
.L_x_3650:
[----:B------:R-:W-:Y:S05]  /*0be0*/  BSYNC B1 ;  /* 0x0000000000017941 */ /* 0x000fea0003800000 */
.L_x_3649:
[----:B------:R-:W-:Y:S01]  /*0bf0*/  LEA R3, R0, 0x3b800000, 0x17 ;  /* 0x3b80000000037811 */ /* 0x000fe200078eb8ff */
[----:B------:R-:W-:-:S05]  /*0c00*/  IMAD.SHL.U32 R0, R2, 0x100000, RZ ;  /* 0x0010000002007824 */ /* 0x000fca00078e00ff */
[----:B------:R-:W-:Y:S02]  /*0c10*/  LOP3.LUT R0, R3, R0, R4, 0xfe, !PT ;  /* 0x0000000003007212 */ /* 0x000fe400078efe04 */
.L_x_3648:
[----:B------:R-:W-:Y:S05]  /*0c20*/  BSYNC B0 ;  /* 0x0000000000007941 */ /* 0x000fea0003800000 */
.L_x_3647:
[----:B------:R-:W-:-:S04]  /*0c30*/  F2FP.PACK_AB R0, RZ, R0 ;  /* 0x00000000ff00723e */ /* 0x000fc800000000ff */
[----:B------:R-:W-:Y:S01]  /*0c40*/  PRMT R22, R0, 0x7610, R22 ;  /* 0x0000761000167816 */ /* 0x000fe20000000016 */
[----:B------:R-:W-:Y:S05]  /*0c50*/  BRA `(.L_x_3632) ;  /* 0x000004d000007947 */ /* 0x000fea0003800000 */
.L_x_3645:
        /* <DEDUP_REMOVED lines=21> */
.L_x_3654:
[----:B------:R-:W-:Y:S05]  /*0db0*/  BSYNC B1 ;  /* 0x0000000000017941 */ /* 0x000fea0003800000 */
.L_x_3653:
[----:B------:R-:W-:Y:S01]  /*0dc0*/  LEA R3, R0, 0x37800000, 0x17 ;  /* 0x3780000000037811 */ /* 0x000fe200078eb8ff */
[----:B------:R-:W-:-:S05]  /*0dd0*/  IMAD.SHL.U32 R0, R2, 0x200000, RZ ;  /* 0x0020000002007824 */ /* 0x000fca00078e00ff */
[----:B------:R-:W-:Y:S02]  /*0de0*/  LOP3.LUT R0, R3, R0, R4, 0xfe, !PT ;  /* 0x0000000003007212 */ /* 0x000fe400078efe04 */
.L_x_3652:
[----:B------:R-:W-:Y:S05]  /*0df0*/  BSYNC B0 ;  /* 0x0000000000007941 */ /* 0x000fea0003800000 */
.L_x_3651:
[----:B------:R-:W-:-:S04]  /*0e00*/  F2FP.PACK_AB R0, RZ, R0 ;  /* 0x00000000ff00723e */ /* 0x000fc800000000ff */
[----:B------:R-:W-:Y:S01]  /*0e10*/  PRMT R22, R0, 0x7610, R22 ;  /* 0x0000761000167816 */ /* 0x000fe20000000016 */
[----:B------:R-:W-:Y:S05]  /*0e20*/  BRA `(.L_x_3632) ;  /* 0x0000030000007947 */ /* 0x000fea0003800000 */
.L_x_3644:
        /* <DEDUP_REMOVED lines=14> */
.L_x_3658:
[----:B------:R-:W-:Y:S05]  /*0f10*/  BSYNC B0 ;  /* 0x0000000000007941 */ /* 0x000fea0003800000 */
.L_x_3657:
[----:B------:R-:W-:-:S04]  /*0f20*/  F2FP.PACK_AB R0, RZ, R0 ;  /* 0x00000000ff00723e */ /* 0x000fc800000000ff */
[----:B------:R-:W-:Y:S01]  /*0f30*/  PRMT R22, R0, 0x7610, R22 ;  /* 0x0000761000167816 */ /* 0x000fe20000000016 */
[----:B------:R-:W-:Y:S05]  /*0f40*/  BRA `(.L_x_3632) ;  /* 0x000001e000007947 */ /* 0x000fea0003800000 */
.L_x_3631:
        /* <DEDUP_REMOVED lines=21> */
.L_x_3656:
[----:B------:R-:W2:Y:S02]  /*10a0*/  LDG.E.64 R2, [R2.64] ;  /* 0x0000002402027981 */ /* 0x000ea4000c1e1b00 */
[----:B--2---:R-:W0:Y:S02]  /*10b0*/  I2F.U64 R0, R2 ;  /* 0x0000000200007312 */ /* 0x004e240000301000 */
[----:B0-----:R-:W-:-:S04]  /*10c0*/  F2FP.PACK_AB R0, RZ, R0 ;  /* 0x00000000ff00723e */ /* 0x001fc800000000ff */
[----:B------:R-:W-:Y:S01]  /*10d0*/  PRMT R22, R0, 0x7610, R22 ;  /* 0x0000761000167816 */ /* 0x000fe20000000016 */
[----:B------:R-:W-:Y:S05]  /*10e0*/  BRA `(.L_x_3632) ;  /* 0x0000004000007947 */ /* 0x000fea0003800000 */
.L_x_3655:
[----:B------:R-:W2:Y:S02]  /*10f0*/  LDG.E R2, [R2.64] ;  /* 0x0000002402027981 */ /* 0x000ea4000c1e1900 */
[----:B--2---:R-:W0:Y:S02]  /*1100*/  I2F.U32 R0, R2 ;  /* 0x0000000200007306 */ /* 0x004e240000201000 */
[----:B0-----:R-:W-:-:S04]  /*1110*/  F2FP.PACK_AB R0, RZ, R0 ;  /* 0x00000000ff00723e */ /* 0x001fc800000000ff */
[----:B------:R-:W-:Y:S02]  /*1120*/  PRMT R22, R0, 0x7610, R22 ;  /* 0x0000761000167816 */ /* 0x000fe40000000016 */
.L_x_3632:
[----:B------:R-:W1:Y:S02]  /*1130*/  S2R R24, SR_TID.X ;  /* 0x0000000000187919 */ /* 0x000e640000002100 */
[----:B-1----:R-:W-:-:S03]  /*1140*/  IADD3 R24, R24, 0x80, RZ ;  /* 0x0000008018187810 */ /* 0x002fc60007ffe0ff */
.L_x_3626:
[----:B-1----:R-:W-:Y:S05]  /*1150*/  BSYNC B6 ;  /* 0x0000000000067941 */ /* 0x002fea0003800000 */
.L_x_3625:
        /* <DEDUP_REMOVED lines=24> */
.L_x_3664:
[----:B------:R-:W2:Y:S02]  /*12e0*/  LDG.E.U8 R2, [R2.64] ;  /* 0x0000002402027981 */ /* 0x000ea4000c1e1100 */
[----:B--2---:R-:W0:Y:S02]  /*12f0*/  I2F.U16 R0, R2 ;  /* 0x0000000200007306 */ /* 0x004e240000101000 */
[----:B0-----:R-:W-:-:S04]  /*1300*/  F2FP.PACK_AB R0, RZ, R0 ;  /* 0x00000000ff00723e */ /* 0x001fc800000000ff */
[----:B------:R-:W-:Y:S01]  /*1310*/  PRMT R18, R0, 0x7610, R18 ;  /* 0x0000761000127816 */ /* 0x000fe20000000012 */
[----:B------:R-:W-:Y:S05]  /*1320*/  BRA `(.L_x_3666) ;  /* 0x00000ed000007947 */ /* 0x000fea0003800000 */
.L_x_3663:
        /* <DEDUP_REMOVED lines=11> */
.L_x_3668:
[----:B------:R-:W2:Y:S02]  /*13e0*/  LDG.E R2, [R2.64] ;  /* 0x0000002402027981 */ /* 0x000ea4000c1e1900 */
[----:B--2---:R-:W0:Y:S02]  /*13f0*/  I2F R0, R2 ;  /* 0x0000000200007306 */ /* 0x004e240000201400 */
[----:B0-----:R-:W-:-:S04]  /*1400*/  F2FP.PACK_AB R0, RZ, R0 ;  /* 0x00000000ff00723e */ /* 0x001fc800000000ff */
[----:B------:R-:W-:Y:S01]  /*1410*/  PRMT R18, R0, 0x7610, R18 ;  /* 0x0000761000127816 */ /* 0x000fe20000000012 */
[----:B------:R-:W-:Y:S05]  /*1420*/  BRA `(.L_x_3666) ;  /* 0x00000dd000007947 */ /* 0x000fea0003800000 */
.L_x_3667:
[----:B------:R-:W2:Y:S02]  /*1430*/  LDG.E.U16 R2, [R2.64] ;  /* 0x0000002402027981 */ /* 0x000ea4000c1e1500 */
[----:B--2---:R-:W0:Y:S02]  /*1440*/  I2F.S16 R0, R2 ;  /* 0x0000000200007306 */ /* 0x004e240000101400 */
[----:B0-----:R-:W-:-:S04]  /*1450*/  F2FP.PACK_AB R0, RZ, R0 ;  /* 0x00000000ff00723e */ /* 0x001fc800000000ff */
[----:B------:R-:W-:Y:S01]  /*1460*/  PRMT R18, R0, 0x7610, R18 ;  /* 0x0000761000127816 */ /* 0x000fe20000000012 */
[----:B------:R-:W-:Y:S05]  /*1470*/  BRA `(.L_x_3666) ;  /* 0x00000d8000007947 */ /* 0x000fea0003800000 */
.L_x_3662:
        /* <DEDUP_REMOVED lines=9> */
.L_x_3670:
[----:B------:R0:W5:Y:S01]  /*1510*/  LDG.E.U16 R18, [R2.64] ;  /* 0x0000002402127981 */ /* 0x000162000c1e1500 */
[----:B------:R-:W-:Y:S05]  /*1520*/  BRA `(.L_x_3666) ;  /* 0x00000cd000007947 */ /* 0x000fea0003800000 */
.L_x_3669:
        /* <DEDUP_REMOVED lines=9> */
.L_x_3672:
[----:B------:R0:W5:Y:S01]  /*15c0*/  LDG.E.U16 R18, [R2.64] ;  /* 0x0000002402127981 */ /* 0x000162000c1e1500 */
[----:B------:R-:W-:Y:S05]  /*15d0*/  BRA `(.L_x_3666) ;  /* 0x00000c2000007947 */ /* 0x000fea0003800000 */
.L_x_3671:
[----:B------:R-:W2:Y:S02]  /*15e0*/  LDG.E.64 R2, [R2.64] ;  /* 0x0000002402027981 */ /* 0x000ea4000c1e1b00 */
[----:B--2---:R-:W0:Y:S01]  /*15f0*/  F2F.F32.F64 R0, R2 ;  /* 0x0000000200007310 */ /* 0x004e220000301000 */
[----:B------:R-:W0:-:S14]  /*1600*/  DSETP.GEU.AND P0, PT, |R2|, c[0x2][0x0], PT ;  /* 0x008000000200762a */ /* 0x000e1c0003f0e200 */
[----:B0-----:R-:W-:-:S05]  /*1610*/  @!P0 FMUL R0, R0, 1.175494350822287508e-38 ;  /* 0x0080000000008820 */ /* 0x001fca0000400000 */
[----:B------:R-:W-:-:S04]  /*1620*/  F2FP.PACK_AB R0, RZ, R0 ;  /* 0x00000000ff00723e */ /* 0x000fc800000000ff */
[----:B------:R-:W-:Y:S01]  /*1630*/  PRMT R18, R0, 0x7610, R18 ;  /* 0x0000761000127816 */ /* 0x000fe20000000012 */
[----:B------:R-:W-:Y:S05]  /*1640*/  BRA `(.L_x_3666) ;  /* 0x00000bb000007947 */ /* 0x000fea0003800000 */
.L_x_3661:
        /* <DEDUP_REMOVED lines=14> */
.L_x_3675:
[----:B------:R-:W2:Y:S02]  /*1730*/  LDG.E.64 R2, [R2.64] ;  /* 0x0000002402027981 */ /* 0x000ea4000c1e1b00 */
[----:B--2---:R-:W0:Y:S01]  /*1740*/  F2F.F32.F64 R0, R2 ;  /* 0x0000000200007310 */ /* 0x004e220000301000 */
[----:B------:R-:W0:-:S14]  /*1750*/  DSETP.GEU.AND P0, PT, |R2|, c[0x2][0x0], PT ;  /* 0x008000000200762a */ /* 0x000e1c0003f0e200 */
[----:B0-----:R-:W-:-:S05]  /*1760*/  @!P0 FMUL R0, R0, 1.175494350822287508e-38 ;  /* 0x0080000000008820 */ /* 0x001fca0000400000 */
[----:B------:R-:W-:-:S04]  /*1770*/  F2FP.PACK_AB R0, RZ, R0 ;  /* 0x00000000ff00723e */ /* 0x000fc800000000ff */
[----:B------:R-:W-:Y:S01]  /*1780*/  PRMT R18, R0, 0x7610, R18 ;  /* 0x0000761000127816 */ /* 0x000fe20000000012 */
[----:B------:R-:W-:Y:S05]  /*1790*/  BRA `(.L_x_3666) ;  /* 0x00000a6000007947 */ /* 0x000fea0003800000 */
.L_x_3674:
        /* <DEDUP_REMOVED lines=28> */
.L_x_3677:
        /* <DEDUP_REMOVED lines=15> */
.L_x_3676:
[----:B------:R-:W2:Y:S02]  /*1a50*/  LDG.E.U16 R0, [R2.64] ;  /* 0x0000002402007981 */ /* 0x000ea4000c1e1500 */
[----:B--2---:R-:W-:-:S04]  /*1a60*/  PRMT R0, RZ, 0x5410, R0 ;  /* 0x00005410ff007816 */ /* 0x004fc80000000000 */
[----:B------:R-:W-:-:S04]  /*1a70*/  F2FP.PACK_AB R0, RZ, R0 ;  /* 0x00000000ff00723e */ /* 0x000fc800000000ff */
[----:B------:R-:W-:Y:S01]  /*1a80*/  PRMT R18, R0, 0x7610, R18 ;  /* 0x0000761000127816 */ /* 0x000fe20000000012 */
[----:B------:R-:W-:Y:S05]  /*1a90*/  BRA `(.L_x_3666) ;  /* 0x0000076000007947 */ /* 0x000fea0003800000 */
.L_x_3673:
        /* <DEDUP_REMOVED lines=12> */
.L_x_3680:
        /* <DEDUP_REMOVED lines=21> */
.L_x_3684:
[----:B------:R-:W-:Y:S05]  /*1cb0*/  BSYNC B1 ;  /* 0x0000000000017941 */ /* 0x000fea0003800000 */
.L_x_3683:
[----:B------:R-:W-:Y:S01]  /*1cc0*/  LEA R3, R0, 0x3b800000, 0x17 ;  /* 0x3b80000000037811 */ /* 0x000fe200078eb8ff */
[----:B------:R-:W-:-:S05]  /*1cd0*/  IMAD.SHL.U32 R0, R2, 0x100000, RZ ;  /* 0x0010000002007824 */ /* 0x000fca00078e00ff */
[----:B------:R-:W-:Y:S02]  /*1ce0*/  LOP3.LUT R0, R3, R0, R4, 0xfe, !PT ;  /* 0x0000000003007212 */ /* 0x000fe400078efe04 */
.L_x_3682:
[----:B------:R-:W-:Y:S05]  /*1cf0*/  BSYNC B0 ;  /* 0x0000000000007941 */ /* 0x000fea0003800000 */
.L_x_3681:
[----:B------:R-:W-:-:S04]  /*1d00*/  F2FP.PACK_AB R0, RZ, R0 ;  /* 0x00000000ff00723e */ /* 0x000fc800000000ff */
[----:B------:R-:W-:Y:S01]  /*1d10*/  PRMT R18, R0, 0x7610, R18 ;  /* 0x0000761000127816 */ /* 0x000fe20000000012 */
[----:B------:R-:W-:Y:S05]  /*1d20*/  BRA `(.L_x_3666) ;  /* 0x000004d000007947 */ /* 0x000fea0003800000 */
.L_x_3679:
        /* <DEDUP_REMOVED lines=21> */
.L_x_3688:
[----:B------:R-:W-:Y:S05]  /*1e80*/  BSYNC B1 ;  /* 0x0000000000017941 */ /* 0x000fea0003800000 */
.L_x_3687:
[----:B------:R-:W-:Y:S01]  /*1e90*/  LEA R3, R0, 0x37800000, 0x17 ;  /* 0x3780000000037811 */ /* 0x000fe200078eb8ff */
[----:B------:R-:W-:-:S05]  /*1ea0*/  IMAD.SHL.U32 R0, R2, 0x200000, RZ ;  /* 0x0020000002007824 */ /* 0x000fca00078e00ff */
[----:B------:R-:W-:Y:S02]  /*1eb0*/  LOP3.LUT R0, R3, R0, R4, 0xfe, !PT ;  /* 0x0000000003007212 */ /* 0x000fe400078efe04 */
.L_x_3686:
[----:B------:R-:W-:Y:S05]  /*1ec0*/  BSYNC B0 ;  /* 0x0000000000007941 */ /* 0x000fea0003800000 */
.L_x_3685:
[----:B------:R-:W-:-:S04]  /*1ed0*/  F2FP.PACK_AB R0, RZ, R0 ;  /* 0x00000000ff00723e */ /* 0x000fc800000000ff */
[----:B------:R-:W-:Y:S01]  /*1ee0*/  PRMT R18, R0, 0x7610, R18 ;  /* 0x0000761000127816 */ /* 0x000fe20000000012 */
[----:B------:R-:W-:Y:S05]  /*1ef0*/  BRA `(.L_x_3666) ;  /* 0x0000030000007947 */ /* 0x000fea0003800000 */
.L_x_3678:
        /* <DEDUP_REMOVED lines=14> */
.L_x_3692:
[----:B------:R-:W-:Y:S05]  /*1fe0*/  BSYNC B0 ;  /* 0x0000000000007941 */ /* 0x000fea0003800000 */
.L_x_3691:
[----:B------:R-:W-:-:S04]  /*1ff0*/  F2FP.PACK_AB R0, RZ, R0 ;  /* 0x00000000ff00723e */ /* 0x000fc800000000ff */
[----:B------:R-:W-:Y:S01]  /*2000*/  PRMT R18, R0, 0x7610, R18 ;  /* 0x0000761000127816 */ /* 0x000fe20000000012 */
[----:B------:R-:W-:Y:S05]  /*2010*/  BRA `(.L_x_3666) ;  /* 0x000001e000007947 */ /* 0x000fea0003800000 */
.L_x_3665:
        /* <DEDUP_REMOVED lines=21> */
.L_x_3690:
[----:B------:R-:W2:Y:S02]  /*2170*/  LDG.E.64 R2, [R2.64] ;  /* 0x0000002402027981 */ /* 0x000ea4000c1e1b00 */
[----:B--2---:R-:W0:Y:S02]  /*2180*/  I2F.U64 R0, R2 ;  /* 0x0000000200007312 */ /* 0x004e240000301000 */
[----:B0-----:R-:W-:-:S04]  /*2190*/  F2FP.PACK_AB R0, RZ, R0 ;  /* 0x00000000ff00723e */ /* 0x001fc800000000ff */
[----:B------:R-:W-:Y:S01]  /*21a0*/  PRMT R18, R0, 0x7610, R18 ;  /* 0x0000761000127816 */ /* 0x000fe20000000012 */
[----:B------:R-:W-:Y:S05]  /*21b0*/  BRA `(.L_x_3666) ;  /* 0x0000004000007947 */ /* 0x000fea0003800000 */
.L_x_3689:
[----:B------:R-:W2:Y:S02]  /*21c0*/  LDG.E R2, [R2.64] ;  /* 0x0000002402027981 */ /* 0x000ea4000c1e1900 */
[----:B--2---:R-:W0:Y:S02]  /*21d0*/  I2F.U32 R0, R2 ;  /* 0x0000000200007306 */ /* 0x004e240000201000 */
[----:B0-----:R-:W-:-:S04]  /*21e0*/  F2FP.PACK_AB R0, RZ, R0 ;  /* 0x00000000ff00723e */ /* 0x001fc800000000ff */
[----:B------:R-:W-:Y:S02]  /*21f0*/  PRMT R18, R0, 0x7610, R18 ;  /* 0x0000761000127816 */ /* 0x000fe40000000012 */
.L_x_3666:
[----:B------:R-:W-:-:S05]  /*2200*/  IADD3 R24, R24, 0x80, RZ ;  /* 0x0000008018187810 */ /* 0x000fca0007ffe0ff */
.L_x_3660:
[----:B------:R-:W-:Y:S05]  /*2210*/  BSYNC B6 ;  /* 0x0000000000067941 */ /* 0x000fea0003800000 */
.L_x_3659:
        /* <DEDUP_REMOVED lines=26> */
.L_x_3698:
[----:B------:R-:W2:Y:S02]  /*23c0*/  LDG.E.U8 R2, [R2.64] ;  /* 0x0000002402027981 */ /* 0x000ea4000c1e1100 */
[----:B--2---:R-:W0:Y:S02]  /*23d0*/  I2F.U16 R0, R2 ;  /* 0x0000000200007306 */ /* 0x004e240000101000 */
[----:B0-----:R-:W-:-:S04]  /*23e0*/  F2FP.PACK_AB R0, RZ, R0 ;  /* 0x00000000ff00723e */ /* 0x001fc800000000ff */
[----:B------:R-:W-:Y:S01]  /*23f0*/  PRMT R25, R0, 0x7610, R25 ;  /* 0x0000761000197816 */ /* 0x000fe20000000019 */
[----:B------:R-:W-:Y:S05]  /*2400*/  BRA `(.L_x_3700) ;  /* 0x00000ed000007947 */ /* 0x000fea0003800000 */
.L_x_3697:
        /* <DEDUP_REMOVED lines=11> */
.L_x_3702:
[----:B------:R-:W2:Y:S02]  /*24c0*/  LDG.E R2, [R2.64] ;  /* 0x0000002402027981 */ /* 0x000ea4000c1e1900 */
[----:B--2---:R-:W0:Y:S02]  /*24d0*/  I2F R0, R2 ;  /* 0x0000000200007306 */ /* 0x004e240000201400 */
[----:B0-----:R-:W-:-:S04]  /*24e0*/  F2FP.PACK_AB R0, RZ, R0 ;  /* 0x00000000ff00723e */ /* 0x001fc800000000ff */
[----:B------:R-:W-:Y:S01]  /*24f0*/  PRMT R25, R0, 0x7610, R25 ;  /* 0x0000761000197816 */ /* 0x000fe20000000019 */
[----:B------:R-:W-:Y:S05]  /*2500*/  BRA `(.L_x_3700) ;  /* 0x00000dd000007947 */ /* 0x000fea0003800000 */
.L_x_3701:
[----:B------:R-:W2:Y:S02]  /*2510*/  LDG.E.U16 R2, [R2.64] ;  /* 0x0000002402027981 */ /* 0x000ea4000c1e1500 */
[----:B--2---:R-:W0:Y:S02]  /*2520*/  I2F.S16 R0, R2 ;  /* 0x0000000200007306 */ /* 0x004e240000101400 */
[----:B0-----:R-:W-:-:S04]  /*2530*/  F2FP.PACK_AB R0, RZ, R0 ;  /* 0x00000000ff00723e */ /* 0x001fc800000000ff */
[----:B------:R-:W-:Y:S01]  /*2540*/  PRMT R25, R0, 0x7610, R25 ;  /* 0x0000761000197816 */ /* 0x000fe20000000019 */
[----:B------:R-:W-:Y:S05]  /*2550*/  BRA `(.L_x_3700) ;  /* 0x00000d8000007947 */ /* 0x000fea0003800000 */
.L_x_3696:
        /* <DEDUP_REMOVED lines=9> */
.L_x_3704:
[----:B------:R0:W5:Y:S01]  /*25f0*/  LDG.E.U16 R25, [R2.64] ;  /* 0x0000002402197981 */ /* 0x000162000c1e1500 */
[----:B------:R-:W-:Y:S05]  /*2600*/  BRA `(.L_x_3700) ;  /* 0x00000cd000007947 */ /* 0x000fea0003800000 */
.L_x_3703:
        /* <DEDUP_REMOVED lines=9> */
.L_x_3706:
[----:B------:R0:W5:Y:S01]  /*26a0*/  LDG.E.U16 R25, [R2.64] ;  /* 0x0000002402197981 */ /* 0x000162000c1e1500 */
[----:B------:R-:W-:Y:S05]  /*26b0*/  BRA `(.L_x_3700) ;  /* 0x00000c2000007947 */ /* 0x000fea0003800000 */
.L_x_3705:
[----:B------:R-:W2:Y:S02]  /*26c0*/  LDG.E.64 R2, [R2.64] ;  /* 0x0000002402027981 */ /* 0x000ea4000c1e1b00 */
[----:B--2---:R-:W0:Y:S01]  /*26d0*/  F2F.F32.F64 R0, R2 ;  /* 0x0000000200007310 */ /* 0x004e220000301000 */
[----:B------:R-:W0:-:S14]  /*26e0*/  DSETP.GEU.AND P0, PT, |R2|, c[0x2][0x0], PT ;  /* 0x008000000200762a */ /* 0x000e1c0003f0e200 */
[----:B0-----:R-:W-:-:S05]  /*26f0*/  @!P0 FMUL R0, R0, 1.175494350822287508e-38 ;  /* 0x0080000000008820 */ /* 0x001fca0000400000 */
[----:B------:R-:W-:-:S04]  /*2700*/  F2FP.PACK_AB R0, RZ, R0 ;  /* 0x00000000ff00723e */ /* 0x000fc800000000ff */
[----:B------:R-:W-:Y:S01]  /*2710*/  PRMT R25, R0, 0x7610, R25 ;  /* 0x0000761000197816 */ /* 0x000fe20000000019 */
[----:B------:R-:W-:Y:S05]  /*2720*/  BRA `(.L_x_3700) ;  /* 0x00000bb000007947 */ /* 0x000fea0003800000 */
.L_x_3695:
        /* <DEDUP_REMOVED lines=14> */
.L_x_3709:
[----:B------:R-:W2:Y:S02]  /*2810*/  LDG.E.64 R2, [R2.64] ;  /* 0x0000002402027981 */ /* 0x000ea4000c1e1b00 */
[----:B--2---:R-:W0:Y:S01]  /*2820*/  F2F.F32.F64 R0, R2 ;  /* 0x0000000200007310 */ /* 0x004e220000301000 */
[----:B------:R-:W0:-:S14]  /*2830*/  DSETP.GEU.AND P0, PT, |R2|, c[0x2][0x0], PT ;  /* 0x008000000200762a */ /* 0x000e1c0003f0e200 */
[----:B0-----:R-:W-:-:S05]  /*2840*/  @!P0 FMUL R0, R0, 1.175494350822287508e-38 ;  /* 0x0080000000008820 */ /* 0x001fca0000400000 */
[----:B------:R-:W-:-:S04]  /*2850*/  F2FP.PACK_AB R0, RZ, R0 ;  /* 0x00000000ff00723e */ /* 0x000fc800000000ff */
[----:B------:R-:W-:Y:S01]  /*2860*/  PRMT R25, R0, 0x7610, R25 ;  /* 0x0000761000197816 */ /* 0x000fe20000000019 */
[----:B------:R-:W-:Y:S05]  /*2870*/  BRA `(.L_x_3700) ;  /* 0x00000a6000007947 */ /* 0x000fea0003800000 */
.L_x_3708:
        /* <DEDUP_REMOVED lines=28> */
.L_x_3711:
        /* <DEDUP_REMOVED lines=15> */
.L_x_3710:
[----:B------:R-:W2:Y:S02]  /*2b30*/  LDG.E.U16 R0, [R2.64] ;  /* 0x0000002402007981 */ /* 0x000ea4000c1e1500 */
[----:B--2---:R-:W-:-:S04]  /*2b40*/  PRMT R0, RZ, 0x5410, R0 ;  /* 0x00005410ff007816 */ /* 0x004fc80000000000 */
[----:B------:R-:W-:-:S04]  /*2b50*/  F2FP.PACK_AB R0, RZ, R0 ;  /* 0x00000000ff00723e */ /* 0x000fc800000000ff */
[----:B------:R-:W-:Y:S01]  /*2b60*/  PRMT R25, R0, 0x7610, R25 ;  /* 0x0000761000197816 */ /* 0x000fe20000000019 */
[----:B------:R-:W-:Y:S05]  /*2b70*/  BRA `(.L_x_3700) ;  /* 0x0000076000007947 */ /* 0x000fea0003800000 */
.L_x_3707:
        /* <DEDUP_REMOVED lines=12> */
.L_x_3714:
        /* <DEDUP_REMOVED lines=21> */
.L_x_3718:
[----:B------:R-:W-:Y:S05]  /*2d90*/  BSYNC B1 ;  /* 0x0000000000017941 */ /* 0x000fea0003800000 */
.L_x_3717:
[----:B------:R-:W-:Y:S01]  /*2da0*/  LEA R3, R0, 0x3b800000, 0x17 ;  /* 0x3b80000000037811 */ /* 0x000fe200078eb8ff */
[----:B------:R-:W-:-:S05]  /*2db0*/  IMAD.SHL.U32 R0, R2, 0x100000, RZ ;  /* 0x0010000002007824 */ /* 0x000fca00078e00ff */
[----:B------:R-:W-:Y:S02]  /*2dc0*/  LOP3.LUT R0, R3, R0, R4, 0xfe, !PT ;  /* 0x0000000003007212 */ /* 0x000fe400078efe04 */
.L_x_3716:
[----:B------:R-:W-:Y:S05]  /*2dd0*/  BSYNC B0 ;  /* 0x0000000000007941 */ /* 0x000fea0003800000 */
.L_x_3715:
[----:B------:R-:W-:-:S04]  /*2de0*/  F2FP.PACK_AB R0, RZ, R0 ;  /* 0x00000000ff00723e */ /* 0x000fc800000000ff */
[----:B------:R-:W-:Y:S01]  /*2df0*/  PRMT R25, R0, 0x7610, R25 ;  /* 0x0000761000197816 */ /* 0x000fe20000000019 */
[----:B------:R-:W-:Y:S05]  /*2e00*/  BRA `(.L_x_3700) ;  /* 0x000004d000007947 */ /* 0x000fea0003800000 */
.L_x_3713:
        /* <DEDUP_REMOVED lines=21> */
.L_x_3722:
[----:B------:R-:W-:Y:S05]  /*2f60*/  BSYNC B1 ;  /* 0x0000000000017941 */ /* 0x000fea0003800000 */
.L_x_3721:
[----:B------:R-:W-:Y:S01]  /*2f70*/  LEA R3, R0, 0x37800000, 0x17 ;  /* 0x3780000000037811 */ /* 0x000fe200078eb8ff */
[----:B------:R-:W-:-:S05]  /*2f80*/  IMAD.SHL.U32 R0, R2, 0x200000, RZ ;  /* 0x0020000002007824 */ /* 0x000fca00078e00ff */
[----:B------:R-:W-:Y:S02]  /*2f90*/  LOP3.LUT R0, R3, R0, R4, 0xfe, !PT ;  /* 0x0000000003007212 */ /* 0x000fe400078efe04 */
.L_x_3720:
[----:B------:R-:W-:Y:S05]  /*2fa0*/  BSYNC B0 ;  /* 0x0000000000007941 */ /* 0x000fea0003800000 */
.L_x_3719:
[----:B------:R-:W-:-:S04]  /*2fb0*/  F2FP.PACK_AB R0, RZ, R0 ;  /* 0x00000000ff00723e */ /* 0x000fc800000000ff */
[----:B------:R-:W-:Y:S01]  /*2fc0*/  PRMT R25, R0, 0x7610, R25 ;  /* 0x0000761000197816 */ /* 0x000fe20000000019 */
[----:B------:R-:W-:Y:S05]  /*2fd0*/  BRA `(.L_x_3700) ;  /* 0x0000030000007947 */ /* 0x000fea0003800000 */
.L_x_3712:
        /* <DEDUP_REMOVED lines=14> */
.L_x_3726:
[----:B------:R-:W-:Y:S05]  /*30c0*/  BSYNC B0 ;  /* 0x0000000000007941 */ /* 0x000fea0003800000 */
.L_x_3725:
[----:B------:R-:W-:-:S04]  /*30d0*/  F2FP.PACK_AB R0, RZ, R0 ;  /* 0x00000000ff00723e */ /* 0x000fc800000000ff */
[----:B------:R-:W-:Y:S01]  /*30e0*/  PRMT R25, R0, 0x7610, R25 ;  /* 0x0000761000197816 */ /* 0x000fe20000000019 */
[----:B------:R-:W-:Y:S05]  /*30f0*/  BRA `(.L_x_3700) ;  /* 0x000001e000007947 */ /* 0x000fea0003800000 */
.L_x_3699:
        /* <DEDUP_REMOVED lines=21> */
.L_x_3724:
[----:B------:R-:W2:Y:S02]  /*3250*/  LDG.E.64 R2, [R2.64] ;  /* 0x0000002402027981 */ /* 0x000ea4000c1e1b00 */
[----:B--2---:R-:W0:Y:S02]  /*3260*/  I2F.U64 R0, R2 ;  /* 0x0000000200007312 */ /* 0x004e240000301000 */
[----:B0-----:R-:W-:-:S04]  /*3270*/  F2FP.PACK_AB R0, RZ, R0 ;  /* 0x00000000ff00723e */ /* 0x001fc800000000ff */
[----:B------:R-:W-:Y:S01]  /*3280*/  PRMT R25, R0, 0x7610, R25 ;  /* 0x0000761000197816 */ /* 0x000fe20000000019 */
[----:B------:R-:W-:Y:S05]  /*3290*/  BRA `(.L_x_3700) ;  /* 0x0000004000007947 */ /* 0x000fea0003800000 */
.L_x_3723:
[----:B------:R-:W2:Y:S02]  /*32a0*/  LDG.E R2, [R2.64] ;  /* 0x0000002402027981 */ /* 0x000ea4000c1e1900 */
[----:B--2---:R-:W0:Y:S02]  /*32b0*/  I2F.U32 R0, R2 ;  /* 0x0000000200007306 */ /* 0x004e240000201000 */
[----:B0-----:R-:W-:-:S04]  /*32c0*/  F2FP.PACK_AB R0, RZ, R0 ;  /* 0x00000000ff00723e */ /* 0x001fc800000000ff */
[----:B------:R-:W-:Y:S02]  /*32d0*/  PRMT R25, R0, 0x7610, R25 ;  /* 0x0000761000197816 */ /* 0x000fe40000000019 */
.L_x_3700:
[----:B------:R-:W-:-:S05]  /*32e0*/  IADD3 R24, R24, 0x80, RZ ;  /* 0x0000008018187810 */ /* 0x000fca0007ffe0ff */
.L_x_3694:
[----:B------:R-:W-:Y:S05]  /*32f0*/  BSYNC B6 ;  /* 0x0000000000067941 */ /* 0x000fea0003800000 */
.L_x_3693:
        /* <DEDUP_REMOVED lines=23> */
.L_x_3732:
[----:B------:R-:W2:Y:S02]  /*3470*/  LDG.E.U8 R2, [R2.64] ;  /* 0x0000002402027981 */ /* 0x000ea4000c1e1100 */
[----:B--2---:R-:W0:Y:S02]  /*3480*/  I2F.U16 R0, R2 ;  /* 0x0000000200007306 */ /* 0x004e240000101000 */
[----:B0-----:R-:W-:-:S04]  /*3490*/  F2FP.PACK_AB R0, RZ, R0 ;  /* 0x00000000ff00723e */ /* 0x001fc800000000ff */
[----:B------:R-:W-:Y:S01]  /*34a0*/  PRMT R23, R0, 0x7610, R23 ;  /* 0x0000761000177816 */ /* 0x000fe20000000017 */
[----:B------:R-:W-:Y:S05]  /*34b0*/  BRA `(.L_x_3728) ;  /* 0x00000ed000007947 */ /* 0x000fea0003800000 */
.L_x_3731:
        /* <DEDUP_REMOVED lines=11> */
.L_x_3735:
[----:B------:R-:W2:Y:S02]  /*3570*/  LDG.E R2, [R2.64] ;  /* 0x0000002402027981 */ /* 0x000ea4000c1e1900 */
[----:B--2---:R-:W0:Y:S02]  /*3580*/  I2F R0, R2 ;  /* 0x0000000200007306 */ /* 0x004e240000201400 */
[----:B0-----:R-:W-:-:S04]  /*3590*/  F2FP.PACK_AB R0, RZ, R0 ;  /* 0x00000000ff00723e */ /* 0x001fc800000000ff */
[----:B------:R-:W-:Y:S01]  /*35a0*/  PRMT R23, R0, 0x7610, R23 ;  /* 0x0000761000177816 */ /* 0x000fe20000000017 */
[----:B------:R-:W-:Y:S05]  /*35b0*/  BRA `(.L_x_3728) ;  /* 0x00000dd000007947 */ /* 0x000fea0003800000 */
.L_x_3734:
[----:B------:R-:W2:Y:S02]  /*35c0*/  LDG.E.U16 R2, [R2.64] ;  /* 0x0000002402027981 */ /* 0x000ea4000c1e1500 */
[----:B--2---:R-:W0:Y:S02]  /*35d0*/  I2F.S16 R0, R2 ;  /* 0x0000000200007306 */ /* 0x004e240000101400 */
[----:B0-----:R-:W-:-:S04]  /*35e0*/  F2FP.PACK_AB R0, RZ, R0 ;  /* 0x00000000ff00723e */ /* 0x001fc800000000ff */
[----:B------:R-:W-:Y:S01]  /*35f0*/  PRMT R23, R0, 0x7610, R23 ;  /* 0x0000761000177816 */ /* 0x000fe20000000017 */
[----:B------:R-:W-:Y:S05]  /*3600*/  BRA `(.L_x_3728) ;  /* 0x00000d8000007947 */ /* 0x000fea0003800000 */
.L_x_3730:
        /* <DEDUP_REMOVED lines=9> */
.L_x_3737:
[----:B------:R0:W5:Y:S01]  /*36a0*/  LDG.E.U16 R23, [R2.64] ;  /* 0x0000002402177981 */ /* 0x000162000c1e1500 */
[----:B------:R-:W-:Y:S05]  /*36b0*/  BRA `(.L_x_3728) ;  /* 0x00000cd000007947 */ /* 0x000fea0003800000 */
.L_x_3736:
        /* <DEDUP_REMOVED lines=9> */
.L_x_3739:
[----:B------:R0:W5:Y:S01]  /*3750*/  LDG.E.U16 R23, [R2.64] ;  /* 0x0000002402177981 */ /* 0x000162000c1e1500 */
[----:B------:R-:W-:Y:S05]  /*3760*/  BRA `(.L_x_3728) ;  /* 0x00000c2000007947 */ /* 0x000fea0003800000 */
.L_x_3738:
[----:B------:R-:W2:Y:S02]  /*3770*/  LDG.E.64 R2, [R2.64] ;  /* 0x0000002402027981 */ /* 0x000ea4000c1e1b00 */
[----:B--2---:R-:W0:Y:S01]  /*3780*/  F2F.F32.F64 R0, R2 ;  /* 0x0000000200007310 */ /* 0x004e220000301000 */
[----:B------:R-:W0:-:S14]  /*3790*/  DSETP.GEU.AND P0, PT, |R2|, c[0x2][0x0], PT ;  /* 0x008000000200762a */ /* 0x000e1c0003f0e200 */
[----:B0-----:R-:W-:-:S05]  /*37a0*/  @!P0 FMUL R0, R0, 1.175494350822287508e-38 ;  /* 0x0080000000008820 */ /* 0x001fca0000400000 */
[----:B------:R-:W-:-:S04]  /*37b0*/  F2FP.PACK_AB R0, RZ, R0 ;  /* 0x00000000ff00723e */ /* 0x000fc800000000ff */
[----:B------:R-:W-:Y:S01]  /*37c0*/  PRMT R23, R0, 0x7610, R23 ;  /* 0x0000761000177816 */ /* 0x000fe20000000017 */
[----:B------:R-:W-:Y:S05]  /*37d0*/  BRA `(.L_x_3728) ;  /* 0x00000bb000007947 */ /* 0x000fea0003800000 */
.L_x_3729:
        /* <DEDUP_REMOVED lines=14> */
.L_x_3742:
[----:B------:R-:W2:Y:S02]  /*38c0*/  LDG.E.64 R2, [R2.64] ;  /* 0x0000002402027981 */ /* 0x000ea4000c1e1b00 */
[----:B--2---:R-:W0:Y:S01]  /*38d0*/  F2F.F32.F64 R0, R2 ;  /* 0x0000000200007310 */ /* 0x004e220000301000 */
[----:B------:R-:W0:-:S14]  /*38e0*/  DSETP.GEU.AND P0, PT, |R2|, c[0x2][0x0], PT ;  /* 0x008000000200762a */ /* 0x000e1c0003f0e200 */
[----:B0-----:R-:W-:-:S05]  /*38f0*/  @!P0 FMUL R0, R0, 1.175494350822287508e-38 ;  /* 0x0080000000008820 */ /* 0x001fca0000400000 */
[----:B------:R-:W-:-:S04]  /*3900*/  F2FP.PACK_AB R0, RZ, R0 ;  /* 0x00000000ff00723e */ /* 0x000fc800000000ff */
[----:B------:R-:W-:Y:S01]  /*3910*/  PRMT R23, R0, 0x7610, R23 ;  /* 0x0000761000177816 */ /* 0x000fe20000000017 */
[----:B------:R-:W-:Y:S05]  /*3920*/  BRA `(.L_x_3728) ;  /* 0x00000a6000007947 */ /* 0x000fea0003800000 */
.L_x_3741:
        /* <DEDUP_REMOVED lines=28> */
.L_x_3744:
        /* <DEDUP_REMOVED lines=15> */
.L_x_3743:
[----:B------:R-:W2:Y:S02]  /*3be0*/  LDG.E.U16 R0, [R2.64] ;  /* 0x0000002402007981 */ /* 0x000ea4000c1e1500 */
[----:B--2---:R-:W-:-:S04]  /*3bf0*/  PRMT R0, RZ, 0x5410, R0 ;  /* 0x00005410ff007816 */ /* 0x004fc80000000000 */
[----:B------:R-:W-:-:S04]  /*3c00*/  F2FP.PACK_AB R0, RZ, R0 ;  /* 0x00000000ff00723e */ /* 0x000fc800000000ff */
[----:B------:R-:W-:Y:S01]  /*3c10*/  PRMT R23, R0, 0x7610, R23 ;  /* 0x0000761000177816 */ /* 0x000fe20000000017 */
[----:B------:R-:W-:Y:S05]  /*3c20*/  BRA `(.L_x_3728) ;  /* 0x0000076000007947 */ /* 0x000fea0003800000 */
.L_x_3740:
        /* <DEDUP_REMOVED lines=12> */
.L_x_3747:
        /* <DEDUP_REMOVED lines=21> */
.L_x_3751:
[----:B------:R-:W-:Y:S05]  /*3e40*/  BSYNC B1 ;  /* 0x0000000000017941 */ /* 0x000fea0003800000 */
.L_x_3750:
[----:B------:R-:W-:Y:S01]  /*3e50*/  LEA R3, R0, 0x3b800000, 0x17 ;  /* 0x3b80000000037811 */ /* 0x000fe200078eb8ff */
[----:B------:R-:W-:-:S05]  /*3e60*/  IMAD.SHL.U32 R0, R2, 0x100000, RZ ;  /* 0x0010000002007824 */ /* 0x000fca00078e00ff */
[----:B------:R-:W-:Y:S02]  /*3e70*/  LOP3.LUT R0, R3, R0, R4, 0xfe, !PT ;  /* 0x0000000003007212 */ /* 0x000fe400078efe04 */
.L_x_3749:
[----:B------:R-:W-:Y:S05]  /*3e80*/  BSYNC B0 ;  /* 0x0000000000007941 */ /* 0x000fea0003800000 */
.L_x_3748:
[----:B------:R-:W-:-:S04]  /*3e90*/  F2FP.PACK_AB R0, RZ, R0 ;  /* 0x00000000ff00723e */ /* 0x000fc800000000ff */
[----:B------:R-:W-:Y:S01]  /*3ea0*/  PRMT R23, R0, 0x7610, R23 ;  /* 0x0000761000177816 */ /* 0x000fe20000000017 */
[----:B------:R-:W-:Y:S05]  /*3eb0*/  BRA `(.L_x_3728) ;  /* 0x000004d000007947 */ /* 0x000fea0003800000 */
.L_x_3746:
        /* <DEDUP_REMOVED lines=21> */
.L_x_3755:
[----:B------:R-:W-:Y:S05]  /*4010*/  BSYNC B1 ;  /* 0x0000000000017941 */ /* 0x000fea0003800000 */
.L_x_3754:
[----:B------:R-:W-:Y:S01]  /*4020*/  LEA R3, R0, 0x37800000, 0x17 ;  /* 0x3780000000037811 */ /* 0x000fe200078eb8ff */
[----:B------:R-:W-:-:S05]  /*4030*/  IMAD.SHL.U32 R0, R2, 0x200000, RZ ;  /* 0x0020000002007824 */ /* 0x000fca00078e00ff */
[----:B------:R-:W-:Y:S02]  /*4040*/  LOP3.LUT R0, R3, R0, R4, 0xfe, !PT ;  /* 0x0000000003007212 */ /* 0x000fe400078efe04 */
.L_x_3753:
[----:B------:R-:W-:Y:S05]  /*4050*/  BSYNC B0 ;  /* 0x0000000000007941 */ /* 0x000fea0003800000 */
.L_x_3752:
[----:B------:R-:W-:-:S04]  /*4060*/  F2FP.PACK_AB R0, RZ, R0 ;  /* 0x00000000ff00723e */ /* 0x000fc800000000ff */
[----:B------:R-:W-:Y:S01]  /*4070*/  PRMT R23, R0, 0x7610, R23 ;  /* 0x0000761000177816 */ /* 0x000fe20000000017 */
[----:B------:R-:W-:Y:S05]  /*4080*/  BRA `(.L_x_3728) ;  /* 0x0000030000007947 */ /* 0x000fea0003800000 */
.L_x_3745:
        /* <DEDUP_REMOVED lines=14> */
.L_x_3759:
[----:B------:R-:W-:Y:S05]  /*4170*/  BSYNC B0 ;  /* 0x0000000000007941 */ /* 0x000fea0003800000 */
.L_x_3758:
[----:B------:R-:W-:-:S04]  /*4180*/  F2FP.PACK_AB R0, RZ, R0 ;  /* 0x00000000ff00723e */ /* 0x000fc800000000ff */
[----:B------:R-:W-:Y:S01]  /*4190*/  PRMT R23, R0, 0x7610, R23 ;  /* 0x0000761000177816 */ /* 0x000fe20000000017 */
[----:B------:R-:W-:Y:S05]  /*41a0*/  BRA `(.L_x_3728) ;  /* 0x000001e000007947 */ /* 0x000fea0003800000 */
.L_x_3733:
        /* <DEDUP_REMOVED lines=21> */
.L_x_3757:
[----:B------:R-:W2:Y:S02]  /*4300*/  LDG.E.64 R2, [R2.64] ;  /* 0x0000002402027981 */ /* 0x000ea4000c1e1b00 */
[----:B--2---:R-:W0:Y:S02]  /*4310*/  I2F.U64 R0, R2 ;  /* 0x0000000200007312 */ /* 0x004e240000301000 */
[----:B0-----:R-:W-:-:S04]  /*4320*/  F2FP.PACK_AB R0, RZ, R0 ;  /* 0x00000000ff00723e */ /* 0x001fc800000000ff */
[----:B------:R-:W-:Y:S01]  /*4330*/  PRMT R23, R0, 0x7610, R23 ;  /* 0x0000761000177816 */ /* 0x000fe20000000017 */
[----:B------:R-:W-:Y:S05]  /*4340*/  BRA `(.L_x_3728) ;  /* 0x0000004000007947 */ /* 0x000fea0003800000 */
.L_x_3756:
[----:B------:R-:W2:Y:S02]  /*4350*/  LDG.E R2, [R2.64] ;  /* 0x0000002402027981 */ /* 0x000ea4000c1e1900 */
[----:B--2---:R-:W0:Y:S02]  /*4360*/  I2F.U32 R0, R2 ;  /* 0x0000000200007306 */ /* 0x004e240000201000 */
[----:B0-----:R-:W-:-:S04]  /*4370*/  F2FP.PACK_AB R0, RZ, R0 ;  /* 0x00000000ff00723e */ /* 0x001fc800000000ff */
[----:B------:R-:W-:Y:S02]  /*4380*/  PRMT R23, R0, 0x7610, R23 ;  /* 0x0000761000177816 */ /* 0x000fe40000000017 */
.L_x_3728:
[----:B------:R-:W-:Y:S05]  /*4390*/  BSYNC B6 ;  /* 0x0000000000067941 */ /* 0x000fea0003800000 */
.L_x_3727:
[----:B------:R-:W1:Y:S01]  /*43a0*/  S2R R19, SR_TID.X ;  /* 0x0000000000137919 */ /* 0x000e620000002100 */
[----:B------:R-:W-:Y:S01]  /*43b0*/  BSSY B6, `(.L_x_3760) ;  /* 0x0000133000067945 */ /* 0x000fe20003800000 */
[C---:B-1----:R-:W-:Y:S02]  /*43c0*/  IADD3 R24, R19.reuse, 0x80, RZ ;  /* 0x0000008013187810 */ /* 0x042fe40007ffe0ff */
[C---:B------:R-:W-:Y:S02]  /*43d0*/  IADD3 R0, R19.reuse, 0x100, RZ ;  /* 0x0000010013007810 */ /* 0x040fe40007ffe0ff */
[C---:B0-----:R-:W-:Y:S02]  /*43e0*/  IADD3 R2, R19.reuse, 0x180, RZ ;  /* 0x0000018013027810 */ /* 0x041fe40007ffe0ff */
[-C--:B------:R-:W-:Y:S02]  /*43f0*/  ISETP.GE.AND P0, PT, R24, R17.reuse, PT ;  /* 0x000000111800720c */ /* 0x080fe40003f06270 */
[----:B------:R-:W-:-:S02]  /*4400*/  ISETP.GE.AND P3, PT, R19, R17, PT ;  /* 0x000000111300720c */ /* 0x000fc40003f66270 */
[-C--:B------:R-:W-:Y:S02]  /*4410*/  ISETP.GE.AND P1, PT, R0, R17.reuse, PT ;  /* 0x000000110000720c */ /* 0x080fe40003f26270 */
[----:B------:R-:W-:-:S07]  /*4420*/  ISETP.GE.AND P2, PT, R2, R17, PT ;  /* 0x000000110200720c */ /* 0x000fce0003f46270 */
[----:B------:R-:W0:Y:S01]  /*4430*/  @!P0 LDC.U16 R5, c[0x0][0x166] ;  /* 0x00005980ff058b82 */ /* 0x000e220000000400 */
[----:B-----5:R-:W-:Y:S02]  /*4440*/  @!P0 HADD2.F32 R2, -RZ, R18.H0_H0 ;  /* 0x20000012ff028230 */ /* 0x020fe40000004100 */
[----:B------:R-:W-:Y:S02]  /*4450*/  @!P3 HADD2.F32 R22, -RZ, R22.H0_H0 ;  /* 0x20000016ff16b230 */ /* 0x000fe40000004100 */
[----:B------:R-:W-:Y:S02]  /*4460*/  @!P1 HADD2.F32 R25, -RZ, R25.H0_H0 ;  /* 0x20000019ff199230 */ /* 0x000fe40000004100 */
[----:B------:R-:W-:Y:S01]  /*4470*/  @!P2 HADD2.F32 R23, -RZ, R23.H0_H0 ;  /* 0x20000017ff17a230 */ /* 0x000fe20000004100 */
[----:B------:R-:W1:Y:S01]  /*4480*/  @!P3 LDC.U16 R0, c[0x0][0x166] ;  /* 0x00005980ff00bb82 */ /* 0x000e620000000400 */
[----:B------:R-:W2:Y:S07]  /*4490*/  @!P0 MUFU.RCP R2, R2 ;  /* 0x0000000200028308 */ /* 0x000eae0000001000 */
[----:B------:R-:W3:Y:S01]  /*44a0*/  @!P1 LDC.U16 R6, c[0x0][0x166] ;  /* 0x00005980ff069b82 */ /* 0x000ee20000000400 */
[----:B------:R-:W4:Y:S07]  /*44b0*/  @!P3 MUFU.RCP R3, R22 ;  /* 0x000000160003b308 */ /* 0x000f2e0000001000 */
[----:B------:R-:W3:Y:S01]  /*44c0*/  @!P2 LDC.U16 R8, c[0x0][0x166] ;  /* 0x00005980ff08ab82 */ /* 0x000ee20000000400 */
[----:B------:R2:W3:Y:S01]  /*44d0*/  @!P1 MUFU.RCP R4, R25 ;  /* 0x0000001900049308 */ /* 0x0004e20000001000 */
[----:B0-----:R-:W-:-:S06]  /*44e0*/  @!P0 HADD2.F32 R5, -RZ, R5.H0_H0 ;  /* 0x20000005ff058230 */ /* 0x001fcc0000004100 */
[----:B------:R-:W0:Y:S01]  /*44f0*/  LDC.U8 R18, c[0x0][0x184] ;  /* 0x00006100ff127b82 */ /* 0x000e220000000000 */
[----:B------:R-:W3:Y:S01]  /*4500*/  @!P2 MUFU.RCP R23, R23 ;  /* 0x000000170017a308 */ /* 0x000ee20000001000 */
[----:B-1----:R-:W-:Y:S01]  /*4510*/  @!P3 HADD2.F32 R0, -RZ, R0.H0_H0 ;  /* 0x20000000ff00b230 */ /* 0x002fe20000004100 */
[----:B--2---:R-:W-:-:S04]  /*4520*/  @!P0 FMUL.FTZ R25, R5, R2 ;  /* 0x0000000205198220 */ /* 0x004fc80000410000 */
[----:B----4-:R-:W-:Y:S01]  /*4530*/  @!P3 FMUL.FTZ R0, R0, R3 ;  /* 0x000000030000b220 */ /* 0x010fe20000410000 */
[----:B---3--:R-:W-:Y:S01]  /*4540*/  @!P1 HADD2.F32 R7, -RZ, R6.H0_H0 ;  /* 0x20000006ff079230 */ /* 0x008fe20000004100 */
[----:B------:R-:W-:-:S04]  /*4550*/  @!P0 F2FP.PACK_AB R25, RZ, R25 ;  /* 0x00000019ff19823e */ /* 0x000fc800000000ff */
[----:B------:R-:W-:Y:S01]  /*4560*/  @!P1 FMUL.FTZ R22, R7, R4 ;  /* 0x0000000407169220 */ /* 0x000fe20000410000 */
[----:B------:R-:W-:Y:S01]  /*4570*/  @!P3 F2FP.PACK_AB R4, RZ, R0 ;  /* 0x00000000ff04b23e */ /* 0x000fe200000000ff */
[----:B------:R-:W-:-:S03]  /*4580*/  @!P2 HADD2.F32 R8, -RZ, R8.H0_H0 ;  /* 0x20000008ff08a230 */ /* 0x000fc60000004100 */
[----:B------:R-:W-:Y:S02]  /*4590*/  @!P1 F2FP.PACK_AB R22, RZ, R22 ;  /* 0x00000016ff16923e */ /* 0x000fe400000000ff */
[----:B------:R-:W-:-:S05]  /*45a0*/  @!P2 FMUL.FTZ R2, R8, R23 ;  /* 0x000000170802a220 */ /* 0x000fca0000410000 */
[----:B------:R-:W-:Y:S01]  /*45b0*/  @!P2 F2FP.PACK_AB R23, RZ, R2 ;  /* 0x00000002ff17a23e */ /* 0x000fe200000000ff */
        /* <DEDUP_REMOVED lines=21> */
.L_x_3765:
[----:B------:R-:W-:Y:S01]  /*4710*/  HADD2.F32 R5, -RZ, R4.H0_H0 ;  /* 0x20000004ff057230 */ /* 0x000fe20000004100 */
[----:B------:R-:W-:-:S05]  /*4720*/  IMAD.MOV.U32 R19, RZ, RZ, R24 ;  /* 0x000000ffff137224 */ /* 0x000fca00078e0018 */
[----:B------:R-:W0:Y:S02]  /*4730*/  F2I.S64.TRUNC R4, R5 ;  /* 0x0000000500047311 */ /* 0x000e24000020d900 */
[----:B0-----:R0:W-:Y:S01]  /*4740*/  STG.E.U8 [R2.64], R4 ;  /* 0x0000000402007986 */ /* 0x0011e2000c101124 */
[----:B------:R-:W-:Y:S05]  /*4750*/  BRA `(.L_x_3761) ;  /* 0x00000f8000007947 */ /* 0x000fea0003800000 */
.L_x_3764:
        /* <DEDUP_REMOVED lines=11> */
.L_x_3768:
[----:B------:R-:W-:Y:S01]  /*4810*/  HADD2.F32 R4, -RZ, R4.H0_H0 ;  /* 0x20000004ff047230 */ /* 0x000fe20000004100 */
[----:B------:R-:W-:-:S03]  /*4820*/  IMAD.MOV.U32 R19, RZ, RZ, R24 ;  /* 0x000000ffff137224 */ /* 0x000fc600078e0018 */
[----:B------:R-:W0:Y:S02]  /*4830*/  F2I.FTZ.TRUNC.NTZ R5, R4 ;  /* 0x0000000400057305 */ /* 0x000e24000021f100 */
[----:B0-----:R0:W-:Y:S01]  /*4840*/  STG.E [R2.64], R5 ;  /* 0x0000000502007986 */ /* 0x0011e2000c101924 */
[----:B------:R-:W-:Y:S05]  /*4850*/  BRA `(.L_x_3761) ;  /* 0x00000e8000007947 */ /* 0x000fea0003800000 */
.L_x_3767:
[----:B------:R-:W-:Y:S01]  /*4860*/  HADD2.F32 R4, -RZ, R4.H0_H0 ;  /* 0x20000004ff047230 */ /* 0x000fe20000004100 */
[----:B------:R-:W-:-:S03]  /*4870*/  IMAD.MOV.U32 R19, RZ, RZ, R24 ;  /* 0x000000ffff137224 */ /* 0x000fc600078e0018 */
[----:B------:R-:W0:Y:S02]  /*4880*/  F2I.FTZ.TRUNC.NTZ R5, R4 ;  /* 0x0000000400057305 */ /* 0x000e24000021f100 */
[----:B0-----:R0:W-:Y:S01]  /*4890*/  STG.E.U16 [R2.64], R5 ;  /* 0x0000000502007986 */ /* 0x0011e2000c101524 */
[----:B------:R-:W-:Y:S05]  /*48a0*/  BRA `(.L_x_3761) ;  /* 0x00000e3000007947 */ /* 0x000fea0003800000 */
.L_x_3763:
        /* <DEDUP_REMOVED lines=10> */
.L_x_3770:
[----:B------:R0:W-:Y:S01]  /*4950*/  STG.E.U16 [R2.64], R4 ;  /* 0x0000000402007986 */ /* 0x0001e2000c101524 */
[----:B------:R-:W-:Y:S01]  /*4960*/  IMAD.MOV.U32 R19, RZ, RZ, R24 ;  /* 0x000000ffff137224 */ /* 0x000fe200078e0018 */
[----:B------:R-:W-:Y:S05]  /*4970*/  BRA `(.L_x_3761) ;  /* 0x00000d6000007947 */ /* 0x000fea0003800000 */
.L_x_3769:
        /* <DEDUP_REMOVED lines=11> */
.L_x_3772:
[----:B------:R-:W-:Y:S01]  /*4a30*/  HADD2.F32 R0, -RZ, R4.H0_H0 ;  /* 0x20000004ff007230 */ /* 0x000fe20000004100 */
[----:B------:R-:W-:-:S04]  /*4a40*/  IMAD.MOV.U32 R19, RZ, RZ, R24 ;  /* 0x000000ffff137224 */ /* 0x000fc800078e0018 */
[----:B------:R-:W-:-:S04]  /*4a50*/  F2FP.PACK_AB R0, RZ, R0 ;  /* 0x00000000ff00723e */ /* 0x000fc800000000ff */
[----:B------:R-:W-:-:S05]  /*4a60*/  PRMT R0, R0, 0x5410, RZ ;  /* 0x0000541000007816 */ /* 0x000fca00000000ff */
[----:B------:R0:W-:Y:S01]  /*4a70*/  STG.E [R2.64], R0 ;  /* 0x0000000002007986 */ /* 0x0001e2000c101924 */
[----:B------:R-:W-:Y:S05]  /*4a80*/  BRA `(.L_x_3761) ;  /* 0x00000c5000007947 */ /* 0x000fea0003800000 */
.L_x_3771:
[----:B------:R-:W-:Y:S01]  /*4a90*/  HADD2.F32 R4, -RZ, R4.H0_H0 ;  /* 0x20000004ff047230 */ /* 0x000fe20000004100 */
[----:B------:R-:W-:-:S04]  /*4aa0*/  IMAD.MOV.U32 R19, RZ, RZ, R24 ;  /* 0x000000ffff137224 */ /* 0x000fc800078e0018 */
[----:B------:R-:W-:-:S06]  /*4ab0*/  FMUL.FTZ R4, R4, 1 ;  /* 0x3f80000004047820 */ /* 0x000fcc0000410000 */
[----:B------:R-:W0:Y:S02]  /*4ac0*/  F2F.F64.F32 R4, R4 ;  /* 0x0000000400047310 */ /* 0x000e240000201800 */
[----:B0-----:R0:W-:Y:S01]  /*4ad0*/  STG.E.64 [R2.64], R4 ;  /* 0x0000000402007986 */ /* 0x0011e2000c101b24 */
[----:B------:R-:W-:Y:S05]  /*4ae0*/  BRA `(.L_x_3761) ;  /* 0x00000bf000007947 */ /* 0x000fea0003800000 */
.L_x_3762:
        /* <DEDUP_REMOVED lines=14> */
.L_x_3775:
[----:B------:R-:W-:Y:S01]  /*4bd0*/  HADD2.F32 R4, -RZ, R4.H0_H0 ;  /* 0x20000004ff047230 */ /* 0x000fe20000004100 */
[----:B------:R-:W-:Y:S01]  /*4be0*/  CS2R R6, SRZ ;  /* 0x0000000000067805 */ /* 0x000fe2000001ff00 */
[----:B------:R-:W-:-:S03]  /*4bf0*/  IMAD.MOV.U32 R19, RZ, RZ, R24 ;  /* 0x000000ffff137224 */ /* 0x000fc600078e0018 */
[----:B------:R-:W-:-:S06]  /*4c00*/  FMUL.FTZ R4, R4, 1 ;  /* 0x3f80000004047820 */ /* 0x000fcc0000410000 */
[----:B------:R-:W0:Y:S02]  /*4c10*/  F2F.F64.F32 R4, R4 ;  /* 0x0000000400047310 */ /* 0x000e240000201800 */
[----:B0-----:R0:W-:Y:S01]  /*4c20*/  STG.E.128 [R2.64], R4 ;  /* 0x0000000402007986 */ /* 0x0011e2000c101d24 */
[----:B------:R-:W-:Y:S05]  /*4c30*/  BRA `(.L_x_3761) ;  /* 0x00000aa000007947 */ /* 0x000fea0003800000 */
.L_x_3774:
        /* <DEDUP_REMOVED lines=21> */
.L_x_3779:
[----:B------:R-:W-:Y:S05]  /*4d90*/  BSYNC B0 ;  /* 0x0000000000007941 */ /* 0x000fea0003800000 */
.L_x_3778:
[----:B------:R-:W-:Y:S01]  /*4da0*/  LOP3.LUT R5, R0, R5, RZ, 0xfc, !PT ;  /* 0x0000000500057212 */ /* 0x000fe200078efcff */
[----:B------:R-:W-:-:S04]  /*4db0*/  IMAD.MOV.U32 R19, RZ, RZ, R24 ;  /* 0x000000ffff137224 */ /* 0x000fc800078e0018 */
[----:B------:R0:W-:Y:S01]  /*4dc0*/  STG.E.U8 [R2.64], R5 ;  /* 0x0000000502007986 */ /* 0x0001e2000c101124 */
[----:B------:R-:W-:Y:S05]  /*4dd0*/  BRA `(.L_x_3761) ;  /* 0x0000090000007947 */ /* 0x000fea0003800000 */
.L_x_3777:
        /* <DEDUP_REMOVED lines=13> */
.L_x_3781:
[----:B------:R-:W-:Y:S01]  /*4eb0*/  IMAD.MOV.U32 R0, RZ, RZ, 0x7f ;  /* 0x0000007fff007424 */ /* 0x000fe200078e00ff */
[----:B------:R-:W-:-:S04]  /*4ec0*/  ISETP.GT.U32.AND P0, PT, R4, 0x7f800000, PT ;  /* 0x7f8000000400780c */ /* 0x000fc80003f04070 */
[----:B------:R-:W-:-:S04]  /*4ed0*/  SEL R0, R0, 0x7c, P0 ;  /* 0x0000007c00007807 */ /* 0x000fc80000000000 */
.L_x_3782:
[----:B------:R-:W-:Y:S05]  /*4ee0*/  BSYNC B0 ;  /* 0x0000000000007941 */ /* 0x000fea0003800000 */
.L_x_3780:
[----:B------:R-:W-:Y:S01]  /*4ef0*/  LOP3.LUT R4, R5, 0x80000000, RZ, 0xc0, !PT ;  /* 0x8000000005047812 */ /* 0x000fe200078ec0ff */
[----:B------:R-:W-:-:S03]  /*4f00*/  IMAD.MOV.U32 R19, RZ, RZ, R24 ;  /* 0x000000ffff137224 */ /* 0x000fc600078e0018 */
[----:B------:R-:W-:-:S04]  /*4f10*/  SHF.R.U32.HI R5, RZ, 0x18, R4 ;  /* 0x00000018ff057819 */ /* 0x000fc80000011604 */
[----:B------:R-:W-:-:S05]  /*4f20*/  LOP3.LUT R5, R0, R5, RZ, 0xfc, !PT ;  /* 0x0000000500057212 */ /* 0x000fca00078efcff */
[----:B------:R0:W-:Y:S01]  /*4f30*/  STG.E.U8 [R2.64], R5 ;  /* 0x0000000502007986 */ /* 0x0001e2000c101124 */
[----:B------:R-:W-:Y:S05]  /*4f40*/  BRA `(.L_x_3761) ;  /* 0x0000079000007947 */ /* 0x000fea0003800000 */
.L_x_3776:
[----:B------:R-:W-:Y:S01]  /*4f50*/  HADD2.F32 R0, -RZ, R4.H0_H0 ;  /* 0x20000004ff007230 */ /* 0x000fe20000004100 */
[----:B------:R-:W-:-:S04]  /*4f60*/  IMAD.MOV.U32 R19, RZ, RZ, R24 ;  /* 0x000000ffff137224 */ /* 0x000fc800078e0018 */
[----:B------:R-:W-:-:S05]  /*4f70*/  F2FP.BF16.PACK_AB R0, RZ, R0 ;  /* 0x00000000ff00723e */ /* 0x000fca00000010ff */
[----:B------:R0:W-:Y:S01]  /*4f80*/  STG.E.U16 [R2.64], R0 ;  /* 0x0000000002007986 */ /* 0x0001e2000c101524 */
[----:B------:R-:W-:Y:S05]  /*4f90*/  BRA `(.L_x_3761) ;  /* 0x0000074000007947 */ /* 0x000fea0003800000 */
.L_x_3773:
        /* <DEDUP_REMOVED lines=13> */
.L_x_3785:
        /* <DEDUP_REMOVED lines=17> */
.L_x_3788:
[----:B------:R-:W-:-:S04]  /*5180*/  LOP3.LUT R0, R7, 0x80000000, RZ, 0xc0, !PT ;  /* 0x8000000007007812 */ /* 0x000fc800078ec0ff */
[----:B------:R-:W-:-:S04]  /*5190*/  SHF.R.U32.HI R5, RZ, 0x18, R0 ;  /* 0x00000018ff057819 */ /* 0x000fc80000011600 */
[----:B------:R-:W-:-:S04]  /*51a0*/  LOP3.LUT R4, R4, R5, RZ, 0xfc, !PT ;  /* 0x0000000504047212 */ /* 0x000fc800078efcff */
[----:B------:R-:W-:Y:S02]  /*51b0*/  PRMT R0, R4, 0x7610, R0 ;  /* 0x0000761004007816 */ /* 0x000fe40000000000 */
.L_x_3787:
[----:B------:R-:W-:Y:S05]  /*51c0*/  BSYNC B0 ;  /* 0x0000000000007941 */ /* 0x000fea0003800000 */
.L_x_3786:
[----:B------:R0:W-:Y:S01]  /*51d0*/  STG.E.U8 [R2.64], R0 ;  /* 0x0000000002007986 */ /* 0x0001e2000c101124 */
[----:B------:R-:W-:Y:S01]  /*51e0*/  IMAD.MOV.U32 R19, RZ, RZ, R24 ;  /* 0x000000ffff137224 */ /* 0x000fe200078e0018 */
[----:B------:R-:W-:Y:S05]  /*51f0*/  BRA `(.L_x_3761) ;  /* 0x000004e000007947 */ /* 0x000fea0003800000 */
.L_x_3784:
        /* <DEDUP_REMOVED lines=17> */
.L_x_3791:
[----:B------:R-:W-:-:S04]  /*5310*/  LOP3.LUT R0, R7, 0x80000000, RZ, 0xc0, !PT ;  /* 0x8000000007007812 */ /* 0x000fc800078ec0ff */
[----:B------:R-:W-:-:S04]  /*5320*/  SHF.R.U32.HI R5, RZ, 0x18, R0 ;  /* 0x00000018ff057819 */ /* 0x000fc80000011600 */
[----:B------:R-:W-:-:S04]  /*5330*/  LOP3.LUT R4, R4, R5, RZ, 0xfc, !PT ;  /* 0x0000000504047212 */ /* 0x000fc800078efcff */
[----:B------:R-:W-:Y:S02]  /*5340*/  PRMT R0, R4, 0x7610, R0 ;  /* 0x0000761004007816 */ /* 0x000fe40000000000 */
.L_x_3790:
[----:B------:R-:W-:Y:S05]  /*5350*/  BSYNC B0 ;  /* 0x0000000000007941 */ /* 0x000fea0003800000 */
.L_x_3789:
[----:B------:R0:W-:Y:S01]  /*5360*/  STG.E.U8 [R2.64], R0 ;  /* 0x0000000002007986 */ /* 0x0001e2000c101124 */
[----:B------:R-:W-:Y:S01]  /*5370*/  IMAD.MOV.U32 R19, RZ, RZ, R24 ;  /* 0x000000ffff137224 */ /* 0x000fe200078e0018 */
[----:B------:R-:W-:Y:S05]  /*5380*/  BRA `(.L_x_3761) ;  /* 0x0000035000007947 */ /* 0x000fea0003800000 */
.L_x_3783:
        /* <DEDUP_REMOVED lines=23> */
.L_x_3766:
        /* <DEDUP_REMOVED lines=21> */
.L_x_3793:
[----:B------:R-:W-:Y:S01]  /*5650*/  HADD2.F32 R4, -RZ, R4.H0_H0 ;  /* 0x20000004ff047230 */ /* 0x000fe20000004100 */
[----:B------:R-:W-:-:S05]  /*5660*/  IMAD.MOV.U32 R19, RZ, RZ, R24 ;  /* 0x000000ffff137224 */ /* 0x000fca00078e0018 */
[----:B------:R-:W0:Y:S02]  /*5670*/  F2I.U64.TRUNC R4, R4 ;  /* 0x0000000400047311 */ /* 0x000e24000020d800 */
[----:B0-----:R0:W-:Y:S01]  /*5680*/  STG.E.64 [R2.64], R4 ;  /* 0x0000000402007986 */ /* 0x0011e2000c101b24 */
[----:B------:R-:W-:Y:S05]  /*5690*/  BRA `(.L_x_3761) ;  /* 0x0000004000007947 */ /* 0x000fea0003800000 */
.L_x_3792:
[----:B------:R-:W-:Y:S01]  /*56a0*/  HADD2.F32 R4, -RZ, R4.H0_H0 ;  /* 0x20000004ff047230 */ /* 0x000fe20000004100 */
[----:B------:R-:W-:-:S03]  /*56b0*/  IMAD.MOV.U32 R19, RZ, RZ, R24 ;  /* 0x000000ffff137224 */ /* 0x000fc600078e0018 */
[----:B------:R-:W0:Y:S02]  /*56c0*/  F2I.FTZ.U32.TRUNC.NTZ R5, R4 ;  /* 0x0000000400057305 */ /* 0x000e24000021f000 */
[----:B0-----:R0:W-:Y:S02]  /*56d0*/  STG.E [R2.64], R5 ;  /* 0x0000000502007986 */ /* 0x0011e4000c101924 */
.L_x_3761:
[----:B0-----:R-:W-:Y:S05]  /*56e0*/  BSYNC B6 ;  /* 0x0000000000067941 */ /* 0x001fea0003800000 */
.L_x_3760:
        /* <DEDUP_REMOVED lines=23> */
.L_x_3799:
[----:B------:R-:W-:-:S06]  /*5860*/  HADD2.F32 R5, -RZ, R25.H0_H0 ;  /* 0x20000019ff057230 */ /* 0x000fcc0000004100 */
[----:B------:R-:W0:Y:S02]  /*5870*/  F2I.S64.TRUNC R4, R5 ;  /* 0x0000000500047311 */ /* 0x000e24000020d900 */
[----:B0-----:R0:W-:Y:S01]  /*5880*/  STG.E.U8 [R2.64], R4 ;  /* 0x0000000402007986 */ /* 0x0011e2000c101124 */
[----:B------:R-:W-:Y:S05]  /*5890*/  BRA `(.L_x_3801) ;  /* 0x00000e4000007947 */ /* 0x000fea0003800000 */
.L_x_3798:
        /* <DEDUP_REMOVED lines=10> */
.L_x_3803:
[----:B------:R-:W-:-:S06]  /*5940*/  HADD2.F32 R25, -RZ, R25.H0_H0 ;  /* 0x20000019ff197230 */ /* 0x000fcc0000004100 */
[----:B------:R-:W0:Y:S02]  /*5950*/  F2I.FTZ.TRUNC.NTZ R25, R25 ;  /* 0x0000001900197305 */ /* 0x000e24000021f100 */
[----:B0-----:R0:W-:Y:S01]  /*5960*/  STG.E [R2.64], R25 ;  /* 0x0000001902007986 */ /* 0x0011e2000c101924 */
[----:B------:R-:W-:Y:S05]  /*5970*/  BRA `(.L_x_3801) ;  /* 0x00000d6000007947 */ /* 0x000fea0003800000 */
.L_x_3802:
[----:B------:R-:W-:-:S06]  /*5980*/  HADD2.F32 R25, -RZ, R25.H0_H0 ;  /* 0x20000019ff197230 */ /* 0x000fcc0000004100 */
[----:B------:R-:W0:Y:S02]  /*5990*/  F2I.FTZ.TRUNC.NTZ R25, R25 ;  /* 0x0000001900197305 */ /* 0x000e24000021f100 */
[----:B0-----:R0:W-:Y:S01]  /*59a0*/  STG.E.U16 [R2.64], R25 ;  /* 0x0000001902007986 */ /* 0x0011e2000c101524 */
[----:B------:R-:W-:Y:S05]  /*59b0*/  BRA `(.L_x_3801) ;  /* 0x00000d2000007947 */ /* 0x000fea0003800000 */
.L_x_3797:
        /* <DEDUP_REMOVED lines=9> */
.L_x_3805:
[----:B------:R0:W-:Y:S01]  /*5a50*/  STG.E.U16 [R2.64], R25 ;  /* 0x0000001902007986 */ /* 0x0001e2000c101524 */
[----:B------:R-:W-:Y:S05]  /*5a60*/  BRA `(.L_x_3801) ;  /* 0x00000c7000007947 */ /* 0x000fea0003800000 */
.L_x_3804:
        /* <DEDUP_REMOVED lines=10> */
.L_x_3807:
[----:B------:R-:W-:-:S05]  /*5b10*/  HADD2.F32 R0, -RZ, R25.H0_H0 ;  /* 0x20000019ff007230 */ /* 0x000fca0000004100 */
[----:B------:R-:W-:-:S04]  /*5b20*/  F2FP.PACK_AB R0, RZ, R0 ;  /* 0x00000000ff00723e */ /* 0x000fc800000000ff */
[----:B------:R-:W-:-:S05]  /*5b30*/  PRMT R0, R0, 0x5410, RZ ;  /* 0x0000541000007816 */ /* 0x000fca00000000ff */
[----:B------:R0:W-:Y:S01]  /*5b40*/  STG.E [R2.64], R0 ;  /* 0x0000000002007986 */ /* 0x0001e2000c101924 */
[----:B------:R-:W-:Y:S05]  /*5b50*/  BRA `(.L_x_3801) ;  /* 0x00000b8000007947 */ /* 0x000fea0003800000 */
.L_x_3806:
[----:B------:R-:W-:-:S05]  /*5b60*/  HADD2.F32 R4, -RZ, R25.H0_H0 ;  /* 0x20000019ff047230 */ /* 0x000fca0000004100 */
[----:B------:R-:W-:-:S06]  /*5b70*/  FMUL.FTZ R4, R4, 1 ;  /* 0x3f80000004047820 */ /* 0x000fcc0000410000 */
[----:B------:R-:W0:Y:S02]  /*5b80*/  F2F.F64.F32 R4, R4 ;  /* 0x0000000400047310 */ /* 0x000e240000201800 */
[----:B0-----:R0:W-:Y:S01]  /*5b90*/  STG.E.64 [R2.64], R4 ;  /* 0x0000000402007986 */ /* 0x0011e2000c101b24 */
[----:B------:R-:W-:Y:S05]  /*5ba0*/  BRA `(.L_x_3801) ;  /* 0x00000b3000007947 */ /* 0x000fea0003800000 */
.L_x_3796:
        /* <DEDUP_REMOVED lines=13> */
.L_x_3810:
[----:B------:R-:W-:Y:S01]  /*5c80*/  HADD2.F32 R25, -RZ, R25.H0_H0 ;  /* 0x20000019ff197230 */ /* 0x000fe20000004100 */
[----:B------:R-:W-:-:S04]  /*5c90*/  CS2R R6, SRZ ;  /* 0x0000000000067805 */ /* 0x000fc8000001ff00 */
[----:B------:R-:W-:-:S06]  /*5ca0*/  FMUL.FTZ R4, R25, 1 ;  /* 0x3f80000019047820 */ /* 0x000fcc0000410000 */
[----:B------:R-:W0:Y:S02]  /*5cb0*/  F2F.F64.F32 R4, R4 ;  /* 0x0000000400047310 */ /* 0x000e240000201800 */
[----:B0-----:R0:W-:Y:S01]  /*5cc0*/  STG.E.128 [R2.64], R4 ;  /* 0x0000000402007986 */ /* 0x0011e2000c101d24 */
[----:B------:R-:W-:Y:S05]  /*5cd0*/  BRA `(.L_x_3801) ;  /* 0x00000a0000007947 */ /* 0x000fea0003800000 */
.L_x_3809:
        /* <DEDUP_REMOVED lines=21> */
.L_x_3814:
[----:B------:R-:W-:Y:S05]  /*5e30*/  BSYNC B0 ;  /* 0x0000000000007941 */ /* 0x000fea0003800000 */
.L_x_3813:
[----:B------:R-:W-:-:S05]  /*5e40*/  LOP3.LUT R5, R0, R5, RZ, 0xfc, !PT ;  /* 0x0000000500057212 */ /* 0x000fca00078efcff */
[----:B------:R0:W-:Y:S01]  /*5e50*/  STG.E.U8 [R2.64], R5 ;  /* 0x0000000502007986 */ /* 0x0001e2000c101124 */
[----:B------:R-:W-:Y:S05]  /*5e60*/  BRA `(.L_x_3801) ;  /* 0x0000087000007947 */ /* 0x000fea0003800000 */
.L_x_3812:
        /* <DEDUP_REMOVED lines=13> */
.L_x_3816:
[----:B------:R-:W-:Y:S01]  /*5f40*/  IMAD.MOV.U32 R0, RZ, RZ, 0x7f ;  /* 0x0000007fff007424 */ /* 0x000fe200078e00ff */
[----:B------:R-:W-:-:S04]  /*5f50*/  ISETP.GT.U32.AND P0, PT, R4, 0x7f800000, PT ;  /* 0x7f8000000400780c */ /* 0x000fc80003f04070 */
[----:B------:R-:W-:-:S04]  /*5f60*/  SEL R0, R0, 0x7c, P0 ;  /* 0x0000007c00007807 */ /* 0x000fc80000000000 */
.L_x_3817:
[----:B------:R-:W-:Y:S05]  /*5f70*/  BSYNC B0 ;  /* 0x0000000000007941 */ /* 0x000fea0003800000 */
.L_x_3815:
[----:B------:R-:W-:-:S04]  /*5f80*/  LOP3.LUT R4, R25, 0x80000000, RZ, 0xc0, !PT ;  /* 0x8000000019047812 */ /* 0x000fc800078ec0ff */
[----:B------:R-:W-:-:S04]  /*5f90*/  SHF.R.U32.HI R5, RZ, 0x18, R4 ;  /* 0x00000018ff057819 */ /* 0x000fc80000011604 */
[----:B------:R-:W-:-:S05]  /*5fa0*/  LOP3.LUT R5, R0, R5, RZ, 0xfc, !PT ;  /* 0x0000000500057212 */ /* 0x000fca00078efcff */
[----:B------:R0:W-:Y:S01]  /*5fb0*/  STG.E.U8 [R2.64], R5 ;  /* 0x0000000502007986 */ /* 0x0001e2000c101124 */
[----:B------:R-:W-:Y:S05]  /*5fc0*/  BRA `(.L_x_3801) ;  /* 0x0000071000007947 */ /* 0x000fea0003800000 */
.L_x_3811:
[----:B------:R-:W-:-:S05]  /*5fd0*/  HADD2.F32 R0, -RZ, R25.H0_H0 ;  /* 0x20000019ff007230 */ /* 0x000fca0000004100 */
[----:B------:R-:W-:-:S05]  /*5fe0*/  F2FP.BF16.PACK_AB R0, RZ, R0 ;  /* 0x00000000ff00723e */ /* 0x000fca00000010ff */
[----:B------:R0:W-:Y:S01]  /*5ff0*/  STG.E.U16 [R2.64], R0 ;  /* 0x0000000002007986 */ /* 0x0001e2000c101524 */
[----:B------:R-:W-:Y:S05]  /*6000*/  BRA `(.L_x_3801) ;  /* 0x000006d000007947 */ /* 0x000fea0003800000 */
.L_x_3808:
        /* <DEDUP_REMOVED lines=12> */
.L_x_3820:
        /* <DEDUP_REMOVED lines=17> */
.L_x_3823:
[----:B------:R-:W-:-:S04]  /*61e0*/  LOP3.LUT R0, R25, 0x80000000, RZ, 0xc0, !PT ;  /* 0x8000000019007812 */ /* 0x000fc800078ec0ff */
[----:B------:R-:W-:-:S04]  /*61f0*/  SHF.R.U32.HI R5, RZ, 0x18, R0 ;  /* 0x00000018ff057819 */ /* 0x000fc80000011600 */
[----:B------:R-:W-:-:S04]  /*6200*/  LOP3.LUT R4, R4, R5, RZ, 0xfc, !PT ;  /* 0x0000000504047212 */ /* 0x000fc800078efcff */
[----:B------:R-:W-:Y:S02]  /*6210*/  PRMT R0, R4, 0x7610, R0 ;  /* 0x0000761004007816 */ /* 0x000fe40000000000 */
.L_x_3822:
[----:B------:R-:W-:Y:S05]  /*6220*/  BSYNC B0 ;  /* 0x0000000000007941 */ /* 0x000fea0003800000 */
.L_x_3821:
[----:B------:R0:W-:Y:S01]  /*6230*/  STG.E.U8 [R2.64], R0 ;  /* 0x0000000002007986 */ /* 0x0001e2000c101124 */
[----:B------:R-:W-:Y:S05]  /*6240*/  BRA `(.L_x_3801) ;  /* 0x0000049000007947 */ /* 0x000fea0003800000 */
.L_x_3819:
        /* <DEDUP_REMOVED lines=17> */
.L_x_3826:
[----:B------:R-:W-:-:S04]  /*6360*/  LOP3.LUT R0, R25, 0x80000000, RZ, 0xc0, !PT ;  /* 0x8000000019007812 */ /* 0x000fc800078ec0ff */
[----:B------:R-:W-:-:S04]  /*6370*/  SHF.R.U32.HI R5, RZ, 0x18, R0 ;  /* 0x00000018ff057819 */ /* 0x000fc80000011600 */
[----:B------:R-:W-:-:S04]  /*6380*/  LOP3.LUT R4, R4, R5, RZ, 0xfc, !PT ;  /* 0x0000000504047212 */ /* 0x000fc800078efcff */
[----:B------:R-:W-:Y:S02]  /*6390*/  PRMT R0, R4, 0x7610, R0 ;  /* 0x0000761004007816 */ /* 0x000fe40000000000 */
.L_x_3825:
[----:B------:R-:W-:Y:S05]  /*63a0*/  BSYNC B0 ;  /* 0x0000000000007941 */ /* 0x000fea0003800000 */
.L_x_3824:
[----:B------:R0:W-:Y:S01]  /*63b0*/  STG.E.U8 [R2.64], R0 ;  /* 0x0000000002007986 */ /* 0x0001e2000c101124 */
[----:B------:R-:W-:Y:S05]  /*63c0*/  BRA `(.L_x_3801) ;  /* 0x0000031000007947 */ /* 0x000fea0003800000 */
.L_x_3818:
        /* <DEDUP_REMOVED lines=22> */
.L_x_3800:
        /* <DEDUP_REMOVED lines=20> */
.L_x_3828:
[----:B------:R-:W-:-:S06]  /*6670*/  HADD2.F32 R4, -RZ, R25.H0_H0 ;  /* 0x20000019ff047230 */ /* 0x000fcc0000004100 */
[----:B------:R-:W0:Y:S02]  /*6680*/  F2I.U64.TRUNC R4, R4 ;  /* 0x0000000400047311 */ /* 0x000e24000020d800 */
[----:B0-----:R0:W-:Y:S01]  /*6690*/  STG.E.64 [R2.64], R4 ;  /* 0x0000000402007986 */ /* 0x0011e2000c101b24 */
[----:B------:R-:W-:Y:S05]  /*66a0*/  BRA `(.L_x_3801) ;  /* 0x0000003000007947 */ /* 0x000fea0003800000 */
.L_x_3827:
[----:B------:R-:W-:-:S06]  /*66b0*/  HADD2.F32 R25, -RZ, R25.H0_H0 ;  /* 0x20000019ff197230 */ /* 0x000fcc0000004100 */
[----:B------:R-:W0:Y:S02]  /*66c0*/  F2I.FTZ.U32.TRUNC.NTZ R25, R25 ;  /* 0x0000001900197305 */ /* 0x000e24000021f000 */
[----:B0-----:R0:W-:Y:S02]  /*66d0*/  STG.E [R2.64], R25 ;  /* 0x0000001902007986 */ /* 0x0011e4000c101924 */
.L_x_3801:
        /* <DEDUP_REMOVED lines=23> */
.L_x_3832:
[----:B------:R-:W-:-:S06]  /*6850*/  HADD2.F32 R5, -RZ, R22.H0_H0 ;  /* 0x20000016ff057230 */ /* 0x000fcc0000004100 */
[----:B------:R-:W0:Y:S02]  /*6860*/  F2I.S64.TRUNC R4, R5 ;  /* 0x0000000500047311 */ /* 0x000e24000020d900 */
[----:B0-----:R0:W-:Y:S01]  /*6870*/  STG.E.U8 [R2.64], R4 ;  /* 0x0000000402007986 */ /* 0x0011e2000c101124 */
[----:B------:R-:W-:Y:S05]  /*6880*/  BRA `(.L_x_3834) ;  /* 0x00000e4000007947 */ /* 0x000fea0003800000 */
.L_x_3831:
        /* <DEDUP_REMOVED lines=10> */
.L_x_3836:
[----:B------:R-:W-:-:S04]  /*6930*/  HADD2.F32 R22, -RZ, R22.H0_H0 ;  /* 0x20000016ff167230 */ /* 0x000fc80000004100 */
[----:B------:R-:W0:Y:S02]  /*6940*/  F2I.FTZ.TRUNC.NTZ R5, R22 ;  /* 0x0000001600057305 */ /* 0x000e24000021f100 */
[----:B0-----:R0:W-:Y:S01]  /*6950*/  STG.E [R2.64], R5 ;  /* 0x0000000502007986 */ /* 0x0011e2000c101924 */
[----:B------:R-:W-:Y:S05]  /*6960*/  BRA `(.L_x_3834) ;  /* 0x00000d6000007947 */ /* 0x000fea0003800000 */
.L_x_3835:
[----:B------:R-:W-:-:S04]  /*6970*/  HADD2.F32 R22, -RZ, R22.H0_H0 ;  /* 0x20000016ff167230 */ /* 0x000fc80000004100 */
[----:B------:R-:W0:Y:S02]  /*6980*/  F2I.FTZ.TRUNC.NTZ R5, R22 ;  /* 0x0000001600057305 */ /* 0x000e24000021f100 */
[----:B0-----:R0:W-:Y:S01]  /*6990*/  STG.E.U16 [R2.64], R5 ;  /* 0x0000000502007986 */ /* 0x0011e2000c101524 */
[----:B------:R-:W-:Y:S05]  /*69a0*/  BRA `(.L_x_3834) ;  /* 0x00000d2000007947 */ /* 0x000fea0003800000 */
.L_x_3830:
        /* <DEDUP_REMOVED lines=9> */
.L_x_3838:
[----:B------:R0:W-:Y:S01]  /*6a40*/  STG.E.U16 [R2.64], R22 ;  /* 0x0000001602007986 */ /* 0x0001e2000c101524 */
[----:B------:R-:W-:Y:S05]  /*6a50*/  BRA `(.L_x_3834) ;  /* 0x00000c7000007947 */ /* 0x000fea0003800000 */
.L_x_3837:
        /* <DEDUP_REMOVED lines=10> */
.L_x_3840:
[----:B------:R-:W-:-:S05]  /*6b00*/  HADD2.F32 R0, -RZ, R22.H0_H0 ;  /* 0x20000016ff007230 */ /* 0x000fca0000004100 */
[----:B------:R-:W-:-:S04]  /*6b10*/  F2FP.PACK_AB R0, RZ, R0 ;  /* 0x00000000ff00723e */ /* 0x000fc800000000ff */
[----:B------:R-:W-:-:S05]  /*6b20*/  PRMT R0, R0, 0x5410, RZ ;  /* 0x0000541000007816 */ /* 0x000fca00000000ff */
[----:B------:R0:W-:Y:S01]  /*6b30*/  STG.E [R2.64], R0 ;  /* 0x0000000002007986 */ /* 0x0001e2000c101924 */
[----:B------:R-:W-:Y:S05]  /*6b40*/  BRA `(.L_x_3834) ;  /* 0x00000b8000007947 */ /* 0x000fea0003800000 */
.L_x_3839:
[----:B------:R-:W-:-:S05]  /*6b50*/  HADD2.F32 R4, -RZ, R22.H0_H0 ;  /* 0x20000016ff047230 */ /* 0x000fca0000004100 */
[----:B------:R-:W-:-:S06]  /*6b60*/  FMUL.FTZ R4, R4, 1 ;  /* 0x3f80000004047820 */ /* 0x000fcc0000410000 */
[----:B------:R-:W0:Y:S02]  /*6b70*/  F2F.F64.F32 R4, R4 ;  /* 0x0000000400047310 */ /* 0x000e240000201800 */
[----:B0-----:R0:W-:Y:S01]  /*6b80*/  STG.E.64 [R2.64], R4 ;  /* 0x0000000402007986 */ /* 0x0011e2000c101b24 */
[----:B------:R-:W-:Y:S05]  /*6b90*/  BRA `(.L_x_3834) ;  /* 0x00000b3000007947 */ /* 0x000fea0003800000 */
.L_x_3829:
        /* <DEDUP_REMOVED lines=13> */
.L_x_3843:
[----:B------:R-:W-:Y:S01]  /*6c70*/  HADD2.F32 R22, -RZ, R22.H0_H0 ;  /* 0x20000016ff167230 */ /* 0x000fe20000004100 */
[----:B------:R-:W-:-:S04]  /*6c80*/  CS2R R6, SRZ ;  /* 0x0000000000067805 */ /* 0x000fc8000001ff00 */
[----:B------:R-:W-:-:S06]  /*6c90*/  FMUL.FTZ R4, R22, 1 ;  /* 0x3f80000016047820 */ /* 0x000fcc0000410000 */
[----:B------:R-:W0:Y:S02]  /*6ca0*/  F2F.F64.F32 R4, R4 ;  /* 0x0000000400047310 */ /* 0x000e240000201800 */
[----:B0-----:R0:W-:Y:S01]  /*6cb0*/  STG.E.128 [R2.64], R4 ;  /* 0x0000000402007986 */ /* 0x0011e2000c101d24 */
[----:B------:R-:W-:Y:S05]  /*6cc0*/  BRA `(.L_x_3834) ;  /* 0x00000a0000007947 */ /* 0x000fea0003800000 */
.L_x_3842:
        /* <DEDUP_REMOVED lines=21> */
.L_x_3847:
[----:B------:R-:W-:Y:S05]  /*6e20*/  BSYNC B0 ;  /* 0x0000000000007941 */ /* 0x000fea0003800000 */
.L_x_3846:
[----:B------:R-:W-:-:S05]  /*6e30*/  LOP3.LUT R5, R0, R5, RZ, 0xfc, !PT ;  /* 0x0000000500057212 */ /* 0x000fca00078efcff */
[----:B------:R0:W-:Y:S01]  /*6e40*/  STG.E.U8 [R2.64], R5 ;  /* 0x0000000502007986 */ /* 0x0001e2000c101124 */
[----:B------:R-:W-:Y:S05]  /*6e50*/  BRA `(.L_x_3834) ;  /* 0x0000087000007947 */ /* 0x000fea0003800000 */
.L_x_3845:
        /* <DEDUP_REMOVED lines=13> */
.L_x_3849:
[----:B------:R-:W-:Y:S01]  /*6f30*/  IMAD.MOV.U32 R0, RZ, RZ, 0x7f ;  /* 0x0000007fff007424 */ /* 0x000fe200078e00ff */
[----:B------:R-:W-:-:S04]  /*6f40*/  ISETP.GT.U32.AND P0, PT, R4, 0x7f800000, PT ;  /* 0x7f8000000400780c */ /* 0x000fc80003f04070 */
[----:B------:R-:W-:-:S04]  /*6f50*/  SEL R0, R0, 0x7c, P0 ;  /* 0x0000007c00007807 */ /* 0x000fc80000000000 */
.L_x_3850:
[----:B------:R-:W-:Y:S05]  /*6f60*/  BSYNC B0 ;  /* 0x0000000000007941 */ /* 0x000fea0003800000 */
.L_x_3848:
[----:B------:R-:W-:-:S04]  /*6f70*/  LOP3.LUT R4, R5, 0x80000000, RZ, 0xc0, !PT ;  /* 0x8000000005047812 */ /* 0x000fc800078ec0ff */
[----:B------:R-:W-:-:S04]  /*6f80*/  SHF.R.U32.HI R5, RZ, 0x18, R4 ;  /* 0x00000018ff057819 */ /* 0x000fc80000011604 */
[----:B------:R-:W-:-:S05]  /*6f90*/  LOP3.LUT R5, R0, R5, RZ, 0xfc, !PT ;  /* 0x0000000500057212 */ /* 0x000fca00078efcff */
[----:B------:R0:W-:Y:S01]  /*6fa0*/  STG.E.U8 [R2.64], R5 ;  /* 0x0000000502007986 */ /* 0x0001e2000c101124 */
[----:B------:R-:W-:Y:S05]  /*6fb0*/  BRA `(.L_x_3834) ;  /* 0x0000071000007947 */ /* 0x000fea0003800000 */
.L_x_3844:
[----:B------:R-:W-:-:S05]  /*6fc0*/  HADD2.F32 R0, -RZ, R22.H0_H0 ;  /* 0x20000016ff007230 */ /* 0x000fca0000004100 */
[----:B------:R-:W-:-:S05]  /*6fd0*/  F2FP.BF16.PACK_AB R0, RZ, R0 ;  /* 0x00000000ff00723e */ /* 0x000fca00000010ff */
[----:B------:R0:W-:Y:S01]  /*6fe0*/  STG.E.U16 [R2.64], R0 ;  /* 0x0000000002007986 */ /* 0x0001e2000c101524 */
[----:B------:R-:W-:Y:S05]  /*6ff0*/  BRA `(.L_x_3834) ;  /* 0x000006d000007947 */ /* 0x000fea0003800000 */
.L_x_3841:
        /* <DEDUP_REMOVED lines=12> */
.L_x_3853:
        /* <DEDUP_REMOVED lines=17> */
.L_x_3856:
[----:B------:R-:W-:-:S04]  /*71d0*/  LOP3.LUT R0, R7, 0x80000000, RZ, 0xc0, !PT ;  /* 0x8000000007007812 */ /* 0x000fc800078ec0ff */
[----:B------:R-:W-:-:S04]  /*71e0*/  SHF.R.U32.HI R5, RZ, 0x18, R0 ;  /* 0x00000018ff057819 */ /* 0x000fc80000011600 */
[----:B------:R-:W-:-:S04]  /*71f0*/  LOP3.LUT R4, R4, R5, RZ, 0xfc, !PT ;  /* 0x0000000504047212 */ /* 0x000fc800078efcff */
[----:B------:R-:W-:Y:S02]  /*7200*/  PRMT R0, R4, 0x7610, R0 ;  /* 0x0000761004007816 */ /* 0x000fe40000000000 */
.L_x_3855:
[----:B------:R-:W-:Y:S05]  /*7210*/  BSYNC B0 ;  /* 0x0000000000007941 */ /* 0x000fea0003800000 */
.L_x_3854:
[----:B------:R0:W-:Y:S01]  /*7220*/  STG.E.U8 [R2.64], R0 ;  /* 0x0000000002007986 */ /* 0x0001e2000c101124 */
[----:B------:R-:W-:Y:S05]  /*7230*/  BRA `(.L_x_3834) ;  /* 0x0000049000007947 */ /* 0x000fea0003800000 */
.L_x_3852:
        /* <DEDUP_REMOVED lines=17> */
.L_x_3859:
[----:B------:R-:W-:-:S04]  /*7350*/  LOP3.LUT R0, R7, 0x80000000, RZ, 0xc0, !PT ;  /* 0x8000000007007812 */ /* 0x000fc800078ec0ff */
[----:B------:R-:W-:-:S04]  /*7360*/  SHF.R.U32.HI R5, RZ, 0x18, R0 ;  /* 0x00000018ff057819 */ /* 0x000fc80000011600 */
[----:B------:R-:W-:-:S04]  /*7370*/  LOP3.LUT R4, R4, R5, RZ, 0xfc, !PT ;  /* 0x0000000504047212 */ /* 0x000fc800078efcff */
[----:B------:R-:W-:Y:S02]  /*7380*/  PRMT R0, R4, 0x7610, R0 ;  /* 0x0000761004007816 */ /* 0x000fe40000000000 */
.L_x_3858:
[----:B------:R-:W-:Y:S05]  /*7390*/  BSYNC B0 ;  /* 0x0000000000007941 */ /* 0x000fea0003800000 */
.L_x_3857:
[----:B------:R0:W-:Y:S01]  /*73a0*/  STG.E.U8 [R2.64], R0 ;  /* 0x0000000002007986 */ /* 0x0001e2000c101124 */
[----:B------:R-:W-:Y:S05]  /*73b0*/  BRA `(.L_x_3834) ;  /* 0x0000031000007947 */ /* 0x000fea0003800000 */
.L_x_3851:
        /* <DEDUP_REMOVED lines=22> */
.L_x_3833:
        /* <DEDUP_REMOVED lines=20> */
.L_x_3861:
[----:B------:R-:W-:-:S06]  /*7660*/  HADD2.F32 R4, -RZ, R22.H0_H0 ;  /* 0x20000016ff047230 */ /* 0x000fcc0000004100 */
[----:B------:R-:W0:Y:S02]  /*7670*/  F2I.U64.TRUNC R4, R4 ;  /* 0x0000000400047311 */ /* 0x000e24000020d800 */
[----:B0-----:R0:W-:Y:S01]  /*7680*/  STG.E.64 [R2.64], R4 ;  /* 0x0000000402007986 */ /* 0x0011e2000c101b24 */
[----:B------:R-:W-:Y:S05]  /*7690*/  BRA `(.L_x_3834) ;  /* 0x0000003000007947 */ /* 0x000fea0003800000 */
.L_x_3860:
[----:B------:R-:W-:-:S04]  /*76a0*/  HADD2.F32 R22, -RZ, R22.H0_H0 ;  /* 0x20000016ff167230 */ /* 0x000fc80000004100 */
[----:B------:R-:W0:Y:S02]  /*76b0*/  F2I.FTZ.U32.TRUNC.NTZ R5, R22 ;  /* 0x0000001600057305 */ /* 0x000e24000021f000 */
[----:B0-----:R0:W-:Y:S02]  /*76c0*/  STG.E [R2.64], R5 ;  /* 0x0000000502007986 */ /* 0x0011e4000c101924 */
.L_x_3834:
[----:B------:R-:W-:Y:S02]  /*76d0*/  IADD3 R19, R19, 0x80, RZ ;  /* 0x0000008013137810 */ /* 0x000fe40007ffe0ff */
.L_x_3795:
[----:B------:R-:W-:Y:S05]  /*76e0*/  BSYNC B6 ;  /* 0x0000000000067941 */ /* 0x000fea0003800000 */
.L_x_3794:
        /* <DEDUP_REMOVED lines=21> */
.L_x_3865:
[----:B------:R-:W-:-:S06]  /*7840*/  HADD2.F32 R5, -RZ, R23.H0_H0 ;  /* 0x20000017ff057230 */ /* 0x000fcc0000004100 */
[----:B------:R-:W0:Y:S02]  /*7850*/  F2I.S64.TRUNC R4, R5 ;  /* 0x0000000500047311 */ /* 0x000e24000020d900 */
[----:B0-----:R-:W-:Y:S01]  /*7860*/  STG.E.U8 [R2.64], R4 ;  /* 0x0000000402007986 */ /* 0x001fe2000c101124 */
[----:B------:R-:W-:Y:S05]  /*7870*/  EXIT ;  /* 0x000000000000794d */ /* 0x000fea0003800000 */
.L_x_3864:
        /* <DEDUP_REMOVED lines=10> */
.L_x_3868:
[----:B------:R-:W-:-:S06]  /*7920*/  HADD2.F32 R23, -RZ, R23.H0_H0 ;  /* 0x20000017ff177230 */ /* 0x000fcc0000004100 */
[----:B------:R-:W0:Y:S02]  /*7930*/  F2I.FTZ.TRUNC.NTZ R23, R23 ;  /* 0x0000001700177305 */ /* 0x000e24000021f100 */
[----:B0-----:R-:W-:Y:S01]  /*7940*/  STG.E [R2.64], R23 ;  /* 0x0000001702007986 */ /* 0x001fe2000c101924 */
[----:B------:R-:W-:Y:S05]  /*7950*/  EXIT ;  /* 0x000000000000794d */ /* 0x000fea0003800000 */
.L_x_3867:
[----:B------:R-:W-:-:S06]  /*7960*/  HADD2.F32 R23, -RZ, R23.H0_H0 ;  /* 0x20000017ff177230 */ /* 0x000fcc0000004100 */
[----:B------:R-:W0:Y:S02]  /*7970*/  F2I.FTZ.TRUNC.NTZ R23, R23 ;  /* 0x0000001700177305 */ /* 0x000e24000021f100 */
[----:B0-----:R-:W-:Y:S01]  /*7980*/  STG.E.U16 [R2.64], R23 ;  /* 0x0000001702007986 */ /* 0x001fe2000c101524 */
[----:B------:R-:W-:Y:S05]  /*7990*/  EXIT ;  /* 0x000000000000794d */ /* 0x000fea0003800000 */
.L_x_3863:
        /* <DEDUP_REMOVED lines=9> */
.L_x_3870:
[----:B------:R-:W-:Y:S01]  /*7a30*/  STG.E.U16 [R2.64], R23 ;  /* 0x0000001702007986 */ /* 0x000fe2000c101524 */
[----:B------:R-:W-:Y:S05]  /*7a40*/  EXIT ;  /* 0x000000000000794d */ /* 0x000fea0003800000 */
.L_x_3869:
        /* <DEDUP_REMOVED lines=10> */
.L_x_3872:
[----:B------:R-:W-:-:S05]  /*7af0*/  HADD2.F32 R0, -RZ, R23.H0_H0 ;  /* 0x20000017ff007230 */ /* 0x000fca0000004100 */
[----:B------:R-:W-:-:S04]  /*7b00*/  F2FP.PACK_AB R0, RZ, R0 ;  /* 0x00000000ff00723e */ /* 0x000fc800000000ff */
[----:B------:R-:W-:-:S05]  /*7b10*/  PRMT R0, R0, 0x5410, RZ ;  /* 0x0000541000007816 */ /* 0x000fca00000000ff */
[----:B------:R-:W-:Y:S01]  /*7b20*/  STG.E [R2.64], R0 ;  /* 0x0000000002007986 */ /* 0x000fe2000c101924 */
[----:B------:R-:W-:Y:S05]  /*7b30*/  EXIT ;  /* 0x000000000000794d */ /* 0x000fea0003800000 */
.L_x_3871:
[----:B------:R-:W-:-:S05]  /*7b40*/  HADD2.F32 R4, -RZ, R23.H0_H0 ;  /* 0x20000017ff047230 */ /* 0x000fca0000004100 */
[----:B------:R-:W-:-:S06]  /*7b50*/  FMUL.FTZ R4, R4, 1 ;  /* 0x3f80000004047820 */ /* 0x000fcc0000410000 */
[----:B------:R-:W0:Y:S02]  /*7b60*/  F2F.F64.F32 R4, R4 ;  /* 0x0000000400047310 */ /* 0x000e240000201800 */
[----:B0-----:R-:W-:Y:S01]  /*7b70*/  STG.E.64 [R2.64], R4 ;  /* 0x0000000402007986 */ /* 0x001fe2000c101b24 */
[----:B------:R-:W-:Y:S05]  /*7b80*/  EXIT ;  /* 0x000000000000794d */ /* 0x000fea0003800000 */
.L_x_3862:
        /* <DEDUP_REMOVED lines=13> */
.L_x_3875:
[----:B------:R-:W-:Y:S01]  /*7c60*/  HADD2.F32 R23, -RZ, R23.H0_H0 ;  /* 0x20000017ff177230 */ /* 0x000fe20000004100 */
[----:B------:R-:W-:-:S04]  /*7c70*/  CS2R R6, SRZ ;  /* 0x0000000000067805 */ /* 0x000fc8000001ff00 */
[----:B------:R-:W-:-:S06]  /*7c80*/  FMUL.FTZ R4, R23, 1 ;  /* 0x3f80000017047820 */ /* 0x000fcc0000410000 */
[----:B------:R-:W0:Y:S02]  /*7c90*/  F2F.F64.F32 R4, R4 ;  /* 0x0000000400047310 */ /* 0x000e240000201800 */
[----:B0-----:R-:W-:Y:S01]  /*7ca0*/  STG.E.128 [R2.64], R4 ;  /* 0x0000000402007986 */ /* 0x001fe2000c101d24 */
[----:B------:R-:W-:Y:S05]  /*7cb0*/  EXIT ;  /* 0x000000000000794d */ /* 0x000fea0003800000 */
.L_x_3874:
        /* <DEDUP_REMOVED lines=21> */
.L_x_3879:
[----:B------:R-:W-:Y:S05]  /*7e10*/  BSYNC B0 ;  /* 0x0000000000007941 */ /* 0x000fea0003800000 */
.L_x_3878:
[----:B------:R-:W-:-:S05]  /*7e20*/  LOP3.LUT R5, R0, R5, RZ, 0xfc, !PT ;  /* 0x0000000500057212 */ /* 0x000fca00078efcff */
[----:B------:R-:W-:Y:S01]  /*7e30*/  STG.E.U8 [R2.64], R5 ;  /* 0x0000000502007986 */ /* 0x000fe2000c101124 */
[----:B------:R-:W-:Y:S05]  /*7e40*/  EXIT ;  /* 0x000000000000794d */ /* 0x000fea0003800000 */
.L_x_3877:
        /* <DEDUP_REMOVED lines=13> */
.L_x_3881:
[----:B------:R-:W-:Y:S01]  /*7f20*/  IMAD.MOV.U32 R0, RZ, RZ, 0x7f ;  /* 0x0000007fff007424 */ /* 0x000fe200078e00ff */
[----:B------:R-:W-:-:S04]  /*7f30*/  ISETP.GT.U32.AND P0, PT, R4, 0x7f800000, PT ;  /* 0x7f8000000400780c */ /* 0x000fc80003f04070 */
[----:B------:R-:W-:-:S04]  /*7f40*/  SEL R0, R0, 0x7c, P0 ;  /* 0x0000007c00007807 */ /* 0x000fc80000000000 */
.L_x_3882:
[----:B------:R-:W-:Y:S05]  /*7f50*/  BSYNC B0 ;  /* 0x0000000000007941 */ /* 0x000fea0003800000 */
.L_x_3880:
[----:B------:R-:W-:-:S04]  /*7f60*/  LOP3.LUT R4, R23, 0x80000000, RZ, 0xc0, !PT ;  /* 0x8000000017047812 */ /* 0x000fc800078ec0ff */
[----:B------:R-:W-:-:S04]  /*7f70*/  SHF.R.U32.HI R5, RZ, 0x18, R4 ;  /* 0x00000018ff057819 */ /* 0x000fc80000011604 */
[----:B------:R-:W-:-:S05]  /*7f80*/  LOP3.LUT R5, R0, R5, RZ, 0xfc, !PT ;  /* 0x0000000500057212 */ /* 0x000fca00078efcff */
[----:B------:R-:W-:Y:S01]  /*7f90*/  STG.E.U8 [R2.64], R5 ;  /* 0x0000000502007986 */ /* 0x000fe2000c101124 */
[----:B------:R-:W-:Y:S05]  /*7fa0*/  EXIT ;  /* 0x000000000000794d */ /* 0x000fea0003800000 */
.L_x_3876:
[----:B------:R-:W-:-:S05]  /*7fb0*/  HADD2.F32 R0, -RZ, R23.H0_H0 ;  /* 0x20000017ff007230 */ /* 0x000fca0000004100 */
[----:B------:R-:W-:-:S05]  /*7fc0*/  F2FP.BF16.PACK_AB R0, RZ, R0 ;  /* 0x00000000ff00723e */ /* 0x000fca00000010ff */
[----:B------:R-:W-:Y:S01]  /*7fd0*/  STG.E.U16 [R2.64], R0 ;  /* 0x0000000002007986 */ /* 0x000fe2000c101524 */
[----:B------:R-:W-:Y:S05]  /*7fe0*/  EXIT ;  /* 0x000000000000794d */ /* 0x000fea0003800000 */
.L_x_3873:
        /* <DEDUP_REMOVED lines=12> */
.L_x_3885:
        /* <DEDUP_REMOVED lines=17> */
.L_x_3888:
[----:B------:R-:W-:-:S04]  /*81c0*/  LOP3.LUT R0, R23, 0x80000000, RZ, 0xc0, !PT ;  /* 0x8000000017007812 */ /* 0x000fc800078ec0ff */
[----:B------:R-:W-:-:S04]  /*81d0*/  SHF.R.U32.HI R5, RZ, 0x18, R0 ;  /* 0x00000018ff057819 */ /* 0x000fc80000011600 */
[----:B------:R-:W-:-:S04]  /*81e0*/  LOP3.LUT R4, R4, R5, RZ, 0xfc, !PT ;  /* 0x0000000504047212 */ /* 0x000fc800078efcff */
[----:B------:R-:W-:Y:S02]  /*81f0*/  PRMT R0, R4, 0x7610, R0 ;  /* 0x0000761004007816 */ /* 0x000fe40000000000 */
.L_x_3887:
[----:B------:R-:W-:Y:S05]  /*8200*/  BSYNC B0 ;  /* 0x0000000000007941 */ /* 0x000fea0003800000 */
.L_x_3886:
[----:B------:R-:W-:Y:S01]  /*8210*/  STG.E.U8 [R2.64], R0 ;  /* 0x0000000002007986 */ /* 0x000fe2000c101124 */
[----:B------:R-:W-:Y:S05]  /*8220*/  EXIT ;  /* 0x000000000000794d */ /* 0x000fea0003800000 */
.L_x_3884:
        /* <DEDUP_REMOVED lines=17> */
.L_x_3891:
[----:B------:R-:W-:-:S04]  /*8340*/  LOP3.LUT R0, R23, 0x80000000, RZ, 0xc0, !PT ;  /* 0x8000000017007812 */ /* 0x000fc800078ec0ff */
[----:B------:R-:W-:-:S04]  /*8350*/  SHF.R.U32.HI R5, RZ, 0x18, R0 ;  /* 0x00000018ff057819 */ /* 0x000fc80000011600 */
[----:B------:R-:W-:-:S04]  /*8360*/  LOP3.LUT R4, R4, R5, RZ, 0xfc, !PT ;  /* 0x0000000504047212 */ /* 0x000fc800078efcff */
[----:B------:R-:W-:Y:S02]  /*8370*/  PRMT R0, R4, 0x7610, R0 ;  /* 0x0000761004007816 */ /* 0x000fe40000000000 */
.L_x_3890:
[----:B------:R-:W-:Y:S05]  /*8380*/  BSYNC B0 ;  /* 0x0000000000007941 */ /* 0x000fea0003800000 */
.L_x_3889:
[----:B------:R-:W-:Y:S01]  /*8390*/  STG.E.U8 [R2.64], R0 ;  /* 0x0000000002007986 */ /* 0x000fe2000c101124 */
[----:B------:R-:W-:Y:S05]  /*83a0*/  EXIT ;  /* 0x000000000000794d */ /* 0x000fea0003800000 */
.L_x_3883:
        /* <DEDUP_REMOVED lines=22> */
.L_x_3866:
        /* <DEDUP_REMOVED lines=20> */
.L_x_3893:
[----:B------:R-:W-:-:S06]  /*8650*/  HADD2.F32 R4, -RZ, R23.H0_H0 ;  /* 0x20000017ff047230 */ /* 0x000fcc0000004100 */
[----:B------:R-:W0:Y:S02]  /*8660*/  F2I.U64.TRUNC R4, R4 ;  /* 0x0000000400047311 */ /* 0x000e24000020d800 */
[----:B0-----:R-:W-:Y:S01]  /*8670*/  STG.E.64 [R2.64], R4 ;  /* 0x0000000402007986 */ /* 0x001fe2000c101b24 */
[----:B------:R-:W-:Y:S05]  /*8680*/  EXIT ;  /* 0x000000000000794d */ /* 0x000fea0003800000 */
.L_x_3892:
[----:B------:R-:W-:-:S06]  /*8690*/  HADD2.F32 R23, -RZ, R23.H0_H0 ;  /* 0x20000017ff177230 */ /* 0x000fcc0000004100 */
[----:B------:R-:W0:Y:S02]  /*86a0*/  F2I.FTZ.U32.TRUNC.NTZ R23, R23 ;  /* 0x0000001700177305 */ /* 0x000e24000021f000 */
[----:B0-----:R-:W-:Y:S01]  /*86b0*/  STG.E [R2.64], R23 ;  /* 0x0000001702007986 */ /* 0x001fe2000c101924 */
[----:B------:R-:W-:Y:S05]  /*86c0*/  EXIT ;  /* 0x000000000000794d */ /* 0x000fea0003800000 */
.L_x_3894:
        /* <DEDUP_REMOVED lines=11> */
.L_x_17751:


//--------------------- .text._ZN2at6native18elementwise_kernelILi128ELi4EZNS0_22gpu_kernel_impl_nocastINS0_13AUnaryFunctorIN3c104HalfES5_S5_NS0_15binary_internal10DivFunctorIS5_EEEEEEvRNS_18TensorIteratorBaseERKT_EUliE_EEviT1_ --------------------------
	.section	.text._ZN2at6native18elementwise_kernelILi128ELi4EZNS0_22gpu_kernel_impl_nocastINS0_13AUnaryFunctorIN3c104HalfES5_S5_NS0_15binary_internal10DivFunctorIS5_EEEEEEvRNS_18TensorIteratorBaseERKT_EUliE_EEviT1_,"ax",@progbits
	.sectioninfo	@"SHI_REGISTERS=12"
	.align	128
        .global         _ZN2at6native18elementwise_kernelILi128ELi4EZNS0_22gpu_kernel_impl_nocastINS0_13AUnaryFunctorIN3c104HalfES5_S5_NS0_15binary_internal10DivFunctorIS5_EEEEEEvRNS_18TensorIteratorBaseERKT_EUliE_EEviT1_
        .type           _ZN2at6native18elementwise_kernelILi128ELi4EZNS0_22gpu_kernel_impl_nocastINS0_13AUnaryFunctorIN3c104HalfES5_S5_NS0_15binary_internal10DivFunctorIS5_EEEEEEvRNS_18TensorIteratorBaseERKT_EUliE_EEviT1_,@function
        .size           _ZN2at6native18elementwise_kernelILi128ELi4EZNS0_22gpu_kernel_impl_nocastINS0_13AUnaryFunctorIN3c104HalfES5_S5_NS0_15binary_internal10DivFunctorIS5_EEEEEEvRNS_18TensorIteratorBaseERKT_EUliE_EEviT1_,(.L_x_17752 - _ZN2at6native18elementwise_kernelILi128ELi4EZNS0_22gpu_kernel_impl_nocastINS0_13AUnaryFunctorIN3c104HalfES5_S5_NS0_15binary_internal10DivFunctorIS5_EEEEEEvRNS_18TensorIteratorBaseERKT_EUliE_EEviT1_)
        .other          _ZN2at6native18elementwise_kernelILi128ELi4EZNS0_22gpu_kernel_impl_nocastINS0_13AUnaryFunctorIN3c104HalfES5_S5_NS0_15binary_internal10DivFunctorIS5_EEEEEEvRNS_18TensorIteratorBaseERKT_EUliE_EEviT1_,@"STO_CUDA_ENTRY STV_DEFAULT"
_ZN2at6native18elementwise_kernelILi128ELi4EZNS0_22gpu_kernel_impl_nocastINS0_13AUnaryFunctorIN3c104HalfES5_S5_NS0_15binary_internal10DivFunctorIS5_EEEEEEvRNS_18TensorIteratorBaseERKT_EUliE_EEviT1_:
.text._ZN2at6native18elementwise_kernelILi128ELi4EZNS0_22gpu_kernel_impl_nocastINS0_13AUnaryFunctorIN3c104HalfES5_S5_NS0_15binary_internal10DivFunctorIS5_EEEEEEvRNS_18TensorIteratorBaseERKT_EUliE_EEviT1_:
        /* <DEDUP_REMOVED lines=235> */
.L_x_3897:
[----:B------:R-:W-:-:S04]  /*0eb0*/  IADD3 R4, P0, R3, c[0x0][0x368], RZ ;  /* 0x0000da0003047a10 */ /* 0x000fc80007f1e0ff */
[----:B------:R-:W-:-:S05]  /*0ec0*/  IADD3.X R5, RZ, c[0x0][0x36c], RZ, P0, !PT ;  /* 0x0000db00ff057a10 */ /* 0x000fca00007fe4ff */
[----:B------:R-:W2:Y:S01]  /*0ed0*/  LDG.E.U16 R4, [R4.64] ;  /* 0x0000000404047981 */ /* 0x000ea2000c1e1500 */
[----:B------:R-:W0:Y:S01]  /*0ee0*/  LDC.U16 R3, c[0x0][0x372] ;  /* 0x0000dc80ff037b82 */ /* 0x000e220000000400 */
[----:B------:R-:W-:Y:S02]  /*0ef0*/  IADD3 R2, P0, R2, c[0x0][0x360], RZ ;  /* 0x0000d80002027a10 */ /* 0x000fe40007f1e0ff */
[----:B------:R-:W-:Y:S01]  /*0f00*/  IADD3 R0, R0, 0x80, RZ ;  /* 0x0000008000007810 */ /* 0x000fe20007ffe0ff */
[----:B0-----:R-:W-:Y:S02]  /*0f10*/  HADD2.F32 R3, -RZ, R3.H0_H0 ;  /* 0x20000003ff037230 */ /* 0x001fe40000004100 */
[----:B--2---:R-:W-:-:S06]  /*0f20*/  HADD2.F32 R6, -RZ, R4.H0_H0 ;  /* 0x20000004ff067230 */ /* 0x004fcc0000004100 */
[----:B------:R-:W0:Y:S02]  /*0f30*/  MUFU.RCP R6, R6 ;  /* 0x0000000600067308 */ /* 0x000e240000001000 */
[----:B0-----:R-:W-:-:S05]  /*0f40*/  FMUL.FTZ R3, R3, R6 ;  /* 0x0000000603037220 */ /* 0x001fca0000410000 */
[----:B------:R-:W-:Y:S02]  /*0f50*/  F2FP.PACK_AB R5, RZ, R3 ;  /* 0x00000003ff05723e */ /* 0x000fe400000000ff */
[----:B------:R-:W-:-:S05]  /*0f60*/  IADD3.X R3, RZ, c[0x0][0x364], RZ, P0, !PT ;  /* 0x0000d900ff037a10 */ /* 0x000fca00007fe4ff */
[----:B------:R0:W-:Y:S02]  /*0f70*/  STG.E.U16 [R2.64], R5 ;  /* 0x0000000502007986 */ /* 0x0001e4000c101504 */
.L_x_3896:
[----:B------:R-:W-:Y:S05]  /*0f80*/  BSYNC B0 ;  /* 0x0000000000007941 */ /* 0x000fea0003800000 */
.L_x_3895:
        /* <DEDUP_REMOVED lines=230> */
.L_x_3900:
[----:B------:R-:W-:-:S04]  /*1df0*/  IADD3 R4, P0, R3, c[0x0][0x368], RZ ;  /* 0x0000da0003047a10 */ /* 0x000fc80007f1e0ff */
[----:B------:R-:W-:-:S05]  /*1e00*/  IADD3.X R5, RZ, c[0x0][0x36c], RZ, P0, !PT ;  /* 0x0000db00ff057a10 */ /* 0x000fca00007fe4ff */
[----:B------:R-:W2:Y:S01]  /*1e10*/  LDG.E.U16 R4, [R4.64] ;  /* 0x0000000404047981 */ /* 0x000ea2000c1e1500 */
[----:B------:R-:W0:Y:S01]  /*1e20*/  LDC.U16 R7, c[0x0][0x372] ;  /* 0x0000dc80ff077b82 */ /* 0x000e220000000400 */
[----:B------:R-:W-:Y:S02]  /*1e30*/  IADD3 R2, P0, R2, c[0x0][0x360], RZ ;  /* 0x0000d80002027a10 */ /* 0x000fe40007f1e0ff */
[----:B------:R-:W-:Y:S01]  /*1e40*/  IADD3 R0, R0, 0x80, RZ ;  /* 0x0000008000007810 */ /* 0x000fe20007ffe0ff */
[----:B0-----:R-:W-:Y:S02]  /*1e50*/  HADD2.F32 R8, -RZ, R7.H0_H0 ;  /* 0x20000007ff087230 */ /* 0x001fe40000004100 */
[----:B--2---:R-:W-:-:S04]  /*1e60*/  HADD2.F32 R6, -RZ, R4.H0_H0 ;  /* 0x20000004ff067230 */ /* 0x004fc80000004100 */
[----:B------:R-:W0:Y:S02]  /*1e70*/  MUFU.RCP R3, R6 ;  /* 0x0000000600037308 */ /* 0x000e240000001000 */
        /* <DEDUP_REMOVED lines=233> */
.L_x_3901:
        /* <DEDUP_REMOVED lines=11> */
[----:B------:R-:W-:-:S05]  /*2dc0*/  IADD3.X R3, RZ, c[0x0][0x364], RZ, P0, !PT ;  /* 0x0000d900ff037a10 */ /* 0x000fca00007fe4ff */
[----:B------:R0:W-:Y:S02]  /*2dd0*/  STG.E.U16 [R2.64], R5 ;  /* 0x0000000502007986 */ /* 0x0001e4000c101504 */
.L_x_3899:
[----:B------:R-:W-:Y:S05]  /*2de0*/  BSYNC B0 ;  /* 0x0000000000007941 */ /* 0x000fea0003800000 */
.L_x_3898:
        /* <DEDUP_REMOVED lines=229> */
.L_x_3902:
[----:B------:R-:W-:-:S04]  /*3c40*/  IADD3 R4, P0, R3, c[0x0][0x368], RZ ;  /* 0x0000da0003047a10 */ /* 0x000fc80007f1e0ff */
[----:B------:R-:W-:-:S05]  /*3c50*/  IADD3.X R5, RZ, c[0x0][0x36c], RZ, P0, !PT ;  /* 0x0000db00ff057a10 */ /* 0x000fca00007fe4ff */
[----:B------:R-:W2:Y:S01]  /*3c60*/  LDG.E.U16 R4, [R4.64] ;  /* 0x0000000404047981 */ /* 0x000ea2000c1e1500 */
[----:B------:R-:W0:Y:S01]  /*3c70*/  LDC.U16 R3, c[0x0][0x372] ;  /* 0x0000dc80ff037b82 */ /* 0x000e220000000400 */
[----:B------:R-:W-:Y:S01]  /*3c80*/  IADD3 R2, P0, R2, c[0x0][0x360], RZ ;  /* 0x0000d80002027a10 */ /* 0x000fe20007f1e0ff */
[----:B0-----:R-:W-:Y:S02]  /*3c90*/  HADD2.F32 R3, -RZ, R3.H0_H0 ;  /* 0x20000003ff037230 */ /* 0x001fe40000004100 */
[----:B--2---:R-:W-:-:S06]  /*3ca0*/  HADD2.F32 R0, -RZ, R4.H0_H0 ;  /* 0x20000004ff007230 */ /* 0x004fcc0000004100 */
[----:B------:R-:W0:Y:S02]  /*3cb0*/  MUFU.RCP R0, R0 ;  /* 0x0000000000007308 */ /* 0x000e240000001000 */
[----:B0-----:R-:W-:-:S05]  /*3cc0*/  FMUL.FTZ R3, R3, R0 ;  /* 0x0000000003037220 */ /* 0x001fca0000410000 */
[----:B------:R-:W-:Y:S02]  /*3cd0*/  F2FP.PACK_AB R5, RZ, R3 ;  /* 0x00000003ff05723e */ /* 0x000fe400000000ff */
[----:B------:R-:W-:-:S05]  /*3ce0*/  IADD3.X R3, RZ, c[0x0][0x364], RZ, P0, !PT ;  /* 0x0000d900ff037a10 */ /* 0x000fca00007fe4ff */
[----:B------:R-:W-:Y:S01]  /*3cf0*/  STG.E.U16 [R2.64], R5 ;  /* 0x0000000502007986 */ /* 0x000fe2000c101504 */
[----:B------:R-:W-:Y:S05]  /*3d00*/  EXIT ;  /* 0x000000000000794d */ /* 0x000fea0003800000 */
.L_x_3903:
        /* <DEDUP_REMOVED lines=15> */
.L_x_17752:


//--------------------- .text._ZN2at6native27unrolled_elementwise_kernelINS0_13AUnaryFunctorIN3c104HalfES4_S4_NS0_15binary_internal10DivFunctorIS4_EEEESt5arrayIPcLm2EELi4E23TrivialOffsetCalculatorILi1EjESD_NS0_6memory15LoadWithoutCastENSE_16StoreWithoutCastEEEviT_T0_T2_T3_T4_T5_ --------------------------
	.section	.text._ZN2at6native27unrolled_elementwise_kernelINS0_13AUnaryFunctorIN3c104HalfES4_S4_NS0_15binary_internal10DivFunctorIS4_EEEESt5arrayIPcLm2EELi4E23TrivialOffsetCalculatorILi1EjESD_NS0_6memory15LoadWithoutCastENSE_16StoreWithoutCastEEEviT_T0_T2_T3_T4_T5_,"ax",@progbits
	.sectioninfo	@"SHI_REGISTERS=19"
	.align	128
        .global         _ZN2at6native27unrolled_elementwise_kernelINS0_13AUnaryFunctorIN3c104HalfES4_S4_NS0_15binary_internal10DivFunctorIS4_EEEESt5arrayIPcLm2EELi4E23TrivialOffsetCalculatorILi1EjESD_NS0_6memory15LoadWithoutCastENSE_16StoreWithoutCastEEEviT_T0_T2_T3_T4_T5_
        .type           _ZN2at6native27unrolled_elementwise_kernelINS0_13AUnaryFunctorIN3c104HalfES4_S4_NS0_15binary_internal10DivFunctorIS4_EEEESt5arrayIPcLm2EELi4E23TrivialOffsetCalculatorILi1EjESD_NS0_6memory15LoadWithoutCastENSE_16StoreWithoutCastEEEviT_T0_T2_T3_T4_T5_,@function
        .size           _ZN2at6native27unrolled_elementwise_kernelINS0_13AUnaryFunctorIN3c104HalfES4_S4_NS0_15binary_internal10DivFunctorIS4_EEEESt5arrayIPcLm2EELi4E23TrivialOffsetCalculatorILi1EjESD_NS0_6memory15LoadWithoutCastENSE_16StoreWithoutCastEEEviT_T0_T2_T3_T4_T5_,(.L_x_17753 - _ZN2at6native27unrolled_elementwise_kernelINS0_13AUnaryFunctorIN3c104HalfES4_S4_NS0_15binary_internal10DivFunctorIS4_EEEESt5arrayIPcLm2EELi4E23TrivialOffsetCalculatorILi1EjESD_NS0_6memory15LoadWithoutCastENSE_16StoreWithoutCastEEEviT_T0_T2_T3_T4_T5_)
        .other          _ZN2at6native27unrolled_elementwise_kernelINS0_13AUnaryFunctorIN3c104HalfES4_S4_NS0_15binary_internal10DivFunctorIS4_EEEESt5arrayIPcLm2EELi4E23TrivialOffsetCalculatorILi1EjESD_NS0_6memory15LoadWithoutCastENSE_16StoreWithoutCastEEEviT_T0_T2_T3_T4_T5_,@"STO_CUDA_ENTRY STV_DEFAULT"
_ZN2at6native27unrolled_elementwise_kernelINS0_13AUnaryFunctorIN3c104HalfES4_S4_NS0_15binary_internal10DivFunctorIS4_EEEESt5arrayIPcLm2EELi4E23TrivialOffsetCalculatorILi1EjESD_NS0_6memory15LoadWithoutCastENSE_16StoreWithoutCastEEEviT_T0_T2_T3_T4_T5_:
.text._ZN2at6native27unrolled_elementwise_kernelINS0_13AUnaryFunctorIN3c104HalfES4_S4_NS0_15binary_internal10DivFunctorIS4_EEEESt5arrayIPcLm2EELi4E23TrivialOffsetCalculatorILi1EjESD_NS0_6memory15LoadWithoutCastENSE_16StoreWithoutCastEEEviT_T0_T2_T3_T4_T5_:
        /* <DEDUP_REMOVED lines=16> */
[----:B------:R-:W-:Y:S01]  /*0100*/  @!P1 IADD3 R7, R7, 0x80, RZ ;  /* 0x0000008007079810 */ /* 0x000fe20007ffe0ff */
[----:B------:R-:W-:-:S03]  /*0110*/  @!P1 IMAD.MOV.U32 R9, RZ, RZ, 0x2 ;  /* 0x00000002ff099424 */ /* 0x000fc600078e00ff */
[----:B------:R-:W-:-:S13]  /*0120*/  ISETP.GE.AND P3, PT, R7, R2, PT ;  /* 0x000000020700720c */ /* 0x000fda0003f66270 */
[----:B------:R-:W-:Y:S01]  /*0130*/  @!P3 IMAD R10, R0, 0x200, R7 ;  /* 0x00000200000ab824 */ /* 0x000fe200078e0207 */
[----:B------:R-:W-:-:S04]  /*0140*/  @!P3 IADD3 R7, R7, 0x80, RZ ;  /* 0x000000800707b810 */ /* 0x000fc80007ffe0ff */
[----:B------:R-:W-:Y:S01]  /*0150*/  ISETP.GE.AND P2, PT, R7, R2, PT ;  /* 0x000000020700720c */ /* 0x000fe20003f46270 */
[----:B------:R-:W-:Y:S01]  /*0160*/  @!P3 IMAD.MOV.U32 R11, RZ, RZ, 0x2 ;  /* 0x00000002ff0bb424 */ /* 0x000fe200078e00ff */
[----:B------:R-:W-:Y:S01]  /*0170*/  PRMT R12, RZ, 0x7610, R12 ;  /* 0x00007610ff0c7816 */ /* 0x000fe2000000000c */
[----:B------:R-:W-:Y:S01]  /*0180*/  @!P1 IMAD.WIDE.U32 R8, R8, R9, c[0x0][0x170] ;  /* 0x00005c0008089625 */ /* 0x000fe200078e0009 */
[----:B0-----:R-:W-:Y:S02]  /*0190*/  PRMT R4, RZ, 0x7610, R4 ;  /* 0x00007610ff047816 */ /* 0x001fe40000000004 */
[----:B------:R-:W-:Y:S01]  /*01a0*/  PRMT R14, RZ, 0x7610, R14 ;  /* 0x00007610ff0e7816 */ /* 0x000fe2000000000e */
[----:B------:R-:W-:Y:S01]  /*01b0*/  @!P3 IMAD.WIDE.U32 R10, R10, R11, c[0x0][0x170] ;  /* 0x00005c000a0ab625 */ /* 0x000fe200078e000b */
[----:B------:R0:W3:Y:S04]  /*01c0*/  @!P1 LDG.E.U16 R12, [R8.64] ;  /* 0x00000004080c9981 */ /* 0x0000e8000c1e1500 */
[----:B------:R1:W4:Y:S01]  /*01d0*/  @!P3 LDG.E.U16 R14, [R10.64] ;  /* 0x000000040a0eb981 */ /* 0x000322000c1e1500 */
[----:B------:R-:W-:-:S02]  /*01e0*/  @!P2 IMAD R6, R0, 0x200, R7 ;  /* 0x000002000006a824 */ /* 0x000fc400078e0207 */
[----:B------:R-:W-:-:S04]  /*01f0*/  @!P2 IMAD.MOV.U32 R7, RZ, RZ, 0x2 ;  /* 0x00000002ff07a424 */ /* 0x000fc800078e00ff */
[----:B------:R-:W-:-:S05]  /*0200*/  @!P2 IMAD.WIDE.U32 R6, R6, R7, c[0x0][0x170] ;  /* 0x00005c000606a625 */ /* 0x000fca00078e0007 */
[----:B------:R5:W4:Y:S01]  /*0210*/  @!P2 LDG.E.U16 R4, [R6.64] ;  /* 0x000000040604a981 */ /* 0x000b22000c1e1500 */
[----:B0-----:R-:W0:Y:S01]  /*0220*/  @!P0 LDC.U16 R8, c[0x0][0x166] ;  /* 0x00005980ff088b82 */ /* 0x001e220000000400 */
[C---:B------:R-:W-:Y:S02]  /*0230*/  IADD3 R5, R3.reuse, 0x80, RZ ;  /* 0x0000008003057810 */ /* 0x040fe40007ffe0ff */
[----:B------:R-:W-:Y:S02]  /*0240*/  IADD3 R9, R3, 0x100, RZ ;  /* 0x0000010003097810 */ /* 0x000fe40007ffe0ff */
[-C--:B------:R-:W-:Y:S02]  /*0250*/  ISETP.GE.AND P2, PT, R5, R2.reuse, PT ;  /* 0x000000020500720c */ /* 0x080fe40003f46270 */
[----:B------:R-:W-:Y:S02]  /*0260*/  ISETP.GE.AND P3, PT, R9, R2, PT ;  /* 0x000000020900720c */ /* 0x000fe40003f66270 */
[----:B------:R-:W-:-:S04]  /*0270*/  IADD3 R5, R3, 0x180, RZ ;  /* 0x0000018003057810 */ /* 0x000fc80007ffe0ff */
[----:B------:R-:W-:-:S05]  /*0280*/  ISETP.GE.AND P1, PT, R5, R2, PT ;  /* 0x000000020500720c */ /* 0x000fca0003f26270 */
[----:B-1----:R-:W1:Y:S01]  /*0290*/  @!P2 LDC.U16 R10, c[0x0][0x166] ;  /* 0x00005980ff0aab82 */ /* 0x002e620000000400 */
[----:B0-----:R-:W-:-:S07]  /*02a0*/  @!P0 HADD2.F32 R5, -RZ, R8.H0_H0 ;  /* 0x20000008ff058230 */ /* 0x001fce0000004100 */
[----:B------:R-:W0:Y:S01]  /*02b0*/  @!P3 LDC.U16 R15, c[0x0][0x166] ;  /* 0x00005980ff0fbb82 */ /* 0x000e220000000400 */
[----:B------:R-:W-:-:S07]  /*02c0*/  @!P0 IMAD.MOV.U32 R11, RZ, RZ, 0x2 ;  /* 0x00000002ff0b8424 */ /* 0x000fce00078e00ff */
[----:B------:R-:W0:Y:S01]  /*02d0*/  @!P1 LDC.U16 R16, c[0x0][0x166] ;  /* 0x00005980ff109b82 */ /* 0x000e220000000400 */
[----:B------:R-:W-:Y:S01]  /*02e0*/  BSSY B0, `(.L_x_3904) ;  /* 0x0000025000007945 */ /* 0x000fe20003800000 */
[----:B--2---:R-:W-:-:S04]  /*02f0*/  @!P0 HADD2.F32 R13, -RZ, R13.H0_H0 ;  /* 0x2000000dff0d8230 */ /* 0x004fc80000004100 */
[----:B-----5:R-:W2:Y:S02]  /*0300*/  @!P0 MUFU.RCP R6, R13 ;  /* 0x0000000d00068308 */ /* 0x020ea40000001000 */
[----:B--2---:R-:W-:Y:S02]  /*0310*/  @!P0 FMUL.FTZ R5, R5, R6 ;  /* 0x0000000605058220 */ /* 0x004fe40000410000 */
[----:B------:R-:W-:-:S03]  /*0320*/  @!P0 IMAD R6, R0, 0x200, R3 ;  /* 0x0000020000068824 */ /* 0x000fc600078e0203 */
[----:B------:R-:W-:-:S04]  /*0330*/  @!P0 F2FP.PACK_AB R9, RZ, R5 ;  /* 0x00000005ff09823e */ /* 0x000fc800000000ff */
[----:B------:R-:W-:Y:S01]  /*0340*/  PRMT R13, R9, 0x7610, R13 ;  /* 0x00007610090d7816 */ /* 0x000fe2000000000d */
[----:B---3--:R-:W-:Y:S02]  /*0350*/  @!P2 HADD2.F32 R12, -RZ, R12.H0_H0 ;  /* 0x2000000cff0ca230 */ /* 0x008fe40000004100 */
[----:B----4-:R-:W-:-:S04]  /*0360*/  @!P3 HADD2.F32 R14, -RZ, R14.H0_H0 ;  /* 0x2000000eff0eb230 */ /* 0x010fc80000004100 */
[----:B------:R-:W2:Y:S01]  /*0370*/  @!P2 MUFU.RCP R12, R12 ;  /* 0x0000000c000ca308 */ /* 0x000ea20000001000 */
[----:B------:R-:W-:Y:S01]  /*0380*/  @!P0 IADD3 R3, R3, 0x80, RZ ;  /* 0x0000008003038810 */ /* 0x000fe20007ffe0ff */
[----:B------:R-:W-:Y:S01]  /*0390*/  @!P1 HADD2.F32 R8, -RZ, R4.H0_H0 ;  /* 0x20000004ff089230 */ /* 0x000fe20000004100 */
[----:B------:R-:W-:-:S05]  /*03a0*/  @!P0 IMAD.WIDE.U32 R4, R6, R11, c[0x0][0x168] ;  /* 0x00005a0006048625 */ /* 0x000fca00078e000b */
[----:B------:R-:W3:Y:S01]  /*03b0*/  @!P3 MUFU.RCP R7, R14 ;  /* 0x0000000e0007b308 */ /* 0x000ee20000001000 */
[----:B------:R4:W-:Y:S01]  /*03c0*/  @!P0 STG.E.U16 [R4.64], R13 ;  /* 0x0000000d04008986 */ /* 0x0009e2000c101504 */
[----:B------:R-:W-:Y:S01]  /*03d0*/  ISETP.GE.AND P4, PT, R3, R2, PT ;  /* 0x000000020300720c */ /* 0x000fe20003f86270 */
[----:B-1----:R-:W-:-:S05]  /*03e0*/  @!P2 HADD2.F32 R11, -RZ, R10.H0_H0 ;  /* 0x2000000aff0ba230 */ /* 0x002fca0000004100 */
[----:B------:R-:W1:Y:S01]  /*03f0*/  @!P1 MUFU.RCP R8, R8 ;  /* 0x0000000800089308 */ /* 0x000e620000001000 */
[----:B0-----:R-:W-:Y:S01]  /*0400*/  @!P3 HADD2.F32 R10, -RZ, R15.H0_H0 ;  /* 0x2000000fff0ab230 */ /* 0x001fe20000004100 */
[----:B--2---:R-:W-:-:S04]  /*0410*/  @!P2 FMUL.FTZ R6, R11, R12 ;  /* 0x0000000c0b06a220 */ /* 0x004fc80000410000 */
[----:B---3--:R-:W-:Y:S01]  /*0420*/  @!P3 FMUL.FTZ R7, R10, R7 ;  /* 0x000000070a07b220 */ /* 0x008fe20000410000 */
[----:B------:R-:W-:Y:S01]  /*0430*/  @!P2 F2FP.PACK_AB R6, RZ, R6 ;  /* 0x00000006ff06a23e */ /* 0x000fe200000000ff */
[----:B------:R-:W-:-:S03]  /*0440*/  @!P1 HADD2.F32 R9, -RZ, R16.H0_H0 ;  /* 0x20000010ff099230 */ /* 0x000fc60000004100 */
[----:B------:R-:W-:Y:S01]  /*0450*/  @!P3 F2FP.PACK_AB R7, RZ, R7 ;  /* 0x00000007ff07b23e */ /* 0x000fe200000000ff */
[----:B------:R-:W-:Y:S05]  /*0460*/  @P4 BRA `(.L_x_3905) ;  /* 0x000000c000004947 */ /* 0x000fea0003800000 */
[----:B----4-:R-:W-:Y:S01]  /*0470*/  IMAD R4, R0, 0x200, R3 ;  /* 0x0000020000047824 */ /* 0x010fe200078e0203 */
[----:B------:R-:W-:Y:S01]  /*0480*/  IADD3 R3, R3, 0x80, RZ ;  /* 0x0000008003037810 */ /* 0x000fe20007ffe0ff */
[----:B------:R-:W-:Y:S01]  /*0490*/  IMAD.MOV.U32 R11, RZ, RZ, 0x2 ;  /* 0x00000002ff0b7424 */ /* 0x000fe200078e00ff */
[----:B------:R-:W-:Y:S02]  /*04a0*/  PRMT R12, R6, 0x7610, R12 ;  /* 0x00007610060c7816 */ /* 0x000fe4000000000c */
[----:B------:R-:W-:Y:S01]  /*04b0*/  ISETP.GE.AND P0, PT, R3, R2, PT ;  /* 0x000000020300720c */ /* 0x000fe20003f06270 */
[----:B------:R-:W-:Y:S01]  /*04c0*/  IMAD.WIDE.U32 R4, R4, R11, c[0x0][0x168] ;  /* 0x00005a0004047625 */ /* 0x000fe200078e000b */
[----:B------:R-:W-:-:S04]  /*04d0*/  PRMT R13, R7, 0x7610, R13 ;  /* 0x00007610070d7816 */ /* 0x000fc8000000000d */
[----:B------:R0:W-:Y:S07]  /*04e0*/  STG.E.U16 [R4.64], R12 ;  /* 0x0000000c04007986 */ /* 0x0001ee000c101504 */
[----:B------:R-:W-:Y:S01]  /*04f0*/  @!P0 IMAD R10, R0, 0x200, R3 ;  /* 0x00000200000a8824 */ /* 0x000fe200078e0203 */
[----:B------:R-:W-:-:S03]  /*0500*/  @!P0 IADD3 R3, R3, 0x80, RZ ;  /* 0x0000008003038810 */ /* 0x000fc60007ffe0ff */
[----:B------:R-:W-:-:S05]  /*0510*/  @!P0 IMAD.WIDE.U32 R6, R10, R11, c[0x0][0x168] ;  /* 0x00005a000a068625 */ /* 0x000fca00078e000b */
[----:B------:R0:W-:Y:S02]  /*0520*/  @!P0 STG.E.U16 [R6.64], R13 ;  /* 0x0000000d06008986 */ /* 0x0001e4000c101504 */
.L_x_3905:
[----:B----4-:R-:W-:Y:S05]  /*0530*/  BSYNC B0 ;  /* 0x0000000000007941 */ /* 0x010fea0003800000 */
.L_x_3904:
[----:B------:R-:W-:Y:S01]  /*0540*/  ISETP.GE.AND P0, PT, R3, R2, PT ;  /* 0x000000020300720c */ /* 0x000fe20003f06270 */
[----:B-1----:R-:W-:-:S05]  /*0550*/  @!P1 FMUL.FTZ R2, R9, R8 ;  /* 0x0000000809029220 */ /* 0x002fca0000410000 */
[----:B------:R-:W-:-:S07]  /*0560*/  @!P1 F2FP.PACK_AB R2, RZ, R2 ;  /* 0x00000002ff02923e */ /* 0x000fce00000000ff */
[----:B------:R-:W-:Y:S05]  /*0570*/  @P0 EXIT ;  /* 0x000000000000094d */ /* 0x000fea0003800000 */
[----:B------:R-:W-:Y:S01]  /*0580*/  IMAD R3, R0, 0x200, R3 ;  /* 0x0000020000037824 */ /* 0x000fe200078e0203 */
[----:B0-----:R-:W-:Y:S01]  /*0590*/  PRMT R4, R2, 0x7610, R4 ;  /* 0x0000761002047816 */ /* 0x001fe20000000004 */
[----:B------:R-:W-:-:S04]  /*05a0*/  IMAD.MOV.U32 R0, RZ, RZ, 0x2 ;  /* 0x00000002ff007424 */ /* 0x000fc800078e00ff */
[----:B------:R-:W-:-:S05]  /*05b0*/  IMAD.WIDE.U32 R2, R3, R0, c[0x0][0x168] ;  /* 0x00005a0003027625 */ /* 0x000fca00078e0000 */
[----:B------:R-:W-:Y:S01]  /*05c0*/  STG.E.U16 [R2.64], R4 ;  /* 0x0000000402007986 */ /* 0x000fe2000c101504 */
[----:B------:R-:W-:Y:S05]  /*05d0*/  EXIT ;  /* 0x000000000000794d */ /* 0x000fea0003800000 */
.L_x_3906:
        /* <DEDUP_REMOVED lines=10> */
.L_x_17753:


//--------------------- .text._ZN2at6native29vectorized_elementwise_kernelILi2ENS0_13AUnaryFunctorIN3c104HalfES4_S4_NS0_15binary_internal10DivFunctorIS4_EEEESt5arrayIPcLm2EEEEviT0_T1_ --------------------------
	.section	.text._ZN2at6native29vectorized_elementwise_kernelILi2ENS0_13AUnaryFunctorIN3c104HalfES4_S4_NS0_15binary_internal10DivFunctorIS4_EEEESt5arrayIPcLm2EEEEviT0_T1_,"ax",@progbits
	.sectioninfo	@"SHI_REGISTERS=24"
	.align	128
        .global         _ZN2at6native29vectorized_elementwise_kernelILi2ENS0_13AUnaryFunctorIN3c104HalfES4_S4_NS0_15binary_internal10DivFunctorIS4_EEEESt5arrayIPcLm2EEEEviT0_T1_
        .type           _ZN2at6native29vectorized_elementwise_kernelILi2ENS0_13AUnaryFunctorIN3c104HalfES4_S4_NS0_15binary_internal10DivFunctorIS4_EEEESt5arrayIPcLm2EEEEviT0_T1_,@function
        .size           _ZN2at6native29vectorized_elementwise_kernelILi2ENS0_13AUnaryFunctorIN3c104HalfES4_S4_NS0_15binary_internal10DivFunctorIS4_EEEESt5arrayIPcLm2EEEEviT0_T1_,(.L_x_17754 - _ZN2at6native29vectorized_elementwise_kernelILi2ENS0_13AUnaryFunctorIN3c104HalfES4_S4_NS0_15binary_internal10DivFunctorIS4_EEEESt5arrayIPcLm2EEEEviT0_T1_)
        .other          _ZN2at6native29vectorized_elementwise_kernelILi2ENS0_13AUnaryFunctorIN3c104HalfES4_S4_NS0_15binary_internal10DivFunctorIS4_EEEESt5arrayIPcLm2EEEEviT0_T1_,@"STO_CUDA_ENTRY STV_DEFAULT"
_ZN2at6native29vectorized_elementwise_kernelILi2ENS0_13AUnaryFunctorIN3c104HalfES4_S4_NS0_15binary_internal10DivFunctorIS4_EEEESt5arrayIPcLm2EEEEviT0_T1_:
.text._ZN2at6native29vectorized_elementwise_kernelILi2ENS0_13AUnaryFunctorIN3c104HalfES4_S4_NS0_15binary_internal10DivFunctorIS4_EEEESt5arrayIPcLm2EEEEviT0_T1_:
        /* <DEDUP_REMOVED lines=15> */
[----:B------:R-:W1:Y:S01]  /*00f0*/  LDC.U16 R15, c[0x0][0x166] ;  /* 0x00005980ff0f7b82 */ /* 0x000e620000000400 */
[----:B0-----:R-:W-:-:S06]  /*0100*/  IMAD.WIDE.U32 R4, R0, R11, c[0x0][0x168] ;  /* 0x00005a0000047625 */ /* 0x001fcc00078e000b */
[----:B------:R-:W-:Y:S01]  /*0110*/  IMAD.WIDE R4, R2, 0x4, R4 ;  /* 0x0000000402047825 */ /* 0x000fe200078e0204 */
[--C-:B--2---:R-:W-:Y:S02]  /*0120*/  HADD2.F32 R3, -RZ, R6.reuse.H0_H0 ;  /* 0x20000006ff037230 */ /* 0x104fe40000004100 */
[----:B------:R-:W-:Y:S02]  /*0130*/  HADD2.F32 R6, -RZ, R6.H1_H1 ;  /* 0x30000006ff067230 */ /* 0x000fe40000004100 */
[--C-:B---3--:R-:W-:Y:S01]  /*0140*/  HADD2.F32 R7, -RZ, R8.reuse.H0_H0 ;  /* 0x20000008ff077230 */ /* 0x108fe20000004100 */
[----:B------:R1:W0:Y:S01]  /*0150*/  MUFU.RCP R14, R3 ;  /* 0x00000003000e7308 */ /* 0x0002220000001000 */
[----:B------:R-:W-:Y:S02]  /*0160*/  HADD2.F32 R8, -RZ, R8.H1_H1 ;  /* 0x30000008ff087230 */ /* 0x000fe40000004100 */
[--C-:B----4-:R-:W-:Y:S02]  /*0170*/  HADD2.F32 R9, -RZ, R10.reuse.H0_H0 ;  /* 0x2000000aff097230 */ /* 0x110fe40000004100 */
[----:B------:R-:W-:-:S02]  /*0180*/  HADD2.F32 R10, -RZ, R10.H1_H1 ;  /* 0x3000000aff0a7230 */ /* 0x000fc40000004100 */
[--C-:B-----5:R-:W-:Y:S01]  /*0190*/  HADD2.F32 R12, -RZ, R13.reuse.H0_H0 ;  /* 0x2000000dff0c7230 */ /* 0x120fe20000004100 */
[----:B------:R-:W2:Y:S01]  /*01a0*/  MUFU.RCP R6, R6 ;  /* 0x0000000600067308 */ /* 0x000ea20000001000 */
[----:B------:R-:W-:Y:S02]  /*01b0*/  HADD2.F32 R13, -RZ, R13.H1_H1 ;  /* 0x3000000dff0d7230 */ /* 0x000fe40000004100 */
[----:B-1----:R-:W-:-:S05]  /*01c0*/  HADD2.F32 R3, -RZ, R15.H0_H0 ;  /* 0x2000000fff037230 */ /* 0x002fca0000004100 */
[----:B------:R-:W-:Y:S01]  /*01d0*/  MUFU.RCP R8, R8 ;  /* 0x0000000800087308 */ /* 0x000fe20000001000 */
[----:B0-----:R-:W-:-:S07]  /*01e0*/  FMUL.FTZ R0, R3, R14 ;  /* 0x0000000e03007220 */ /* 0x001fce0000410000 */
[----:B------:R-:W0:Y:S08]  /*01f0*/  MUFU.RCP R10, R10 ;  /* 0x0000000a000a7308 */ /* 0x000e300000001000 */
[----:B------:R2:W1:Y:S08]  /*0200*/  MUFU.RCP R16, R7 ;  /* 0x0000000700107308 */ /* 0x0004700000001000 */
[----:B------:R3:W4:Y:S01]  /*0210*/  MUFU.RCP R18, R9 ;  /* 0x0000000900127308 */ /* 0x0007220000001000 */
[----:B--2---:R-:W-:-:S02]  /*0220*/  FMUL.FTZ R7, R3, R6 ;  /* 0x0000000603077220 */ /* 0x004fc40000410000 */
[----:B0-----:R-:W-:-:S03]  /*0230*/  FMUL.FTZ R11, R3, R10 ;  /* 0x0000000a030b7220 */ /* 0x001fc60000410000 */
[----:B------:R-:W-:Y:S02]  /*0240*/  F2FP.PACK_AB R7, R7, R0 ;  /* 0x000000000707723e */ /* 0x000fe400000000ff */
[----:B------:R-:W0:Y:S01]  /*0250*/  MUFU.RCP R12, R12 ;  /* 0x0000000c000c7308 */ /* 0x000e220000001000 */
[C---:B---3--:R-:W-:Y:S02]  /*0260*/  FMUL.FTZ R9, R3.reuse, R8 ;  /* 0x0000000803097220 */ /* 0x048fe40000410000 */
[C---:B-1----:R-:W-:Y:S01]  /*0270*/  FMUL.FTZ R6, R3.reuse, R16 ;  /* 0x0000001003067220 */ /* 0x042fe20000410000 */
[----:B------:R-:W-:Y:S04]  /*0280*/  STG.E [R4.64], R7 ;  /* 0x0000000704007986 */ /* 0x000fe8000c101904 */
[----:B------:R-:W1:Y:S01]  /*0290*/  MUFU.RCP R20, R13 ;  /* 0x0000000d00147308 */ /* 0x000e620000001000 */
[----:B----4-:R-:W-:Y:S01]  /*02a0*/  FMUL.FTZ R8, R3, R18 ;  /* 0x0000001203087220 */ /* 0x010fe20000410000 */
[----:B------:R-:W-:-:S04]  /*02b0*/  F2FP.PACK_AB R9, R9, R6 ;  /* 0x000000060909723e */ /* 0x000fc800000000ff */
[----:B------:R-:W-:Y:S01]  /*02c0*/  F2FP.PACK_AB R11, R11, R8 ;  /* 0x000000080b0b723e */ /* 0x000fe200000000ff */
[----:B------:R-:W-:Y:S01]  /*02d0*/  STG.E [R4.64+0x200], R9 ;  /* 0x0002000904007986 */ /* 0x000fe2000c101904 */
[----:B0-----:R-:W-:-:S03]  /*02e0*/  FMUL.FTZ R10, R3, R12 ;  /* 0x0000000c030a7220 */ /* 0x001fc60000410000 */
[----:B------:R-:W-:Y:S01]  /*02f0*/  STG.E [R4.64+0x400], R11 ;  /* 0x0004000b04007986 */ /* 0x000fe2000c101904 */
[----:B-1----:R-:W-:-:S05]  /*0300*/  FMUL.FTZ R3, R3, R20 ;  /* 0x0000001403037220 */ /* 0x002fca0000410000 */
[----:B------:R-:W-:-:S05]  /*0310*/  F2FP.PACK_AB R3, R3, R10 ;  /* 0x0000000a0303723e */ /* 0x000fca00000000ff */
[----:B------:R-:W-:Y:S01]  /*0320*/  STG.E [R4.64+0x600], R3 ;  /* 0x0006000304007986 */ /* 0x000fe2000c101904 */
[----:B------:R-:W-:Y:S05]  /*0330*/  EXIT ;  /* 0x000000000000794d */ /* 0x000fea0003800000 */
.L_x_3907:
        /* <DEDUP_REMOVED lines=26> */
[----:B------:R-:W-:Y:S02]  /*04e0*/  @!P2 IADD3 R3, R0, R13, RZ ;  /* 0x0000000d0003a210 */ /* 0x000fe40007ffe0ff */
[----:B------:R-:W-:-:S04]  /*04f0*/  @!P2 IADD3 R13, R13, 0x80, RZ ;  /* 0x000000800d0da810 */ /* 0x000fc80007ffe0ff */
[----:B------:R-:W-:Y:S01]  /*0500*/  ISETP.GE.AND P6, PT, R13, R4, PT ;  /* 0x000000040d00720c */ /* 0x000fe20003fc6270 */
[----:B------:R-:W-:Y:S01]  /*0510*/  @!P5 IMAD.MOV.U32 R17, RZ, RZ, 0x2 ;  /* 0x00000002ff11d424 */ /* 0x000fe200078e00ff */
[----:B0-----:R-:W-:-:S11]  /*0520*/  PRMT R11, RZ, 0x7610, R11 ;  /* 0x00007610ff0b7816 */ /* 0x001fd6000000000b */
[----:B------:R-:W-:Y:S01]  /*0530*/  @!P6 IMAD.IADD R12, R0, 0x1, R13 ;  /* 0x00000001000ce824 */ /* 0x000fe200078e020d */
[----:B------:R-:W-:-:S04]  /*0540*/  @!P6 IADD3 R13, R13, 0x80, RZ ;  /* 0x000000800d0de810 */ /* 0x000fc80007ffe0ff */
[----:B------:R-:W-:Y:S01]  /*0550*/  ISETP.GE.AND P3, PT, R13, R4, PT ;  /* 0x000000040d00720c */ /* 0x000fe20003f66270 */
[----:B------:R-:W-:Y:S02]  /*0560*/  @!P4 IMAD.MOV.U32 R15, RZ, RZ, 0x2 ;  /* 0x00000002ff0fc424 */ /* 0x000fe400078e00ff */
[----:B------:R-:W-:Y:S01]  /*0570*/  @!P5 IMAD.WIDE.U32 R16, R16, R17, c[0x0][0x170] ;  /* 0x00005c001010d625 */ /* 0x000fe200078e0011 */
[----:B------:R-:W-:-:S03]  /*0580*/  PRMT R9, RZ, 0x7610, R9 ;  /* 0x00007610ff097816 */ /* 0x000fc60000000009 */
[----:B------:R-:W-:Y:S01]  /*0590*/  @!P6 IMAD.MOV.U32 R21, RZ, RZ, 0x2 ;  /* 0x00000002ff15e424 */ /* 0x000fe200078e00ff */
[----:B------:R0:W4:Y:S01]  /*05a0*/  @!P5 LDG.E.U16 R11, [R16.64] ;  /* 0x00000004100bd981 */ /* 0x000122000c1e1500 */
[----:B------:R-:W-:-:S04]  /*05b0*/  @!P4 IMAD.WIDE.U32 R14, R14, R15, c[0x0][0x170] ;  /* 0x00005c000e0ec625 */ /* 0x000fc800078e000f */
[----:B-1----:R-:W-:Y:S01]  /*05c0*/  @!P2 IMAD.MOV.U32 R6, RZ, RZ, 0x2 ;  /* 0x00000002ff06a424 */ /* 0x002fe200078e00ff */
[----:B------:R1:W5:Y:S01]  /*05d0*/  @!P4 LDG.E.U16 R9, [R14.64] ;  /* 0x000000040e09c981 */ /* 0x000362000c1e1500 */
[----:B------:R-:W-:Y:S02]  /*05e0*/  @!P1 IMAD.MOV.U32 R19, RZ, RZ, 0x2 ;  /* 0x00000002ff139424 */ /* 0x000fe400078e00ff */
[----:B0-----:R-:W-:-:S04]  /*05f0*/  @!P6 IMAD.WIDE.U32 R16, R12, R21, c[0x0][0x170] ;  /* 0x00005c000c10e625 */ /* 0x001fc800078e0015 */
[----:B------:R-:W-:Y:S02]  /*0600*/  @!P3 IMAD.IADD R12, R0, 0x1, R13 ;  /* 0x00000001000cb824 */ /* 0x000fe400078e020d */
[----:B------:R-:W-:Y:S01]  /*0610*/  @!P3 IMAD.MOV.U32 R13, RZ, RZ, 0x2 ;  /* 0x00000002ff0db424 */ /* 0x000fe200078e00ff */
[----:B------:R-:W-:Y:S01]  /*0620*/  PRMT R10, RZ, 0x7610, R10 ;  /* 0x00007610ff0a7816 */ /* 0x000fe2000000000a */
[----:B-1----:R-:W-:Y:S01]  /*0630*/  @!P2 IMAD.WIDE.U32 R14, R3, R6, c[0x0][0x170] ;  /* 0x00005c00030ea625 */ /* 0x002fe200078e0006 */
[----:B------:R-:W-:Y:S02]  /*0640*/  PRMT R7, RZ, 0x7610, R7 ;  /* 0x00007610ff077816 */ /* 0x000fe40000000007 */
[----:B------:R-:W-:Y:S01]  /*0650*/  PRMT R3, RZ, 0x7610, R3 ;  /* 0x00007610ff037816 */ /* 0x000fe20000000003 */
[----:B------:R-:W-:Y:S01]  /*0660*/  @!P1 IMAD.WIDE.U32 R18, R18, R19, c[0x0][0x170] ;  /* 0x00005c0012129625 */ /* 0x000fe200078e0013 */
[----:B------:R-:W-:Y:S02]  /*0670*/  PRMT R6, RZ, 0x7610, R6 ;  /* 0x00007610ff067816 */ /* 0x000fe40000000006 */
[----:B------:R0:W4:Y:S01]  /*0680*/  @!P2 LDG.E.U16 R7, [R14.64] ;  /* 0x000000040e07a981 */ /* 0x000122000c1e1500 */
[----:B------:R-:W-:-:S03]  /*0690*/  @!P3 IMAD.WIDE.U32 R12, R12, R13, c[0x0][0x170] ;  /* 0x00005c000c0cb625 */ /* 0x000fc600078e000d */
[----:B------:R1:W4:Y:S04]  /*06a0*/  @!P1 LDG.E.U16 R10, [R18.64] ;  /* 0x00000004120a9981 */ /* 0x000328000c1e1500 */
[----:B------:R0:W4:Y:S04]  /*06b0*/  @!P6 LDG.E.U16 R3, [R16.64] ;  /* 0x000000041003e981 */ /* 0x000128000c1e1500 */
[----:B------:R0:W4:Y:S01]  /*06c0*/  @!P3 LDG.E.U16 R6, [R12.64] ;  /* 0x000000040c06b981 */ /* 0x000122000c1e1500 */
[----:B-1----:R-:W-:-:S04]  /*06d0*/  IADD3 R19, R5, 0x80, RZ ;  /* 0x0000008005137810 */ /* 0x002fc80007ffe0ff */
[----:B------:R-:W-:-:S13]  /*06e0*/  ISETP.GE.AND P6, PT, R19, R4, PT ;  /* 0x000000041300720c */ /* 0x000fda0003fc6270 */
[----:B------:R-:W1:Y:S01]  /*06f0*/  @!P6 LDC.U16 R18, c[0x0][0x166] ;  /* 0x00005980ff12eb82 */ /* 0x000e620000000400 */
[----:B0-----:R-:W-:-:S04]  /*0700*/  IADD3 R15, R5, 0x100, RZ ;  /* 0x00000100050f7810 */ /* 0x001fc80007ffe0ff */
[-C--:B------:R-:W-:Y:S02]  /*0710*/  ISETP.GE.AND P1, PT, R15, R4.reuse, PT ;  /* 0x000000040f00720c */ /* 0x080fe40003f26270 */
[C---:B------:R-:W-:Y:S01]  /*0720*/  IADD3 R15, R5.reuse, 0x180, RZ ;  /* 0x00000180050f7810 */ /* 0x040fe20007ffe0ff */
[----:B------:R-:W0:Y:S01]  /*0730*/  @!P0 LDC.U16 R16, c[0x0][0x166] ;  /* 0x00005980ff108b82 */ /* 0x000e220000000400 */
[----:B------:R-:W-:Y:S02]  /*0740*/  IADD3 R13, R5, 0x200, RZ ;  /* 0x00000200050d7810 */ /* 0x000fe40007ffe0ff */
[-C--:B------:R-:W-:Y:S02]  /*0750*/  ISETP.GE.AND P2, PT, R15, R4.reuse, PT ;  /* 0x000000040f00720c */ /* 0x080fe40003f46270 */
[----:B------:R-:W-:Y:S02]  /*0760*/  ISETP.GE.AND P3, PT, R13, R4, PT ;  /* 0x000000040d00720c */ /* 0x000fe40003f66270 */
[----:B------:R-:W-:Y:S01]  /*0770*/  IADD3 R13, R5, 0x280, RZ ;  /* 0x00000280050d7810 */ /* 0x000fe20007ffe0ff */
[----:B-1----:R-:W-:-:S03]  /*0780*/  @!P6 HADD2.F32 R15, -RZ, R18.H0_H0 ;  /* 0x20000012ff0fe230 */ /* 0x002fc60000004100 */
[----:B------:R-:W-:Y:S02]  /*0790*/  ISETP.GE.AND P4, PT, R13, R4, PT ;  /* 0x000000040d00720c */ /* 0x000fe40003f86270 */
[----:B------:R-:W-:Y:S01]  /*07a0*/  IADD3 R13, R5, 0x380, RZ ;  /* 0x00000380050d7810 */ /* 0x000fe20007ffe0ff */
[----:B------:R-:W1:Y:S01]  /*07b0*/  @!P1 LDC.U16 R12, c[0x0][0x166] ;  /* 0x00005980ff0c9b82 */ /* 0x000e620000000400 */
[----:B0-----:R-:W-:Y:S01]  /*07c0*/  @!P0 HADD2.F32 R17, -RZ, R16.H0_H0 ;  /* 0x20000010ff118230 */ /* 0x001fe20000004100 */
[----:B------:R-:W-:Y:S01]  /*07d0*/  @!P0 MOV R20, 0x2 ;  /* 0x0000000200148802 */ /* 0x000fe20000000f00 */
[----:B------:R-:W-:Y:S01]  /*07e0*/  BSSY B0, `(.L_x_3908) ;  /* 0x0000061000007945 */ /* 0x000fe20003800000 */
[----:B------:R-:W-:Y:S01]  /*07f0*/  BSSY B1, `(.L_x_3909) ;  /* 0x0000059000017945 */ /* 0x000fe20003800000 */
[----:B-1----:R-:W-:Y:S02]  /*0800*/  @!P1 HADD2.F32 R12, -RZ, R12.H0_H0 ;  /* 0x2000000cff0c9230 */ /* 0x002fe40000004100 */
[----:B--2---:R-:W-:-:S06]  /*0810*/  @!P6 HADD2.F32 R14, -RZ, R2.H0_H0 ;  /* 0x20000002ff0ee230 */ /* 0x004fcc0000004100 */
[----:B------:R-:W0:Y:S01]  /*0820*/  @!P6 MUFU.RCP R14, R14 ;  /* 0x0000000e000ee308 */ /* 0x000e220000001000 */
[----:B---3--:R-:W-:Y:S01]  /*0830*/  @!P0 HADD2.F32 R2, -RZ, R8.H0_H0 ;  /* 0x20000008ff028230 */ /* 0x008fe20000004100 */
[----:B0-----:R-:W-:Y:S01]  /*0840*/  @!P6 FMUL.FTZ R8, R15, R14 ;  /* 0x0000000e0f08e220 */ /* 0x001fe20000410000 */
[----:B------:R-:W-:-:S05]  /*0850*/  IADD3 R15, R5, 0x300, RZ ;  /* 0x00000300050f7810 */ /* 0x000fca0007ffe0ff */
[----:B------:R-:W0:Y:S01]  /*0860*/  @!P0 MUFU.RCP R2, R2 ;  /* 0x0000000200028308 */ /* 0x000e220000001000 */
[----:B------:R-:W-:Y:S02]  /*0870*/  @!P6 F2FP.PACK_AB R8, RZ, R8 ;  /* 0x00000008ff08e23e */ /* 0x000fe400000000ff */
[-C--:B------:R-:W-:Y:S02]  /*0880*/  ISETP.GE.AND P5, PT, R15, R4.reuse, PT ;  /* 0x000000040f00720c */ /* 0x080fe40003fa6270 */
[----:B------:R-:W-:Y:S01]  /*0890*/  ISETP.GE.AND P6, PT, R13, R4, PT ;  /* 0x000000040d00720c */ /* 0x000fe20003fc6270 */
[----:B------:R-:W1:Y:S08]  /*08a0*/  @!P4 LDC.U16 R15, c[0x0][0x166] ;  /* 0x00005980ff0fcb82 */ /* 0x000e700000000400 */
[----:B------:R-:W2:Y:S01]  /*08b0*/  @!P2 LDC.U16 R13, c[0x0][0x166] ;  /* 0x00005980ff0dab82 */ /* 0x000ea20000000400 */
[----:B0-----:R-:W-:-:S07]  /*08c0*/  @!P0 FMUL.FTZ R2, R17, R2 ;  /* 0x0000000211028220 */ /* 0x001fce0000410000 */
[----:B------:R-:W0:Y:S08]  /*08d0*/  @!P3 LDC.U16 R14, c[0x0][0x166] ;  /* 0x00005980ff0ebb82 */ /* 0x000e300000000400 */
[----:B------:R-:W3:Y:S01]  /*08e0*/  @!P5 LDC.U16 R16, c[0x0][0x166] ;  /* 0x00005980ff10db82 */ /* 0x000ee20000000400 */
[----:B-----5:R-:W-:-:S07]  /*08f0*/  @!P1 HADD2.F32 R9, -RZ, R9.H0_H0 ;  /* 0x20000009ff099230 */ /* 0x020fce0000004100 */
[----:B------:R-:W5:Y:S01]  /*0900*/  @!P6 LDC.U16 R17, c[0x0][0x166] ;  /* 0x00005980ff11eb82 */ /* 0x000f620000000400 */
[----:B----4-:R-:W-:Y:S01]  /*0910*/  @!P2 HADD2.F32 R11, -RZ, R11.H0_H0 ;  /* 0x2000000bff0ba230 */ /* 0x010fe20000004100 */
[----:B------:R-:W4:Y:S01]  /*0920*/  @!P1 MUFU.RCP R9, R9 ;  /* 0x0000000900099308 */ /* 0x000f220000001000 */
[----:B------:R-:W-:Y:S01]  /*0930*/  @!P0 F2FP.PACK_AB R19, RZ, R2 ;  /* 0x00000002ff13823e */ /* 0x000fe200000000ff */
[----:B------:R-:W-:Y:S02]  /*0940*/  @!P4 HADD2.F32 R7, -RZ, R7.H0_H0 ;  /* 0x20000007ff07c230 */ /* 0x000fe40000004100 */
[----:B------:R-:W-:Y:S02]  /*0950*/  @!P3 HADD2.F32 R10, -RZ, R10.H0_H0 ;  /* 0x2000000aff0ab230 */ /* 0x000fe40000004100 */
[----:B------:R-:W-:Y:S01]  /*0960*/  @!P5 HADD2.F32 R18, -RZ, R3.H0_H0 ;  /* 0x20000003ff12d230 */ /* 0x000fe20000004100 */
[----:B------:R-:W-:Y:S01]  /*0970*/  @!P0 IMAD.IADD R3, R0, 0x1, R5 ;  /* 0x0000000100038824 */ /* 0x000fe200078e0205 */
[----:B------:R-:W-:Y:S01]  /*0980*/  @!P6 HADD2.F32 R6, -RZ, R6.H0_H0 ;  /* 0x20000006ff06e230 */ /* 0x000fe20000004100 */
[----:B------:R-:W0:Y:S02]  /*0990*/  @!P2 MUFU.RCP R11, R11 ;  /* 0x0000000b000ba308 */ /* 0x000e240000001000 */
[----:B------:R-:W-:Y:S01]  /*09a0*/  @!P0 IMAD.WIDE.U32 R2, R3, R20, c[0x0][0x168] ;  /* 0x00005a0003028625 */ /* 0x000fe200078e0014 */
[----:B------:R-:W-:-:S05]  /*09b0*/  @!P0 IADD3 R5, R5, 0x80, RZ ;  /* 0x0000008005058810 */ /* 0x000fca0007ffe0ff */
[----:B------:R-:W0:Y:S01]  /*09c0*/  @!P3 MUFU.RCP R10, R10 ;  /* 0x0000000a000ab308 */ /* 0x000e220000001000 */
[----:B------:R0:W-:Y:S01]  /*09d0*/  @!P0 STG.E.U16 [R2.64], R19 ;  /* 0x0000001302008986 */ /* 0x0001e2000c101504 */
[----:B------:R-:W-:-:S06]  /*09e0*/  ISETP.GE.AND P0, PT, R5, R4, PT ;  /* 0x000000040500720c */ /* 0x000fcc0003f06270 */
[----:B------:R-:W0:Y:S08]  /*09f0*/  @!P4 MUFU.RCP R7, R7 ;  /* 0x000000070007c308 */ /* 0x000e300000001000 */
[----:B------:R-:W3:Y:S08]  /*0a00*/  @!P5 MUFU.RCP R18, R18 ;  /* 0x000000120012d308 */ /* 0x000ef00000001000 */
[----:B------:R-:W5:Y:S01]  /*0a10*/  @!P6 MUFU.RCP R6, R6 ;  /* 0x000000060006e308 */ /* 0x000f620000001000 */
[----:B----4-:R-:W-:Y:S01]  /*0a20*/  @!P1 FMUL.FTZ R9, R12, R9 ;  /* 0x000000090c099220 */ /* 0x010fe20000410000 */
[----:B--2---:R-:W-:-:S02]  /*0a30*/  @!P2 HADD2.F32 R20, -RZ, R13.H0_H0 ;  /* 0x2000000dff14a230 */ /* 0x004fc40000004100 */
[----:B-1----:R-:W-:Y:S02]  /*0a40*/  @!P4 HADD2.F32 R12, -RZ, R15.H0_H0 ;  /* 0x2000000fff0cc230 */ /* 0x002fe40000004100 */
[----:B0-----:R-:W-:Y:S02]  /*0a50*/  @!P3 HADD2.F32 R13, -RZ, R14.H0_H0 ;  /* 0x2000000eff0db230 */ /* 0x001fe40000004100 */
[----:B---3--:R-:W-:Y:S02]  /*0a60*/  @!P5 HADD2.F32 R15, -RZ, R16.H0_H0 ;  /* 0x20000010ff0fd230 */ /* 0x008fe40000004100 */
[----:B-----5:R-:W-:Y:S01]  /*0a70*/  @!P6 HADD2.F32 R17, -RZ, R17.H0_H0 ;  /* 0x20000011ff11e230 */ /* 0x020fe20000004100 */
[----:B------:R-:W-:Y:S02]  /*0a80*/  @!P2 FMUL.FTZ R11, R20, R11 ;  /* 0x0000000b140ba220 */ /* 0x000fe40000410000 */
[----:B------:R-:W-:Y:S02]  /*0a90*/  @!P3 FMUL.FTZ R10, R13, R10 ;  /* 0x0000000a0d0ab220 */ /* 0x000fe40000410000 */
[----:B------:R-:W-:-:S02]  /*0aa0*/  @!P4 FMUL.FTZ R12, R12, R7 ;  /* 0x000000070c0cc220 */ /* 0x000fc40000410000 */
[----:B------:R-:W-:Y:S02]  /*0ab0*/  @!P5 FMUL.FTZ R3, R15, R18 ;  /* 0x000000120f03d220 */ /* 0x000fe40000410000 */
[----:B------:R-:W-:Y:S01]  /*0ac0*/  @!P6 FMUL.FTZ R2, R17, R6 ;  /* 0x000000061102e220 */ /* 0x000fe20000410000 */
        /* <DEDUP_REMOVED lines=20> */
.L_x_3910:
[----:B------:R-:W-:-:S13]  /*0c10*/  ISETP.GE.AND P0, PT, R5, R4, PT ;  /* 0x000000040500720c */ /* 0x000fda0003f06270 */
[----:B------:R-:W-:Y:S05]  /*0c20*/  @P0 BRA `(.L_x_3912) ;  /* 0x000000c000000947 */ /* 0x000fea0003800000 */
[----:B0-----:R-:W-:Y:S01]  /*0c30*/  IMAD.IADD R8, R0, 0x1, R5 ;  /* 0x0000000100087824 */ /* 0x001fe200078e0205 */
[----:B------:R-:W-:Y:S01]  /*0c40*/  IADD3 R5, R5, 0x80, RZ ;  /* 0x0000008005057810 */ /* 0x000fe20007ffe0ff */
[----:B------:R-:W-:-:S04]  /*0c50*/  IMAD.MOV.U32 R9, RZ, RZ, 0x2 ;  /* 0x00000002ff097424 */ /* 0x000fc800078e00ff */
[----:B------:R-:W-:-:S05]  /*0c60*/  IMAD.WIDE.U32 R8, R8, R9, c[0x0][0x168] ;  /* 0x00005a0008087625 */ /* 0x000fca00078e0009 */
[----:B------:R0:W-:Y:S02]  /*0c70*/  STG.E.U16 [R8.64], R11 ;  /* 0x0000000b08007986 */ /* 0x0001e4000c101504 */
.L_x_3911:
[----:B------:R-:W-:-:S13]  /*0c80*/  ISETP.GE.AND P0, PT, R5, R4, PT ;  /* 0x000000040500720c */ /* 0x000fda0003f06270 */
[----:B------:R-:W-:Y:S05]  /*0c90*/  @P0 BRA `(.L_x_3913) ;  /* 0x000000e000000947 */ /* 0x000fea0003800000 */
[----:B0-----:R-:W-:Y:S01]  /*0ca0*/  HFMA2.MMA R9, -RZ, RZ, 0, 1.1920928955078125e-07 ;  /* 0x00000002ff097435 */ /* 0x001fe200000001ff */
[----:B------:R-:W-:Y:S01]  /*0cb0*/  IMAD.IADD R8, R0, 0x1, R5 ;  /* 0x0000000100087824 */ /* 0x000fe200078e0205 */
[----:B------:R-:W-:-:S08]  /*0cc0*/  IADD3 R5, R5, 0x80, RZ ;  /* 0x0000008005057810 */ /* 0x000fd00007ffe0ff */
[----:B------:R-:W-:-:S05]  /*0cd0*/  IMAD.WIDE.U32 R8, R8, R9, c[0x0][0x168] ;  /* 0x00005a0008087625 */ /* 0x000fca00078e0009 */
[----:B------:R0:W-:Y:S02]  /*0ce0*/  STG.E.U16 [R8.64], R7 ;  /* 0x0000000708007986 */ /* 0x0001e4000c101504 */
.L_x_3912:
        /* <DEDUP_REMOVED lines=9> */
.L_x_3913:
[----:B------:R-:W-:Y:S05]  /*0d80*/  BSYNC B1 ;  /* 0x0000000000017941 */ /* 0x000fea0003800000 */
.L_x_3909:
[----:B------:R-:W-:-:S13]  /*0d90*/  ISETP.GE.AND P0, PT, R5, R4, PT ;  /* 0x000000040500720c */ /* 0x000fda0003f06270 */
[----:B0-----:R-:W-:Y:S01]  /*0da0*/  @!P0 IMAD.IADD R6, R0, 0x1, R5 ;  /* 0x0000000100068824 */ /* 0x001fe200078e0205 */
[----:B------:R-:W-:Y:S01]  /*0db0*/  @!P0 IADD3 R5, R5, 0x80, RZ ;  /* 0x0000008005058810 */ /* 0x000fe20007ffe0ff */
[----:B------:R-:W-:-:S04]  /*0dc0*/  @!P0 IMAD.MOV.U32 R7, RZ, RZ, 0x2 ;  /* 0x00000002ff078424 */ /* 0x000fc800078e00ff */
[----:B------:R-:W-:-:S05]  /*0dd0*/  @!P0 IMAD.WIDE.U32 R6, R6, R7, c[0x0][0x168] ;  /* 0x00005a0006068625 */ /* 0x000fca00078e0007 */
[----:B------:R0:W-:Y:S02]  /*0de0*/  @!P0 STG.E.U16 [R6.64], R3 ;  /* 0x0000000306008986 */ /* 0x0001e4000c101504 */
.L_x_3914:
[----:B------:R-:W-:Y:S05]  /*0df0*/  BSYNC B0 ;  /* 0x0000000000007941 */ /* 0x000fea0003800000 */
.L_x_3908:
        /* <DEDUP_REMOVED lines=9> */
.L_x_3915:
        /* <DEDUP_REMOVED lines=15> */
.L_x_17754:


//--------------------- .text._ZN2at6native29vectorized_elementwise_kernelILi4ENS0_13AUnaryFunctorIN3c104HalfES4_S4_NS0_15binary_internal10DivFunctorIS4_EEEESt5arrayIPcLm2EEEEviT0_T1_ --------------------------
	.section	.text._ZN2at6native29vectorized_elementwise_kernelILi4ENS0_13AUnaryFunctorIN3c104HalfES4_S4_NS0_15binary_internal10DivFunctorIS4_EEEESt5arrayIPcLm2EEEEviT0_T1_,"ax",@progbits
	.sectioninfo	@"SHI_REGISTERS=25"
	.align	128
        .global         _ZN2at6native29vectorized_elementwise_kernelILi4ENS0_13AUnaryFunctorIN3c104HalfES4_S4_NS0_15binary_internal10DivFunctorIS4_EEEESt5arrayIPcLm2EEEEviT0_T1_
        .type           _ZN2at6native29vectorized_elementwise_kernelILi4ENS0_13AUnaryFunctorIN3c104HalfES4_S4_NS0_15binary_internal10DivFunctorIS4_EEEESt5arrayIPcLm2EEEEviT0_T1_,@function
        .size           _ZN2at6native29vectorized_elementwise_kernelILi4ENS0_13AUnaryFunctorIN3c104HalfES4_S4_NS0_15binary_internal10DivFunctorIS4_EEEESt5arrayIPcLm2EEEEviT0_T1_,(.L_x_17755 - _ZN2at6native29vectorized_elementwise_kernelILi4ENS0_13AUnaryFunctorIN3c104HalfES4_S4_NS0_15binary_internal10DivFunctorIS4_EEEESt5arrayIPcLm2EEEEviT0_T1_)
        .other          _ZN2at6native29vectorized_elementwise_kernelILi4ENS0_13AUnaryFunctorIN3c104HalfES4_S4_NS0_15binary_internal10DivFunctorIS4_EEEESt5arrayIPcLm2EEEEviT0_T1_,@"STO_CUDA_ENTRY STV_DEFAULT"
_ZN2at6native29vectorized_elementwise_kernelILi4ENS0_13AUnaryFunctorIN3c104HalfES4_S4_NS0_15binary_internal10DivFunctorIS4_EEEESt5arrayIPcLm2EEEEviT0_T1_:
.text._ZN2at6native29vectorized_elementwise_kernelILi4ENS0_13AUnaryFunctorIN3c104HalfES4_S4_NS0_15binary_internal10DivFunctorIS4_EEEESt5arrayIPcLm2EEEEviT0_T1_:
        /* <DEDUP_REMOVED lines=13> */
[----:B------:R-:W0:Y:S01]  /*00d0*/  LDC.U16 R17, c[0x0][0x166] ;  /* 0x00005980ff117b82 */ /* 0x000e220000000400 */
[--C-:B--2---:R-:W-:Y:S02]  /*00e0*/  HADD2.F32 R3, -RZ, R10.reuse.H0_H0 ;  /* 0x2000000aff037230 */ /* 0x104fe40000004100 */
[----:B------:R-:W-:Y:S02]  /*00f0*/  HADD2.F32 R8, -RZ, R10.H1_H1 ;  /* 0x3000000aff087230 */ /* 0x000fe40000004100 */
[----:B------:R-:W-:Y:S01]  /*0100*/  HADD2.F32 R10, -RZ, R11.H1_H1 ;  /* 0x3000000bff0a7230 */ /* 0x000fe20000004100 */
[----:B------:R0:W1:Y:S01]  /*0110*/  MUFU.RCP R16, R3 ;  /* 0x0000000300107308 */ /* 0x0000620000001000 */
[----:B---3--:R-:W-:-:S02]  /*0120*/  HADD2.F32 R12, -RZ, R4.H1_H1 ;  /* 0x30000004ff0c7230 */ /* 0x008fc40000004100 */
[----:B------:R-:W-:Y:S02]  /*0130*/  HADD2.F32 R9, -RZ, R11.H0_H0 ;  /* 0x2000000bff097230 */ /* 0x000fe40000004100 */
[--C-:B------:R-:W-:Y:S02]  /*0140*/  HADD2.F32 R14, -RZ, R5.reuse.H1_H1 ;  /* 0x30000005ff0e7230 */ /* 0x100fe40000004100 */
[----:B------:R-:W-:Y:S01]  /*0150*/  HADD2.F32 R11, -RZ, R4.H0_H0 ;  /* 0x20000004ff0b7230 */ /* 0x000fe20000004100 */
[----:B------:R-:W2:Y:S01]  /*0160*/  MUFU.RCP R8, R8 ;  /* 0x0000000800087308 */ /* 0x000ea20000001000 */
[----:B------:R-:W-:Y:S01]  /*0170*/  HADD2.F32 R13, -RZ, R5.H0_H0 ;  /* 0x20000005ff0d7230 */ /* 0x000fe20000004100 */
[----:B------:R-:W-:Y:S01]  /*0180*/  IMAD.WIDE.U32 R4, R0, R15, c[0x0][0x168] ;  /* 0x00005a0000047625 */ /* 0x000fe200078e000f */
[----:B0-----:R-:W-:-:S05]  /*0190*/  HADD2.F32 R3, -RZ, R17.H0_H0 ;  /* 0x20000011ff037230 */ /* 0x001fca0000004100 */
[----:B------:R-:W0:Y:S01]  /*01a0*/  MUFU.RCP R10, R10 ;  /* 0x0000000a000a7308 */ /* 0x000e220000001000 */
[----:B-1----:R-:W-:Y:S02]  /*01b0*/  FMUL.FTZ R0, R3, R16 ;  /* 0x0000001003007220 */ /* 0x002fe40000410000 */
[----:B------:R-:W-:-:S05]  /*01c0*/  IMAD.WIDE R4, R2, 0x8, R4 ;  /* 0x0000000802047825 */ /* 0x000fca00078e0204 */
[----:B------:R0:W1:Y:S01]  /*01d0*/  MUFU.RCP R18, R9 ;  /* 0x0000000900127308 */ /* 0x0000620000001000 */
[----:B--2---:R-:W-:-:S07]  /*01e0*/  FMUL.FTZ R7, R3, R8 ;  /* 0x0000000803077220 */ /* 0x004fce0000410000 */
[----:B------:R-:W2:Y:S01]  /*01f0*/  MUFU.RCP R20, R11 ;  /* 0x0000000b00147308 */ /* 0x000ea20000001000 */
[----:B0-----:R-:W-:-:S07]  /*0200*/  FMUL.FTZ R9, R3, R10 ;  /* 0x0000000a03097220 */ /* 0x001fce0000410000 */
[----:B------:R-:W0:Y:S01]  /*0210*/  MUFU.RCP R12, R12 ;  /* 0x0000000c000c7308 */ /* 0x000e220000001000 */
[----:B-1----:R-:W-:-:S07]  /*0220*/  FMUL.FTZ R6, R3, R18 ;  /* 0x0000001203067220 */ /* 0x002fce0000410000 */
[----:B------:R1:W3:Y:S01]  /*0230*/  MUFU.RCP R22, R13 ;  /* 0x0000000d00167308 */ /* 0x0002e20000001000 */
[----:B--2---:R-:W-:-:S07]  /*0240*/  FMUL.FTZ R8, R3, R20 ;  /* 0x0000001403087220 */ /* 0x004fce0000410000 */
[----:B------:R-:W2:Y:S01]  /*0250*/  MUFU.RCP R14, R14 ;  /* 0x0000000e000e7308 */ /* 0x000ea20000001000 */
[----:B0-----:R-:W-:Y:S01]  /*0260*/  FMUL.FTZ R11, R3, R12 ;  /* 0x0000000c030b7220 */ /* 0x001fe20000410000 */
[----:B------:R-:W-:Y:S02]  /*0270*/  F2FP.PACK_AB R12, R7, R0 ;  /* 0x00000000070c723e */ /* 0x000fe400000000ff */
[----:B-1----:R-:W-:Y:S02]  /*0280*/  F2FP.PACK_AB R13, R9, R6 ;  /* 0x00000006090d723e */ /* 0x002fe400000000ff */
[----:B------:R-:W-:Y:S01]  /*0290*/  F2FP.PACK_AB R2, R11, R8 ;  /* 0x000000080b02723e */ /* 0x000fe200000000ff */
[C---:B---3--:R-:W-:Y:S02]  /*02a0*/  FMUL.FTZ R10, R3.reuse, R22 ;  /* 0x00000016030a7220 */ /* 0x048fe40000410000 */
[----:B------:R-:W-:Y:S01]  /*02b0*/  STG.E.64 [R4.64], R12 ;  /* 0x0000000c04007986 */ /* 0x000fe2000c101b04 */
[----:B--2---:R-:W-:-:S05]  /*02c0*/  FMUL.FTZ R3, R3, R14 ;  /* 0x0000000e03037220 */ /* 0x004fca0000410000 */
[----:B------:R-:W-:-:S05]  /*02d0*/  F2FP.PACK_AB R3, R3, R10 ;  /* 0x0000000a0303723e */ /* 0x000fca00000000ff */
[----:B------:R-:W-:Y:S01]  /*02e0*/  STG.E.64 [R4.64+0x400], R2 ;  /* 0x0004000204007986 */ /* 0x000fe2000c101b04 */
[----:B------:R-:W-:Y:S05]  /*02f0*/  EXIT ;  /* 0x000000000000794d */ /* 0x000fea0003800000 */
.L_x_3916:
        /* <DEDUP_REMOVED lines=141> */
.L_x_3919:
[----:B------:R-:W-:-:S13]  /*0bd0*/  ISETP.GE.AND P0, PT, R5, R4, PT ;  /* 0x000000040500720c */ /* 0x000fda0003f06270 */
[----:B------:R-:W-:Y:S05]  /*0be0*/  @P0 BRA `(.L_x_3921) ;  /* 0x000000c000000947 */ /* 0x000fea0003800000 */
[----:B0-----:R-:W-:Y:S01]  /*0bf0*/  IMAD.IADD R8, R0, 0x1, R5 ;  /* 0x0000000100087824 */ /* 0x001fe200078e0205 */
[----:B------:R-:W-:Y:S01]  /*0c00*/  IADD3 R5, R5, 0x80, RZ ;  /* 0x0000008005057810 */ /* 0x000fe20007ffe0ff */
[----:B------:R-:W-:-:S04]  /*0c10*/  IMAD.MOV.U32 R9, RZ, RZ, 0x2 ;  /* 0x00000002ff097424 */ /* 0x000fc800078e00ff */
[----:B------:R-:W-:-:S05]  /*0c20*/  IMAD.WIDE.U32 R8, R8, R9, c[0x0][0x168] ;  /* 0x00005a0008087625 */ /* 0x000fca00078e0009 */
[----:B------:R0:W-:Y:S02]  /*0c30*/  STG.E.U16 [R8.64], R11 ;  /* 0x0000000b08007986 */ /* 0x0001e4000c101504 */
.L_x_3920:
[----:B------:R-:W-:-:S13]  /*0c40*/  ISETP.GE.AND P0, PT, R5, R4, PT ;  /* 0x000000040500720c */ /* 0x000fda0003f06270 */
[----:B------:R-:W-:Y:S05]  /*0c50*/  @P0 BRA `(.L_x_3922) ;  /* 0x000000e000000947 */ /* 0x000fea0003800000 */
[----:B0-----:R-:W-:Y:S01]  /*0c60*/  HFMA2.MMA R9, -RZ, RZ, 0, 1.1920928955078125e-07 ;  /* 0x00000002ff097435 */ /* 0x001fe200000001ff */
[----:B------:R-:W-:Y:S01]  /*0c70*/  IMAD.IADD R8, R0, 0x1, R5 ;  /* 0x0000000100087824 */ /* 0x000fe200078e0205 */
[----:B------:R-:W-:-:S08]  /*0c80*/  IADD3 R5, R5, 0x80, RZ ;  /* 0x0000008005057810 */ /* 0x000fd00007ffe0ff */
[----:B------:R-:W-:-:S05]  /*0c90*/  IMAD.WIDE.U32 R8, R8, R9, c[0x0][0x168] ;  /* 0x00005a0008087625 */ /* 0x000fca00078e0009 */
[----:B------:R0:W-:Y:S02]  /*0ca0*/  STG.E.U16 [R8.64], R7 ;  /* 0x0000000708007986 */ /* 0x0001e4000c101504 */
.L_x_3921:
        /* <DEDUP_REMOVED lines=9> */
.L_x_3922:
[----:B------:R-:W-:Y:S05]  /*0d40*/  BSYNC B1 ;  /* 0x0000000000017941 */ /* 0x000fea0003800000 */
.L_x_3918:
[----:B------:R-:W-:-:S13]  /*0d50*/  ISETP.GE.AND P0, PT, R5, R4, PT ;  /* 0x000000040500720c */ /* 0x000fda0003f06270 */
[----:B0-----:R-:W-:Y:S01]  /*0d60*/  @!P0 IMAD.IADD R6, R0, 0x1, R5 ;  /* 0x0000000100068824 */ /* 0x001fe200078e0205 */
[----:B------:R-:W-:Y:S01]  /*0d70*/  @!P0 IADD3 R5, R5, 0x80, RZ ;  /* 0x0000008005058810 */ /* 0x000fe20007ffe0ff */
[----:B------:R-:W-:-:S04]  /*0d80*/  @!P0 IMAD.MOV.U32 R7, RZ, RZ, 0x2 ;  /* 0x00000002ff078424 */ /* 0x000fc800078e00ff */
[----:B------:R-:W-:-:S05]  /*0d90*/  @!P0 IMAD.WIDE.U32 R6, R6, R7, c[0x0][0x168] ;  /* 0x00005a0006068625 */ /* 0x000fca00078e0007 */
[----:B------:R0:W-:Y:S02]  /*0da0*/  @!P0 STG.E.U16 [R6.64], R3 ;  /* 0x0000000306008986 */ /* 0x0001e4000c101504 */
.L_x_3923:
[----:B------:R-:W-:Y:S05]  /*0db0*/  BSYNC B0 ;  /* 0x0000000000007941 */ /* 0x000fea0003800000 */
.L_x_3917:
        /* <DEDUP_REMOVED lines=9> */
.L_x_3924:
        /* <DEDUP_REMOVED lines=11> */
.L_x_17755:


//--------------------- .text._ZN2at6native29vectorized_elementwise_kernelILi8ENS0_13AUnaryFunctorIN3c104HalfES4_S4_NS0_15binary_internal10DivFunctorIS4_EEEESt5arrayIPcLm2EEEEviT0_T1_ --------------------------
	.section	.text._ZN2at6native29vectorized_elementwise_kernelILi8ENS0_13AUnaryFunctorIN3c104HalfES4_S4_NS0_15binary_internal10DivFunctorIS4_EEEESt5arrayIPcLm2EEEEviT0_T1_,"ax",@progbits
	.sectioninfo	@"SHI_REGISTERS=4"
	.align	128
        .global         _ZN2at6native29vectorized_elementwise_kernelILi8ENS0_13AUnaryFunctorIN3c104HalfES4_S4_NS0_15binary_internal10DivFunctorIS4_EEEESt5arrayIPcLm2EEEEviT0_T1_
        .type           _ZN2at6native29vectorized_elementwise_kernelILi8ENS0_13AUnaryFunctorIN3c104HalfES4_S4_NS0_15binary_internal10DivFunctorIS4_EEEESt5arrayIPcLm2EEEEviT0_T1_,@function
        .size           _ZN2at6native29vectorized_elementwise_kernelILi8ENS0_13AUnaryFunctorIN3c104HalfES4_S4_NS0_15binary_internal10DivFunctorIS4_EEEESt5arrayIPcLm2EEEEviT0_T1_,(.L_x_17756 - _ZN2at6native29vectorized_elementwise_kernelILi8ENS0_13AUnaryFunctorIN3c104HalfES4_S4_NS0_15binary_internal10DivFunctorIS4_EEEESt5arrayIPcLm2EEEEviT0_T1_)
        .other          _ZN2at6native29vectorized_elementwise_kernelILi8ENS0_13AUnaryFunctorIN3c104HalfES4_S4_NS0_15binary_internal10DivFunctorIS4_EEEESt5arrayIPcLm2EEEEviT0_T1_,@"STO_CUDA_ENTRY STV_DEFAULT"
_ZN2at6native29vectorized_elementwise_kernelILi8ENS0_13AUnaryFunctorIN3c104HalfES4_S4_NS0_15binary_internal10DivFunctorIS4_EEEESt5arrayIPcLm2EEEEviT0_T1_:
.text._ZN2at6native29vectorized_elementwise_kernelILi8ENS0_13AUnaryFunctorIN3c104HalfES4_S4_NS0_15binary_internal10DivFunctorIS4_EEEESt5arrayIPcLm2EEEEviT0_T1_:
[----:B------:R-:W-:Y:S02]  /*0000*/  MOV R1, c[0x0][0x28] ;  /* 0x00000a0000017a02 */ /* 0x000fe40000000f00 */
[----:B------:R-:W-:Y:S05]  /*0010*/  EXIT ;  /* 0x000000000000794d */ /* 0x000fea0003800000 */
.L_x_3925:
        /* <DEDUP_REMOVED lines=14> */
.L_x_17756:


//--------------------- .text._ZN2at6native18elementwise_kernelILi128ELi4EZNS0_15gpu_kernel_implINS0_13BinaryFunctorIN3c107complexIfEES6_S6_NS0_15binary_internal10DivFunctorIS6_EEEEEEvRNS_18TensorIteratorBaseERKT_EUliE_EEviT1_ --------------------------
	.section	.text._ZN2at6native18elementwise_kernelILi128ELi4EZNS0_15gpu_kernel_implINS0_13BinaryFunctorIN3c107complexIfEES6_S6_NS0_15binary_internal10DivFunctorIS6_EEEEEEvRNS_18TensorIteratorBaseERKT_EUliE_EEviT1_,"ax",@progbits
	.sectioninfo	@"SHI_REGISTERS=27"
	.align	128
        .global         _ZN2at6native18elementwise_kernelILi128ELi4EZNS0_15gpu_kernel_implINS0_13BinaryFunctorIN3c107complexIfEES6_S6_NS0_15binary_internal10DivFunctorIS6_EEEEEEvRNS_18TensorIteratorBaseERKT_EUliE_EEviT1_
        .type           _ZN2at6native18elementwise_kernelILi128ELi4EZNS0_15gpu_kernel_implINS0_13BinaryFunctorIN3c107complexIfEES6_S6_NS0_15binary_internal10DivFunctorIS6_EEEEEEvRNS_18TensorIteratorBaseERKT_EUliE_EEviT1_,@function
        .size           _ZN2at6native18elementwise_kernelILi128ELi4EZNS0_15gpu_kernel_implINS0_13BinaryFunctorIN3c107complexIfEES6_S6_NS0_15binary_internal10DivFunctorIS6_EEEEEEvRNS_18TensorIteratorBaseERKT_EUliE_EEviT1_,(.L_x_17757 - _ZN2at6native18elementwise_kernelILi128ELi4EZNS0_15gpu_kernel_implINS0_13BinaryFunctorIN3c107complexIfEES6_S6_NS0_15binary_internal10DivFunctorIS6_EEEEEEvRNS_18TensorIteratorBaseERKT_EUliE_EEviT1_)
        .other          _ZN2at6native18elementwise_kernelILi128ELi4EZNS0_15gpu_kernel_implINS0_13BinaryFunctorIN3c107complexIfEES6_S6_NS0_15binary_internal10DivFunctorIS6_EEEEEEvRNS_18TensorIteratorBaseERKT_EUliE_EEviT1_,@"STO_CUDA_ENTRY STV_DEFAULT"
_ZN2at6native18elementwise_kernelILi128ELi4EZNS0_15gpu_kernel_implINS0_13BinaryFunctorIN3c107complexIfEES6_S6_NS0_15binary_internal10DivFunctorIS6_EEEEEEvRNS_18TensorIteratorBaseERKT_EUliE_EEviT1_:
.text._ZN2at6native18elementwise_kernelILi128ELi4EZNS0_15gpu_kernel_implINS0_13BinaryFunctorIN3c107complexIfEES6_S6_NS0_15binary_internal10DivFunctorIS6_EEEEEEvRNS_18TensorIteratorBaseERKT_EUliE_EEviT1_:
        /* <DEDUP_REMOVED lines=262> */
.L_x_3928:
[----:B------:R-:W0:Y:S01]  /*1060*/  LDC.U8 R5, c[0x0][0x3e2] ;  /* 0x0000f880ff057b82 */ /* 0x000e220000000000 */
[----:B------:R-:W-:Y:S01]  /*1070*/  IADD3 R16, P1, R16, c[0x0][0x3c8], RZ ;  /* 0x0000f20010107a10 */ /* 0x000fe20007f3e0ff */
[----:B------:R-:W-:Y:S01]  /*1080*/  BSSY B6, `(.L_x_3929) ;  /* 0x00000f5000067945 */ /* 0x000fe20003800000 */
        /* <DEDUP_REMOVED lines=14> */
[----:B------:R-:W2:Y:S01]  /*1170*/  LDG.E.S8 R2, [R2.64] ;  /* 0x0000002402027981 */ /* 0x000ea2000c1e1300 */
[----:B------:R-:W-:Y:S01]  /*1180*/  IMAD.MOV.U32 R23, RZ, RZ, RZ ;  /* 0x000000ffff177224 */ /* 0x000fe200078e00ff */
[----:B--2---:R0:W1:Y:S01]  /*1190*/  I2F.S16 R22, R2 ;  /* 0x0000000200167306 */ /* 0x0040620000101400 */
[----:B------:R-:W-:Y:S05]  /*11a0*/  BRA `(.L_x_3935) ;  /* 0x00000e2000007947 */ /* 0x000fea0003800000 */
.L_x_3933:
[----:B------:R-:W2:Y:S01]  /*11b0*/  LDG.E.U8 R2, [R2.64] ;  /* 0x0000002402027981 */ /* 0x000ea2000c1e1100 */
[----:B------:R-:W-:Y:S01]  /*11c0*/  IMAD.MOV.U32 R23, RZ, RZ, RZ ;  /* 0x000000ffff177224 */ /* 0x000fe200078e00ff */
[----:B--2---:R0:W1:Y:S01]  /*11d0*/  I2F.U16 R22, R2 ;  /* 0x0000000200167306 */ /* 0x0040620000101000 */
[----:B------:R-:W-:Y:S05]  /*11e0*/  BRA `(.L_x_3935) ;  /* 0x00000de000007947 */ /* 0x000fea0003800000 */
.L_x_3932:
[----:B------:R-:W-:-:S13]  /*11f0*/  ISETP.NE.AND P0, PT, R4, 0x2, PT ;  /* 0x000000020400780c */ /* 0x000fda0003f05270 */
[----:B------:R-:W-:Y:S05]  /*1200*/  @!P0 BRA `(.L_x_3936) ;  /* 0x000000c000008947 */ /* 0x000fea0003800000 */
[----:B------:R-:W-:-:S13]  /*1210*/  ISETP.NE.AND P0, PT, R4, 0x3, PT ;  /* 0x000000030400780c */ /* 0x000fda0003f05270 */
[----:B------:R-:W-:Y:S05]  /*1220*/  @!P0 BRA `(.L_x_3937) ;  /* 0x0000006000008947 */ /* 0x000fea0003800000 */
[----:B------:R-:W-:-:S13]  /*1230*/  ISETP.NE.AND P0, PT, R4, 0x4, PT ;  /* 0x000000040400780c */ /* 0x000fda0003f05270 */
[----:B------:R-:W-:Y:S05]  /*1240*/  @P0 BRA `(.L_x_3934) ;  /* 0x00000bc000000947 */ /* 0x000fea0003800000 */
[----:B------:R-:W2:Y:S01]  /*1250*/  LDG.E.64 R2, [R2.64] ;  /* 0x0000002402027981 */ /* 0x000ea2000c1e1b00 */
[----:B------:R-:W-:Y:S01]  /*1260*/  IMAD.MOV.U32 R23, RZ, RZ, RZ ;  /* 0x000000ffff177224 */ /* 0x000fe200078e00ff */
[----:B--2---:R0:W1:Y:S01]  /*1270*/  I2F.S64 R22, R2 ;  /* 0x0000000200167312 */ /* 0x0040620000301400 */
[----:B------:R-:W-:Y:S05]  /*1280*/  BRA `(.L_x_3935) ;  /* 0x00000d4000007947 */ /* 0x000fea0003800000 */
.L_x_3937:
[----:B------:R-:W2:Y:S01]  /*1290*/  LDG.E R2, [R2.64] ;  /* 0x0000002402027981 */ /* 0x000ea2000c1e1900 */
[----:B------:R-:W-:Y:S01]  /*12a0*/  IMAD.MOV.U32 R23, RZ, RZ, RZ ;  /* 0x000000ffff177224 */ /* 0x000fe200078e00ff */
[----:B--2---:R0:W1:Y:S01]  /*12b0*/  I2F R22, R2 ;  /* 0x0000000200167306 */ /* 0x0040620000201400 */
[----:B------:R-:W-:Y:S05]  /*12c0*/  BRA `(.L_x_3935) ;  /* 0x00000d0000007947 */ /* 0x000fea0003800000 */
.L_x_3936:
[----:B------:R-:W2:Y:S01]  /*12d0*/  LDG.E.U16 R2, [R2.64] ;  /* 0x0000002402027981 */ /* 0x000ea2000c1e1500 */
[----:B------:R-:W-:Y:S01]  /*12e0*/  IMAD.MOV.U32 R23, RZ, RZ, RZ ;  /* 0x000000ffff177224 */ /* 0x000fe200078e00ff */
[----:B--2---:R0:W1:Y:S01]  /*12f0*/  I2F.S16 R22, R2 ;  /* 0x0000000200167306 */ /* 0x0040620000101400 */
[----:B------:R-:W-:Y:S05]  /*1300*/  BRA `(.L_x_3935) ;  /* 0x00000cc000007947 */ /* 0x000fea0003800000 */
.L_x_3931:
[----:B------:R-:W-:-:S13]  /*1310*/  ISETP.GT.AND P0, PT, R4, 0x6, PT ;  /* 0x000000060400780c */ /* 0x000fda0003f04270 */
[----:B------:R-:W-:Y:S05]  /*1320*/  @P0 BRA `(.L_x_3938) ;  /* 0x000000b000000947 */ /* 0x000fea0003800000 */
[----:B------:R-:W-:-:S13]  /*1330*/  ISETP.NE.AND P0, PT, R4, 0x5, PT ;  /* 0x000000050400780c */ /* 0x000fda0003f05270 */
[----:B------:R-:W-:Y:S05]  /*1340*/  @!P0 BRA `(.L_x_3939) ;  /* 0x0000005000008947 */ /* 0x000fea0003800000 */
[----:B------:R-:W-:-:S13]  /*1350*/  ISETP.NE.AND P0, PT, R4, 0x6, PT ;  /* 0x000000060400780c */ /* 0x000fda0003f05270 */
[----:B------:R-:W-:Y:S05]  /*1360*/  @P0 BRA `(.L_x_3934) ;  /* 0x00000aa000000947 */ /* 0x000fea0003800000 */
[----:B------:R0:W5:Y:S01]  /*1370*/  LDG.E R22, [R2.64] ;  /* 0x0000002402167981 */ /* 0x000162000c1e1900 */
[----:B------:R-:W-:Y:S01]  /*1380*/  IMAD.MOV.U32 R23, RZ, RZ, RZ ;  /* 0x000000ffff177224 */ /* 0x000fe200078e00ff */
[----:B------:R-:W-:Y:S05]  /*1390*/  BRA `(.L_x_3935) ;  /* 0x00000c3000007947 */ /* 0x000fea0003800000 */
.L_x_3939:
[----:B------:R-:W2:Y:S01]  /*13a0*/  LDG.E.U16 R2, [R2.64] ;  /* 0x0000002402027981 */ /* 0x000ea2000c1e1500 */
[----:B------:R-:W-:Y:S01]  /*13b0*/  IMAD.MOV.U32 R23, RZ, RZ, RZ ;  /* 0x000000ffff177224 */ /* 0x000fe200078e00ff */
[----:B--2---:R-:W-:Y:S01]  /*13c0*/  HADD2.F32 R22, -RZ, R2.H0_H0 ;  /* 0x20000002ff167230 */ /* 0x004fe20000004100 */
[----:B------:R-:W-:Y:S05]  /*13d0*/  BRA `(.L_x_3935) ;  /* 0x00000bf000007947 */ /* 0x000fea0003800000 */
.L_x_3938:
[----:B------:R-:W-:-:S13]  /*13e0*/  ISETP.NE.AND P0, PT, R4, 0x7, PT ;  /* 0x000000070400780c */ /* 0x000fda0003f05270 */
[----:B------:R-:W-:Y:S05]  /*13f0*/  @!P0 BRA `(.L_x_3940) ;  /* 0x000000a000008947 */ /* 0x000fea0003800000 */
[----:B------:R-:W-:-:S13]  /*1400*/  ISETP.NE.AND P0, PT, R4, 0x8, PT ;  /* 0x000000080400780c */ /* 0x000fda0003f05270 */
[----:B------:R-:W-:Y:S05]  /*1410*/  @!P0 BRA `(.L_x_3941) ;  /* 0x0000004000008947 */ /* 0x000fea0003800000 */
[----:B------:R-:W-:-:S13]  /*1420*/  ISETP.NE.AND P0, PT, R4, 0x9, PT ;  /* 0x000000090400780c */ /* 0x000fda0003f05270 */
[----:B------:R-:W-:Y:S05]  /*1430*/  @P0 BRA `(.L_x_3934) ;  /* 0x000009d000000947 */ /* 0x000fea0003800000 */
[----:B------:R0:W5:Y:S01]  /*1440*/  LDG.E.64 R22, [R2.64] ;  /* 0x0000002402167981 */ /* 0x000162000c1e1b00 */
[----:B------:R-:W-:Y:S05]  /*1450*/  BRA `(.L_x_3935) ;  /* 0x00000b7000007947 */ /* 0x000fea0003800000 */
.L_x_3941:
[----:B------:R-:W2:Y:S02]  /*1460*/  LDG.E R2, [R2.64] ;  /* 0x0000002402027981 */ /* 0x000ea4000c1e1900 */
[--C-:B--2---:R-:W-:Y:S02]  /*1470*/  HADD2.F32 R23, -RZ, R2.reuse.H1_H1 ;  /* 0x30000002ff177230 */ /* 0x104fe40000004100 */
[----:B------:R-:W-:Y:S01]  /*1480*/  HADD2.F32 R22, -RZ, R2.H0_H0 ;  /* 0x20000002ff167230 */ /* 0x000fe20000004100 */
[----:B------:R-:W-:Y:S05]  /*1490*/  BRA `(.L_x_3935) ;  /* 0x00000b3000007947 */ /* 0x000fea0003800000 */
.L_x_3940:
[----:B------:R-:W2:Y:S01]  /*14a0*/  LDG.E.64 R2, [R2.64] ;  /* 0x0000002402027981 */ /* 0x000ea2000c1e1b00 */
[----:B------:R-:W-:Y:S01]  /*14b0*/  IMAD.MOV.U32 R23, RZ, RZ, RZ ;  /* 0x000000ffff177224 */ /* 0x000fe200078e00ff */
[----:B--2---:R-:W0:Y:S01]  /*14c0*/  F2F.F32.F64 R22, R2 ;  /* 0x0000000200167310 */ /* 0x004e220000301000 */
[----:B------:R-:W0:-:S14]  /*14d0*/  DSETP.GEU.AND P0, PT, |R2|, c[0x2][0x0], PT ;  /* 0x008000000200762a */ /* 0x000e1c0003f0e200 */
[----:B0-----:R-:W-:Y:S01]  /*14e0*/  @!P0 FMUL R22, R22, 1.175494350822287508e-38 ;  /* 0x0080000016168820 */ /* 0x001fe20000400000 */
[----:B------:R-:W-:Y:S05]  /*14f0*/  BRA `(.L_x_3935) ;  /* 0x00000ad000007947 */ /* 0x000fea0003800000 */
.L_x_3930:
        /* <DEDUP_REMOVED lines=8> */
[----:B------:R-:W2:Y:S01]  /*1580*/  LDG.E.U8 R2, [R2.64] ;  /* 0x0000002402027981 */ /* 0x000ea2000c1e1100 */
[----:B------:R-:W-:Y:S01]  /*1590*/  IMAD.MOV.U32 R23, RZ, RZ, RZ ;  /* 0x000000ffff177224 */ /* 0x000fe200078e00ff */
[----:B--2---:R-:W-:-:S04]  /*15a0*/  ISETP.NE.AND P0, PT, R2, RZ, PT ;  /* 0x000000ff0200720c */ /* 0x004fc80003f05270 */
[----:B------:R-:W-:Y:S01]  /*15b0*/  FSEL R22, RZ, 1, !P0 ;  /* 0x3f800000ff167808 */ /* 0x000fe20004000000 */
[----:B------:R-:W-:Y:S05]  /*15c0*/  BRA `(.L_x_3935) ;  /* 0x00000a0000007947 */ /* 0x000fea0003800000 */
.L_x_3944:
[----:B------:R-:W2:Y:S02]  /*15d0*/  LDG.E.128 R4, [R2.64] ;  /* 0x0000002402047981 */ /* 0x000ea4000c1e1d00 */
[----:B--2---:R-:W0:Y:S01]  /*15e0*/  F2F.F32.F64 R23, R6 ;  /* 0x0000000600177310 */ /* 0x004e220000301000 */
[----:B------:R-:W0:-:S04]  /*15f0*/  DSETP.GEU.AND P0, PT, |R6|, c[0x2][0x0], PT ;  /* 0x008000000600762a */ /* 0x000e080003f0e200 */
[----:B------:R-:W1:-:S03]  /*1600*/  DSETP.GEU.AND P1, PT, |R4|, c[0x2][0x0], PT ;  /* 0x008000000400762a */ /* 0x000e460003f2e200 */
[----:B------:R-:W1:Y:S07]  /*1610*/  F2F.F32.F64 R22, R4 ;  /* 0x0000000400167310 */ /* 0x000e6e0000301000 */
[----:B0-----:R-:W-:-:S04]  /*1620*/  @!P0 FMUL R23, R23, 1.175494350822287508e-38 ;  /* 0x0080000017178820 */ /* 0x001fc80000400000 */
[----:B-1----:R-:W-:Y:S01]  /*1630*/  @!P1 FMUL R22, R22, 1.175494350822287508e-38 ;  /* 0x0080000016169820 */ /* 0x002fe20000400000 */
[----:B------:R-:W-:Y:S05]  /*1640*/  BRA `(.L_x_3935) ;  /* 0x0000098000007947 */ /* 0x000fea0003800000 */
.L_x_3943:
        /* <DEDUP_REMOVED lines=8> */
[----:B------:R-:W-:Y:S02]  /*16d0*/  IMAD.MOV.U32 R23, RZ, RZ, RZ ;  /* 0x000000ffff177224 */ /* 0x000fe400078e00ff */
[----:B--2---:R-:W-:-:S05]  /*16e0*/  IMAD.SHL.U32 R22, R22, 0x1000000, RZ ;  /* 0x0100000016167824 */ /* 0x004fca00078e00ff */
[----:B------:R-:W-:-:S04]  /*16f0*/  LOP3.LUT R0, R22, 0x7f000000, RZ, 0xc0, !PT ;  /* 0x7f00000016007812 */ /* 0x000fc800078ec0ff */
[----:B------:R-:W0:Y:S01]  /*1700*/  FLO.U32 R4, R0 ;  /* 0x0000000000047300 */ /* 0x000e2200000e0000 */
[----:B------:R-:W-:-:S04]  /*1710*/  IADD3 R2, R0, -0x1, RZ ;  /* 0xffffffff00027810 */ /* 0x000fc80007ffe0ff */
[----:B------:R-:W-:Y:S02]  /*1720*/  SHF.R.S32.HI R2, RZ, 0x1f, R2 ;  /* 0x0000001fff027819 */ /* 0x000fe40000011402 */
[----:B0-----:R-:W-:-:S04]  /*1730*/  IADD3 R4, -R4, 0x1f, RZ ;  /* 0x0000001f04047810 */ /* 0x001fc80007ffe1ff */
[C---:B------:R-:W-:Y:S02]  /*1740*/  ISETP.GT.U32.AND P0, PT, R4.reuse, 0x4, PT ;  /* 0x000000040400780c */ /* 0x040fe40003f04070 */
[----:B------:R-:W-:-:S04]  /*1750*/  IADD3 R4, R4, -0x4, RZ ;  /* 0xfffffffc04047810 */ /* 0x000fc80007ffe0ff */
[----:B------:R-:W-:Y:S02]  /*1760*/  SEL R5, R4, RZ, P0 ;  /* 0x000000ff04057207 */ /* 0x000fe40000000000 */
[----:B------:R-:W-:-:S03]  /*1770*/  IADD3 R4, R0, 0x1000000, RZ ;  /* 0x0100000000047810 */ /* 0x000fc60007ffe0ff */
[----:B------:R-:W-:Y:S01]  /*1780*/  IMAD R6, R5, R6, 0x3c000000 ;  /* 0x3c00000005067424 */ /* 0x000fe200078e0206 */
[----:B------:R-:W-:Y:S02]  /*1790*/  SHF.L.U32 R5, R0, R5, RZ ;  /* 0x0000000500057219 */ /* 0x000fe400000006ff */
[----:B------:R-:W-:Y:S02]  /*17a0*/  SHF.R.S32.HI R4, RZ, 0x8, R4 ;  /* 0x00000008ff047819 */ /* 0x000fe40000011404 */
[----:B------:R-:W-:-:S04]  /*17b0*/  LEA.HI R5, R5, R6, RZ, 0x1c ;  /* 0x0000000605057211 */ /* 0x000fc800078fe0ff */
[----:B------:R-:W-:-:S04]  /*17c0*/  LOP3.LUT R5, R5, 0x7f800000, R4, 0xf8, !PT ;  /* 0x7f80000005057812 */ /* 0x000fc800078ef804 */
[----:B------:R-:W-:-:S04]  /*17d0*/  LOP3.LUT R5, R5, R2, RZ, 0x30, !PT ;  /* 0x0000000205057212 */ /* 0x000fc800078e30ff */
[----:B------:R-:W-:Y:S01]  /*17e0*/  LOP3.LUT R22, R5, 0x80000000, R22, 0xf8, !PT ;  /* 0x8000000005167812 */ /* 0x000fe200078ef816 */
[----:B------:R-:W-:Y:S05]  /*17f0*/  BRA `(.L_x_3935) ;  /* 0x000007d000007947 */ /* 0x000fea0003800000 */
.L_x_3946:
[----:B------:R-:W2:Y:S01]  /*1800*/  LDG.E.U8 R2, [R2.64] ;  /* 0x0000002402027981 */ /* 0x000ea2000c1e1100 */
[----:B------:R-:W-:Y:S02]  /*1810*/  IMAD.MOV.U32 R23, RZ, RZ, RZ ;  /* 0x000000ffff177224 */ /* 0x000fe400078e00ff */
        /* <DEDUP_REMOVED lines=10> */
[----:B------:R-:W-:Y:S01]  /*18c0*/  LOP3.LUT R22, R22, 0x80000000, R5, 0xf8, !PT ;  /* 0x8000000016167812 */ /* 0x000fe200078ef805 */
[----:B------:R-:W-:Y:S05]  /*18d0*/  BRA `(.L_x_3935) ;  /* 0x000006f000007947 */ /* 0x000fea0003800000 */
.L_x_3945:
[----:B------:R-:W2:Y:S01]  /*18e0*/  LDG.E.U16 R2, [R2.64] ;  /* 0x0000002402027981 */ /* 0x000ea2000c1e1500 */
[----:B------:R-:W-:Y:S01]  /*18f0*/  IMAD.MOV.U32 R23, RZ, RZ, RZ ;  /* 0x000000ffff177224 */ /* 0x000fe200078e00ff */
[----:B--2---:R-:W-:Y:S01]  /*1900*/  PRMT R22, RZ, 0x5410, R2 ;  /* 0x00005410ff167816 */ /* 0x004fe20000000002 */
[----:B------:R-:W-:Y:S05]  /*1910*/  BRA `(.L_x_3935) ;  /* 0x000006b000007947 */ /* 0x000fea0003800000 */
.L_x_3942:
        /* <DEDUP_REMOVED lines=8> */
[----:B------:R-:W2:Y:S01]  /*19a0*/  LDG.E.U16 R2, [R2.64] ;  /* 0x0000002402027981 */ /* 0x000ea2000c1e1500 */
[----:B------:R-:W-:Y:S01]  /*19b0*/  IMAD.MOV.U32 R23, RZ, RZ, RZ ;  /* 0x000000ffff177224 */ /* 0x000fe200078e00ff */
[----:B--2---:R0:W1:Y:S01]  /*19c0*/  I2F.U16 R22, R2 ;  /* 0x0000000200167306 */ /* 0x0040620000101000 */
[----:B------:R-:W-:Y:S05]  /*19d0*/  BRA `(.L_x_3935) ;  /* 0x000005f000007947 */ /* 0x000fea0003800000 */
.L_x_3949:
[----:B------:R-:W2:Y:S01]  /*19e0*/  LDG.E.U8 R2, [R2.64] ;  /* 0x0000002402027981 */ /* 0x000ea2000c1e1100 */
[----:B------:R-:W-:Y:S01]  /*19f0*/  CS2R R22, SRZ ;  /* 0x0000000000167805 */ /* 0x000fe2000001ff00 */
        /* <DEDUP_REMOVED lines=18> */
.L_x_3951:
[----:B------:R-:W-:Y:S05]  /*1b20*/  BSYNC B0 ;  /* 0x0000000000007941 */ /* 0x000fea0003800000 */
.L_x_3950:
[----:B------:R-:W-:Y:S01]  /*1b30*/  IMAD.SHL.U32 R2, R2, 0x100000, RZ ;  /* 0x0010000002027824 */ /* 0x000fe200078e00ff */
[----:B------:R-:W-:-:S04]  /*1b40*/  LEA R3, R0, 0x3b800000, 0x17 ;  /* 0x3b80000000037811 */ /* 0x000fc800078eb8ff */
[----:B------:R-:W-:Y:S01]  /*1b50*/  LOP3.LUT R22, R3, R2, R22, 0xfe, !PT ;  /* 0x0000000203167212 */ /* 0x000fe200078efe16 */
[----:B------:R-:W-:Y:S05]  /*1b60*/  BRA `(.L_x_3935) ;  /* 0x0000046000007947 */ /* 0x000fea0003800000 */
.L_x_3948:
        /* <DEDUP_REMOVED lines=20> */
.L_x_3953:
[----:B------:R-:W-:Y:S05]  /*1cb0*/  BSYNC B0 ;  /* 0x0000000000007941 */ /* 0x000fea0003800000 */
.L_x_3952:
[----:B------:R-:W-:Y:S01]  /*1cc0*/  IMAD.SHL.U32 R2, R2, 0x200000, RZ ;  /* 0x0020000002027824 */ /* 0x000fe200078e00ff */
[----:B------:R-:W-:-:S04]  /*1cd0*/  LEA R3, R0, 0x37800000, 0x17 ;  /* 0x3780000000037811 */ /* 0x000fc800078eb8ff */
[----:B------:R-:W-:Y:S01]  /*1ce0*/  LOP3.LUT R22, R3, R2, R22, 0xfe, !PT ;  /* 0x0000000203167212 */ /* 0x000fe200078efe16 */
[----:B------:R-:W-:Y:S05]  /*1cf0*/  BRA `(.L_x_3935) ;  /* 0x000002d000007947 */ /* 0x000fea0003800000 */
.L_x_3947:
        /* <DEDUP_REMOVED lines=14> */
.L_x_3957:
[----:B------:R-:W-:Y:S05]  /*1de0*/  BSYNC B0 ;  /* 0x0000000000007941 */ /* 0x000fea0003800000 */
.L_x_3956:
[----:B------:R-:W-:Y:S01]  /*1df0*/  IMAD.MOV.U32 R23, RZ, RZ, RZ ;  /* 0x000000ffff177224 */ /* 0x000fe200078e00ff */
[----:B------:R-:W-:Y:S05]  /*1e00*/  BRA `(.L_x_3935) ;  /* 0x000001c000007947 */ /* 0x000fea0003800000 */
.L_x_3934:
        /* <DEDUP_REMOVED lines=19> */
[----:B------:R-:W-:Y:S01]  /*1f40*/  CS2R R22, SRZ ;  /* 0x0000000000167805 */ /* 0x000fe2000001ff00 */
[----:B------:R-:W-:Y:S05]  /*1f50*/  BRA `(.L_x_3935) ;  /* 0x0000007000007947 */ /* 0x000fea0003800000 */
.L_x_3955:
[----:B------:R-:W2:Y:S01]  /*1f60*/  LDG.E.64 R2, [R2.64] ;  /* 0x0000002402027981 */ /* 0x000ea2000c1e1b00 */
[----:B------:R-:W-:Y:S01]  /*1f70*/  IMAD.MOV.U32 R23, RZ, RZ, RZ ;  /* 0x000000ffff177224 */ /* 0x000fe200078e00ff */
[----:B--2---:R0:W1:Y:S01]  /*1f80*/  I2F.U64 R22, R2 ;  /* 0x0000000200167312 */ /* 0x0040620000301000 */
[----:B------:R-:W-:Y:S05]  /*1f90*/  BRA `(.L_x_3935) ;  /* 0x0000003000007947 */ /* 0x000fea0003800000 */
.L_x_3954:
[----:B------:R-:W2:Y:S01]  /*1fa0*/  LDG.E R2, [R2.64] ;  /* 0x0000002402027981 */ /* 0x000ea2000c1e1900 */
[----:B------:R-:W-:Y:S01]  /*1fb0*/  IMAD.MOV.U32 R23, RZ, RZ, RZ ;  /* 0x000000ffff177224 */ /* 0x000fe200078e00ff */
[----:B--2---:R0:W1:Y:S06]  /*1fc0*/  I2F.U32 R22, R2 ;  /* 0x0000000200167306 */ /* 0x00406c0000201000 */
.L_x_3935:
[----:B------:R-:W-:Y:S05]  /*1fd0*/  BSYNC B6 ;  /* 0x0000000000067941 */ /* 0x000fea0003800000 */
.L_x_3929:
[----:B0-----:R-:W0:Y:S01]  /*1fe0*/  LDC.U8 R2, c[0x0][0x3e3] ;  /* 0x0000f8c0ff027b82 */ /* 0x001e220000000000 */
[----:B------:R-:W-:Y:S01]  /*1ff0*/  IADD3 R4, P1, R24, c[0x0][0x3d8], RZ ;  /* 0x0000f60018047a10 */ /* 0x000fe20007f3e0ff */
[----:B------:R-:W-:Y:S04]  /*2000*/  BSSY B6, `(.L_x_3958) ;  /* 0x00000f3000067945 */ /* 0x000fe80003800000 */
        /* <DEDUP_REMOVED lines=14> */
[----:B--2---:R-:W0:Y:S01]  /*20f0*/  I2F.S16 R2, R2 ;  /* 0x0000000200027306 */ /* 0x004e220000101400 */
[----:B------:R-:W-:Y:S05]  /*2100*/  BRA `(.L_x_3964) ;  /* 0x00000e2000007947 */ /* 0x000fea0003800000 */
.L_x_3962:
[----:B------:R-:W2:Y:S01]  /*2110*/  LDG.E.U8 R2, [R4.64] ;  /* 0x0000002404027981 */ /* 0x000ea2000c1e1100 */
[----:B------:R-:W-:Y:S01]  /*2120*/  IMAD.MOV.U32 R3, RZ, RZ, RZ ;  /* 0x000000ffff037224 */ /* 0x000fe200078e00ff */
[----:B--2---:R-:W0:Y:S01]  /*2130*/  I2F.U16 R2, R2 ;  /* 0x0000000200027306 */ /* 0x004e220000101000 */
[----:B------:R-:W-:Y:S05]  /*2140*/  BRA `(.L_x_3964) ;  /* 0x00000de000007947 */ /* 0x000fea0003800000 */
.L_x_3961:
        /* <DEDUP_REMOVED lines=8> */
[----:B--2---:R0:W2:Y:S01]  /*21d0*/  I2F.S64 R2, R4 ;  /* 0x0000000400027312 */ /* 0x0040a20000301400 */
[----:B------:R-:W-:Y:S05]  /*21e0*/  BRA `(.L_x_3964) ;  /* 0x00000d4000007947 */ /* 0x000fea0003800000 */
.L_x_3966:
[----:B------:R-:W2:Y:S01]  /*21f0*/  LDG.E R2, [R4.64] ;  /* 0x0000002404027981 */ /* 0x000ea2000c1e1900 */
[----:B------:R-:W-:Y:S01]  /*2200*/  IMAD.MOV.U32 R3, RZ, RZ, RZ ;  /* 0x000000ffff037224 */ /* 0x000fe200078e00ff */
[----:B--2---:R-:W0:Y:S01]  /*2210*/  I2F R2, R2 ;  /* 0x0000000200027306 */ /* 0x004e220000201400 */
[----:B------:R-:W-:Y:S05]  /*2220*/  BRA `(.L_x_3964) ;  /* 0x00000d0000007947 */ /* 0x000fea0003800000 */
.L_x_3965:
[----:B------:R-:W2:Y:S01]  /*2230*/  LDG.E.U16 R2, [R4.64] ;  /* 0x0000002404027981 */ /* 0x000ea2000c1e1500 */
[----:B------:R-:W-:Y:S01]  /*2240*/  IMAD.MOV.U32 R3, RZ, RZ, RZ ;  /* 0x000000ffff037224 */ /* 0x000fe200078e00ff */
[----:B--2---:R-:W0:Y:S01]  /*2250*/  I2F.S16 R2, R2 ;  /* 0x0000000200027306 */ /* 0x004e220000101400 */
[----:B------:R-:W-:Y:S05]  /*2260*/  BRA `(.L_x_3964) ;  /* 0x00000cc000007947 */ /* 0x000fea0003800000 */
.L_x_3960:
        /* <DEDUP_REMOVED lines=9> */
.L_x_3968:
[----:B------:R-:W2:Y:S01]  /*2300*/  LDG.E.U16 R2, [R4.64] ;  /* 0x0000002404027981 */ /* 0x000ea2000c1e1500 */
[----:B------:R-:W-:Y:S01]  /*2310*/  IMAD.MOV.U32 R3, RZ, RZ, RZ ;  /* 0x000000ffff037224 */ /* 0x000fe200078e00ff */
[----:B--2---:R-:W-:Y:S01]  /*2320*/  HADD2.F32 R2, -RZ, R2.H0_H0 ;  /* 0x20000002ff027230 */ /* 0x004fe20000004100 */
[----:B------:R-:W-:Y:S05]  /*2330*/  BRA `(.L_x_3964) ;  /* 0x00000bf000007947 */ /* 0x000fea0003800000 */
.L_x_3967:
        /* <DEDUP_REMOVED lines=8> */
.L_x_3970:
[----:B------:R-:W2:Y:S02]  /*23c0*/  LDG.E R2, [R4.64] ;  /* 0x0000002404027981 */ /* 0x000ea4000c1e1900 */
[--C-:B--2---:R-:W-:Y:S02]  /*23d0*/  HADD2.F32 R3, -RZ, R2.reuse.H1_H1 ;  /* 0x30000002ff037230 */ /* 0x104fe40000004100 */
[----:B------:R-:W-:Y:S01]  /*23e0*/  HADD2.F32 R2, -RZ, R2.H0_H0 ;  /* 0x20000002ff027230 */ /* 0x000fe20000004100 */
[----:B------:R-:W-:Y:S05]  /*23f0*/  BRA `(.L_x_3964) ;  /* 0x00000b3000007947 */ /* 0x000fea0003800000 */
.L_x_3969:
[----:B------:R-:W2:Y:S01]  /*2400*/  LDG.E.64 R4, [R4.64] ;  /* 0x0000002404047981 */ /* 0x000ea2000c1e1b00 */
[----:B------:R-:W-:Y:S01]  /*2410*/  IMAD.MOV.U32 R3, RZ, RZ, RZ ;  /* 0x000000ffff037224 */ /* 0x000fe200078e00ff */
[----:B--2---:R-:W0:Y:S01]  /*2420*/  F2F.F32.F64 R2, R4 ;  /* 0x0000000400027310 */ /* 0x004e220000301000 */
[----:B------:R-:W0:-:S14]  /*2430*/  DSETP.GEU.AND P0, PT, |R4|, c[0x2][0x0], PT ;  /* 0x008000000400762a */ /* 0x000e1c0003f0e200 */
[----:B0-----:R-:W-:Y:S01]  /*2440*/  @!P0 FMUL R2, R2, 1.175494350822287508e-38 ;  /* 0x0080000002028820 */ /* 0x001fe20000400000 */
[----:B------:R-:W-:Y:S05]  /*2450*/  BRA `(.L_x_3964) ;  /* 0x00000ad000007947 */ /* 0x000fea0003800000 */
.L_x_3959:
        /* <DEDUP_REMOVED lines=13> */
.L_x_3973:
[----:B------:R-:W2:Y:S02]  /*2530*/  LDG.E.128 R4, [R4.64] ;  /* 0x0000002404047981 */ /* 0x000ea4000c1e1d00 */
[----:B--2---:R-:W0:Y:S01]  /*2540*/  F2F.F32.F64 R3, R6 ;  /* 0x0000000600037310 */ /* 0x004e220000301000 */
[----:B------:R-:W0:-:S04]  /*2550*/  DSETP.GEU.AND P0, PT, |R6|, c[0x2][0x0], PT ;  /* 0x008000000600762a */ /* 0x000e080003f0e200 */
[----:B------:R-:W2:-:S03]  /*2560*/  DSETP.GEU.AND P1, PT, |R4|, c[0x2][0x0], PT ;  /* 0x008000000400762a */ /* 0x000e860003f2e200 */
[----:B------:R-:W2:Y:S07]  /*2570*/  F2F.F32.F64 R2, R4 ;  /* 0x0000000400027310 */ /* 0x000eae0000301000 */
[----:B0-----:R-:W-:-:S04]  /*2580*/  @!P0 FMUL R3, R3, 1.175494350822287508e-38 ;  /* 0x0080000003038820 */ /* 0x001fc80000400000 */
[----:B--2---:R-:W-:Y:S01]  /*2590*/  @!P1 FMUL R2, R2, 1.175494350822287508e-38 ;  /* 0x0080000002029820 */ /* 0x004fe20000400000 */
[----:B------:R-:W-:Y:S05]  /*25a0*/  BRA `(.L_x_3964) ;  /* 0x0000098000007947 */ /* 0x000fea0003800000 */
.L_x_3972:
        /* <DEDUP_REMOVED lines=23> */
[----:B------:R-:W-:Y:S01]  /*2720*/  LOP3.LUT R5, R6, R3, RZ, 0x30, !PT ;  /* 0x0000000306057212 */ /* 0x000fe200078e30ff */
[----:B------:R-:W-:-:S03]  /*2730*/  IMAD.MOV.U32 R3, RZ, RZ, RZ ;  /* 0x000000ffff037224 */ /* 0x000fc600078e00ff */
[----:B------:R-:W-:Y:S01]  /*2740*/  LOP3.LUT R2, R5, 0x80000000, R2, 0xf8, !PT ;  /* 0x8000000005027812 */ /* 0x000fe200078ef802 */
[----:B------:R-:W-:Y:S05]  /*2750*/  BRA `(.L_x_3964) ;  /* 0x000007d000007947 */ /* 0x000fea0003800000 */
.L_x_3975:
        /* <DEDUP_REMOVED lines=14> */
.L_x_3974:
[----:B------:R-:W2:Y:S01]  /*2840*/  LDG.E.U16 R2, [R4.64] ;  /* 0x0000002404027981 */ /* 0x000ea2000c1e1500 */
[----:B------:R-:W-:Y:S01]  /*2850*/  IMAD.MOV.U32 R3, RZ, RZ, RZ ;  /* 0x000000ffff037224 */ /* 0x000fe200078e00ff */
[----:B--2---:R-:W-:Y:S01]  /*2860*/  PRMT R2, RZ, 0x5410, R2 ;  /* 0x00005410ff027816 */ /* 0x004fe20000000002 */
[----:B------:R-:W-:Y:S05]  /*2870*/  BRA `(.L_x_3964) ;  /* 0x000006b000007947 */ /* 0x000fea0003800000 */
.L_x_3971:
        /* <DEDUP_REMOVED lines=10> */
[----:B--2---:R-:W0:Y:S01]  /*2920*/  I2F.U16 R2, R2 ;  /* 0x0000000200027306 */ /* 0x004e220000101000 */
[----:B------:R-:W-:Y:S05]  /*2930*/  BRA `(.L_x_3964) ;  /* 0x000005f000007947 */ /* 0x000fea0003800000 */
.L_x_3978:
        /* <DEDUP_REMOVED lines=20> */
.L_x_3980:
[----:B------:R-:W-:Y:S05]  /*2a80*/  BSYNC B0 ;  /* 0x0000000000007941 */ /* 0x000fea0003800000 */
.L_x_3979:
[----:B------:R-:W-:Y:S01]  /*2a90*/  IMAD.SHL.U32 R2, R2, 0x100000, RZ ;  /* 0x0010000002027824 */ /* 0x000fe200078e00ff */
[----:B------:R-:W-:-:S04]  /*2aa0*/  LEA R5, R0, 0x3b800000, 0x17 ;  /* 0x3b80000000057811 */ /* 0x000fc800078eb8ff */
[----:B------:R-:W-:Y:S01]  /*2ab0*/  LOP3.LUT R2, R5, R2, R6, 0xfe, !PT ;  /* 0x0000000205027212 */ /* 0x000fe200078efe06 */
[----:B------:R-:W-:Y:S05]  /*2ac0*/  BRA `(.L_x_3964) ;  /* 0x0000046000007947 */ /* 0x000fea0003800000 */
.L_x_3977:
        /* <DEDUP_REMOVED lines=20> */
.L_x_3982:
[----:B------:R-:W-:Y:S05]  /*2c10*/  BSYNC B0 ;  /* 0x0000000000007941 */ /* 0x000fea0003800000 */
.L_x_3981:
[----:B------:R-:W-:Y:S01]  /*2c20*/  IMAD.SHL.U32 R2, R2, 0x200000, RZ ;  /* 0x0020000002027824 */ /* 0x000fe200078e00ff */
[----:B------:R-:W-:-:S04]  /*2c30*/  LEA R5, R0, 0x37800000, 0x17 ;  /* 0x3780000000057811 */ /* 0x000fc800078eb8ff */
[----:B------:R-:W-:Y:S01]  /*2c40*/  LOP3.LUT R2, R5, R2, R6, 0xfe, !PT ;  /* 0x0000000205027212 */ /* 0x000fe200078efe06 */
[----:B------:R-:W-:Y:S05]  /*2c50*/  BRA `(.L_x_3964) ;  /* 0x000002d000007947 */ /* 0x000fea0003800000 */
.L_x_3976:
        /* <DEDUP_REMOVED lines=14> */
.L_x_3986:
[----:B------:R-:W-:Y:S05]  /*2d40*/  BSYNC B0 ;  /* 0x0000000000007941 */ /* 0x000fea0003800000 */
.L_x_3985:
[----:B------:R-:W-:Y:S01]  /*2d50*/  IMAD.MOV.U32 R3, RZ, RZ, RZ ;  /* 0x000000ffff037224 */ /* 0x000fe200078e00ff */
[----:B------:R-:W-:Y:S05]  /*2d60*/  BRA `(.L_x_3964) ;  /* 0x000001c000007947 */ /* 0x000fea0003800000 */
.L_x_3963:
        /* <DEDUP_REMOVED lines=18> */
[----:B01---5:R-:W-:Y:S05]  /*2e90*/  CALL.ABS.NOINC R2 ;  /* 0x0000000002007343 */ /* 0x023fea0003c00000 */
[----:B------:R-:W-:Y:S01]  /*2ea0*/  CS2R R2, SRZ ;  /* 0x0000000000027805 */ /* 0x000fe2000001ff00 */
[----:B------:R-:W-:Y:S05]  /*2eb0*/  BRA `(.L_x_3964) ;  /* 0x0000007000007947 */ /* 0x000fea0003800000 */
.L_x_3984:
[----:B------:R-:W2:Y:S01]  /*2ec0*/  LDG.E.64 R4, [R4.64] ;  /* 0x0000002404047981 */ /* 0x000ea2000c1e1b00 */
[----:B------:R-:W-:Y:S01]  /*2ed0*/  IMAD.MOV.U32 R3, RZ, RZ, RZ ;  /* 0x000000ffff037224 */ /* 0x000fe200078e00ff */
[----:B--2---:R0:W2:Y:S01]  /*2ee0*/  I2F.U64 R2, R4 ;  /* 0x0000000400027312 */ /* 0x0040a20000301000 */
[----:B------:R-:W-:Y:S05]  /*2ef0*/  BRA `(.L_x_3964) ;  /* 0x0000003000007947 */ /* 0x000fea0003800000 */
.L_x_3983:
[----:B------:R-:W2:Y:S01]  /*2f00*/  LDG.E R2, [R4.64] ;  /* 0x0000002404027981 */ /* 0x000ea2000c1e1900 */
[----:B------:R-:W-:Y:S01]  /*2f10*/  IMAD.MOV.U32 R3, RZ, RZ, RZ ;  /* 0x000000ffff037224 */ /* 0x000fe200078e00ff */
[----:B--2---:R-:W0:Y:S06]  /*2f20*/  I2F.U32 R2, R2 ;  /* 0x0000000200027306 */ /* 0x004e2c0000201000 */
.L_x_3964:
[----:B------:R-:W-:Y:S05]  /*2f30*/  BSYNC B6 ;  /* 0x0000000000067941 */ /* 0x000fea0003800000 */
.L_x_3958:
[----:B0-2--5:R-:W-:Y:S01]  /*2f40*/  FSETP.GE.FTZ.AND P0, PT, |R2|, |R3|, PT ;  /* 0x400000030200720b */ /* 0x025fe20003f16200 */
[----:B------:R-:W-:-:S12]  /*2f50*/  BSSY B0, `(.L_x_3987) ;  /* 0x000001d000007945 */ /* 0x000fd80003800000 */
[----:B------:R-:W-:Y:S05]  /*2f60*/  @!P0 BRA `(.L_x_3988) ;  /* 0x0000013000008947 */ /* 0x000fea0003800000 */
[C---:B------:R-:W-:Y:S01]  /*2f70*/  FSETP.NEU.FTZ.AND P1, PT, |R2|.reuse, RZ, PT ;  /* 0x000000ff0200720b */ /* 0x040fe20003f3d200 */
[----:B------:R-:W-:Y:S01]  /*2f80*/  FADD.FTZ R4, |R2|, -RZ ;  /* 0x800000ff02047221 */ /* 0x000fe20000010200 */
[C---:B------:R-:W-:Y:S01]  /*2f90*/  FSETP.NEU.FTZ.AND P0, PT, |R3|.reuse, RZ, PT ;  /* 0x000000ff0300720b */ /* 0x040fe20003f1d200 */
[----:B------:R-:W-:-:S12]  /*2fa0*/  FADD.FTZ R0, |R3|, -RZ ;  /* 0x800000ff03007221 */ /* 0x000fd80000010200 */
[----:B------:R-:W-:Y:S05]  /*2fb0*/  @!P0 BRA !P1, `(.L_x_3989) ;  /* 0x0000009000008947 */ /* 0x000fea0004800000 */
[----:B------:R-:W0:Y:S02]  /*2fc0*/  MUFU.RCP R0, R2 ;  /* 0x0000000200007308 */ /* 0x000e240000001000 */
[----:B0-----:R-:W-:-:S04]  /*2fd0*/  FMUL.FTZ R0, R0, R3 ;  /* 0x0000000300007220 */ /* 0x001fc80000410000 */
[C---:B------:R-:W-:Y:S02]  /*2fe0*/  FFMA.FTZ R3, R0.reuse, R3, R2 ;  /* 0x0000000300037223 */ /* 0x040fe40000010002 */
[C---:B-1----:R-:W-:Y:S02]  /*2ff0*/  FFMA.FTZ R4, R0.reuse, R23, R22 ;  /* 0x0000001700047223 */ /* 0x042fe40000010016 */
[----:B------:R-:W-:Y:S02]  /*3000*/  FFMA.FTZ R0, R0, -R22, R23 ;  /* 0x8000001600007223 */ /* 0x000fe40000010017 */
[----:B------:R-:W0:Y:S02]  /*3010*/  MUFU.RCP R3, R3 ;  /* 0x0000000300037308 */ /* 0x000e240000001000 */
[C---:B0-----:R-:W-:Y:S02]  /*3020*/  FMUL.FTZ R22, R3.reuse, R4 ;  /* 0x0000000403167220 */ /* 0x041fe40000410000 */
[----:B------:R-:W-:Y:S01]  /*3030*/  FMUL.FTZ R23, R3, R0 ;  /* 0x0000000003177220 */ /* 0x000fe20000410000 */
[----:B------:R-:W-:Y:S05]  /*3040*/  BRA `(.L_x_3990) ;  /* 0x000000d000007947 */ /* 0x000fea0003800000 */
.L_x_3989:
[----:B------:R-:W0:Y:S08]  /*3050*/  MUFU.RCP R3, R4 ;  /* 0x0000000400037308 */ /* 0x000e300000001000 */
[----:B------:R-:W2:Y:S01]  /*3060*/  MUFU.RCP R0, R0 ;  /* 0x0000000000007308 */ /* 0x000ea20000001000 */
[----:B01----:R-:W-:-:S02]  /*3070*/  FMUL.FTZ R22, R3, R22 ;  /* 0x0000001603167220 */ /* 0x003fc40000410000 */
[----:B--2---:R-:W-:Y:S01]  /*3080*/  FMUL.FTZ R23, R0, R23 ;  /* 0x0000001700177220 */ /* 0x004fe20000410000 */
[----:B------:R-:W-:Y:S05]  /*3090*/  BRA `(.L_x_3990) ;  /* 0x0000008000007947 */ /* 0x000fea0003800000 */
.L_x_3988:
[----:B------:R-:W0:Y:S02]  /*30a0*/  MUFU.RCP R5, R3 ;  /* 0x0000000300057308 */ /* 0x000e240000001000 */
[----:B0-----:R-:W-:-:S04]  /*30b0*/  FMUL.FTZ R0, R5, R2 ;  /* 0x0000000205007220 */ /* 0x001fc80000410000 */
[C---:B------:R-:W-:Y:S02]  /*30c0*/  FFMA.FTZ R2, R0.reuse, R2, R3 ;  /* 0x0000000200027223 */ /* 0x040fe40000010003 */
[C---:B-1----:R-:W-:Y:S02]  /*30d0*/  FFMA.FTZ R5, R0.reuse, R22, R23 ;  /* 0x0000001600057223 */ /* 0x042fe40000010017 */
[----:B------:R-:W-:Y:S02]  /*30e0*/  FFMA.FTZ R23, R0, R23, -R22 ;  /* 0x0000001700177223 */ /* 0x000fe40000010816 */
[----:B------:R-:W0:Y:S02]  /*30f0*/  MUFU.RCP R2, R2 ;  /* 0x0000000200027308 */ /* 0x000e240000001000 */
[C---:B0-----:R-:W-:Y:S02]  /*3100*/  FMUL.FTZ R22, R2.reuse, R5 ;  /* 0x0000000502167220 */ /* 0x041fe40000410000 */
[----:B------:R-:W-:-:S04]  /*3110*/  FMUL.FTZ R23, R2, R23 ;  /* 0x0000001702177220 */ /* 0x000fc80000410000 */
.L_x_3990:
[----:B------:R-:W-:Y:S05]  /*3120*/  BSYNC B0 ;  /* 0x0000000000007941 */ /* 0x000fea0003800000 */
.L_x_3987:
[----:B------:R-:W0:Y:S02]  /*3130*/  LDC.U8 R2, c[0x0][0x3e1] ;  /* 0x0000f840ff027b82 */ /* 0x000e240000000000 */
        /* <DEDUP_REMOVED lines=11> */
[----:B------:R-:W0:Y:S02]  /*31f0*/  F2I.FTZ.TRUNC.NTZ R3, R22 ;  /* 0x0000001600037305 */ /* 0x000e24000021f100 */
[----:B0-----:R0:W-:Y:S01]  /*3200*/  STG.E.U8 [R16.64], R3 ;  /* 0x0000000310007986 */ /* 0x0011e2000c101124 */
[----:B------:R-:W-:Y:S05]  /*3210*/  BRA `(.L_x_3996) ;  /* 0x00000d8000007947 */ /* 0x000fea0003800000 */
.L_x_3994:
[----:B------:R-:W0:Y:S02]  /*3220*/  F2I.S64.TRUNC R22, R22 ;  /* 0x0000001600167311 */ /* 0x000e24000020d900 */
[----:B0-----:R-:W-:-:S05]  /*3230*/  IMAD.MOV.U32 R3, RZ, RZ, R22 ;  /* 0x000000ffff037224 */ /* 0x001fca00078e0016 */
[----:B------:R0:W-:Y:S01]  /*3240*/  STG.E.U8 [R16.64], R3 ;  /* 0x0000000310007986 */ /* 0x0001e2000c101124 */
[----:B------:R-:W-:Y:S05]  /*3250*/  BRA `(.L_x_3996) ;  /* 0x00000d4000007947 */ /* 0x000fea0003800000 */
.L_x_3993:
[----:B------:R-:W-:-:S13]  /*3260*/  ISETP.NE.AND P0, PT, R0, 0x2, PT ;  /* 0x000000020000780c */ /* 0x000fda0003f05270 */
[----:B------:R-:W-:Y:S05]  /*3270*/  @!P0 BRA `(.L_x_3997) ;  /* 0x000000a000008947 */ /* 0x000fea0003800000 */
[----:B------:R-:W-:-:S13]  /*3280*/  ISETP.NE.AND P0, PT, R0, 0x3, PT ;  /* 0x000000030000780c */ /* 0x000fda0003f05270 */
[----:B------:R-:W-:Y:S05]  /*3290*/  @!P0 BRA `(.L_x_3998) ;  /* 0x0000005000008947 */ /* 0x000fea0003800000 */
[----:B------:R-:W-:-:S13]  /*32a0*/  ISETP.NE.AND P0, PT, R0, 0x4, PT ;  /* 0x000000040000780c */ /* 0x000fda0003f05270 */
[----:B------:R-:W-:Y:S05]  /*32b0*/  @P0 BRA `(.L_x_3995) ;  /* 0x00000b5000000947 */ /* 0x000fea0003800000 */
[----:B------:R-:W0:Y:S02]  /*32c0*/  F2I.S64.TRUNC R22, R22 ;  /* 0x0000001600167311 */ /* 0x000e24000020d900 */
[----:B0-----:R0:W-:Y:S01]  /*32d0*/  STG.E.64 [R16.64], R22 ;  /* 0x0000001610007986 */ /* 0x0011e2000c101b24 */
[----:B------:R-:W-:Y:S05]  /*32e0*/  BRA `(.L_x_3996) ;  /* 0x00000cb000007947 */ /* 0x000fea0003800000 */
.L_x_3998:
[----:B------:R-:W0:Y:S02]  /*32f0*/  F2I.FTZ.TRUNC.NTZ R3, R22 ;  /* 0x0000001600037305 */ /* 0x000e24000021f100 */
[----:B0-----:R0:W-:Y:S01]  /*3300*/  STG.E [R16.64], R3 ;  /* 0x0000000310007986 */ /* 0x0011e2000c101924 */
[----:B------:R-:W-:Y:S05]  /*3310*/  BRA `(.L_x_3996) ;  /* 0x00000c8000007947 */ /* 0x000fea0003800000 */
.L_x_3997:
[----:B------:R-:W0:Y:S02]  /*3320*/  F2I.FTZ.TRUNC.NTZ R3, R22 ;  /* 0x0000001600037305 */ /* 0x000e24000021f100 */
[----:B0-----:R0:W-:Y:S01]  /*3330*/  STG.E.U16 [R16.64], R3 ;  /* 0x0000000310007986 */ /* 0x0011e2000c101524 */
[----:B------:R-:W-:Y:S05]  /*3340*/  BRA `(.L_x_3996) ;  /* 0x00000c5000007947 */ /* 0x000fea0003800000 */
.L_x_3992:
[----:B------:R-:W-:-:S13]  /*3350*/  ISETP.GT.AND P0, PT, R0, 0x6, PT ;  /* 0x000000060000780c */ /* 0x000fda0003f04270 */
[----:B------:R-:W-:Y:S05]  /*3360*/  @P0 BRA `(.L_x_3999) ;  /* 0x0000009000000947 */ /* 0x000fea0003800000 */
[----:B------:R-:W-:-:S13]  /*3370*/  ISETP.NE.AND P0, PT, R0, 0x5, PT ;  /* 0x000000050000780c */ /* 0x000fda0003f05270 */
[----:B------:R-:W-:Y:S05]  /*3380*/  @!P0 BRA `(.L_x_4000) ;  /* 0x0000004000008947 */ /* 0x000fea0003800000 */
[----:B------:R-:W-:-:S13]  /*3390*/  ISETP.NE.AND P0, PT, R0, 0x6, PT ;  /* 0x000000060000780c */ /* 0x000fda0003f05270 */
[----:B------:R-:W-:Y:S05]  /*33a0*/  @P0 BRA `(.L_x_3995) ;  /* 0x00000a6000000947 */ /* 0x000fea0003800000 */
[----:B------:R0:W-:Y:S01]  /*33b0*/  STG.E [R16.64], R22 ;  /* 0x0000001610007986 */ /* 0x0001e2000c101924 */
[----:B------:R-:W-:Y:S05]  /*33c0*/  BRA `(.L_x_3996) ;  /* 0x00000bd000007947 */ /* 0x000fea0003800000 */
.L_x_4000:
[----:B------:R-:W-:-:S05]  /*33d0*/  F2FP.PACK_AB R22, RZ, R22 ;  /* 0x00000016ff16723e */ /* 0x000fca00000000ff */
[----:B------:R0:W-:Y:S01]  /*33e0*/  STG.E.U16 [R16.64], R22 ;  /* 0x0000001610007986 */ /* 0x0001e2000c101524 */
[----:B------:R-:W-:Y:S05]  /*33f0*/  BRA `(.L_x_3996) ;  /* 0x00000ba000007947 */ /* 0x000fea0003800000 */
.L_x_3999:
[----:B------:R-:W-:-:S13]  /*3400*/  ISETP.NE.AND P0, PT, R0, 0x7, PT ;  /* 0x000000070000780c */ /* 0x000fda0003f05270 */
[----:B------:R-:W-:Y:S05]  /*3410*/  @!P0 BRA `(.L_x_4001) ;  /* 0x0000009000008947 */ /* 0x000fea0003800000 */
[----:B------:R-:W-:-:S13]  /*3420*/  ISETP.NE.AND P0, PT, R0, 0x8, PT ;  /* 0x000000080000780c */ /* 0x000fda0003f05270 */
[----:B------:R-:W-:Y:S05]  /*3430*/  @!P0 BRA `(.L_x_4002) ;  /* 0x0000004000008947 */ /* 0x000fea0003800000 */
[----:B------:R-:W-:-:S13]  /*3440*/  ISETP.NE.AND P0, PT, R0, 0x9, PT ;  /* 0x000000090000780c */ /* 0x000fda0003f05270 */
[----:B------:R-:W-:Y:S05]  /*3450*/  @P0 BRA `(.L_x_3995) ;  /* 0x000009b000000947 */ /* 0x000fea0003800000 */
[----:B------:R0:W-:Y:S01]  /*3460*/  STG.E.64 [R16.64], R22 ;  /* 0x0000001610007986 */ /* 0x0001e2000c101b24 */
[----:B------:R-:W-:Y:S05]  /*3470*/  BRA `(.L_x_3996) ;  /* 0x00000b2000007947 */ /* 0x000fea0003800000 */
.L_x_4002:
[----:B------:R-:W-:-:S05]  /*3480*/  F2FP.PACK_AB R23, R23, R22 ;  /* 0x000000161717723e */ /* 0x000fca00000000ff */
[----:B------:R0:W-:Y:S01]  /*3490*/  STG.E [R16.64], R23 ;  /* 0x0000001710007986 */ /* 0x0001e2000c101924 */
[----:B------:R-:W-:Y:S05]  /*34a0*/  BRA `(.L_x_3996) ;  /* 0x00000af000007947 */ /* 0x000fea0003800000 */
.L_x_4001:
[----:B------:R-:W-:-:S06]  /*34b0*/  FMUL.FTZ R2, R22, 1 ;  /* 0x3f80000016027820 */ /* 0x000fcc0000410000 */
[----:B------:R-:W0:Y:S02]  /*34c0*/  F2F.F64.F32 R2, R2 ;  /* 0x0000000200027310 */ /* 0x000e240000201800 */
[----:B0-----:R0:W-:Y:S01]  /*34d0*/  STG.E.64 [R16.64], R2 ;  /* 0x0000000210007986 */ /* 0x0011e2000c101b24 */
[----:B------:R-:W-:Y:S05]  /*34e0*/  BRA `(.L_x_3996) ;  /* 0x00000ab000007947 */ /* 0x000fea0003800000 */
.L_x_3991:
        /* <DEDUP_REMOVED lines=8> */
[----:B------:R-:W-:Y:S02]  /*3570*/  FSETP.NEU.FTZ.AND P0, PT, R22, RZ, PT ;  /* 0x000000ff1600720b */ /* 0x000fe40003f1d000 */
[----:B------:R-:W-:-:S04]  /*3580*/  FSETP.NEU.FTZ.AND P1, PT, R23, RZ, PT ;  /* 0x000000ff1700720b */ /* 0x000fc80003f3d000 */
[----:B------:R-:W-:-:S04]  /*3590*/  PLOP3.LUT P0, PT, P0, P1, PT, 0xa8, 0x0 ;  /* 0x000000000000781c */ /* 0x000fc80000703570 */
[----:B------:R-:W-:-:S05]  /*35a0*/  SEL R3, RZ, 0x1, !P0 ;  /* 0x00000001ff037807 */ /* 0x000fca0004000000 */
[----:B------:R0:W-:Y:S01]  /*35b0*/  STG.E.U8 [R16.64], R3 ;  /* 0x0000000310007986 */ /* 0x0001e2000c101124 */
[----:B------:R-:W-:Y:S05]  /*35c0*/  BRA `(.L_x_3996) ;  /* 0x000009d000007947 */ /* 0x000fea0003800000 */
.L_x_4005:
[----:B------:R-:W-:Y:S02]  /*35d0*/  FMUL.FTZ R6, R23, 1 ;  /* 0x3f80000017067820 */ /* 0x000fe40000410000 */
[----:B------:R-:W-:-:S04]  /*35e0*/  FMUL.FTZ R4, R22, 1 ;  /* 0x3f80000016047820 */ /* 0x000fc80000410000 */
[----:B------:R-:W-:Y:S08]  /*35f0*/  F2F.F64.F32 R6, R6 ;  /* 0x0000000600067310 */ /* 0x000ff00000201800 */
[----:B------:R-:W0:Y:S02]  /*3600*/  F2F.F64.F32 R4, R4 ;  /* 0x0000000400047310 */ /* 0x000e240000201800 */
[----:B0-----:R0:W-:Y:S01]  /*3610*/  STG.E.128 [R16.64], R4 ;  /* 0x0000000410007986 */ /* 0x0011e2000c101d24 */
[----:B------:R-:W-:Y:S05]  /*3620*/  BRA `(.L_x_3996) ;  /* 0x0000097000007947 */ /* 0x000fea0003800000 */
.L_x_4004:
[----:B------:R-:W-:-:S13]  /*3630*/  ISETP.NE.AND P0, PT, R0, 0xf, PT ;  /* 0x0000000f0000780c */ /* 0x000fda0003f05270 */
[----:B------:R-:W-:Y:S05]  /*3640*/  @!P0 BRA `(.L_x_4006) ;  /* 0x000002b000008947 */ /* 0x000fea0003800000 */
[----:B------:R-:W-:-:S13]  /*3650*/  ISETP.NE.AND P0, PT, R0, 0x17, PT ;  /* 0x000000170000780c */ /* 0x000fda0003f05270 */
[----:B------:R-:W-:Y:S05]  /*3660*/  @!P0 BRA `(.L_x_4007) ;  /* 0x0000014000008947 */ /* 0x000fea0003800000 */
[----:B------:R-:W-:-:S13]  /*3670*/  ISETP.NE.AND P0, PT, R0, 0x18, PT ;  /* 0x000000180000780c */ /* 0x000fda0003f05270 */
[----:B------:R-:W-:Y:S05]  /*3680*/  @P0 BRA `(.L_x_3995) ;  /* 0x0000078000000947 */ /* 0x000fea0003800000 */
[C---:B------:R-:W-:Y:S01]  /*3690*/  LOP3.LUT R2, R22.reuse, 0x7fffffff, RZ, 0xc0, !PT ;  /* 0x7fffffff16027812 */ /* 0x040fe200078ec0ff */
[----:B------:R-:W-:Y:S01]  /*36a0*/  BSSY B0, `(.L_x_4008) ;  /* 0x000000d000007945 */ /* 0x000fe20003800000 */
        /* <DEDUP_REMOVED lines=12> */
.L_x_4009:
[----:B------:R-:W-:Y:S05]  /*3770*/  BSYNC B0 ;  /* 0x0000000000007941 */ /* 0x000fea0003800000 */
.L_x_4008:
[----:B------:R-:W-:-:S05]  /*3780*/  LOP3.LUT R5, R0, R5, RZ, 0xfc, !PT ;  /* 0x0000000500057212 */ /* 0x000fca00078efcff */
[----:B------:R0:W-:Y:S01]  /*3790*/  STG.E.U8 [R16.64], R5 ;  /* 0x0000000510007986 */ /* 0x0001e2000c101124 */
[----:B------:R-:W-:Y:S05]  /*37a0*/  BRA `(.L_x_3996) ;  /* 0x000007f000007947 */ /* 0x000fea0003800000 */
.L_x_4007:
[----:B------:R-:W-:Y:S01]  /*37b0*/  LOP3.LUT R2, R22, 0x7fffffff, RZ, 0xc0, !PT ;  /* 0x7fffffff16027812 */ /* 0x000fe200078ec0ff */
[----:B------:R-:W-:Y:S03]  /*37c0*/  BSSY B0, `(.L_x_4010) ;  /* 0x000000e000007945 */ /* 0x000fe60003800000 */
        /* <DEDUP_REMOVED lines=10> */
.L_x_4011:
[----:B------:R-:W-:Y:S01]  /*3870*/  IMAD.MOV.U32 R0, RZ, RZ, 0x7f ;  /* 0x0000007fff007424 */ /* 0x000fe200078e00ff */
[----:B------:R-:W-:-:S04]  /*3880*/  ISETP.GT.U32.AND P0, PT, R2, 0x7f800000, PT ;  /* 0x7f8000000200780c */ /* 0x000fc80003f04070 */
[----:B------:R-:W-:-:S04]  /*3890*/  SEL R0, R0, 0x7c, P0 ;  /* 0x0000007c00007807 */ /* 0x000fc80000000000 */
.L_x_4012:
[----:B------:R-:W-:Y:S05]  /*38a0*/  BSYNC B0 ;  /* 0x0000000000007941 */ /* 0x000fea0003800000 */
.L_x_4010:
[----:B------:R-:W-:-:S04]  /*38b0*/  LOP3.LUT R22, R22, 0x80000000, RZ, 0xc0, !PT ;  /* 0x8000000016167812 */ /* 0x000fc800078ec0ff */
[----:B------:R-:W-:-:S04]  /*38c0*/  SHF.R.U32.HI R3, RZ, 0x18, R22 ;  /* 0x00000018ff037819 */ /* 0x000fc80000011616 */
[----:B------:R-:W-:-:S05]  /*38d0*/  LOP3.LUT R3, R0, R3, RZ, 0xfc, !PT ;  /* 0x0000000300037212 */ /* 0x000fca00078efcff */
[----:B------:R0:W-:Y:S01]  /*38e0*/  STG.E.U8 [R16.64], R3 ;  /* 0x0000000310007986 */ /* 0x0001e2000c101124 */
[----:B------:R-:W-:Y:S05]  /*38f0*/  BRA `(.L_x_3996) ;  /* 0x000006a000007947 */ /* 0x000fea0003800000 */
.L_x_4006:
[----:B------:R-:W-:-:S05]  /*3900*/  F2FP.BF16.PACK_AB R22, RZ, R22 ;  /* 0x00000016ff16723e */ /* 0x000fca00000010ff */
[----:B------:R0:W-:Y:S01]  /*3910*/  STG.E.U16 [R16.64], R22 ;  /* 0x0000001610007986 */ /* 0x0001e2000c101524 */
[----:B------:R-:W-:Y:S05]  /*3920*/  BRA `(.L_x_3996) ;  /* 0x0000067000007947 */ /* 0x000fea0003800000 */
.L_x_4003:
        /* <DEDUP_REMOVED lines=8> */
[----:B------:R-:W0:Y:S02]  /*39b0*/  F2I.FTZ.U32.TRUNC.NTZ R3, R22 ;  /* 0x0000001600037305 */ /* 0x000e24000021f000 */
[----:B0-----:R0:W-:Y:S01]  /*39c0*/  STG.E.U16 [R16.64], R3 ;  /* 0x0000000310007986 */ /* 0x0011e2000c101524 */
[----:B------:R-:W-:Y:S05]  /*39d0*/  BRA `(.L_x_3996) ;  /* 0x000005c000007947 */ /* 0x000fea0003800000 */
.L_x_4015:
[----:B------:R-:W-:Y:S01]  /*39e0*/  LOP3.LUT R2, R22, 0x7fffffff, RZ, 0xc0, !PT ;  /* 0x7fffffff16027812 */ /* 0x000fe200078ec0ff */
[----:B------:R-:W-:Y:S01]  /*39f0*/  BSSY B0, `(.L_x_4016) ;  /* 0x0000013000007945 */ /* 0x000fe20003800000 */
[----:B------:R-:W-:Y:S02]  /*3a00*/  IMAD.MOV.U32 R8, RZ, RZ, 0x80 ;  /* 0x00000080ff087424 */ /* 0x000fe400078e00ff */
        /* <DEDUP_REMOVED lines=13> */
.L_x_4018:
[----:B------:R-:W-:-:S04]  /*3ae0*/  LOP3.LUT R22, R22, 0x80000000, RZ, 0xc0, !PT ;  /* 0x8000000016167812 */ /* 0x000fc800078ec0ff */
[----:B------:R-:W-:-:S04]  /*3af0*/  SHF.R.U32.HI R3, RZ, 0x18, R22 ;  /* 0x00000018ff037819 */ /* 0x000fc80000011616 */
[----:B------:R-:W-:-:S04]  /*3b00*/  LOP3.LUT R0, R0, R3, RZ, 0xfc, !PT ;  /* 0x0000000300007212 */ /* 0x000fc800078efcff */
[----:B------:R-:W-:Y:S02]  /*3b10*/  PRMT R8, R0, 0x7610, R8 ;  /* 0x0000761000087816 */ /* 0x000fe40000000008 */
.L_x_4017:
[----:B------:R-:W-:Y:S05]  /*3b20*/  BSYNC B0 ;  /* 0x0000000000007941 */ /* 0x000fea0003800000 */
.L_x_4016:
[----:B------:R0:W-:Y:S01]  /*3b30*/  STG.E.U8 [R16.64], R8 ;  /* 0x0000000810007986 */ /* 0x0001e2000c101124 */
[----:B------:R-:W-:Y:S05]  /*3b40*/  BRA `(.L_x_3996) ;  /* 0x0000045000007947 */ /* 0x000fea0003800000 */
.L_x_4014:
        /* <DEDUP_REMOVED lines=16> */
.L_x_4021:
[----:B------:R-:W-:-:S04]  /*3c50*/  LOP3.LUT R22, R22, 0x80000000, RZ, 0xc0, !PT ;  /* 0x8000000016167812 */ /* 0x000fc800078ec0ff */
[----:B------:R-:W-:-:S04]  /*3c60*/  SHF.R.U32.HI R3, RZ, 0x18, R22 ;  /* 0x00000018ff037819 */ /* 0x000fc80000011616 */
[----:B------:R-:W-:-:S04]  /*3c70*/  LOP3.LUT R0, R0, R3, RZ, 0xfc, !PT ;  /* 0x0000000300007212 */ /* 0x000fc800078efcff */
[----:B------:R-:W-:Y:S02]  /*3c80*/  PRMT R8, R0, 0x7610, R8 ;  /* 0x0000761000087816 */ /* 0x000fe40000000008 */
.L_x_4020:
[----:B------:R-:W-:Y:S05]  /*3c90*/  BSYNC B0 ;  /* 0x0000000000007941 */ /* 0x000fea0003800000 */
.L_x_4019:
[----:B------:R0:W-:Y:S01]  /*3ca0*/  STG.E.U8 [R16.64], R8 ;  /* 0x0000000810007986 */ /* 0x0001e2000c101124 */
[----:B------:R-:W-:Y:S05]  /*3cb0*/  BRA `(.L_x_3996) ;  /* 0x000002e000007947 */ /* 0x000fea0003800000 */
.L_x_4013:
[----:B------:R-:W-:-:S13]  /*3cc0*/  ISETP.NE.AND P0, PT, R0, 0x1c, PT ;  /* 0x0000001c0000780c */ /* 0x000fda0003f05270 */
[----:B------:R-:W-:Y:S05]  /*3cd0*/  @!P0 BRA `(.L_x_4022) ;  /* 0x000002a000008947 */ /* 0x000fea0003800000 */
[----:B------:R-:W-:-:S13]  /*3ce0*/  ISETP.NE.AND P0, PT, R0, 0x1d, PT ;  /* 0x0000001d0000780c */ /* 0x000fda0003f05270 */
[----:B------:R-:W-:Y:S05]  /*3cf0*/  @!P0 BRA `(.L_x_4023) ;  /* 0x0000025000008947 */ /* 0x000fea0003800000 */
[----:B------:R-:W-:-:S13]  /*3d00*/  ISETP.NE.AND P0, PT, R0, 0x2c, PT ;  /* 0x0000002c0000780c */ /* 0x000fda0003f05270 */
[----:B------:R-:W-:Y:S05]  /*3d10*/  @P0 BRA `(.L_x_3995) ;  /* 0x000000f000000947 */ /* 0x000fea0003800000 */
[----:B------:R-:W-:Y:S02]  /*3d20*/  SHF.R.U32.HI R2, RZ, 0x17, R22 ;  /* 0x00000017ff027819 */ /* 0x000fe40000011616 */
[----:B------:R-:W-:Y:S02]  /*3d30*/  PLOP3.LUT P0, PT, PT, PT, PT, 0x80, 0x0 ;  /* 0x000000000000781c */ /* 0x000fe40003f0f070 */
        /* <DEDUP_REMOVED lines=13> */
.L_x_3995:
        /* <DEDUP_REMOVED lines=20> */
.L_x_4023:
[----:B------:R-:W0:Y:S02]  /*3f50*/  F2I.U64.TRUNC R22, R22 ;  /* 0x0000001600167311 */ /* 0x000e24000020d800 */
[----:B0-----:R0:W-:Y:S01]  /*3f60*/  STG.E.64 [R16.64], R22 ;  /* 0x0000001610007986 */ /* 0x0011e2000c101b24 */
[----:B------:R-:W-:Y:S05]  /*3f70*/  BRA `(.L_x_3996) ;  /* 0x0000002000007947 */ /* 0x000fea0003800000 */
.L_x_4022:
[----:B------:R-:W0:Y:S02]  /*3f80*/  F2I.FTZ.U32.TRUNC.NTZ R3, R22 ;  /* 0x0000001600037305 */ /* 0x000e24000021f000 */
[----:B0-----:R0:W-:Y:S02]  /*3f90*/  STG.E [R16.64], R3 ;  /* 0x0000000310007986 */ /* 0x0011e4000c101924 */
.L_x_3996:
[----:B------:R-:W-:-:S05]  /*3fa0*/  IMAD R18, R18, 0x200, R19 ;  /* 0x0000020012127824 */ /* 0x000fca00078e0213 */
[----:B0-----:R-:W-:Y:S02]  /*3fb0*/  IADD3 R23, R18, 0x80, RZ ;  /* 0x0000008012177810 */ /* 0x001fe40007ffe0ff */
.L_x_3927:
[----:B------:R-:W-:Y:S05]  /*3fc0*/  BSYNC B7 ;  /* 0x0000000000077941 */ /* 0x000fea0003800000 */
.L_x_3926:
        /* <DEDUP_REMOVED lines=258> */
.L_x_4026:
        /* <DEDUP_REMOVED lines=21> */
.L_x_4031:
[----:B------:R-:W2:Y:S01]  /*5140*/  LDG.E.U8 R2, [R2.64] ;  /* 0x0000002402027981 */ /* 0x000ea2000c1e1100 */
[----:B------:R-:W-:Y:S01]  /*5150*/  IMAD.MOV.U32 R19, RZ, RZ, RZ ;  /* 0x000000ffff137224 */ /* 0x000fe200078e00ff */
[----:B--2---:R0:W1:Y:S01]  /*5160*/  I2F.U16 R18, R2 ;  /* 0x0000000200127306 */ /* 0x0040620000101000 */
[----:B------:R-:W-:Y:S05]  /*5170*/  BRA `(.L_x_4033) ;  /* 0x00000de000007947 */ /* 0x000fea0003800000 */
.L_x_4030:
        /* <DEDUP_REMOVED lines=10> */
.L_x_4035:
[----:B------:R-:W2:Y:S01]  /*5220*/  LDG.E R2, [R2.64] ;  /* 0x0000002402027981 */ /* 0x000ea2000c1e1900 */
[----:B------:R-:W-:Y:S01]  /*5230*/  IMAD.MOV.U32 R19, RZ, RZ, RZ ;  /* 0x000000ffff137224 */ /* 0x000fe200078e00ff */
[----:B--2---:R0:W1:Y:S01]  /*5240*/  I2F R18, R2 ;  /* 0x0000000200127306 */ /* 0x0040620000201400 */
[----:B------:R-:W-:Y:S05]  /*5250*/  BRA `(.L_x_4033) ;  /* 0x00000d0000007947 */ /* 0x000fea0003800000 */
.L_x_4034:
[----:B------:R-:W2:Y:S01]  /*5260*/  LDG.E.U16 R2, [R2.64] ;  /* 0x0000002402027981 */ /* 0x000ea2000c1e1500 */
[----:B------:R-:W-:Y:S01]  /*5270*/  IMAD.MOV.U32 R19, RZ, RZ, RZ ;  /* 0x000000ffff137224 */ /* 0x000fe200078e00ff */
[----:B--2---:R0:W1:Y:S01]  /*5280*/  I2F.S16 R18, R2 ;  /* 0x0000000200127306 */ /* 0x0040620000101400 */
[----:B------:R-:W-:Y:S05]  /*5290*/  BRA `(.L_x_4033) ;  /* 0x00000cc000007947 */ /* 0x000fea0003800000 */
.L_x_4029:
        /* <DEDUP_REMOVED lines=9> */
.L_x_4037:
[----:B------:R-:W2:Y:S01]  /*5330*/  LDG.E.U16 R2, [R2.64] ;  /* 0x0000002402027981 */ /* 0x000ea2000c1e1500 */
[----:B------:R-:W-:Y:S01]  /*5340*/  IMAD.MOV.U32 R19, RZ, RZ, RZ ;  /* 0x000000ffff137224 */ /* 0x000fe200078e00ff */
[----:B--2---:R-:W-:Y:S01]  /*5350*/  HADD2.F32 R18, -RZ, R2.H0_H0 ;  /* 0x20000002ff127230 */ /* 0x004fe20000004100 */
[----:B------:R-:W-:Y:S05]  /*5360*/  BRA `(.L_x_4033) ;  /* 0x00000bf000007947 */ /* 0x000fea0003800000 */
.L_x_4036:
        /* <DEDUP_REMOVED lines=8> */
.L_x_4039:
[----:B------:R-:W2:Y:S02]  /*53f0*/  LDG.E R2, [R2.64] ;  /* 0x0000002402027981 */ /* 0x000ea4000c1e1900 */
[--C-:B--2---:R-:W-:Y:S02]  /*5400*/  HADD2.F32 R19, -RZ, R2.reuse.H1_H1 ;  /* 0x30000002ff137230 */ /* 0x104fe40000004100 */
[----:B------:R-:W-:Y:S01]  /*5410*/  HADD2.F32 R18, -RZ, R2.H0_H0 ;  /* 0x20000002ff127230 */ /* 0x000fe20000004100 */
[----:B------:R-:W-:Y:S05]  /*5420*/  BRA `(.L_x_4033) ;  /* 0x00000b3000007947 */ /* 0x000fea0003800000 */
.L_x_4038:
[----:B------:R-:W2:Y:S01]  /*5430*/  LDG.E.64 R2, [R2.64] ;  /* 0x0000002402027981 */ /* 0x000ea2000c1e1b00 */
[----:B------:R-:W-:Y:S01]  /*5440*/  IMAD.MOV.U32 R19, RZ, RZ, RZ ;  /* 0x000000ffff137224 */ /* 0x000fe200078e00ff */
[----:B--2---:R-:W0:Y:S01]  /*5450*/  F2F.F32.F64 R18, R2 ;  /* 0x0000000200127310 */ /* 0x004e220000301000 */
[----:B------:R-:W0:-:S14]  /*5460*/  DSETP.GEU.AND P0, PT, |R2|, c[0x2][0x0], PT ;  /* 0x008000000200762a */ /* 0x000e1c0003f0e200 */
[----:B0-----:R-:W-:Y:S01]  /*5470*/  @!P0 FMUL R18, R18, 1.175494350822287508e-38 ;  /* 0x0080000012128820 */ /* 0x001fe20000400000 */
[----:B------:R-:W-:Y:S05]  /*5480*/  BRA `(.L_x_4033) ;  /* 0x00000ad000007947 */ /* 0x000fea0003800000 */
.L_x_4028:
        /* <DEDUP_REMOVED lines=13> */
.L_x_4042:
        /* <DEDUP_REMOVED lines=8> */
.L_x_4041:
        /* <DEDUP_REMOVED lines=27> */
.L_x_4044:
        /* <DEDUP_REMOVED lines=14> */
.L_x_4043:
[----:B------:R-:W2:Y:S01]  /*5870*/  LDG.E.U16 R2, [R2.64] ;  /* 0x0000002402027981 */ /* 0x000ea2000c1e1500 */
[----:B------:R-:W-:Y:S01]  /*5880*/  IMAD.MOV.U32 R19, RZ, RZ, RZ ;  /* 0x000000ffff137224 */ /* 0x000fe200078e00ff */
[----:B--2---:R-:W-:Y:S01]  /*5890*/  PRMT R18, RZ, 0x5410, R2 ;  /* 0x00005410ff127816 */ /* 0x004fe20000000002 */
[----:B------:R-:W-:Y:S05]  /*58a0*/  BRA `(.L_x_4033) ;  /* 0x000006b000007947 */ /* 0x000fea0003800000 */
.L_x_4040:
        /* <DEDUP_REMOVED lines=12> */
.L_x_4047:
        /* <DEDUP_REMOVED lines=20> */
.L_x_4049:
[----:B------:R-:W-:Y:S05]  /*5ab0*/  BSYNC B0 ;  /* 0x0000000000007941 */ /* 0x000fea0003800000 */
.L_x_4048:
[----:B------:R-:W-:Y:S01]  /*5ac0*/  IMAD.SHL.U32 R2, R2, 0x100000, RZ ;  /* 0x0010000002027824 */ /* 0x000fe200078e00ff */
[----:B------:R-:W-:-:S04]  /*5ad0*/  LEA R3, R0, 0x3b800000, 0x17 ;  /* 0x3b80000000037811 */ /* 0x000fc800078eb8ff */
[----:B------:R-:W-:Y:S01]  /*5ae0*/  LOP3.LUT R18, R3, R2, R18, 0xfe, !PT ;  /* 0x0000000203127212 */ /* 0x000fe200078efe12 */
[----:B------:R-:W-:Y:S05]  /*5af0*/  BRA `(.L_x_4033) ;  /* 0x0000046000007947 */ /* 0x000fea0003800000 */
.L_x_4046:
        /* <DEDUP_REMOVED lines=20> */
.L_x_4051:
[----:B------:R-:W-:Y:S05]  /*5c40*/  BSYNC B0 ;  /* 0x0000000000007941 */ /* 0x000fea0003800000 */
.L_x_4050:
[----:B------:R-:W-:Y:S01]  /*5c50*/  IMAD.SHL.U32 R2, R2, 0x200000, RZ ;  /* 0x0020000002027824 */ /* 0x000fe200078e00ff */
[----:B------:R-:W-:-:S04]  /*5c60*/  LEA R3, R0, 0x37800000, 0x17 ;  /* 0x3780000000037811 */ /* 0x000fc800078eb8ff */
[----:B------:R-:W-:Y:S01]  /*5c70*/  LOP3.LUT R18, R3, R2, R18, 0xfe, !PT ;  /* 0x0000000203127212 */ /* 0x000fe200078efe12 */
[----:B------:R-:W-:Y:S05]  /*5c80*/  BRA `(.L_x_4033) ;  /* 0x000002d000007947 */ /* 0x000fea0003800000 */
.L_x_4045:
        /* <DEDUP_REMOVED lines=14> */
.L_x_4055:
[----:B------:R-:W-:Y:S05]  /*5d70*/  BSYNC B0 ;  /* 0x0000000000007941 */ /* 0x000fea0003800000 */
.L_x_4054:
[----:B------:R-:W-:Y:S01]  /*5d80*/  IMAD.MOV.U32 R19, RZ, RZ, RZ ;  /* 0x000000ffff137224 */ /* 0x000fe200078e00ff */
[----:B------:R-:W-:Y:S05]  /*5d90*/  BRA `(.L_x_4033) ;  /* 0x000001c000007947 */ /* 0x000fea0003800000 */
.L_x_4032:
        /* <DEDUP_REMOVED lines=21> */
.L_x_4053:
[----:B------:R-:W2:Y:S01]  /*5ef0*/  LDG.E.64 R2, [R2.64] ;  /* 0x0000002402027981 */ /* 0x000ea2000c1e1b00 */
[----:B------:R-:W-:Y:S01]  /*5f00*/  IMAD.MOV.U32 R19, RZ, RZ, RZ ;  /* 0x000000ffff137224 */ /* 0x000fe200078e00ff */
[----:B--2---:R0:W1:Y:S01]  /*5f10*/  I2F.U64 R18, R2 ;  /* 0x0000000200127312 */ /* 0x0040620000301000 */
[----:B------:R-:W-:Y:S05]  /*5f20*/  BRA `(.L_x_4033) ;  /* 0x0000003000007947 */ /* 0x000fea0003800000 */
.L_x_4052:
[----:B------:R-:W2:Y:S01]  /*5f30*/  LDG.E R2, [R2.64] ;  /* 0x0000002402027981 */ /* 0x000ea2000c1e1900 */
[----:B------:R-:W-:Y:S01]  /*5f40*/  IMAD.MOV.U32 R19, RZ, RZ, RZ ;  /* 0x000000ffff137224 */ /* 0x000fe200078e00ff */
[----:B--2---:R0:W1:Y:S06]  /*5f50*/  I2F.U32 R18, R2 ;  /* 0x0000000200127306 */ /* 0x00406c0000201000 */
.L_x_4033:
[----:B------:R-:W-:Y:S05]  /*5f60*/  BSYNC B6 ;  /* 0x0000000000067941 */ /* 0x000fea0003800000 */
.L_x_4027:
        /* <DEDUP_REMOVED lines=19> */
.L_x_4060:
[----:B------:R-:W2:Y:S01]  /*60a0*/  LDG.E.U8 R2, [R4.64] ;  /* 0x0000002404027981 */ /* 0x000ea2000c1e1100 */
[----:B------:R-:W-:Y:S01]  /*60b0*/  IMAD.MOV.U32 R3, RZ, RZ, RZ ;  /* 0x000000ffff037224 */ /* 0x000fe200078e00ff */
[----:B--2---:R-:W0:Y:S01]  /*60c0*/  I2F.U16 R2, R2 ;  /* 0x0000000200027306 */ /* 0x004e220000101000 */
[----:B------:R-:W-:Y:S05]  /*60d0*/  BRA `(.L_x_4062) ;  /* 0x00000de000007947 */ /* 0x000fea0003800000 */
.L_x_4059:
        /* <DEDUP_REMOVED lines=10> */
.L_x_4064:
[----:B------:R-:W2:Y:S01]  /*6180*/  LDG.E R2, [R4.64] ;  /* 0x0000002404027981 */ /* 0x000ea2000c1e1900 */
[----:B------:R-:W-:Y:S01]  /*6190*/  IMAD.MOV.U32 R3, RZ, RZ, RZ ;  /* 0x000000ffff037224 */ /* 0x000fe200078e00ff */
[----:B--2---:R-:W0:Y:S01]  /*61a0*/  I2F R2, R2 ;  /* 0x0000000200027306 */ /* 0x004e220000201400 */
[----:B------:R-:W-:Y:S05]  /*61b0*/  BRA `(.L_x_4062) ;  /* 0x00000d0000007947 */ /* 0x000fea0003800000 */
.L_x_4063:
[----:B------:R-:W2:Y:S01]  /*61c0*/  LDG.E.U16 R2, [R4.64] ;  /* 0x0000002404027981 */ /* 0x000ea2000c1e1500 */
[----:B------:R-:W-:Y:S01]  /*61d0*/  IMAD.MOV.U32 R3, RZ, RZ, RZ ;  /* 0x000000ffff037224 */ /* 0x000fe200078e00ff */
[----:B--2---:R-:W0:Y:S01]  /*61e0*/  I2F.S16 R2, R2 ;  /* 0x0000000200027306 */ /* 0x004e220000101400 */
[----:B------:R-:W-:Y:S05]  /*61f0*/  BRA `(.L_x_4062) ;  /* 0x00000cc000007947 */ /* 0x000fea0003800000 */
.L_x_4058:
        /* <DEDUP_REMOVED lines=9> */
.L_x_4066:
[----:B------:R-:W2:Y:S01]  /*6290*/  LDG.E.U16 R2, [R4.64] ;  /* 0x0000002404027981 */ /* 0x000ea2000c1e1500 */
[----:B------:R-:W-:Y:S01]  /*62a0*/  IMAD.MOV.U32 R3, RZ, RZ, RZ ;  /* 0x000000ffff037224 */ /* 0x000fe200078e00ff */
[----:B--2---:R-:W-:Y:S01]  /*62b0*/  HADD2.F32 R2, -RZ, R2.H0_H0 ;  /* 0x20000002ff027230 */ /* 0x004fe20000004100 */
[----:B------:R-:W-:Y:S05]  /*62c0*/  BRA `(.L_x_4062) ;  /* 0x00000bf000007947 */ /* 0x000fea0003800000 */
.L_x_4065:
        /* <DEDUP_REMOVED lines=8> */
.L_x_4068:
[----:B------:R-:W2:Y:S02]  /*6350*/  LDG.E R2, [R4.64] ;  /* 0x0000002404027981 */ /* 0x000ea4000c1e1900 */
[--C-:B--2---:R-:W-:Y:S02]  /*6360*/  HADD2.F32 R3, -RZ, R2.reuse.H1_H1 ;  /* 0x30000002ff037230 */ /* 0x104fe40000004100 */
[----:B------:R-:W-:Y:S01]  /*6370*/  HADD2.F32 R2, -RZ, R2.H0_H0 ;  /* 0x20000002ff027230 */ /* 0x000fe20000004100 */
[----:B------:R-:W-:Y:S05]  /*6380*/  BRA `(.L_x_4062) ;  /* 0x00000b3000007947 */ /* 0x000fea0003800000 */
.L_x_4067:
[----:B------:R-:W2:Y:S01]  /*6390*/  LDG.E.64 R4, [R4.64] ;  /* 0x0000002404047981 */ /* 0x000ea2000c1e1b00 */
[----:B------:R-:W-:Y:S01]  /*63a0*/  IMAD.MOV.U32 R3, RZ, RZ, RZ ;  /* 0x000000ffff037224 */ /* 0x000fe200078e00ff */
[----:B--2---:R-:W0:Y:S01]  /*63b0*/  F2F.F32.F64 R2, R4 ;  /* 0x0000000400027310 */ /* 0x004e220000301000 */
[----:B------:R-:W0:-:S14]  /*63c0*/  DSETP.GEU.AND P0, PT, |R4|, c[0x2][0x0], PT ;  /* 0x008000000400762a */ /* 0x000e1c0003f0e200 */
[----:B0-----:R-:W-:Y:S01]  /*63d0*/  @!P0 FMUL R2, R2, 1.175494350822287508e-38 ;  /* 0x0080000002028820 */ /* 0x001fe20000400000 */
[----:B------:R-:W-:Y:S05]  /*63e0*/  BRA `(.L_x_4062) ;  /* 0x00000ad000007947 */ /* 0x000fea0003800000 */
.L_x_4057:
        /* <DEDUP_REMOVED lines=13> */
.L_x_4071:
        /* <DEDUP_REMOVED lines=8> */
.L_x_4070:
        /* <DEDUP_REMOVED lines=27> */
.L_x_4073:
        /* <DEDUP_REMOVED lines=14> */
.L_x_4072:
[----:B------:R-:W2:Y:S01]  /*67d0*/  LDG.E.U16 R2, [R4.64] ;  /* 0x0000002404027981 */ /* 0x000ea2000c1e1500 */
[----:B------:R-:W-:Y:S01]  /*67e0*/  IMAD.MOV.U32 R3, RZ, RZ, RZ ;  /* 0x000000ffff037224 */ /* 0x000fe200078e00ff */
[----:B--2---:R-:W-:Y:S01]  /*67f0*/  PRMT R2, RZ, 0x5410, R2 ;  /* 0x00005410ff027816 */ /* 0x004fe20000000002 */
[----:B------:R-:W-:Y:S05]  /*6800*/  BRA `(.L_x_4062) ;  /* 0x000006b000007947 */ /* 0x000fea0003800000 */
.L_x_4069:
        /* <DEDUP_REMOVED lines=12> */
.L_x_4076:
        /* <DEDUP_REMOVED lines=20> */
.L_x_4078:
[----:B------:R-:W-:Y:S05]  /*6a10*/  BSYNC B0 ;  /* 0x0000000000007941 */ /* 0x000fea0003800000 */
.L_x_4077:
[----:B------:R-:W-:Y:S01]  /*6a20*/  IMAD.SHL.U32 R2, R2, 0x100000, RZ ;  /* 0x0010000002027824 */ /* 0x000fe200078e00ff */
[----:B------:R-:W-:-:S04]  /*6a30*/  LEA R5, R0, 0x3b800000, 0x17 ;  /* 0x3b80000000057811 */ /* 0x000fc800078eb8ff */
[----:B------:R-:W-:Y:S01]  /*6a40*/  LOP3.LUT R2, R5, R2, R6, 0xfe, !PT ;  /* 0x0000000205027212 */ /* 0x000fe200078efe06 */
[----:B------:R-:W-:Y:S05]  /*6a50*/  BRA `(.L_x_4062) ;  /* 0x0000046000007947 */ /* 0x000fea0003800000 */
.L_x_4075:
        /* <DEDUP_REMOVED lines=20> */
.L_x_4080:
[----:B------:R-:W-:Y:S05]  /*6ba0*/  BSYNC B0 ;  /* 0x0000000000007941 */ /* 0x000fea0003800000 */
.L_x_4079:
[----:B------:R-:W-:Y:S01]  /*6bb0*/  IMAD.SHL.U32 R2, R2, 0x200000, RZ ;  /* 0x0020000002027824 */ /* 0x000fe200078e00ff */
[----:B------:R-:W-:-:S04]  /*6bc0*/  LEA R5, R0, 0x37800000, 0x17 ;  /* 0x3780000000057811 */ /* 0x000fc800078eb8ff */
[----:B------:R-:W-:Y:S01]  /*6bd0*/  LOP3.LUT R2, R5, R2, R6, 0xfe, !PT ;  /* 0x0000000205027212 */ /* 0x000fe200078efe06 */
[----:B------:R-:W-:Y:S05]  /*6be0*/  BRA `(.L_x_4062) ;  /* 0x000002d000007947 */ /* 0x000fea0003800000 */
.L_x_4074:
        /* <DEDUP_REMOVED lines=14> */
.L_x_4084:
[----:B------:R-:W-:Y:S05]  /*6cd0*/  BSYNC B0 ;  /* 0x0000000000007941 */ /* 0x000fea0003800000 */
.L_x_4083:
[----:B------:R-:W-:Y:S01]  /*6ce0*/  IMAD.MOV.U32 R3, RZ, RZ, RZ ;  /* 0x000000ffff037224 */ /* 0x000fe200078e00ff */
[----:B------:R-:W-:Y:S05]  /*6cf0*/  BRA `(.L_x_4062) ;  /* 0x000001c000007947 */ /* 0x000fea0003800000 */
.L_x_4061:
        /* <DEDUP_REMOVED lines=21> */
.L_x_4082:
[----:B------:R-:W2:Y:S01]  /*6e50*/  LDG.E.64 R4, [R4.64] ;  /* 0x0000002404047981 */ /* 0x000ea2000c1e1b00 */
[----:B------:R-:W-:Y:S01]  /*6e60*/  IMAD.MOV.U32 R3, RZ, RZ, RZ ;  /* 0x000000ffff037224 */ /* 0x000fe200078e00ff */
[----:B--2---:R0:W2:Y:S01]  /*6e70*/  I2F.U64 R2, R4 ;  /* 0x0000000400027312 */ /* 0x0040a20000301000 */
[----:B------:R-:W-:Y:S05]  /*6e80*/  BRA `(.L_x_4062) ;  /* 0x0000003000007947 */ /* 0x000fea0003800000 */
.L_x_4081:
[----:B------:R-:W2:Y:S01]  /*6e90*/  LDG.E R2, [R4.64] ;  /* 0x0000002404027981 */ /* 0x000ea2000c1e1900 */
[----:B------:R-:W-:Y:S01]  /*6ea0*/  IMAD.MOV.U32 R3, RZ, RZ, RZ ;  /* 0x000000ffff037224 */ /* 0x000fe200078e00ff */
[----:B--2---:R-:W0:Y:S06]  /*6eb0*/  I2F.U32 R2, R2 ;  /* 0x0000000200027306 */ /* 0x004e2c0000201000 */
.L_x_4062:
[----:B------:R-:W-:Y:S05]  /*6ec0*/  BSYNC B6 ;  /* 0x0000000000067941 */ /* 0x000fea0003800000 */
.L_x_4056:
        /* <DEDUP_REMOVED lines=17> */
.L_x_4087:
[----:B------:R-:W0:Y:S08]  /*6fe0*/  MUFU.RCP R3, R4 ;  /* 0x0000000400037308 */ /* 0x000e300000001000 */
[----:B------:R-:W2:Y:S01]  /*6ff0*/  MUFU.RCP R0, R0 ;  /* 0x0000000000007308 */ /* 0x000ea20000001000 */
[----:B01----:R-:W-:-:S02]  /*7000*/  FMUL.FTZ R18, R3, R18 ;  /* 0x0000001203127220 */ /* 0x003fc40000410000 */
[----:B--2---:R-:W-:Y:S01]  /*7010*/  FMUL.FTZ R19, R0, R19 ;  /* 0x0000001300137220 */ /* 0x004fe20000410000 */
[----:B------:R-:W-:Y:S05]  /*7020*/  BRA `(.L_x_4088) ;  /* 0x0000008000007947 */ /* 0x000fea0003800000 */
.L_x_4086:
        /* <DEDUP_REMOVED lines=8> */
.L_x_4088:
[----:B------:R-:W-:Y:S05]  /*70b0*/  BSYNC B0 ;  /* 0x0000000000007941 */ /* 0x000fea0003800000 */
.L_x_4085:
        /* <DEDUP_REMOVED lines=15> */
.L_x_4092:
[----:B------:R-:W0:Y:S02]  /*71b0*/  F2I.S64.TRUNC R18, R18 ;  /* 0x0000001200127311 */ /* 0x000e24000020d900 */
[----:B0-----:R-:W-:-:S05]  /*71c0*/  IMAD.MOV.U32 R3, RZ, RZ, R18 ;  /* 0x000000ffff037224 */ /* 0x001fca00078e0012 */
[----:B------:R0:W-:Y:S01]  /*71d0*/  STG.E.U8 [R16.64], R3 ;  /* 0x0000000310007986 */ /* 0x0001e2000c101124 */
[----:B------:R-:W-:Y:S05]  /*71e0*/  BRA `(.L_x_4094) ;  /* 0x00000d4000007947 */ /* 0x000fea0003800000 */
.L_x_4091:
        /* <DEDUP_REMOVED lines=9> */
.L_x_4096:
[----:B------:R-:W0:Y:S02]  /*7280*/  F2I.FTZ.TRUNC.NTZ R3, R18 ;  /* 0x0000001200037305 */ /* 0x000e24000021f100 */
[----:B0-----:R0:W-:Y:S01]  /*7290*/  STG.E [R16.64], R3 ;  /* 0x0000000310007986 */ /* 0x0011e2000c101924 */
[----:B------:R-:W-:Y:S05]  /*72a0*/  BRA `(.L_x_4094) ;  /* 0x00000c8000007947 */ /* 0x000fea0003800000 */
.L_x_4095:
[----:B------:R-:W0:Y:S02]  /*72b0*/  F2I.FTZ.TRUNC.NTZ R3, R18 ;  /* 0x0000001200037305 */ /* 0x000e24000021f100 */
[----:B0-----:R0:W-:Y:S01]  /*72c0*/  STG.E.U16 [R16.64], R3 ;  /* 0x0000000310007986 */ /* 0x0011e2000c101524 */
[----:B------:R-:W-:Y:S05]  /*72d0*/  BRA `(.L_x_4094) ;  /* 0x00000c5000007947 */ /* 0x000fea0003800000 */
.L_x_4090:
        /* <DEDUP_REMOVED lines=8> */
.L_x_4098:
[----:B------:R-:W-:-:S05]  /*7360*/  F2FP.PACK_AB R18, RZ, R18 ;  /* 0x00000012ff12723e */ /* 0x000fca00000000ff */
[----:B------:R0:W-:Y:S01]  /*7370*/  STG.E.U16 [R16.64], R18 ;  /* 0x0000001210007986 */ /* 0x0001e2000c101524 */
[----:B------:R-:W-:Y:S05]  /*7380*/  BRA `(.L_x_4094) ;  /* 0x00000ba000007947 */ /* 0x000fea0003800000 */
.L_x_4097:
        /* <DEDUP_REMOVED lines=8> */
.L_x_4100:
[----:B------:R-:W-:-:S05]  /*7410*/  F2FP.PACK_AB R19, R19, R18 ;  /* 0x000000121313723e */ /* 0x000fca00000000ff */
[----:B------:R0:W-:Y:S01]  /*7420*/  STG.E [R16.64], R19 ;  /* 0x0000001310007986 */ /* 0x0001e2000c101924 */
[----:B------:R-:W-:Y:S05]  /*7430*/  BRA `(.L_x_4094) ;  /* 0x00000af000007947 */ /* 0x000fea0003800000 */
.L_x_4099:
[----:B------:R-:W-:-:S06]  /*7440*/  FMUL.FTZ R2, R18, 1 ;  /* 0x3f80000012027820 */ /* 0x000fcc0000410000 */
[----:B------:R-:W0:Y:S02]  /*7450*/  F2F.F64.F32 R2, R2 ;  /* 0x0000000200027310 */ /* 0x000e240000201800 */
[----:B0-----:R0:W-:Y:S01]  /*7460*/  STG.E.64 [R16.64], R2 ;  /* 0x0000000210007986 */ /* 0x0011e2000c101b24 */
[----:B------:R-:W-:Y:S05]  /*7470*/  BRA `(.L_x_4094) ;  /* 0x00000ab000007947 */ /* 0x000fea0003800000 */
.L_x_4089:
        /* <DEDUP_REMOVED lines=14> */
.L_x_4103:
[----:B------:R-:W-:Y:S02]  /*7560*/  FMUL.FTZ R6, R19, 1 ;  /* 0x3f80000013067820 */ /* 0x000fe40000410000 */
[----:B------:R-:W-:-:S04]  /*7570*/  FMUL.FTZ R4, R18, 1 ;  /* 0x3f80000012047820 */ /* 0x000fc80000410000 */
[----:B------:R-:W-:Y:S08]  /*7580*/  F2F.F64.F32 R6, R6 ;  /* 0x0000000600067310 */ /* 0x000ff00000201800 */
[----:B------:R-:W0:Y:S02]  /*7590*/  F2F.F64.F32 R4, R4 ;  /* 0x0000000400047310 */ /* 0x000e240000201800 */
[----:B0-----:R0:W-:Y:S01]  /*75a0*/  STG.E.128 [R16.64], R4 ;  /* 0x0000000410007986 */ /* 0x0011e2000c101d24 */
[----:B------:R-:W-:Y:S05]  /*75b0*/  BRA `(.L_x_4094) ;  /* 0x0000097000007947 */ /* 0x000fea0003800000 */
.L_x_4102:
        /* <DEDUP_REMOVED lines=20> */
.L_x_4107:
[----:B------:R-:W-:Y:S05]  /*7700*/  BSYNC B0 ;  /* 0x0000000000007941 */ /* 0x000fea0003800000 */
.L_x_4106:
[----:B------:R-:W-:-:S05]  /*7710*/  LOP3.LUT R5, R0, R5, RZ, 0xfc, !PT ;  /* 0x0000000500057212 */ /* 0x000fca00078efcff */
[----:B------:R0:W-:Y:S01]  /*7720*/  STG.E.U8 [R16.64], R5 ;  /* 0x0000000510007986 */ /* 0x0001e2000c101124 */
[----:B------:R-:W-:Y:S05]  /*7730*/  BRA `(.L_x_4094) ;  /* 0x000007f000007947 */ /* 0x000fea0003800000 */
.L_x_4105:
        /* <DEDUP_REMOVED lines=12> */
.L_x_4109:
[----:B------:R-:W-:Y:S01]  /*7800*/  IMAD.MOV.U32 R0, RZ, RZ, 0x7f ;  /* 0x0000007fff007424 */ /* 0x000fe200078e00ff */
[----:B------:R-:W-:-:S04]  /*7810*/  ISETP.GT.U32.AND P0, PT, R2, 0x7f800000, PT ;  /* 0x7f8000000200780c */ /* 0x000fc80003f04070 */
[----:B------:R-:W-:-:S04]  /*7820*/  SEL R0, R0, 0x7c, P0 ;  /* 0x0000007c00007807 */ /* 0x000fc80000000000 */
.L_x_4110:
[----:B------:R-:W-:Y:S05]  /*7830*/  BSYNC B0 ;  /* 0x0000000000007941 */ /* 0x000fea0003800000 */
.L_x_4108:
[----:B------:R-:W-:-:S04]  /*7840*/  LOP3.LUT R18, R18, 0x80000000, RZ, 0xc0, !PT ;  /* 0x8000000012127812 */ /* 0x000fc800078ec0ff */
[----:B------:R-:W-:-:S04]  /*7850*/  SHF.R.U32.HI R3, RZ, 0x18, R18 ;  /* 0x00000018ff037819 */ /* 0x000fc80000011612 */
[----:B------:R-:W-:-:S05]  /*7860*/  LOP3.LUT R3, R0, R3, RZ, 0xfc, !PT ;  /* 0x0000000300037212 */ /* 0x000fca00078efcff */
[----:B------:R0:W-:Y:S01]  /*7870*/  STG.E.U8 [R16.64], R3 ;  /* 0x0000000310007986 */ /* 0x0001e2000c101124 */
[----:B------:R-:W-:Y:S05]  /*7880*/  BRA `(.L_x_4094) ;  /* 0x000006a000007947 */ /* 0x000fea0003800000 */
.L_x_4104:
[----:B------:R-:W-:-:S05]  /*7890*/  F2FP.BF16.PACK_AB R18, RZ, R18 ;  /* 0x00000012ff12723e */ /* 0x000fca00000010ff */
[----:B------:R0:W-:Y:S01]  /*78a0*/  STG.E.U16 [R16.64], R18 ;  /* 0x0000001210007986 */ /* 0x0001e2000c101524 */
[----:B------:R-:W-:Y:S05]  /*78b0*/  BRA `(.L_x_4094) ;  /* 0x0000067000007947 */ /* 0x000fea0003800000 */
.L_x_4101:
        /* <DEDUP_REMOVED lines=11> */
.L_x_4113:
        /* <DEDUP_REMOVED lines=16> */
.L_x_4116:
[----:B------:R-:W-:-:S04]  /*7a70*/  LOP3.LUT R18, R18, 0x80000000, RZ, 0xc0, !PT ;  /* 0x8000000012127812 */ /* 0x000fc800078ec0ff */
[----:B------:R-:W-:-:S04]  /*7a80*/  SHF.R.U32.HI R3, RZ, 0x18, R18 ;  /* 0x00000018ff037819 */ /* 0x000fc80000011612 */
[----:B------:R-:W-:-:S04]  /*7a90*/  LOP3.LUT R0, R0, R3, RZ, 0xfc, !PT ;  /* 0x0000000300007212 */ /* 0x000fc800078efcff */
[----:B------:R-:W-:Y:S02]  /*7aa0*/  PRMT R8, R0, 0x7610, R8 ;  /* 0x0000761000087816 */ /* 0x000fe40000000008 */
.L_x_4115:
[----:B------:R-:W-:Y:S05]  /*7ab0*/  BSYNC B0 ;  /* 0x0000000000007941 */ /* 0x000fea0003800000 */
.L_x_4114:
[----:B------:R0:W-:Y:S01]  /*7ac0*/  STG.E.U8 [R16.64], R8 ;  /* 0x0000000810007986 */ /* 0x0001e2000c101124 */
[----:B------:R-:W-:Y:S05]  /*7ad0*/  BRA `(.L_x_4094) ;  /* 0x0000045000007947 */ /* 0x000fea0003800000 */
.L_x_4112:
        /* <DEDUP_REMOVED lines=16> */
.L_x_4119:
[----:B------:R-:W-:-:S04]  /*7be0*/  LOP3.LUT R18, R18, 0x80000000, RZ, 0xc0, !PT ;  /* 0x8000000012127812 */ /* 0x000fc800078ec0ff */
[----:B------:R-:W-:-:S04]  /*7bf0*/  SHF.R.U32.HI R3, RZ, 0x18, R18 ;  /* 0x00000018ff037819 */ /* 0x000fc80000011612 */
[----:B------:R-:W-:-:S04]  /*7c00*/  LOP3.LUT R0, R0, R3, RZ, 0xfc, !PT ;  /* 0x0000000300007212 */ /* 0x000fc800078efcff */
[----:B------:R-:W-:Y:S02]  /*7c10*/  PRMT R8, R0, 0x7610, R8 ;  /* 0x0000761000087816 */ /* 0x000fe40000000008 */
.L_x_4118:
[----:B------:R-:W-:Y:S05]  /*7c20*/  BSYNC B0 ;  /* 0x0000000000007941 */ /* 0x000fea0003800000 */
.L_x_4117:
[----:B------:R0:W-:Y:S01]  /*7c30*/  STG.E.U8 [R16.64], R8 ;  /* 0x0000000810007986 */ /* 0x0001e2000c101124 */
[----:B------:R-:W-:Y:S05]  /*7c40*/  BRA `(.L_x_4094) ;  /* 0x000002e000007947 */ /* 0x000fea0003800000 */
.L_x_4111:
        /* <DEDUP_REMOVED lines=21> */
.L_x_4093:
        /* <DEDUP_REMOVED lines=20> */
.L_x_4121:
[----:B------:R-:W0:Y:S02]  /*7ee0*/  F2I.U64.TRUNC R18, R18 ;  /* 0x0000001200127311 */ /* 0x000e24000020d800 */
[----:B0-----:R0:W-:Y:S01]  /*7ef0*/  STG.E.64 [R16.64], R18 ;  /* 0x0000001210007986 */ /* 0x0011e2000c101b24 */
[----:B------:R-:W-:Y:S05]  /*7f00*/  BRA `(.L_x_4094) ;  /* 0x0000002000007947 */ /* 0x000fea0003800000 */
.L_x_4120:
[----:B------:R-:W0:Y:S02]  /*7f10*/  F2I.FTZ.U32.TRUNC.NTZ R3, R18 ;  /* 0x0000001200037305 */ /* 0x000e24000021f000 */
[----:B0-----:R0:W-:Y:S02]  /*7f20*/  STG.E [R16.64], R3 ;  /* 0x0000000310007986 */ /* 0x0011e4000c101924 */
.L_x_4094:
[----:B------:R-:W-:-:S04]  /*7f30*/  IADD3 R23, R23, 0x80, RZ ;  /* 0x0000008017177810 */ /* 0x000fc80007ffe0ff */
[----:B------:R-:W-:-:S13]  /*7f40*/  ISETP.GE.AND P0, PT, R23, c[0x0][0x160], PT ;  /* 0x0000580017007a0c */ /* 0x000fda0003f06270 */
[----:B------:R-:W-:Y:S05]  /*7f50*/  @P0 BRA `(.L_x_4025) ;  /* 0x00003f4000000947 */ /* 0x000fea0003800000 */
[----:B------:R-:W-:Y:S01]  /*7f60*/  ISETP.NE.AND P0, PT, RZ, c[0x0][0x168], PT ;  /* 0x00005a00ff007a0c */ /* 0x000fe20003f05270 */
[----:B------:R-:W-:Y:S02]  /*7f70*/  IMAD.MOV.U32 R22, RZ, RZ, RZ ;  /* 0x000000ffff167224 */ /* 0x000fe400078e00ff */
[----:B------:R-:W-:Y:S02]  /*7f80*/  IMAD.MOV.U32 R0, RZ, RZ, RZ ;  /* 0x000000ffff007224 */ /* 0x000fe400078e00ff */
[----:B0-----:R-:W-:-:S08]  /*7f90*/  IMAD.MOV.U32 R16, RZ, RZ, RZ ;  /* 0x000000ffff107224 */ /* 0x001fd000078e00ff */
        /* <DEDUP_REMOVED lines=251> */
.L_x_4122:
        /* <DEDUP_REMOVED lines=21> */
.L_x_4127:
[----:B------:R-:W2:Y:S01]  /*90a0*/  LDG.E.U8 R2, [R2.64] ;  /* 0x0000002402027981 */ /* 0x000ea2000c1e1100 */
[----:B------:R-:W-:Y:S01]  /*90b0*/  IMAD.MOV.U32 R19, RZ, RZ, RZ ;  /* 0x000000ffff137224 */ /* 0x000fe200078e00ff */
[----:B--2---:R0:W1:Y:S01]  /*90c0*/  I2F.U16 R18, R2 ;  /* 0x0000000200127306 */ /* 0x0040620000101000 */
[----:B------:R-:W-:Y:S05]  /*90d0*/  BRA `(.L_x_4129) ;  /* 0x00000de000007947 */ /* 0x000fea0003800000 */
.L_x_4126:
        /* <DEDUP_REMOVED lines=10> */
.L_x_4131:
[----:B------:R-:W2:Y:S01]  /*9180*/  LDG.E R2, [R2.64] ;  /* 0x0000002402027981 */ /* 0x000ea2000c1e1900 */
[----:B------:R-:W-:Y:S01]  /*9190*/  IMAD.MOV.U32 R19, RZ, RZ, RZ ;  /* 0x000000ffff137224 */ /* 0x000fe200078e00ff */
[----:B--2---:R0:W1:Y:S01]  /*91a0*/  I2F R18, R2 ;  /* 0x0000000200127306 */ /* 0x0040620000201400 */
[----:B------:R-:W-:Y:S05]  /*91b0*/  BRA `(.L_x_4129) ;  /* 0x00000d0000007947 */ /* 0x000fea0003800000 */
.L_x_4130:
[----:B------:R-:W2:Y:S01]  /*91c0*/  LDG.E.U16 R2, [R2.64] ;  /* 0x0000002402027981 */ /* 0x000ea2000c1e1500 */
[----:B------:R-:W-:Y:S01]  /*91d0*/  IMAD.MOV.U32 R19, RZ, RZ, RZ ;  /* 0x000000ffff137224 */ /* 0x000fe200078e00ff */
[----:B--2---:R0:W1:Y:S01]  /*91e0*/  I2F.S16 R18, R2 ;  /* 0x0000000200127306 */ /* 0x0040620000101400 */
[----:B------:R-:W-:Y:S05]  /*91f0*/  BRA `(.L_x_4129) ;  /* 0x00000cc000007947 */ /* 0x000fea0003800000 */
.L_x_4125:
        /* <DEDUP_REMOVED lines=9> */
.L_x_4133:
[----:B------:R-:W2:Y:S01]  /*9290*/  LDG.E.U16 R2, [R2.64] ;  /* 0x0000002402027981 */ /* 0x000ea2000c1e1500 */
[----:B------:R-:W-:Y:S01]  /*92a0*/  IMAD.MOV.U32 R19, RZ, RZ, RZ ;  /* 0x000000ffff137224 */ /* 0x000fe200078e00ff */
[----:B--2---:R-:W-:Y:S01]  /*92b0*/  HADD2.F32 R18, -RZ, R2.H0_H0 ;  /* 0x20000002ff127230 */ /* 0x004fe20000004100 */
[----:B------:R-:W-:Y:S05]  /*92c0*/  BRA `(.L_x_4129) ;  /* 0x00000bf000007947 */ /* 0x000fea0003800000 */
.L_x_4132:
        /* <DEDUP_REMOVED lines=8> */
.L_x_4135:
[----:B------:R-:W2:Y:S02]  /*9350*/  LDG.E R2, [R2.64] ;  /* 0x0000002402027981 */ /* 0x000ea4000c1e1900 */
[--C-:B--2---:R-:W-:Y:S02]  /*9360*/  HADD2.F32 R19, -RZ, R2.reuse.H1_H1 ;  /* 0x30000002ff137230 */ /* 0x104fe40000004100 */
[----:B------:R-:W-:Y:S01]  /*9370*/  HADD2.F32 R18, -RZ, R2.H0_H0 ;  /* 0x20000002ff127230 */ /* 0x000fe20000004100 */
[----:B------:R-:W-:Y:S05]  /*9380*/  BRA `(.L_x_4129) ;  /* 0x00000b3000007947 */ /* 0x000fea0003800000 */
.L_x_4134:
[----:B------:R-:W2:Y:S01]  /*9390*/  LDG.E.64 R2, [R2.64] ;  /* 0x0000002402027981 */ /* 0x000ea2000c1e1b00 */
[----:B------:R-:W-:Y:S01]  /*93a0*/  IMAD.MOV.U32 R19, RZ, RZ, RZ ;  /* 0x000000ffff137224 */ /* 0x000fe200078e00ff */
[----:B--2---:R-:W0:Y:S01]  /*93b0*/  F2F.F32.F64 R18, R2 ;  /* 0x0000000200127310 */ /* 0x004e220000301000 */
[----:B------:R-:W0:-:S14]  /*93c0*/  DSETP.GEU.AND P0, PT, |R2|, c[0x2][0x0], PT ;  /* 0x008000000200762a */ /* 0x000e1c0003f0e200 */
[----:B0-----:R-:W-:Y:S01]  /*93d0*/  @!P0 FMUL R18, R18, 1.175494350822287508e-38 ;  /* 0x0080000012128820 */ /* 0x001fe20000400000 */
[----:B------:R-:W-:Y:S05]  /*93e0*/  BRA `(.L_x_4129) ;  /* 0x00000ad000007947 */ /* 0x000fea0003800000 */
.L_x_4124:
        /* <DEDUP_REMOVED lines=13> */
.L_x_4138:
        /* <DEDUP_REMOVED lines=8> */
.L_x_4137:
        /* <DEDUP_REMOVED lines=27> */
.L_x_4140:
        /* <DEDUP_REMOVED lines=14> */
.L_x_4139:
[----:B------:R-:W2:Y:S01]  /*97d0*/  LDG.E.U16 R2, [R2.64] ;  /* 0x0000002402027981 */ /* 0x000ea2000c1e1500 */
[----:B------:R-:W-:Y:S01]  /*97e0*/  IMAD.MOV.U32 R19, RZ, RZ, RZ ;  /* 0x000000ffff137224 */ /* 0x000fe200078e00ff */
[----:B--2---:R-:W-:Y:S01]  /*97f0*/  PRMT R18, RZ, 0x5410, R2 ;  /* 0x00005410ff127816 */ /* 0x004fe20000000002 */
[----:B------:R-:W-:Y:S05]  /*9800*/  BRA `(.L_x_4129) ;  /* 0x000006b000007947 */ /* 0x000fea0003800000 */
.L_x_4136:
        /* <DEDUP_REMOVED lines=12> */
.L_x_4143:
        /* <DEDUP_REMOVED lines=20> */
.L_x_4145:
[----:B------:R-:W-:Y:S05]  /*9a10*/  BSYNC B0 ;  /* 0x0000000000007941 */ /* 0x000fea0003800000 */
.L_x_4144:
[----:B------:R-:W-:Y:S01]  /*9a20*/  IMAD.SHL.U32 R2, R2, 0x100000, RZ ;  /* 0x0010000002027824 */ /* 0x000fe200078e00ff */
[----:B------:R-:W-:-:S04]  /*9a30*/  LEA R3, R0, 0x3b800000, 0x17 ;  /* 0x3b80000000037811 */ /* 0x000fc800078eb8ff */
[----:B------:R-:W-:Y:S01]  /*9a40*/  LOP3.LUT R18, R3, R2, R18, 0xfe, !PT ;  /* 0x0000000203127212 */ /* 0x000fe200078efe12 */
[----:B------:R-:W-:Y:S05]  /*9a50*/  BRA `(.L_x_4129) ;  /* 0x0000046000007947 */ /* 0x000fea0003800000 */
.L_x_4142:
        /* <DEDUP_REMOVED lines=20> */
.L_x_4147:
[----:B------:R-:W-:Y:S05]  /*9ba0*/  BSYNC B0 ;  /* 0x0000000000007941 */ /* 0x000fea0003800000 */
.L_x_4146:
[----:B------:R-:W-:Y:S01]  /*9bb0*/  IMAD.SHL.U32 R2, R2, 0x200000, RZ ;  /* 0x0020000002027824 */ /* 0x000fe200078e00ff */
[----:B------:R-:W-:-:S04]  /*9bc0*/  LEA R3, R0, 0x37800000, 0x17 ;  /* 0x3780000000037811 */ /* 0x000fc800078eb8ff */
[----:B------:R-:W-:Y:S01]  /*9bd0*/  LOP3.LUT R18, R3, R2, R18, 0xfe, !PT ;  /* 0x0000000203127212 */ /* 0x000fe200078efe12 */
[----:B------:R-:W-:Y:S05]  /*9be0*/  BRA `(.L_x_4129) ;  /* 0x000002d000007947 */ /* 0x000fea0003800000 */
.L_x_4141:
        /* <DEDUP_REMOVED lines=14> */
.L_x_4151:
[----:B------:R-:W-:Y:S05]  /*9cd0*/  BSYNC B0 ;  /* 0x0000000000007941 */ /* 0x000fea0003800000 */
.L_x_4150:
[----:B------:R-:W-:Y:S01]  /*9ce0*/  IMAD.MOV.U32 R19, RZ, RZ, RZ ;  /* 0x000000ffff137224 */ /* 0x000fe200078e00ff */
[----:B------:R-:W-:Y:S05]  /*9cf0*/  BRA `(.L_x_4129) ;  /* 0x000001c000007947 */ /* 0x000fea0003800000 */
.L_x_4128:
        /* <DEDUP_REMOVED lines=21> */
.L_x_4149:
[----:B------:R-:W2:Y:S01]  /*9e50*/  LDG.E.64 R2, [R2.64] ;  /* 0x0000002402027981 */ /* 0x000ea2000c1e1b00 */
[----:B------:R-:W-:Y:S01]  /*9e60*/  IMAD.MOV.U32 R19, RZ, RZ, RZ ;  /* 0x000000ffff137224 */ /* 0x000fe200078e00ff */
[----:B--2---:R0:W1:Y:S01]  /*9e70*/  I2F.U64 R18, R2 ;  /* 0x0000000200127312 */ /* 0x0040620000301000 */
[----:B------:R-:W-:Y:S05]  /*9e80*/  BRA `(.L_x_4129) ;  /* 0x0000003000007947 */ /* 0x000fea0003800000 */
.L_x_4148:
[----:B------:R-:W2:Y:S01]  /*9e90*/  LDG.E R2, [R2.64] ;  /* 0x0000002402027981 */ /* 0x000ea2000c1e1900 */
[----:B------:R-:W-:Y:S01]  /*9ea0*/  IMAD.MOV.U32 R19, RZ, RZ, RZ ;  /* 0x000000ffff137224 */ /* 0x000fe200078e00ff */
[----:B--2---:R0:W1:Y:S06]  /*9eb0*/  I2F.U32 R18, R2 ;  /* 0x0000000200127306 */ /* 0x00406c0000201000 */
.L_x_4129:
[----:B------:R-:W-:Y:S05]  /*9ec0*/  BSYNC B6 ;  /* 0x0000000000067941 */ /* 0x000fea0003800000 */
.L_x_4123:
        /* <DEDUP_REMOVED lines=19> */
.L_x_4156:
[----:B------:R-:W2:Y:S01]  /*a000*/  LDG.E.U8 R2, [R4.64] ;  /* 0x0000002404027981 */ /* 0x000ea2000c1e1100 */
[----:B------:R-:W-:Y:S01]  /*a010*/  IMAD.MOV.U32 R3, RZ, RZ, RZ ;  /* 0x000000ffff037224 */ /* 0x000fe200078e00ff */
[----:B--2---:R-:W0:Y:S01]  /*a020*/  I2F.U16 R2, R2 ;  /* 0x0000000200027306 */ /* 0x004e220000101000 */
[----:B------:R-:W-:Y:S05]  /*a030*/  BRA `(.L_x_4158) ;  /* 0x00000de000007947 */ /* 0x000fea0003800000 */
.L_x_4155:
        /* <DEDUP_REMOVED lines=10> */
.L_x_4160:
[----:B------:R-:W2:Y:S01]  /*a0e0*/  LDG.E R2, [R4.64] ;  /* 0x0000002404027981 */ /* 0x000ea2000c1e1900 */
[----:B------:R-:W-:Y:S01]  /*a0f0*/  IMAD.MOV.U32 R3, RZ, RZ, RZ ;  /* 0x000000ffff037224 */ /* 0x000fe200078e00ff */
[----:B--2---:R-:W0:Y:S01]  /*a100*/  I2F R2, R2 ;  /* 0x0000000200027306 */ /* 0x004e220000201400 */
[----:B------:R-:W-:Y:S05]  /*a110*/  BRA `(.L_x_4158) ;  /* 0x00000d0000007947 */ /* 0x000fea0003800000 */
.L_x_4159:
[----:B------:R-:W2:Y:S01]  /*a120*/  LDG.E.U16 R2, [R4.64] ;  /* 0x0000002404027981 */ /* 0x000ea2000c1e1500 */
[----:B------:R-:W-:Y:S01]  /*a130*/  IMAD.MOV.U32 R3, RZ, RZ, RZ ;  /* 0x000000ffff037224 */ /* 0x000fe200078e00ff */
[----:B--2---:R-:W0:Y:S01]  /*a140*/  I2F.S16 R2, R2 ;  /* 0x0000000200027306 */ /* 0x004e220000101400 */
[----:B------:R-:W-:Y:S05]  /*a150*/  BRA `(.L_x_4158) ;  /* 0x00000cc000007947 */ /* 0x000fea0003800000 */
.L_x_4154:
        /* <DEDUP_REMOVED lines=9> */
.L_x_4162:
[----:B------:R-:W2:Y:S01]  /*a1f0*/  LDG.E.U16 R2, [R4.64] ;  /* 0x0000002404027981 */ /* 0x000ea2000c1e1500 */
[----:B------:R-:W-:Y:S01]  /*a200*/  IMAD.MOV.U32 R3, RZ, RZ, RZ ;  /* 0x000000ffff037224 */ /* 0x000fe200078e00ff */
[----:B--2---:R-:W-:Y:S01]  /*a210*/  HADD2.F32 R2, -RZ, R2.H0_H0 ;  /* 0x20000002ff027230 */ /* 0x004fe20000004100 */
[----:B------:R-:W-:Y:S05]  /*a220*/  BRA `(.L_x_4158) ;  /* 0x00000bf000007947 */ /* 0x000fea0003800000 */
.L_x_4161:
        /* <DEDUP_REMOVED lines=8> */
.L_x_4164:
[----:B------:R-:W2:Y:S02]  /*a2b0*/  LDG.E R2, [R4.64] ;  /* 0x0000002404027981 */ /* 0x000ea4000c1e1900 */
[--C-:B--2---:R-:W-:Y:S02]  /*a2c0*/  HADD2.F32 R3, -RZ, R2.reuse.H1_H1 ;  /* 0x30000002ff037230 */ /* 0x104fe40000004100 */
[----:B------:R-:W-:Y:S01]  /*a2d0*/  HADD2.F32 R2, -RZ, R2.H0_H0 ;  /* 0x20000002ff027230 */ /* 0x000fe20000004100 */
[----:B------:R-:W-:Y:S05]  /*a2e0*/  BRA `(.L_x_4158) ;  /* 0x00000b3000007947 */ /* 0x000fea0003800000 */
.L_x_4163:
[----:B------:R-:W2:Y:S01]  /*a2f0*/  LDG.E.64 R4, [R4.64] ;  /* 0x0000002404047981 */ /* 0x000ea2000c1e1b00 */
[----:B------:R-:W-:Y:S01]  /*a300*/  IMAD.MOV.U32 R3, RZ, RZ, RZ ;  /* 0x000000ffff037224 */ /* 0x000fe200078e00ff */
[----:B--2---:R-:W0:Y:S01]  /*a310*/  F2F.F32.F64 R2, R4 ;  /* 0x0000000400027310 */ /* 0x004e220000301000 */
[----:B------:R-:W0:-:S14]  /*a320*/  DSETP.GEU.AND P0, PT, |R4|, c[0x2][0x0], PT ;  /* 0x008000000400762a */ /* 0x000e1c0003f0e200 */
[----:B0-----:R-:W-:Y:S01]  /*a330*/  @!P0 FMUL R2, R2, 1.175494350822287508e-38 ;  /* 0x0080000002028820 */ /* 0x001fe20000400000 */
[----:B------:R-:W-:Y:S05]  /*a340*/  BRA `(.L_x_4158) ;  /* 0x00000ad000007947 */ /* 0x000fea0003800000 */
.L_x_4153:
        /* <DEDUP_REMOVED lines=13> */
.L_x_4167:
        /* <DEDUP_REMOVED lines=8> */
.L_x_4166:
        /* <DEDUP_REMOVED lines=27> */
.L_x_4169:
        /* <DEDUP_REMOVED lines=14> */
.L_x_4168:
[----:B------:R-:W2:Y:S01]  /*a730*/  LDG.E.U16 R2, [R4.64] ;  /* 0x0000002404027981 */ /* 0x000ea2000c1e1500 */
[----:B------:R-:W-:Y:S01]  /*a740*/  IMAD.MOV.U32 R3, RZ, RZ, RZ ;  /* 0x000000ffff037224 */ /* 0x000fe200078e00ff */
[----:B--2---:R-:W-:Y:S01]  /*a750*/  PRMT R2, RZ, 0x5410, R2 ;  /* 0x00005410ff027816 */ /* 0x004fe20000000002 */
[----:B------:R-:W-:Y:S05]  /*a760*/  BRA `(.L_x_4158) ;  /* 0x000006b000007947 */ /* 0x000fea0003800000 */
.L_x_4165:
        /* <DEDUP_REMOVED lines=12> */
.L_x_4172:
        /* <DEDUP_REMOVED lines=20> */
.L_x_4174:
[----:B------:R-:W-:Y:S05]  /*a970*/  BSYNC B0 ;  /* 0x0000000000007941 */ /* 0x000fea0003800000 */
.L_x_4173:
[----:B------:R-:W-:Y:S01]  /*a980*/  IMAD.SHL.U32 R2, R2, 0x100000, RZ ;  /* 0x0010000002027824 */ /* 0x000fe200078e00ff */
[----:B------:R-:W-:-:S04]  /*a990*/  LEA R5, R0, 0x3b800000, 0x17 ;  /* 0x3b80000000057811 */ /* 0x000fc800078eb8ff */
[----:B------:R-:W-:Y:S01]  /*a9a0*/  LOP3.LUT R2, R5, R2, R6, 0xfe, !PT ;  /* 0x0000000205027212 */ /* 0x000fe200078efe06 */
[----:B------:R-:W-:Y:S05]  /*a9b0*/  BRA `(.L_x_4158) ;  /* 0x0000046000007947 */ /* 0x000fea0003800000 */
.L_x_4171:
        /* <DEDUP_REMOVED lines=20> */
.L_x_4176:
[----:B------:R-:W-:Y:S05]  /*ab00*/  BSYNC B0 ;  /* 0x0000000000007941 */ /* 0x000fea0003800000 */
.L_x_4175:
[----:B------:R-:W-:Y:S01]  /*ab10*/  IMAD.SHL.U32 R2, R2, 0x200000, RZ ;  /* 0x0020000002027824 */ /* 0x000fe200078e00ff */
[----:B------:R-:W-:-:S04]  /*ab20*/  LEA R5, R0, 0x37800000, 0x17 ;  /* 0x3780000000057811 */ /* 0x000fc800078eb8ff */
[----:B------:R-:W-:Y:S01]  /*ab30*/  LOP3.LUT R2, R5, R2, R6, 0xfe, !PT ;  /* 0x0000000205027212 */ /* 0x000fe200078efe06 */
[----:B------:R-:W-:Y:S05]  /*ab40*/  BRA `(.L_x_4158) ;  /* 0x000002d000007947 */ /* 0x000fea0003800000 */
.L_x_4170:
        /* <DEDUP_REMOVED lines=14> */
.L_x_4180:
[----:B------:R-:W-:Y:S05]  /*ac30*/  BSYNC B0 ;  /* 0x0000000000007941 */ /* 0x000fea0003800000 */
.L_x_4179:
[----:B------:R-:W-:Y:S01]  /*ac40*/  IMAD.MOV.U32 R3, RZ, RZ, RZ ;  /* 0x000000ffff037224 */ /* 0x000fe200078e00ff */
[----:B------:R-:W-:Y:S05]  /*ac50*/  BRA `(.L_x_4158) ;  /* 0x000001c000007947 */ /* 0x000fea0003800000 */
.L_x_4157:
        /* <DEDUP_REMOVED lines=21> */
.L_x_4178:
[----:B------:R-:W2:Y:S01]  /*adb0*/  LDG.E.64 R4, [R4.64] ;  /* 0x0000002404047981 */ /* 0x000ea2000c1e1b00 */
[----:B------:R-:W-:Y:S01]  /*adc0*/  IMAD.MOV.U32 R3, RZ, RZ, RZ ;  /* 0x000000ffff037224 */ /* 0x000fe200078e00ff */
[----:B--2---:R0:W2:Y:S01]  /*add0*/  I2F.U64 R2, R4 ;  /* 0x0000000400027312 */ /* 0x0040a20000301000 */
[----:B------:R-:W-:Y:S05]  /*ade0*/  BRA `(.L_x_4158) ;  /* 0x0000003000007947 */ /* 0x000fea0003800000 */
.L_x_4177:
[----:B------:R-:W2:Y:S01]  /*adf0*/  LDG.E R2, [R4.64] ;  /* 0x0000002404027981 */ /* 0x000ea2000c1e1900 */
[----:B------:R-:W-:Y:S01]  /*ae00*/  IMAD.MOV.U32 R3, RZ, RZ, RZ ;  /* 0x000000ffff037224 */ /* 0x000fe200078e00ff */
[----:B--2---:R-:W0:Y:S06]  /*ae10*/  I2F.U32 R2, R2 ;  /* 0x0000000200027306 */ /* 0x004e2c0000201000 */
.L_x_4158:
[----:B------:R-:W-:Y:S05]  /*ae20*/  BSYNC B6 ;  /* 0x0000000000067941 */ /* 0x000fea0003800000 */
.L_x_4152:
        /* <DEDUP_REMOVED lines=17> */
.L_x_4183:
[----:B------:R-:W0:Y:S08]  /*af40*/  MUFU.RCP R3, R4 ;  /* 0x0000000400037308 */ /* 0x000e300000001000 */
[----:B------:R-:W2:Y:S01]  /*af50*/  MUFU.RCP R0, R0 ;  /* 0x0000000000007308 */ /* 0x000ea20000001000 */
[----:B01----:R-:W-:-:S02]  /*af60*/  FMUL.FTZ R18, R3, R18 ;  /* 0x0000001203127220 */ /* 0x003fc40000410000 */
[----:B--2---:R-:W-:Y:S01]  /*af70*/  FMUL.FTZ R19, R0, R19 ;  /* 0x0000001300137220 */ /* 0x004fe20000410000 */
[----:B------:R-:W-:Y:S05]  /*af80*/  BRA `(.L_x_4184) ;  /* 0x0000008000007947 */ /* 0x000fea0003800000 */
.L_x_4182:
        /* <DEDUP_REMOVED lines=8> */
.L_x_4184:
[----:B------:R-:W-:Y:S05]  /*b010*/  BSYNC B0 ;  /* 0x0000000000007941 */ /* 0x000fea0003800000 */
.L_x_4181:
        /* <DEDUP_REMOVED lines=15> */
.L_x_4188:
[----:B------:R-:W0:Y:S02]  /*b110*/  F2I.S64.TRUNC R18, R18 ;  /* 0x0000001200127311 */ /* 0x000e24000020d900 */
[----:B0-----:R-:W-:-:S05]  /*b120*/  IMAD.MOV.U32 R3, RZ, RZ, R18 ;  /* 0x000000ffff037224 */ /* 0x001fca00078e0012 */
[----:B------:R0:W-:Y:S01]  /*b130*/  STG.E.U8 [R16.64], R3 ;  /* 0x0000000310007986 */ /* 0x0001e2000c101124 */
[----:B------:R-:W-:Y:S05]  /*b140*/  BRA `(.L_x_4190) ;  /* 0x00000d4000007947 */ /* 0x000fea0003800000 */
.L_x_4187:
        /* <DEDUP_REMOVED lines=9> */
.L_x_4192:
[----:B------:R-:W0:Y:S02]  /*b1e0*/  F2I.FTZ.TRUNC.NTZ R3, R18 ;  /* 0x0000001200037305 */ /* 0x000e24000021f100 */
[----:B0-----:R0:W-:Y:S01]  /*b1f0*/  STG.E [R16.64], R3 ;  /* 0x0000000310007986 */ /* 0x0011e2000c101924 */
[----:B------:R-:W-:Y:S05]  /*b200*/  BRA `(.L_x_4190) ;  /* 0x00000c8000007947 */ /* 0x000fea0003800000 */
.L_x_4191:
[----:B------:R-:W0:Y:S02]  /*b210*/  F2I.FTZ.TRUNC.NTZ R3, R18 ;  /* 0x0000001200037305 */ /* 0x000e24000021f100 */
[----:B0-----:R0:W-:Y:S01]  /*b220*/  STG.E.U16 [R16.64], R3 ;  /* 0x0000000310007986 */ /* 0x0011e2000c101524 */
[----:B------:R-:W-:Y:S05]  /*b230*/  BRA `(.L_x_4190) ;  /* 0x00000c5000007947 */ /* 0x000fea0003800000 */
.L_x_4186:
        /* <DEDUP_REMOVED lines=8> */
.L_x_4194:
[----:B------:R-:W-:-:S05]  /*b2c0*/  F2FP.PACK_AB R18, RZ, R18 ;  /* 0x00000012ff12723e */ /* 0x000fca00000000ff */
[----:B------:R0:W-:Y:S01]  /*b2d0*/  STG.E.U16 [R16.64], R18 ;  /* 0x0000001210007986 */ /* 0x0001e2000c101524 */
[----:B------:R-:W-:Y:S05]  /*b2e0*/  BRA `(.L_x_4190) ;  /* 0x00000ba000007947 */ /* 0x000fea0003800000 */
.L_x_4193:
        /* <DEDUP_REMOVED lines=8> */
.L_x_4196:
[----:B------:R-:W-:-:S05]  /*b370*/  F2FP.PACK_AB R19, R19, R18 ;  /* 0x000000121313723e */ /* 0x000fca00000000ff */
[----:B------:R0:W-:Y:S01]  /*b380*/  STG.E [R16.64], R19 ;  /* 0x0000001310007986 */ /* 0x0001e2000c101924 */
[----:B------:R-:W-:Y:S05]  /*b390*/  BRA `(.L_x_4190) ;  /* 0x00000af000007947 */ /* 0x000fea0003800000 */
.L_x_4195:
[----:B------:R-:W-:-:S06]  /*b3a0*/  FMUL.FTZ R2, R18, 1 ;  /* 0x3f80000012027820 */ /* 0x000fcc0000410000 */
[----:B------:R-:W0:Y:S02]  /*b3b0*/  F2F.F64.F32 R2, R2 ;  /* 0x0000000200027310 */ /* 0x000e240000201800 */
[----:B0-----:R0:W-:Y:S01]  /*b3c0*/  STG.E.64 [R16.64], R2 ;  /* 0x0000000210007986 */ /* 0x0011e2000c101b24 */
[----:B------:R-:W-:Y:S05]  /*b3d0*/  BRA `(.L_x_4190) ;  /* 0x00000ab000007947 */ /* 0x000fea0003800000 */
.L_x_4185:
        /* <DEDUP_REMOVED lines=14> */
.L_x_4199:
[----:B------:R-:W-:Y:S02]  /*b4c0*/  FMUL.FTZ R6, R19, 1 ;  /* 0x3f80000013067820 */ /* 0x000fe40000410000 */
[----:B------:R-:W-:-:S04]  /*b4d0*/  FMUL.FTZ R4, R18, 1 ;  /* 0x3f80000012047820 */ /* 0x000fc80000410000 */
[----:B------:R-:W-:Y:S08]  /*b4e0*/  F2F.F64.F32 R6, R6 ;  /* 0x0000000600067310 */ /* 0x000ff00000201800 */
[----:B------:R-:W0:Y:S02]  /*b4f0*/  F2F.F64.F32 R4, R4 ;  /* 0x0000000400047310 */ /* 0x000e240000201800 */
[----:B0-----:R0:W-:Y:S01]  /*b500*/  STG.E.128 [R16.64], R4 ;  /* 0x0000000410007986 */ /* 0x0011e2000c101d24 */
[----:B------:R-:W-:Y:S05]  /*b510*/  BRA `(.L_x_4190) ;  /* 0x0000097000007947 */ /* 0x000fea0003800000 */
.L_x_4198:
        /* <DEDUP_REMOVED lines=20> */
.L_x_4203:
[----:B------:R-:W-:Y:S05]  /*b660*/  BSYNC B0 ;  /* 0x0000000000007941 */ /* 0x000fea0003800000 */
.L_x_4202:
[----:B------:R-:W-:-:S05]  /*b670*/  LOP3.LUT R5, R0, R5, RZ, 0xfc, !PT ;  /* 0x0000000500057212 */ /* 0x000fca00078efcff */
[----:B------:R0:W-:Y:S01]  /*b680*/  STG.E.U8 [R16.64], R5 ;  /* 0x0000000510007986 */ /* 0x0001e2000c101124 */
[----:B------:R-:W-:Y:S05]  /*b690*/  BRA `(.L_x_4190) ;  /* 0x000007f000007947 */ /* 0x000fea0003800000 */
.L_x_4201:
        /* <DEDUP_REMOVED lines=12> */
.L_x_4205:
[----:B------:R-:W-:Y:S01]  /*b760*/  IMAD.MOV.U32 R0, RZ, RZ, 0x7f ;  /* 0x0000007fff007424 */ /* 0x000fe200078e00ff */
[----:B------:R-:W-:-:S04]  /*b770*/  ISETP.GT.U32.AND P0, PT, R2, 0x7f800000, PT ;  /* 0x7f8000000200780c */ /* 0x000fc80003f04070 */
[----:B------:R-:W-:-:S04]  /*b780*/  SEL R0, R0, 0x7c, P0 ;  /* 0x0000007c00007807 */ /* 0x000fc80000000000 */
.L_x_4206:
[----:B------:R-:W-:Y:S05]  /*b790*/  BSYNC B0 ;  /* 0x0000000000007941 */ /* 0x000fea0003800000 */
.L_x_4204:
[----:B------:R-:W-:-:S04]  /*b7a0*/  LOP3.LUT R18, R18, 0x80000000, RZ, 0xc0, !PT ;  /* 0x8000000012127812 */ /* 0x000fc800078ec0ff */
[----:B------:R-:W-:-:S04]  /*b7b0*/  SHF.R.U32.HI R3, RZ, 0x18, R18 ;  /* 0x00000018ff037819 */ /* 0x000fc80000011612 */
[----:B------:R-:W-:-:S05]  /*b7c0*/  LOP3.LUT R3, R0, R3, RZ, 0xfc, !PT ;  /* 0x0000000300037212 */ /* 0x000fca00078efcff */
[----:B------:R0:W-:Y:S01]  /*b7d0*/  STG.E.U8 [R16.64], R3 ;  /* 0x0000000310007986 */ /* 0x0001e2000c101124 */
[----:B------:R-:W-:Y:S05]  /*b7e0*/  BRA `(.L_x_4190) ;  /* 0x000006a000007947 */ /* 0x000fea0003800000 */
.L_x_4200:
[----:B------:R-:W-:-:S05]  /*b7f0*/  F2FP.BF16.PACK_AB R18, RZ, R18 ;  /* 0x00000012ff12723e */ /* 0x000fca00000010ff */
[----:B------:R0:W-:Y:S01]  /*b800*/  STG.E.U16 [R16.64], R18 ;  /* 0x0000001210007986 */ /* 0x0001e2000c101524 */
[----:B------:R-:W-:Y:S05]  /*b810*/  BRA `(.L_x_4190) ;  /* 0x0000067000007947 */ /* 0x000fea0003800000 */
.L_x_4197:
        /* <DEDUP_REMOVED lines=11> */
.L_x_4209:
        /* <DEDUP_REMOVED lines=16> */
.L_x_4212:
[----:B------:R-:W-:-:S04]  /*b9d0*/  LOP3.LUT R18, R18, 0x80000000, RZ, 0xc0, !PT ;  /* 0x8000000012127812 */ /* 0x000fc800078ec0ff */
[----:B------:R-:W-:-:S04]  /*b9e0*/  SHF.R.U32.HI R3, RZ, 0x18, R18 ;  /* 0x00000018ff037819 */ /* 0x000fc80000011612 */
[----:B------:R-:W-:-:S04]  /*b9f0*/  LOP3.LUT R0, R0, R3, RZ, 0xfc, !PT ;  /* 0x0000000300007212 */ /* 0x000fc800078efcff */
[----:B------:R-:W-:Y:S02]  /*ba00*/  PRMT R8, R0, 0x7610, R8 ;  /* 0x0000761000087816 */ /* 0x000fe40000000008 */
.L_x_4211:
[----:B------:R-:W-:Y:S05]  /*ba10*/  BSYNC B0 ;  /* 0x0000000000007941 */ /* 0x000fea0003800000 */
.L_x_4210:
[----:B------:R0:W-:Y:S01]  /*ba20*/  STG.E.U8 [R16.64], R8 ;  /* 0x0000000810007986 */ /* 0x0001e2000c101124 */
[----:B------:R-:W-:Y:S05]  /*ba30*/  BRA `(.L_x_4190) ;  /* 0x0000045000007947 */ /* 0x000fea0003800000 */
.L_x_4208:
        /* <DEDUP_REMOVED lines=16> */
.L_x_4215:
[----:B------:R-:W-:-:S04]  /*bb40*/  LOP3.LUT R18, R18, 0x80000000, RZ, 0xc0, !PT ;  /* 0x8000000012127812 */ /* 0x000fc800078ec0ff */
[----:B------:R-:W-:-:S04]  /*bb50*/  SHF.R.U32.HI R3, RZ, 0x18, R18 ;  /* 0x00000018ff037819 */ /* 0x000fc80000011612 */
[----:B------:R-:W-:-:S04]  /*bb60*/  LOP3.LUT R0, R0, R3, RZ, 0xfc, !PT ;  /* 0x0000000300007212 */ /* 0x000fc800078efcff */
[----:B------:R-:W-:Y:S02]  /*bb70*/  PRMT R8, R0, 0x7610, R8 ;  /* 0x0000761000087816 */ /* 0x000fe40000000008 */
.L_x_4214:
[----:B------:R-:W-:Y:S05]  /*bb80*/  BSYNC B0 ;  /* 0x0000000000007941 */ /* 0x000fea0003800000 */
.L_x_4213:
[----:B------:R0:W-:Y:S01]  /*bb90*/  STG.E.U8 [R16.64], R8 ;  /* 0x0000000810007986 */ /* 0x0001e2000c101124 */
[----:B------:R-:W-:Y:S05]  /*bba0*/  BRA `(.L_x_4190) ;  /* 0x000002e000007947 */ /* 0x000fea0003800000 */
.L_x_4207:
        /* <DEDUP_REMOVED lines=21> */
.L_x_4189:
        /* <DEDUP_REMOVED lines=20> */
.L_x_4217:
[----:B------:R-:W0:Y:S02]  /*be40*/  F2I.U64.TRUNC R18, R18 ;  /* 0x0000001200127311 */ /* 0x000e24000020d800 */
[----:B0-----:R0:W-:Y:S01]  /*be50*/  STG.E.64 [R16.64], R18 ;  /* 0x0000001210007986 */ /* 0x0011e2000c101b24 */
[----:B------:R-:W-:Y:S05]  /*be60*/  BRA `(.L_x_4190) ;  /* 0x0000002000007947 */ /* 0x000fea0003800000 */
.L_x_4216:
[----:B------:R-:W0:Y:S02]  /*be70*/  F2I.FTZ.U32.TRUNC.NTZ R3, R18 ;  /* 0x0000001200037305 */ /* 0x000e24000021f000 */
[----:B0-----:R0:W-:Y:S02]  /*be80*/  STG.E [R16.64], R3 ;  /* 0x0000000310007986 */ /* 0x0011e4000c101924 */
.L_x_4190:
[----:B------:R-:W-:Y:S02]  /*be90*/  IADD3 R23, R23, 0x80, RZ ;  /* 0x0000008017177810 */ /* 0x000fe40007ffe0ff */
.L_x_4025:
[----:B------:R-:W-:Y:S05]  /*bea0*/  BSYNC B7 ;  /* 0x0000000000077941 */ /* 0x000fea0003800000 */
.L_x_4024:
[----:B------:R-:W-:-:S13]  /*beb0*/  ISETP.GE.AND P0, PT, R23, c[0x0][0x160], PT ;  /* 0x0000580017007a0c */ /* 0x000fda0003f06270 */
[----:B------:R-:W-:Y:S05]  /*bec0*/  @P0 EXIT ;  /* 0x000000000000094d */ /* 0x000fea0003800000 */
        /* <DEDUP_REMOVED lines=255> */
.L_x_4218:
        /* <DEDUP_REMOVED lines=21> */
.L_x_4223:
[----:B------:R-:W2:Y:S01]  /*d010*/  LDG.E.U8 R2, [R2.64] ;  /* 0x0000002402027981 */ /* 0x000ea2000c1e1100 */
[----:B------:R-:W-:Y:S01]  /*d020*/  IMAD.MOV.U32 R19, RZ, RZ, RZ ;  /* 0x000000ffff137224 */ /* 0x000fe200078e00ff */
[----:B--2---:R0:W1:Y:S01]  /*d030*/  I2F.U16 R18, R2 ;  /* 0x0000000200127306 */ /* 0x0040620000101000 */
[----:B------:R-:W-:Y:S05]  /*d040*/  BRA `(.L_x_4225) ;  /* 0x00000de000007947 */ /* 0x000fea0003800000 */
.L_x_4222:
        /* <DEDUP_REMOVED lines=10> */
.L_x_4227:
[----:B------:R-:W2:Y:S01]  /*d0f0*/  LDG.E R2, [R2.64] ;  /* 0x0000002402027981 */ /* 0x000ea2000c1e1900 */
[----:B------:R-:W-:Y:S01]  /*d100*/  IMAD.MOV.U32 R19, RZ, RZ, RZ ;  /* 0x000000ffff137224 */ /* 0x000fe200078e00ff */
[----:B--2---:R0:W1:Y:S01]  /*d110*/  I2F R18, R2 ;  /* 0x0000000200127306 */ /* 0x0040620000201400 */
[----:B------:R-:W-:Y:S05]  /*d120*/  BRA `(.L_x_4225) ;  /* 0x00000d0000007947 */ /* 0x000fea0003800000 */
.L_x_4226:
[----:B------:R-:W2:Y:S01]  /*d130*/  LDG.E.U16 R2, [R2.64] ;  /* 0x0000002402027981 */ /* 0x000ea2000c1e1500 */
[----:B------:R-:W-:Y:S01]  /*d140*/  IMAD.MOV.U32 R19, RZ, RZ, RZ ;  /* 0x000000ffff137224 */ /* 0x000fe200078e00ff */
[----:B--2---:R0:W1:Y:S01]  /*d150*/  I2F.S16 R18, R2 ;  /* 0x0000000200127306 */ /* 0x0040620000101400 */
[----:B------:R-:W-:Y:S05]  /*d160*/  BRA `(.L_x_4225) ;  /* 0x00000cc000007947 */ /* 0x000fea0003800000 */
.L_x_4221:
        /* <DEDUP_REMOVED lines=9> */
.L_x_4229:
[----:B------:R-:W2:Y:S01]  /*d200*/  LDG.E.U16 R2, [R2.64] ;  /* 0x0000002402027981 */ /* 0x000ea2000c1e1500 */
[----:B------:R-:W-:Y:S01]  /*d210*/  IMAD.MOV.U32 R19, RZ, RZ, RZ ;  /* 0x000000ffff137224 */ /* 0x000fe200078e00ff */
[----:B--2---:R-:W-:Y:S01]  /*d220*/  HADD2.F32 R18, -RZ, R2.H0_H0 ;  /* 0x20000002ff127230 */ /* 0x004fe20000004100 */
[----:B------:R-:W-:Y:S05]  /*d230*/  BRA `(.L_x_4225) ;  /* 0x00000bf000007947 */ /* 0x000fea0003800000 */
.L_x_4228:
        /* <DEDUP_REMOVED lines=8> */
.L_x_4231:
[----:B------:R-:W2:Y:S02]  /*d2c0*/  LDG.E R2, [R2.64] ;  /* 0x0000002402027981 */ /* 0x000ea4000c1e1900 */
[--C-:B--2---:R-:W-:Y:S02]  /*d2d0*/  HADD2.F32 R19, -RZ, R2.reuse.H1_H1 ;  /* 0x30000002ff137230 */ /* 0x104fe40000004100 */
[----:B------:R-:W-:Y:S01]  /*d2e0*/  HADD2.F32 R18, -RZ, R2.H0_H0 ;  /* 0x20000002ff127230 */ /* 0x000fe20000004100 */
[----:B------:R-:W-:Y:S05]  /*d2f0*/  BRA `(.L_x_4225) ;  /* 0x00000b3000007947 */ /* 0x000fea0003800000 */
.L_x_4230:
[----:B------:R-:W2:Y:S01]  /*d300*/  LDG.E.64 R2, [R2.64] ;  /* 0x0000002402027981 */ /* 0x000ea2000c1e1b00 */
[----:B------:R-:W-:Y:S01]  /*d310*/  IMAD.MOV.U32 R19, RZ, RZ, RZ ;  /* 0x000000ffff137224 */ /* 0x000fe200078e00ff */
[----:B--2---:R-:W0:Y:S01]  /*d320*/  F2F.F32.F64 R18, R2 ;  /* 0x0000000200127310 */ /* 0x004e220000301000 */
[----:B------:R-:W0:-:S14]  /*d330*/  DSETP.GEU.AND P0, PT, |R2|, c[0x2][0x0], PT ;  /* 0x008000000200762a */ /* 0x000e1c0003f0e200 */
[----:B0-----:R-:W-:Y:S01]  /*d340*/  @!P0 FMUL R18, R18, 1.175494350822287508e-38 ;  /* 0x0080000012128820 */ /* 0x001fe20000400000 */
[----:B------:R-:W-:Y:S05]  /*d350*/  BRA `(.L_x_4225) ;  /* 0x00000ad000007947 */ /* 0x000fea0003800000 */
.L_x_4220:
        /* <DEDUP_REMOVED lines=13> */
.L_x_4234:
        /* <DEDUP_REMOVED lines=8> */
.L_x_4233:
        /* <DEDUP_REMOVED lines=27> */
.L_x_4236:
        /* <DEDUP_REMOVED lines=14> */
.L_x_4235:
[----:B------:R-:W2:Y:S01]  /*d740*/  LDG.E.U16 R2, [R2.64] ;  /* 0x0000002402027981 */ /* 0x000ea2000c1e1500 */
[----:B------:R-:W-:Y:S01]  /*d750*/  IMAD.MOV.U32 R19, RZ, RZ, RZ ;  /* 0x000000ffff137224 */ /* 0x000fe200078e00ff */
[----:B--2---:R-:W-:Y:S01]  /*d760*/  PRMT R18, RZ, 0x5410, R2 ;  /* 0x00005410ff127816 */ /* 0x004fe20000000002 */
[----:B------:R-:W-:Y:S05]  /*d770*/  BRA `(.L_x_4225) ;  /* 0x000006b000007947 */ /* 0x000fea0003800000 */
.L_x_4232:
        /* <DEDUP_REMOVED lines=12> */
.L_x_4239:
        /* <DEDUP_REMOVED lines=20> */
.L_x_4241:
[----:B------:R-:W-:Y:S05]  /*d980*/  BSYNC B0 ;  /* 0x0000000000007941 */ /* 0x000fea0003800000 */
.L_x_4240:
[----:B------:R-:W-:Y:S01]  /*d990*/  IMAD.SHL.U32 R2, R2, 0x100000, RZ ;  /* 0x0010000002027824 */ /* 0x000fe200078e00ff */
[----:B------:R-:W-:-:S04]  /*d9a0*/  LEA R3, R0, 0x3b800000, 0x17 ;  /* 0x3b80000000037811 */ /* 0x000fc800078eb8ff */
[----:B------:R-:W-:Y:S01]  /*d9b0*/  LOP3.LUT R18, R3, R2, R18, 0xfe, !PT ;  /* 0x0000000203127212 */ /* 0x000fe200078efe12 */
[----:B------:R-:W-:Y:S05]  /*d9c0*/  BRA `(.L_x_4225) ;  /* 0x0000046000007947 */ /* 0x000fea0003800000 */
.L_x_4238:
        /* <DEDUP_REMOVED lines=20> */
.L_x_4243:
[----:B------:R-:W-:Y:S05]  /*db10*/  BSYNC B0 ;  /* 0x0000000000007941 */ /* 0x000fea0003800000 */
.L_x_4242:
[----:B------:R-:W-:Y:S01]  /*db20*/  IMAD.SHL.U32 R2, R2, 0x200000, RZ ;  /* 0x0020000002027824 */ /* 0x000fe200078e00ff */
[----:B------:R-:W-:-:S04]  /*db30*/  LEA R3, R0, 0x37800000, 0x17 ;  /* 0x3780000000037811 */ /* 0x000fc800078eb8ff */
[----:B------:R-:W-:Y:S01]  /*db40*/  LOP3.LUT R18, R3, R2, R18, 0xfe, !PT ;  /* 0x0000000203127212 */ /* 0x000fe200078efe12 */
[----:B------:R-:W-:Y:S05]  /*db50*/  BRA `(.L_x_4225) ;  /* 0x000002d000007947 */ /* 0x000fea0003800000 */
.L_x_4237:
        /* <DEDUP_REMOVED lines=14> */
.L_x_4247:
[----:B------:R-:W-:Y:S05]  /*dc40*/  BSYNC B0 ;  /* 0x0000000000007941 */ /* 0x000fea0003800000 */
.L_x_4246:
[----:B------:R-:W-:Y:S01]  /*dc50*/  IMAD.MOV.U32 R19, RZ, RZ, RZ ;  /* 0x000000ffff137224 */ /* 0x000fe200078e00ff */
[----:B------:R-:W-:Y:S05]  /*dc60*/  BRA `(.L_x_4225) ;  /* 0x000001c000007947 */ /* 0x000fea0003800000 */
.L_x_4224:
        /* <DEDUP_REMOVED lines=21> */
.L_x_4245:
[----:B------:R-:W2:Y:S01]  /*ddc0*/  LDG.E.64 R2, [R2.64] ;  /* 0x0000002402027981 */ /* 0x000ea2000c1e1b00 */
[----:B------:R-:W-:Y:S01]  /*ddd0*/  IMAD.MOV.U32 R19, RZ, RZ, RZ ;  /* 0x000000ffff137224 */ /* 0x000fe200078e00ff */
[----:B--2---:R0:W1:Y:S01]  /*dde0*/  I2F.U64 R18, R2 ;  /* 0x0000000200127312 */ /* 0x0040620000301000 */
[----:B------:R-:W-:Y:S05]  /*ddf0*/  BRA `(.L_x_4225) ;  /* 0x0000003000007947 */ /* 0x000fea0003800000 */
.L_x_4244:
[----:B------:R-:W2:Y:S01]  /*de00*/  LDG.E R2, [R2.64] ;  /* 0x0000002402027981 */ /* 0x000ea2000c1e1900 */
[----:B------:R-:W-:Y:S01]  /*de10*/  IMAD.MOV.U32 R19, RZ, RZ, RZ ;  /* 0x000000ffff137224 */ /* 0x000fe200078e00ff */
[----:B--2---:R0:W1:Y:S06]  /*de20*/  I2F.U32 R18, R2 ;  /* 0x0000000200127306 */ /* 0x00406c0000201000 */
.L_x_4225:
[----:B------:R-:W-:Y:S05]  /*de30*/  BSYNC B6 ;  /* 0x0000000000067941 */ /* 0x000fea0003800000 */
.L_x_4219:
        /* <DEDUP_REMOVED lines=19> */
.L_x_4252:
[----:B------:R-:W2:Y:S01]  /*df70*/  LDG.E.U8 R2, [R4.64] ;  /* 0x0000002404027981 */ /* 0x000ea2000c1e1100 */
[----:B------:R-:W-:Y:S01]  /*df80*/  IMAD.MOV.U32 R3, RZ, RZ, RZ ;  /* 0x000000ffff037224 */ /* 0x000fe200078e00ff */
[----:B--2---:R-:W0:Y:S01]  /*df90*/  I2F.U16 R2, R2 ;  /* 0x0000000200027306 */ /* 0x004e220000101000 */
[----:B------:R-:W-:Y:S05]  /*dfa0*/  BRA `(.L_x_4254) ;  /* 0x00000de000007947 */ /* 0x000fea0003800000 */
.L_x_4251:
        /* <DEDUP_REMOVED lines=10> */
.L_x_4256:
[----:B------:R-:W2:Y:S01]  /*e050*/  LDG.E R2, [R4.64] ;  /* 0x0000002404027981 */ /* 0x000ea2000c1e1900 */
[----:B------:R-:W-:Y:S01]  /*e060*/  IMAD.MOV.U32 R3, RZ, RZ, RZ ;  /* 0x000000ffff037224 */ /* 0x000fe200078e00ff */
[----:B--2---:R-:W0:Y:S01]  /*e070*/  I2F R2, R2 ;  /* 0x0000000200027306 */ /* 0x004e220000201400 */
[----:B------:R-:W-:Y:S05]  /*e080*/  BRA `(.L_x_4254) ;  /* 0x00000d0000007947 */ /* 0x000fea0003800000 */
.L_x_4255:
[----:B------:R-:W2:Y:S01]  /*e090*/  LDG.E.U16 R2, [R4.64] ;  /* 0x0000002404027981 */ /* 0x000ea2000c1e1500 */
[----:B------:R-:W-:Y:S01]  /*e0a0*/  IMAD.MOV.U32 R3, RZ, RZ, RZ ;  /* 0x000000ffff037224 */ /* 0x000fe200078e00ff */
[----:B--2---:R-:W0:Y:S01]  /*e0b0*/  I2F.S16 R2, R2 ;  /* 0x0000000200027306 */ /* 0x004e220000101400 */
[----:B------:R-:W-:Y:S05]  /*e0c0*/  BRA `(.L_x_4254) ;  /* 0x00000cc000007947 */ /* 0x000fea0003800000 */
.L_x_4250:
        /* <DEDUP_REMOVED lines=9> */
.L_x_4258:
[----:B------:R-:W2:Y:S01]  /*e160*/  LDG.E.U16 R2, [R4.64] ;  /* 0x0000002404027981 */ /* 0x000ea2000c1e1500 */
[----:B------:R-:W-:Y:S01]  /*e170*/  IMAD.MOV.U32 R3, RZ, RZ, RZ ;  /* 0x000000ffff037224 */ /* 0x000fe200078e00ff */
[----:B--2---:R-:W-:Y:S01]  /*e180*/  HADD2.F32 R2, -RZ, R2.H0_H0 ;  /* 0x20000002ff027230 */ /* 0x004fe20000004100 */
[----:B------:R-:W-:Y:S05]  /*e190*/  BRA `(.L_x_4254) ;  /* 0x00000bf000007947 */ /* 0x000fea0003800000 */
.L_x_4257:
        /* <DEDUP_REMOVED lines=8> */
.L_x_4260:
[----:B------:R-:W2:Y:S02]  /*e220*/  LDG.E R2, [R4.64] ;  /* 0x0000002404027981 */ /* 0x000ea4000c1e1900 */
[--C-:B--2---:R-:W-:Y:S02]  /*e230*/  HADD2.F32 R3, -RZ, R2.reuse.H1_H1 ;  /* 0x30000002ff037230 */ /* 0x104fe40000004100 */
[----:B------:R-:W-:Y:S01]  /*e240*/  HADD2.F32 R2, -RZ, R2.H0_H0 ;  /* 0x20000002ff027230 */ /* 0x000fe20000004100 */
[----:B------:R-:W-:Y:S05]  /*e250*/  BRA `(.L_x_4254) ;  /* 0x00000b3000007947 */ /* 0x000fea0003800000 */
.L_x_4259:
[----:B------:R-:W2:Y:S01]  /*e260*/  LDG.E.64 R4, [R4.64] ;  /* 0x0000002404047981 */ /* 0x000ea2000c1e1b00 */
[----:B------:R-:W-:Y:S01]  /*e270*/  IMAD.MOV.U32 R3, RZ, RZ, RZ ;  /* 0x000000ffff037224 */ /* 0x000fe200078e00ff */
[----:B--2---:R-:W0:Y:S01]  /*e280*/  F2F.F32.F64 R2, R4 ;  /* 0x0000000400027310 */ /* 0x004e220000301000 */
[----:B------:R-:W0:-:S14]  /*e290*/  DSETP.GEU.AND P0, PT, |R4|, c[0x2][0x0], PT ;  /* 0x008000000400762a */ /* 0x000e1c0003f0e200 */
[----:B0-----:R-:W-:Y:S01]  /*e2a0*/  @!P0 FMUL R2, R2, 1.175494350822287508e-38 ;  /* 0x0080000002028820 */ /* 0x001fe20000400000 */
[----:B------:R-:W-:Y:S05]  /*e2b0*/  BRA `(.L_x_4254) ;  /* 0x00000ad000007947 */ /* 0x000fea0003800000 */
.L_x_4249:
        /* <DEDUP_REMOVED lines=13> */
.L_x_4263:
        /* <DEDUP_REMOVED lines=8> */
.L_x_4262:
        /* <DEDUP_REMOVED lines=27> */
.L_x_4265:
        /* <DEDUP_REMOVED lines=14> */
.L_x_4264:
[----:B------:R-:W2:Y:S01]  /*e6a0*/  LDG.E.U16 R2, [R4.64] ;  /* 0x0000002404027981 */ /* 0x000ea2000c1e1500 */
[----:B------:R-:W-:Y:S01]  /*e6b0*/  IMAD.MOV.U32 R3, RZ, RZ, RZ ;  /* 0x000000ffff037224 */ /* 0x000fe200078e00ff */
[----:B--2---:R-:W-:Y:S01]  /*e6c0*/  PRMT R2, RZ, 0x5410, R2 ;  /* 0x00005410ff027816 */ /* 0x004fe20000000002 */
[----:B------:R-:W-:Y:S05]  /*e6d0*/  BRA `(.L_x_4254) ;  /* 0x000006b000007947 */ /* 0x000fea0003800000 */
.L_x_4261:
        /* <DEDUP_REMOVED lines=12> */
.L_x_4268:
        /* <DEDUP_REMOVED lines=20> */
.L_x_4270:
[----:B------:R-:W-:Y:S05]  /*e8e0*/  BSYNC B0 ;  /* 0x0000000000007941 */ /* 0x000fea0003800000 */
.L_x_4269:
[----:B------:R-:W-:Y:S01]  /*e8f0*/  IMAD.SHL.U32 R2, R2, 0x100000, RZ ;  /* 0x0010000002027824 */ /* 0x000fe200078e00ff */
[----:B------:R-:W-:-:S04]  /*e900*/  LEA R5, R0, 0x3b800000, 0x17 ;  /* 0x3b80000000057811 */ /* 0x000fc800078eb8ff */
[----:B------:R-:W-:Y:S01]  /*e910*/  LOP3.LUT R2, R5, R2, R6, 0xfe, !PT ;  /* 0x0000000205027212 */ /* 0x000fe200078efe06 */
[----:B------:R-:W-:Y:S05]  /*e920*/  BRA `(.L_x_4254) ;  /* 0x0000046000007947 */ /* 0x000fea0003800000 */
.L_x_4267:
        /* <DEDUP_REMOVED lines=20> */
.L_x_4272:
[----:B------:R-:W-:Y:S05]  /*ea70*/  BSYNC B0 ;  /* 0x0000000000007941 */ /* 0x000fea0003800000 */
.L_x_4271:
[----:B------:R-:W-:Y:S01]  /*ea80*/  IMAD.SHL.U32 R2, R2, 0x200000, RZ ;  /* 0x0020000002027824 */ /* 0x000fe200078e00ff */
[----:B------:R-:W-:-:S04]  /*ea90*/  LEA R5, R0, 0x37800000, 0x17 ;  /* 0x3780000000057811 */ /* 0x000fc800078eb8ff */
[----:B------:R-:W-:Y:S01]  /*eaa0*/  LOP3.LUT R2, R5, R2, R6, 0xfe, !PT ;  /* 0x0000000205027212 */ /* 0x000fe200078efe06 */
[----:B------:R-:W-:Y:S05]  /*eab0*/  BRA `(.L_x_4254) ;  /* 0x000002d000007947 */ /* 0x000fea0003800000 */
.L_x_4266:
        /* <DEDUP_REMOVED lines=14> */
.L_x_4276:
[----:B------:R-:W-:Y:S05]  /*eba0*/  BSYNC B0 ;  /* 0x0000000000007941 */ /* 0x000fea0003800000 */
.L_x_4275:
[----:B------:R-:W-:Y:S01]  /*ebb0*/  IMAD.MOV.U32 R3, RZ, RZ, RZ ;  /* 0x000000ffff037224 */ /* 0x000fe200078e00ff */
[----:B------:R-:W-:Y:S05]  /*ebc0*/  BRA `(.L_x_4254) ;  /* 0x000001c000007947 */ /* 0x000fea0003800000 */
.L_x_4253:
        /* <DEDUP_REMOVED lines=21> */
.L_x_4274:
[----:B------:R-:W2:Y:S01]  /*ed20*/  LDG.E.64 R4, [R4.64] ;  /* 0x0000002404047981 */ /* 0x000ea2000c1e1b00 */
[----:B------:R-:W-:Y:S01]  /*ed30*/  IMAD.MOV.U32 R3, RZ, RZ, RZ ;  /* 0x000000ffff037224 */ /* 0x000fe200078e00ff */
[----:B--2---:R0:W2:Y:S01]  /*ed40*/  I2F.U64 R2, R4 ;  /* 0x0000000400027312 */ /* 0x0040a20000301000 */
[----:B------:R-:W-:Y:S05]  /*ed50*/  BRA `(.L_x_4254) ;  /* 0x0000003000007947 */ /* 0x000fea0003800000 */
.L_x_4273:
[----:B------:R-:W2:Y:S01]  /*ed60*/  LDG.E R2, [R4.64] ;  /* 0x0000002404027981 */ /* 0x000ea2000c1e1900 */
[----:B------:R-:W-:Y:S01]  /*ed70*/  IMAD.MOV.U32 R3, RZ, RZ, RZ ;  /* 0x000000ffff037224 */ /* 0x000fe200078e00ff */
[----:B--2---:R-:W0:Y:S06]  /*ed80*/  I2F.U32 R2, R2 ;  /* 0x0000000200027306 */ /* 0x004e2c0000201000 */
.L_x_4254:
[----:B------:R-:W-:Y:S05]  /*ed90*/  BSYNC B6 ;  /* 0x0000000000067941 */ /* 0x000fea0003800000 */
.L_x_4248:
        /* <DEDUP_REMOVED lines=17> */
.L_x_4279:
[----:B------:R-:W0:Y:S08]  /*eeb0*/  MUFU.RCP R3, R4 ;  /* 0x0000000400037308 */ /* 0x000e300000001000 */
[----:B------:R-:W2:Y:S01]  /*eec0*/  MUFU.RCP R0, R0 ;  /* 0x0000000000007308 */ /* 0x000ea20000001000 */
[----:B01----:R-:W-:-:S02]  /*eed0*/  FMUL.FTZ R18, R3, R18 ;  /* 0x0000001203127220 */ /* 0x003fc40000410000 */
[----:B--2---:R-:W-:Y:S01]  /*eee0*/  FMUL.FTZ R19, R0, R19 ;  /* 0x0000001300137220 */ /* 0x004fe20000410000 */
[----:B------:R-:W-:Y:S05]  /*eef0*/  BRA `(.L_x_4280) ;  /* 0x0000008000007947 */ /* 0x000fea0003800000 */
.L_x_4278:
        /* <DEDUP_REMOVED lines=8> */
.L_x_4280:
[----:B------:R-:W-:Y:S05]  /*ef80*/  BSYNC B0 ;  /* 0x0000000000007941 */ /* 0x000fea0003800000 */
.L_x_4277:
        /* <DEDUP_REMOVED lines=13> */
[----:B0-----:R-:W-:Y:S01]  /*f060*/  STG.E.U8 [R16.64], R3 ;  /* 0x0000000310007986 */ /* 0x001fe2000c101124 */
[----:B------:R-:W-:Y:S05]  /*f070*/  EXIT ;  /* 0x000000000000794d */ /* 0x000fea0003800000 */
.L_x_4284:
[----:B------:R-:W0:Y:S02]  /*f080*/  F2I.S64.TRUNC R18, R18 ;  /* 0x0000001200127311 */ /* 0x000e24000020d900 */
[----:B0-----:R-:W-:-:S05]  /*f090*/  IMAD.MOV.U32 R3, RZ, RZ, R18 ;  /* 0x000000ffff037224 */ /* 0x001fca00078e0012 */
[----:B------:R-:W-:Y:S01]  /*f0a0*/  STG.E.U8 [R16.64], R3 ;  /* 0x0000000310007986 */ /* 0x000fe2000c101124 */
[----:B------:R-:W-:Y:S05]  /*f0b0*/  EXIT ;  /* 0x000000000000794d */ /* 0x000fea0003800000 */
.L_x_4283:
[----:B------:R-:W-:-:S13]  /*f0c0*/  ISETP.NE.AND P0, PT, R0, 0x2, PT ;  /* 0x000000020000780c */ /* 0x000fda0003f05270 */
[----:B------:R-:W-:Y:S05]  /*f0d0*/  @!P0 BRA `(.L_x_4286) ;  /* 0x000000a000008947 */ /* 0x000fea0003800000 */
[----:B------:R-:W-:-:S13]  /*f0e0*/  ISETP.NE.AND P0, PT, R0, 0x3, PT ;  /* 0x000000030000780c */ /* 0x000fda0003f05270 */
[----:B------:R-:W-:Y:S05]  /*f0f0*/  @!P0 BRA `(.L_x_4287) ;  /* 0x0000005000008947 */ /* 0x000fea0003800000 */
[----:B------:R-:W-:-:S13]  /*f100*/  ISETP.NE.AND P0, PT, R0, 0x4, PT ;  /* 0x000000040000780c */ /* 0x000fda0003f05270 */
[----:B------:R-:W-:Y:S05]  /*f110*/  @P0 BRA `(.L_x_4285) ;  /* 0x00000b5000000947 */ /* 0x000fea0003800000 */
[----:B------:R-:W0:Y:S02]  /*f120*/  F2I.S64.TRUNC R18, R18 ;  /* 0x0000001200127311 */ /* 0x000e24000020d900 */
[----:B0-----:R-:W-:Y:S01]  /*f130*/  STG.E.64 [R16.64], R18 ;  /* 0x0000001210007986 */ /* 0x001fe2000c101b24 */
[----:B------:R-:W-:Y:S05]  /*f140*/  EXIT ;  /* 0x000000000000794d */ /* 0x000fea0003800000 */
.L_x_4287:
[----:B------:R-:W0:Y:S02]  /*f150*/  F2I.FTZ.TRUNC.NTZ R3, R18 ;  /* 0x0000001200037305 */ /* 0x000e24000021f100 */
[----:B0-----:R-:W-:Y:S01]  /*f160*/  STG.E [R16.64], R3 ;  /* 0x0000000310007986 */ /* 0x001fe2000c101924 */
[----:B------:R-:W-:Y:S05]  /*f170*/  EXIT ;  /* 0x000000000000794d */ /* 0x000fea0003800000 */
.L_x_4286:
[----:B------:R-:W0:Y:S02]  /*f180*/  F2I.FTZ.TRUNC.NTZ R3, R18 ;  /* 0x0000001200037305 */ /* 0x000e24000021f100 */
[----:B0-----:R-:W-:Y:S01]  /*f190*/  STG.E.U16 [R16.64], R3 ;  /* 0x0000000310007986 */ /* 0x001fe2000c101524 */
[----:B------:R-:W-:Y:S05]  /*f1a0*/  EXIT ;  /* 0x000000000000794d */ /* 0x000fea0003800000 */
.L_x_4282:
[----:B------:R-:W-:-:S13]  /*f1b0*/  ISETP.GT.AND P0, PT, R0, 0x6, PT ;  /* 0x000000060000780c */ /* 0x000fda0003f04270 */
[----:B------:R-:W-:Y:S05]  /*f1c0*/  @P0 BRA `(.L_x_4288) ;  /* 0x0000009000000947 */ /* 0x000fea0003800000 */
[----:B------:R-:W-:-:S13]  /*f1d0*/  ISETP.NE.AND P0, PT, R0, 0x5, PT ;  /* 0x000000050000780c */ /* 0x000fda0003f05270 */
[----:B------:R-:W-:Y:S05]  /*f1e0*/  @!P0 BRA `(.L_x_4289) ;  /* 0x0000004000008947 */ /* 0x000fea0003800000 */
[----:B------:R-:W-:-:S13]  /*f1f0*/  ISETP.NE.AND P0, PT, R0, 0x6, PT ;  /* 0x000000060000780c */ /* 0x000fda0003f05270 */
[----:B------:R-:W-:Y:S05]  /*f200*/  @P0 BRA `(.L_x_4285) ;  /* 0x00000a6000000947 */ /* 0x000fea0003800000 */
[----:B------:R-:W-:Y:S01]  /*f210*/  STG.E [R16.64], R18 ;  /* 0x0000001210007986 */ /* 0x000fe2000c101924 */
[----:B------:R-:W-:Y:S05]  /*f220*/  EXIT ;  /* 0x000000000000794d */ /* 0x000fea0003800000 */
.L_x_4289:
[----:B------:R-:W-:-:S05]  /*f230*/  F2FP.PACK_AB R18, RZ, R18 ;  /* 0x00000012ff12723e */ /* 0x000fca00000000ff */
[----:B------:R-:W-:Y:S01]  /*f240*/  STG.E.U16 [R16.64], R18 ;  /* 0x0000001210007986 */ /* 0x000fe2000c101524 */
[----:B------:R-:W-:Y:S05]  /*f250*/  EXIT ;  /* 0x000000000000794d */ /* 0x000fea0003800000 */
.L_x_4288:
[----:B------:R-:W-:-:S13]  /*f260*/  ISETP.NE.AND P0, PT, R0, 0x7, PT ;  /* 0x000000070000780c */ /* 0x000fda0003f05270 */
[----:B------:R-:W-:Y:S05]  /*f270*/  @!P0 BRA `(.L_x_4290) ;  /* 0x0000009000008947 */ /* 0x000fea0003800000 */
[----:B------:R-:W-:-:S13]  /*f280*/  ISETP.NE.AND P0, PT, R0, 0x8, PT ;  /* 0x000000080000780c */ /* 0x000fda0003f05270 */
[----:B------:R-:W-:Y:S05]  /*f290*/  @!P0 BRA `(.L_x_4291) ;  /* 0x0000004000008947 */ /* 0x000fea0003800000 */
[----:B------:R-:W-:-:S13]  /*f2a0*/  ISETP.NE.AND P0, PT, R0, 0x9, PT ;  /* 0x000000090000780c */ /* 0x000fda0003f05270 */
[----:B------:R-:W-:Y:S05]  /*f2b0*/  @P0 BRA `(.L_x_4285) ;  /* 0x000009b000000947 */ /* 0x000fea0003800000 */
[----:B------:R-:W-:Y:S01]  /*f2c0*/  STG.E.64 [R16.64], R18 ;  /* 0x0000001210007986 */ /* 0x000fe2000c101b24 */
[----:B------:R-:W-:Y:S05]  /*f2d0*/  EXIT ;  /* 0x000000000000794d */ /* 0x000fea0003800000 */
.L_x_4291:
[----:B------:R-:W-:-:S05]  /*f2e0*/  F2FP.PACK_AB R19, R19, R18 ;  /* 0x000000121313723e */ /* 0x000fca00000000ff */
[----:B------:R-:W-:Y:S01]  /*f2f0*/  STG.E [R16.64], R19 ;  /* 0x0000001310007986 */ /* 0x000fe2000c101924 */
[----:B------:R-:W-:Y:S05]  /*f300*/  EXIT ;  /* 0x000000000000794d */ /* 0x000fea0003800000 */
.L_x_4290:
[----:B------:R-:W-:-:S06]  /*f310*/  FMUL.FTZ R2, R18, 1 ;  /* 0x3f80000012027820 */ /* 0x000fcc0000410000 */
[----:B------:R-:W0:Y:S02]  /*f320*/  F2F.F64.F32 R2, R2 ;  /* 0x0000000200027310 */ /* 0x000e240000201800 */
[----:B0-----:R-:W-:Y:S01]  /*f330*/  STG.E.64 [R16.64], R2 ;  /* 0x0000000210007986 */ /* 0x001fe2000c101b24 */
[----:B------:R-:W-:Y:S05]  /*f340*/  EXIT ;  /* 0x000000000000794d */ /* 0x000fea0003800000 */
.L_x_4281:
        /* <DEDUP_REMOVED lines=12> */
[----:B------:R-:W-:Y:S01]  /*f410*/  STG.E.U8 [R16.64], R3 ;  /* 0x0000000310007986 */ /* 0x000fe2000c101124 */
[----:B------:R-:W-:Y:S05]  /*f420*/  EXIT ;  /* 0x000000000000794d */ /* 0x000fea0003800000 */
.L_x_4294:
[----:B------:R-:W-:Y:S02]  /*f430*/  FMUL.FTZ R6, R19, 1 ;  /* 0x3f80000013067820 */ /* 0x000fe40000410000 */
[----:B------:R-:W-:-:S04]  /*f440*/  FMUL.FTZ R4, R18, 1 ;  /* 0x3f80000012047820 */ /* 0x000fc80000410000 */
[----:B------:R-:W-:Y:S08]  /*f450*/  F2F.F64.F32 R6, R6 ;  /* 0x0000000600067310 */ /* 0x000ff00000201800 */
[----:B------:R-:W0:Y:S02]  /*f460*/  F2F.F64.F32 R4, R4 ;  /* 0x0000000400047310 */ /* 0x000e240000201800 */
[----:B0-----:R-:W-:Y:S01]  /*f470*/  STG.E.128 [R16.64], R4 ;  /* 0x0000000410007986 */ /* 0x001fe2000c101d24 */
[----:B------:R-:W-:Y:S05]  /*f480*/  EXIT ;  /* 0x000000000000794d */ /* 0x000fea0003800000 */
.L_x_4293:
        /* <DEDUP_REMOVED lines=20> */
.L_x_4298:
[----:B------:R-:W-:Y:S05]  /*f5d0*/  BSYNC B0 ;  /* 0x0000000000007941 */ /* 0x000fea0003800000 */
.L_x_4297:
[----:B------:R-:W-:-:S05]  /*f5e0*/  LOP3.LUT R5, R0, R5, RZ, 0xfc, !PT ;  /* 0x0000000500057212 */ /* 0x000fca00078efcff */
[----:B------:R-:W-:Y:S01]  /*f5f0*/  STG.E.U8 [R16.64], R5 ;  /* 0x0000000510007986 */ /* 0x000fe2000c101124 */
[----:B------:R-:W-:Y:S05]  /*f600*/  EXIT ;  /* 0x000000000000794d */ /* 0x000fea0003800000 */
.L_x_4296:
        /* <DEDUP_REMOVED lines=12> */
.L_x_4300:
[----:B------:R-:W-:Y:S01]  /*f6d0*/  IMAD.MOV.U32 R0, RZ, RZ, 0x7f ;  /* 0x0000007fff007424 */ /* 0x000fe200078e00ff */
[----:B------:R-:W-:-:S04]  /*f6e0*/  ISETP.GT.U32.AND P0, PT, R2, 0x7f800000, PT ;  /* 0x7f8000000200780c */ /* 0x000fc80003f04070 */
[----:B------:R-:W-:-:S04]  /*f6f0*/  SEL R0, R0, 0x7c, P0 ;  /* 0x0000007c00007807 */ /* 0x000fc80000000000 */
.L_x_4301:
[----:B------:R-:W-:Y:S05]  /*f700*/  BSYNC B0 ;  /* 0x0000000000007941 */ /* 0x000fea0003800000 */
.L_x_4299:
[----:B------:R-:W-:-:S04]  /*f710*/  LOP3.LUT R18, R18, 0x80000000, RZ, 0xc0, !PT ;  /* 0x8000000012127812 */ /* 0x000fc800078ec0ff */
[----:B------:R-:W-:-:S04]  /*f720*/  SHF.R.U32.HI R3, RZ, 0x18, R18 ;  /* 0x00000018ff037819 */ /* 0x000fc80000011612 */
[----:B------:R-:W-:-:S05]  /*f730*/  LOP3.LUT R3, R0, R3, RZ, 0xfc, !PT ;  /* 0x0000000300037212 */ /* 0x000fca00078efcff */
[----:B------:R-:W-:Y:S01]  /*f740*/  STG.E.U8 [R16.64], R3 ;  /* 0x0000000310007986 */ /* 0x000fe2000c101124 */
[----:B------:R-:W-:Y:S05]  /*f750*/  EXIT ;  /* 0x000000000000794d */ /* 0x000fea0003800000 */
.L_x_4295:
[----:B------:R-:W-:-:S05]  /*f760*/  F2FP.BF16.PACK_AB R18, RZ, R18 ;  /* 0x00000012ff12723e */ /* 0x000fca00000010ff */
[----:B------:R-:W-:Y:S01]  /*f770*/  STG.E.U16 [R16.64], R18 ;  /* 0x0000001210007986 */ /* 0x000fe2000c101524 */
[----:B------:R-:W-:Y:S05]  /*f780*/  EXIT ;  /* 0x000000000000794d */ /* 0x000fea0003800000 */
.L_x_4292:
        /* <DEDUP_REMOVED lines=9> */
[----:B0-----:R-:W-:Y:S01]  /*f820*/  STG.E.U16 [R16.64], R3 ;  /* 0x0000000310007986 */ /* 0x001fe2000c101524 */
[----:B------:R-:W-:Y:S05]  /*f830*/  EXIT ;  /* 0x000000000000794d */ /* 0x000fea0003800000 */
.L_x_4304:
        /* <DEDUP_REMOVED lines=16> */
.L_x_4307:
[----:B------:R-:W-:-:S04]  /*f940*/  LOP3.LUT R18, R18, 0x80000000, RZ, 0xc0, !PT ;  /* 0x8000000012127812 */ /* 0x000fc800078ec0ff */
[----:B------:R-:W-:-:S04]  /*f950*/  SHF.R.U32.HI R3, RZ, 0x18, R18 ;  /* 0x00000018ff037819 */ /* 0x000fc80000011612 */
[----:B------:R-:W-:-:S04]  /*f960*/  LOP3.LUT R0, R0, R3, RZ, 0xfc, !PT ;  /* 0x0000000300007212 */ /* 0x000fc800078efcff */
[----:B------:R-:W-:Y:S02]  /*f970*/  PRMT R8, R0, 0x7610, R8 ;  /* 0x0000761000087816 */ /* 0x000fe40000000008 */
.L_x_4306:
[----:B------:R-:W-:Y:S05]  /*f980*/  BSYNC B0 ;  /* 0x0000000000007941 */ /* 0x000fea0003800000 */
.L_x_4305:
[----:B------:R-:W-:Y:S01]  /*f990*/  STG.E.U8 [R16.64], R8 ;  /* 0x0000000810007986 */ /* 0x000fe2000c101124 */
[----:B------:R-:W-:Y:S05]  /*f9a0*/  EXIT ;  /* 0x000000000000794d */ /* 0x000fea0003800000 */
.L_x_4303:
        /* <DEDUP_REMOVED lines=16> */
.L_x_4310:
[----:B------:R-:W-:-:S04]  /*fab0*/  LOP3.LUT R18, R18, 0x80000000, RZ, 0xc0, !PT ;  /* 0x8000000012127812 */ /* 0x000fc800078ec0ff */
[----:B------:R-:W-:-:S04]  /*fac0*/  SHF.R.U32.HI R3, RZ, 0x18, R18 ;  /* 0x00000018ff037819 */ /* 0x000fc80000011612 */
[----:B------:R-:W-:-:S04]  /*fad0*/  LOP3.LUT R0, R0, R3, RZ, 0xfc, !PT ;  /* 0x0000000300007212 */ /* 0x000fc800078efcff */
[----:B------:R-:W-:Y:S02]  /*fae0*/  PRMT R8, R0, 0x7610, R8 ;  /* 0x0000761000087816 */ /* 0x000fe40000000008 */
.L_x_4309:
[----:B------:R-:W-:Y:S05]  /*faf0*/  BSYNC B0 ;  /* 0x0000000000007941 */ /* 0x000fea0003800000 */
.L_x_4308:
[----:B------:R-:W-:Y:S01]  /*fb00*/  STG.E.U8 [R16.64], R8 ;  /* 0x0000000810007986 */ /* 0x000fe2000c101124 */
[----:B------:R-:W-:Y:S05]  /*fb10*/  EXIT ;  /* 0x000000000000794d */ /* 0x000fea0003800000 */
.L_x_4302:
        /* <DEDUP_REMOVED lines=21> */
.L_x_4285:
        /* <DEDUP_REMOVED lines=20> */
.L_x_4312:
[----:B------:R-:W0:Y:S02]  /*fdb0*/  F2I.U64.TRUNC R18, R18 ;  /* 0x0000001200127311 */ /* 0x000e24000020d800 */
[----:B0-----:R-:W-:Y:S01]  /*fdc0*/  STG.E.64 [R16.64], R18 ;  /* 0x0000001210007986 */ /* 0x001fe2000c101b24 */
[----:B------:R-:W-:Y:S05]  /*fdd0*/  EXIT ;  /* 0x000000000000794d */ /* 0x000fea0003800000 */
.L_x_4311:
[----:B------:R-:W0:Y:S02]  /*fde0*/  F2I.FTZ.U32.TRUNC.NTZ R3, R18 ;  /* 0x0000001200037305 */ /* 0x000e24000021f000 */
[----:B0-----:R-:W-:Y:S01]  /*fdf0*/  STG.E [R16.64], R3 ;  /* 0x0000000310007986 */ /* 0x001fe2000c101924 */
[----:B------:R-:W-:Y:S05]  /*fe00*/  EXIT ;  /* 0x000000000000794d */ /* 0x000fea0003800000 */
.L_x_4313:
        /* <DEDUP_REMOVED lines=15> */
.L_x_17757:


//--------------------- .text._ZN2at6native27unrolled_elementwise_kernelINS0_13BinaryFunctorIN3c107complexIfEES5_S5_NS0_15binary_internal10DivFunctorIS5_EEEESt5arrayIPcLm3EELi4E23TrivialOffsetCalculatorILi2EjESD_ILi1EjENS0_6memory12LoadWithCastILi2EEENSG_13StoreWithCastILi1EEEEEviT_T0_T2_T3_T4_T5_ --------------------------
	.section	.text._ZN2at6native27unrolled_elementwise_kernelINS0_13BinaryFunctorIN3c107complexIfEES5_S5_NS0_15binary_internal10DivFunctorIS5_EEEESt5arrayIPcLm3EELi4E23TrivialOffsetCalculatorILi2EjESD_ILi1EjENS0_6memory12LoadWithCastILi2EEENSG_13StoreWithCastILi1EEEEEviT_T0_T2_T3_T4_T5_,"ax",@progbits
	.sectioninfo	@"SHI_REGISTERS=40"
	.align	128
        .global         _ZN2at6native27unrolled_elementwise_kernelINS0_13BinaryFunctorIN3c107complexIfEES5_S5_NS0_15binary_internal10DivFunctorIS5_EEEESt5arrayIPcLm3EELi4E23TrivialOffsetCalculatorILi2EjESD_ILi1EjENS0_6memory12LoadWithCastILi2EEENSG_13StoreWithCastILi1EEEEEviT_T0_T2_T3_T4_T5_
        .type           _ZN2at6native27unrolled_elementwise_kernelINS0_13BinaryFunctorIN3c107complexIfEES5_S5_NS0_15binary_internal10DivFunctorIS5_EEEESt5arrayIPcLm3EELi4E23TrivialOffsetCalculatorILi2EjESD_ILi1EjENS0_6memory12LoadWithCastILi2EEENSG_13StoreWithCastILi1EEEEEviT_T0_T2_T3_T4_T5_,@function
        .size           _ZN2at6native27unrolled_elementwise_kernelINS0_13BinaryFunctorIN3c107complexIfEES5_S5_NS0_15binary_internal10DivFunctorIS5_EEEESt5arrayIPcLm3EELi4E23TrivialOffsetCalculatorILi2EjESD_ILi1EjENS0_6memory12LoadWithCastILi2EEENSG_13StoreWithCastILi1EEEEEviT_T0_T2_T3_T4_T5_,(.L_x_17758 - _ZN2at6native27unrolled_elementwise_kernelINS0_13BinaryFunctorIN3c107complexIfEES5_S5_NS0_15binary_internal10DivFunctorIS5_EEEESt5arrayIPcLm3EELi4E23TrivialOffsetCalculatorILi2EjESD_ILi1EjENS0_6memory12LoadWithCastILi2EEENSG_13StoreWithCastILi1EEEEEviT_T0_T2_T3_T4_T5_)
        .other          _ZN2at6native27unrolled_elementwise_kernelINS0_13BinaryFunctorIN3c107complexIfEES5_S5_NS0_15binary_internal10DivFunctorIS5_EEEESt5arrayIPcLm3EELi4E23TrivialOffsetCalculatorILi2EjESD_ILi1EjENS0_6memory12LoadWithCastILi2EEENSG_13StoreWithCastILi1EEEEEviT_T0_T2_T3_T4_T5_,@"STO_CUDA_ENTRY STV_DEFAULT"
_ZN2at6native27unrolled_elementwise_kernelINS0_13BinaryFunctorIN3c107complexIfEES5_S5_NS0_15binary_internal10DivFunctorIS5_EEEESt5arrayIPcLm3EELi4E23TrivialOffsetCalculatorILi2EjESD_ILi1EjENS0_6memory12LoadWithCastILi2EEENSG_13StoreWithCastILi1EEEEEviT_T0_T2_T3_T4_T5_:
.text._ZN2at6native27unrolled_elementwise_kernelINS0_13BinaryFunctorIN3c107complexIfEES5_S5_NS0_15binary_internal10DivFunctorIS5_EEEESt5arrayIPcLm3EELi4E23TrivialOffsetCalculatorILi2EjESD_ILi1EjENS0_6memory12LoadWithCastILi2EEENSG_13StoreWithCastILi1EEEEEviT_T0_T2_T3_T4_T5_:
[----:B------:R-:W-:Y:S02]  /*0000*/  IMAD.MOV.U32 R1, RZ, RZ, c[0x0][0x28] ;  /* 0x00000a00ff017624 */ /* 0x000fe400078e00ff */
[----:B------:R-:W0:Y:S01]  /*0010*/  S2R R2, SR_CTAID.X ;  /* 0x0000000000027919 */ /* 0x000e220000002500 */
[----:B------:R-:W-:Y:S01]  /*0020*/  IMAD.MOV.U32 R3, RZ, RZ, -0x200 ;  /* 0xfffffe00ff037424 */ /* 0x000fe200078e00ff */
[----:B------:R-:W1:Y:S01]  /*0030*/  LDC.U8 R33, c[0x0][0x184] ;  /* 0x00006100ff217b82 */ /* 0x000e620000000000 */
[----:B------:R-:W-:Y:S01]  /*0040*/  ULDC.64 UR36, c[0x0][0x118] ;  /* 0x0000460000247ab9 */ /* 0x000fe20000000a00 */
[----:B------:R-:W2:Y:S01]  /*0050*/  S2R R35, SR_TID.X ;  /* 0x0000000000237919 */ /* 0x000ea20000002100 */
[----:B------:R-:W-:Y:S01]  /*0060*/  BSSY B7, `(.L_x_4314) ;  /* 0x00001f6000077945 */ /* 0x000fe20003800000 */
[----:B------:R-:W-:Y:S01]  /*0070*/  IMAD.MOV.U32 R25, RZ, RZ, RZ ;  /* 0x000000ffff197224 */ /* 0x000fe200078e00ff */
[----:B------:R-:W-:Y:S01]  /*0080*/  CS2R R18, SRZ ;  /* 0x0000000000127805 */ /* 0x000fe2000001ff00 */
[----:B------:R-:W-:Y:S02]  /*0090*/  CS2R R22, SRZ ;  /* 0x0000000000167805 */ /* 0x000fe4000001ff00 */
[----:B------:R-:W3:Y:S01]  /*00a0*/  LDC.U8 R32, c[0x0][0x185] ;  /* 0x00006140ff207b82 */ /* 0x000ee20000000000 */
[----:B0-----:R-:W-:-:S05]  /*00b0*/  IMAD R34, R2, R3, c[0x0][0x160] ;  /* 0x0000580002227624 */ /* 0x001fca00078e0203 */
[----:B--2---:R-:W-:-:S13]  /*00c0*/  ISETP.GE.AND P0, PT, R35, R34, PT ;  /* 0x000000222300720c */ /* 0x004fda0003f06270 */
[----:B------:R-:W-:Y:S05]  /*00d0*/  @P0 BRA `(.L_x_4315) ;  /* 0x00001ee000000947 */ /* 0x000fea0003800000 */
[----:B-1-3--:R-:W-:Y:S01]  /*00e0*/  PRMT R0, R33, 0x9910, RZ ;  /* 0x0000991021007816 */ /* 0x00afe200000000ff */
[----:B------:R-:W-:Y:S01]  /*00f0*/  IMAD R22, R2, 0x200, R35 ;  /* 0x0000020002167824 */ /* 0x000fe200078e0223 */
[----:B------:R-:W-:Y:S02]  /*0100*/  BSSY B6, `(.L_x_4316) ;  /* 0x00000f4000067945 */ /* 0x000fe40003800000 */
        /* <DEDUP_REMOVED lines=17> */
.L_x_4320:
[----:B------:R-:W2:Y:S01]  /*0220*/  LDG.E.U8 R4, [R4.64] ;  /* 0x0000002404047981 */ /* 0x000ea2000c1e1100 */
[----:B------:R-:W-:Y:S01]  /*0230*/  IMAD.MOV.U32 R19, RZ, RZ, RZ ;  /* 0x000000ffff137224 */ /* 0x000fe200078e00ff */
[----:B--2---:R0:W1:Y:S01]  /*0240*/  I2F.U16 R18, R4 ;  /* 0x0000000400127306 */ /* 0x0040620000101000 */
[----:B------:R-:W-:Y:S05]  /*0250*/  BRA `(.L_x_4322) ;  /* 0x00000de000007947 */ /* 0x000fea0003800000 */
.L_x_4319:
        /* <DEDUP_REMOVED lines=10> */
.L_x_4324:
[----:B------:R-:W2:Y:S01]  /*0300*/  LDG.E R4, [R4.64] ;  /* 0x0000002404047981 */ /* 0x000ea2000c1e1900 */
[----:B------:R-:W-:Y:S01]  /*0310*/  IMAD.MOV.U32 R19, RZ, RZ, RZ ;  /* 0x000000ffff137224 */ /* 0x000fe200078e00ff */
[----:B--2---:R0:W1:Y:S01]  /*0320*/  I2F R18, R4 ;  /* 0x0000000400127306 */ /* 0x0040620000201400 */
[----:B------:R-:W-:Y:S05]  /*0330*/  BRA `(.L_x_4322) ;  /* 0x00000d0000007947 */ /* 0x000fea0003800000 */
.L_x_4323:
[----:B------:R-:W2:Y:S01]  /*0340*/  LDG.E.U16 R4, [R4.64] ;  /* 0x0000002404047981 */ /* 0x000ea2000c1e1500 */
[----:B------:R-:W-:Y:S01]  /*0350*/  IMAD.MOV.U32 R19, RZ, RZ, RZ ;  /* 0x000000ffff137224 */ /* 0x000fe200078e00ff */
[----:B--2---:R0:W1:Y:S01]  /*0360*/  I2F.S16 R18, R4 ;  /* 0x0000000400127306 */ /* 0x0040620000101400 */
[----:B------:R-:W-:Y:S05]  /*0370*/  BRA `(.L_x_4322) ;  /* 0x00000cc000007947 */ /* 0x000fea0003800000 */
.L_x_4318:
        /* <DEDUP_REMOVED lines=9> */
.L_x_4326:
[----:B------:R-:W2:Y:S01]  /*0410*/  LDG.E.U16 R4, [R4.64] ;  /* 0x0000002404047981 */ /* 0x000ea2000c1e1500 */
[----:B------:R-:W-:Y:S01]  /*0420*/  IMAD.MOV.U32 R19, RZ, RZ, RZ ;  /* 0x000000ffff137224 */ /* 0x000fe200078e00ff */
[----:B--2---:R-:W-:Y:S01]  /*0430*/  HADD2.F32 R18, -RZ, R4.H0_H0 ;  /* 0x20000004ff127230 */ /* 0x004fe20000004100 */
[----:B------:R-:W-:Y:S05]  /*0440*/  BRA `(.L_x_4322) ;  /* 0x00000bf000007947 */ /* 0x000fea0003800000 */
.L_x_4325:
        /* <DEDUP_REMOVED lines=8> */
.L_x_4328:
[----:B------:R-:W2:Y:S02]  /*04d0*/  LDG.E R4, [R4.64] ;  /* 0x0000002404047981 */ /* 0x000ea4000c1e1900 */
[--C-:B--2---:R-:W-:Y:S02]  /*04e0*/  HADD2.F32 R19, -RZ, R4.reuse.H1_H1 ;  /* 0x30000004ff137230 */ /* 0x104fe40000004100 */
[----:B------:R-:W-:Y:S01]  /*04f0*/  HADD2.F32 R18, -RZ, R4.H0_H0 ;  /* 0x20000004ff127230 */ /* 0x000fe20000004100 */
[----:B------:R-:W-:Y:S05]  /*0500*/  BRA `(.L_x_4322) ;  /* 0x00000b3000007947 */ /* 0x000fea0003800000 */
.L_x_4327:
[----:B------:R-:W2:Y:S01]  /*0510*/  LDG.E.64 R4, [R4.64] ;  /* 0x0000002404047981 */ /* 0x000ea2000c1e1b00 */
[----:B------:R-:W-:Y:S01]  /*0520*/  IMAD.MOV.U32 R19, RZ, RZ, RZ ;  /* 0x000000ffff137224 */ /* 0x000fe200078e00ff */
[----:B--2---:R-:W0:Y:S01]  /*0530*/  F2F.F32.F64 R18, R4 ;  /* 0x0000000400127310 */ /* 0x004e220000301000 */
[----:B------:R-:W0:-:S14]  /*0540*/  DSETP.GEU.AND P0, PT, |R4|, c[0x2][0x0], PT ;  /* 0x008000000400762a */ /* 0x000e1c0003f0e200 */
[----:B0-----:R-:W-:Y:S01]  /*0550*/  @!P0 FMUL R18, R18, 1.175494350822287508e-38 ;  /* 0x0080000012128820 */ /* 0x001fe20000400000 */
[----:B------:R-:W-:Y:S05]  /*0560*/  BRA `(.L_x_4322) ;  /* 0x00000ad000007947 */ /* 0x000fea0003800000 */
.L_x_4317:
        /* <DEDUP_REMOVED lines=13> */
.L_x_4331:
        /* <DEDUP_REMOVED lines=8> */
.L_x_4330:
        /* <DEDUP_REMOVED lines=25> */
[----:B------:R-:W-:Y:S01]  /*0850*/  LOP3.LUT R18, R3, 0x80000000, R18, 0xf8, !PT ;  /* 0x8000000003127812 */ /* 0x000fe200078ef812 */
[----:B------:R-:W-:Y:S05]  /*0860*/  BRA `(.L_x_4322) ;  /* 0x000007d000007947 */ /* 0x000fea0003800000 */
.L_x_4333:
[----:B------:R-:W2:Y:S01]  /*0870*/  LDG.E.U8 R4, [R4.64] ;  /* 0x0000002404047981 */ /* 0x000ea2000c1e1100 */
[----:B------:R-:W-:Y:S02]  /*0880*/  IMAD.MOV.U32 R19, RZ, RZ, RZ ;  /* 0x000000ffff137224 */ /* 0x000fe400078e00ff */
        /* <DEDUP_REMOVED lines=10> */
[----:B------:R-:W-:Y:S01]  /*0930*/  LOP3.LUT R18, R18, 0x80000000, R3, 0xf8, !PT ;  /* 0x8000000012127812 */ /* 0x000fe200078ef803 */
[----:B------:R-:W-:Y:S05]  /*0940*/  BRA `(.L_x_4322) ;  /* 0x000006f000007947 */ /* 0x000fea0003800000 */
.L_x_4332:
[----:B------:R-:W2:Y:S01]  /*0950*/  LDG.E.U16 R4, [R4.64] ;  /* 0x0000002404047981 */ /* 0x000ea2000c1e1500 */
[----:B------:R-:W-:Y:S01]  /*0960*/  IMAD.MOV.U32 R19, RZ, RZ, RZ ;  /* 0x000000ffff137224 */ /* 0x000fe200078e00ff */
[----:B--2---:R-:W-:Y:S01]  /*0970*/  PRMT R18, RZ, 0x5410, R4 ;  /* 0x00005410ff127816 */ /* 0x004fe20000000004 */
[----:B------:R-:W-:Y:S05]  /*0980*/  BRA `(.L_x_4322) ;  /* 0x000006b000007947 */ /* 0x000fea0003800000 */
.L_x_4329:
        /* <DEDUP_REMOVED lines=12> */
.L_x_4336:
        /* <DEDUP_REMOVED lines=20> */
.L_x_4338:
[----:B------:R-:W-:Y:S05]  /*0b90*/  BSYNC B0 ;  /* 0x0000000000007941 */ /* 0x000fea0003800000 */
.L_x_4337:
[----:B------:R-:W-:Y:S01]  /*0ba0*/  IMAD.SHL.U32 R3, R3, 0x100000, RZ ;  /* 0x0010000003037824 */ /* 0x000fe200078e00ff */
[----:B------:R-:W-:-:S04]  /*0bb0*/  LEA R5, R0, 0x3b800000, 0x17 ;  /* 0x3b80000000057811 */ /* 0x000fc800078eb8ff */
[----:B------:R-:W-:Y:S01]  /*0bc0*/  LOP3.LUT R18, R5, R3, R18, 0xfe, !PT ;  /* 0x0000000305127212 */ /* 0x000fe200078efe12 */
[----:B------:R-:W-:Y:S05]  /*0bd0*/  BRA `(.L_x_4322) ;  /* 0x0000046000007947 */ /* 0x000fea0003800000 */
.L_x_4335:
        /* <DEDUP_REMOVED lines=20> */
.L_x_4340:
[----:B------:R-:W-:Y:S05]  /*0d20*/  BSYNC B0 ;  /* 0x0000000000007941 */ /* 0x000fea0003800000 */
.L_x_4339:
[----:B------:R-:W-:Y:S01]  /*0d30*/  IMAD.SHL.U32 R3, R3, 0x200000, RZ ;  /* 0x0020000003037824 */ /* 0x000fe200078e00ff */
[----:B------:R-:W-:-:S04]  /*0d40*/  LEA R5, R0, 0x37800000, 0x17 ;  /* 0x3780000000057811 */ /* 0x000fc800078eb8ff */
[----:B------:R-:W-:Y:S01]  /*0d50*/  LOP3.LUT R18, R5, R3, R18, 0xfe, !PT ;  /* 0x0000000305127212 */ /* 0x000fe200078efe12 */
[----:B------:R-:W-:Y:S05]  /*0d60*/  BRA `(.L_x_4322) ;  /* 0x000002d000007947 */ /* 0x000fea0003800000 */
.L_x_4334:
        /* <DEDUP_REMOVED lines=14> */
.L_x_4344:
[----:B------:R-:W-:Y:S05]  /*0e50*/  BSYNC B0 ;  /* 0x0000000000007941 */ /* 0x000fea0003800000 */
.L_x_4343:
[----:B------:R-:W-:Y:S01]  /*0e60*/  IMAD.MOV.U32 R19, RZ, RZ, RZ ;  /* 0x000000ffff137224 */ /* 0x000fe200078e00ff */
[----:B------:R-:W-:Y:S05]  /*0e70*/  BRA `(.L_x_4322) ;  /* 0x000001c000007947 */ /* 0x000fea0003800000 */
.L_x_4321:
        /* <DEDUP_REMOVED lines=21> */
.L_x_4342:
[----:B------:R-:W2:Y:S01]  /*0fd0*/  LDG.E.64 R4, [R4.64] ;  /* 0x0000002404047981 */ /* 0x000ea2000c1e1b00 */
[----:B------:R-:W-:Y:S01]  /*0fe0*/  IMAD.MOV.U32 R19, RZ, RZ, RZ ;  /* 0x000000ffff137224 */ /* 0x000fe200078e00ff */
[----:B--2---:R0:W1:Y:S01]  /*0ff0*/  I2F.U64 R18, R4 ;  /* 0x0000000400127312 */ /* 0x0040620000301000 */
[----:B------:R-:W-:Y:S05]  /*1000*/  BRA `(.L_x_4322) ;  /* 0x0000003000007947 */ /* 0x000fea0003800000 */
.L_x_4341:
[----:B------:R-:W2:Y:S01]  /*1010*/  LDG.E R4, [R4.64] ;  /* 0x0000002404047981 */ /* 0x000ea2000c1e1900 */
[----:B------:R-:W-:Y:S01]  /*1020*/  IMAD.MOV.U32 R19, RZ, RZ, RZ ;  /* 0x000000ffff137224 */ /* 0x000fe200078e00ff */
[----:B--2---:R0:W1:Y:S06]  /*1030*/  I2F.U32 R18, R4 ;  /* 0x0000000400127306 */ /* 0x00406c0000201000 */
.L_x_4322:
[----:B------:R-:W-:Y:S05]  /*1040*/  BSYNC B6 ;  /* 0x0000000000067941 */ /* 0x000fea0003800000 */
.L_x_4316:
[----:B------:R-:W-:Y:S01]  /*1050*/  PRMT R0, R32, 0x9910, RZ ;  /* 0x0000991020007816 */ /* 0x000fe200000000ff */
[----:B0-----:R-:W-:Y:S01]  /*1060*/  IMAD R4, R22, c[0x0][0x18c], RZ ;  /* 0x0000630016047a24 */ /* 0x001fe200078e02ff */
[----:B------:R-:W-:Y:S02]  /*1070*/  BSSY B6, `(.L_x_4345) ;  /* 0x00000f3000067945 */ /* 0x000fe40003800000 */
[----:B------:R-:W-:-:S02]  /*1080*/  ISETP.GT.AND P0, PT, R0, 0x9, PT ;  /* 0x000000090000780c */ /* 0x000fc40003f04270 */
        /* <DEDUP_REMOVED lines=13> */
[----:B--2---:R0:W2:Y:S01]  /*1160*/  I2F.S16 R22, R4 ;  /* 0x0000000400167306 */ /* 0x0040a20000101400 */
[----:B------:R-:W-:Y:S05]  /*1170*/  BRA `(.L_x_4351) ;  /* 0x00000e2000007947 */ /* 0x000fea0003800000 */
.L_x_4349:
[----:B------:R-:W2:Y:S01]  /*1180*/  LDG.E.U8 R4, [R4.64] ;  /* 0x0000002404047981 */ /* 0x000ea2000c1e1100 */
[----:B------:R-:W-:Y:S01]  /*1190*/  IMAD.MOV.U32 R23, RZ, RZ, RZ ;  /* 0x000000ffff177224 */ /* 0x000fe200078e00ff */
[----:B--2---:R0:W2:Y:S01]  /*11a0*/  I2F.U16 R22, R4 ;  /* 0x0000000400167306 */ /* 0x0040a20000101000 */
[----:B------:R-:W-:Y:S05]  /*11b0*/  BRA `(.L_x_4351) ;  /* 0x00000de000007947 */ /* 0x000fea0003800000 */
.L_x_4348:
        /* <DEDUP_REMOVED lines=10> */
.L_x_4353:
[----:B------:R-:W2:Y:S01]  /*1260*/  LDG.E R4, [R4.64] ;  /* 0x0000002404047981 */ /* 0x000ea2000c1e1900 */
[----:B------:R-:W-:Y:S01]  /*1270*/  IMAD.MOV.U32 R23, RZ, RZ, RZ ;  /* 0x000000ffff177224 */ /* 0x000fe200078e00ff */
[----:B--2---:R0:W2:Y:S01]  /*1280*/  I2F R22, R4 ;  /* 0x0000000400167306 */ /* 0x0040a20000201400 */
[----:B------:R-:W-:Y:S05]  /*1290*/  BRA `(.L_x_4351) ;  /* 0x00000d0000007947 */ /* 0x000fea0003800000 */
.L_x_4352:
[----:B------:R-:W2:Y:S01]  /*12a0*/  LDG.E.U16 R4, [R4.64] ;  /* 0x0000002404047981 */ /* 0x000ea2000c1e1500 */
[----:B------:R-:W-:Y:S01]  /*12b0*/  IMAD.MOV.U32 R23, RZ, RZ, RZ ;  /* 0x000000ffff177224 */ /* 0x000fe200078e00ff */
[----:B--2---:R0:W2:Y:S01]  /*12c0*/  I2F.S16 R22, R4 ;  /* 0x0000000400167306 */ /* 0x0040a20000101400 */
[----:B------:R-:W-:Y:S05]  /*12d0*/  BRA `(.L_x_4351) ;  /* 0x00000cc000007947 */ /* 0x000fea0003800000 */
.L_x_4347:
        /* <DEDUP_REMOVED lines=9> */
.L_x_4355:
[----:B------:R-:W2:Y:S01]  /*1370*/  LDG.E.U16 R4, [R4.64] ;  /* 0x0000002404047981 */ /* 0x000ea2000c1e1500 */
[----:B------:R-:W-:Y:S01]  /*1380*/  IMAD.MOV.U32 R23, RZ, RZ, RZ ;  /* 0x000000ffff177224 */ /* 0x000fe200078e00ff */
[----:B--2---:R-:W-:Y:S01]  /*1390*/  HADD2.F32 R22, -RZ, R4.H0_H0 ;  /* 0x20000004ff167230 */ /* 0x004fe20000004100 */
[----:B------:R-:W-:Y:S05]  /*13a0*/  BRA `(.L_x_4351) ;  /* 0x00000bf000007947 */ /* 0x000fea0003800000 */
.L_x_4354:
        /* <DEDUP_REMOVED lines=8> */
.L_x_4357:
[----:B------:R-:W2:Y:S02]  /*1430*/  LDG.E R4, [R4.64] ;  /* 0x0000002404047981 */ /* 0x000ea4000c1e1900 */
[--C-:B--2---:R-:W-:Y:S02]  /*1440*/  HADD2.F32 R23, -RZ, R4.reuse.H1_H1 ;  /* 0x30000004ff177230 */ /* 0x104fe40000004100 */
[----:B------:R-:W-:Y:S01]  /*1450*/  HADD2.F32 R22, -RZ, R4.H0_H0 ;  /* 0x20000004ff167230 */ /* 0x000fe20000004100 */
[----:B------:R-:W-:Y:S05]  /*1460*/  BRA `(.L_x_4351) ;  /* 0x00000b3000007947 */ /* 0x000fea0003800000 */
.L_x_4356:
[----:B------:R-:W2:Y:S01]  /*1470*/  LDG.E.64 R4, [R4.64] ;  /* 0x0000002404047981 */ /* 0x000ea2000c1e1b00 */
[----:B------:R-:W-:Y:S01]  /*1480*/  IMAD.MOV.U32 R23, RZ, RZ, RZ ;  /* 0x000000ffff177224 */ /* 0x000fe200078e00ff */
[----:B--2---:R-:W0:Y:S01]  /*1490*/  F2F.F32.F64 R22, R4 ;  /* 0x0000000400167310 */ /* 0x004e220000301000 */
[----:B------:R-:W0:-:S14]  /*14a0*/  DSETP.GEU.AND P0, PT, |R4|, c[0x2][0x0], PT ;  /* 0x008000000400762a */ /* 0x000e1c0003f0e200 */
[----:B0-----:R-:W-:Y:S01]  /*14b0*/  @!P0 FMUL R22, R22, 1.175494350822287508e-38 ;  /* 0x0080000016168820 */ /* 0x001fe20000400000 */
[----:B------:R-:W-:Y:S05]  /*14c0*/  BRA `(.L_x_4351) ;  /* 0x00000ad000007947 */ /* 0x000fea0003800000 */
.L_x_4346:
        /* <DEDUP_REMOVED lines=13> */
.L_x_4360:
        /* <DEDUP_REMOVED lines=8> */
.L_x_4359:
        /* <DEDUP_REMOVED lines=27> */
.L_x_4362:
        /* <DEDUP_REMOVED lines=14> */
.L_x_4361:
[----:B------:R-:W2:Y:S01]  /*18b0*/  LDG.E.U16 R4, [R4.64] ;  /* 0x0000002404047981 */ /* 0x000ea2000c1e1500 */
[----:B------:R-:W-:Y:S01]  /*18c0*/  IMAD.MOV.U32 R23, RZ, RZ, RZ ;  /* 0x000000ffff177224 */ /* 0x000fe200078e00ff */
[----:B--2---:R-:W-:Y:S01]  /*18d0*/  PRMT R22, RZ, 0x5410, R4 ;  /* 0x00005410ff167816 */ /* 0x004fe20000000004 */
[----:B------:R-:W-:Y:S05]  /*18e0*/  BRA `(.L_x_4351) ;  /* 0x000006b000007947 */ /* 0x000fea0003800000 */
.L_x_4358:
        /* <DEDUP_REMOVED lines=10> */
[----:B--2---:R0:W2:Y:S01]  /*1990*/  I2F.U16 R22, R4 ;  /* 0x0000000400167306 */ /* 0x0040a20000101000 */
[----:B------:R-:W-:Y:S05]  /*19a0*/  BRA `(.L_x_4351) ;  /* 0x000005f000007947 */ /* 0x000fea0003800000 */
.L_x_4365:
        /* <DEDUP_REMOVED lines=20> */
.L_x_4367:
[----:B------:R-:W-:Y:S05]  /*1af0*/  BSYNC B0 ;  /* 0x0000000000007941 */ /* 0x000fea0003800000 */
.L_x_4366:
[----:B------:R-:W-:Y:S01]  /*1b00*/  IMAD.SHL.U32 R3, R3, 0x100000, RZ ;  /* 0x0010000003037824 */ /* 0x000fe200078e00ff */
[----:B------:R-:W-:-:S04]  /*1b10*/  LEA R5, R0, 0x3b800000, 0x17 ;  /* 0x3b80000000057811 */ /* 0x000fc800078eb8ff */
[----:B------:R-:W-:Y:S01]  /*1b20*/  LOP3.LUT R22, R5, R3, R22, 0xfe, !PT ;  /* 0x0000000305167212 */ /* 0x000fe200078efe16 */
[----:B------:R-:W-:Y:S05]  /*1b30*/  BRA `(.L_x_4351) ;  /* 0x0000046000007947 */ /* 0x000fea0003800000 */
.L_x_4364:
        /* <DEDUP_REMOVED lines=20> */
.L_x_4369:
[----:B------:R-:W-:Y:S05]  /*1c80*/  BSYNC B0 ;  /* 0x0000000000007941 */ /* 0x000fea0003800000 */
.L_x_4368:
[----:B------:R-:W-:Y:S01]  /*1c90*/  IMAD.SHL.U32 R3, R3, 0x200000, RZ ;  /* 0x0020000003037824 */ /* 0x000fe200078e00ff */
[----:B------:R-:W-:-:S04]  /*1ca0*/  LEA R5, R0, 0x37800000, 0x17 ;  /* 0x3780000000057811 */ /* 0x000fc800078eb8ff */
[----:B------:R-:W-:Y:S01]  /*1cb0*/  LOP3.LUT R22, R5, R3, R22, 0xfe, !PT ;  /* 0x0000000305167212 */ /* 0x000fe200078efe16 */
[----:B------:R-:W-:Y:S05]  /*1cc0*/  BRA `(.L_x_4351) ;  /* 0x000002d000007947 */ /* 0x000fea0003800000 */
.L_x_4363:
        /* <DEDUP_REMOVED lines=14> */
.L_x_4373:
[----:B------:R-:W-:Y:S05]  /*1db0*/  BSYNC B0 ;  /* 0x0000000000007941 */ /* 0x000fea0003800000 */
.L_x_4372:
[----:B------:R-:W-:Y:S01]  /*1dc0*/  IMAD.MOV.U32 R23, RZ, RZ, RZ ;  /* 0x000000ffff177224 */ /* 0x000fe200078e00ff */
[----:B------:R-:W-:Y:S05]  /*1dd0*/  BRA `(.L_x_4351) ;  /* 0x000001c000007947 */ /* 0x000fea0003800000 */
.L_x_4350:
        /* <DEDUP_REMOVED lines=21> */
.L_x_4371:
[----:B------:R-:W2:Y:S01]  /*1f30*/  LDG.E.64 R4, [R4.64] ;  /* 0x0000002404047981 */ /* 0x000ea2000c1e1b00 */
[----:B------:R-:W-:Y:S01]  /*1f40*/  IMAD.MOV.U32 R23, RZ, RZ, RZ ;  /* 0x000000ffff177224 */ /* 0x000fe200078e00ff */
[----:B--2---:R0:W2:Y:S01]  /*1f50*/  I2F.U64 R22, R4 ;  /* 0x0000000400167312 */ /* 0x0040a20000301000 */
[----:B------:R-:W-:Y:S05]  /*1f60*/  BRA `(.L_x_4351) ;  /* 0x0000003000007947 */ /* 0x000fea0003800000 */
.L_x_4370:
[----:B------:R-:W2:Y:S01]  /*1f70*/  LDG.E R4, [R4.64] ;  /* 0x0000002404047981 */ /* 0x000ea2000c1e1900 */
[----:B------:R-:W-:Y:S01]  /*1f80*/  IMAD.MOV.U32 R23, RZ, RZ, RZ ;  /* 0x000000ffff177224 */ /* 0x000fe200078e00ff */
[----:B--2---:R0:W2:Y:S06]  /*1f90*/  I2F.U32 R22, R4 ;  /* 0x0000000400167306 */ /* 0x0040ac0000201000 */
.L_x_4351:
[----:B------:R-:W-:Y:S05]  /*1fa0*/  BSYNC B6 ;  /* 0x0000000000067941 */ /* 0x000fea0003800000 */
.L_x_4345:
[----:B------:R-:W-:Y:S02]  /*1fb0*/  IADD3 R35, R35, 0x80, RZ ;  /* 0x0000008023237810 */ /* 0x000fe40007ffe0ff */
.L_x_4315:
[----:B-1-3--:R-:W-:Y:S05]  /*1fc0*/  BSYNC B7 ;  /* 0x0000000000077941 */ /* 0x00afea0003800000 */
.L_x_4314:
[----:B------:R-:W-:Y:S01]  /*1fd0*/  ISETP.GE.AND P0, PT, R35, R34, PT ;  /* 0x000000222300720c */ /* 0x000fe20003f06270 */
[----:B------:R-:W-:Y:S01]  /*1fe0*/  BSSY B7, `(.L_x_4374) ;  /* 0x00001f2000077945 */ /* 0x000fe20003800000 */
[----:B------:R-:W-:Y:S01]  /*1ff0*/  IMAD.MOV.U32 R24, RZ, RZ, RZ ;  /* 0x000000ffff187224 */ /* 0x000fe200078e00ff */
[----:B------:R-:W-:-:S10]  /*2000*/  CS2R R26, SRZ ;  /* 0x00000000001a7805 */ /* 0x000fd4000001ff00 */
[----:B------:R-:W-:Y:S05]  /*2010*/  @P0 BRA `(.L_x_4375) ;  /* 0x00001ee000000947 */ /* 0x000fea0003800000 */
[----:B------:R-:W-:Y:S01]  /*2020*/  PRMT R0, R33, 0x9910, RZ ;  /* 0x0000991021007816 */ /* 0x000fe200000000ff */
[----:B------:R-:W-:Y:S01]  /*2030*/  IMAD R26, R2, 0x200, R35 ;  /* 0x00000200021a7824 */ /* 0x000fe200078e0223 */
[----:B------:R-:W-:Y:S02]  /*2040*/  BSSY B6, `(.L_x_4376) ;  /* 0x00000f4000067945 */ /* 0x000fe40003800000 */
        /* <DEDUP_REMOVED lines=13> */
[----:B------:R-:W3:Y:S01]  /*2120*/  LDG.E.S8 R4, [R4.64] ;  /* 0x0000002404047981 */ /* 0x000ee2000c1e1300 */
[----:B------:R-:W-:Y:S01]  /*2130*/  IMAD.MOV.U32 R25, RZ, RZ, RZ ;  /* 0x000000ffff197224 */ /* 0x000fe200078e00ff */
[----:B---3--:R0:W1:Y:S01]  /*2140*/  I2F.S16 R24, R4 ;  /* 0x0000000400187306 */ /* 0x0080620000101400 */
[----:B------:R-:W-:Y:S05]  /*2150*/  BRA `(.L_x_4382) ;  /* 0x00000e2000007947 */ /* 0x000fea0003800000 */
.L_x_4380:
[----:B------:R-:W3:Y:S01]  /*2160*/  LDG.E.U8 R4, [R4.64] ;  /* 0x0000002404047981 */ /* 0x000ee2000c1e1100 */
[----:B------:R-:W-:Y:S01]  /*2170*/  IMAD.MOV.U32 R25, RZ, RZ, RZ ;  /* 0x000000ffff197224 */ /* 0x000fe200078e00ff */
[----:B---3--:R0:W1:Y:S01]  /*2180*/  I2F.U16 R24, R4 ;  /* 0x0000000400187306 */ /* 0x0080620000101000 */
[----:B------:R-:W-:Y:S05]  /*2190*/  BRA `(.L_x_4382) ;  /* 0x00000de000007947 */ /* 0x000fea0003800000 */
.L_x_4379:
[----:B------:R-:W-:-:S13]  /*21a0*/  ISETP.NE.AND P0, PT, R0, 0x2, PT ;  /* 0x000000020000780c */ /* 0x000fda0003f05270 */
[----:B------:R-:W-:Y:S05]  /*21b0*/  @!P0 BRA `(.L_x_4383) ;  /* 0x000000c000008947 */ /* 0x000fea0003800000 */
[----:B------:R-:W-:-:S13]  /*21c0*/  ISETP.NE.AND P0, PT, R0, 0x3, PT ;  /* 0x000000030000780c */ /* 0x000fda0003f05270 */
[----:B------:R-:W-:Y:S05]  /*21d0*/  @!P0 BRA `(.L_x_4384) ;  /* 0x0000006000008947 */ /* 0x000fea0003800000 */
[----:B------:R-:W-:-:S13]  /*21e0*/  ISETP.NE.AND P0, PT, R0, 0x4, PT ;  /* 0x000000040000780c */ /* 0x000fda0003f05270 */
[----:B------:R-:W-:Y:S05]  /*21f0*/  @P0 BRA `(.L_x_4381) ;  /* 0x00000bc000000947 */ /* 0x000fea0003800000 */
[----:B------:R-:W3:Y:S01]  /*2200*/  LDG.E.64 R4, [R4.64] ;  /* 0x0000002404047981 */ /* 0x000ee2000c1e1b00 */
[----:B------:R-:W-:Y:S01]  /*2210*/  IMAD.MOV.U32 R25, RZ, RZ, RZ ;  /* 0x000000ffff197224 */ /* 0x000fe200078e00ff */
[----:B---3--:R0:W1:Y:S01]  /*2220*/  I2F.S64 R24, R4 ;  /* 0x0000000400187312 */ /* 0x0080620000301400 */
[----:B------:R-:W-:Y:S05]  /*2230*/  BRA `(.L_x_4382) ;  /* 0x00000d4000007947 */ /* 0x000fea0003800000 */
.L_x_4384:
[----:B------:R-:W3:Y:S01]  /*2240*/  LDG.E R4, [R4.64] ;  /* 0x0000002404047981 */ /* 0x000ee2000c1e1900 */
[----:B------:R-:W-:Y:S01]  /*2250*/  IMAD.MOV.U32 R25, RZ, RZ, RZ ;  /* 0x000000ffff197224 */ /* 0x000fe200078e00ff */
[----:B---3--:R0:W1:Y:S01]  /*2260*/  I2F R24, R4 ;  /* 0x0000000400187306 */ /* 0x0080620000201400 */
[----:B------:R-:W-:Y:S05]  /*2270*/  BRA `(.L_x_4382) ;  /* 0x00000d0000007947 */ /* 0x000fea0003800000 */
.L_x_4383:
[----:B------:R-:W3:Y:S01]  /*2280*/  LDG.E.U16 R4, [R4.64] ;  /* 0x0000002404047981 */ /* 0x000ee2000c1e1500 */
[----:B------:R-:W-:Y:S01]  /*2290*/  IMAD.MOV.U32 R25, RZ, RZ, RZ ;  /* 0x000000ffff197224 */ /* 0x000fe200078e00ff */
[----:B---3--:R0:W1:Y:S01]  /*22a0*/  I2F.S16 R24, R4 ;  /* 0x0000000400187306 */ /* 0x0080620000101400 */
[----:B------:R-:W-:Y:S05]  /*22b0*/  BRA `(.L_x_4382) ;  /* 0x00000cc000007947 */ /* 0x000fea0003800000 */
.L_x_4378:
        /* <DEDUP_REMOVED lines=9> */
.L_x_4386:
[----:B------:R-:W3:Y:S01]  /*2350*/  LDG.E.U16 R4, [R4.64] ;  /* 0x0000002404047981 */ /* 0x000ee2000c1e1500 */
[----:B------:R-:W-:Y:S01]  /*2360*/  IMAD.MOV.U32 R25, RZ, RZ, RZ ;  /* 0x000000ffff197224 */ /* 0x000fe200078e00ff */
[----:B---3--:R-:W-:Y:S01]  /*2370*/  HADD2.F32 R24, -RZ, R4.H0_H0 ;  /* 0x20000004ff187230 */ /* 0x008fe20000004100 */
[----:B------:R-:W-:Y:S05]  /*2380*/  BRA `(.L_x_4382) ;  /* 0x00000bf000007947 */ /* 0x000fea0003800000 */
.L_x_4385:
        /* <DEDUP_REMOVED lines=8> */
.L_x_4388:
[----:B------:R-:W3:Y:S02]  /*2410*/  LDG.E R4, [R4.64] ;  /* 0x0000002404047981 */ /* 0x000ee4000c1e1900 */
[--C-:B---3--:R-:W-:Y:S02]  /*2420*/  HADD2.F32 R25, -RZ, R4.reuse.H1_H1 ;  /* 0x30000004ff197230 */ /* 0x108fe40000004100 */
[----:B------:R-:W-:Y:S01]  /*2430*/  HADD2.F32 R24, -RZ, R4.H0_H0 ;  /* 0x20000004ff187230 */ /* 0x000fe20000004100 */
[----:B------:R-:W-:Y:S05]  /*2440*/  BRA `(.L_x_4382) ;  /* 0x00000b3000007947 */ /* 0x000fea0003800000 */
.L_x_4387:
[----:B------:R-:W3:Y:S01]  /*2450*/  LDG.E.64 R4, [R4.64] ;  /* 0x0000002404047981 */ /* 0x000ee2000c1e1b00 */
[----:B------:R-:W-:Y:S01]  /*2460*/  IMAD.MOV.U32 R25, RZ, RZ, RZ ;  /* 0x000000ffff197224 */ /* 0x000fe200078e00ff */
[----:B---3--:R-:W0:Y:S01]  /*2470*/  F2F.F32.F64 R24, R4 ;  /* 0x0000000400187310 */ /* 0x008e220000301000 */
[----:B------:R-:W0:-:S14]  /*2480*/  DSETP.GEU.AND P0, PT, |R4|, c[0x2][0x0], PT ;  /* 0x008000000400762a */ /* 0x000e1c0003f0e200 */
[----:B0-----:R-:W-:Y:S01]  /*2490*/  @!P0 FMUL R24, R24, 1.175494350822287508e-38 ;  /* 0x0080000018188820 */ /* 0x001fe20000400000 */
[----:B------:R-:W-:Y:S05]  /*24a0*/  BRA `(.L_x_4382) ;  /* 0x00000ad000007947 */ /* 0x000fea0003800000 */
.L_x_4377:
        /* <DEDUP_REMOVED lines=8> */
[----:B------:R-:W3:Y:S01]  /*2530*/  LDG.E.U8 R4, [R4.64] ;  /* 0x0000002404047981 */ /* 0x000ee2000c1e1100 */
[----:B------:R-:W-:Y:S01]  /*2540*/  IMAD.MOV.U32 R25, RZ, RZ, RZ ;  /* 0x000000ffff197224 */ /* 0x000fe200078e00ff */
[----:B---3--:R-:W-:-:S04]  /*2550*/  ISETP.NE.AND P0, PT, R4, RZ, PT ;  /* 0x000000ff0400720c */ /* 0x008fc80003f05270 */
[----:B------:R-:W-:Y:S01]  /*2560*/  FSEL R24, RZ, 1, !P0 ;  /* 0x3f800000ff187808 */ /* 0x000fe20004000000 */
[----:B------:R-:W-:Y:S05]  /*2570*/  BRA `(.L_x_4382) ;  /* 0x00000a0000007947 */ /* 0x000fea0003800000 */
.L_x_4391:
[----:B------:R-:W3:Y:S02]  /*2580*/  LDG.E.128 R4, [R4.64] ;  /* 0x0000002404047981 */ /* 0x000ee4000c1e1d00 */
[----:B---3--:R-:W0:Y:S01]  /*2590*/  F2F.F32.F64 R25, R6 ;  /* 0x0000000600197310 */ /* 0x008e220000301000 */
[----:B------:R-:W0:-:S04]  /*25a0*/  DSETP.GEU.AND P0, PT, |R6|, c[0x2][0x0], PT ;  /* 0x008000000600762a */ /* 0x000e080003f0e200 */
[----:B------:R-:W1:-:S03]  /*25b0*/  DSETP.GEU.AND P1, PT, |R4|, c[0x2][0x0], PT ;  /* 0x008000000400762a */ /* 0x000e460003f2e200 */
[----:B------:R-:W1:Y:S07]  /*25c0*/  F2F.F32.F64 R24, R4 ;  /* 0x0000000400187310 */ /* 0x000e6e0000301000 */
[----:B0-----:R-:W-:-:S04]  /*25d0*/  @!P0 FMUL R25, R25, 1.175494350822287508e-38 ;  /* 0x0080000019198820 */ /* 0x001fc80000400000 */
[----:B-1----:R-:W-:Y:S01]  /*25e0*/  @!P1 FMUL R24, R24, 1.175494350822287508e-38 ;  /* 0x0080000018189820 */ /* 0x002fe20000400000 */
[----:B------:R-:W-:Y:S05]  /*25f0*/  BRA `(.L_x_4382) ;  /* 0x0000098000007947 */ /* 0x000fea0003800000 */
.L_x_4390:
[----:B------:R-:W-:-:S13]  /*2600*/  ISETP.NE.AND P0, PT, R0, 0xf, PT ;  /* 0x0000000f0000780c */ /* 0x000fda0003f05270 */
[----:B------:R-:W-:Y:S05]  /*2610*/  @!P0 BRA `(.L_x_4392) ;  /* 0x0000027000008947 */ /* 0x000fea0003800000 */
[----:B------:R-:W-:-:S13]  /*2620*/  ISETP.NE.AND P0, PT, R0, 0x17, PT ;  /* 0x000000170000780c */ /* 0x000fda0003f05270 */
[----:B------:R-:W-:Y:S05]  /*2630*/  @!P0 BRA `(.L_x_4393) ;  /* 0x0000017000008947 */ /* 0x000fea0003800000 */
[----:B------:R-:W-:-:S13]  /*2640*/  ISETP.NE.AND P0, PT, R0, 0x18, PT ;  /* 0x000000180000780c */ /* 0x000fda0003f05270 */
[----:B------:R-:W-:Y:S05]  /*2650*/  @P0 BRA `(.L_x_4381) ;  /* 0x0000076000000947 */ /* 0x000fea0003800000 */
[----:B------:R-:W3:Y:S01]  /*2660*/  LDG.E.U8 R24, [R4.64] ;  /* 0x0000002404187981 */ /* 0x000ee2000c1e1100 */
[----:B------:R-:W-:Y:S02]  /*2670*/  IMAD.MOV.U32 R8, RZ, RZ, -0x800000 ;  /* 0xff800000ff087424 */ /* 0x000fe400078e00ff */
[----:B------:R-:W-:Y:S02]  /*2680*/  IMAD.MOV.U32 R25, RZ, RZ, RZ ;  /* 0x000000ffff197224 */ /* 0x000fe400078e00ff */
[----:B---3--:R-:W-:-:S05]  /*2690*/  IMAD.SHL.U32 R24, R24, 0x1000000, RZ ;  /* 0x0100000018187824 */ /* 0x008fca00078e00ff */
        /* <DEDUP_REMOVED lines=17> */
.L_x_4393:
[----:B------:R-:W3:Y:S01]  /*27b0*/  LDG.E.U8 R4, [R4.64] ;  /* 0x0000002404047981 */ /* 0x000ee2000c1e1100 */
[----:B------:R-:W-:Y:S02]  /*27c0*/  IMAD.MOV.U32 R25, RZ, RZ, RZ ;  /* 0x000000ffff197224 */ /* 0x000fe400078e00ff */
[----:B---3--:R-:W-:-:S05]  /*27d0*/  IMAD.SHL.U32 R0, R4, 0x2000000, RZ ;  /* 0x0200000004007824 */ /* 0x008fca00078e00ff */
        /* <DEDUP_REMOVED lines=11> */
.L_x_4392:
[----:B------:R-:W3:Y:S01]  /*2890*/  LDG.E.U16 R4, [R4.64] ;  /* 0x0000002404047981 */ /* 0x000ee2000c1e1500 */
[----:B------:R-:W-:Y:S01]  /*28a0*/  IMAD.MOV.U32 R25, RZ, RZ, RZ ;  /* 0x000000ffff197224 */ /* 0x000fe200078e00ff */
[----:B---3--:R-:W-:Y:S01]  /*28b0*/  PRMT R24, RZ, 0x5410, R4 ;  /* 0x00005410ff187816 */ /* 0x008fe20000000004 */
[----:B------:R-:W-:Y:S05]  /*28c0*/  BRA `(.L_x_4382) ;  /* 0x000006b000007947 */ /* 0x000fea0003800000 */
.L_x_4389:
        /* <DEDUP_REMOVED lines=8> */
[----:B------:R-:W3:Y:S01]  /*2950*/  LDG.E.U16 R4, [R4.64] ;  /* 0x0000002404047981 */ /* 0x000ee2000c1e1500 */
[----:B------:R-:W-:Y:S01]  /*2960*/  IMAD.MOV.U32 R25, RZ, RZ, RZ ;  /* 0x000000ffff197224 */ /* 0x000fe200078e00ff */
[----:B---3--:R0:W1:Y:S01]  /*2970*/  I2F.U16 R24, R4 ;  /* 0x0000000400187306 */ /* 0x0080620000101000 */
[----:B------:R-:W-:Y:S05]  /*2980*/  BRA `(.L_x_4382) ;  /* 0x000005f000007947 */ /* 0x000fea0003800000 */
.L_x_4396:
[----:B------:R-:W3:Y:S01]  /*2990*/  LDG.E.U8 R3, [R4.64] ;  /* 0x0000002404037981 */ /* 0x000ee2000c1e1100 */
[----:B------:R-:W-:Y:S01]  /*29a0*/  CS2R R24, SRZ ;  /* 0x0000000000187805 */ /* 0x000fe2000001ff00 */
[----:B---3--:R-:W-:-:S13]  /*29b0*/  ISETP.NE.AND P0, PT, R3, RZ, PT ;  /* 0x000000ff0300720c */ /* 0x008fda0003f05270 */
        /* <DEDUP_REMOVED lines=17> */
.L_x_4398:
[----:B------:R-:W-:Y:S05]  /*2ad0*/  BSYNC B0 ;  /* 0x0000000000007941 */ /* 0x000fea0003800000 */
.L_x_4397:
[----:B------:R-:W-:Y:S01]  /*2ae0*/  IMAD.SHL.U32 R3, R3, 0x100000, RZ ;  /* 0x0010000003037824 */ /* 0x000fe200078e00ff */
[----:B------:R-:W-:-:S04]  /*2af0*/  LEA R5, R0, 0x3b800000, 0x17 ;  /* 0x3b80000000057811 */ /* 0x000fc800078eb8ff */
[----:B------:R-:W-:Y:S01]  /*2b00*/  LOP3.LUT R24, R5, R3, R24, 0xfe, !PT ;  /* 0x0000000305187212 */ /* 0x000fe200078efe18 */
[----:B------:R-:W-:Y:S05]  /*2b10*/  BRA `(.L_x_4382) ;  /* 0x0000046000007947 */ /* 0x000fea0003800000 */
.L_x_4395:
        /* <DEDUP_REMOVED lines=20> */
.L_x_4400:
[----:B------:R-:W-:Y:S05]  /*2c60*/  BSYNC B0 ;  /* 0x0000000000007941 */ /* 0x000fea0003800000 */
.L_x_4399:
[----:B------:R-:W-:Y:S01]  /*2c70*/  IMAD.SHL.U32 R3, R3, 0x200000, RZ ;  /* 0x0020000003037824 */ /* 0x000fe200078e00ff */
[----:B------:R-:W-:-:S04]  /*2c80*/  LEA R5, R0, 0x37800000, 0x17 ;  /* 0x3780000000057811 */ /* 0x000fc800078eb8ff */
[----:B------:R-:W-:Y:S01]  /*2c90*/  LOP3.LUT R24, R5, R3, R24, 0xfe, !PT ;  /* 0x0000000305187212 */ /* 0x000fe200078efe18 */
[----:B------:R-:W-:Y:S05]  /*2ca0*/  BRA `(.L_x_4382) ;  /* 0x000002d000007947 */ /* 0x000fea0003800000 */
.L_x_4394:
[----:B------:R-:W-:-:S13]  /*2cb0*/  ISETP.NE.AND P0, PT, R0, 0x1c, PT ;  /* 0x0000001c0000780c */ /* 0x000fda0003f05270 */
[----:B------:R-:W-:Y:S05]  /*2cc0*/  @!P0 BRA `(.L_x_4401) ;  /* 0x0000028000008947 */ /* 0x000fea0003800000 */
[----:B------:R-:W-:-:S13]  /*2cd0*/  ISETP.NE.AND P0, PT, R0, 0x1d, PT ;  /* 0x0000001d0000780c */ /* 0x000fda0003f05270 */
[----:B------:R-:W-:Y:S05]  /*2ce0*/  @!P0 BRA `(.L_x_4402) ;  /* 0x0000022000008947 */ /* 0x000fea0003800000 */
[----:B------:R-:W-:-:S13]  /*2cf0*/  ISETP.NE.AND P0, PT, R0, 0x2c, PT ;  /* 0x0000002c0000780c */ /* 0x000fda0003f05270 */
[----:B------:R-:W-:Y:S05]  /*2d00*/  @P0 BRA `(.L_x_4381) ;  /* 0x000000b000000947 */ /* 0x000fea0003800000 */
[----:B------:R-:W3:Y:S01]  /*2d10*/  LDG.E.U8 R4, [R4.64] ;  /* 0x0000002404047981 */ /* 0x000ee2000c1e1100 */
[----:B------:R-:W-:Y:S01]  /*2d20*/  BSSY B0, `(.L_x_4403) ;  /* 0x0000007000007945 */ /* 0x000fe20003800000 */
[----:B------:R-:W-:Y:S01]  /*2d30*/  IMAD.MOV.U32 R24, RZ, RZ, 0x400000 ;  /* 0x00400000ff187424 */ /* 0x000fe200078e00ff */
[----:B---3--:R-:W-:-:S13]  /*2d40*/  ISETP.NE.AND P0, PT, R4, RZ, PT ;  /* 0x000000ff0400720c */ /* 0x008fda0003f05270 */
[----:B------:R-:W-:Y:S05]  /*2d50*/  @!P0 BRA `(.L_x_4404) ;  /* 0x0000003000008947 */ /* 0x000fea0003800000 */
[----:B------:R-:W-:-:S13]  /*2d60*/  ISETP.NE.AND P0, PT, R4, 0xff, PT ;  /* 0x000000ff0400780c */ /* 0x000fda0003f05270 */
[----:B------:R-:W-:Y:S02]  /*2d70*/  @!P0 IMAD.MOV.U32 R24, RZ, RZ, 0x7f800001 ;  /* 0x7f800001ff188424 */ /* 0x000fe400078e00ff */
[----:B------:R-:W-:Y:S02]  /*2d80*/  @P0 IMAD.SHL.U32 R24, R4, 0x800000, RZ ;  /* 0x0080000004180824 */ /* 0x000fe400078e00ff */
.L_x_4404:
[----:B------:R-:W-:Y:S05]  /*2d90*/  BSYNC B0 ;  /* 0x0000000000007941 */ /* 0x000fea0003800000 */
.L_x_4403:
[----:B------:R-:W-:Y:S01]  /*2da0*/  IMAD.MOV.U32 R25, RZ, RZ, RZ ;  /* 0x000000ffff197224 */ /* 0x000fe200078e00ff */
[----:B------:R-:W-:Y:S05]  /*2db0*/  BRA `(.L_x_4382) ;  /* 0x000001c000007947 */ /* 0x000fea0003800000 */
.L_x_4381:
        /* <DEDUP_REMOVED lines=18> */
[----:B0-2--5:R-:W-:Y:S05]  /*2ee0*/  CALL.ABS.NOINC R14 ;  /* 0x000000000e007343 */ /* 0x025fea0003c00000 */
[----:B------:R-:W-:Y:S01]  /*2ef0*/  CS2R R24, SRZ ;  /* 0x0000000000187805 */ /* 0x000fe2000001ff00 */
[----:B------:R-:W-:Y:S05]  /*2f00*/  BRA `(.L_x_4382) ;  /* 0x0000007000007947 */ /* 0x000fea0003800000 */
.L_x_4402:
[----:B------:R-:W3:Y:S01]  /*2f10*/  LDG.E.64 R4, [R4.64] ;  /* 0x0000002404047981 */ /* 0x000ee2000c1e1b00 */
[----:B------:R-:W-:Y:S01]  /*2f20*/  IMAD.MOV.U32 R25, RZ, RZ, RZ ;  /* 0x000000ffff197224 */ /* 0x000fe200078e00ff */
[----:B---3--:R0:W1:Y:S01]  /*2f30*/  I2F.U64 R24, R4 ;  /* 0x0000000400187312 */ /* 0x0080620000301000 */
[----:B------:R-:W-:Y:S05]  /*2f40*/  BRA `(.L_x_4382) ;  /* 0x0000003000007947 */ /* 0x000fea0003800000 */
.L_x_4401:
[----:B------:R-:W3:Y:S01]  /*2f50*/  LDG.E R4, [R4.64] ;  /* 0x0000002404047981 */ /* 0x000ee2000c1e1900 */
[----:B------:R-:W-:Y:S01]  /*2f60*/  IMAD.MOV.U32 R25, RZ, RZ, RZ ;  /* 0x000000ffff197224 */ /* 0x000fe200078e00ff */
[----:B---3--:R0:W1:Y:S06]  /*2f70*/  I2F.U32 R24, R4 ;  /* 0x0000000400187306 */ /* 0x00806c0000201000 */
.L_x_4382:
[----:B------:R-:W-:Y:S05]  /*2f80*/  BSYNC B6 ;  /* 0x0000000000067941 */ /* 0x000fea0003800000 */
.L_x_4376:
        /* <DEDUP_REMOVED lines=17> */
[----:B---3--:R0:W3:Y:S01]  /*30a0*/  I2F.S16 R26, R4 ;  /* 0x00000004001a7306 */ /* 0x0080e20000101400 */
[----:B------:R-:W-:Y:S05]  /*30b0*/  BRA `(.L_x_4411) ;  /* 0x00000e2000007947 */ /* 0x000fea0003800000 */
.L_x_4409:
[----:B------:R-:W3:Y:S01]  /*30c0*/  LDG.E.U8 R4, [R4.64] ;  /* 0x0000002404047981 */ /* 0x000ee2000c1e1100 */
[----:B------:R-:W-:Y:S01]  /*30d0*/  IMAD.MOV.U32 R27, RZ, RZ, RZ ;  /* 0x000000ffff1b7224 */ /* 0x000fe200078e00ff */
[----:B---3--:R0:W3:Y:S01]  /*30e0*/  I2F.U16 R26, R4 ;  /* 0x00000004001a7306 */ /* 0x0080e20000101000 */
[----:B------:R-:W-:Y:S05]  /*30f0*/  BRA `(.L_x_4411) ;  /* 0x00000de000007947 */ /* 0x000fea0003800000 */
.L_x_4408:
        /* <DEDUP_REMOVED lines=8> */
[----:B---3--:R0:W3:Y:S01]  /*3180*/  I2F.S64 R26, R4 ;  /* 0x00000004001a7312 */ /* 0x0080e20000301400 */
[----:B------:R-:W-:Y:S05]  /*3190*/  BRA `(.L_x_4411) ;  /* 0x00000d4000007947 */ /* 0x000fea0003800000 */
.L_x_4413:
[----:B------:R-:W3:Y:S01]  /*31a0*/  LDG.E R4, [R4.64] ;  /* 0x0000002404047981 */ /* 0x000ee2000c1e1900 */
[----:B------:R-:W-:Y:S01]  /*31b0*/  IMAD.MOV.U32 R27, RZ, RZ, RZ ;  /* 0x000000ffff1b7224 */ /* 0x000fe200078e00ff */
[----:B---3--:R0:W3:Y:S01]  /*31c0*/  I2F R26, R4 ;  /* 0x00000004001a7306 */ /* 0x0080e20000201400 */
[----:B------:R-:W-:Y:S05]  /*31d0*/  BRA `(.L_x_4411) ;  /* 0x00000d0000007947 */ /* 0x000fea0003800000 */
.L_x_4412:
[----:B------:R-:W3:Y:S01]  /*31e0*/  LDG.E.U16 R4, [R4.64] ;  /* 0x0000002404047981 */ /* 0x000ee2000c1e1500 */
[----:B------:R-:W-:Y:S01]  /*31f0*/  IMAD.MOV.U32 R27, RZ, RZ, RZ ;  /* 0x000000ffff1b7224 */ /* 0x000fe200078e00ff */
[----:B---3--:R0:W3:Y:S01]  /*3200*/  I2F.S16 R26, R4 ;  /* 0x00000004001a7306 */ /* 0x0080e20000101400 */
[----:B------:R-:W-:Y:S05]  /*3210*/  BRA `(.L_x_4411) ;  /* 0x00000cc000007947 */ /* 0x000fea0003800000 */
.L_x_4407:
        /* <DEDUP_REMOVED lines=9> */
.L_x_4415:
[----:B------:R-:W3:Y:S01]  /*32b0*/  LDG.E.U16 R4, [R4.64] ;  /* 0x0000002404047981 */ /* 0x000ee2000c1e1500 */
[----:B------:R-:W-:Y:S01]  /*32c0*/  IMAD.MOV.U32 R27, RZ, RZ, RZ ;  /* 0x000000ffff1b7224 */ /* 0x000fe200078e00ff */
[----:B---3--:R-:W-:Y:S01]  /*32d0*/  HADD2.F32 R26, -RZ, R4.H0_H0 ;  /* 0x20000004ff1a7230 */ /* 0x008fe20000004100 */
[----:B------:R-:W-:Y:S05]  /*32e0*/  BRA `(.L_x_4411) ;  /* 0x00000bf000007947 */ /* 0x000fea0003800000 */
.L_x_4414:
        /* <DEDUP_REMOVED lines=8> */
.L_x_4417:
[----:B------:R-:W3:Y:S02]  /*3370*/  LDG.E R4, [R4.64] ;  /* 0x0000002404047981 */ /* 0x000ee4000c1e1900 */
[--C-:B---3--:R-:W-:Y:S02]  /*3380*/  HADD2.F32 R27, -RZ, R4.reuse.H1_H1 ;  /* 0x30000004ff1b7230 */ /* 0x108fe40000004100 */
[----:B------:R-:W-:Y:S01]  /*3390*/  HADD2.F32 R26, -RZ, R4.H0_H0 ;  /* 0x20000004ff1a7230 */ /* 0x000fe20000004100 */
[----:B------:R-:W-:Y:S05]  /*33a0*/  BRA `(.L_x_4411) ;  /* 0x00000b3000007947 */ /* 0x000fea0003800000 */
.L_x_4416:
[----:B------:R-:W3:Y:S01]  /*33b0*/  LDG.E.64 R4, [R4.64] ;  /* 0x0000002404047981 */ /* 0x000ee2000c1e1b00 */
[----:B------:R-:W-:Y:S01]  /*33c0*/  IMAD.MOV.U32 R27, RZ, RZ, RZ ;  /* 0x000000ffff1b7224 */ /* 0x000fe200078e00ff */
[----:B---3--:R-:W0:Y:S01]  /*33d0*/  F2F.F32.F64 R26, R4 ;  /* 0x00000004001a7310 */ /* 0x008e220000301000 */
[----:B------:R-:W0:-:S14]  /*33e0*/  DSETP.GEU.AND P0, PT, |R4|, c[0x2][0x0], PT ;  /* 0x008000000400762a */ /* 0x000e1c0003f0e200 */
[----:B0-----:R-:W-:Y:S01]  /*33f0*/  @!P0 FMUL R26, R26, 1.175494350822287508e-38 ;  /* 0x008000001a1a8820 */ /* 0x001fe20000400000 */
[----:B------:R-:W-:Y:S05]  /*3400*/  BRA `(.L_x_4411) ;  /* 0x00000ad000007947 */ /* 0x000fea0003800000 */
.L_x_4406:
        /* <DEDUP_REMOVED lines=13> */
.L_x_4420:
[----:B------:R-:W3:Y:S02]  /*34e0*/  LDG.E.128 R4, [R4.64] ;  /* 0x0000002404047981 */ /* 0x000ee4000c1e1d00 */
[----:B---3--:R-:W0:Y:S01]  /*34f0*/  F2F.F32.F64 R27, R6 ;  /* 0x00000006001b7310 */ /* 0x008e220000301000 */
[----:B------:R-:W0:-:S04]  /*3500*/  DSETP.GEU.AND P0, PT, |R6|, c[0x2][0x0], PT ;  /* 0x008000000600762a */ /* 0x000e080003f0e200 */
[----:B------:R-:W3:-:S03]  /*3510*/  DSETP.GEU.AND P1, PT, |R4|, c[0x2][0x0], PT ;  /* 0x008000000400762a */ /* 0x000ec60003f2e200 */
[----:B------:R-:W3:Y:S07]  /*3520*/  F2F.F32.F64 R26, R4 ;  /* 0x00000004001a7310 */ /* 0x000eee0000301000 */
[----:B0-----:R-:W-:-:S04]  /*3530*/  @!P0 FMUL R27, R27, 1.175494350822287508e-38 ;  /* 0x008000001b1b8820 */ /* 0x001fc80000400000 */
[----:B---3--:R-:W-:Y:S01]  /*3540*/  @!P1 FMUL R26, R26, 1.175494350822287508e-38 ;  /* 0x008000001a1a9820 */ /* 0x008fe20000400000 */
[----:B------:R-:W-:Y:S05]  /*3550*/  BRA `(.L_x_4411) ;  /* 0x0000098000007947 */ /* 0x000fea0003800000 */
.L_x_4419:
        /* <DEDUP_REMOVED lines=27> */
.L_x_4422:
        /* <DEDUP_REMOVED lines=14> */
.L_x_4421:
[----:B------:R-:W3:Y:S01]  /*37f0*/  LDG.E.U16 R4, [R4.64] ;  /* 0x0000002404047981 */ /* 0x000ee2000c1e1500 */
[----:B------:R-:W-:Y:S01]  /*3800*/  IMAD.MOV.U32 R27, RZ, RZ, RZ ;  /* 0x000000ffff1b7224 */ /* 0x000fe200078e00ff */
[----:B---3--:R-:W-:Y:S01]  /*3810*/  PRMT R26, RZ, 0x5410, R4 ;  /* 0x00005410ff1a7816 */ /* 0x008fe20000000004 */
[----:B------:R-:W-:Y:S05]  /*3820*/  BRA `(.L_x_4411) ;  /* 0x000006b000007947 */ /* 0x000fea0003800000 */
.L_x_4418:
        /* <DEDUP_REMOVED lines=10> */
[----:B---3--:R0:W3:Y:S01]  /*38d0*/  I2F.U16 R26, R4 ;  /* 0x00000004001a7306 */ /* 0x0080e20000101000 */
[----:B------:R-:W-:Y:S05]  /*38e0*/  BRA `(.L_x_4411) ;  /* 0x000005f000007947 */ /* 0x000fea0003800000 */
.L_x_4425:
        /* <DEDUP_REMOVED lines=20> */
.L_x_4427:
[----:B------:R-:W-:Y:S05]  /*3a30*/  BSYNC B0 ;  /* 0x0000000000007941 */ /* 0x000fea0003800000 */
.L_x_4426:
[----:B------:R-:W-:Y:S01]  /*3a40*/  IMAD.SHL.U32 R3, R3, 0x100000, RZ ;  /* 0x0010000003037824 */ /* 0x000fe200078e00ff */
[----:B------:R-:W-:-:S04]  /*3a50*/  LEA R5, R0, 0x3b800000, 0x17 ;  /* 0x3b80000000057811 */ /* 0x000fc800078eb8ff */
[----:B------:R-:W-:Y:S01]  /*3a60*/  LOP3.LUT R26, R5, R3, R26, 0xfe, !PT ;  /* 0x00000003051a7212 */ /* 0x000fe200078efe1a */
[----:B------:R-:W-:Y:S05]  /*3a70*/  BRA `(.L_x_4411) ;  /* 0x0000046000007947 */ /* 0x000fea0003800000 */
.L_x_4424:
        /* <DEDUP_REMOVED lines=20> */
.L_x_4429:
[----:B------:R-:W-:Y:S05]  /*3bc0*/  BSYNC B0 ;  /* 0x0000000000007941 */ /* 0x000fea0003800000 */
.L_x_4428:
[----:B------:R-:W-:Y:S01]  /*3bd0*/  IMAD.SHL.U32 R3, R3, 0x200000, RZ ;  /* 0x0020000003037824 */ /* 0x000fe200078e00ff */
[----:B------:R-:W-:-:S04]  /*3be0*/  LEA R5, R0, 0x37800000, 0x17 ;  /* 0x3780000000057811 */ /* 0x000fc800078eb8ff */
[----:B------:R-:W-:Y:S01]  /*3bf0*/  LOP3.LUT R26, R5, R3, R26, 0xfe, !PT ;  /* 0x00000003051a7212 */ /* 0x000fe200078efe1a */
[----:B------:R-:W-:Y:S05]  /*3c00*/  BRA `(.L_x_4411) ;  /* 0x000002d000007947 */ /* 0x000fea0003800000 */
.L_x_4423:
        /* <DEDUP_REMOVED lines=14> */
.L_x_4433:
[----:B------:R-:W-:Y:S05]  /*3cf0*/  BSYNC B0 ;  /* 0x0000000000007941 */ /* 0x000fea0003800000 */
.L_x_4432:
[----:B------:R-:W-:Y:S01]  /*3d00*/  IMAD.MOV.U32 R27, RZ, RZ, RZ ;  /* 0x000000ffff1b7224 */ /* 0x000fe200078e00ff */
[----:B------:R-:W-:Y:S05]  /*3d10*/  BRA `(.L_x_4411) ;  /* 0x000001c000007947 */ /* 0x000fea0003800000 */
.L_x_4410:
        /* <DEDUP_REMOVED lines=18> */
[----:B012--5:R-:W-:Y:S05]  /*3e40*/  CALL.ABS.NOINC R14 ;  /* 0x000000000e007343 */ /* 0x027fea0003c00000 */
[----:B------:R-:W-:Y:S01]  /*3e50*/  CS2R R26, SRZ ;  /* 0x00000000001a7805 */ /* 0x000fe2000001ff00 */
[----:B------:R-:W-:Y:S05]  /*3e60*/  BRA `(.L_x_4411) ;  /* 0x0000007000007947 */ /* 0x000fea0003800000 */
.L_x_4431:
[----:B------:R-:W3:Y:S01]  /*3e70*/  LDG.E.64 R4, [R4.64] ;  /* 0x0000002404047981 */ /* 0x000ee2000c1e1b00 */
[----:B------:R-:W-:Y:S01]  /*3e80*/  IMAD.MOV.U32 R27, RZ, RZ, RZ ;  /* 0x000000ffff1b7224 */ /* 0x000fe200078e00ff */
[----:B---3--:R0:W3:Y:S01]  /*3e90*/  I2F.U64 R26, R4 ;  /* 0x00000004001a7312 */ /* 0x0080e20000301000 */
[----:B------:R-:W-:Y:S05]  /*3ea0*/  BRA `(.L_x_4411) ;  /* 0x0000003000007947 */ /* 0x000fea0003800000 */
.L_x_4430:
[----:B------:R-:W3:Y:S01]  /*3eb0*/  LDG.E R4, [R4.64] ;  /* 0x0000002404047981 */ /* 0x000ee2000c1e1900 */
[----:B------:R-:W-:Y:S01]  /*3ec0*/  IMAD.MOV.U32 R27, RZ, RZ, RZ ;  /* 0x000000ffff1b7224 */ /* 0x000fe200078e00ff */
[----:B---3--:R0:W3:Y:S06]  /*3ed0*/  I2F.U32 R26, R4 ;  /* 0x00000004001a7306 */ /* 0x0080ec0000201000 */
.L_x_4411:
[----:B------:R-:W-:Y:S05]  /*3ee0*/  BSYNC B6 ;  /* 0x0000000000067941 */ /* 0x000fea0003800000 */
.L_x_4405:
[----:B------:R-:W-:Y:S02]  /*3ef0*/  IADD3 R35, R35, 0x80, RZ ;  /* 0x0000008023237810 */ /* 0x000fe40007ffe0ff */
.L_x_4375:
[----:B------:R-:W-:Y:S05]  /*3f00*/  BSYNC B7 ;  /* 0x0000000000077941 */ /* 0x000fea0003800000 */
.L_x_4374:
[----:B------:R-:W-:Y:S01]  /*3f10*/  ISETP.GE.AND P0, PT, R35, R34, PT ;  /* 0x000000222300720c */ /* 0x000fe20003f06270 */
[----:B------:R-:W-:Y:S01]  /*3f20*/  BSSY B7, `(.L_x_4434) ;  /* 0x00001f3000077945 */ /* 0x000fe20003800000 */
[----:B------:R-:W-:Y:S01]  /*3f30*/  IMAD.MOV.U32 R17, RZ, RZ, RZ ;  /* 0x000000ffff117224 */ /* 0x000fe200078e00ff */
[----:B------:R-:W-:Y:S01]  /*3f40*/  CS2R R28, SRZ ;  /* 0x00000000001c7805 */ /* 0x000fe2000001ff00 */
[----:B------:R-:W-:-:S09]  /*3f50*/  CS2R R30, SRZ ;  /* 0x00000000001e7805 */ /* 0x000fd2000001ff00 */
        /* <DEDUP_REMOVED lines=17> */
[----:B------:R-:W4:Y:S01]  /*4070*/  LDG.E.S8 R4, [R4.64] ;  /* 0x0000002404047981 */ /* 0x000f22000c1e1300 */
[----:B------:R-:W-:Y:S01]  /*4080*/  IMAD.MOV.U32 R29, RZ, RZ, RZ ;  /* 0x000000ffff1d7224 */ /* 0x000fe200078e00ff */
[----:B----4-:R0:W4:Y:S01]  /*4090*/  I2F.S16 R28, R4 ;  /* 0x00000004001c7306 */ /* 0x0101220000101400 */
[----:B------:R-:W-:Y:S05]  /*40a0*/  BRA `(.L_x_4442) ;  /* 0x00000e2000007947 */ /* 0x000fea0003800000 */
.L_x_4440:
[----:B------:R-:W4:Y:S01]  /*40b0*/  LDG.E.U8 R4, [R4.64] ;  /* 0x0000002404047981 */ /* 0x000f22000c1e1100 */
[----:B------:R-:W-:Y:S01]  /*40c0*/  IMAD.MOV.U32 R29, RZ, RZ, RZ ;  /* 0x000000ffff1d7224 */ /* 0x000fe200078e00ff */
[----:B----4-:R0:W4:Y:S01]  /*40d0*/  I2F.U16 R28, R4 ;  /* 0x00000004001c7306 */ /* 0x0101220000101000 */
[----:B------:R-:W-:Y:S05]  /*40e0*/  BRA `(.L_x_4442) ;  /* 0x00000de000007947 */ /* 0x000fea0003800000 */
.L_x_4439:
[----:B------:R-:W-:-:S13]  /*40f0*/  ISETP.NE.AND P0, PT, R0, 0x2, PT ;  /* 0x000000020000780c */ /* 0x000fda0003f05270 */
[----:B------:R-:W-:Y:S05]  /*4100*/  @!P0 BRA `(.L_x_4443) ;  /* 0x000000c000008947 */ /* 0x000fea0003800000 */
[----:B------:R-:W-:-:S13]  /*4110*/  ISETP.NE.AND P0, PT, R0, 0x3, PT ;  /* 0x000000030000780c */ /* 0x000fda0003f05270 */
[----:B------:R-:W-:Y:S05]  /*4120*/  @!P0 BRA `(.L_x_4444) ;  /* 0x0000006000008947 */ /* 0x000fea0003800000 */
[----:B------:R-:W-:-:S13]  /*4130*/  ISETP.NE.AND P0, PT, R0, 0x4, PT ;  /* 0x000000040000780c */ /* 0x000fda0003f05270 */
[----:B------:R-:W-:Y:S05]  /*4140*/  @P0 BRA `(.L_x_4441) ;  /* 0x00000bc000000947 */ /* 0x000fea0003800000 */
[----:B------:R-:W4:Y:S01]  /*4150*/  LDG.E.64 R4, [R4.64] ;  /* 0x0000002404047981 */ /* 0x000f22000c1e1b00 */
[----:B------:R-:W-:Y:S01]  /*4160*/  IMAD.MOV.U32 R29, RZ, RZ, RZ ;  /* 0x000000ffff1d7224 */ /* 0x000fe200078e00ff */
[----:B----4-:R0:W4:Y:S01]  /*4170*/  I2F.S64 R28, R4 ;  /* 0x00000004001c7312 */ /* 0x0101220000301400 */
[----:B------:R-:W-:Y:S05]  /*4180*/  BRA `(.L_x_4442) ;  /* 0x00000d4000007947 */ /* 0x000fea0003800000 */
.L_x_4444:
[----:B------:R-:W4:Y:S01]  /*4190*/  LDG.E R4, [R4.64] ;  /* 0x0000002404047981 */ /* 0x000f22000c1e1900 */
[----:B------:R-:W-:Y:S01]  /*41a0*/  IMAD.MOV.U32 R29, RZ, RZ, RZ ;  /* 0x000000ffff1d7224 */ /* 0x000fe200078e00ff */
[----:B----4-:R0:W4:Y:S01]  /*41b0*/  I2F R28, R4 ;  /* 0x00000004001c7306 */ /* 0x0101220000201400 */
[----:B------:R-:W-:Y:S05]  /*41c0*/  BRA `(.L_x_4442) ;  /* 0x00000d0000007947 */ /* 0x000fea0003800000 */
.L_x_4443:
[----:B------:R-:W4:Y:S01]  /*41d0*/  LDG.E.U16 R4, [R4.64] ;  /* 0x0000002404047981 */ /* 0x000f22000c1e1500 */
[----:B------:R-:W-:Y:S01]  /*41e0*/  IMAD.MOV.U32 R29, RZ, RZ, RZ ;  /* 0x000000ffff1d7224 */ /* 0x000fe200078e00ff */
[----:B----4-:R0:W4:Y:S01]  /*41f0*/  I2F.S16 R28, R4 ;  /* 0x00000004001c7306 */ /* 0x0101220000101400 */
[----:B------:R-:W-:Y:S05]  /*4200*/  BRA `(.L_x_4442) ;  /* 0x00000cc000007947 */ /* 0x000fea0003800000 */
.L_x_4438:
        /* <DEDUP_REMOVED lines=9> */
.L_x_4446:
[----:B------:R-:W4:Y:S01]  /*42a0*/  LDG.E.U16 R4, [R4.64] ;  /* 0x0000002404047981 */ /* 0x000f22000c1e1500 */
[----:B------:R-:W-:Y:S01]  /*42b0*/  IMAD.MOV.U32 R29, RZ, RZ, RZ ;  /* 0x000000ffff1d7224 */ /* 0x000fe200078e00ff */
[----:B----4-:R-:W-:Y:S01]  /*42c0*/  HADD2.F32 R28, -RZ, R4.H0_H0 ;  /* 0x20000004ff1c7230 */ /* 0x010fe20000004100 */
[----:B------:R-:W-:Y:S05]  /*42d0*/  BRA `(.L_x_4442) ;  /* 0x00000bf000007947 */ /* 0x000fea0003800000 */
.L_x_4445:
        /* <DEDUP_REMOVED lines=8> */
.L_x_4448:
[----:B------:R-:W4:Y:S02]  /*4360*/  LDG.E R4, [R4.64] ;  /* 0x0000002404047981 */ /* 0x000f24000c1e1900 */
[--C-:B----4-:R-:W-:Y:S02]  /*4370*/  HADD2.F32 R29, -RZ, R4.reuse.H1_H1 ;  /* 0x30000004ff1d7230 */ /* 0x110fe40000004100 */
[----:B------:R-:W-:Y:S01]  /*4380*/  HADD2.F32 R28, -RZ, R4.H0_H0 ;  /* 0x20000004ff1c7230 */ /* 0x000fe20000004100 */
[----:B------:R-:W-:Y:S05]  /*4390*/  BRA `(.L_x_4442) ;  /* 0x00000b3000007947 */ /* 0x000fea0003800000 */
.L_x_4447:
[----:B------:R-:W4:Y:S01]  /*43a0*/  LDG.E.64 R4, [R4.64] ;  /* 0x0000002404047981 */ /* 0x000f22000c1e1b00 */
[----:B------:R-:W-:Y:S01]  /*43b0*/  IMAD.MOV.U32 R29, RZ, RZ, RZ ;  /* 0x000000ffff1d7224 */ /* 0x000fe200078e00ff */
[----:B----4-:R-:W0:Y:S01]  /*43c0*/  F2F.F32.F64 R28, R4 ;  /* 0x00000004001c7310 */ /* 0x010e220000301000 */
[----:B------:R-:W0:-:S14]  /*43d0*/  DSETP.GEU.AND P0, PT, |R4|, c[0x2][0x0], PT ;  /* 0x008000000400762a */ /* 0x000e1c0003f0e200 */
[----:B0-----:R-:W-:Y:S01]  /*43e0*/  @!P0 FMUL R28, R28, 1.175494350822287508e-38 ;  /* 0x008000001c1c8820 */ /* 0x001fe20000400000 */
[----:B------:R-:W-:Y:S05]  /*43f0*/  BRA `(.L_x_4442) ;  /* 0x00000ad000007947 */ /* 0x000fea0003800000 */
.L_x_4437:
        /* <DEDUP_REMOVED lines=8> */
[----:B------:R-:W4:Y:S01]  /*4480*/  LDG.E.U8 R4, [R4.64] ;  /* 0x0000002404047981 */ /* 0x000f22000c1e1100 */
[----:B------:R-:W-:Y:S01]  /*4490*/  IMAD.MOV.U32 R29, RZ, RZ, RZ ;  /* 0x000000ffff1d7224 */ /* 0x000fe200078e00ff */
[----:B----4-:R-:W-:-:S04]  /*44a0*/  ISETP.NE.AND P0, PT, R4, RZ, PT ;  /* 0x000000ff0400720c */ /* 0x010fc80003f05270 */
[----:B------:R-:W-:Y:S01]  /*44b0*/  FSEL R28, RZ, 1, !P0 ;  /* 0x3f800000ff1c7808 */ /* 0x000fe20004000000 */
[----:B------:R-:W-:Y:S05]  /*44c0*/  BRA `(.L_x_4442) ;  /* 0x00000a0000007947 */ /* 0x000fea0003800000 */
.L_x_4451:
[----:B------:R-:W4:Y:S02]  /*44d0*/  LDG.E.128 R4, [R4.64] ;  /* 0x0000002404047981 */ /* 0x000f24000c1e1d00 */
[----:B----4-:R-:W0:Y:S01]  /*44e0*/  F2F.F32.F64 R29, R6 ;  /* 0x00000006001d7310 */ /* 0x010e220000301000 */
[----:B------:R-:W0:-:S04]  /*44f0*/  DSETP.GEU.AND P0, PT, |R6|, c[0x2][0x0], PT ;  /* 0x008000000600762a */ /* 0x000e080003f0e200 */
[----:B------:R-:W4:-:S03]  /*4500*/  DSETP.GEU.AND P1, PT, |R4|, c[0x2][0x0], PT ;  /* 0x008000000400762a */ /* 0x000f060003f2e200 */
[----:B------:R-:W4:Y:S07]  /*4510*/  F2F.F32.F64 R28, R4 ;  /* 0x00000004001c7310 */ /* 0x000f2e0000301000 */
[----:B0-----:R-:W-:-:S04]  /*4520*/  @!P0 FMUL R29, R29, 1.175494350822287508e-38 ;  /* 0x008000001d1d8820 */ /* 0x001fc80000400000 */
[----:B----4-:R-:W-:Y:S01]  /*4530*/  @!P1 FMUL R28, R28, 1.175494350822287508e-38 ;  /* 0x008000001c1c9820 */ /* 0x010fe20000400000 */
[----:B------:R-:W-:Y:S05]  /*4540*/  BRA `(.L_x_4442) ;  /* 0x0000098000007947 */ /* 0x000fea0003800000 */
.L_x_4450:
[----:B------:R-:W-:-:S13]  /*4550*/  ISETP.NE.AND P0, PT, R0, 0xf, PT ;  /* 0x0000000f0000780c */ /* 0x000fda0003f05270 */
[----:B------:R-:W-:Y:S05]  /*4560*/  @!P0 BRA `(.L_x_4452) ;  /* 0x0000027000008947 */ /* 0x000fea0003800000 */
[----:B------:R-:W-:-:S13]  /*4570*/  ISETP.NE.AND P0, PT, R0, 0x17, PT ;  /* 0x000000170000780c */ /* 0x000fda0003f05270 */
[----:B------:R-:W-:Y:S05]  /*4580*/  @!P0 BRA `(.L_x_4453) ;  /* 0x0000017000008947 */ /* 0x000fea0003800000 */
[----:B------:R-:W-:-:S13]  /*4590*/  ISETP.NE.AND P0, PT, R0, 0x18, PT ;  /* 0x000000180000780c */ /* 0x000fda0003f05270 */
[----:B------:R-:W-:Y:S05]  /*45a0*/  @P0 BRA `(.L_x_4441) ;  /* 0x0000076000000947 */ /* 0x000fea0003800000 */
[----:B------:R-:W4:Y:S01]  /*45b0*/  LDG.E.U8 R28, [R4.64] ;  /* 0x00000024041c7981 */ /* 0x000f22000c1e1100 */
[----:B------:R-:W-:Y:S02]  /*45c0*/  IMAD.MOV.U32 R8, RZ, RZ, -0x800000 ;  /* 0xff800000ff087424 */ /* 0x000fe400078e00ff */
[----:B------:R-:W-:Y:S02]  /*45d0*/  IMAD.MOV.U32 R29, RZ, RZ, RZ ;  /* 0x000000ffff1d7224 */ /* 0x000fe400078e00ff */
[----:B----4-:R-:W-:-:S05]  /*45e0*/  IMAD.SHL.U32 R28, R28, 0x1000000, RZ ;  /* 0x010000001c1c7824 */ /* 0x010fca00078e00ff */
        /* <DEDUP_REMOVED lines=17> */
.L_x_4453:
[----:B------:R-:W4:Y:S01]  /*4700*/  LDG.E.U8 R4, [R4.64] ;  /* 0x0000002404047981 */ /* 0x000f22000c1e1100 */
[----:B------:R-:W-:Y:S02]  /*4710*/  IMAD.MOV.U32 R29, RZ, RZ, RZ ;  /* 0x000000ffff1d7224 */ /* 0x000fe400078e00ff */
[----:B----4-:R-:W-:-:S05]  /*4720*/  IMAD.SHL.U32 R0, R4, 0x2000000, RZ ;  /* 0x0200000004007824 */ /* 0x010fca00078e00ff */
        /* <DEDUP_REMOVED lines=11> */
.L_x_4452:
[----:B------:R-:W4:Y:S01]  /*47e0*/  LDG.E.U16 R4, [R4.64] ;  /* 0x0000002404047981 */ /* 0x000f22000c1e1500 */
[----:B------:R-:W-:Y:S01]  /*47f0*/  IMAD.MOV.U32 R29, RZ, RZ, RZ ;  /* 0x000000ffff1d7224 */ /* 0x000fe200078e00ff */
[----:B----4-:R-:W-:Y:S01]  /*4800*/  PRMT R28, RZ, 0x5410, R4 ;  /* 0x00005410ff1c7816 */ /* 0x010fe20000000004 */
[----:B------:R-:W-:Y:S05]  /*4810*/  BRA `(.L_x_4442) ;  /* 0x000006b000007947 */ /* 0x000fea0003800000 */
.L_x_4449:
        /* <DEDUP_REMOVED lines=8> */
[----:B------:R-:W4:Y:S01]  /*48a0*/  LDG.E.U16 R4, [R4.64] ;  /* 0x0000002404047981 */ /* 0x000f22000c1e1500 */
[----:B------:R-:W-:Y:S01]  /*48b0*/  IMAD.MOV.U32 R29, RZ, RZ, RZ ;  /* 0x000000ffff1d7224 */ /* 0x000fe200078e00ff */
[----:B----4-:R0:W4:Y:S01]  /*48c0*/  I2F.U16 R28, R4 ;  /* 0x00000004001c7306 */ /* 0x0101220000101000 */
[----:B------:R-:W-:Y:S05]  /*48d0*/  BRA `(.L_x_4442) ;  /* 0x000005f000007947 */ /* 0x000fea0003800000 */
.L_x_4456:
[----:B------:R-:W4:Y:S01]  /*48e0*/  LDG.E.U8 R3, [R4.64] ;  /* 0x0000002404037981 */ /* 0x000f22000c1e1100 */
[----:B------:R-:W-:Y:S01]  /*48f0*/  CS2R R28, SRZ ;  /* 0x00000000001c7805 */ /* 0x000fe2000001ff00 */
[----:B----4-:R-:W-:-:S13]  /*4900*/  ISETP.NE.AND P0, PT, R3, RZ, PT ;  /* 0x000000ff0300720c */ /* 0x010fda0003f05270 */
        /* <DEDUP_REMOVED lines=17> */
.L_x_4458:
[----:B------:R-:W-:Y:S05]  /*4a20*/  BSYNC B0 ;  /* 0x0000000000007941 */ /* 0x000fea0003800000 */
.L_x_4457:
[----:B------:R-:W-:Y:S01]  /*4a30*/  IMAD.SHL.U32 R3, R3, 0x100000, RZ ;  /* 0x0010000003037824 */ /* 0x000fe200078e00ff */
[----:B------:R-:W-:-:S04]  /*4a40*/  LEA R5, R0, 0x3b800000, 0x17 ;  /* 0x3b80000000057811 */ /* 0x000fc800078eb8ff */
[----:B------:R-:W-:Y:S01]  /*4a50*/  LOP3.LUT R28, R5, R3, R28, 0xfe, !PT ;  /* 0x00000003051c7212 */ /* 0x000fe200078efe1c */
[----:B------:R-:W-:Y:S05]  /*4a60*/  BRA `(.L_x_4442) ;  /* 0x0000046000007947 */ /* 0x000fea0003800000 */
.L_x_4455:
        /* <DEDUP_REMOVED lines=20> */
.L_x_4460:
[----:B------:R-:W-:Y:S05]  /*4bb0*/  BSYNC B0 ;  /* 0x0000000000007941 */ /* 0x000fea0003800000 */
.L_x_4459:
[----:B------:R-:W-:Y:S01]  /*4bc0*/  IMAD.SHL.U32 R3, R3, 0x200000, RZ ;  /* 0x0020000003037824 */ /* 0x000fe200078e00ff */
[----:B------:R-:W-:-:S04]  /*4bd0*/  LEA R5, R0, 0x37800000, 0x17 ;  /* 0x3780000000057811 */ /* 0x000fc800078eb8ff */
[----:B------:R-:W-:Y:S01]  /*4be0*/  LOP3.LUT R28, R5, R3, R28, 0xfe, !PT ;  /* 0x00000003051c7212 */ /* 0x000fe200078efe1c */
[----:B------:R-:W-:Y:S05]  /*4bf0*/  BRA `(.L_x_4442) ;  /* 0x000002d000007947 */ /* 0x000fea0003800000 */
.L_x_4454:
[----:B------:R-:W-:-:S13]  /*4c00*/  ISETP.NE.AND P0, PT, R0, 0x1c, PT ;  /* 0x0000001c0000780c */ /* 0x000fda0003f05270 */
[----:B------:R-:W-:Y:S05]  /*4c10*/  @!P0 BRA `(.L_x_4461) ;  /* 0x0000028000008947 */ /* 0x000fea0003800000 */
[----:B------:R-:W-:-:S13]  /*4c20*/  ISETP.NE.AND P0, PT, R0, 0x1d, PT ;  /* 0x0000001d0000780c */ /* 0x000fda0003f05270 */
[----:B------:R-:W-:Y:S05]  /*4c30*/  @!P0 BRA `(.L_x_4462) ;  /* 0x0000022000008947 */ /* 0x000fea0003800000 */
[----:B------:R-:W-:-:S13]  /*4c40*/  ISETP.NE.AND P0, PT, R0, 0x2c, PT ;  /* 0x0000002c0000780c */ /* 0x000fda0003f05270 */
[----:B------:R-:W-:Y:S05]  /*4c50*/  @P0 BRA `(.L_x_4441) ;  /* 0x000000b000000947 */ /* 0x000fea0003800000 */
[----:B------:R-:W4:Y:S01]  /*4c60*/  LDG.E.U8 R4, [R4.64] ;  /* 0x0000002404047981 */ /* 0x000f22000c1e1100 */
[----:B------:R-:W-:Y:S01]  /*4c70*/  BSSY B0, `(.L_x_4463) ;  /* 0x0000007000007945 */ /* 0x000fe20003800000 */
[----:B------:R-:W-:Y:S01]  /*4c80*/  IMAD.MOV.U32 R28, RZ, RZ, 0x400000 ;  /* 0x00400000ff1c7424 */ /* 0x000fe200078e00ff */
[----:B----4-:R-:W-:-:S13]  /*4c90*/  ISETP.NE.AND P0, PT, R4, RZ, PT ;  /* 0x000000ff0400720c */ /* 0x010fda0003f05270 */
[----:B------:R-:W-:Y:S05]  /*4ca0*/  @!P0 BRA `(.L_x_4464) ;  /* 0x0000003000008947 */ /* 0x000fea0003800000 */
[----:B------:R-:W-:-:S13]  /*4cb0*/  ISETP.NE.AND P0, PT, R4, 0xff, PT ;  /* 0x000000ff0400780c */ /* 0x000fda0003f05270 */
[----:B------:R-:W-:Y:S02]  /*4cc0*/  @!P0 IMAD.MOV.U32 R28, RZ, RZ, 0x7f800001 ;  /* 0x7f800001ff1c8424 */ /* 0x000fe400078e00ff */
[----:B------:R-:W-:Y:S02]  /*4cd0*/  @P0 IMAD.SHL.U32 R28, R4, 0x800000, RZ ;  /* 0x00800000041c0824 */ /* 0x000fe400078e00ff */
.L_x_4464:
[----:B------:R-:W-:Y:S05]  /*4ce0*/  BSYNC B0 ;  /* 0x0000000000007941 */ /* 0x000fea0003800000 */
.L_x_4463:
[----:B------:R-:W-:Y:S01]  /*4cf0*/  IMAD.MOV.U32 R29, RZ, RZ, RZ ;  /* 0x000000ffff1d7224 */ /* 0x000fe200078e00ff */
[----:B------:R-:W-:Y:S05]  /*4d00*/  BRA `(.L_x_4442) ;  /* 0x000001c000007947 */ /* 0x000fea0003800000 */
.L_x_4441:
        /* <DEDUP_REMOVED lines=18> */
[----:B0123-5:R-:W-:Y:S05]  /*4e30*/  CALL.ABS.NOINC R14 ;  /* 0x000000000e007343 */ /* 0x02ffea0003c00000 */
[----:B------:R-:W-:Y:S01]  /*4e40*/  CS2R R28, SRZ ;  /* 0x00000000001c7805 */ /* 0x000fe2000001ff00 */
[----:B------:R-:W-:Y:S05]  /*4e50*/  BRA `(.L_x_4442) ;  /* 0x0000007000007947 */ /* 0x000fea0003800000 */
.L_x_4462:
[----:B------:R-:W4:Y:S01]  /*4e60*/  LDG.E.64 R4, [R4.64] ;  /* 0x0000002404047981 */ /* 0x000f22000c1e1b00 */
[----:B------:R-:W-:Y:S01]  /*4e70*/  IMAD.MOV.U32 R29, RZ, RZ, RZ ;  /* 0x000000ffff1d7224 */ /* 0x000fe200078e00ff */
[----:B----4-:R0:W4:Y:S01]  /*4e80*/  I2F.U64 R28, R4 ;  /* 0x00000004001c7312 */ /* 0x0101220000301000 */
[----:B------:R-:W-:Y:S05]  /*4e90*/  BRA `(.L_x_4442) ;  /* 0x0000003000007947 */ /* 0x000fea0003800000 */
.L_x_4461:
[----:B------:R-:W4:Y:S01]  /*4ea0*/  LDG.E R4, [R4.64] ;  /* 0x0000002404047981 */ /* 0x000f22000c1e1900 */
[----:B------:R-:W-:Y:S01]  /*4eb0*/  IMAD.MOV.U32 R29, RZ, RZ, RZ ;  /* 0x000000ffff1d7224 */ /* 0x000fe200078e00ff */
[----:B----4-:R0:W4:Y:S06]  /*4ec0*/  I2F.U32 R28, R4 ;  /* 0x00000004001c7306 */ /* 0x01012c0000201000 */
.L_x_4442:
[----:B------:R-:W-:Y:S05]  /*4ed0*/  BSYNC B6 ;  /* 0x0000000000067941 */ /* 0x000fea0003800000 */
.L_x_4436:
        /* <DEDUP_REMOVED lines=15> */
[----:B----4-:R-:W4:Y:S01]  /*4fd0*/  LDG.E.S8 R4, [R4.64] ;  /* 0x0000002404047981 */ /* 0x010f22000c1e1300 */
[----:B------:R-:W-:Y:S01]  /*4fe0*/  IMAD.MOV.U32 R31, RZ, RZ, RZ ;  /* 0x000000ffff1f7224 */ /* 0x000fe200078e00ff */
[----:B----4-:R0:W4:Y:S01]  /*4ff0*/  I2F.S16 R30, R4 ;  /* 0x00000004001e7306 */ /* 0x0101220000101400 */
[----:B------:R-:W-:Y:S05]  /*5000*/  BRA `(.L_x_4471) ;  /* 0x00000e2000007947 */ /* 0x000fea0003800000 */
.L_x_4469:
[----:B----4-:R-:W4:Y:S01]  /*5010*/  LDG.E.U8 R4, [R4.64] ;  /* 0x0000002404047981 */ /* 0x010f22000c1e1100 */
[----:B------:R-:W-:Y:S01]  /*5020*/  IMAD.MOV.U32 R31, RZ, RZ, RZ ;  /* 0x000000ffff1f7224 */ /* 0x000fe200078e00ff */
[----:B----4-:R0:W4:Y:S01]  /*5030*/  I2F.U16 R30, R4 ;  /* 0x00000004001e7306 */ /* 0x0101220000101000 */
[----:B------:R-:W-:Y:S05]  /*5040*/  BRA `(.L_x_4471) ;  /* 0x00000de000007947 */ /* 0x000fea0003800000 */
.L_x_4468:
[----:B------:R-:W-:-:S13]  /*5050*/  ISETP.NE.AND P0, PT, R0, 0x2, PT ;  /* 0x000000020000780c */ /* 0x000fda0003f05270 */
[----:B------:R-:W-:Y:S05]  /*5060*/  @!P0 BRA `(.L_x_4472) ;  /* 0x000000c000008947 */ /* 0x000fea0003800000 */
[----:B------:R-:W-:-:S13]  /*5070*/  ISETP.NE.AND P0, PT, R0, 0x3, PT ;  /* 0x000000030000780c */ /* 0x000fda0003f05270 */
[----:B------:R-:W-:Y:S05]  /*5080*/  @!P0 BRA `(.L_x_4473) ;  /* 0x0000006000008947 */ /* 0x000fea0003800000 */
[----:B------:R-:W-:-:S13]  /*5090*/  ISETP.NE.AND P0, PT, R0, 0x4, PT ;  /* 0x000000040000780c */ /* 0x000fda0003f05270 */
[----:B------:R-:W-:Y:S05]  /*50a0*/  @P0 BRA `(.L_x_4470) ;  /* 0x00000bc000000947 */ /* 0x000fea0003800000 */
[----:B----4-:R-:W4:Y:S01]  /*50b0*/  LDG.E.64 R4, [R4.64] ;  /* 0x0000002404047981 */ /* 0x010f22000c1e1b00 */
[----:B------:R-:W-:Y:S01]  /*50c0*/  IMAD.MOV.U32 R31, RZ, RZ, RZ ;  /* 0x000000ffff1f7224 */ /* 0x000fe200078e00ff */
[----:B----4-:R0:W4:Y:S01]  /*50d0*/  I2F.S64 R30, R4 ;  /* 0x00000004001e7312 */ /* 0x0101220000301400 */
[----:B------:R-:W-:Y:S05]  /*50e0*/  BRA `(.L_x_4471) ;  /* 0x00000d4000007947 */ /* 0x000fea0003800000 */
.L_x_4473:
[----:B----4-:R-:W4:Y:S01]  /*50f0*/  LDG.E R4, [R4.64] ;  /* 0x0000002404047981 */ /* 0x010f22000c1e1900 */
[----:B------:R-:W-:Y:S01]  /*5100*/  IMAD.MOV.U32 R31, RZ, RZ, RZ ;  /* 0x000000ffff1f7224 */ /* 0x000fe200078e00ff */
[----:B----4-:R0:W4:Y:S01]  /*5110*/  I2F R30, R4 ;  /* 0x00000004001e7306 */ /* 0x0101220000201400 */
[----:B------:R-:W-:Y:S05]  /*5120*/  BRA `(.L_x_4471) ;  /* 0x00000d0000007947 */ /* 0x000fea0003800000 */
.L_x_4472:
[----:B----4-:R-:W4:Y:S01]  /*5130*/  LDG.E.U16 R4, [R4.64] ;  /* 0x0000002404047981 */ /* 0x010f22000c1e1500 */
[----:B------:R-:W-:Y:S01]  /*5140*/  IMAD.MOV.U32 R31, RZ, RZ, RZ ;  /* 0x000000ffff1f7224 */ /* 0x000fe200078e00ff */
[----:B----4-:R0:W4:Y:S01]  /*5150*/  I2F.S16 R30, R4 ;  /* 0x00000004001e7306 */ /* 0x0101220000101400 */
[----:B------:R-:W-:Y:S05]  /*5160*/  BRA `(.L_x_4471) ;  /* 0x00000cc000007947 */ /* 0x000fea0003800000 */
.L_x_4467:
        /* <DEDUP_REMOVED lines=9> */
.L_x_4475:
[----:B----4-:R-:W4:Y:S01]  /*5200*/  LDG.E.U16 R4, [R4.64] ;  /* 0x0000002404047981 */ /* 0x010f22000c1e1500 */
[----:B------:R-:W-:Y:S01]  /*5210*/  IMAD.MOV.U32 R31, RZ, RZ, RZ ;  /* 0x000000ffff1f7224 */ /* 0x000fe200078e00ff */
[----:B----4-:R-:W-:Y:S01]  /*5220*/  HADD2.F32 R30, -RZ, R4.H0_H0 ;  /* 0x20000004ff1e7230 */ /* 0x010fe20000004100 */
[----:B------:R-:W-:Y:S05]  /*5230*/  BRA `(.L_x_4471) ;  /* 0x00000bf000007947 */ /* 0x000fea0003800000 */
.L_x_4474:
        /* <DEDUP_REMOVED lines=8> */
.L_x_4477:
[----:B----4-:R-:W4:Y:S02]  /*52c0*/  LDG.E R4, [R4.64] ;  /* 0x0000002404047981 */ /* 0x010f24000c1e1900 */
[--C-:B----4-:R-:W-:Y:S02]  /*52d0*/  HADD2.F32 R31, -RZ, R4.reuse.H1_H1 ;  /* 0x30000004ff1f7230 */ /* 0x110fe40000004100 */
[----:B------:R-:W-:Y:S01]  /*52e0*/  HADD2.F32 R30, -RZ, R4.H0_H0 ;  /* 0x20000004ff1e7230 */ /* 0x000fe20000004100 */
[----:B------:R-:W-:Y:S05]  /*52f0*/  BRA `(.L_x_4471) ;  /* 0x00000b3000007947 */ /* 0x000fea0003800000 */
.L_x_4476:
[----:B----4-:R-:W4:Y:S01]  /*5300*/  LDG.E.64 R4, [R4.64] ;  /* 0x0000002404047981 */ /* 0x010f22000c1e1b00 */
[----:B------:R-:W-:Y:S01]  /*5310*/  IMAD.MOV.U32 R31, RZ, RZ, RZ ;  /* 0x000000ffff1f7224 */ /* 0x000fe200078e00ff */
[----:B----4-:R-:W0:Y:S01]  /*5320*/  F2F.F32.F64 R30, R4 ;  /* 0x00000004001e7310 */ /* 0x010e220000301000 */
[----:B------:R-:W0:-:S14]  /*5330*/  DSETP.GEU.AND P0, PT, |R4|, c[0x2][0x0], PT ;  /* 0x008000000400762a */ /* 0x000e1c0003f0e200 */
[----:B0-----:R-:W-:Y:S01]  /*5340*/  @!P0 FMUL R30, R30, 1.175494350822287508e-38 ;  /* 0x008000001e1e8820 */ /* 0x001fe20000400000 */
[----:B------:R-:W-:Y:S05]  /*5350*/  BRA `(.L_x_4471) ;  /* 0x00000ad000007947 */ /* 0x000fea0003800000 */
.L_x_4466:
        /* <DEDUP_REMOVED lines=8> */
[----:B----4-:R-:W4:Y:S01]  /*53e0*/  LDG.E.U8 R4, [R4.64] ;  /* 0x0000002404047981 */ /* 0x010f22000c1e1100 */
[----:B------:R-:W-:Y:S01]  /*53f0*/  IMAD.MOV.U32 R31, RZ, RZ, RZ ;  /* 0x000000ffff1f7224 */ /* 0x000fe200078e00ff */
[----:B----4-:R-:W-:-:S04]  /*5400*/  ISETP.NE.AND P0, PT, R4, RZ, PT ;  /* 0x000000ff0400720c */ /* 0x010fc80003f05270 */
[----:B------:R-:W-:Y:S01]  /*5410*/  FSEL R30, RZ, 1, !P0 ;  /* 0x3f800000ff1e7808 */ /* 0x000fe20004000000 */
[----:B------:R-:W-:Y:S05]  /*5420*/  BRA `(.L_x_4471) ;  /* 0x00000a0000007947 */ /* 0x000fea0003800000 */
.L_x_4480:
[----:B----4-:R-:W4:Y:S02]  /*5430*/  LDG.E.128 R4, [R4.64] ;  /* 0x0000002404047981 */ /* 0x010f24000c1e1d00 */
[----:B----4-:R-:W0:Y:S01]  /*5440*/  F2F.F32.F64 R31, R6 ;  /* 0x00000006001f7310 */ /* 0x010e220000301000 */
[----:B------:R-:W0:-:S04]  /*5450*/  DSETP.GEU.AND P0, PT, |R6|, c[0x2][0x0], PT ;  /* 0x008000000600762a */ /* 0x000e080003f0e200 */
[----:B------:R-:W4:-:S03]  /*5460*/  DSETP.GEU.AND P1, PT, |R4|, c[0x2][0x0], PT ;  /* 0x008000000400762a */ /* 0x000f060003f2e200 */
[----:B------:R-:W4:Y:S07]  /*5470*/  F2F.F32.F64 R30, R4 ;  /* 0x00000004001e7310 */ /* 0x000f2e0000301000 */
[----:B0-----:R-:W-:-:S04]  /*5480*/  @!P0 FMUL R31, R31, 1.175494350822287508e-38 ;  /* 0x008000001f1f8820 */ /* 0x001fc80000400000 */
[----:B----4-:R-:W-:Y:S01]  /*5490*/  @!P1 FMUL R30, R30, 1.175494350822287508e-38 ;  /* 0x008000001e1e9820 */ /* 0x010fe20000400000 */
[----:B------:R-:W-:Y:S05]  /*54a0*/  BRA `(.L_x_4471) ;  /* 0x0000098000007947 */ /* 0x000fea0003800000 */
.L_x_4479:
[----:B------:R-:W-:-:S13]  /*54b0*/  ISETP.NE.AND P0, PT, R0, 0xf, PT ;  /* 0x0000000f0000780c */ /* 0x000fda0003f05270 */
[----:B------:R-:W-:Y:S05]  /*54c0*/  @!P0 BRA `(.L_x_4481) ;  /* 0x0000027000008947 */ /* 0x000fea0003800000 */
[----:B------:R-:W-:-:S13]  /*54d0*/  ISETP.NE.AND P0, PT, R0, 0x17, PT ;  /* 0x000000170000780c */ /* 0x000fda0003f05270 */
[----:B------:R-:W-:Y:S05]  /*54e0*/  @!P0 BRA `(.L_x_4482) ;  /* 0x0000017000008947 */ /* 0x000fea0003800000 */
[----:B------:R-:W-:-:S13]  /*54f0*/  ISETP.NE.AND P0, PT, R0, 0x18, PT ;  /* 0x000000180000780c */ /* 0x000fda0003f05270 */
[----:B------:R-:W-:Y:S05]  /*5500*/  @P0 BRA `(.L_x_4470) ;  /* 0x0000076000000947 */ /* 0x000fea0003800000 */
[----:B----4-:R-:W4:Y:S01]  /*5510*/  LDG.E.U8 R30, [R4.64] ;  /* 0x00000024041e7981 */ /* 0x010f22000c1e1100 */
        /* <DEDUP_REMOVED lines=20> */
.L_x_4482:
[----:B----4-:R-:W4:Y:S01]  /*5660*/  LDG.E.U8 R4, [R4.64] ;  /* 0x0000002404047981 */ /* 0x010f22000c1e1100 */
        /* <DEDUP_REMOVED lines=13> */
.L_x_4481:
[----:B----4-:R-:W4:Y:S01]  /*5740*/  LDG.E.U16 R4, [R4.64] ;  /* 0x0000002404047981 */ /* 0x010f22000c1e1500 */
[----:B------:R-:W-:Y:S01]  /*5750*/  IMAD.MOV.U32 R31, RZ, RZ, RZ ;  /* 0x000000ffff1f7224 */ /* 0x000fe200078e00ff */
[----:B----4-:R-:W-:Y:S01]  /*5760*/  PRMT R30, RZ, 0x5410, R4 ;  /* 0x00005410ff1e7816 */ /* 0x010fe20000000004 */
[----:B------:R-:W-:Y:S05]  /*5770*/  BRA `(.L_x_4471) ;  /* 0x000006b000007947 */ /* 0x000fea0003800000 */
.L_x_4478:
        /* <DEDUP_REMOVED lines=8> */
[----:B----4-:R-:W4:Y:S01]  /*5800*/  LDG.E.U16 R4, [R4.64] ;  /* 0x0000002404047981 */ /* 0x010f22000c1e1500 */
[----:B------:R-:W-:Y:S01]  /*5810*/  IMAD.MOV.U32 R31, RZ, RZ, RZ ;  /* 0x000000ffff1f7224 */ /* 0x000fe200078e00ff */
[----:B----4-:R0:W4:Y:S01]  /*5820*/  I2F.U16 R30, R4 ;  /* 0x00000004001e7306 */ /* 0x0101220000101000 */
[----:B------:R-:W-:Y:S05]  /*5830*/  BRA `(.L_x_4471) ;  /* 0x000005f000007947 */ /* 0x000fea0003800000 */
.L_x_4485:
[----:B----4-:R-:W4:Y:S01]  /*5840*/  LDG.E.U8 R3, [R4.64] ;  /* 0x0000002404037981 */ /* 0x010f22000c1e1100 */
        /* <DEDUP_REMOVED lines=19> */
.L_x_4487:
[----:B------:R-:W-:Y:S05]  /*5980*/  BSYNC B0 ;  /* 0x0000000000007941 */ /* 0x000fea0003800000 */
.L_x_4486:
[----:B------:R-:W-:Y:S01]  /*5990*/  IMAD.SHL.U32 R3, R3, 0x100000, RZ ;  /* 0x0010000003037824 */ /* 0x000fe200078e00ff */
[----:B------:R-:W-:-:S04]  /*59a0*/  LEA R5, R0, 0x3b800000, 0x17 ;  /* 0x3b80000000057811 */ /* 0x000fc800078eb8ff */
[----:B------:R-:W-:Y:S01]  /*59b0*/  LOP3.LUT R30, R5, R3, R30, 0xfe, !PT ;  /* 0x00000003051e7212 */ /* 0x000fe200078efe1e */
[----:B------:R-:W-:Y:S05]  /*59c0*/  BRA `(.L_x_4471) ;  /* 0x0000046000007947 */ /* 0x000fea0003800000 */
.L_x_4484:
        /* <DEDUP_REMOVED lines=20> */
.L_x_4489:
[----:B------:R-:W-:Y:S05]  /*5b10*/  BSYNC B0 ;  /* 0x0000000000007941 */ /* 0x000fea0003800000 */
.L_x_4488:
[----:B------:R-:W-:Y:S01]  /*5b20*/  IMAD.SHL.U32 R3, R3, 0x200000, RZ ;  /* 0x0020000003037824 */ /* 0x000fe200078e00ff */
[----:B------:R-:W-:-:S04]  /*5b30*/  LEA R5, R0, 0x37800000, 0x17 ;  /* 0x3780000000057811 */ /* 0x000fc800078eb8ff */
[----:B------:R-:W-:Y:S01]  /*5b40*/  LOP3.LUT R30, R5, R3, R30, 0xfe, !PT ;  /* 0x00000003051e7212 */ /* 0x000fe200078efe1e */
[----:B------:R-:W-:Y:S05]  /*5b50*/  BRA `(.L_x_4471) ;  /* 0x000002d000007947 */ /* 0x000fea0003800000 */
.L_x_4483:
[----:B------:R-:W-:-:S13]  /*5b60*/  ISETP.NE.AND P0, PT, R0, 0x1c, PT ;  /* 0x0000001c0000780c */ /* 0x000fda0003f05270 */
[----:B------:R-:W-:Y:S05]  /*5b70*/  @!P0 BRA `(.L_x_4490) ;  /* 0x0000028000008947 */ /* 0x000fea0003800000 */
[----:B------:R-:W-:-:S13]  /*5b80*/  ISETP.NE.AND P0, PT, R0, 0x1d, PT ;  /* 0x0000001d0000780c */ /* 0x000fda0003f05270 */
[----:B------:R-:W-:Y:S05]  /*5b90*/  @!P0 BRA `(.L_x_4491) ;  /* 0x0000022000008947 */ /* 0x000fea0003800000 */
[----:B------:R-:W-:-:S13]  /*5ba0*/  ISETP.NE.AND P0, PT, R0, 0x2c, PT ;  /* 0x0000002c0000780c */ /* 0x000fda0003f05270 */
[----:B------:R-:W-:Y:S05]  /*5bb0*/  @P0 BRA `(.L_x_4470) ;  /* 0x000000b000000947 */ /* 0x000fea0003800000 */
[----:B----4-:R-:W4:Y:S01]  /*5bc0*/  LDG.E.U8 R4, [R4.64] ;  /* 0x0000002404047981 */ /* 0x010f22000c1e1100 */
[----:B------:R-:W-:Y:S01]  /*5bd0*/  BSSY B0, `(.L_x_4492) ;  /* 0x0000007000007945 */ /* 0x000fe20003800000 */
[----:B------:R-:W-:Y:S01]  /*5be0*/  IMAD.MOV.U32 R30, RZ, RZ, 0x400000 ;  /* 0x00400000ff1e7424 */ /* 0x000fe200078e00ff */
[----:B----4-:R-:W-:-:S13]  /*5bf0*/  ISETP.NE.AND P0, PT, R4, RZ, PT ;  /* 0x000000ff0400720c */ /* 0x010fda0003f05270 */
[----:B------:R-:W-:Y:S05]  /*5c00*/  @!P0 BRA `(.L_x_4493) ;  /* 0x0000003000008947 */ /* 0x000fea0003800000 */
[----:B------:R-:W-:-:S13]  /*5c10*/  ISETP.NE.AND P0, PT, R4, 0xff, PT ;  /* 0x000000ff0400780c */ /* 0x000fda0003f05270 */
[----:B------:R-:W-:Y:S02]  /*5c20*/  @!P0 IMAD.MOV.U32 R30, RZ, RZ, 0x7f800001 ;  /* 0x7f800001ff1e8424 */ /* 0x000fe400078e00ff */
[----:B------:R-:W-:Y:S02]  /*5c30*/  @P0 IMAD.SHL.U32 R30, R4, 0x800000, RZ ;  /* 0x00800000041e0824 */ /* 0x000fe400078e00ff */
.L_x_4493:
[----:B------:R-:W-:Y:S05]  /*5c40*/  BSYNC B0 ;  /* 0x0000000000007941 */ /* 0x000fea0003800000 */
.L_x_4492:
[----:B------:R-:W-:Y:S01]  /*5c50*/  IMAD.MOV.U32 R31, RZ, RZ, RZ ;  /* 0x000000ffff1f7224 */ /* 0x000fe200078e00ff */
[----:B------:R-:W-:Y:S05]  /*5c60*/  BRA `(.L_x_4471) ;  /* 0x000001c000007947 */ /* 0x000fea0003800000 */
.L_x_4470:
        /* <DEDUP_REMOVED lines=18> */
[----:B012345:R-:W-:Y:S05]  /*5d90*/  CALL.ABS.NOINC R14 ;  /* 0x000000000e007343 */ /* 0x03ffea0003c00000 */
[----:B------:R-:W-:Y:S01]  /*5da0*/  CS2R R30, SRZ ;  /* 0x00000000001e7805 */ /* 0x000fe2000001ff00 */
[----:B------:R-:W-:Y:S05]  /*5db0*/  BRA `(.L_x_4471) ;  /* 0x0000007000007947 */ /* 0x000fea0003800000 */
.L_x_4491:
[----:B----4-:R-:W4:Y:S01]  /*5dc0*/  LDG.E.64 R4, [R4.64] ;  /* 0x0000002404047981 */ /* 0x010f22000c1e1b00 */
[----:B------:R-:W-:Y:S01]  /*5dd0*/  IMAD.MOV.U32 R31, RZ, RZ, RZ ;  /* 0x000000ffff1f7224 */ /* 0x000fe200078e00ff */
[----:B----4-:R0:W4:Y:S01]  /*5de0*/  I2F.U64 R30, R4 ;  /* 0x00000004001e7312 */ /* 0x0101220000301000 */
[----:B------:R-:W-:Y:S05]  /*5df0*/  BRA `(.L_x_4471) ;  /* 0x0000003000007947 */ /* 0x000fea0003800000 */
.L_x_4490:
[----:B----4-:R-:W4:Y:S01]  /*5e00*/  LDG.E R4, [R4.64] ;  /* 0x0000002404047981 */ /* 0x010f22000c1e1900 */
[----:B------:R-:W-:Y:S01]  /*5e10*/  IMAD.MOV.U32 R31, RZ, RZ, RZ ;  /* 0x000000ffff1f7224 */ /* 0x000fe200078e00ff */
[----:B----4-:R0:W4:Y:S06]  /*5e20*/  I2F.U32 R30, R4 ;  /* 0x00000004001e7306 */ /* 0x01012c0000201000 */
.L_x_4471:
[----:B------:R-:W-:Y:S05]  /*5e30*/  BSYNC B6 ;  /* 0x0000000000067941 */ /* 0x000fea0003800000 */
.L_x_4465:
[----:B------:R-:W-:Y:S02]  /*5e40*/  IADD3 R35, R35, 0x80, RZ ;  /* 0x0000008023237810 */ /* 0x000fe40007ffe0ff */
.L_x_4435:
[----:B------:R-:W-:Y:S05]  /*5e50*/  BSYNC B7 ;  /* 0x0000000000077941 */ /* 0x000fea0003800000 */
.L_x_4434:
        /* <DEDUP_REMOVED lines=25> */
.L_x_4500:
[----:B----4-:R-:W4:Y:S01]  /*5ff0*/  LDG.E.U8 R4, [R4.64] ;  /* 0x0000002404047981 */ /* 0x010f22000c1e1100 */
[----:B------:R-:W-:Y:S01]  /*6000*/  IMAD.MOV.U32 R17, RZ, RZ, RZ ;  /* 0x000000ffff117224 */ /* 0x000fe200078e00ff */
[----:B----4-:R0:W4:Y:S01]  /*6010*/  I2F.U16 R16, R4 ;  /* 0x0000000400107306 */ /* 0x0101220000101000 */
[----:B------:R-:W-:Y:S05]  /*6020*/  BRA `(.L_x_4502) ;  /* 0x00000de000007947 */ /* 0x000fea0003800000 */
.L_x_4499:
        /* <DEDUP_REMOVED lines=10> */
.L_x_4504:
[----:B----4-:R-:W4:Y:S01]  /*60d0*/  LDG.E R4, [R4.64] ;  /* 0x0000002404047981 */ /* 0x010f22000c1e1900 */
[----:B------:R-:W-:Y:S01]  /*60e0*/  IMAD.MOV.U32 R17, RZ, RZ, RZ ;  /* 0x000000ffff117224 */ /* 0x000fe200078e00ff */
[----:B----4-:R0:W4:Y:S01]  /*60f0*/  I2F R16, R4 ;  /* 0x0000000400107306 */ /* 0x0101220000201400 */
[----:B------:R-:W-:Y:S05]  /*6100*/  BRA `(.L_x_4502) ;  /* 0x00000d0000007947 */ /* 0x000fea0003800000 */
.L_x_4503:
[----:B----4-:R-:W4:Y:S01]  /*6110*/  LDG.E.U16 R4, [R4.64] ;  /* 0x0000002404047981 */ /* 0x010f22000c1e1500 */
[----:B------:R-:W-:Y:S01]  /*6120*/  IMAD.MOV.U32 R17, RZ, RZ, RZ ;  /* 0x000000ffff117224 */ /* 0x000fe200078e00ff */
[----:B----4-:R0:W4:Y:S01]  /*6130*/  I2F.S16 R16, R4 ;  /* 0x0000000400107306 */ /* 0x0101220000101400 */
[----:B------:R-:W-:Y:S05]  /*6140*/  BRA `(.L_x_4502) ;  /* 0x00000cc000007947 */ /* 0x000fea0003800000 */
.L_x_4498:
        /* <DEDUP_REMOVED lines=9> */
.L_x_4506:
[----:B----4-:R-:W4:Y:S01]  /*61e0*/  LDG.E.U16 R4, [R4.64] ;  /* 0x0000002404047981 */ /* 0x010f22000c1e1500 */
[----:B------:R-:W-:Y:S01]  /*61f0*/  IMAD.MOV.U32 R17, RZ, RZ, RZ ;  /* 0x000000ffff117224 */ /* 0x000fe200078e00ff */
[----:B----4-:R-:W-:Y:S01]  /*6200*/  HADD2.F32 R16, -RZ, R4.H0_H0 ;  /* 0x20000004ff107230 */ /* 0x010fe20000004100 */
[----:B------:R-:W-:Y:S05]  /*6210*/  BRA `(.L_x_4502) ;  /* 0x00000bf000007947 */ /* 0x000fea0003800000 */
.L_x_4505:
        /* <DEDUP_REMOVED lines=8> */
.L_x_4508:
[----:B----4-:R-:W4:Y:S02]  /*62a0*/  LDG.E R4, [R4.64] ;  /* 0x0000002404047981 */ /* 0x010f24000c1e1900 */
[--C-:B----4-:R-:W-:Y:S02]  /*62b0*/  HADD2.F32 R17, -RZ, R4.reuse.H1_H1 ;  /* 0x30000004ff117230 */ /* 0x110fe40000004100 */
[----:B------:R-:W-:Y:S01]  /*62c0*/  HADD2.F32 R16, -RZ, R4.H0_H0 ;  /* 0x20000004ff107230 */ /* 0x000fe20000004100 */
[----:B------:R-:W-:Y:S05]  /*62d0*/  BRA `(.L_x_4502) ;  /* 0x00000b3000007947 */ /* 0x000fea0003800000 */
.L_x_4507:
[----:B----4-:R-:W4:Y:S01]  /*62e0*/  LDG.E.64 R4, [R4.64] ;  /* 0x0000002404047981 */ /* 0x010f22000c1e1b00 */
[----:B------:R-:W-:Y:S01]  /*62f0*/  IMAD.MOV.U32 R17, RZ, RZ, RZ ;  /* 0x000000ffff117224 */ /* 0x000fe200078e00ff */
[----:B----4-:R-:W0:Y:S01]  /*6300*/  F2F.F32.F64 R16, R4 ;  /* 0x0000000400107310 */ /* 0x010e220000301000 */
[----:B------:R-:W0:-:S14]  /*6310*/  DSETP.GEU.AND P0, PT, |R4|, c[0x2][0x0], PT ;  /* 0x008000000400762a */ /* 0x000e1c0003f0e200 */
[----:B0-----:R-:W-:Y:S01]  /*6320*/  @!P0 FMUL R16, R16, 1.175494350822287508e-38 ;  /* 0x0080000010108820 */ /* 0x001fe20000400000 */
[----:B------:R-:W-:Y:S05]  /*6330*/  BRA `(.L_x_4502) ;  /* 0x00000ad000007947 */ /* 0x000fea0003800000 */
.L_x_4497:
        /* <DEDUP_REMOVED lines=13> */
.L_x_4511:
        /* <DEDUP_REMOVED lines=8> */
.L_x_4510:
        /* <DEDUP_REMOVED lines=27> */
.L_x_4513:
        /* <DEDUP_REMOVED lines=14> */
.L_x_4512:
[----:B----4-:R-:W4:Y:S01]  /*6720*/  LDG.E.U16 R4, [R4.64] ;  /* 0x0000002404047981 */ /* 0x010f22000c1e1500 */
[----:B------:R-:W-:Y:S01]  /*6730*/  IMAD.MOV.U32 R17, RZ, RZ, RZ ;  /* 0x000000ffff117224 */ /* 0x000fe200078e00ff */
[----:B----4-:R-:W-:Y:S01]  /*6740*/  PRMT R16, RZ, 0x5410, R4 ;  /* 0x00005410ff107816 */ /* 0x010fe20000000004 */
[----:B------:R-:W-:Y:S05]  /*6750*/  BRA `(.L_x_4502) ;  /* 0x000006b000007947 */ /* 0x000fea0003800000 */
.L_x_4509:
        /* <DEDUP_REMOVED lines=12> */
.L_x_4516:
        /* <DEDUP_REMOVED lines=20> */
.L_x_4518:
[----:B------:R-:W-:Y:S05]  /*6960*/  BSYNC B0 ;  /* 0x0000000000007941 */ /* 0x000fea0003800000 */
.L_x_4517:
[----:B------:R-:W-:Y:S01]  /*6970*/  IMAD.SHL.U32 R3, R3, 0x100000, RZ ;  /* 0x0010000003037824 */ /* 0x000fe200078e00ff */
[----:B------:R-:W-:-:S04]  /*6980*/  LEA R5, R0, 0x3b800000, 0x17 ;  /* 0x3b80000000057811 */ /* 0x000fc800078eb8ff */
[----:B------:R-:W-:Y:S01]  /*6990*/  LOP3.LUT R16, R5, R3, R16, 0xfe, !PT ;  /* 0x0000000305107212 */ /* 0x000fe200078efe10 */
[----:B------:R-:W-:Y:S05]  /*69a0*/  BRA `(.L_x_4502) ;  /* 0x0000046000007947 */ /* 0x000fea0003800000 */
.L_x_4515:
        /* <DEDUP_REMOVED lines=20> */
.L_x_4520:
[----:B------:R-:W-:Y:S05]  /*6af0*/  BSYNC B0 ;  /* 0x0000000000007941 */ /* 0x000fea0003800000 */
.L_x_4519:
[----:B------:R-:W-:Y:S01]  /*6b00*/  IMAD.SHL.U32 R3, R3, 0x200000, RZ ;  /* 0x0020000003037824 */ /* 0x000fe200078e00ff */
[----:B------:R-:W-:-:S04]  /*6b10*/  LEA R5, R0, 0x37800000, 0x17 ;  /* 0x3780000000057811 */ /* 0x000fc800078eb8ff */
[----:B------:R-:W-:Y:S01]  /*6b20*/  LOP3.LUT R16, R5, R3, R16, 0xfe, !PT ;  /* 0x0000000305107212 */ /* 0x000fe200078efe10 */
[----:B------:R-:W-:Y:S05]  /*6b30*/  BRA `(.L_x_4502) ;  /* 0x000002d000007947 */ /* 0x000fea0003800000 */
.L_x_4514:
        /* <DEDUP_REMOVED lines=14> */
.L_x_4524:
[----:B------:R-:W-:Y:S05]  /*6c20*/  BSYNC B0 ;  /* 0x0000000000007941 */ /* 0x000fea0003800000 */
.L_x_4523:
[----:B------:R-:W-:Y:S01]  /*6c30*/  IMAD.MOV.U32 R17, RZ, RZ, RZ ;  /* 0x000000ffff117224 */ /* 0x000fe200078e00ff */
[----:B------:R-:W-:Y:S05]  /*6c40*/  BRA `(.L_x_4502) ;  /* 0x000001c000007947 */ /* 0x000fea0003800000 */
.L_x_4501:
        /* <DEDUP_REMOVED lines=21> */
.L_x_4522:
[----:B----4-:R-:W4:Y:S01]  /*6da0*/  LDG.E.64 R4, [R4.64] ;  /* 0x0000002404047981 */ /* 0x010f22000c1e1b00 */
[----:B------:R-:W-:Y:S01]  /*6db0*/  IMAD.MOV.U32 R17, RZ, RZ, RZ ;  /* 0x000000ffff117224 */ /* 0x000fe200078e00ff */
[----:B----4-:R0:W4:Y:S01]  /*6dc0*/  I2F.U64 R16, R4 ;  /* 0x0000000400107312 */ /* 0x0101220000301000 */
[----:B------:R-:W-:Y:S05]  /*6dd0*/  BRA `(.L_x_4502) ;  /* 0x0000003000007947 */ /* 0x000fea0003800000 */
.L_x_4521:
[----:B----4-:R-:W4:Y:S01]  /*6de0*/  LDG.E R4, [R4.64] ;  /* 0x0000002404047981 */ /* 0x010f22000c1e1900 */
[----:B------:R-:W-:Y:S01]  /*6df0*/  IMAD.MOV.U32 R17, RZ, RZ, RZ ;  /* 0x000000ffff117224 */ /* 0x000fe200078e00ff */
[----:B----4-:R0:W4:Y:S06]  /*6e00*/  I2F.U32 R16, R4 ;  /* 0x0000000400107306 */ /* 0x01012c0000201000 */
.L_x_4502:
[----:B------:R-:W-:Y:S05]  /*6e10*/  BSYNC B6 ;  /* 0x0000000000067941 */ /* 0x000fea0003800000 */
.L_x_4496:
        /* <DEDUP_REMOVED lines=18> */
.L_x_4528:
[----:B----4-:R-:W4:Y:S01]  /*6f40*/  LDG.E.U8 R4, [R4.64] ;  /* 0x0000002404047981 */ /* 0x010f22000c1e1100 */
[----:B------:R-:W-:Y:S01]  /*6f50*/  IMAD.MOV.U32 R9, RZ, RZ, RZ ;  /* 0x000000ffff097224 */ /* 0x000fe200078e00ff */
[----:B----4-:R0:W4:Y:S01]  /*6f60*/  I2F.U16 R8, R4 ;  /* 0x0000000400087306 */ /* 0x0101220000101000 */
[----:B------:R-:W-:Y:S05]  /*6f70*/  BRA `(.L_x_4495) ;  /* 0x00000de000007947 */ /* 0x000fea0003800000 */
.L_x_4527:
        /* <DEDUP_REMOVED lines=10> */
.L_x_4531:
[----:B----4-:R-:W4:Y:S01]  /*7020*/  LDG.E R4, [R4.64] ;  /* 0x0000002404047981 */ /* 0x010f22000c1e1900 */
[----:B------:R-:W-:Y:S01]  /*7030*/  IMAD.MOV.U32 R9, RZ, RZ, RZ ;  /* 0x000000ffff097224 */ /* 0x000fe200078e00ff */
[----:B----4-:R0:W4:Y:S01]  /*7040*/  I2F R8, R4 ;  /* 0x0000000400087306 */ /* 0x0101220000201400 */
[----:B------:R-:W-:Y:S05]  /*7050*/  BRA `(.L_x_4495) ;  /* 0x00000d0000007947 */ /* 0x000fea0003800000 */
.L_x_4530:
[----:B----4-:R-:W4:Y:S01]  /*7060*/  LDG.E.U16 R4, [R4.64] ;  /* 0x0000002404047981 */ /* 0x010f22000c1e1500 */
[----:B------:R-:W-:Y:S01]  /*7070*/  IMAD.MOV.U32 R9, RZ, RZ, RZ ;  /* 0x000000ffff097224 */ /* 0x000fe200078e00ff */
[----:B----4-:R0:W4:Y:S01]  /*7080*/  I2F.S16 R8, R4 ;  /* 0x0000000400087306 */ /* 0x0101220000101400 */
[----:B------:R-:W-:Y:S05]  /*7090*/  BRA `(.L_x_4495) ;  /* 0x00000cc000007947 */ /* 0x000fea0003800000 */
.L_x_4526:
        /* <DEDUP_REMOVED lines=9> */
.L_x_4533:
[----:B----4-:R-:W4:Y:S01]  /*7130*/  LDG.E.U16 R4, [R4.64] ;  /* 0x0000002404047981 */ /* 0x010f22000c1e1500 */
[----:B------:R-:W-:Y:S01]  /*7140*/  IMAD.MOV.U32 R9, RZ, RZ, RZ ;  /* 0x000000ffff097224 */ /* 0x000fe200078e00ff */
[----:B----4-:R-:W-:Y:S01]  /*7150*/  HADD2.F32 R8, -RZ, R4.H0_H0 ;  /* 0x20000004ff087230 */ /* 0x010fe20000004100 */
[----:B------:R-:W-:Y:S05]  /*7160*/  BRA `(.L_x_4495) ;  /* 0x00000bf000007947 */ /* 0x000fea0003800000 */
.L_x_4532:
        /* <DEDUP_REMOVED lines=8> */
.L_x_4535:
[----:B----4-:R-:W4:Y:S02]  /*71f0*/  LDG.E R4, [R4.64] ;  /* 0x0000002404047981 */ /* 0x010f24000c1e1900 */
[--C-:B----4-:R-:W-:Y:S02]  /*7200*/  HADD2.F32 R9, -RZ, R4.reuse.H1_H1 ;  /* 0x30000004ff097230 */ /* 0x110fe40000004100 */
[----:B------:R-:W-:Y:S01]  /*7210*/  HADD2.F32 R8, -RZ, R4.H0_H0 ;  /* 0x20000004ff087230 */ /* 0x000fe20000004100 */
[----:B------:R-:W-:Y:S05]  /*7220*/  BRA `(.L_x_4495) ;  /* 0x00000b3000007947 */ /* 0x000fea0003800000 */
.L_x_4534:
[----:B----4-:R-:W4:Y:S01]  /*7230*/  LDG.E.64 R4, [R4.64] ;  /* 0x0000002404047981 */ /* 0x010f22000c1e1b00 */
[----:B------:R-:W-:Y:S01]  /*7240*/  IMAD.MOV.U32 R9, RZ, RZ, RZ ;  /* 0x000000ffff097224 */ /* 0x000fe200078e00ff */
[----:B----4-:R-:W0:Y:S01]  /*7250*/  F2F.F32.F64 R8, R4 ;  /* 0x0000000400087310 */ /* 0x010e220000301000 */
[----:B------:R-:W0:-:S14]  /*7260*/  DSETP.GEU.AND P0, PT, |R4|, c[0x2][0x0], PT ;  /* 0x008000000400762a */ /* 0x000e1c0003f0e200 */
[----:B0-----:R-:W-:Y:S01]  /*7270*/  @!P0 FMUL R8, R8, 1.175494350822287508e-38 ;  /* 0x0080000008088820 */ /* 0x001fe20000400000 */
[----:B------:R-:W-:Y:S05]  /*7280*/  BRA `(.L_x_4495) ;  /* 0x00000ad000007947 */ /* 0x000fea0003800000 */
.L_x_4525:
        /* <DEDUP_REMOVED lines=13> */
.L_x_4538:
        /* <DEDUP_REMOVED lines=8> */
.L_x_4537:
        /* <DEDUP_REMOVED lines=27> */
.L_x_4540:
        /* <DEDUP_REMOVED lines=14> */
.L_x_4539:
[----:B----4-:R-:W4:Y:S01]  /*7670*/  LDG.E.U16 R4, [R4.64] ;  /* 0x0000002404047981 */ /* 0x010f22000c1e1500 */
[----:B------:R-:W-:Y:S01]  /*7680*/  IMAD.MOV.U32 R9, RZ, RZ, RZ ;  /* 0x000000ffff097224 */ /* 0x000fe200078e00ff */
[----:B----4-:R-:W-:Y:S01]  /*7690*/  PRMT R8, RZ, 0x5410, R4 ;  /* 0x00005410ff087816 */ /* 0x010fe20000000004 */
[----:B------:R-:W-:Y:S05]  /*76a0*/  BRA `(.L_x_4495) ;  /* 0x000006b000007947 */ /* 0x000fea0003800000 */
.L_x_4536:
        /* <DEDUP_REMOVED lines=12> */
.L_x_4543:
        /* <DEDUP_REMOVED lines=20> */
.L_x_4545:
[----:B------:R-:W-:Y:S05]  /*78b0*/  BSYNC B0 ;  /* 0x0000000000007941 */ /* 0x000fea0003800000 */
.L_x_4544:
[----:B------:R-:W-:Y:S01]  /*78c0*/  IMAD.SHL.U32 R3, R3, 0x100000, RZ ;  /* 0x0010000003037824 */ /* 0x000fe200078e00ff */
[----:B------:R-:W-:-:S04]  /*78d0*/  LEA R5, R0, 0x3b800000, 0x17 ;  /* 0x3b80000000057811 */ /* 0x000fc800078eb8ff */
[----:B------:R-:W-:Y:S01]  /*78e0*/  LOP3.LUT R8, R5, R3, R8, 0xfe, !PT ;  /* 0x0000000305087212 */ /* 0x000fe200078efe08 */
[----:B------:R-:W-:Y:S05]  /*78f0*/  BRA `(.L_x_4495) ;  /* 0x0000046000007947 */ /* 0x000fea0003800000 */
.L_x_4542:
        /* <DEDUP_REMOVED lines=20> */
.L_x_4547:
[----:B------:R-:W-:Y:S05]  /*7a40*/  BSYNC B0 ;  /* 0x0000000000007941 */ /* 0x000fea0003800000 */
.L_x_4546:
[----:B------:R-:W-:Y:S01]  /*7a50*/  IMAD.SHL.U32 R3, R3, 0x200000, RZ ;  /* 0x0020000003037824 */ /* 0x000fe200078e00ff */
[----:B------:R-:W-:-:S04]  /*7a60*/  LEA R5, R0, 0x37800000, 0x17 ;  /* 0x3780000000057811 */ /* 0x000fc800078eb8ff */
[----:B------:R-:W-:Y:S01]  /*7a70*/  LOP3.LUT R8, R5, R3, R8, 0xfe, !PT ;  /* 0x0000000305087212 */ /* 0x000fe200078efe08 */
[----:B------:R-:W-:Y:S05]  /*7a80*/  BRA `(.L_x_4495) ;  /* 0x000002d000007947 */ /* 0x000fea0003800000 */
.L_x_4541:
        /* <DEDUP_REMOVED lines=14> */
.L_x_4551:
[----:B------:R-:W-:Y:S05]  /*7b70*/  BSYNC B0 ;  /* 0x0000000000007941 */ /* 0x000fea0003800000 */
.L_x_4550:
[----:B------:R-:W-:Y:S01]  /*7b80*/  IMAD.MOV.U32 R9, RZ, RZ, RZ ;  /* 0x000000ffff097224 */ /* 0x000fe200078e00ff */
[----:B------:R-:W-:Y:S05]  /*7b90*/  BRA `(.L_x_4495) ;  /* 0x000001c000007947 */ /* 0x000fea0003800000 */
.L_x_4529:
        /* <DEDUP_REMOVED lines=21> */
.L_x_4549:
[----:B----4-:R-:W4:Y:S01]  /*7cf0*/  LDG.E.64 R4, [R4.64] ;  /* 0x0000002404047981 */ /* 0x010f22000c1e1b00 */
[----:B------:R-:W-:Y:S01]  /*7d00*/  IMAD.MOV.U32 R9, RZ, RZ, RZ ;  /* 0x000000ffff097224 */ /* 0x000fe200078e00ff */
[----:B----4-:R0:W4:Y:S01]  /*7d10*/  I2F.U64 R8, R4 ;  /* 0x0000000400087312 */ /* 0x0101220000301000 */
[----:B------:R-:W-:Y:S05]  /*7d20*/  BRA `(.L_x_4495) ;  /* 0x0000003000007947 */ /* 0x000fea0003800000 */
.L_x_4548:
[----:B----4-:R-:W4:Y:S01]  /*7d30*/  LDG.E R4, [R4.64] ;  /* 0x0000002404047981 */ /* 0x010f22000c1e1900 */
[----:B------:R-:W-:Y:S01]  /*7d40*/  IMAD.MOV.U32 R9, RZ, RZ, RZ ;  /* 0x000000ffff097224 */ /* 0x000fe200078e00ff */
[----:B----4-:R0:W4:Y:S06]  /*7d50*/  I2F.U32 R8, R4 ;  /* 0x0000000400087306 */ /* 0x01012c0000201000 */
.L_x_4495:
[----:B------:R-:W-:Y:S05]  /*7d60*/  BSYNC B7 ;  /* 0x0000000000077941 */ /* 0x000fea0003800000 */
.L_x_4494:
[----:B------:R-:W0:Y:S01]  /*7d70*/  S2R R35, SR_TID.X ;  /* 0x0000000000237919 */ /* 0x000e220000002100 */
[----:B------:R-:W-:Y:S01]  /*7d80*/  BSSY B0, `(.L_x_4552) ;  /* 0x0000022000007945 */ /* 0x000fe20003800000 */
[----:B------:R-:W-:Y:S01]  /*7d90*/  IMAD.MOV.U32 R33, RZ, RZ, RZ ;  /* 0x000000ffff217224 */ /* 0x000fe200078e00ff */
[----:B0-----:R-:W-:Y:S01]  /*7da0*/  CS2R R4, SRZ ;  /* 0x0000000000047805 */ /* 0x001fe2000001ff00 */
[----:B------:R-:W-:-:S13]  /*7db0*/  ISETP.GE.AND P0, PT, R35, R34, PT ;  /* 0x000000222300720c */ /* 0x000fda0003f06270 */
[----:B------:R-:W-:Y:S05]  /*7dc0*/  @P0 BRA `(.L_x_4553) ;  /* 0x000001d000000947 */ /* 0x000fea0003800000 */
[----:B--2--5:R-:W-:-:S13]  /*7dd0*/  FSETP.GE.FTZ.AND P1, PT, |R22|, |R23|, PT ;  /* 0x400000171600720b */ /* 0x024fda0003f36200 */
        /* <DEDUP_REMOVED lines=9> */
[C---:B------:R-:W-:Y:S02]  /*7e70*/  FFMA.FTZ R4, R0.reuse, R19, R18 ;  /* 0x0000001300047223 */ /* 0x040fe40000010012 */
[----:B------:R-:W-:Y:S02]  /*7e80*/  FFMA.FTZ R0, R0, -R18, R19 ;  /* 0x8000001200007223 */ /* 0x000fe40000010013 */
[----:B------:R-:W0:Y:S02]  /*7e90*/  MUFU.RCP R23, R23 ;  /* 0x0000001700177308 */ /* 0x000e240000001000 */
[C---:B0-----:R-:W-:Y:S02]  /*7ea0*/  FMUL.FTZ R4, R23.reuse, R4 ;  /* 0x0000000417047220 */ /* 0x041fe40000410000 */
[----:B------:R-:W-:Y:S01]  /*7eb0*/  FMUL.FTZ R5, R23, R0 ;  /* 0x0000000017057220 */ /* 0x000fe20000410000 */
[----:B------:R-:W-:Y:S05]  /*7ec0*/  BRA `(.L_x_4553) ;  /* 0x000000d000007947 */ /* 0x000fea0003800000 */
.L_x_4555:
[----:B------:R-:W0:Y:S08]  /*7ed0*/  MUFU.RCP R3, R3 ;  /* 0x0000000300037308 */ /* 0x000e300000001000 */
[----:B------:R-:W2:Y:S01]  /*7ee0*/  MUFU.RCP R0, R0 ;  /* 0x0000000000007308 */ /* 0x000ea20000001000 */
[----:B0-----:R-:W-:-:S02]  /*7ef0*/  FMUL.FTZ R4, R3, R18 ;  /* 0x0000001203047220 */ /* 0x001fc40000410000 */
[----:B--2---:R-:W-:Y:S01]  /*7f00*/  FMUL.FTZ R5, R0, R19 ;  /* 0x0000001300057220 */ /* 0x004fe20000410000 */
[----:B------:R-:W-:Y:S05]  /*7f10*/  BRA `(.L_x_4553) ;  /* 0x0000008000007947 */ /* 0x000fea0003800000 */
.L_x_4554:
[----:B------:R-:W0:Y:S02]  /*7f20*/  MUFU.RCP R3, R23 ;  /* 0x0000001700037308 */ /* 0x000e240000001000 */
[----:B0-----:R-:W-:-:S04]  /*7f30*/  FMUL.FTZ R0, R3, R22 ;  /* 0x0000001603007220 */ /* 0x001fc80000410000 */
[C---:B------:R-:W-:Y:S02]  /*7f40*/  FFMA.FTZ R22, R0.reuse, R22, R23 ;  /* 0x0000001600167223 */ /* 0x040fe40000010017 */
[C---:B------:R-:W-:Y:S02]  /*7f50*/  FFMA.FTZ R3, R0.reuse, R18, R19 ;  /* 0x0000001200037223 */ /* 0x040fe40000010013 */
[----:B------:R-:W-:Y:S02]  /*7f60*/  FFMA.FTZ R5, R0, R19, -R18 ;  /* 0x0000001300057223 */ /* 0x000fe40000010812 */
[----:B------:R-:W0:Y:S02]  /*7f70*/  MUFU.RCP R22, R22 ;  /* 0x0000001600167308 */ /* 0x000e240000001000 */
[C---:B0-----:R-:W-:Y:S02]  /*7f80*/  FMUL.FTZ R4, R22.reuse, R3 ;  /* 0x0000000316047220 */ /* 0x041fe40000410000 */
[----:B------:R-:W-:-:S04]  /*7f90*/  FMUL.FTZ R5, R22, R5 ;  /* 0x0000000516057220 */ /* 0x000fc80000410000 */
.L_x_4553:
[----:B------:R-:W-:Y:S05]  /*7fa0*/  BSYNC B0 ;  /* 0x0000000000007941 */ /* 0x000fea0003800000 */
.L_x_4552:
[----:B------:R-:W-:Y:S01]  /*7fb0*/  IADD3 R37, R35, 0x80, RZ ;  /* 0x0000008023257810 */ /* 0x000fe20007ffe0ff */
[----:B------:R-:W-:Y:S01]  /*7fc0*/  BSSY B0, `(.L_x_4556) ;  /* 0x0000021000007945 */ /* 0x000fe20003800000 */
[----:B------:R-:W-:-:S02]  /*7fd0*/  IMAD.MOV.U32 R32, RZ, RZ, RZ ;  /* 0x000000ffff207224 */ /* 0x000fc400078e00ff */
[----:B------:R-:W-:-:S13]  /*7fe0*/  ISETP.GE.AND P1, PT, R37, R34, PT ;  /* 0x000000222500720c */ /* 0x000fda0003f26270 */
[----:B------:R-:W-:Y:S05]  /*7ff0*/  @P1 BRA `(.L_x_4557) ;  /* 0x000001d000001947 */ /* 0x000fea0003800000 */
[----:B---3-5:R-:W-:-:S13]  /*8000*/  FSETP.GE.FTZ.AND P1, PT, |R26|, |R27|, PT ;  /* 0x4000001b1a00720b */ /* 0x028fda0003f36200 */
        /* <DEDUP_REMOVED lines=15> */
.L_x_4559:
[----:B------:R-:W0:Y:S08]  /*8100*/  MUFU.RCP R3, R3 ;  /* 0x0000000300037308 */ /* 0x000e300000001000 */
[----:B------:R-:W3:Y:S01]  /*8110*/  MUFU.RCP R0, R0 ;  /* 0x0000000000007308 */ /* 0x000ee20000001000 */
[----:B01----:R-:W-:-:S02]  /*8120*/  FMUL.FTZ R32, R3, R24 ;  /* 0x0000001803207220 */ /* 0x003fc40000410000 */
[----:B---3--:R-:W-:Y:S01]  /*8130*/  FMUL.FTZ R33, R0, R25 ;  /* 0x0000001900217220 */ /* 0x008fe20000410000 */
[----:B------:R-:W-:Y:S05]  /*8140*/  BRA `(.L_x_4557) ;  /* 0x0000008000007947 */ /* 0x000fea0003800000 */
.L_x_4558:
        /* <DEDUP_REMOVED lines=8> */
.L_x_4557:
[----:B------:R-:W-:Y:S05]  /*81d0*/  BSYNC B0 ;  /* 0x0000000000007941 */ /* 0x000fea0003800000 */
.L_x_4556:
[----:B------:R-:W-:Y:S01]  /*81e0*/  IADD3 R3, R35, 0x100, RZ ;  /* 0x0000010023037810 */ /* 0x000fe20007ffe0ff */
[----:B------:R-:W-:Y:S01]  /*81f0*/  BSSY B0, `(.L_x_4560) ;  /* 0x0000022000007945 */ /* 0x000fe20003800000 */
[----:B-----5:R-:W-:Y:S01]  /*8200*/  IMAD.MOV.U32 R23, RZ, RZ, RZ ;  /* 0x000000ffff177224 */ /* 0x020fe200078e00ff */
[----:B------:R-:W-:Y:S01]  /*8210*/  CS2R R18, SRZ ;  /* 0x0000000000127805 */ /* 0x000fe2000001ff00 */
[----:B------:R-:W-:-:S13]  /*8220*/  ISETP.GE.AND P1, PT, R3, R34, PT ;  /* 0x000000220300720c */ /* 0x000fda0003f26270 */
[----:B------:R-:W-:Y:S05]  /*8230*/  @P1 BRA `(.L_x_4561) ;  /* 0x000001d000001947 */ /* 0x000fea0003800000 */
[----:B----4-:R-:W-:-:S13]  /*8240*/  FSETP.GE.FTZ.AND P1, PT, |R30|, |R31|, PT ;  /* 0x4000001f1e00720b */ /* 0x010fda0003f36200 */
        /* <DEDUP_REMOVED lines=15> */
.L_x_4563:
[----:B------:R-:W0:Y:S08]  /*8340*/  MUFU.RCP R3, R3 ;  /* 0x0000000300037308 */ /* 0x000e300000001000 */
[----:B------:R-:W4:Y:S01]  /*8350*/  MUFU.RCP R0, R0 ;  /* 0x0000000000007308 */ /* 0x000f220000001000 */
[----:B0-----:R-:W-:-:S02]  /*8360*/  FMUL.FTZ R18, R3, R28 ;  /* 0x0000001c03127220 */ /* 0x001fc40000410000 */
[----:B----4-:R-:W-:Y:S01]  /*8370*/  FMUL.FTZ R19, R0, R29 ;  /* 0x0000001d00137220 */ /* 0x010fe20000410000 */
[----:B------:R-:W-:Y:S05]  /*8380*/  BRA `(.L_x_4561) ;  /* 0x0000008000007947 */ /* 0x000fea0003800000 */
.L_x_4562:
        /* <DEDUP_REMOVED lines=8> */
.L_x_4561:
[----:B------:R-:W-:Y:S05]  /*8410*/  BSYNC B0 ;  /* 0x0000000000007941 */ /* 0x000fea0003800000 */
.L_x_4560:
[----:B------:R-:W-:Y:S01]  /*8420*/  IADD3 R3, R35, 0x180, RZ ;  /* 0x0000018023037810 */ /* 0x000fe20007ffe0ff */
[----:B------:R-:W-:Y:S01]  /*8430*/  BSSY B0, `(.L_x_4564) ;  /* 0x0000021000007945 */ /* 0x000fe20003800000 */
[----:B--2---:R-:W-:-:S02]  /*8440*/  IMAD.MOV.U32 R22, RZ, RZ, RZ ;  /* 0x000000ffff167224 */ /* 0x004fc400078e00ff */
        /* <DEDUP_REMOVED lines=18> */
.L_x_4567:
[----:B------:R-:W0:Y:S08]  /*8570*/  MUFU.RCP R3, R3 ;  /* 0x0000000300037308 */ /* 0x000e300000001000 */
[----:B------:R-:W2:Y:S01]  /*8580*/  MUFU.RCP R0, R0 ;  /* 0x0000000000007308 */ /* 0x000ea20000001000 */
[----:B0-----:R-:W-:-:S02]  /*8590*/  FMUL.FTZ R22, R3, R16 ;  /* 0x0000001003167220 */ /* 0x001fc40000410000 */
[----:B--2---:R-:W-:Y:S01]  /*85a0*/  FMUL.FTZ R23, R0, R17 ;  /* 0x0000001100177220 */ /* 0x004fe20000410000 */
[----:B------:R-:W-:Y:S05]  /*85b0*/  BRA `(.L_x_4565) ;  /* 0x0000008000007947 */ /* 0x000fea0003800000 */
.L_x_4566:
        /* <DEDUP_REMOVED lines=8> */
.L_x_4565:
[----:B------:R-:W-:Y:S05]  /*8640*/  BSYNC B0 ;  /* 0x0000000000007941 */ /* 0x000fea0003800000 */
.L_x_4564:
[----:B-1----:R-:W0:Y:S01]  /*8650*/  LDC.U8 R24, c[0x0][0x190] ;  /* 0x00006400ff187b82 */ /* 0x002e220000000000 */
[----:B------:R-:W-:Y:S01]  /*8660*/  BSSY B6, `(.L_x_4568) ;  /* 0x0000102000067945 */ /* 0x000fe20003800000 */
[----:B------:R-:W-:Y:S05]  /*8670*/  @P0 BRA `(.L_x_4569) ;  /* 0x0000100000000947 */ /* 0x000fea0003800000 */
[----:B0-----:R-:W-:Y:S01]  /*8680*/  PRMT R0, R24, 0x9910, RZ ;  /* 0x0000991018007816 */ /* 0x001fe200000000ff */
[----:B------:R-:W-:-:S03]  /*8690*/  IMAD R35, R2, 0x200, R35 ;  /* 0x0000020002237824 */ /* 0x000fc600078e0223 */
[----:B------:R-:W-:Y:S01]  /*86a0*/  ISETP.GT.AND P0, PT, R0, 0x9, PT ;  /* 0x000000090000780c */ /* 0x000fe20003f04270 */
[----:B------:R-:W-:-:S05]  /*86b0*/  IMAD R35, R35, c[0x0][0x194], RZ ;  /* 0x0000650023237a24 */ /* 0x000fca00078e02ff */
[----:B----4-:R-:W-:-:S05]  /*86c0*/  IADD3 R8, P1, R35, c[0x0][0x168], RZ ;  /* 0x00005a0023087a10 */ /* 0x010fca0007f3e0ff */
        /* <DEDUP_REMOVED lines=10> */
[----:B------:R-:W0:Y:S01]  /*8770*/  F2I.FTZ.TRUNC.NTZ R3, R4 ;  /* 0x0000000400037305 */ /* 0x000e22000021f100 */
[----:B------:R-:W-:Y:S01]  /*8780*/  IMAD.MOV.U32 R35, RZ, RZ, R37 ;  /* 0x000000ffff237224 */ /* 0x000fe200078e0025 */
[----:B0-----:R0:W-:Y:S01]  /*8790*/  STG.E.U8 [R8.64], R3 ;  /* 0x0000000308007986 */ /* 0x0011e2000c101124 */
[----:B------:R-:W-:Y:S05]  /*87a0*/  BRA `(.L_x_4569) ;  /* 0x00000ed000007947 */ /* 0x000fea0003800000 */
.L_x_4573:
[----:B------:R-:W0:Y:S01]  /*87b0*/  F2I.S64.TRUNC R4, R4 ;  /* 0x0000000400047311 */ /* 0x000e22000020d900 */
[----:B------:R-:W-:Y:S02]  /*87c0*/  IMAD.MOV.U32 R35, RZ, RZ, R37 ;  /* 0x000000ffff237224 */ /* 0x000fe400078e0025 */
[----:B0-----:R-:W-:-:S05]  /*87d0*/  IMAD.MOV.U32 R3, RZ, RZ, R4 ;  /* 0x000000ffff037224 */ /* 0x001fca00078e0004 */
[----:B------:R0:W-:Y:S01]  /*87e0*/  STG.E.U8 [R8.64], R3 ;  /* 0x0000000308007986 */ /* 0x0001e2000c101124 */
[----:B------:R-:W-:Y:S05]  /*87f0*/  BRA `(.L_x_4569) ;  /* 0x00000e8000007947 */ /* 0x000fea0003800000 */
.L_x_4572:
[----:B------:R-:W-:-:S13]  /*8800*/  ISETP.NE.AND P0, PT, R0, 0x2, PT ;  /* 0x000000020000780c */ /* 0x000fda0003f05270 */
[----:B------:R-:W-:Y:S05]  /*8810*/  @!P0 BRA `(.L_x_4575) ;  /* 0x000000c000008947 */ /* 0x000fea0003800000 */
[----:B------:R-:W-:-:S13]  /*8820*/  ISETP.NE.AND P0, PT, R0, 0x3, PT ;  /* 0x000000030000780c */ /* 0x000fda0003f05270 */
[----:B------:R-:W-:Y:S05]  /*8830*/  @!P0 BRA `(.L_x_4576) ;  /* 0x0000006000008947 */ /* 0x000fea0003800000 */
[----:B------:R-:W-:-:S13]  /*8840*/  ISETP.NE.AND P0, PT, R0, 0x4, PT ;  /* 0x000000040000780c */ /* 0x000fda0003f05270 */
[----:B------:R-:W-:Y:S05]  /*8850*/  @P0 BRA `(.L_x_4574) ;  /* 0x00000c6000000947 */ /* 0x000fea0003800000 */
[----:B------:R-:W0:Y:S01]  /*8860*/  F2I.S64.TRUNC R4, R4 ;  /* 0x0000000400047311 */ /* 0x000e22000020d900 */
[----:B------:R-:W-:Y:S01]  /*8870*/  IMAD.MOV.U32 R35, RZ, RZ, R37 ;  /* 0x000000ffff237224 */ /* 0x000fe200078e0025 */
[----:B0-----:R0:W-:Y:S01]  /*8880*/  STG.E.64 [R8.64], R4 ;  /* 0x0000000408007986 */ /* 0x0011e2000c101b24 */
[----:B------:R-:W-:Y:S05]  /*8890*/  BRA `(.L_x_4569) ;  /* 0x00000de000007947 */ /* 0x000fea0003800000 */
.L_x_4576:
[----:B------:R-:W0:Y:S01]  /*88a0*/  F2I.FTZ.TRUNC.NTZ R3, R4 ;  /* 0x0000000400037305 */ /* 0x000e22000021f100 */
[----:B------:R-:W-:Y:S01]  /*88b0*/  IMAD.MOV.U32 R35, RZ, RZ, R37 ;  /* 0x000000ffff237224 */ /* 0x000fe200078e0025 */
[----:B0-----:R0:W-:Y:S01]  /*88c0*/  STG.E [R8.64], R3 ;  /* 0x0000000308007986 */ /* 0x0011e2000c101924 */
[----:B------:R-:W-:Y:S05]  /*88d0*/  BRA `(.L_x_4569) ;  /* 0x00000da000007947 */ /* 0x000fea0003800000 */
.L_x_4575:
[----:B------:R-:W0:Y:S01]  /*88e0*/  F2I.FTZ.TRUNC.NTZ R3, R4 ;  /* 0x0000000400037305 */ /* 0x000e22000021f100 */
[----:B------:R-:W-:Y:S01]  /*88f0*/  IMAD.MOV.U32 R35, RZ, RZ, R37 ;  /* 0x000000ffff237224 */ /* 0x000fe200078e0025 */
[----:B0-----:R0:W-:Y:S01]  /*8900*/  STG.E.U16 [R8.64], R3 ;  /* 0x0000000308007986 */ /* 0x0011e2000c101524 */
[----:B------:R-:W-:Y:S05]  /*8910*/  BRA `(.L_x_4569) ;  /* 0x00000d6000007947 */ /* 0x000fea0003800000 */
.L_x_4571:
[----:B------:R-:W-:-:S13]  /*8920*/  ISETP.GT.AND P0, PT, R0, 0x6, PT ;  /* 0x000000060000780c */ /* 0x000fda0003f04270 */
[----:B------:R-:W-:Y:S05]  /*8930*/  @P0 BRA `(.L_x_4577) ;  /* 0x000000b000000947 */ /* 0x000fea0003800000 */
[----:B------:R-:W-:-:S13]  /*8940*/  ISETP.NE.AND P0, PT, R0, 0x5, PT ;  /* 0x000000050000780c */ /* 0x000fda0003f05270 */
[----:B------:R-:W-:Y:S05]  /*8950*/  @!P0 BRA `(.L_x_4578) ;  /* 0x0000005000008947 */ /* 0x000fea0003800000 */
[----:B------:R-:W-:-:S13]  /*8960*/  ISETP.NE.AND P0, PT, R0, 0x6, PT ;  /* 0x000000060000780c */ /* 0x000fda0003f05270 */
[----:B------:R-:W-:Y:S05]  /*8970*/  @P0 BRA `(.L_x_4574) ;  /* 0x00000b4000000947 */ /* 0x000fea0003800000 */
[----:B------:R0:W-:Y:S01]  /*8980*/  STG.E [R8.64], R4 ;  /* 0x0000000408007986 */ /* 0x0001e2000c101924 */
[----:B------:R-:W-:Y:S01]  /*8990*/  IMAD.MOV.U32 R35, RZ, RZ, R37 ;  /* 0x000000ffff237224 */ /* 0x000fe200078e0025 */
[----:B------:R-:W-:Y:S05]  /*89a0*/  BRA `(.L_x_4569) ;  /* 0x00000cd000007947 */ /* 0x000fea0003800000 */
.L_x_4578:
[----:B------:R-:W-:Y:S01]  /*89b0*/  F2FP.PACK_AB R4, RZ, R4 ;  /* 0x00000004ff04723e */ /* 0x000fe200000000ff */
[----:B------:R-:W-:-:S04]  /*89c0*/  IMAD.MOV.U32 R35, RZ, RZ, R37 ;  /* 0x000000ffff237224 */ /* 0x000fc800078e0025 */
[----:B------:R0:W-:Y:S01]  /*89d0*/  STG.E.U16 [R8.64], R4 ;  /* 0x0000000408007986 */ /* 0x0001e2000c101524 */
[----:B------:R-:W-:Y:S05]  /*89e0*/  BRA `(.L_x_4569) ;  /* 0x00000c9000007947 */ /* 0x000fea0003800000 */
.L_x_4577:
[----:B------:R-:W-:-:S13]  /*89f0*/  ISETP.NE.AND P0, PT, R0, 0x7, PT ;  /* 0x000000070000780c */ /* 0x000fda0003f05270 */
[----:B------:R-:W-:Y:S05]  /*8a00*/  @!P0 BRA `(.L_x_4579) ;  /* 0x000000b000008947 */ /* 0x000fea0003800000 */
[----:B------:R-:W-:-:S13]  /*8a10*/  ISETP.NE.AND P0, PT, R0, 0x8, PT ;  /* 0x000000080000780c */ /* 0x000fda0003f05270 */
[----:B------:R-:W-:Y:S05]  /*8a20*/  @!P0 BRA `(.L_x_4580) ;  /* 0x0000005000008947 */ /* 0x000fea0003800000 */
[----:B------:R-:W-:-:S13]  /*8a30*/  ISETP.NE.AND P0, PT, R0, 0x9, PT ;  /* 0x000000090000780c */ /* 0x000fda0003f05270 */
[----:B------:R-:W-:Y:S05]  /*8a40*/  @P0 BRA `(.L_x_4574) ;  /* 0x00000a7000000947 */ /* 0x000fea0003800000 */
[----:B------:R0:W-:Y:S01]  /*8a50*/  STG.E.64 [R8.64], R4 ;  /* 0x0000000408007986 */ /* 0x0001e2000c101b24 */
[----:B------:R-:W-:Y:S01]  /*8a60*/  IMAD.MOV.U32 R35, RZ, RZ, R37 ;  /* 0x000000ffff237224 */ /* 0x000fe200078e0025 */
[----:B------:R-:W-:Y:S05]  /*8a70*/  BRA `(.L_x_4569) ;  /* 0x00000c0000007947 */ /* 0x000fea0003800000 */
.L_x_4580:
[----:B------:R-:W-:Y:S01]  /*8a80*/  F2FP.PACK_AB R5, R5, R4 ;  /* 0x000000040505723e */ /* 0x000fe200000000ff */
[----:B------:R-:W-:-:S04]  /*8a90*/  IMAD.MOV.U32 R35, RZ, RZ, R37 ;  /* 0x000000ffff237224 */ /* 0x000fc800078e0025 */
[----:B------:R0:W-:Y:S01]  /*8aa0*/  STG.E [R8.64], R5 ;  /* 0x0000000508007986 */ /* 0x0001e2000c101924 */
[----:B------:R-:W-:Y:S05]  /*8ab0*/  BRA `(.L_x_4569) ;  /* 0x00000bc000007947 */ /* 0x000fea0003800000 */
.L_x_4579:
[----:B------:R-:W-:Y:S02]  /*8ac0*/  FMUL.FTZ R4, R4, 1 ;  /* 0x3f80000004047820 */ /* 0x000fe40000410000 */
[----:B------:R-:W-:-:S04]  /*8ad0*/  IMAD.MOV.U32 R35, RZ, RZ, R37 ;  /* 0x000000ffff237224 */ /* 0x000fc800078e0025 */
[----:B------:R-:W0:Y:S02]  /*8ae0*/  F2F.F64.F32 R4, R4 ;  /* 0x0000000400047310 */ /* 0x000e240000201800 */
[----:B0-----:R0:W-:Y:S01]  /*8af0*/  STG.E.64 [R8.64], R4 ;  /* 0x0000000408007986 */ /* 0x0011e2000c101b24 */
[----:B------:R-:W-:Y:S05]  /*8b00*/  BRA `(.L_x_4569) ;  /* 0x00000b7000007947 */ /* 0x000fea0003800000 */
.L_x_4570:
        /* <DEDUP_REMOVED lines=8> */
[----:B------:R-:W-:Y:S01]  /*8b90*/  FSETP.NEU.FTZ.AND P0, PT, R4, RZ, PT ;  /* 0x000000ff0400720b */ /* 0x000fe20003f1d000 */
[----:B------:R-:W-:Y:S01]  /*8ba0*/  IMAD.MOV.U32 R35, RZ, RZ, R37 ;  /* 0x000000ffff237224 */ /* 0x000fe200078e0025 */
[----:B------:R-:W-:-:S04]  /*8bb0*/  FSETP.NEU.FTZ.AND P1, PT, R5, RZ, PT ;  /* 0x000000ff0500720b */ /* 0x000fc80003f3d000 */
[----:B------:R-:W-:-:S04]  /*8bc0*/  PLOP3.LUT P0, PT, P0, P1, PT, 0xa8, 0x0 ;  /* 0x000000000000781c */ /* 0x000fc80000703570 */
[----:B------:R-:W-:-:S05]  /*8bd0*/  SEL R3, RZ, 0x1, !P0 ;  /* 0x00000001ff037807 */ /* 0x000fca0004000000 */
[----:B------:R0:W-:Y:S01]  /*8be0*/  STG.E.U8 [R8.64], R3 ;  /* 0x0000000308007986 */ /* 0x0001e2000c101124 */
[----:B------:R-:W-:Y:S05]  /*8bf0*/  BRA `(.L_x_4569) ;  /* 0x00000a8000007947 */ /* 0x000fea0003800000 */
.L_x_4583:
[----:B------:R-:W-:Y:S02]  /*8c00*/  FMUL.FTZ R6, R5, 1 ;  /* 0x3f80000005067820 */ /* 0x000fe40000410000 */
[----:B------:R-:W-:Y:S02]  /*8c10*/  FMUL.FTZ R4, R4, 1 ;  /* 0x3f80000004047820 */ /* 0x000fe40000410000 */
[----:B------:R-:W-:Y:S02]  /*8c20*/  IMAD.MOV.U32 R35, RZ, RZ, R37 ;  /* 0x000000ffff237224 */ /* 0x000fe400078e0025 */
[----:B------:R-:W-:Y:S08]  /*8c30*/  F2F.F64.F32 R6, R6 ;  /* 0x0000000600067310 */ /* 0x000ff00000201800 */
[----:B------:R-:W0:Y:S02]  /*8c40*/  F2F.F64.F32 R4, R4 ;  /* 0x0000000400047310 */ /* 0x000e240000201800 */
[----:B0-----:R0:W-:Y:S01]  /*8c50*/  STG.E.128 [R8.64], R4 ;  /* 0x0000000408007986 */ /* 0x0011e2000c101d24 */
[----:B------:R-:W-:Y:S05]  /*8c60*/  BRA `(.L_x_4569) ;  /* 0x00000a1000007947 */ /* 0x000fea0003800000 */
.L_x_4582:
        /* <DEDUP_REMOVED lines=14> */
[----:B------:R-:W-:-:S04]  /*8d50*/  @P0 SHF.R.U32.HI R0, RZ, 0x14, R4 ;  /* 0x00000014ff000819 */ /* 0x000fc80000011604 */
[----:B------:R-:W-:-:S04]  /*8d60*/  @P0 LOP3.LUT R3, R0, 0x1, RZ, 0xc0, !PT ;  /* 0x0000000100030812 */ /* 0x000fc800078ec0ff */
[----:B------:R-:W-:Y:S01]  /*8d70*/  @P0 IADD3 R0, R4, 0x407ffff, R3 ;  /* 0x0407ffff04000810 */ /* 0x000fe20007ffe003 */
[----:B------:R-:W-:-:S03]  /*8d80*/  @!P0 FADD.FTZ R3, R6, 16384 ;  /* 0x4680000006038421 */ /* 0x000fc60000010000 */
[----:B------:R-:W-:Y:S02]  /*8d90*/  @P0 SHF.R.U32.HI R0, RZ, 0x14, R0 ;  /* 0x00000014ff000819 */ /* 0x000fe40000011600 */
[----:B------:R-:W-:Y:S02]  /*8da0*/  @!P0 IADD3 R0, R3, -0x46800000, RZ ;  /* 0xb980000003008810 */ /* 0x000fe40007ffe0ff */
.L_x_4587:
[----:B------:R-:W-:Y:S05]  /*8db0*/  BSYNC B0 ;  /* 0x0000000000007941 */ /* 0x000fea0003800000 */
.L_x_4586:
[----:B------:R-:W-:Y:S01]  /*8dc0*/  LOP3.LUT R5, R0, R5, RZ, 0xfc, !PT ;  /* 0x0000000500057212 */ /* 0x000fe200078efcff */
[----:B------:R-:W-:-:S04]  /*8dd0*/  IMAD.MOV.U32 R35, RZ, RZ, R37 ;  /* 0x000000ffff237224 */ /* 0x000fc800078e0025 */
[----:B------:R0:W-:Y:S01]  /*8de0*/  STG.E.U8 [R8.64], R5 ;  /* 0x0000000508007986 */ /* 0x0001e2000c101124 */
[----:B------:R-:W-:Y:S05]  /*8df0*/  BRA `(.L_x_4569) ;  /* 0x0000088000007947 */ /* 0x000fea0003800000 */
.L_x_4585:
[----:B------:R-:W-:Y:S01]  /*8e00*/  LOP3.LUT R5, R4, 0x7fffffff, RZ, 0xc0, !PT ;  /* 0x7fffffff04057812 */ /* 0x000fe200078ec0ff */
[----:B------:R-:W-:Y:S03]  /*8e10*/  BSSY B0, `(.L_x_4588) ;  /* 0x000000e000007945 */ /* 0x000fe60003800000 */
[----:B------:R-:W-:-:S13]  /*8e20*/  ISETP.GT.U32.AND P0, PT, R5, 0x477fffff, PT ;  /* 0x477fffff0500780c */ /* 0x000fda0003f04070 */
[----:B------:R-:W-:Y:S05]  /*8e30*/  @P0 BRA `(.L_x_4589) ;  /* 0x0000008000000947 */ /* 0x000fea0003800000 */
[----:B------:R-:W-:-:S13]  /*8e40*/  ISETP.GE.U32.AND P0, PT, R5, 0x38800000, PT ;  /* 0x388000000500780c */ /* 0x000fda0003f06070 */
[----:B------:R-:W-:-:S04]  /*8e50*/  @P0 SHF.R.U32.HI R0, RZ, 0x15, R4 ;  /* 0x00000015ff000819 */ /* 0x000fc80000011604 */
[----:B------:R-:W-:-:S04]  /*8e60*/  @P0 LOP3.LUT R3, R0, 0x1, RZ, 0xc0, !PT ;  /* 0x0000000100030812 */ /* 0x000fc800078ec0ff */
[----:B------:R-:W-:Y:S01]  /*8e70*/  @P0 IADD3 R0, R4, 0x80fffff, R3 ;  /* 0x080fffff04000810 */ /* 0x000fe20007ffe003 */
[----:B------:R-:W-:-:S03]  /*8e80*/  @!P0 FADD.FTZ R3, R5, 128 ;  /* 0x4300000005038421 */ /* 0x000fc60000010000 */
[----:B------:R-:W-:Y:S02]  /*8e90*/  @P0 SHF.R.U32.HI R0, RZ, 0x15, R0 ;  /* 0x00000015ff000819 */ /* 0x000fe40000011600 */
[----:B------:R-:W-:Y:S01]  /*8ea0*/  @!P0 IADD3 R0, R3, -0x43000000, RZ ;  /* 0xbd00000003008810 */ /* 0x000fe20007ffe0ff */
[----:B------:R-:W-:Y:S05]  /*8eb0*/  BRA `(.L_x_4590) ;  /* 0x0000003000007947 */ /* 0x000fea0003800000 */
.L_x_4589:
[----:B------:R-:W-:Y:S01]  /*8ec0*/  IMAD.MOV.U32 R0, RZ, RZ, 0x7f ;  /* 0x0000007fff007424 */ /* 0x000fe200078e00ff */
[----:B------:R-:W-:-:S04]  /*8ed0*/  ISETP.GT.U32.AND P0, PT, R5, 0x7f800000, PT ;  /* 0x7f8000000500780c */ /* 0x000fc80003f04070 */
[----:B------:R-:W-:-:S04]  /*8ee0*/  SEL R0, R0, 0x7c, P0 ;  /* 0x0000007c00007807 */ /* 0x000fc80000000000 */
.L_x_4590:
[----:B------:R-:W-:Y:S05]  /*8ef0*/  BSYNC B0 ;  /* 0x0000000000007941 */ /* 0x000fea0003800000 */
.L_x_4588:
[----:B------:R-:W-:Y:S01]  /*8f00*/  LOP3.LUT R4, R4, 0x80000000, RZ, 0xc0, !PT ;  /* 0x8000000004047812 */ /* 0x000fe200078ec0ff */
[----:B------:R-:W-:-:S03]  /*8f10*/  IMAD.MOV.U32 R35, RZ, RZ, R37 ;  /* 0x000000ffff237224 */ /* 0x000fc600078e0025 */
[----:B------:R-:W-:-:S04]  /*8f20*/  SHF.R.U32.HI R3, RZ, 0x18, R4 ;  /* 0x00000018ff037819 */ /* 0x000fc80000011604 */
[----:B------:R-:W-:-:S05]  /*8f30*/  LOP3.LUT R3, R0, R3, RZ, 0xfc, !PT ;  /* 0x0000000300037212 */ /* 0x000fca00078efcff */
[----:B------:R0:W-:Y:S01]  /*8f40*/  STG.E.U8 [R8.64], R3 ;  /* 0x0000000308007986 */ /* 0x0001e2000c101124 */
[----:B------:R-:W-:Y:S05]  /*8f50*/  BRA `(.L_x_4569) ;  /* 0x0000072000007947 */ /* 0x000fea0003800000 */
.L_x_4584:
[----:B------:R-:W-:Y:S01]  /*8f60*/  F2FP.BF16.PACK_AB R4, RZ, R4 ;  /* 0x00000004ff04723e */ /* 0x000fe200000010ff */
[----:B------:R-:W-:-:S04]  /*8f70*/  IMAD.MOV.U32 R35, RZ, RZ, R37 ;  /* 0x000000ffff237224 */ /* 0x000fc800078e0025 */
[----:B------:R0:W-:Y:S01]  /*8f80*/  STG.E.U16 [R8.64], R4 ;  /* 0x0000000408007986 */ /* 0x0001e2000c101524 */
[----:B------:R-:W-:Y:S05]  /*8f90*/  BRA `(.L_x_4569) ;  /* 0x000006e000007947 */ /* 0x000fea0003800000 */
.L_x_4581:
        /* <DEDUP_REMOVED lines=8> */
[----:B------:R-:W0:Y:S01]  /*9020*/  F2I.FTZ.U32.TRUNC.NTZ R3, R4 ;  /* 0x0000000400037305 */ /* 0x000e22000021f000 */
[----:B------:R-:W-:Y:S01]  /*9030*/  IMAD.MOV.U32 R35, RZ, RZ, R37 ;  /* 0x000000ffff237224 */ /* 0x000fe200078e0025 */
[----:B0-----:R0:W-:Y:S01]  /*9040*/  STG.E.U16 [R8.64], R3 ;  /* 0x0000000308007986 */ /* 0x0011e2000c101524 */
[----:B------:R-:W-:Y:S05]  /*9050*/  BRA `(.L_x_4569) ;  /* 0x0000062000007947 */ /* 0x000fea0003800000 */
.L_x_4593:
        /* <DEDUP_REMOVED lines=16> */
.L_x_4596:
[----:B------:R-:W-:-:S04]  /*9160*/  LOP3.LUT R4, R4, 0x80000000, RZ, 0xc0, !PT ;  /* 0x8000000004047812 */ /* 0x000fc800078ec0ff */
[----:B------:R-:W-:-:S04]  /*9170*/  SHF.R.U32.HI R4, RZ, 0x18, R4 ;  /* 0x00000018ff047819 */ /* 0x000fc80000011604 */
[----:B------:R-:W-:-:S04]  /*9180*/  LOP3.LUT R3, R3, R4, RZ, 0xfc, !PT ;  /* 0x0000000403037212 */ /* 0x000fc800078efcff */
[----:B------:R-:W-:Y:S02]  /*9190*/  PRMT R0, R3, 0x7610, R0 ;  /* 0x0000761003007816 */ /* 0x000fe40000000000 */
.L_x_4595:
[----:B------:R-:W-:Y:S05]  /*91a0*/  BSYNC B0 ;  /* 0x0000000000007941 */ /* 0x000fea0003800000 */
.L_x_4594:
[----:B------:R0:W-:Y:S01]  /*91b0*/  STG.E.U8 [R8.64], R0 ;  /* 0x0000000008007986 */ /* 0x0001e2000c101124 */
[----:B------:R-:W-:Y:S01]  /*91c0*/  IMAD.MOV.U32 R35, RZ, RZ, R37 ;  /* 0x000000ffff237224 */ /* 0x000fe200078e0025 */
[----:B------:R-:W-:Y:S05]  /*91d0*/  BRA `(.L_x_4569) ;  /* 0x000004a000007947 */ /* 0x000fea0003800000 */
.L_x_4592:
        /* <DEDUP_REMOVED lines=16> */
.L_x_4599:
[----:B------:R-:W-:-:S04]  /*92e0*/  LOP3.LUT R4, R4, 0x80000000, RZ, 0xc0, !PT ;  /* 0x8000000004047812 */ /* 0x000fc800078ec0ff */
[----:B------:R-:W-:-:S04]  /*92f0*/  SHF.R.U32.HI R4, RZ, 0x18, R4 ;  /* 0x00000018ff047819 */ /* 0x000fc80000011604 */
[----:B------:R-:W-:-:S04]  /*9300*/  LOP3.LUT R3, R3, R4, RZ, 0xfc, !PT ;  /* 0x0000000403037212 */ /* 0x000fc800078efcff */
[----:B------:R-:W-:Y:S02]  /*9310*/  PRMT R0, R3, 0x7610, R0 ;  /* 0x0000761003007816 */ /* 0x000fe40000000000 */
.L_x_4598:
[----:B------:R-:W-:Y:S05]  /*9320*/  BSYNC B0 ;  /* 0x0000000000007941 */ /* 0x000fea0003800000 */
.L_x_4597:
[----:B------:R0:W-:Y:S01]  /*9330*/  STG.E.U8 [R8.64], R0 ;  /* 0x0000000008007986 */ /* 0x0001e2000c101124 */
[----:B------:R-:W-:Y:S01]  /*9340*/  IMAD.MOV.U32 R35, RZ, RZ, R37 ;  /* 0x000000ffff237224 */ /* 0x000fe200078e0025 */
[----:B------:R-:W-:Y:S05]  /*9350*/  BRA `(.L_x_4569) ;  /* 0x0000032000007947 */ /* 0x000fea0003800000 */
.L_x_4591:
[----:B------:R-:W-:-:S13]  /*9360*/  ISETP.NE.AND P0, PT, R0, 0x1c, PT ;  /* 0x0000001c0000780c */ /* 0x000fda0003f05270 */
[----:B------:R-:W-:Y:S05]  /*9370*/  @!P0 BRA `(.L_x_4600) ;  /* 0x000002d000008947 */ /* 0x000fea0003800000 */
[----:B------:R-:W-:-:S13]  /*9380*/  ISETP.NE.AND P0, PT, R0, 0x1d, PT ;  /* 0x0000001d0000780c */ /* 0x000fda0003f05270 */
[----:B------:R-:W-:Y:S05]  /*9390*/  @!P0 BRA `(.L_x_4601) ;  /* 0x0000027000008947 */ /* 0x000fea0003800000 */
[----:B------:R-:W-:-:S13]  /*93a0*/  ISETP.NE.AND P0, PT, R0, 0x2c, PT ;  /* 0x0000002c0000780c */ /* 0x000fda0003f05270 */
[----:B------:R-:W-:Y:S05]  /*93b0*/  @P0 BRA `(.L_x_4574) ;  /* 0x0000010000000947 */ /* 0x000fea0003800000 */
[----:B------:R-:W-:Y:S01]  /*93c0*/  SHF.R.U32.HI R5, RZ, 0x17, R4 ;  /* 0x00000017ff057819 */ /* 0x000fe20000011604 */
[----:B------:R-:W-:Y:S01]  /*93d0*/  IMAD.MOV.U32 R35, RZ, RZ, R37 ;  /* 0x000000ffff237224 */ /* 0x000fe200078e0025 */
        /* <DEDUP_REMOVED lines=14> */
.L_x_4574:
        /* <DEDUP_REMOVED lines=18> */
[----:B0--3--:R-:W-:Y:S05]  /*95e0*/  CALL.ABS.NOINC R14 ;  /* 0x000000000e007343 */ /* 0x009fea0003c00000 */
[----:B------:R-:W-:Y:S01]  /*95f0*/  IMAD.MOV.U32 R35, RZ, RZ, R37 ;  /* 0x000000ffff237224 */ /* 0x000fe200078e0025 */
[----:B------:R-:W-:Y:S05]  /*9600*/  BRA `(.L_x_4569) ;  /* 0x0000007000007947 */ /* 0x000fea0003800000 */
.L_x_4601:
[----:B------:R-:W0:Y:S01]  /*9610*/  F2I.U64.TRUNC R4, R4 ;  /* 0x0000000400047311 */ /* 0x000e22000020d800 */
[----:B------:R-:W-:Y:S01]  /*9620*/  IMAD.MOV.U32 R35, RZ, RZ, R37 ;  /* 0x000000ffff237224 */ /* 0x000fe200078e0025 */
[----:B0-----:R0:W-:Y:S01]  /*9630*/  STG.E.64 [R8.64], R4 ;  /* 0x0000000408007986 */ /* 0x0011e2000c101b24 */
[----:B------:R-:W-:Y:S05]  /*9640*/  BRA `(.L_x_4569) ;  /* 0x0000003000007947 */ /* 0x000fea0003800000 */
.L_x_4600:
[----:B------:R-:W0:Y:S01]  /*9650*/  F2I.FTZ.U32.TRUNC.NTZ R3, R4 ;  /* 0x0000000400037305 */ /* 0x000e22000021f000 */
[----:B------:R-:W-:Y:S01]  /*9660*/  IMAD.MOV.U32 R35, RZ, RZ, R37 ;  /* 0x000000ffff237224 */ /* 0x000fe200078e0025 */
[----:B0-----:R0:W-:Y:S06]  /*9670*/  STG.E [R8.64], R3 ;  /* 0x0000000308007986 */ /* 0x0011ec000c101924 */
.L_x_4569:
[----:B------:R-:W-:Y:S05]  /*9680*/  BSYNC B6 ;  /* 0x0000000000067941 */ /* 0x000fea0003800000 */
.L_x_4568:
[----:B------:R-:W-:Y:S01]  /*9690*/  ISETP.GE.AND P0, PT, R35, R34, PT ;  /* 0x000000222300720c */ /* 0x000fe20003f06270 */
[----:B------:R-:W-:-:S12]  /*96a0*/  BSSY B6, `(.L_x_4602) ;  /* 0x00001dc000067945 */ /* 0x000fd80003800000 */
[----:B------:R-:W-:Y:S05]  /*96b0*/  @P0 BRA `(.L_x_4603) ;  /* 0x00001da000000947 */ /* 0x000fea0003800000 */
[----:B0-----:R-:W-:Y:S01]  /*96c0*/  IMAD R0, R2, 0x200, R35 ;  /* 0x0000020002007824 */ /* 0x001fe200078e0223 */
[----:B------:R-:W-:-:S03]  /*96d0*/  PRMT R3, R24, 0x9910, RZ ;  /* 0x0000991018037816 */ /* 0x000fc600000000ff */
[----:B----4-:R-:W-:Y:S02]  /*96e0*/  IMAD R8, R0, c[0x0][0x194], RZ ;  /* 0x0000650000087a24 */ /* 0x010fe400078e02ff */
        /* <DEDUP_REMOVED lines=16> */
.L_x_4607:
[----:B------:R-:W0:Y:S02]  /*97f0*/  F2I.S64.TRUNC R32, R32 ;  /* 0x0000002000207311 */ /* 0x000e24000020d900 */
[----:B0-----:R-:W-:-:S05]  /*9800*/  IMAD.MOV.U32 R3, RZ, RZ, R32 ;  /* 0x000000ffff037224 */ /* 0x001fca00078e0020 */
[----:B------:R0:W-:Y:S01]  /*9810*/  STG.E.U8 [R8.64], R3 ;  /* 0x0000000308007986 */ /* 0x0001e2000c101124 */
[----:B------:R-:W-:Y:S05]  /*9820*/  BRA `(.L_x_4609) ;  /* 0x00000d4000007947 */ /* 0x000fea0003800000 */
.L_x_4606:
        /* <DEDUP_REMOVED lines=9> */
.L_x_4611:
[----:B------:R-:W0:Y:S02]  /*98c0*/  F2I.FTZ.TRUNC.NTZ R3, R32 ;  /* 0x0000002000037305 */ /* 0x000e24000021f100 */
[----:B0-----:R0:W-:Y:S01]  /*98d0*/  STG.E [R8.64], R3 ;  /* 0x0000000308007986 */ /* 0x0011e2000c101924 */
[----:B------:R-:W-:Y:S05]  /*98e0*/  BRA `(.L_x_4609) ;  /* 0x00000c8000007947 */ /* 0x000fea0003800000 */
.L_x_4610:
[----:B------:R-:W0:Y:S02]  /*98f0*/  F2I.FTZ.TRUNC.NTZ R3, R32 ;  /* 0x0000002000037305 */ /* 0x000e24000021f100 */
[----:B0-----:R0:W-:Y:S01]  /*9900*/  STG.E.U16 [R8.64], R3 ;  /* 0x0000000308007986 */ /* 0x0011e2000c101524 */
[----:B------:R-:W-:Y:S05]  /*9910*/  BRA `(.L_x_4609) ;  /* 0x00000c5000007947 */ /* 0x000fea0003800000 */
.L_x_4605:
        /* <DEDUP_REMOVED lines=8> */
.L_x_4613:
[----:B------:R-:W-:-:S05]  /*99a0*/  F2FP.PACK_AB R32, RZ, R32 ;  /* 0x00000020ff20723e */ /* 0x000fca00000000ff */
[----:B------:R0:W-:Y:S01]  /*99b0*/  STG.E.U16 [R8.64], R32 ;  /* 0x0000002008007986 */ /* 0x0001e2000c101524 */
[----:B------:R-:W-:Y:S05]  /*99c0*/  BRA `(.L_x_4609) ;  /* 0x00000ba000007947 */ /* 0x000fea0003800000 */
.L_x_4612:
        /* <DEDUP_REMOVED lines=8> */
.L_x_4615:
[----:B------:R-:W-:-:S05]  /*9a50*/  F2FP.PACK_AB R33, R33, R32 ;  /* 0x000000202121723e */ /* 0x000fca00000000ff */
[----:B------:R0:W-:Y:S01]  /*9a60*/  STG.E [R8.64], R33 ;  /* 0x0000002108007986 */ /* 0x0001e2000c101924 */
[----:B------:R-:W-:Y:S05]  /*9a70*/  BRA `(.L_x_4609) ;  /* 0x00000af000007947 */ /* 0x000fea0003800000 */
.L_x_4614:
[----:B------:R-:W-:-:S06]  /*9a80*/  FMUL.FTZ R4, R32, 1 ;  /* 0x3f80000020047820 */ /* 0x000fcc0000410000 */
[----:B------:R-:W0:Y:S02]  /*9a90*/  F2F.F64.F32 R4, R4 ;  /* 0x0000000400047310 */ /* 0x000e240000201800 */
[----:B0-----:R0:W-:Y:S01]  /*9aa0*/  STG.E.64 [R8.64], R4 ;  /* 0x0000000408007986 */ /* 0x0011e2000c101b24 */
[----:B------:R-:W-:Y:S05]  /*9ab0*/  BRA `(.L_x_4609) ;  /* 0x00000ab000007947 */ /* 0x000fea0003800000 */
.L_x_4604:
        /* <DEDUP_REMOVED lines=14> */
.L_x_4618:
[----:B------:R-:W-:Y:S02]  /*9ba0*/  FMUL.FTZ R6, R33, 1 ;  /* 0x3f80000021067820 */ /* 0x000fe40000410000 */
[----:B------:R-:W-:-:S04]  /*9bb0*/  FMUL.FTZ R4, R32, 1 ;  /* 0x3f80000020047820 */ /* 0x000fc80000410000 */
[----:B------:R-:W-:Y:S08]  /*9bc0*/  F2F.F64.F32 R6, R6 ;  /* 0x0000000600067310 */ /* 0x000ff00000201800 */
[----:B------:R-:W0:Y:S02]  /*9bd0*/  F2F.F64.F32 R4, R4 ;  /* 0x0000000400047310 */ /* 0x000e240000201800 */
[----:B0-----:R0:W-:Y:S01]  /*9be0*/  STG.E.128 [R8.64], R4 ;  /* 0x0000000408007986 */ /* 0x0011e2000c101d24 */
[----:B------:R-:W-:Y:S05]  /*9bf0*/  BRA `(.L_x_4609) ;  /* 0x0000097000007947 */ /* 0x000fea0003800000 */
.L_x_4617:
        /* <DEDUP_REMOVED lines=20> */
.L_x_4622:
[----:B------:R-:W-:Y:S05]  /*9d40*/  BSYNC B0 ;  /* 0x0000000000007941 */ /* 0x000fea0003800000 */
.L_x_4621:
[----:B------:R-:W-:-:S05]  /*9d50*/  LOP3.LUT R5, R0, R5, RZ, 0xfc, !PT ;  /* 0x0000000500057212 */ /* 0x000fca00078efcff */
[----:B------:R0:W-:Y:S01]  /*9d60*/  STG.E.U8 [R8.64], R5 ;  /* 0x0000000508007986 */ /* 0x0001e2000c101124 */
[----:B------:R-:W-:Y:S05]  /*9d70*/  BRA `(.L_x_4609) ;  /* 0x000007f000007947 */ /* 0x000fea0003800000 */
.L_x_4620:
        /* <DEDUP_REMOVED lines=12> */
.L_x_4624:
[----:B------:R-:W-:Y:S01]  /*9e40*/  IMAD.MOV.U32 R0, RZ, RZ, 0x7f ;  /* 0x0000007fff007424 */ /* 0x000fe200078e00ff */
[----:B------:R-:W-:-:S04]  /*9e50*/  ISETP.GT.U32.AND P0, PT, R4, 0x7f800000, PT ;  /* 0x7f8000000400780c */ /* 0x000fc80003f04070 */
[----:B------:R-:W-:-:S04]  /*9e60*/  SEL R0, R0, 0x7c, P0 ;  /* 0x0000007c00007807 */ /* 0x000fc80000000000 */
.L_x_4625:
[----:B------:R-:W-:Y:S05]  /*9e70*/  BSYNC B0 ;  /* 0x0000000000007941 */ /* 0x000fea0003800000 */
.L_x_4623:
[----:B------:R-:W-:-:S04]  /*9e80*/  LOP3.LUT R32, R32, 0x80000000, RZ, 0xc0, !PT ;  /* 0x8000000020207812 */ /* 0x000fc800078ec0ff */
[----:B------:R-:W-:-:S04]  /*9e90*/  SHF.R.U32.HI R3, RZ, 0x18, R32 ;  /* 0x00000018ff037819 */ /* 0x000fc80000011620 */
[----:B------:R-:W-:-:S05]  /*9ea0*/  LOP3.LUT R3, R0, R3, RZ, 0xfc, !PT ;  /* 0x0000000300037212 */ /* 0x000fca00078efcff */
[----:B------:R0:W-:Y:S01]  /*9eb0*/  STG.E.U8 [R8.64], R3 ;  /* 0x0000000308007986 */ /* 0x0001e2000c101124 */
[----:B------:R-:W-:Y:S05]  /*9ec0*/  BRA `(.L_x_4609) ;  /* 0x000006a000007947 */ /* 0x000fea0003800000 */
.L_x_4619:
[----:B------:R-:W-:-:S05]  /*9ed0*/  F2FP.BF16.PACK_AB R32, RZ, R32 ;  /* 0x00000020ff20723e */ /* 0x000fca00000010ff */
[----:B------:R0:W-:Y:S01]  /*9ee0*/  STG.E.U16 [R8.64], R32 ;  /* 0x0000002008007986 */ /* 0x0001e2000c101524 */
[----:B------:R-:W-:Y:S05]  /*9ef0*/  BRA `(.L_x_4609) ;  /* 0x0000067000007947 */ /* 0x000fea0003800000 */
.L_x_4616:
        /* <DEDUP_REMOVED lines=11> */
.L_x_4628:
        /* <DEDUP_REMOVED lines=16> */
.L_x_4631:
[----:B------:R-:W-:-:S04]  /*a0b0*/  LOP3.LUT R32, R32, 0x80000000, RZ, 0xc0, !PT ;  /* 0x8000000020207812 */ /* 0x000fc800078ec0ff */
[----:B------:R-:W-:-:S04]  /*a0c0*/  SHF.R.U32.HI R3, RZ, 0x18, R32 ;  /* 0x00000018ff037819 */ /* 0x000fc80000011620 */
[----:B------:R-:W-:-:S04]  /*a0d0*/  LOP3.LUT R0, R0, R3, RZ, 0xfc, !PT ;  /* 0x0000000300007212 */ /* 0x000fc800078efcff */
[----:B------:R-:W-:Y:S02]  /*a0e0*/  PRMT R4, R0, 0x7610, R4 ;  /* 0x0000761000047816 */ /* 0x000fe40000000004 */
.L_x_4630:
[----:B------:R-:W-:Y:S05]  /*a0f0*/  BSYNC B0 ;  /* 0x0000000000007941 */ /* 0x000fea0003800000 */
.L_x_4629:
[----:B------:R0:W-:Y:S01]  /*a100*/  STG.E.U8 [R8.64], R4 ;  /* 0x0000000408007986 */ /* 0x0001e2000c101124 */
[----:B------:R-:W-:Y:S05]  /*a110*/  BRA `(.L_x_4609) ;  /* 0x0000045000007947 */ /* 0x000fea0003800000 */
.L_x_4627:
        /* <DEDUP_REMOVED lines=16> */
.L_x_4634:
[----:B------:R-:W-:-:S04]  /*a220*/  LOP3.LUT R32, R32, 0x80000000, RZ, 0xc0, !PT ;  /* 0x8000000020207812 */ /* 0x000fc800078ec0ff */
[----:B------:R-:W-:-:S04]  /*a230*/  SHF.R.U32.HI R3, RZ, 0x18, R32 ;  /* 0x00000018ff037819 */ /* 0x000fc80000011620 */
[----:B------:R-:W-:-:S04]  /*a240*/  LOP3.LUT R0, R0, R3, RZ, 0xfc, !PT ;  /* 0x0000000300007212 */ /* 0x000fc800078efcff */
[----:B------:R-:W-:Y:S02]  /*a250*/  PRMT R4, R0, 0x7610, R4 ;  /* 0x0000761000047816 */ /* 0x000fe40000000004 */
.L_x_4633:
[----:B------:R-:W-:Y:S05]  /*a260*/  BSYNC B0 ;  /* 0x0000000000007941 */ /* 0x000fea0003800000 */
.L_x_4632:
[----:B------:R0:W-:Y:S01]  /*a270*/  STG.E.U8 [R8.64], R4 ;  /* 0x0000000408007986 */ /* 0x0001e2000c101124 */
[----:B------:R-:W-:Y:S05]  /*a280*/  BRA `(.L_x_4609) ;  /* 0x000002e000007947 */ /* 0x000fea0003800000 */
.L_x_4626:
        /* <DEDUP_REMOVED lines=21> */
.L_x_4608:
        /* <DEDUP_REMOVED lines=19> */
[----:B------:R-:W-:Y:S05]  /*a510*/  BRA `(.L_x_4609) ;  /* 0x0000005000007947 */ /* 0x000fea0003800000 */
.L_x_4636:
[----:B------:R-:W0:Y:S02]  /*a520*/  F2I.U64.TRUNC R32, R32 ;  /* 0x0000002000207311 */ /* 0x000e24000020d800 */
[----:B0-----:R0:W-:Y:S01]  /*a530*/  STG.E.64 [R8.64], R32 ;  /* 0x0000002008007986 */ /* 0x0011e2000c101b24 */
[----:B------:R-:W-:Y:S05]  /*a540*/  BRA `(.L_x_4609) ;  /* 0x0000002000007947 */ /* 0x000fea0003800000 */
.L_x_4635:
[----:B------:R-:W0:Y:S02]  /*a550*/  F2I.FTZ.U32.TRUNC.NTZ R3, R32 ;  /* 0x0000002000037305 */ /* 0x000e24000021f000 */
[----:B0-----:R0:W-:Y:S02]  /*a560*/  STG.E [R8.64], R3 ;  /* 0x0000000308007986 */ /* 0x0011e4000c101924 */
.L_x_4609:
[----:B------:R-:W-:-:S04]  /*a570*/  IADD3 R35, R35, 0x80, RZ ;  /* 0x0000008023237810 */ /* 0x000fc80007ffe0ff */
[----:B------:R-:W-:-:S13]  /*a580*/  ISETP.GE.AND P0, PT, R35, R34, PT ;  /* 0x000000222300720c */ /* 0x000fda0003f06270 */
        /* <DEDUP_REMOVED lines=20> */
.L_x_4640:
[----:B------:R-:W0:Y:S02]  /*a6d0*/  F2I.S64.TRUNC R18, R18 ;  /* 0x0000001200127311 */ /* 0x000e24000020d900 */
[----:B0-----:R-:W-:-:S05]  /*a6e0*/  IMAD.MOV.U32 R3, RZ, RZ, R18 ;  /* 0x000000ffff037224 */ /* 0x001fca00078e0012 */
[----:B------:R0:W-:Y:S01]  /*a6f0*/  STG.E.U8 [R4.64], R3 ;  /* 0x0000000304007986 */ /* 0x0001e2000c101124 */
[----:B------:R-:W-:Y:S05]  /*a700*/  BRA `(.L_x_4642) ;  /* 0x00000d4000007947 */ /* 0x000fea0003800000 */
.L_x_4639:
        /* <DEDUP_REMOVED lines=9> */
.L_x_4644:
[----:B------:R-:W0:Y:S02]  /*a7a0*/  F2I.FTZ.TRUNC.NTZ R3, R18 ;  /* 0x0000001200037305 */ /* 0x000e24000021f100 */
[----:B0-----:R0:W-:Y:S01]  /*a7b0*/  STG.E [R4.64], R3 ;  /* 0x0000000304007986 */ /* 0x0011e2000c101924 */
[----:B------:R-:W-:Y:S05]  /*a7c0*/  BRA `(.L_x_4642) ;  /* 0x00000c8000007947 */ /* 0x000fea0003800000 */
.L_x_4643:
[----:B------:R-:W0:Y:S02]  /*a7d0*/  F2I.FTZ.TRUNC.NTZ R3, R18 ;  /* 0x0000001200037305 */ /* 0x000e24000021f100 */
[----:B0-----:R0:W-:Y:S01]  /*a7e0*/  STG.E.U16 [R4.64], R3 ;  /* 0x0000000304007986 */ /* 0x0011e2000c101524 */
[----:B------:R-:W-:Y:S05]  /*a7f0*/  BRA `(.L_x_4642) ;  /* 0x00000c5000007947 */ /* 0x000fea0003800000 */
.L_x_4638:
        /* <DEDUP_REMOVED lines=8> */
.L_x_4646:
[----:B------:R-:W-:-:S05]  /*a880*/  F2FP.PACK_AB R18, RZ, R18 ;  /* 0x00000012ff12723e */ /* 0x000fca00000000ff */
[----:B------:R0:W-:Y:S01]  /*a890*/  STG.E.U16 [R4.64], R18 ;  /* 0x0000001204007986 */ /* 0x0001e2000c101524 */
[----:B------:R-:W-:Y:S05]  /*a8a0*/  BRA `(.L_x_4642) ;  /* 0x00000ba000007947 */ /* 0x000fea0003800000 */
.L_x_4645:
        /* <DEDUP_REMOVED lines=8> */
.L_x_4648:
[----:B------:R-:W-:-:S05]  /*a930*/  F2FP.PACK_AB R19, R19, R18 ;  /* 0x000000121313723e */ /* 0x000fca00000000ff */
[----:B------:R0:W-:Y:S01]  /*a940*/  STG.E [R4.64], R19 ;  /* 0x0000001304007986 */ /* 0x0001e2000c101924 */
[----:B------:R-:W-:Y:S05]  /*a950*/  BRA `(.L_x_4642) ;  /* 0x00000af000007947 */ /* 0x000fea0003800000 */
.L_x_4647:
[----:B------:R-:W-:-:S06]  /*a960*/  FMUL.FTZ R6, R18, 1 ;  /* 0x3f80000012067820 */ /* 0x000fcc0000410000 */
[----:B------:R-:W0:Y:S02]  /*a970*/  F2F.F64.F32 R6, R6 ;  /* 0x0000000600067310 */ /* 0x000e240000201800 */
[----:B0-----:R0:W-:Y:S01]  /*a980*/  STG.E.64 [R4.64], R6 ;  /* 0x0000000604007986 */ /* 0x0011e2000c101b24 */
[----:B------:R-:W-:Y:S05]  /*a990*/  BRA `(.L_x_4642) ;  /* 0x00000ab000007947 */ /* 0x000fea0003800000 */
.L_x_4637:
        /* <DEDUP_REMOVED lines=14> */
.L_x_4651:
[----:B------:R-:W-:Y:S02]  /*aa80*/  FMUL.FTZ R10, R19, 1 ;  /* 0x3f800000130a7820 */ /* 0x000fe40000410000 */
[----:B------:R-:W-:-:S04]  /*aa90*/  FMUL.FTZ R8, R18, 1 ;  /* 0x3f80000012087820 */ /* 0x000fc80000410000 */
[----:B------:R-:W-:Y:S08]  /*aaa0*/  F2F.F64.F32 R10, R10 ;  /* 0x0000000a000a7310 */ /* 0x000ff00000201800 */
[----:B------:R-:W0:Y:S02]  /*aab0*/  F2F.F64.F32 R8, R8 ;  /* 0x0000000800087310 */ /* 0x000e240000201800 */
[----:B0-----:R0:W-:Y:S01]  /*aac0*/  STG.E.128 [R4.64], R8 ;  /* 0x0000000804007986 */ /* 0x0011e2000c101d24 */
[----:B------:R-:W-:Y:S05]  /*aad0*/  BRA `(.L_x_4642) ;  /* 0x0000097000007947 */ /* 0x000fea0003800000 */
.L_x_4650:
        /* <DEDUP_REMOVED lines=20> */
.L_x_4655:
[----:B------:R-:W-:Y:S05]  /*ac20*/  BSYNC B0 ;  /* 0x0000000000007941 */ /* 0x000fea0003800000 */
.L_x_4654:
[----:B------:R-:W-:-:S05]  /*ac30*/  LOP3.LUT R7, R0, R7, RZ, 0xfc, !PT ;  /* 0x0000000700077212 */ /* 0x000fca00078efcff */
[----:B------:R0:W-:Y:S01]  /*ac40*/  STG.E.U8 [R4.64], R7 ;  /* 0x0000000704007986 */ /* 0x0001e2000c101124 */
[----:B------:R-:W-:Y:S05]  /*ac50*/  BRA `(.L_x_4642) ;  /* 0x000007f000007947 */ /* 0x000fea0003800000 */
.L_x_4653:
        /* <DEDUP_REMOVED lines=12> */
.L_x_4657:
[----:B------:R-:W-:Y:S01]  /*ad20*/  IMAD.MOV.U32 R0, RZ, RZ, 0x7f ;  /* 0x0000007fff007424 */ /* 0x000fe200078e00ff */
[----:B------:R-:W-:-:S04]  /*ad30*/  ISETP.GT.U32.AND P0, PT, R6, 0x7f800000, PT ;  /* 0x7f8000000600780c */ /* 0x000fc80003f04070 */
[----:B------:R-:W-:-:S04]  /*ad40*/  SEL R0, R0, 0x7c, P0 ;  /* 0x0000007c00007807 */ /* 0x000fc80000000000 */
.L_x_4658:
[----:B------:R-:W-:Y:S05]  /*ad50*/  BSYNC B0 ;  /* 0x0000000000007941 */ /* 0x000fea0003800000 */
.L_x_4656:
[----:B------:R-:W-:-:S04]  /*ad60*/  LOP3.LUT R18, R18, 0x80000000, RZ, 0xc0, !PT ;  /* 0x8000000012127812 */ /* 0x000fc800078ec0ff */
[----:B------:R-:W-:-:S04]  /*ad70*/  SHF.R.U32.HI R3, RZ, 0x18, R18 ;  /* 0x00000018ff037819 */ /* 0x000fc80000011612 */
[----:B------:R-:W-:-:S05]  /*ad80*/  LOP3.LUT R3, R0, R3, RZ, 0xfc, !PT ;  /* 0x0000000300037212 */ /* 0x000fca00078efcff */
[----:B------:R0:W-:Y:S01]  /*ad90*/  STG.E.U8 [R4.64], R3 ;  /* 0x0000000304007986 */ /* 0x0001e2000c101124 */
[----:B------:R-:W-:Y:S05]  /*ada0*/  BRA `(.L_x_4642) ;  /* 0x000006a000007947 */ /* 0x000fea0003800000 */
.L_x_4652:
[----:B------:R-:W-:-:S05]  /*adb0*/  F2FP.BF16.PACK_AB R18, RZ, R18 ;  /* 0x00000012ff12723e */ /* 0x000fca00000010ff */
[----:B------:R0:W-:Y:S01]  /*adc0*/  STG.E.U16 [R4.64], R18 ;  /* 0x0000001204007986 */ /* 0x0001e2000c101524 */
[----:B------:R-:W-:Y:S05]  /*add0*/  BRA `(.L_x_4642) ;  /* 0x0000067000007947 */ /* 0x000fea0003800000 */
.L_x_4649:
        /* <DEDUP_REMOVED lines=11> */
.L_x_4661:
        /* <DEDUP_REMOVED lines=16> */
.L_x_4664:
[----:B------:R-:W-:-:S04]  /*af90*/  LOP3.LUT R18, R18, 0x80000000, RZ, 0xc0, !PT ;  /* 0x8000000012127812 */ /* 0x000fc800078ec0ff */
[----:B------:R-:W-:-:S04]  /*afa0*/  SHF.R.U32.HI R18, RZ, 0x18, R18 ;  /* 0x00000018ff127819 */ /* 0x000fc80000011612 */
[----:B------:R-:W-:-:S04]  /*afb0*/  LOP3.LUT R3, R3, R18, RZ, 0xfc, !PT ;  /* 0x0000001203037212 */ /* 0x000fc800078efcff */
[----:B------:R-:W-:Y:S02]  /*afc0*/  PRMT R0, R3, 0x7610, R0 ;  /* 0x0000761003007816 */ /* 0x000fe40000000000 */
.L_x_4663:
[----:B------:R-:W-:Y:S05]  /*afd0*/  BSYNC B0 ;  /* 0x0000000000007941 */ /* 0x000fea0003800000 */
.L_x_4662:
[----:B------:R0:W-:Y:S01]  /*afe0*/  STG.E.U8 [R4.64], R0 ;  /* 0x0000000004007986 */ /* 0x0001e2000c101124 */
[----:B------:R-:W-:Y:S05]  /*aff0*/  BRA `(.L_x_4642) ;  /* 0x0000045000007947 */ /* 0x000fea0003800000 */
.L_x_4660:
        /* <DEDUP_REMOVED lines=16> */
.L_x_4667:
[----:B------:R-:W-:-:S04]  /*b100*/  LOP3.LUT R18, R18, 0x80000000, RZ, 0xc0, !PT ;  /* 0x8000000012127812 */ /* 0x000fc800078ec0ff */
[----:B------:R-:W-:-:S04]  /*b110*/  SHF.R.U32.HI R18, RZ, 0x18, R18 ;  /* 0x00000018ff127819 */ /* 0x000fc80000011612 */
[----:B------:R-:W-:-:S04]  /*b120*/  LOP3.LUT R3, R3, R18, RZ, 0xfc, !PT ;  /* 0x0000001203037212 */ /* 0x000fc800078efcff */
[----:B------:R-:W-:Y:S02]  /*b130*/  PRMT R0, R3, 0x7610, R0 ;  /* 0x0000761003007816 */ /* 0x000fe40000000000 */
.L_x_4666:
[----:B------:R-:W-:Y:S05]  /*b140*/  BSYNC B0 ;  /* 0x0000000000007941 */ /* 0x000fea0003800000 */
.L_x_4665:
[----:B------:R0:W-:Y:S01]  /*b150*/  STG.E.U8 [R4.64], R0 ;  /* 0x0000000004007986 */ /* 0x0001e2000c101124 */
[----:B------:R-:W-:Y:S05]  /*b160*/  BRA `(.L_x_4642) ;  /* 0x000002e000007947 */ /* 0x000fea0003800000 */
.L_x_4659:
        /* <DEDUP_REMOVED lines=21> */
.L_x_4641:
        /* <DEDUP_REMOVED lines=20> */
.L_x_4669:
[----:B------:R-:W0:Y:S02]  /*b400*/  F2I.U64.TRUNC R18, R18 ;  /* 0x0000001200127311 */ /* 0x000e24000020d800 */
[----:B0-----:R0:W-:Y:S01]  /*b410*/  STG.E.64 [R4.64], R18 ;  /* 0x0000001204007986 */ /* 0x0011e2000c101b24 */
[----:B------:R-:W-:Y:S05]  /*b420*/  BRA `(.L_x_4642) ;  /* 0x0000002000007947 */ /* 0x000fea0003800000 */
.L_x_4668:
[----:B------:R-:W0:Y:S02]  /*b430*/  F2I.FTZ.U32.TRUNC.NTZ R3, R18 ;  /* 0x0000001200037305 */ /* 0x000e24000021f000 */
[----:B0-----:R0:W-:Y:S02]  /*b440*/  STG.E [R4.64], R3 ;  /* 0x0000000304007986 */ /* 0x0011e4000c101924 */
.L_x_4642:
[----:B------:R-:W-:Y:S02]  /*b450*/  IADD3 R35, R35, 0x80, RZ ;  /* 0x0000008023237810 */ /* 0x000fe40007ffe0ff */
.L_x_4603:
[----:B------:R-:W-:Y:S05]  /*b460*/  BSYNC B6 ;  /* 0x0000000000067941 */ /* 0x000fea0003800000 */
.L_x_4602:
        /* <DEDUP_REMOVED lines=20> */
.L_x_4673:
[----:B------:R-:W0:Y:S02]  /*b5b0*/  F2I.S64.TRUNC R22, R22 ;  /* 0x0000001600167311 */ /* 0x000e24000020d900 */
[----:B0-----:R-:W-:-:S05]  /*b5c0*/  IMAD.MOV.U32 R5, RZ, RZ, R22 ;  /* 0x000000ffff057224 */ /* 0x001fca00078e0016 */
[----:B------:R-:W-:Y:S01]  /*b5d0*/  STG.E.U8 [R2.64], R5 ;  /* 0x0000000502007986 */ /* 0x000fe2000c101124 */
[----:B------:R-:W-:Y:S05]  /*b5e0*/  EXIT ;  /* 0x000000000000794d */ /* 0x000fea0003800000 */
.L_x_4672:
        /* <DEDUP_REMOVED lines=9> */
.L_x_4676:
[----:B------:R-:W0:Y:S02]  /*b680*/  F2I.FTZ.TRUNC.NTZ R5, R22 ;  /* 0x0000001600057305 */ /* 0x000e24000021f100 */
[----:B0-----:R-:W-:Y:S01]  /*b690*/  STG.E [R2.64], R5 ;  /* 0x0000000502007986 */ /* 0x001fe2000c101924 */
[----:B------:R-:W-:Y:S05]  /*b6a0*/  EXIT ;  /* 0x000000000000794d */ /* 0x000fea0003800000 */
.L_x_4675:
[----:B------:R-:W0:Y:S02]  /*b6b0*/  F2I.FTZ.TRUNC.NTZ R5, R22 ;  /* 0x0000001600057305 */ /* 0x000e24000021f100 */
[----:B0-----:R-:W-:Y:S01]  /*b6c0*/  STG.E.U16 [R2.64], R5 ;  /* 0x0000000502007986 */ /* 0x001fe2000c101524 */
[----:B------:R-:W-:Y:S05]  /*b6d0*/  EXIT ;  /* 0x000000000000794d */ /* 0x000fea0003800000 */
.L_x_4671:
        /* <DEDUP_REMOVED lines=8> */
.L_x_4678:
[----:B------:R-:W-:-:S05]  /*b760*/  F2FP.PACK_AB R22, RZ, R22 ;  /* 0x00000016ff16723e */ /* 0x000fca00000000ff */
[----:B------:R-:W-:Y:S01]  /*b770*/  STG.E.U16 [R2.64], R22 ;  /* 0x0000001602007986 */ /* 0x000fe2000c101524 */
[----:B------:R-:W-:Y:S05]  /*b780*/  EXIT ;  /* 0x000000000000794d */ /* 0x000fea0003800000 */
.L_x_4677:
        /* <DEDUP_REMOVED lines=8> */
.L_x_4680:
[----:B------:R-:W-:-:S05]  /*b810*/  F2FP.PACK_AB R23, R23, R22 ;  /* 0x000000161717723e */ /* 0x000fca00000000ff */
[----:B------:R-:W-:Y:S01]  /*b820*/  STG.E [R2.64], R23 ;  /* 0x0000001702007986 */ /* 0x000fe2000c101924 */
[----:B------:R-:W-:Y:S05]  /*b830*/  EXIT ;  /* 0x000000000000794d */ /* 0x000fea0003800000 */
.L_x_4679:
[----:B------:R-:W-:-:S06]  /*b840*/  FMUL.FTZ R4, R22, 1 ;  /* 0x3f80000016047820 */ /* 0x000fcc0000410000 */
[----:B------:R-:W0:Y:S02]  /*b850*/  F2F.F64.F32 R4, R4 ;  /* 0x0000000400047310 */ /* 0x000e240000201800 */
[----:B0-----:R-:W-:Y:S01]  /*b860*/  STG.E.64 [R2.64], R4 ;  /* 0x0000000402007986 */ /* 0x001fe2000c101b24 */
[----:B------:R-:W-:Y:S05]  /*b870*/  EXIT ;  /* 0x000000000000794d */ /* 0x000fea0003800000 */
.L_x_4670:
        /* <DEDUP_REMOVED lines=14> */
.L_x_4683:
[----:B------:R-:W-:Y:S02]  /*b960*/  FMUL.FTZ R6, R23, 1 ;  /* 0x3f80000017067820 */ /* 0x000fe40000410000 */
[----:B------:R-:W-:-:S04]  /*b970*/  FMUL.FTZ R4, R22, 1 ;  /* 0x3f80000016047820 */ /* 0x000fc80000410000 */
[----:B------:R-:W-:Y:S08]  /*b980*/  F2F.F64.F32 R6, R6 ;  /* 0x0000000600067310 */ /* 0x000ff00000201800 */
[----:B------:R-:W0:Y:S02]  /*b990*/  F2F.F64.F32 R4, R4 ;  /* 0x0000000400047310 */ /* 0x000e240000201800 */
[----:B0-----:R-:W-:Y:S01]  /*b9a0*/  STG.E.128 [R2.64], R4 ;  /* 0x0000000402007986 */ /* 0x001fe2000c101d24 */
[----:B------:R-:W-:Y:S05]  /*b9b0*/  EXIT ;  /* 0x000000000000794d */ /* 0x000fea0003800000 */
.L_x_4682:
        /* <DEDUP_REMOVED lines=20> */
.L_x_4687:
[----:B------:R-:W-:Y:S05]  /*bb00*/  BSYNC B0 ;  /* 0x0000000000007941 */ /* 0x000fea0003800000 */
.L_x_4686:
[----:B------:R-:W-:-:S05]  /*bb10*/  LOP3.LUT R7, R0, R7, RZ, 0xfc, !PT ;  /* 0x0000000700077212 */ /* 0x000fca00078efcff */
[----:B------:R-:W-:Y:S01]  /*bb20*/  STG.E.U8 [R2.64], R7 ;  /* 0x0000000702007986 */ /* 0x000fe2000c101124 */
[----:B------:R-:W-:Y:S05]  /*bb30*/  EXIT ;  /* 0x000000000000794d */ /* 0x000fea0003800000 */
.L_x_4685:
        /* <DEDUP_REMOVED lines=12> */
.L_x_4689:
[----:B------:R-:W-:Y:S01]  /*bc00*/  IMAD.MOV.U32 R0, RZ, RZ, 0x7f ;  /* 0x0000007fff007424 */ /* 0x000fe200078e00ff */
[----:B------:R-:W-:-:S04]  /*bc10*/  ISETP.GT.U32.AND P0, PT, R4, 0x7f800000, PT ;  /* 0x7f8000000400780c */ /* 0x000fc80003f04070 */
[----:B------:R-:W-:-:S04]  /*bc20*/  SEL R0, R0, 0x7c, P0 ;  /* 0x0000007c00007807 */ /* 0x000fc80000000000 */
.L_x_4690:
[----:B------:R-:W-:Y:S05]  /*bc30*/  BSYNC B0 ;  /* 0x0000000000007941 */ /* 0x000fea0003800000 */
.L_x_4688:
[----:B------:R-:W-:-:S04]  /*bc40*/  LOP3.LUT R22, R22, 0x80000000, RZ, 0xc0, !PT ;  /* 0x8000000016167812 */ /* 0x000fc800078ec0ff */
[----:B------:R-:W-:-:S04]  /*bc50*/  SHF.R.U32.HI R5, RZ, 0x18, R22 ;  /* 0x00000018ff057819 */ /* 0x000fc80000011616 */
[----:B------:R-:W-:-:S05]  /*bc60*/  LOP3.LUT R5, R0, R5, RZ, 0xfc, !PT ;  /* 0x0000000500057212 */ /* 0x000fca00078efcff */
[----:B------:R-:W-:Y:S01]  /*bc70*/  STG.E.U8 [R2.64], R5 ;  /* 0x0000000502007986 */ /* 0x000fe2000c101124 */
[----:B------:R-:W-:Y:S05]  /*bc80*/  EXIT ;  /* 0x000000000000794d */ /* 0x000fea0003800000 */
.L_x_4684:
[----:B------:R-:W-:-:S05]  /*bc90*/  F2FP.BF16.PACK_AB R22, RZ, R22 ;  /* 0x00000016ff16723e */ /* 0x000fca00000010ff */
[----:B------:R-:W-:Y:S01]  /*bca0*/  STG.E.U16 [R2.64], R22 ;  /* 0x0000001602007986 */ /* 0x000fe2000c101524 */
[----:B------:R-:W-:Y:S05]  /*bcb0*/  EXIT ;  /* 0x000000000000794d */ /* 0x000fea0003800000 */
.L_x_4681:
        /* <DEDUP_REMOVED lines=11> */
.L_x_4693:
        /* <DEDUP_REMOVED lines=16> */
.L_x_4696:
[----:B------:R-:W-:-:S04]  /*be70*/  LOP3.LUT R22, R22, 0x80000000, RZ, 0xc0, !PT ;  /* 0x8000000016167812 */ /* 0x000fc800078ec0ff */
[----:B------:R-:W-:-:S04]  /*be80*/  SHF.R.U32.HI R5, RZ, 0x18, R22 ;  /* 0x00000018ff057819 */ /* 0x000fc80000011616 */
[----:B------:R-:W-:-:S04]  /*be90*/  LOP3.LUT R4, R4, R5, RZ, 0xfc, !PT ;  /* 0x0000000504047212 */ /* 0x000fc800078efcff */
[----:B------:R-:W-:Y:S02]  /*bea0*/  PRMT R0, R4, 0x7610, R0 ;  /* 0x0000761004007816 */ /* 0x000fe40000000000 */
.L_x_4695:
[----:B------:R-:W-:Y:S05]  /*beb0*/  BSYNC B0 ;  /* 0x0000000000007941 */ /* 0x000fea0003800000 */
.L_x_4694:
[----:B------:R-:W-:Y:S01]  /*bec0*/  STG.E.U8 [R2.64], R0 ;  /* 0x0000000002007986 */ /* 0x000fe2000c101124 */
[----:B------:R-:W-:Y:S05]  /*bed0*/  EXIT ;  /* 0x000000000000794d */ /* 0x000fea0003800000 */
.L_x_4692:
        /* <DEDUP_REMOVED lines=16> */
.L_x_4699:
[----:B------:R-:W-:-:S04]  /*bfe0*/  LOP3.LUT R22, R22, 0x80000000, RZ, 0xc0, !PT ;  /* 0x8000000016167812 */ /* 0x000fc800078ec0ff */
[----:B------:R-:W-:-:S04]  /*bff0*/  SHF.R.U32.HI R5, RZ, 0x18, R22 ;  /* 0x00000018ff057819 */ /* 0x000fc80000011616 */
[----:B------:R-:W-:-:S04]  /*c000*/  LOP3.LUT R4, R4, R5, RZ, 0xfc, !PT ;  /* 0x0000000504047212 */ /* 0x000fc800078efcff */
[----:B------:R-:W-:Y:S02]  /*c010*/  PRMT R0, R4, 0x7610, R0 ;  /* 0x0000761004007816 */ /* 0x000fe40000000000 */
.L_x_4698:
[----:B------:R-:W-:Y:S05]  /*c020*/  BSYNC B0 ;  /* 0x0000000000007941 */ /* 0x000fea0003800000 */
.L_x_4697:
[----:B------:R-:W-:Y:S01]  /*c030*/  STG.E.U8 [R2.64], R0 ;  /* 0x0000000002007986 */ /* 0x000fe2000c101124 */
[----:B------:R-:W-:Y:S05]  /*c040*/  EXIT ;  /* 0x000000000000794d */ /* 0x000fea0003800000 */
.L_x_4691:
        /* <DEDUP_REMOVED lines=21> */
.L_x_4674:
[----:B------:R-:W-:Y:S01]  /*c1a0*/  MOV R0, 0x0 ;  /* 0x0000000000007802 */ /* 0x000fe20000000f00 */
[----:B------:R-:W-:Y:S02]  /*c1b0*/  IMAD.MOV.U32 R4, RZ, RZ, c[0x4][0x148] ;  /* 0x01005200ff047624 */ /* 0x000fe400078e00ff */
[----:B------:R-:W-:Y:S01]  /*c1c0*/  IMAD.MOV.U32 R5, RZ, RZ, c[0x4][0x14c] ;  /* 0x01005300ff057624 */ /* 0x000fe200078e00ff */
[----:B------:R0:W1:Y:S01]  /*c1d0*/  LDC.64 R2, c[0x4][R0] ;  /* 0x0100000000027b82 */ /* 0x0000620000000a00 */
[----:B------:R-:W-:Y:S02]  /*c1e0*/  IMAD.MOV.U32 R6, RZ, RZ, c[0x4][0x150] ;  /* 0x01005400ff067624 */ /* 0x000fe400078e00ff */
[----:B------:R-:W-:Y:S02]  /*c1f0*/  IMAD.MOV.U32 R7, RZ, RZ, c[0x4][0x154] ;  /* 0x01005500ff077624 */ /* 0x000fe400078e00ff */
[----:B----4-:R-:W-:-:S02]  /*c200*/  IMAD.MOV.U32 R8, RZ, RZ, 0x65 ;  /* 0x00000065ff087424 */ /* 0x010fc400078e00ff */
[----:B------:R-:W-:Y:S02]  /*c210*/  IMAD.MOV.U32 R10, RZ, RZ, c[0x4][0x40] ;  /* 0x01001000ff0a7624 */ /* 0x000fe400078e00ff */
[----:B------:R-:W-:Y:S02]  /*c220*/  IMAD.MOV.U32 R11, RZ, RZ, c[0x4][0x44] ;  /* 0x01001100ff0b7624 */ /* 0x000fe400078e00ff */
[----:B------:R-:W-:Y:S02]  /*c230*/  IMAD.MOV.U32 R12, RZ, RZ, 0x1 ;  /* 0x00000001ff0c7424 */ /* 0x000fe400078e00ff */
[----:B------:R-:W-:Y:S02]  /*c240*/  IMAD.MOV.U32 R13, RZ, RZ, RZ ;  /* 0x000000ffff0d7224 */ /* 0x000fe400078e00ff */
[----:B0-----:R-:W-:Y:S01]  /*c250*/  LEPC R14 ;  /* 0x00000000000e734e */ /* 0x001fe20000000000 */
[----:B------:R-:W-:Y:S02]  /*c260*/  MOV R9, 0xc2d0 ;  /* 0x0000c2d000097802 */ /* 0x000fe40000000f00 */
[----:B------:R-:W-:Y:S02]  /*c270*/  MOV R20, 0xc250 ;  /* 0x0000c25000147802 */ /* 0x000fe40000000f00 */
[----:B------:R-:W-:-:S02]  /*c280*/  MOV R21, 0x0 ;  /* 0x0000000000157802 */ /* 0x000fc40000000f00 */
[----:B------:R-:W-:Y:S02]  /*c290*/  MOV R0, 0x0 ;  /* 0x0000000000007802 */ /* 0x000fe40000000f00 */
[----:B------:R-:W-:-:S04]  /*c2a0*/  IADD3 R20, P0, P1, -R20, R9, R14 ;  /* 0x0000000914147210 */ /* 0x000fc8000791e10e */
[----:B------:R-:W-:-:S04]  /*c2b0*/  IADD3.X R21, ~R0, R21, R15, P0, P1 ;  /* 0x0000001500157210 */ /* 0x000fc800007e250f */
[----:B-1-3--:R-:W-:Y:S05]  /*c2c0*/  CALL.ABS.NOINC R2 ;  /* 0x0000000002007343 */ /* 0x00afea0003c00000 */
[----:B------:R-:W-:Y:S05]  /*c2d0*/  EXIT ;  /* 0x000000000000794d */ /* 0x000fea0003800000 */
.L_x_4701:
[----:B------:R-:W0:Y:S02]  /*c2e0*/  F2I.U64.TRUNC R22, R22 ;  /* 0x0000001600167311 */ /* 0x000e24000020d800 */
[----:B0-----:R-:W-:Y:S01]  /*c2f0*/  STG.E.64 [R2.64], R22 ;  /* 0x0000001602007986 */ /* 0x001fe2000c101b24 */
[----:B------:R-:W-:Y:S05]  /*c300*/  EXIT ;  /* 0x000000000000794d */ /* 0x000fea0003800000 */
.L_x_4700:
[----:B------:R-:W0:Y:S02]  /*c310*/  F2I.FTZ.U32.TRUNC.NTZ R5, R22 ;  /* 0x0000001600057305 */ /* 0x000e24000021f000 */
[----:B0-----:R-:W-:Y:S01]  /*c320*/  STG.E [R2.64], R5 ;  /* 0x0000000502007986 */ /* 0x001fe2000c101924 */
[----:B------:R-:W-:Y:S05]  /*c330*/  EXIT ;  /* 0x000000000000794d */ /* 0x000fea0003800000 */
.L_x_4702:
        /* <DEDUP_REMOVED lines=12> */
.L_x_17758:


//--------------------- .text._ZN2at6native18elementwise_kernelILi128ELi2EZNS0_22gpu_kernel_impl_nocastINS0_13BinaryFunctorIN3c107complexIfEES6_S6_NS0_15binary_internal10DivFunctorIS6_EEEEEEvRNS_18TensorIteratorBaseERKT_EUliE_EEviT1_ --------------------------
	.section	.text._ZN2at6native18elementwise_kernelILi128ELi2EZNS0_22gpu_kernel_impl_nocastINS0_13BinaryFunctorIN3c107complexIfEES6_S6_NS0_15binary_internal10DivFunctorIS6_EEEEEEvRNS_18TensorIteratorBaseERKT_EUliE_EEviT1_,"ax",@progbits
	.sectioninfo	@"SHI_REGISTERS=14"
	.align	128
        .global         _ZN2at6native18elementwise_kernelILi128ELi2EZNS0_22gpu_kernel_impl_nocastINS0_13BinaryFunctorIN3c107complexIfEES6_S6_NS0_15binary_internal10DivFunctorIS6_EEEEEEvRNS_18TensorIteratorBaseERKT_EUliE_EEviT1_
        .type           _ZN2at6native18elementwise_kernelILi128ELi2EZNS0_22gpu_kernel_impl_nocastINS0_13BinaryFunctorIN3c107complexIfEES6_S6_NS0_15binary_internal10DivFunctorIS6_EEEEEEvRNS_18TensorIteratorBaseERKT_EUliE_EEviT1_,@function
        .size           _ZN2at6native18elementwise_kernelILi128ELi2EZNS0_22gpu_kernel_impl_nocastINS0_13BinaryFunctorIN3c107complexIfEES6_S6_NS0_15binary_internal10DivFunctorIS6_EEEEEEvRNS_18TensorIteratorBaseERKT_EUliE_EEviT1_,(.L_x_17759 - _ZN2at6native18elementwise_kernelILi128ELi2EZNS0_22gpu_kernel_impl_nocastINS0_13BinaryFunctorIN3c107complexIfEES6_S6_NS0_15binary_internal10DivFunctorIS6_EEEEEEvRNS_18TensorIteratorBaseERKT_EUliE_EEviT1_)
        .other          _ZN2at6native18elementwise_kernelILi128ELi2EZNS0_22gpu_kernel_impl_nocastINS0_13BinaryFunctorIN3c107complexIfEES6_S6_NS0_15binary_internal10DivFunctorIS6_EEEEEEvRNS_18TensorIteratorBaseERKT_EUliE_EEviT1_,@"STO_CUDA_ENTRY STV_DEFAULT"
_ZN2at6native18elementwise_kernelILi128ELi2EZNS0_22gpu_kernel_impl_nocastINS0_13BinaryFunctorIN3c107complexIfEES6_S6_NS0_15binary_internal10DivFunctorIS6_EEEEEEvRNS_18TensorIteratorBaseERKT_EUliE_EEviT1_:
.text._ZN2at6native18elementwise_kernelILi128ELi2EZNS0_22gpu_kernel_impl_nocastINS0_13BinaryFunctorIN3c107complexIfEES6_S6_NS0_15binary_internal10DivFunctorIS6_EEEEEEvRNS_18TensorIteratorBaseERKT_EUliE_EEviT1_:
[----:B------:R-:W-:Y:S02]  /*0000*/  MOV R1, c[0x0][0x28] ;  /* 0x00000a0000017a02 */ /* 0x000fe40000000f00 */
[----:B------:R-:W0:Y:S01]  /*0010*/  S2R R0, SR_CTAID.X ;  /* 0x0000000000007919 */ /* 0x000e220000002500 */
[----:B------:R-:W-:Y:S01]  /*0020*/  ULDC.64 UR4, c[0x0][0x118] ;  /* 0x0000460000047ab9 */ /* 0x000fe20000000a00 */
[----:B------:R-:W-:Y:S02]  /*0030*/  BSSY B0, `(.L_x_4703) ;  /* 0x000012c000007945 */ /* 0x000fe40003800000 */
[----:B------:R-:W0:Y:S02]  /*0040*/  S2R R3, SR_TID.X ;  /* 0x0000000000037919 */ /* 0x000e240000002100 */
[----:B0-----:R-:W-:-:S04]  /*0050*/  LEA R0, R0, R3, 0x8 ;  /* 0x0000000300007211 */ /* 0x001fc800078e40ff */
[----:B------:R-:W-:Y:S02]  /*0060*/  ISETP.GE.AND P0, PT, R0, c[0x0][0x160], PT ;  /* 0x0000580000007a0c */ /* 0x000fe40003f06270 */
[----:B------:R-:W-:-:S11]  /*0070*/  MOV R9, R0 ;  /* 0x0000000000097202 */ /* 0x000fd60000000f00 */
        /* <DEDUP_REMOVED lines=254> */
.L_x_4705:
[----:B------:R-:W-:-:S04]  /*1060*/  IADD3 R6, P0, R4, c[0x0][0x3d8], RZ ;  /* 0x0000f60004067a10 */ /* 0x000fc80007f1e0ff */
[----:B------:R-:W-:-:S05]  /*1070*/  IADD3.X R7, RZ, c[0x0][0x3dc], RZ, P0, !PT ;  /* 0x0000f700ff077a10 */ /* 0x000fca00007fe4ff */
[----:B------:R-:W2:Y:S01]  /*1080*/  LDG.E.64 R8, [R6.64] ;  /* 0x0000000406087981 */ /* 0x000ea2000c1e1b00 */
[----:B------:R-:W-:-:S04]  /*1090*/  IADD3 R4, P0, R3, c[0x0][0x3d0], RZ ;  /* 0x0000f40003047a10 */ /* 0x000fc80007f1e0ff */
[----:B------:R-:W-:-:S06]  /*10a0*/  IADD3.X R5, RZ, c[0x0][0x3d4], RZ, P0, !PT ;  /* 0x0000f500ff057a10 */ /* 0x000fcc00007fe4ff */
[----:B------:R-:W5:Y:S01]  /*10b0*/  LDG.E.64 R4, [R4.64] ;  /* 0x0000000404047981 */ /* 0x000f62000c1e1b00 */
[----:B------:R-:W-:Y:S01]  /*10c0*/  IADD3 R2, P1, R2, c[0x0][0x3c8], RZ ;  /* 0x0000f20002027a10 */ /* 0x000fe20007f3e0ff */
[----:B------:R-:W-:Y:S03]  /*10d0*/  BSSY B1, `(.L_x_4706) ;  /* 0x000001f000017945 */ /* 0x000fe60003800000 */
[----:B------:R-:W-:Y:S02]  /*10e0*/  IADD3.X R3, RZ, c[0x0][0x3cc], RZ, P1, !PT ;  /* 0x0000f300ff037a10 */ /* 0x000fe40000ffe4ff */
[----:B--2---:R-:W-:-:S13]  /*10f0*/  FSETP.GE.FTZ.AND P0, PT, |R8|, |R9|, PT ;  /* 0x400000090800720b */ /* 0x004fda0003f16200 */
        /* <DEDUP_REMOVED lines=8> */
[-C--:B------:R-:W-:Y:S02]  /*1180*/  FFMA.FTZ R7, R9, R6.reuse, R8 ;  /* 0x0000000609077223 */ /* 0x080fe40000010008 */
[-C--:B-----5:R-:W-:Y:S02]  /*1190*/  FFMA.FTZ R10, R5, R6.reuse, R4 ;  /* 0x00000006050a7223 */ /* 0x0a0fe40000010004 */
[----:B------:R-:W-:Y:S02]  /*11a0*/  FFMA.FTZ R4, -R4, R6, R5 ;  /* 0x0000000604047223 */ /* 0x000fe40000010105 */
[----:B------:R-:W0:Y:S02]  /*11b0*/  MUFU.RCP R7, R7 ;  /* 0x0000000700077308 */ /* 0x000e240000001000 */
[C---:B0-----:R-:W-:Y:S02]  /*11c0*/  FMUL.FTZ R10, R7.reuse, R10 ;  /* 0x0000000a070a7220 */ /* 0x041fe40000410000 */
[----:B------:R-:W-:Y:S01]  /*11d0*/  FMUL.FTZ R11, R7, R4 ;  /* 0x00000004070b7220 */ /* 0x000fe20000410000 */
[----:B------:R-:W-:Y:S05]  /*11e0*/  BRA `(.L_x_4709) ;  /* 0x000000d000007947 */ /* 0x000fea0003800000 */
.L_x_4708:
[----:B------:R-:W0:Y:S08]  /*11f0*/  MUFU.RCP R7, R7 ;  /* 0x0000000700077308 */ /* 0x000e300000001000 */
[----:B------:R-:W1:Y:S01]  /*1200*/  MUFU.RCP R6, R6 ;  /* 0x0000000600067308 */ /* 0x000e620000001000 */
[----:B0----5:R-:W-:-:S02]  /*1210*/  FMUL.FTZ R10, R4, R7 ;  /* 0x00000007040a7220 */ /* 0x021fc40000410000 */
[----:B-1----:R-:W-:Y:S01]  /*1220*/  FMUL.FTZ R11, R5, R6 ;  /* 0x00000006050b7220 */ /* 0x002fe20000410000 */
[----:B------:R-:W-:Y:S05]  /*1230*/  BRA `(.L_x_4709) ;  /* 0x0000008000007947 */ /* 0x000fea0003800000 */
.L_x_4707:
[----:B------:R-:W0:Y:S02]  /*1240*/  MUFU.RCP R6, R9 ;  /* 0x0000000900067308 */ /* 0x000e240000001000 */
[----:B0-----:R-:W-:-:S04]  /*1250*/  FMUL.FTZ R6, R8, R6 ;  /* 0x0000000608067220 */ /* 0x001fc80000410000 */
[-C--:B------:R-:W-:Y:S02]  /*1260*/  FFMA.FTZ R7, R8, R6.reuse, R9 ;  /* 0x0000000608077223 */ /* 0x080fe40000010009 */
[-C--:B-----5:R-:W-:Y:S02]  /*1270*/  FFMA.FTZ R8, R4, R6.reuse, R5 ;  /* 0x0000000604087223 */ /* 0x0a0fe40000010005 */
[----:B------:R-:W-:Y:S02]  /*1280*/  FFMA.FTZ R4, R5, R6, -R4 ;  /* 0x0000000605047223 */ /* 0x000fe40000010804 */
[----:B------:R-:W0:Y:S02]  /*1290*/  MUFU.RCP R7, R7 ;  /* 0x0000000700077308 */ /* 0x000e240000001000 */
[C---:B0-----:R-:W-:Y:S02]  /*12a0*/  FMUL.FTZ R10, R7.reuse, R8 ;  /* 0x00000008070a7220 */ /* 0x041fe40000410000 */
[----:B------:R-:W-:-:S04]  /*12b0*/  FMUL.FTZ R11, R7, R4 ;  /* 0x00000004070b7220 */ /* 0x000fc80000410000 */
.L_x_4709:
[----:B------:R-:W-:Y:S05]  /*12c0*/  BSYNC B1 ;  /* 0x0000000000017941 */ /* 0x000fea0003800000 */
.L_x_4706:
[----:B------:R0:W-:Y:S01]  /*12d0*/  STG.E.64 [R2.64], R10 ;  /* 0x0000000a02007986 */ /* 0x0001e2000c101b04 */
[----:B------:R-:W-:-:S03]  /*12e0*/  IADD3 R9, R0, 0x80, RZ ;  /* 0x0000008000097810 */ /* 0x000fc60007ffe0ff */
.L_x_4704:
[----:B------:R-:W-:Y:S05]  /*12f0*/  BSYNC B0 ;  /* 0x0000000000007941 */ /* 0x000fea0003800000 */
.L_x_4703:
        /* <DEDUP_REMOVED lines=255> */
.L_x_4710:
        /* <DEDUP_REMOVED lines=25> */
.L_x_4713:
[----:B------:R-:W0:Y:S08]  /*2480*/  MUFU.RCP R7, R7 ;  /* 0x0000000700077308 */ /* 0x000e300000001000 */
[----:B------:R-:W1:Y:S01]  /*2490*/  MUFU.RCP R0, R0 ;  /* 0x0000000000007308 */ /* 0x000e620000001000 */
[----:B0----5:R-:W-:-:S02]  /*24a0*/  FMUL.FTZ R4, R4, R7 ;  /* 0x0000000704047220 */ /* 0x021fc40000410000 */
[----:B-1----:R-:W-:Y:S01]  /*24b0*/  FMUL.FTZ R5, R5, R0 ;  /* 0x0000000005057220 */ /* 0x002fe20000410000 */
[----:B------:R-:W-:Y:S05]  /*24c0*/  BRA `(.L_x_4714) ;  /* 0x0000008000007947 */ /* 0x000fea0003800000 */
.L_x_4712:
        /* <DEDUP_REMOVED lines=8> */
.L_x_4714:
[----:B------:R-:W-:Y:S05]  /*2550*/  BSYNC B0 ;  /* 0x0000000000007941 */ /* 0x000fea0003800000 */
.L_x_4711:
[----:B------:R-:W-:Y:S01]  /*2560*/  STG.E.64 [R2.64], R4 ;  /* 0x0000000402007986 */ /* 0x000fe2000c101b04 */
[----:B------:R-:W-:Y:S05]  /*2570*/  EXIT ;  /* 0x000000000000794d */ /* 0x000fea0003800000 */
.L_x_4715:
        /* <DEDUP_REMOVED lines=16> */
.L_x_17759:


//--------------------- .text._ZN2at6native27unrolled_elementwise_kernelINS0_13BinaryFunctorIN3c107complexIfEES5_S5_NS0_15binary_internal10DivFunctorIS5_EEEESt5arrayIPcLm3EELi4E23TrivialOffsetCalculatorILi2EjESD_ILi1EjENS0_6memory15LoadWithoutCastENSG_16StoreWithoutCastEEEviT_T0_T2_T3_T4_T5_ --------------------------
	.section	.text._ZN2at6native27unrolled_elementwise_kernelINS0_13BinaryFunctorIN3c107complexIfEES5_S5_NS0_15binary_internal10DivFunctorIS5_EEEESt5arrayIPcLm3EELi4E23TrivialOffsetCalculatorILi2EjESD_ILi1EjENS0_6memory15LoadWithoutCastENSG_16StoreWithoutCastEEEviT_T0_T2_T3_T4_T5_,"ax",@progbits
	.sectioninfo	@"SHI_REGISTERS=32"
	.align	128
        .global         _ZN2at6native27unrolled_elementwise_kernelINS0_13BinaryFunctorIN3c107complexIfEES5_S5_NS0_15binary_internal10DivFunctorIS5_EEEESt5arrayIPcLm3EELi4E23TrivialOffsetCalculatorILi2EjESD_ILi1EjENS0_6memory15LoadWithoutCastENSG_16StoreWithoutCastEEEviT_T0_T2_T3_T4_T5_
        .type           _ZN2at6native27unrolled_elementwise_kernelINS0_13BinaryFunctorIN3c107complexIfEES5_S5_NS0_15binary_internal10DivFunctorIS5_EEEESt5arrayIPcLm3EELi4E23TrivialOffsetCalculatorILi2EjESD_ILi1EjENS0_6memory15LoadWithoutCastENSG_16StoreWithoutCastEEEviT_T0_T2_T3_T4_T5_,@function
        .size           _ZN2at6native27unrolled_elementwise_kernelINS0_13BinaryFunctorIN3c107complexIfEES5_S5_NS0_15binary_internal10DivFunctorIS5_EEEESt5arrayIPcLm3EELi4E23TrivialOffsetCalculatorILi2EjESD_ILi1EjENS0_6memory15LoadWithoutCastENSG_16StoreWithoutCastEEEviT_T0_T2_T3_T4_T5_,(.L_x_17760 - _ZN2at6native27unrolled_elementwise_kernelINS0_13BinaryFunctorIN3c107complexIfEES5_S5_NS0_15binary_internal10DivFunctorIS5_EEEESt5arrayIPcLm3EELi4E23TrivialOffsetCalculatorILi2EjESD_ILi1EjENS0_6memory15LoadWithoutCastENSG_16StoreWithoutCastEEEviT_T0_T2_T3_T4_T5_)
        .other          _ZN2at6native27unrolled_elementwise_kernelINS0_13BinaryFunctorIN3c107complexIfEES5_S5_NS0_15binary_internal10DivFunctorIS5_EEEESt5arrayIPcLm3EELi4E23TrivialOffsetCalculatorILi2EjESD_ILi1EjENS0_6memory15LoadWithoutCastENSG_16StoreWithoutCastEEEviT_T0_T2_T3_T4_T5_,@"STO_CUDA_ENTRY STV_DEFAULT"
_ZN2at6native27unrolled_elementwise_kernelINS0_13BinaryFunctorIN3c107complexIfEES5_S5_NS0_15binary_internal10DivFunctorIS5_EEEESt5arrayIPcLm3EELi4E23TrivialOffsetCalculatorILi2EjESD_ILi1EjENS0_6memory15LoadWithoutCastENSG_16StoreWithoutCastEEEviT_T0_T2_T3_T4_T5_:
.text._ZN2at6native27unrolled_elementwise_kernelINS0_13BinaryFunctorIN3c107complexIfEES5_S5_NS0_15binary_internal10DivFunctorIS5_EEEESt5arrayIPcLm3EELi4E23TrivialOffsetCalculatorILi2EjESD_ILi1EjENS0_6memory15LoadWithoutCastENSG_16StoreWithoutCastEEEviT_T0_T2_T3_T4_T5_:
[----:B------:R-:W-:Y:S02]  /*0000*/  MOV R1, c[0x0][0x28] ;  /* 0x00000a0000017a02 */ /* 0x000fe40000000f00 */
[----:B------:R-:W0:Y:S01]  /*0010*/  S2R R0, SR_CTAID.X ;  /* 0x0000000000007919 */ /* 0x000e220000002500 */
[----:B------:R-:W-:Y:S01]  /*0020*/  MOV R3, 0xfffffe00 ;  /* 0xfffffe0000037802 */ /* 0x000fe20000000f00 */
[----:B------:R-:W-:Y:S01]  /*0030*/  CS2R R4, SRZ ;  /* 0x0000000000047805 */ /* 0x000fe2000001ff00 */
[----:B------:R-:W-:Y:S01]  /*0040*/  ULDC.64 UR4, c[0x0][0x118] ;  /* 0x0000460000047ab9 */ /* 0x000fe20000000a00 */
[----:B------:R-:W1:Y:S02]  /*0050*/  S2R R13, SR_TID.X ;  /* 0x00000000000d7919 */ /* 0x000e640000002100 */
[----:B0-----:R-:W-:Y:S01]  /*0060*/  IMAD R12, R0, R3, c[0x0][0x160] ;  /* 0x00005800000c7624 */ /* 0x001fe200078e0203 */
[----:B------:R-:W-:Y:S01]  /*0070*/  CS2R R8, SRZ ;  /* 0x0000000000087805 */ /* 0x000fe2000001ff00 */
[----:B------:R-:W-:Y:S01]  /*0080*/  CS2R R2, SRZ ;  /* 0x0000000000027805 */ /* 0x000fe2000001ff00 */
[----:B-1----:R-:W-:Y:S02]  /*0090*/  MOV R19, R13 ;  /* 0x0000000d00137202 */ /* 0x002fe40000000f00 */
[----:B------:R-:W-:-:S13]  /*00a0*/  ISETP.GE.AND P2, PT, R13, R12, PT ;  /* 0x0000000c0d00720c */ /* 0x000fda0003f46270 */
[----:B------:R-:W-:Y:S02]  /*00b0*/  @!P2 LEA R16, R0, R19, 0x9 ;  /* 0x000000130010a211 */ /* 0x000fe400078e48ff */
[----:B------:R-:W-:Y:S02]  /*00c0*/  @!P2 IADD3 R19, R19, 0x80, RZ ;  /* 0x000000801313a810 */ /* 0x000fe40007ffe0ff */
[----:B------:R-:W-:Y:S02]  /*00d0*/  @!P2 MOV R17, 0x8 ;  /* 0x000000080011a802 */ /* 0x000fe40000000f00 */
[----:B------:R-:W-:-:S03]  /*00e0*/  ISETP.GE.AND P0, PT, R19, R12, PT ;  /* 0x0000000c1300720c */ /* 0x000fc60003f06270 */
[----:B------:R-:W-:-:S05]  /*00f0*/  @!P2 IMAD.WIDE.U32 R14, R16, R17, c[0x0][0x170] ;  /* 0x00005c00100ea625 */ /* 0x000fca00078e0011 */
[----:B------:R0:W5:Y:S05]  /*0100*/  @!P2 LDG.E.64 R4, [R14.64] ;  /* 0x000000040e04a981 */ /* 0x00016a000c1e1b00 */
[----:B------:R-:W-:Y:S02]  /*0110*/  @!P0 LEA R24, R0, R19, 0x9 ;  /* 0x0000001300188211 */ /* 0x000fe400078e48ff */
[----:B------:R-:W-:-:S04]  /*0120*/  @!P0 IADD3 R19, R19, 0x80, RZ ;  /* 0x0000008013138810 */ /* 0x000fc80007ffe0ff */
[----:B------:R-:W-:Y:S02]  /*0130*/  ISETP.GE.AND P3, PT, R19, R12, PT ;  /* 0x0000000c1300720c */ /* 0x000fe40003f66270 */
[----:B------:R-:W-:Y:S01]  /*0140*/  @!P0 MOV R25, 0x8 ;  /* 0x0000000800198802 */ /* 0x000fe20000000f00 */
[----:B0-----:R-:W-:-:S10]  /*0150*/  @!P2 IMAD.WIDE.U32 R14, R16, R17, c[0x0][0x178] ;  /* 0x00005e00100ea625 */ /* 0x001fd400078e0011 */
[----:B------:R-:W-:Y:S01]  /*0160*/  @!P3 LEA R18, R0, R19, 0x9 ;  /* 0x000000130012b211 */ /* 0x000fe200078e48ff */
[CC--:B------:R-:W-:Y:S01]  /*0170*/  @!P0 IMAD.WIDE.U32 R16, R24.reuse, R25.reuse, c[0x0][0x170] ;  /* 0x00005c0018108625 */ /* 0x0c0fe200078e0019 */
[----:B------:R-:W-:Y:S01]  /*0180*/  @!P3 IADD3 R19, R19, 0x80, RZ ;  /* 0x000000801313b810 */ /* 0x000fe20007ffe0ff */
[----:B------:R0:W5:Y:S03]  /*0190*/  @!P2 LDG.E.64 R2, [R14.64] ;  /* 0x000000040e02a981 */ /* 0x000166000c1e1b00 */
[----:B------:R-:W-:Y:S01]  /*01a0*/  ISETP.GE.AND P1, PT, R19, R12, PT ;  /* 0x0000000c1300720c */ /* 0x000fe20003f26270 */
[----:B------:R-:W-:Y:S01]  /*01b0*/  @!P0 IMAD.WIDE.U32 R24, R24, R25, c[0x0][0x178] ;  /* 0x00005e0018188625 */ /* 0x000fe200078e0019 */
[----:B------:R-:W-:-:S04]  /*01c0*/  @!P3 MOV R29, 0x8 ;  /* 0x00000008001db802 */ /* 0x000fc80000000f00 */
[----:B------:R1:W5:Y:S01]  /*01d0*/  @!P0 LDG.E.64 R8, [R24.64] ;  /* 0x0000000418088981 */ /* 0x000362000c1e1b00 */
[CC--:B------:R-:W-:Y:S01]  /*01e0*/  @!P3 IMAD.WIDE.U32 R26, R18.reuse, R29.reuse, c[0x0][0x170] ;  /* 0x00005c00121ab625 */ /* 0x0c0fe200078e001d */
[----:B------:R-:W-:Y:S01]  /*01f0*/  CS2R R10, SRZ ;  /* 0x00000000000a7805 */ /* 0x000fe2000001ff00 */
[----:B------:R-:W-:Y:S02]  /*0200*/  CS2R R22, SRZ ;  /* 0x0000000000167805 */ /* 0x000fe4000001ff00 */
[----:B------:R-:W-:-:S03]  /*0210*/  @!P3 IMAD.WIDE.U32 R28, R18, R29, c[0x0][0x178] ;  /* 0x00005e00121cb625 */ /* 0x000fc600078e001d */
[----:B------:R2:W5:Y:S01]  /*0220*/  @!P3 LDG.E.64 R10, [R26.64] ;  /* 0x000000041a0ab981 */ /* 0x000562000c1e1b00 */
[----:B-1----:R-:W-:Y:S02]  /*0230*/  @!P1 LEA R24, R0, R19, 0x9 ;  /* 0x0000001300189211 */ /* 0x002fe400078e48ff */
[----:B------:R-:W-:Y:S01]  /*0240*/  @!P1 MOV R25, 0x8 ;  /* 0x0000000800199802 */ /* 0x000fe20000000f00 */
[----:B------:R-:W-:Y:S01]  /*0250*/  CS2R R18, SRZ ;  /* 0x0000000000127805 */ /* 0x000fe2000001ff00 */
[----:B------:R2:W5:Y:S03]  /*0260*/  @!P3 LDG.E.64 R22, [R28.64] ;  /* 0x000000041c16b981 */ /* 0x000566000c1e1b00 */
[----:B0-----:R-:W-:-:S04]  /*0270*/  @!P1 IMAD.WIDE.U32 R14, R24, R25, c[0x0][0x170] ;  /* 0x00005c00180e9625 */ /* 0x001fc800078e0019 */
[----:B------:R-:W-:-:S05]  /*0280*/  @!P1 IMAD.WIDE.U32 R24, R24, R25, c[0x0][0x178] ;  /* 0x00005e0018189625 */ /* 0x000fca00078e0019 */
[----:B------:R2:W5:Y:S01]  /*0290*/  @!P1 LDG.E.64 R18, [R24.64] ;  /* 0x0000000418129981 */ /* 0x000562000c1e1b00 */
[----:B------:R-:W-:Y:S01]  /*02a0*/  CS2R R20, SRZ ;  /* 0x0000000000147805 */ /* 0x000fe2000001ff00 */
[----:B------:R-:W-:Y:S01]  /*02b0*/  CS2R R6, SRZ ;  /* 0x0000000000067805 */ /* 0x000fe2000001ff00 */
[----:B------:R-:W-:Y:S04]  /*02c0*/  BSSY B0, `(.L_x_4716) ;  /* 0x0000023000007945 */ /* 0x000fe80003800000 */
[----:B------:R0:W5:Y:S04]  /*02d0*/  @!P1 LDG.E.64 R20, [R14.64] ;  /* 0x000000040e149981 */ /* 0x000168000c1e1b00 */
[----:B------:R1:W5:Y:S01]  /*02e0*/  @!P0 LDG.E.64 R6, [R16.64] ;  /* 0x0000000410068981 */ /* 0x000362000c1e1b00 */
[----:B0-----:R-:W-:Y:S01]  /*02f0*/  HFMA2.MMA R15, -RZ, RZ, 0, 0 ;  /* 0x00000000ff0f7435 */ /* 0x001fe200000001ff */
[----:B-1----:R-:W-:Y:S01]  /*0300*/  CS2R R16, SRZ ;  /* 0x0000000000107805 */ /* 0x002fe2000001ff00 */
        /* <DEDUP_REMOVED lines=17> */
.L_x_4719:
[----:B------:R-:W0:Y:S08]  /*0420*/  MUFU.RCP R3, R14 ;  /* 0x0000000e00037308 */ /* 0x000e300000001000 */
[----:B------:R-:W1:Y:S01]  /*0430*/  MUFU.RCP R2, R24 ;  /* 0x0000001800027308 */ /* 0x000e620000001000 */
[----:B0-----:R-:W-:-:S02]  /*0440*/  FMUL.FTZ R16, R3, R4 ;  /* 0x0000000403107220 */ /* 0x001fc40000410000 */
[----:B-1----:R-:W-:Y:S01]  /*0450*/  FMUL.FTZ R17, R2, R5 ;  /* 0x0000000502117220 */ /* 0x002fe20000410000 */
[----:B------:R-:W-:Y:S05]  /*0460*/  BRA `(.L_x_4717) ;  /* 0x0000008000007947 */ /* 0x000fea0003800000 */
.L_x_4718:
        /* <DEDUP_REMOVED lines=8> */
.L_x_4717:
[----:B--2---:R-:W-:Y:S05]  /*04f0*/  BSYNC B0 ;  /* 0x0000000000007941 */ /* 0x004fea0003800000 */
.L_x_4716:
[----:B------:R-:W-:Y:S01]  /*0500*/  IADD3 R25, R13, 0x80, RZ ;  /* 0x000000800d197810 */ /* 0x000fe20007ffe0ff */
[----:B------:R-:W-:Y:S01]  /*0510*/  BSSY B0, `(.L_x_4720) ;  /* 0x0000021000007945 */ /* 0x000fe20003800000 */
[----:B------:R-:W-:-:S02]  /*0520*/  MOV R14, RZ ;  /* 0x000000ff000e7202 */ /* 0x000fc40000000f00 */
[----:B------:R-:W-:-:S13]  /*0530*/  ISETP.GE.AND P0, PT, R25, R12, PT ;  /* 0x0000000c1900720c */ /* 0x000fda0003f06270 */
[----:B------:R-:W-:Y:S05]  /*0540*/  @P0 BRA `(.L_x_4721) ;  /* 0x000001d000000947 */ /* 0x000fea0003800000 */
[----:B-----5:R-:W-:-:S13]  /*0550*/  FSETP.GE.FTZ.AND P0, PT, |R8|, |R9|, PT ;  /* 0x400000090800720b */ /* 0x020fda0003f16200 */
        /* <DEDUP_REMOVED lines=15> */
.L_x_4723:
[----:B------:R-:W0:Y:S08]  /*0650*/  MUFU.RCP R3, R3 ;  /* 0x0000000300037308 */ /* 0x000e300000001000 */
[----:B------:R-:W1:Y:S01]  /*0660*/  MUFU.RCP R2, R2 ;  /* 0x0000000200027308 */ /* 0x000e620000001000 */
[----:B0-----:R-:W-:-:S02]  /*0670*/  FMUL.FTZ R14, R3, R6 ;  /* 0x00000006030e7220 */ /* 0x001fc40000410000 */
[----:B-1----:R-:W-:Y:S01]  /*0680*/  FMUL.FTZ R15, R2, R7 ;  /* 0x00000007020f7220 */ /* 0x002fe20000410000 */
[----:B------:R-:W-:Y:S05]  /*0690*/  BRA `(.L_x_4721) ;  /* 0x0000008000007947 */ /* 0x000fea0003800000 */
.L_x_4722:
        /* <DEDUP_REMOVED lines=8> */
.L_x_4721:
[----:B------:R-:W-:Y:S05]  /*0720*/  BSYNC B0 ;  /* 0x0000000000007941 */ /* 0x000fea0003800000 */
.L_x_4720:
[----:B-----5:R-:W-:Y:S01]  /*0730*/  IADD3 R3, R13, 0x100, RZ ;  /* 0x000001000d037810 */ /* 0x020fe20007ffe0ff */
[----:B------:R-:W-:Y:S01]  /*0740*/  BSSY B0, `(.L_x_4724) ;  /* 0x0000022000007945 */ /* 0x000fe20003800000 */
[----:B------:R-:W-:-:S02]  /*0750*/  CS2R R4, SRZ ;  /* 0x0000000000047805 */ /* 0x000fc4000001ff00 */
[----:B------:R-:W-:Y:S01]  /*0760*/  ISETP.GE.AND P0, PT, R3, R12, PT ;  /* 0x0000000c0300720c */ /* 0x000fe20003f06270 */
[----:B------:R-:W-:-:S12]  /*0770*/  HFMA2.MMA R3, -RZ, RZ, 0, 0 ;  /* 0x00000000ff037435 */ /* 0x000fd800000001ff */
[----:B------:R-:W-:Y:S05]  /*0780*/  @P0 BRA `(.L_x_4725) ;  /* 0x000001d000000947 */ /* 0x000fea0003800000 */
[----:B------:R-:W-:-:S13]  /*0790*/  FSETP.GE.FTZ.AND P0, PT, |R22|, |R23|, PT ;  /* 0x400000171600720b */ /* 0x000fda0003f16200 */
        /* <DEDUP_REMOVED lines=15> */
.L_x_4727:
[----:B------:R-:W0:Y:S08]  /*0890*/  MUFU.RCP R5, R6 ;  /* 0x0000000600057308 */ /* 0x000e300000001000 */
[----:B------:R-:W1:Y:S01]  /*08a0*/  MUFU.RCP R2, R2 ;  /* 0x0000000200027308 */ /* 0x000e620000001000 */
[----:B0-----:R-:W-:-:S02]  /*08b0*/  FMUL.FTZ R4, R5, R10 ;  /* 0x0000000a05047220 */ /* 0x001fc40000410000 */
[----:B-1----:R-:W-:Y:S01]  /*08c0*/  FMUL.FTZ R5, R2, R11 ;  /* 0x0000000b02057220 */ /* 0x002fe20000410000 */
[----:B------:R-:W-:Y:S05]  /*08d0*/  BRA `(.L_x_4725) ;  /* 0x0000008000007947 */ /* 0x000fea0003800000 */
.L_x_4726:
        /* <DEDUP_REMOVED lines=8> */
.L_x_4725:
[----:B------:R-:W-:Y:S05]  /*0960*/  BSYNC B0 ;  /* 0x0000000000007941 */ /* 0x000fea0003800000 */
.L_x_4724:
[----:B------:R-:W-:Y:S01]  /*0970*/  IADD3 R7, R13, 0x180, RZ ;  /* 0x000001800d077810 */ /* 0x000fe20007ffe0ff */
[----:B------:R-:W-:Y:S01]  /*0980*/  BSSY B0, `(.L_x_4728) ;  /* 0x0000021000007945 */ /* 0x000fe20003800000 */
[----:B------:R-:W-:-:S02]  /*0990*/  MOV R2, RZ ;  /* 0x000000ff00027202 */ /* 0x000fc40000000f00 */
[----:B------:R-:W-:-:S13]  /*09a0*/  ISETP.GE.AND P0, PT, R7, R12, PT ;  /* 0x0000000c0700720c */ /* 0x000fda0003f06270 */
        /* <DEDUP_REMOVED lines=17> */
.L_x_4731:
[----:B------:R-:W0:Y:S08]  /*0ac0*/  MUFU.RCP R3, R7 ;  /* 0x0000000700037308 */ /* 0x000e300000001000 */
[----:B------:R-:W1:Y:S01]  /*0ad0*/  MUFU.RCP R6, R6 ;  /* 0x0000000600067308 */ /* 0x000e620000001000 */
[----:B0-----:R-:W-:-:S02]  /*0ae0*/  FMUL.FTZ R2, R3, R20 ;  /* 0x0000001403027220 */ /* 0x001fc40000410000 */
[----:B-1----:R-:W-:Y:S01]  /*0af0*/  FMUL.FTZ R3, R6, R21 ;  /* 0x0000001506037220 */ /* 0x002fe20000410000 */
[----:B------:R-:W-:Y:S05]  /*0b00*/  BRA `(.L_x_4729) ;  /* 0x0000008000007947 */ /* 0x000fea0003800000 */
.L_x_4730:
        /* <DEDUP_REMOVED lines=8> */
.L_x_4729:
[----:B------:R-:W-:Y:S05]  /*0b90*/  BSYNC B0 ;  /* 0x0000000000007941 */ /* 0x000fea0003800000 */
.L_x_4728:
[----:B------:R-:W-:Y:S01]  /*0ba0*/  ISETP.GE.AND P0, PT, R13, R12, PT ;  /* 0x0000000c0d00720c */ /* 0x000fe20003f06270 */
[----:B------:R-:W-:Y:S01]  /*0bb0*/  BSSY B0, `(.L_x_4732) ;  /* 0x0000017000007945 */ /* 0x000fe20003800000 */
[----:B------:R-:W-:Y:S11]  /*0bc0*/  BSSY B1, `(.L_x_4733) ;  /* 0x000000f000017945 */ /* 0x000ff60003800000 */
[----:B------:R-:W-:Y:S05]  /*0bd0*/  @P0 BRA `(.L_x_4734) ;  /* 0x000000d000000947 */ /* 0x000fea0003800000 */
[----:B------:R-:W-:Y:S01]  /*0be0*/  HFMA2.MMA R7, -RZ, RZ, 0, 4.76837158203125e-07 ;  /* 0x00000008ff077435 */ /* 0x000fe200000001ff */
[----:B------:R-:W-:-:S02]  /*0bf0*/  LEA R6, R0, R13, 0x9 ;  /* 0x0000000d00067211 */ /* 0x000fc400078e48ff */
[----:B------:R-:W-:-:S04]  /*0c00*/  MOV R13, R25 ;  /* 0x00000019000d7202 */ /* 0x000fc80000000f00 */
[----:B------:R-:W-:-:S03]  /*0c10*/  ISETP.GE.AND P0, PT, R13, R12, PT ;  /* 0x0000000c0d00720c */ /* 0x000fc60003f06270 */
[----:B------:R-:W-:-:S05]  /*0c20*/  IMAD.WIDE.U32 R6, R6, R7, c[0x0][0x168] ;  /* 0x00005a0006067625 */ /* 0x000fca00078e0007 */
[----:B------:R0:W-:Y:S05]  /*0c30*/  STG.E.64 [R6.64], R16 ;  /* 0x0000001006007986 */ /* 0x0001ea000c101b04 */
[----:B------:R-:W-:Y:S01]  /*0c40*/  @P0 BREAK B1 ;  /* 0x0000000000010942 */ /* 0x000fe20003800000 */
[----:B------:R-:W-:Y:S05]  /*0c50*/  @P0 BRA `(.L_x_4735) ;  /* 0x000000c000000947 */ /* 0x000fea0003800000 */
[----:B0-----:R-:W-:Y:S02]  /*0c60*/  LEA R6, R0, R13, 0x9 ;  /* 0x0000000d00067211 */ /* 0x001fe400078e48ff */
[----:B------:R-:W-:Y:S02]  /*0c70*/  MOV R7, 0x8 ;  /* 0x0000000800077802 */ /* 0x000fe40000000f00 */
[----:B------:R-:W-:-:S03]  /*0c80*/  IADD3 R13, R13, 0x80, RZ ;  /* 0x000000800d0d7810 */ /* 0x000fc60007ffe0ff */
[----:B------:R-:W-:-:S05]  /*0c90*/  IMAD.WIDE.U32 R6, R6, R7, c[0x0][0x168] ;  /* 0x00005a0006067625 */ /* 0x000fca00078e0007 */
[----:B------:R0:W-:Y:S02]  /*0ca0*/  STG.E.64 [R6.64], R14 ;  /* 0x0000000e06007986 */ /* 0x0001e4000c101b04 */
.L_x_4734:
[----:B------:R-:W-:Y:S05]  /*0cb0*/  BSYNC B1 ;  /* 0x0000000000017941 */ /* 0x000fea0003800000 */
.L_x_4733:
[----:B------:R-:W-:-:S13]  /*0cc0*/  ISETP.GE.AND P0, PT, R13, R12, PT ;  /* 0x0000000c0d00720c */ /* 0x000fda0003f06270 */
[----:B0-----:R-:W-:Y:S02]  /*0cd0*/  @!P0 LEA R6, R0, R13, 0x9 ;  /* 0x0000000d00068211 */ /* 0x001fe400078e48ff */
[----:B------:R-:W-:Y:S02]  /*0ce0*/  @!P0 MOV R7, 0x8 ;  /* 0x0000000800078802 */ /* 0x000fe40000000f00 */
[----:B------:R-:W-:-:S03]  /*0cf0*/  @!P0 IADD3 R13, R13, 0x80, RZ ;  /* 0x000000800d0d8810 */ /* 0x000fc60007ffe0ff */
[----:B------:R-:W-:-:S05]  /*0d00*/  @!P0 IMAD.WIDE.U32 R6, R6, R7, c[0x0][0x168] ;  /* 0x00005a0006068625 */ /* 0x000fca00078e0007 */
[----:B------:R0:W-:Y:S02]  /*0d10*/  @!P0 STG.E.64 [R6.64], R4 ;  /* 0x0000000406008986 */ /* 0x0001e4000c101b04 */
.L_x_4735:
[----:B------:R-:W-:Y:S05]  /*0d20*/  BSYNC B0 ;  /* 0x0000000000007941 */ /* 0x000fea0003800000 */
.L_x_4732:
[----:B------:R-:W-:Y:S01]  /*0d30*/  WARPSYNC 0xffffffff ;  /* 0xffffffff00007948 */ /* 0x000fe20003800000 */
[----:B------:R-:W-:-:S13]  /*0d40*/  ISETP.GE.AND P0, PT, R13, R12, PT ;  /* 0x0000000c0d00720c */ /* 0x000fda0003f06270 */
[----:B------:R-:W-:Y:S05]  /*0d50*/  @P0 EXIT ;  /* 0x000000000000094d */ /* 0x000fea0003800000 */
[----:B0-----:R-:W-:Y:S01]  /*0d60*/  HFMA2.MMA R5, -RZ, RZ, 0, 4.76837158203125e-07 ;  /* 0x00000008ff057435 */ /* 0x001fe200000001ff */
[----:B------:R-:W-:-:S09]  /*0d70*/  LEA R4, R0, R13, 0x9 ;  /* 0x0000000d00047211 */ /* 0x000fd200078e48ff */
[----:B------:R-:W-:-:S05]  /*0d80*/  IMAD.WIDE.U32 R4, R4, R5, c[0x0][0x168] ;  /* 0x00005a0004047625 */ /* 0x000fca00078e0005 */
[----:B------:R-:W-:Y:S01]  /*0d90*/  STG.E.64 [R4.64], R2 ;  /* 0x0000000204007986 */ /* 0x000fe2000c101b04 */
[----:B------:R-:W-:Y:S05]  /*0da0*/  EXIT ;  /* 0x000000000000794d */ /* 0x000fea0003800000 */
.L_x_4736:
        /* <DEDUP_REMOVED lines=13> */
.L_x_17760:


//--------------------- .text._ZN2at6native29vectorized_elementwise_kernelILi2ENS0_13BinaryFunctorIN3c107complexIfEES5_S5_NS0_15binary_internal10DivFunctorIS5_EEEESt5arrayIPcLm3EEEEviT0_T1_ --------------------------
	.section	.text._ZN2at6native29vectorized_elementwise_kernelILi2ENS0_13BinaryFunctorIN3c107complexIfEES5_S5_NS0_15binary_internal10DivFunctorIS5_EEEESt5arrayIPcLm3EEEEviT0_T1_,"ax",@progbits
	.sectioninfo	@"SHI_REGISTERS=40"
	.align	128
        .global         _ZN2at6native29vectorized_elementwise_kernelILi2ENS0_13BinaryFunctorIN3c107complexIfEES5_S5_NS0_15binary_internal10DivFunctorIS5_EEEESt5arrayIPcLm3EEEEviT0_T1_
        .type           _ZN2at6native29vectorized_elementwise_kernelILi2ENS0_13BinaryFunctorIN3c107complexIfEES5_S5_NS0_15binary_internal10DivFunctorIS5_EEEESt5arrayIPcLm3EEEEviT0_T1_,@function
        .size           _ZN2at6native29vectorized_elementwise_kernelILi2ENS0_13BinaryFunctorIN3c107complexIfEES5_S5_NS0_15binary_internal10DivFunctorIS5_EEEESt5arrayIPcLm3EEEEviT0_T1_,(.L_x_17761 - _ZN2at6native29vectorized_elementwise_kernelILi2ENS0_13BinaryFunctorIN3c107complexIfEES5_S5_NS0_15binary_internal10DivFunctorIS5_EEEESt5arrayIPcLm3EEEEviT0_T1_)
        .other          _ZN2at6native29vectorized_elementwise_kernelILi2ENS0_13BinaryFunctorIN3c107complexIfEES5_S5_NS0_15binary_internal10DivFunctorIS5_EEEESt5arrayIPcLm3EEEEviT0_T1_,@"STO_CUDA_ENTRY STV_DEFAULT"
_ZN2at6native29vectorized_elementwise_kernelILi2ENS0_13BinaryFunctorIN3c107complexIfEES5_S5_NS0_15binary_internal10DivFunctorIS5_EEEESt5arrayIPcLm3EEEEviT0_T1_:
.text._ZN2at6native29vectorized_elementwise_kernelILi2ENS0_13BinaryFunctorIN3c107complexIfEES5_S5_NS0_15binary_internal10DivFunctorIS5_EEEESt5arrayIPcLm3EEEEviT0_T1_:
[----:B------:R-:W-:Y:S02]  /*0000*/  MOV R1, c[0x0][0x28] ;  /* 0x00000a0000017a02 */ /* 0x000fe40000000f00 */
[----:B------:R-:W0:Y:S01]  /*0010*/  S2UR UR8, SR_CTAID.X ;  /* 0x00000000000879c3 */ /* 0x000e220000002500 */
[----:B------:R-:W-:Y:S02]  /*0020*/  ULDC UR4, c[0x0][0x160] ;  /* 0x0000580000047ab9 */ /* 0x000fe40000000800 */
[----:B------:R-:W-:Y:S02]  /*0030*/  ULDC.64 UR10, c[0x0][0x118] ;  /* 0x00004600000a7ab9 */ /* 0x000fe40000000a00 */
[----:B0-----:R-:W-:-:S04]  /*0040*/  USHF.L.U32 UR8, UR8, 0xa, URZ ;  /* 0x0000000a08087899 */ /* 0x001fc8000800063f */
[----:B------:R-:W-:-:S04]  /*0050*/  UIADD3 UR4, -UR8, UR4, URZ ;  /* 0x0000000408047290 */ /* 0x000fc8000fffe13f */
[----:B------:R-:W-:-:S06]  /*0060*/  UISETP.GE.U32.AND UP0, UPT, UR4, 0x400, UPT ;  /* 0x000004000400788c */ /* 0x000fcc000bf06070 */
[----:B------:R-:W-:-:S13]  /*0070*/  PLOP3.LUT P0, PT, PT, PT, UP0, 0x80, 0x0 ;  /* 0x000000000000781c */ /* 0x000fda0003f0f008 */
[----:B------:R-:W-:Y:S05]  /*0080*/  @!P0 BRA `(.L_x_4737) ;  /* 0x0000116000008947 */ /* 0x000fea0003800000 */
[----:B------:R-:W0:Y:S01]  /*0090*/  S2R R0, SR_TID.X ;  /* 0x0000000000007919 */ /* 0x000e220000002100 */
[----:B------:R-:W-:Y:S02]  /*00a0*/  UMOV UR9, 0x8 ;  /* 0x0000000800097882 */ /* 0x000fe40000000000 */
[----:B------:R-:W-:Y:S02]  /*00b0*/  ULDC.64 UR4, c[0x0][0x178] ;  /* 0x00005e0000047ab9 */ /* 0x000fe40000000a00 */
[----:B------:R-:W-:Y:S02]  /*00c0*/  UIMAD.WIDE UR4, UR8, UR9, UR4 ;  /* 0x00000009080472a5 */ /* 0x000fe4000f8e0204 */
[----:B------:R-:W-:-:S04]  /*00d0*/  ULDC.64 UR6, c[0x0][0x170] ;  /* 0x00005c0000067ab9 */ /* 0x000fc80000000a00 */
[----:B------:R-:W-:Y:S02]  /*00e0*/  MOV R36, UR4 ;  /* 0x0000000400247c02 */ /* 0x000fe40008000f00 */
[----:B------:R-:W-:Y:S01]  /*00f0*/  MOV R37, UR5 ;  /* 0x0000000500257c02 */ /* 0x000fe20008000f00 */
[----:B------:R-:W-:-:S06]  /*0100*/  UIMAD.WIDE UR4, UR8, UR9, UR6 ;  /* 0x00000009080472a5 */ /* 0x000fcc000f8e0206 */
[----:B------:R-:W-:Y:S02]  /*0110*/  MOV R2, UR4 ;  /* 0x0000000400027c02 */ /* 0x000fe40008000f00 */
[----:B------:R-:W-:Y:S01]  /*0120*/  MOV R3, UR5 ;  /* 0x0000000500037c02 */ /* 0x000fe20008000f00 */
[----:B0-----:R-:W-:-:S05]  /*0130*/  IMAD.WIDE.U32 R36, R0, 0x10, R36 ;  /* 0x0000001000247825 */ /* 0x001fca00078e0024 */
[----:B------:R-:W2:Y:S01]  /*0140*/  LDG.E.128 R4, [R36.64] ;  /* 0x0000000a24047981 */ /* 0x000ea2000c1e1d00 */
[----:B------:R-:W-:-:S03]  /*0150*/  IMAD.WIDE.U32 R2, R0, 0x10, R2 ;  /* 0x0000001000027825 */ /* 0x000fc600078e0002 */
[----:B------:R0:W5:Y:S04]  /*0160*/  LDG.E.128 R24, [R36.64+0x800] ;  /* 0x0008000a24187981 */ /* 0x000168000c1e1d00 */
[----:B------:R0:W5:Y:S04]  /*0170*/  LDG.E.128 R8, [R2.64] ;  /* 0x0000000a02087981 */ /* 0x000168000c1e1d00 */
[----:B------:R0:W5:Y:S04]  /*0180*/  LDG.E.128 R12, [R2.64+0x800] ;  /* 0x0008000a020c7981 */ /* 0x000168000c1e1d00 */
[----:B------:R0:W5:Y:S04]  /*0190*/  LDG.E.128 R16, [R2.64+0x1000] ;  /* 0x0010000a02107981 */ /* 0x000168000c1e1d00 */
[----:B------:R0:W5:Y:S04]  /*01a0*/  LDG.E.128 R20, [R2.64+0x1800] ;  /* 0x0018000a02147981 */ /* 0x000168000c1e1d00 */
[----:B------:R0:W5:Y:S04]  /*01b0*/  LDG.E.128 R28, [R36.64+0x1000] ;  /* 0x0010000a241c7981 */ /* 0x000168000c1e1d00 */
[----:B------:R0:W5:Y:S01]  /*01c0*/  LDG.E.128 R32, [R36.64+0x1800] ;  /* 0x0018000a24207981 */ /* 0x000162000c1e1d00 */
[----:B------:R-:W-:Y:S01]  /*01d0*/  BSSY B0, `(.L_x_4738) ;  /* 0x000001e000007945 */ /* 0x000fe20003800000 */
[----:B--2---:R-:W-:-:S13]  /*01e0*/  FSETP.GE.FTZ.AND P0, PT, |R4|, |R5|, PT ;  /* 0x400000050400720b */ /* 0x004fda0003f16200 */
[----:B------:R-:W-:Y:S05]  /*01f0*/  @!P0 BRA `(.L_x_4739) ;  /* 0x0000013000008947 */ /* 0x000fea0003800000 */
[C---:B0-----:R-:W-:Y:S01]  /*0200*/  FSETP.NEU.FTZ.AND P1, PT, |R4|.reuse, RZ, PT ;  /* 0x000000ff0400720b */ /* 0x041fe20003f3d200 */
        /* <DEDUP_REMOVED lines=13> */
.L_x_4740:
[----:B------:R-:W0:Y:S08]  /*02e0*/  MUFU.RCP R5, R2 ;  /* 0x0000000200057308 */ /* 0x000e300000001000 */
[----:B------:R-:W1:Y:S01]  /*02f0*/  MUFU.RCP R4, R3 ;  /* 0x0000000300047308 */ /* 0x000e620000001000 */
[----:B0----5:R-:W-:-:S02]  /*0300*/  FMUL.FTZ R8, R8, R5 ;  /* 0x0000000508087220 */ /* 0x021fc40000410000 */
[----:B-1----:R-:W-:Y:S01]  /*0310*/  FMUL.FTZ R9, R9, R4 ;  /* 0x0000000409097220 */ /* 0x002fe20000410000 */
[----:B------:R-:W-:Y:S05]  /*0320*/  BRA `(.L_x_4741) ;  /* 0x0000008000007947 */ /* 0x000fea0003800000 */
.L_x_4739:
[----:B0-----:R-:W0:Y:S02]  /*0330*/  MUFU.RCP R3, R5 ;  /* 0x0000000500037308 */ /* 0x001e240000001000 */
[----:B0-----:R-:W-:-:S04]  /*0340*/  FMUL.FTZ R2, R4, R3 ;  /* 0x0000000304027220 */ /* 0x001fc80000410000 */
[-C--:B------:R-:W-:Y:S02]  /*0350*/  FFMA.FTZ R4, R4, R2.reuse, R5 ;  /* 0x0000000204047223 */ /* 0x080fe40000010005 */
[-C--:B-----5:R-:W-:Y:S02]  /*0360*/  FFMA.FTZ R3, R8, R2.reuse, R9 ;  /* 0x0000000208037223 */ /* 0x0a0fe40000010009 */
[----:B------:R-:W-:Y:S02]  /*0370*/  FFMA.FTZ R9, R9, R2, -R8 ;  /* 0x0000000209097223 */ /* 0x000fe40000010808 */
[----:B------:R-:W0:Y:S02]  /*0380*/  MUFU.RCP R4, R4 ;  /* 0x0000000400047308 */ /* 0x000e240000001000 */
[C---:B0-----:R-:W-:Y:S02]  /*0390*/  FMUL.FTZ R8, R4.reuse, R3 ;  /* 0x0000000304087220 */ /* 0x041fe40000410000 */
[----:B------:R-:W-:-:S04]  /*03a0*/  FMUL.FTZ R9, R4, R9 ;  /* 0x0000000904097220 */ /* 0x000fc80000410000 */
.L_x_4741:
[----:B------:R-:W-:Y:S05]  /*03b0*/  BSYNC B0 ;  /* 0x0000000000007941 */ /* 0x000fea0003800000 */
.L_x_4738:
[----:B------:R-:W-:Y:S01]  /*03c0*/  FSETP.GE.FTZ.AND P0, PT, |R6|, |R7|, PT ;  /* 0x400000070600720b */ /* 0x000fe20003f16200 */
[----:B------:R-:W-:-:S12]  /*03d0*/  BSSY B0, `(.L_x_4742) ;  /* 0x000001d000007945 */ /* 0x000fd80003800000 */
[----:B------:R-:W-:Y:S05]  /*03e0*/  @!P0 BRA `(.L_x_4743) ;  /* 0x0000013000008947 */ /* 0x000fea0003800000 */
[C---:B------:R-:W-:Y:S01]  /*03f0*/  FSETP.NEU.FTZ.AND P1, PT, |R6|.reuse, RZ, PT ;  /* 0x000000ff0600720b */ /* 0x040fe20003f3d200 */
[C---:B------:R-:W-:Y:S01]  /*0400*/  FADD.FTZ R2, |R7|.reuse, -RZ ;  /* 0x800000ff07027221 */ /* 0x040fe20000010200 */
[----:B------:R-:W-:Y:S01]  /*0410*/  FSETP.NEU.FTZ.AND P0, PT, |R7|, RZ, PT ;  /* 0x000000ff0700720b */ /* 0x000fe20003f1d200 */
[----:B------:R-:W-:-:S12]  /*0420*/  FADD.FTZ R3, |R6|, -RZ ;  /* 0x800000ff06037221 */ /* 0x000fd80000010200 */
[----:B------:R-:W-:Y:S05]  /*0430*/  @!P0 BRA !P1, `(.L_x_4744) ;  /* 0x0000009000008947 */ /* 0x000fea0004800000 */
[----:B------:R-:W0:Y:S02]  /*0440*/  MUFU.RCP R2, R6 ;  /* 0x0000000600027308 */ /* 0x000e240000001000 */
[----:B0-----:R-:W-:-:S04]  /*0450*/  FMUL.FTZ R2, R7, R2 ;  /* 0x0000000207027220 */ /* 0x001fc80000410000 */
[-C--:B------:R-:W-:Y:S02]  /*0460*/  FFMA.FTZ R7, R7, R2.reuse, R6 ;  /* 0x0000000207077223 */ /* 0x080fe40000010006 */
[-C--:B------:R-:W-:Y:S02]  /*0470*/  FFMA.FTZ R4, R11, R2.reuse, R10 ;  /* 0x000000020b047223 */ /* 0x080fe4000001000a */
[----:B------:R-:W-:Y:S02]  /*0480*/  FFMA.FTZ R2, -R10, R2, R11 ;  /* 0x000000020a027223 */ /* 0x000fe4000001010b */
[----:B------:R-:W0:Y:S02]  /*0490*/  MUFU.RCP R7, R7 ;  /* 0x0000000700077308 */ /* 0x000e240000001000 */
[C---:B0-----:R-:W-:Y:S02]  /*04a0*/  FMUL.FTZ R10, R7.reuse, R4 ;  /* 0x00000004070a7220 */ /* 0x041fe40000410000 */
[----:B------:R-:W-:Y:S01]  /*04b0*/  FMUL.FTZ R11, R7, R2 ;  /* 0x00000002070b7220 */ /* 0x000fe20000410000 */
[----:B------:R-:W-:Y:S05]  /*04c0*/  BRA `(.L_x_4745) ;  /* 0x000000d000007947 */ /* 0x000fea0003800000 */
.L_x_4744:
[----:B------:R-:W0:Y:S08]  /*04d0*/  MUFU.RCP R3, R3 ;  /* 0x0000000300037308 */ /* 0x000e300000001000 */
[----:B------:R-:W1:Y:S01]  /*04e0*/  MUFU.RCP R2, R2 ;  /* 0x0000000200027308 */ /* 0x000e620000001000 */
[----:B0-----:R-:W-:-:S02]  /*04f0*/  FMUL.FTZ R10, R10, R3 ;  /* 0x000000030a0a7220 */ /* 0x001fc40000410000 */
[----:B-1----:R-:W-:Y:S01]  /*0500*/  FMUL.FTZ R11, R11, R2 ;  /* 0x000000020b0b7220 */ /* 0x002fe20000410000 */
[----:B------:R-:W-:Y:S05]  /*0510*/  BRA `(.L_x_4745) ;  /* 0x0000008000007947 */ /* 0x000fea0003800000 */
.L_x_4743:
[----:B------:R-:W0:Y:S02]  /*0520*/  MUFU.RCP R3, R7 ;  /* 0x0000000700037308 */ /* 0x000e240000001000 */
[----:B0-----:R-:W-:-:S04]  /*0530*/  FMUL.FTZ R2, R6, R3 ;  /* 0x0000000306027220 */ /* 0x001fc80000410000 */
[-C--:B------:R-:W-:Y:S02]  /*0540*/  FFMA.FTZ R6, R6, R2.reuse, R7 ;  /* 0x0000000206067223 */ /* 0x080fe40000010007 */
[-C--:B------:R-:W-:Y:S02]  /*0550*/  FFMA.FTZ R3, R10, R2.reuse, R11 ;  /* 0x000000020a037223 */ /* 0x080fe4000001000b */
[----:B------:R-:W-:Y:S02]  /*0560*/  FFMA.FTZ R11, R11, R2, -R10 ;  /* 0x000000020b0b7223 */ /* 0x000fe4000001080a */
[----:B------:R-:W0:Y:S02]  /*0570*/  MUFU.RCP R6, R6 ;  /* 0x0000000600067308 */ /* 0x000e240000001000 */
[C---:B0-----:R-:W-:Y:S02]  /*0580*/  FMUL.FTZ R10, R6.reuse, R3 ;  /* 0x00000003060a7220 */ /* 0x041fe40000410000 */
[----:B------:R-:W-:-:S04]  /*0590*/  FMUL.FTZ R11, R6, R11 ;  /* 0x0000000b060b7220 */ /* 0x000fc80000410000 */
.L_x_4745:
[----:B------:R-:W-:Y:S05]  /*05a0*/  BSYNC B0 ;  /* 0x0000000000007941 */ /* 0x000fea0003800000 */
.L_x_4742:
        /* <DEDUP_REMOVED lines=17> */
.L_x_4748:
[----:B------:R-:W0:Y:S08]  /*06c0*/  MUFU.RCP R3, R3 ;  /* 0x0000000300037308 */ /* 0x000e300000001000 */
[----:B------:R-:W1:Y:S01]  /*06d0*/  MUFU.RCP R2, R2 ;  /* 0x0000000200027308 */ /* 0x000e620000001000 */
[----:B0-----:R-:W-:-:S02]  /*06e0*/  FMUL.FTZ R12, R12, R3 ;  /* 0x000000030c0c7220 */ /* 0x001fc40000410000 */
[----:B-1----:R-:W-:Y:S01]  /*06f0*/  FMUL.FTZ R13, R13, R2 ;  /* 0x000000020d0d7220 */ /* 0x002fe20000410000 */
[----:B------:R-:W-:Y:S05]  /*0700*/  BRA `(.L_x_4749) ;  /* 0x0000008000007947 */ /* 0x000fea0003800000 */
.L_x_4747:
        /* <DEDUP_REMOVED lines=8> */
.L_x_4749:
[----:B------:R-:W-:Y:S05]  /*0790*/  BSYNC B0 ;  /* 0x0000000000007941 */ /* 0x000fea0003800000 */
.L_x_4746:
        /* <DEDUP_REMOVED lines=17> */
.L_x_4752:
[----:B------:R-:W0:Y:S08]  /*08b0*/  MUFU.RCP R3, R3 ;  /* 0x0000000300037308 */ /* 0x000e300000001000 */
[----:B------:R-:W1:Y:S01]  /*08c0*/  MUFU.RCP R2, R2 ;  /* 0x0000000200027308 */ /* 0x000e620000001000 */
[----:B0-----:R-:W-:-:S02]  /*08d0*/  FMUL.FTZ R14, R14, R3 ;  /* 0x000000030e0e7220 */ /* 0x001fc40000410000 */
[----:B-1----:R-:W-:Y:S01]  /*08e0*/  FMUL.FTZ R15, R15, R2 ;  /* 0x000000020f0f7220 */ /* 0x002fe20000410000 */
[----:B------:R-:W-:Y:S05]  /*08f0*/  BRA `(.L_x_4753) ;  /* 0x0000008000007947 */ /* 0x000fea0003800000 */
.L_x_4751:
        /* <DEDUP_REMOVED lines=8> */
.L_x_4753:
[----:B------:R-:W-:Y:S05]  /*0980*/  BSYNC B0 ;  /* 0x0000000000007941 */ /* 0x000fea0003800000 */
.L_x_4750:
        /* <DEDUP_REMOVED lines=17> */
.L_x_4756:
[----:B------:R-:W0:Y:S08]  /*0aa0*/  MUFU.RCP R3, R3 ;  /* 0x0000000300037308 */ /* 0x000e300000001000 */
[----:B------:R-:W1:Y:S01]  /*0ab0*/  MUFU.RCP R2, R2 ;  /* 0x0000000200027308 */ /* 0x000e620000001000 */
[----:B0-----:R-:W-:-:S02]  /*0ac0*/  FMUL.FTZ R16, R16, R3 ;  /* 0x0000000310107220 */ /* 0x001fc40000410000 */
[----:B-1----:R-:W-:Y:S01]  /*0ad0*/  FMUL.FTZ R17, R17, R2 ;  /* 0x0000000211117220 */ /* 0x002fe20000410000 */
[----:B------:R-:W-:Y:S05]  /*0ae0*/  BRA `(.L_x_4757) ;  /* 0x0000008000007947 */ /* 0x000fea0003800000 */
.L_x_4755:
        /* <DEDUP_REMOVED lines=8> */
.L_x_4757:
[----:B------:R-:W-:Y:S05]  /*0b70*/  BSYNC B0 ;  /* 0x0000000000007941 */ /* 0x000fea0003800000 */
.L_x_4754:
        /* <DEDUP_REMOVED lines=17> */
.L_x_4760:
[----:B------:R-:W0:Y:S08]  /*0c90*/  MUFU.RCP R3, R3 ;  /* 0x0000000300037308 */ /* 0x000e300000001000 */
[----:B------:R-:W1:Y:S01]  /*0ca0*/  MUFU.RCP R2, R2 ;  /* 0x0000000200027308 */ /* 0x000e620000001000 */
[----:B0-----:R-:W-:-:S02]  /*0cb0*/  FMUL.FTZ R18, R18, R3 ;  /* 0x0000000312127220 */ /* 0x001fc40000410000 */
[----:B-1----:R-:W-:Y:S01]  /*0cc0*/  FMUL.FTZ R19, R19, R2 ;  /* 0x0000000213137220 */ /* 0x002fe20000410000 */
[----:B------:R-:W-:Y:S05]  /*0cd0*/  BRA `(.L_x_4761) ;  /* 0x0000008000007947 */ /* 0x000fea0003800000 */
.L_x_4759:
        /* <DEDUP_REMOVED lines=8> */
.L_x_4761:
[----:B------:R-:W-:Y:S05]  /*0d60*/  BSYNC B0 ;  /* 0x0000000000007941 */ /* 0x000fea0003800000 */
.L_x_4758:
        /* <DEDUP_REMOVED lines=17> */
.L_x_4764:
[----:B------:R-:W0:Y:S08]  /*0e80*/  MUFU.RCP R3, R3 ;  /* 0x0000000300037308 */ /* 0x000e300000001000 */
[----:B------:R-:W1:Y:S01]  /*0e90*/  MUFU.RCP R2, R2 ;  /* 0x0000000200027308 */ /* 0x000e620000001000 */
[----:B0-----:R-:W-:-:S02]  /*0ea0*/  FMUL.FTZ R20, R20, R3 ;  /* 0x0000000314147220 */ /* 0x001fc40000410000 */
[----:B-1----:R-:W-:Y:S01]  /*0eb0*/  FMUL.FTZ R21, R21, R2 ;  /* 0x0000000215157220 */ /* 0x002fe20000410000 */
[----:B------:R-:W-:Y:S05]  /*0ec0*/  BRA `(.L_x_4765) ;  /* 0x0000008000007947 */ /* 0x000fea0003800000 */
.L_x_4763:
        /* <DEDUP_REMOVED lines=8> */
.L_x_4765:
[----:B------:R-:W-:Y:S05]  /*0f50*/  BSYNC B0 ;  /* 0x0000000000007941 */ /* 0x000fea0003800000 */
.L_x_4762:
        /* <DEDUP_REMOVED lines=17> */
.L_x_4768:
[----:B------:R-:W0:Y:S08]  /*1070*/  MUFU.RCP R3, R3 ;  /* 0x0000000300037308 */ /* 0x000e300000001000 */
[----:B------:R-:W1:Y:S01]  /*1080*/  MUFU.RCP R2, R2 ;  /* 0x0000000200027308 */ /* 0x000e620000001000 */
[----:B0-----:R-:W-:-:S02]  /*1090*/  FMUL.FTZ R22, R22, R3 ;  /* 0x0000000316167220 */ /* 0x001fc40000410000 */
[----:B-1----:R-:W-:Y:S01]  /*10a0*/  FMUL.FTZ R23, R23, R2 ;  /* 0x0000000217177220 */ /* 0x002fe20000410000 */
[----:B------:R-:W-:Y:S05]  /*10b0*/  BRA `(.L_x_4769) ;  /* 0x0000008000007947 */ /* 0x000fea0003800000 */
.L_x_4767:
        /* <DEDUP_REMOVED lines=8> */
.L_x_4769:
[----:B------:R-:W-:Y:S05]  /*1140*/  BSYNC B0 ;  /* 0x0000000000007941 */ /* 0x000fea0003800000 */
.L_x_4766:
[----:B------:R-:W-:Y:S02]  /*1150*/  ULDC.64 UR4, c[0x0][0x168] ;  /* 0x00005a0000047ab9 */ /* 0x000fe40000000a00 */
[----:B------:R-:W-:-:S06]  /*1160*/  UIMAD.WIDE.U32 UR4, UR8, UR9, UR4 ;  /* 0x00000009080472a5 */ /* 0x000fcc000f8e0004 */
[----:B------:R-:W-:Y:S02]  /*1170*/  MOV R2, UR4 ;  /* 0x0000000400027c02 */ /* 0x000fe40008000f00 */
[----:B------:R-:W-:-:S05]  /*1180*/  MOV R3, UR5 ;  /* 0x0000000500037c02 */ /* 0x000fca0008000f00 */
[----:B------:R-:W-:-:S05]  /*1190*/  IMAD.WIDE R2, R0, 0x10, R2 ;  /* 0x0000001000027825 */ /* 0x000fca00078e0202 */
[----:B------:R-:W-:Y:S04]  /*11a0*/  STG.E.128 [R2.64], R8 ;  /* 0x0000000802007986 */ /* 0x000fe8000c101d0a */
[----:B------:R-:W-:Y:S04]  /*11b0*/  STG.E.128 [R2.64+0x800], R12 ;  /* 0x0008000c02007986 */ /* 0x000fe8000c101d0a */
[----:B------:R-:W-:Y:S04]  /*11c0*/  STG.E.128 [R2.64+0x1000], R16 ;  /* 0x0010001002007986 */ /* 0x000fe8000c101d0a */
[----:B------:R-:W-:Y:S01]  /*11d0*/  STG.E.128 [R2.64+0x1800], R20 ;  /* 0x0018001402007986 */ /* 0x000fe2000c101d0a */
[----:B------:R-:W-:Y:S05]  /*11e0*/  EXIT ;  /* 0x000000000000794d */ /* 0x000fea0003800000 */
.L_x_4737:
[----:B------:R-:W0:Y:S01]  /*11f0*/  S2R R0, SR_TID.X ;  /* 0x0000000000007919 */ /* 0x000e220000002100 */
[----:B------:R-:W-:Y:S01]  /*1200*/  CS2R R2, SRZ ;  /* 0x0000000000027805 */ /* 0x000fe2000001ff00 */
[----:B------:R-:W-:Y:S01]  /*1210*/  CS2R R4, SRZ ;  /* 0x0000000000047805 */ /* 0x000fe2000001ff00 */
[----:B------:R-:W-:Y:S01]  /*1220*/  CS2R R6, SRZ ;  /* 0x0000000000067805 */ /* 0x000fe2000001ff00 */
[----:B0-----:R-:W-:-:S02]  /*1230*/  ISETP.GE.AND P0, PT, R0, UR4, PT ;  /* 0x0000000400007c0c */ /* 0x001fc4000bf06270 */
[----:B------:R-:W-:-:S11]  /*1240*/  MOV R26, R0 ;  /* 0x00000000001a7202 */ /* 0x000fd60000000f00 */
[C---:B------:R-:W-:Y:S02]  /*1250*/  @!P0 IADD3 R32, R26.reuse, UR8, RZ ;  /* 0x000000081a208c10 */ /* 0x040fe4000fffe0ff */
[----:B------:R-:W-:-:S04]  /*1260*/  @!P0 IADD3 R26, R26, 0x80, RZ ;  /* 0x000000801a1a8810 */ /* 0x000fc80007ffe0ff */
[----:B------:R-:W-:-:S13]  /*1270*/  ISETP.GE.AND P5, PT, R26, UR4, PT ;  /* 0x000000041a007c0c */ /* 0x000fda000bfa6270 */
[C---:B------:R-:W-:Y:S02]  /*1280*/  @!P5 IADD3 R20, R26.reuse, UR8, RZ ;  /* 0x000000081a14dc10 */ /* 0x040fe4000fffe0ff */
[----:B------:R-:W-:Y:S02]  /*1290*/  @!P5 IADD3 R26, R26, 0x80, RZ ;  /* 0x000000801a1ad810 */ /* 0x000fe40007ffe0ff */
[----:B------:R-:W-:Y:S02]  /*12a0*/  @!P5 MOV R21, 0x8 ;  /* 0x000000080015d802 */ /* 0x000fe40000000f00 */
[----:B------:R-:W-:-:S03]  /*12b0*/  ISETP.GE.AND P1, PT, R26, UR4, PT ;  /* 0x000000041a007c0c */ /* 0x000fc6000bf26270 */
[----:B------:R-:W-:-:S04]  /*12c0*/  @!P5 IMAD.WIDE.U32 R16, R20, R21, c[0x0][0x170] ;  /* 0x00005c001410d625 */ /* 0x000fc800078e0015 */
[----:B------:R-:W-:Y:S01]  /*12d0*/  @!P5 IMAD.WIDE.U32 R20, R20, R21, c[0x0][0x178] ;  /* 0x00005e001414d625 */ /* 0x000fe200078e0015 */
[----:B------:R0:W5:Y:S04]  /*12e0*/  @!P5 LDG.E.64 R2, [R16.64] ;  /* 0x0000000a1002d981 */ /* 0x000168000c1e1b00 */
[----:B------:R1:W5:Y:S01]  /*12f0*/  @!P5 LDG.E.64 R4, [R20.64] ;  /* 0x0000000a1404d981 */ /* 0x000362000c1e1b00 */
[C---:B------:R-:W-:Y:S02]  /*1300*/  @!P1 IADD3 R28, R26.reuse, UR8, RZ ;  /* 0x000000081a1c9c10 */ /* 0x040fe4000fffe0ff */
[----:B------:R-:W-:Y:S02]  /*1310*/  @!P1 IADD3 R26, R26, 0x80, RZ ;  /* 0x000000801a1a9810 */ /* 0x000fe40007ffe0ff */
[----:B------:R-:W-:-:S02]  /*1320*/  @!P1 MOV R29, 0x8 ;  /* 0x00000008001d9802 */ /* 0x000fc40000000f00 */
[----:B------:R-:W-:Y:S01]  /*1330*/  ISETP.GE.AND P2, PT, R26, UR4, PT ;  /* 0x000000041a007c0c */ /* 0x000fe2000bf46270 */
[----:B------:R-:W-:Y:S02]  /*1340*/  CS2R R8, SRZ ;  /* 0x0000000000087805 */ /* 0x000fe4000001ff00 */
[----:B------:R-:W-:-:S10]  /*1350*/  @!P1 IMAD.WIDE.U32 R24, R28, R29, c[0x0][0x170] ;  /* 0x00005c001c189625 */ /* 0x000fd400078e001d */
[----:B------:R-:W-:Y:S01]  /*1360*/  @!P2 IADD3 R19, R26, UR8, RZ ;  /* 0x000000081a13ac10 */ /* 0x000fe2000fffe0ff */
[----:B------:R-:W-:Y:S01]  /*1370*/  @!P1 IMAD.WIDE.U32 R28, R28, R29, c[0x0][0x178] ;  /* 0x00005e001c1c9625 */ /* 0x000fe200078e001d */
[----:B------:R-:W-:Y:S01]  /*1380*/  @!P2 IADD3 R26, R26, 0x80, RZ ;  /* 0x000000801a1aa810 */ /* 0x000fe20007ffe0ff */
[----:B------:R2:W5:Y:S03]  /*1390*/  @!P1 LDG.E.64 R6, [R24.64] ;  /* 0x0000000a18069981 */ /* 0x000566000c1e1b00 */
[----:B------:R-:W-:Y:S01]  /*13a0*/  ISETP.GE.AND P3, PT, R26, UR4, PT ;  /* 0x000000041a007c0c */ /* 0x000fe2000bf66270 */
[----:B------:R3:W5:-:S12]  /*13b0*/  @!P1 LDG.E.64 R8, [R28.64] ;  /* 0x0000000a1c089981 */ /* 0x000758000c1e1b00 */
[C---:B------:R-:W-:Y:S02]  /*13c0*/  @!P3 IADD3 R18, R26.reuse, UR8, RZ ;  /* 0x000000081a12bc10 */ /* 0x040fe4000fffe0ff */
[----:B------:R-:W-:-:S04]  /*13d0*/  @!P3 IADD3 R26, R26, 0x80, RZ ;  /* 0x000000801a1ab810 */ /* 0x000fc80007ffe0ff */
[----:B------:R-:W-:-:S13]  /*13e0*/  ISETP.GE.AND P4, PT, R26, UR4, PT ;  /* 0x000000041a007c0c */ /* 0x000fda000bf86270 */
[C---:B------:R-:W-:Y:S02]  /*13f0*/  @!P4 IADD3 R22, R26.reuse, UR8, RZ ;  /* 0x000000081a16cc10 */ /* 0x040fe4000fffe0ff */
[----:B------:R-:W-:-:S04]  /*1400*/  @!P4 IADD3 R26, R26, 0x80, RZ ;  /* 0x000000801a1ac810 */ /* 0x000fc80007ffe0ff */
[----:B------:R-:W-:Y:S02]  /*1410*/  ISETP.GE.AND P5, PT, R26, UR4, PT ;  /* 0x000000041a007c0c */ /* 0x000fe4000bfa6270 */
[----:B------:R-:W-:Y:S02]  /*1420*/  @!P2 MOV R30, 0x8 ;  /* 0x00000008001ea802 */ /* 0x000fe40000000f00 */
[----:B------:R-:W-:Y:S02]  /*1430*/  @!P3 MOV R37, 0x8 ;  /* 0x000000080025b802 */ /* 0x000fe40000000f00 */
[----:B------:R-:W-:-:S07]  /*1440*/  @!P4 MOV R23, 0x8 ;  /* 0x000000080017c802 */ /* 0x000fce0000000f00 */
[C---:B------:R-:W-:Y:S02]  /*1450*/  @!P5 IADD3 R27, R26.reuse, UR8, RZ ;  /* 0x000000081a1bdc10 */ /* 0x040fe4000fffe0ff */
[----:B------:R-:W-:-:S04]  /*1460*/  @!P5 IADD3 R26, R26, 0x80, RZ ;  /* 0x000000801a1ad810 */ /* 0x000fc80007ffe0ff */
[----:B------:R-:W-:Y:S01]  /*1470*/  ISETP.GE.AND P1, PT, R26, UR4, PT ;  /* 0x000000041a007c0c */ /* 0x000fe2000bf26270 */
[----:B--2---:R-:W-:Y:S01]  /*1480*/  @!P2 IMAD.WIDE.U32 R24, R19, R30, c[0x0][0x170] ;  /* 0x00005c001318a625 */ /* 0x004fe200078e001e */
[----:B------:R-:W-:Y:S01]  /*1490*/  CS2R R12, SRZ ;  /* 0x00000000000c7805 */ /* 0x000fe2000001ff00 */
[----:B------:R-:W-:Y:S01]  /*14a0*/  CS2R R14, SRZ ;  /* 0x00000000000e7805 */ /* 0x000fe2000001ff00 */
[----:B0-----:R-:W-:Y:S01]  /*14b0*/  CS2R R16, SRZ ;  /* 0x0000000000107805 */ /* 0x001fe2000001ff00 */
[----:B------:R-:W-:Y:S01]  /*14c0*/  @!P3 IMAD.WIDE.U32 R34, R18, R37, c[0x0][0x170] ;  /* 0x00005c001222b625 */ /* 0x000fe200078e0025 */
[----:B------:R-:W-:-:S03]  /*14d0*/  @!P5 MOV R33, 0x8 ;  /* 0x000000080021d802 */ /* 0x000fc60000000f00 */
[----:B------:R-:W-:Y:S01]  /*14e0*/  @!P2 IMAD.WIDE.U32 R30, R19, R30, c[0x0][0x178] ;  /* 0x00005e00131ea625 */ /* 0x000fe200078e001e */
[----:B------:R0:W5:Y:S03]  /*14f0*/  @!P3 LDG.E.64 R14, [R34.64] ;  /* 0x0000000a220eb981 */ /* 0x000166000c1e1b00 */
[----:B------:R-:W-:Y:S01]  /*1500*/  @!P3 IMAD.WIDE.U32 R36, R18, R37, c[0x0][0x178] ;  /* 0x00005e001224b625 */ /* 0x000fe200078e0025 */
[----:B------:R2:W5:Y:S01]  /*1510*/  @!P2 LDG.E.64 R12, [R30.64] ;  /* 0x0000000a1e0ca981 */ /* 0x000562000c1e1b00 */
[----:B------:R-:W-:Y:S02]  /*1520*/  CS2R R18, SRZ ;  /* 0x0000000000127805 */ /* 0x000fe4000001ff00 */
[----:B---3--:R-:W-:Y:S01]  /*1530*/  @!P4 IMAD.WIDE.U32 R28, R22, R23, c[0x0][0x170] ;  /* 0x00005c00161cc625 */ /* 0x008fe200078e0017 */
[----:B------:R3:W5:Y:S01]  /*1540*/  @!P3 LDG.E.64 R16, [R36.64] ;  /* 0x0000000a2410b981 */ /* 0x000762000c1e1b00 */
[----:B-1----:R-:W-:-:S02]  /*1550*/  CS2R R20, SRZ ;  /* 0x0000000000147805 */ /* 0x002fc4000001ff00 */
[----:B0-----:R-:W-:Y:S01]  /*1560*/  @!P4 IMAD.WIDE.U32 R34, R22, R23, c[0x0][0x178] ;  /* 0x00005e001622c625 */ /* 0x001fe200078e0017 */
[----:B------:R0:W5:Y:S03]  /*1570*/  @!P4 LDG.E.64 R18, [R28.64] ;  /* 0x0000000a1c12c981 */ /* 0x000166000c1e1b00 */
[CC--:B--2---:R-:W-:Y:S01]  /*1580*/  @!P5 IMAD.WIDE.U32 R30, R27.reuse, R33.reuse, c[0x0][0x170] ;  /* 0x00005c001b1ed625 */ /* 0x0c4fe200078e0021 */
[----:B------:R1:W5:Y:S03]  /*1590*/  @!P4 LDG.E.64 R20, [R34.64] ;  /* 0x0000000a2214c981 */ /* 0x000366000c1e1b00 */
[----:B---3--:R-:W-:Y:S01]  /*15a0*/  @!P5 IMAD.WIDE.U32 R36, R27, R33, c[0x0][0x178] ;  /* 0x00005e001b24d625 */ /* 0x008fe200078e0021 */
[----:B------:R-:W-:Y:S02]  /*15b0*/  @!P1 IADD3 R33, R26, UR8, RZ ;  /* 0x000000081a219c10 */ /* 0x000fe4000fffe0ff */
[----:B0-----:R-:W-:Y:S01]  /*15c0*/  @!P1 MOV R28, 0x8 ;  /* 0x00000008001c9802 */ /* 0x001fe20000000f00 */
[----:B------:R-:W-:Y:S01]  /*15d0*/  CS2R R26, SRZ ;  /* 0x00000000001a7805 */ /* 0x000fe2000001ff00 */
[----:B------:R-:W-:-:S03]  /*15e0*/  CS2R R10, SRZ ;  /* 0x00000000000a7805 */ /* 0x000fc6000001ff00 */
[CC--:B-1----:R-:W-:Y:S01]  /*15f0*/  @!P1 IMAD.WIDE.U32 R34, R33.reuse, R28.reuse, c[0x0][0x170] ;  /* 0x00005c0021229625 */ /* 0x0c2fe200078e001c */
[----:B------:R-:W-:Y:S02]  /*1600*/  CS2R R22, SRZ ;  /* 0x0000000000167805 */ /* 0x000fe4000001ff00 */
[----:B------:R0:W5:Y:S04]  /*1610*/  @!P2 LDG.E.64 R10, [R24.64] ;  /* 0x0000000a180aa981 */ /* 0x000168000c1e1b00 */
[----:B------:R1:W5:Y:S04]  /*1620*/  @!P1 LDG.E.64 R26, [R34.64] ;  /* 0x0000000a221a9981 */ /* 0x000368000c1e1b00 */
[----:B------:R2:W5:Y:S01]  /*1630*/  @!P5 LDG.E.64 R22, [R30.64] ;  /* 0x0000000a1e16d981 */ /* 0x000562000c1e1b00 */
[----:B0-----:R-:W-:Y:S01]  /*1640*/  CS2R R24, SRZ ;  /* 0x0000000000187805 */ /* 0x001fe2000001ff00 */
[----:B-1----:R-:W-:-:S02]  /*1650*/  @!P1 IMAD.WIDE.U32 R34, R33, R28, c[0x0][0x178] ;  /* 0x00005e0021229625 */ /* 0x002fc400078e001c */
[----:B------:R-:W-:Y:S01]  /*1660*/  CS2R R28, SRZ ;  /* 0x00000000001c7805 */ /* 0x000fe2000001ff00 */
[----:B------:R-:W-:Y:S02]  /*1670*/  @!P0 MOV R33, 0x8 ;  /* 0x0000000800218802 */ /* 0x000fe40000000f00 */
[----:B------:R0:W5:Y:S01]  /*1680*/  @!P5 LDG.E.64 R24, [R36.64] ;  /* 0x0000000a2418d981 */ /* 0x000162000c1e1b00 */
[----:B--2---:R-:W-:-:S03]  /*1690*/  CS2R R30, SRZ ;  /* 0x00000000001e7805 */ /* 0x004fc6000001ff00 */
[----:B------:R1:W5:Y:S01]  /*16a0*/  @!P1 LDG.E.64 R28, [R34.64] ;  /* 0x0000000a221c9981 */ /* 0x000362000c1e1b00 */
[----:B------:R-:W-:Y:S01]  /*16b0*/  BSSY B0, `(.L_x_4770) ;  /* 0x0000026000007945 */ /* 0x000fe20003800000 */
[----:B0-----:R-:W-:-:S04]  /*16c0*/  @!P0 IMAD.WIDE.U32 R36, R32, R33, c[0x0][0x170] ;  /* 0x00005c0020248625 */ /* 0x001fc800078e0021 */
[----:B-1----:R-:W-:Y:S01]  /*16d0*/  @!P0 IMAD.WIDE.U32 R34, R32, R33, c[0x0][0x178] ;  /* 0x00005e0020228625 */ /* 0x002fe200078e0021 */
[----:B------:R0:W5:Y:S01]  /*16e0*/  @!P0 LDG.E.64 R30, [R36.64] ;  /* 0x0000000a241e8981 */ /* 0x000162000c1e1b00 */
[----:B------:R-:W-:-:S06]  /*16f0*/  CS2R R32, SRZ ;  /* 0x0000000000207805 */ /* 0x000fcc000001ff00 */
[----:B------:R1:W5:Y:S01]  /*1700*/  @!P0 LDG.E.64 R32, [R34.64] ;  /* 0x0000000a22208981 */ /* 0x000362000c1e1b00 */
[----:B0-----:R-:W-:Y:S01]  /*1710*/  HFMA2.MMA R37, -RZ, RZ, 0, 0 ;  /* 0x00000000ff257435 */ /* 0x001fe200000001ff */
[----:B-1----:R-:W-:Y:S01]  /*1720*/  CS2R R34, SRZ ;  /* 0x0000000000227805 */ /* 0x002fe2000001ff00 */
        /* <DEDUP_REMOVED lines=17> */
.L_x_4773:
[----:B------:R-:W0:Y:S08]  /*1840*/  MUFU.RCP R33, R36 ;  /* 0x0000002400217308 */ /* 0x000e300000001000 */
[----:B------:R0:W1:Y:S02]  /*1850*/  MUFU.RCP R32, R34 ;  /* 0x0000002200207308 */ /* 0x0000640000001000 */
[----:B0-----:R-:W-:-:S02]  /*1860*/  FMUL.FTZ R34, R33, R30 ;  /* 0x0000001e21227220 */ /* 0x001fc40000410000 */
[----:B-1----:R-:W-:Y:S01]  /*1870*/  FMUL.FTZ R35, R32, R31 ;  /* 0x0000001f20237220 */ /* 0x002fe20000410000 */
[----:B------:R-:W-:Y:S05]  /*1880*/  BRA `(.L_x_4771) ;  /* 0x0000008000007947 */ /* 0x000fea0003800000 */
.L_x_4772:
        /* <DEDUP_REMOVED lines=8> */
.L_x_4771:
[----:B------:R-:W-:Y:S05]  /*1910*/  BSYNC B0 ;  /* 0x0000000000007941 */ /* 0x000fea0003800000 */
.L_x_4770:
[----:B-----5:R-:W-:Y:S01]  /*1920*/  IADD3 R30, R0, 0x80, RZ ;  /* 0x00000080001e7810 */ /* 0x020fe20007ffe0ff */
[----:B------:R-:W-:Y:S01]  /*1930*/  BSSY B0, `(.L_x_4774) ;  /* 0x0000021000007945 */ /* 0x000fe20003800000 */
[----:B------:R-:W-:-:S02]  /*1940*/  MOV R36, RZ ;  /* 0x000000ff00247202 */ /* 0x000fc40000000f00 */
[----:B------:R-:W-:-:S13]  /*1950*/  ISETP.GE.AND P0, PT, R30, UR4, PT ;  /* 0x000000041e007c0c */ /* 0x000fda000bf06270 */
        /* <DEDUP_REMOVED lines=17> */
.L_x_4777:
[----:B------:R-:W0:Y:S08]  /*1a70*/  MUFU.RCP R5, R31 ;  /* 0x0000001f00057308 */ /* 0x000e300000001000 */
[----:B------:R-:W1:Y:S01]  /*1a80*/  MUFU.RCP R4, R32 ;  /* 0x0000002000047308 */ /* 0x000e620000001000 */
[----:B0-----:R-:W-:-:S02]  /*1a90*/  FMUL.FTZ R36, R5, R2 ;  /* 0x0000000205247220 */ /* 0x001fc40000410000 */
[----:B-1----:R-:W-:Y:S01]  /*1aa0*/  FMUL.FTZ R37, R4, R3 ;  /* 0x0000000304257220 */ /* 0x002fe20000410000 */
[----:B------:R-:W-:Y:S05]  /*1ab0*/  BRA `(.L_x_4775) ;  /* 0x0000008000007947 */ /* 0x000fea0003800000 */
.L_x_4776:
        /* <DEDUP_REMOVED lines=8> */
.L_x_4775:
[----:B------:R-:W-:Y:S05]  /*1b40*/  BSYNC B0 ;  /* 0x0000000000007941 */ /* 0x000fea0003800000 */
.L_x_4774:
[----:B------:R-:W-:Y:S01]  /*1b50*/  IADD3 R2, R0, 0x100, RZ ;  /* 0x0000010000027810 */ /* 0x000fe20007ffe0ff */
[----:B------:R-:W-:Y:S01]  /*1b60*/  BSSY B0, `(.L_x_4778) ;  /* 0x0000022000007945 */ /* 0x000fe20003800000 */
[----:B------:R-:W-:-:S02]  /*1b70*/  HFMA2.MMA R5, -RZ, RZ, 0, 0 ;  /* 0x00000000ff057435 */ /* 0x000fc400000001ff */
[----:B------:R-:W-:Y:S02]  /*1b80*/  ISETP.GE.AND P0, PT, R2, UR4, PT ;  /* 0x0000000402007c0c */ /* 0x000fe4000bf06270 */
[----:B------:R-:W-:-:S11]  /*1b90*/  CS2R R2, SRZ ;  /* 0x0000000000027805 */ /* 0x000fd6000001ff00 */
        /* <DEDUP_REMOVED lines=17> */
.L_x_4781:
[----:B------:R-:W0:Y:S08]  /*1cb0*/  MUFU.RCP R3, R31 ;  /* 0x0000001f00037308 */ /* 0x000e300000001000 */
[----:B------:R-:W1:Y:S01]  /*1cc0*/  MUFU.RCP R4, R4 ;  /* 0x0000000400047308 */ /* 0x000e620000001000 */
[----:B0-----:R-:W-:-:S02]  /*1cd0*/  FMUL.FTZ R2, R3, R6 ;  /* 0x0000000603027220 */ /* 0x001fc40000410000 */
[----:B-1----:R-:W-:Y:S01]  /*1ce0*/  FMUL.FTZ R3, R4, R7 ;  /* 0x0000000704037220 */ /* 0x002fe20000410000 */
[----:B------:R-:W-:Y:S05]  /*1cf0*/  BRA `(.L_x_4779) ;  /* 0x0000008000007947 */ /* 0x000fea0003800000 */
.L_x_4780:
        /* <DEDUP_REMOVED lines=8> */
.L_x_4779:
[----:B------:R-:W-:Y:S05]  /*1d80*/  BSYNC B0 ;  /* 0x0000000000007941 */ /* 0x000fea0003800000 */
.L_x_4778:
[----:B------:R-:W-:Y:S01]  /*1d90*/  IADD3 R4, R0, 0x180, RZ ;  /* 0x0000018000047810 */ /* 0x000fe20007ffe0ff */
[----:B------:R-:W-:Y:S03]  /*1da0*/  BSSY B0, `(.L_x_4782) ;  /* 0x0000021000007945 */ /* 0x000fe60003800000 */
[----:B------:R-:W-:-:S02]  /*1db0*/  ISETP.GE.AND P0, PT, R4, UR4, PT ;  /* 0x0000000404007c0c */ /* 0x000fc4000bf06270 */
[----:B------:R-:W-:-:S11]  /*1dc0*/  MOV R4, RZ ;  /* 0x000000ff00047202 */ /* 0x000fd60000000f00 */
        /* <DEDUP_REMOVED lines=17> */
.L_x_4785:
[----:B------:R-:W0:Y:S08]  /*1ee0*/  MUFU.RCP R5, R7 ;  /* 0x0000000700057308 */ /* 0x000e300000001000 */
[----:B------:R-:W1:Y:S01]  /*1ef0*/  MUFU.RCP R6, R6 ;  /* 0x0000000600067308 */ /* 0x000e620000001000 */
[----:B0-----:R-:W-:-:S02]  /*1f00*/  FMUL.FTZ R4, R5, R10 ;  /* 0x0000000a05047220 */ /* 0x001fc40000410000 */
[----:B-1----:R-:W-:Y:S01]  /*1f10*/  FMUL.FTZ R5, R6, R11 ;  /* 0x0000000b06057220 */ /* 0x002fe20000410000 */
[----:B------:R-:W-:Y:S05]  /*1f20*/  BRA `(.L_x_4783) ;  /* 0x0000008000007947 */ /* 0x000fea0003800000 */
.L_x_4784:
        /* <DEDUP_REMOVED lines=8> */
.L_x_4783:
[----:B------:R-:W-:Y:S05]  /*1fb0*/  BSYNC B0 ;  /* 0x0000000000007941 */ /* 0x000fea0003800000 */
.L_x_4782:
[----:B------:R-:W-:Y:S01]  /*1fc0*/  IADD3 R6, R0, 0x200, RZ ;  /* 0x0000020000067810 */ /* 0x000fe20007ffe0ff */
[----:B------:R-:W-:Y:S01]  /*1fd0*/  BSSY B0, `(.L_x_4786) ;  /* 0x0000022000007945 */ /* 0x000fe20003800000 */
[----:B------:R-:W-:Y:S01]  /*1fe0*/  HFMA2.MMA R7, -RZ, RZ, 0, 0 ;  /* 0x00000000ff077435 */ /* 0x000fe200000001ff */
[----:B------:R-:W-:Y:S01]  /*1ff0*/  CS2R R8, SRZ ;  /* 0x0000000000087805 */ /* 0x000fe2000001ff00 */
        /* <DEDUP_REMOVED lines=18> */
.L_x_4789:
[----:B------:R-:W0:Y:S08]  /*2120*/  MUFU.RCP R9, R10 ;  /* 0x0000000a00097308 */ /* 0x000e300000001000 */
[----:B------:R-:W1:Y:S01]  /*2130*/  MUFU.RCP R6, R6 ;  /* 0x0000000600067308 */ /* 0x000e620000001000 */
[----:B0-----:R-:W-:-:S02]  /*2140*/  FMUL.FTZ R8, R9, R14 ;  /* 0x0000000e09087220 */ /* 0x001fc40000410000 */
[----:B-1----:R-:W-:Y:S01]  /*2150*/  FMUL.FTZ R9, R6, R15 ;  /* 0x0000000f06097220 */ /* 0x002fe20000410000 */
[----:B------:R-:W-:Y:S05]  /*2160*/  BRA `(.L_x_4787) ;  /* 0x0000008000007947 */ /* 0x000fea0003800000 */
.L_x_4788:
        /* <DEDUP_REMOVED lines=8> */
.L_x_4787:
[----:B------:R-:W-:Y:S05]  /*21f0*/  BSYNC B0 ;  /* 0x0000000000007941 */ /* 0x000fea0003800000 */
.L_x_4786:
        /* <DEDUP_REMOVED lines=21> */
.L_x_4793:
[----:B------:R-:W0:Y:S08]  /*2350*/  MUFU.RCP R7, R11 ;  /* 0x0000000b00077308 */ /* 0x000e300000001000 */
[----:B------:R-:W1:Y:S01]  /*2360*/  MUFU.RCP R10, R10 ;  /* 0x0000000a000a7308 */ /* 0x000e620000001000 */
[----:B0-----:R-:W-:-:S02]  /*2370*/  FMUL.FTZ R6, R7, R18 ;  /* 0x0000001207067220 */ /* 0x001fc40000410000 */
[----:B-1----:R-:W-:Y:S01]  /*2380*/  FMUL.FTZ R7, R10, R19 ;  /* 0x000000130a077220 */ /* 0x002fe20000410000 */
[----:B------:R-:W-:Y:S05]  /*2390*/  BRA `(.L_x_4791) ;  /* 0x0000008000007947 */ /* 0x000fea0003800000 */
.L_x_4792:
        /* <DEDUP_REMOVED lines=8> */
.L_x_4791:
[----:B------:R-:W-:Y:S05]  /*2420*/  BSYNC B0 ;  /* 0x0000000000007941 */ /* 0x000fea0003800000 */
.L_x_4790:
        /* <DEDUP_REMOVED lines=22> */
.L_x_4797:
[----:B------:R-:W0:Y:S08]  /*2590*/  MUFU.RCP R13, R14 ;  /* 0x0000000e000d7308 */ /* 0x000e300000001000 */
[----:B------:R-:W1:Y:S01]  /*25a0*/  MUFU.RCP R10, R10 ;  /* 0x0000000a000a7308 */ /* 0x000e620000001000 */
[----:B0-----:R-:W-:-:S02]  /*25b0*/  FMUL.FTZ R12, R13, R22 ;  /* 0x000000160d0c7220 */ /* 0x001fc40000410000 */
[----:B-1----:R-:W-:Y:S01]  /*25c0*/  FMUL.FTZ R13, R10, R23 ;  /* 0x000000170a0d7220 */ /* 0x002fe20000410000 */
[----:B------:R-:W-:Y:S05]  /*25d0*/  BRA `(.L_x_4795) ;  /* 0x0000008000007947 */ /* 0x000fea0003800000 */
.L_x_4796:
        /* <DEDUP_REMOVED lines=8> */
.L_x_4795:
[----:B------:R-:W-:Y:S05]  /*2660*/  BSYNC B0 ;  /* 0x0000000000007941 */ /* 0x000fea0003800000 */
.L_x_4794:
        /* <DEDUP_REMOVED lines=21> */
.L_x_4801:
[----:B------:R-:W0:Y:S08]  /*27c0*/  MUFU.RCP R11, R15 ;  /* 0x0000000f000b7308 */ /* 0x000e300000001000 */
[----:B------:R-:W1:Y:S01]  /*27d0*/  MUFU.RCP R14, R14 ;  /* 0x0000000e000e7308 */ /* 0x000e620000001000 */
[----:B0-----:R-:W-:-:S02]  /*27e0*/  FMUL.FTZ R10, R11, R26 ;  /* 0x0000001a0b0a7220 */ /* 0x001fc40000410000 */
[----:B-1----:R-:W-:Y:S01]  /*27f0*/  FMUL.FTZ R11, R14, R27 ;  /* 0x0000001b0e0b7220 */ /* 0x002fe20000410000 */
[----:B------:R-:W-:Y:S05]  /*2800*/  BRA `(.L_x_4799) ;  /* 0x0000008000007947 */ /* 0x000fea0003800000 */
.L_x_4800:
        /* <DEDUP_REMOVED lines=8> */
.L_x_4799:
[----:B------:R-:W-:Y:S05]  /*2890*/  BSYNC B0 ;  /* 0x0000000000007941 */ /* 0x000fea0003800000 */
.L_x_4798:
[----:B------:R-:W-:Y:S01]  /*28a0*/  ISETP.GE.AND P0, PT, R0, UR4, PT ;  /* 0x0000000400007c0c */ /* 0x000fe2000bf06270 */
[----:B------:R-:W-:Y:S01]  /*28b0*/  BSSY B0, `(.L_x_4802) ;  /* 0x0000033000007945 */ /* 0x000fe20003800000 */
[----:B------:R-:W-:Y:S11]  /*28c0*/  BSSY B1, `(.L_x_4803) ;  /* 0x000002b000017945 */ /* 0x000ff60003800000 */
[----:B------:R-:W-:Y:S05]  /*28d0*/  @P0 BRA `(.L_x_4804) ;  /* 0x000000c000000947 */ /* 0x000fea0003800000 */
[----:B------:R-:W-:Y:S01]  /*28e0*/  HFMA2.MMA R15, -RZ, RZ, 0, 4.76837158203125e-07 ;  /* 0x00000008ff0f7435 */ /* 0x000fe200000001ff */
[----:B------:R-:W-:-:S02]  /*28f0*/  IADD3 R14, R0, UR8, RZ ;  /* 0x00000008000e7c10 */ /* 0x000fc4000fffe0ff */
[----:B------:R-:W-:-:S04]  /*2900*/  MOV R0, R30 ;  /* 0x0000001e00007202 */ /* 0x000fc80000000f00 */
[----:B------:R-:W-:-:S03]  /*2910*/  ISETP.GE.AND P0, PT, R0, UR4, PT ;  /* 0x0000000400007c0c */ /* 0x000fc6000bf06270 */
[----:B------:R-:W-:-:S05]  /*2920*/  IMAD.WIDE.U32 R14, R14, R15, c[0x0][0x168] ;  /* 0x00005a000e0e7625 */ /* 0x000fca00078e000f */
[----:B------:R0:W-:Y:S05]  /*2930*/  STG.E.64 [R14.64], R34 ;  /* 0x000000220e007986 */ /* 0x0001ea000c101b0a */
[----:B------:R-:W-:Y:S05]  /*2940*/  @P0 BRA `(.L_x_4805) ;  /* 0x000000c000000947 */ /* 0x000fea0003800000 */
[C---:B0-----:R-:W-:Y:S02]  /*2950*/  IADD3 R14, R0.reuse, UR8, RZ ;  /* 0x00000008000e7c10 */ /* 0x041fe4000fffe0ff */
[----:B------:R-:W-:Y:S02]  /*2960*/  MOV R15, 0x8 ;  /* 0x00000008000f7802 */ /* 0x000fe40000000f00 */
[----:B------:R-:W-:-:S03]  /*2970*/  IADD3 R0, R0, 0x80, RZ ;  /* 0x0000008000007810 */ /* 0x000fc60007ffe0ff */
[----:B------:R-:W-:-:S05]  /*2980*/  IMAD.WIDE.U32 R14, R14, R15, c[0x0][0x168] ;  /* 0x00005a000e0e7625 */ /* 0x000fca00078e000f */
[----:B------:R0:W-:Y:S02]  /*2990*/  STG.E.64 [R14.64], R36 ;  /* 0x000000240e007986 */ /* 0x0001e4000c101b0a */
.L_x_4804:
[----:B------:R-:W-:-:S13]  /*29a0*/  ISETP.GE.AND P0, PT, R0, UR4, PT ;  /* 0x0000000400007c0c */ /* 0x000fda000bf06270 */
[----:B------:R-:W-:Y:S05]  /*29b0*/  @P0 BRA `(.L_x_4806) ;  /* 0x000000c000000947 */ /* 0x000fea0003800000 */
[----:B0-----:R-:W-:Y:S01]  /*29c0*/  HFMA2.MMA R15, -RZ, RZ, 0, 4.76837158203125e-07 ;  /* 0x00000008ff0f7435 */ /* 0x001fe200000001ff */
[C---:B------:R-:W-:Y:S02]  /*29d0*/  IADD3 R14, R0.reuse, UR8, RZ ;  /* 0x00000008000e7c10 */ /* 0x040fe4000fffe0ff */
[----:B------:R-:W-:-:S07]  /*29e0*/  IADD3 R0, R0, 0x80, RZ ;  /* 0x0000008000007810 */ /* 0x000fce0007ffe0ff */
[----:B------:R-:W-:-:S05]  /*29f0*/  IMAD.WIDE.U32 R14, R14, R15, c[0x0][0x168] ;  /* 0x00005a000e0e7625 */ /* 0x000fca00078e000f */
[----:B------:R0:W-:Y:S02]  /*2a00*/  STG.E.64 [R14.64], R2 ;  /* 0x000000020e007986 */ /* 0x0001e4000c101b0a */
.L_x_4805:
[----:B------:R-:W-:-:S13]  /*2a10*/  ISETP.GE.AND P0, PT, R0, UR4, PT ;  /* 0x0000000400007c0c */ /* 0x000fda000bf06270 */
[----:B------:R-:W-:Y:S05]  /*2a20*/  @P0 BRA `(.L_x_4807) ;  /* 0x000000c000000947 */ /* 0x000fea0003800000 */
[C---:B0-----:R-:W-:Y:S02]  /*2a30*/  IADD3 R2, R0.reuse, UR8, RZ ;  /* 0x0000000800027c10 */ /* 0x041fe4000fffe0ff */
[----:B------:R-:W-:Y:S02]  /*2a40*/  MOV R3, 0x8 ;  /* 0x0000000800037802 */ /* 0x000fe40000000f00 */
[----:B------:R-:W-:-:S03]  /*2a50*/  IADD3 R0, R0, 0x80, RZ ;  /* 0x0000008000007810 */ /* 0x000fc60007ffe0ff */
[----:B------:R-:W-:-:S05]  /*2a60*/  IMAD.WIDE.U32 R2, R2, R3, c[0x0][0x168] ;  /* 0x00005a0002027625 */ /* 0x000fca00078e0003 */
[----:B------:R0:W-:Y:S02]  /*2a70*/  STG.E.64 [R2.64], R4 ;  /* 0x0000000402007986 */ /* 0x0001e4000c101b0a */
.L_x_4806:
[----:B------:R-:W-:-:S13]  /*2a80*/  ISETP.GE.AND P0, PT, R0, UR4, PT ;  /* 0x0000000400007c0c */ /* 0x000fda000bf06270 */
[----:B------:R-:W-:Y:S05]  /*2a90*/  @P0 BRA `(.L_x_4808) ;  /* 0x000000d000000947 */ /* 0x000fea0003800000 */
[----:B0-----:R-:W-:Y:S01]  /*2aa0*/  HFMA2.MMA R3, -RZ, RZ, 0, 4.76837158203125e-07 ;  /* 0x00000008ff037435 */ /* 0x001fe200000001ff */
[C---:B------:R-:W-:Y:S02]  /*2ab0*/  IADD3 R2, R0.reuse, UR8, RZ ;  /* 0x0000000800027c10 */ /* 0x040fe4000fffe0ff */
[----:B------:R-:W-:-:S07]  /*2ac0*/  IADD3 R0, R0, 0x80, RZ ;  /* 0x0000008000007810 */ /* 0x000fce0007ffe0ff */
[----:B------:R-:W-:-:S05]  /*2ad0*/  IMAD.WIDE.U32 R2, R2, R3, c[0x0][0x168] ;  /* 0x00005a0002027625 */ /* 0x000fca00078e0003 */
[----:B------:R0:W-:Y:S02]  /*2ae0*/  STG.E.64 [R2.64], R8 ;  /* 0x0000000802007986 */ /* 0x0001e4000c101b0a */
.L_x_4807:
[----:B------:R-:W-:-:S13]  /*2af0*/  ISETP.GE.AND P0, PT, R0, UR4, PT ;  /* 0x0000000400007c0c */ /* 0x000fda000bf06270 */
[----:B------:R-:W-:Y:S01]  /*2b00*/  @P0 BREAK B1 ;  /* 0x0000000000010942 */ /* 0x000fe20003800000 */
[----:B------:R-:W-:Y:S05]  /*2b10*/  @P0 BRA `(.L_x_4809) ;  /* 0x000000c000000947 */ /* 0x000fea0003800000 */
[C---:B0-----:R-:W-:Y:S02]  /*2b20*/  IADD3 R2, R0.reuse, UR8, RZ ;  /* 0x0000000800027c10 */ /* 0x041fe4000fffe0ff */
[----:B------:R-:W-:Y:S02]  /*2b30*/  MOV R3, 0x8 ;  /* 0x0000000800037802 */ /* 0x000fe40000000f00 */
[----:B------:R-:W-:-:S03]  /*2b40*/  IADD3 R0, R0, 0x80, RZ ;  /* 0x0000008000007810 */ /* 0x000fc60007ffe0ff */
[----:B------:R-:W-:-:S05]  /*2b50*/  IMAD.WIDE.U32 R2, R2, R3, c[0x0][0x168] ;  /* 0x00005a0002027625 */ /* 0x000fca00078e0003 */
[----:B------:R0:W-:Y:S02]  /*2b60*/  STG.E.64 [R2.64], R6 ;  /* 0x0000000602007986 */ /* 0x0001e4000c101b0a */
.L_x_4808:
[----:B------:R-:W-:Y:S05]  /*2b70*/  BSYNC B1 ;  /* 0x0000000000017941 */ /* 0x000fea0003800000 */
.L_x_4803:
[----:B------:R-:W-:-:S13]  /*2b80*/  ISETP.GE.AND P0, PT, R0, UR4, PT ;  /* 0x0000000400007c0c */ /* 0x000fda000bf06270 */
[C---:B0-----:R-:W-:Y:S02]  /*2b90*/  @!P0 IADD3 R2, R0.reuse, UR8, RZ ;  /* 0x0000000800028c10 */ /* 0x041fe4000fffe0ff */
[----:B------:R-:W-:Y:S02]  /*2ba0*/  @!P0 MOV R3, 0x8 ;  /* 0x0000000800038802 */ /* 0x000fe40000000f00 */
[----:B------:R-:W-:-:S03]  /*2bb0*/  @!P0 IADD3 R0, R0, 0x80, RZ ;  /* 0x0000008000008810 */ /* 0x000fc60007ffe0ff */
[----:B------:R-:W-:-:S05]  /*2bc0*/  @!P0 IMAD.WIDE.U32 R2, R2, R3, c[0x0][0x168] ;  /* 0x00005a0002028625 */ /* 0x000fca00078e0003 */
[----:B------:R0:W-:Y:S02]  /*2bd0*/  @!P0 STG.E.64 [R2.64], R12 ;  /* 0x0000000c02008986 */ /* 0x0001e4000c101b0a */
.L_x_4809:
[----:B------:R-:W-:Y:S05]  /*2be0*/  BSYNC B0 ;  /* 0x0000000000007941 */ /* 0x000fea0003800000 */
.L_x_4802:
[----:B------:R-:W-:Y:S01]  /*2bf0*/  WARPSYNC 0xffffffff ;  /* 0xffffffff00007948 */ /* 0x000fe20003800000 */
[----:B------:R-:W-:-:S13]  /*2c00*/  ISETP.GE.AND P0, PT, R0, UR4, PT ;  /* 0x0000000400007c0c */ /* 0x000fda000bf06270 */
[----:B------:R-:W-:Y:S05]  /*2c10*/  @P0 EXIT ;  /* 0x000000000000094d */ /* 0x000fea0003800000 */
[----:B0-----:R-:W-:Y:S01]  /*2c20*/  HFMA2.MMA R3, -RZ, RZ, 0, 4.76837158203125e-07 ;  /* 0x00000008ff037435 */ /* 0x001fe200000001ff */
[----:B------:R-:W-:-:S09]  /*2c30*/  IADD3 R2, R0, UR8, RZ ;  /* 0x0000000800027c10 */ /* 0x000fd2000fffe0ff */
[----:B------:R-:W-:-:S05]  /*2c40*/  IMAD.WIDE.U32 R2, R2, R3, c[0x0][0x168] ;  /* 0x00005a0002027625 */ /* 0x000fca00078e0003 */
[----:B------:R-:W-:Y:S01]  /*2c50*/  STG.E.64 [R2.64], R10 ;  /* 0x0000000a02007986 */ /* 0x000fe2000c101b0a */
[----:B------:R-:W-:Y:S05]  /*2c60*/  EXIT ;  /* 0x000000000000794d */ /* 0x000fea0003800000 */
.L_x_4810:
        /* <DEDUP_REMOVED lines=9> */
.L_x_17761:


//--------------------- .text._ZN2at6native29vectorized_elementwise_kernelILi4ENS0_13BinaryFunctorIN3c107complexIfEES5_S5_NS0_15binary_internal10DivFunctorIS5_EEEESt5arrayIPcLm3EEEEviT0_T1_ --------------------------
	.section	.text._ZN2at6native29vectorized_elementwise_kernelILi4ENS0_13BinaryFunctorIN3c107complexIfEES5_S5_NS0_15binary_internal10DivFunctorIS5_EEEESt5arrayIPcLm3EEEEviT0_T1_,"ax",@progbits
	.sectioninfo	@"SHI_REGISTERS=40"
	.align	128
        .global         _ZN2at6native29vectorized_elementwise_kernelILi4ENS0_13BinaryFunctorIN3c107complexIfEES5_S5_NS0_15binary_internal10DivFunctorIS5_EEEESt5arrayIPcLm3EEEEviT0_T1_
        .type           _ZN2at6native29vectorized_elementwise_kernelILi4ENS0_13BinaryFunctorIN3c107complexIfEES5_S5_NS0_15binary_internal10DivFunctorIS5_EEEESt5arrayIPcLm3EEEEviT0_T1_,@function
        .size           _ZN2at6native29vectorized_elementwise_kernelILi4ENS0_13BinaryFunctorIN3c107complexIfEES5_S5_NS0_15binary_internal10DivFunctorIS5_EEEESt5arrayIPcLm3EEEEviT0_T1_,(.L_x_17762 - _ZN2at6native29vectorized_elementwise_kernelILi4ENS0_13BinaryFunctorIN3c107complexIfEES5_S5_NS0_15binary_internal10DivFunctorIS5_EEEESt5arrayIPcLm3EEEEviT0_T1_)
        .other          _ZN2at6native29vectorized_elementwise_kernelILi4ENS0_13BinaryFunctorIN3c107complexIfEES5_S5_NS0_15binary_internal10DivFunctorIS5_EEEESt5arrayIPcLm3EEEEviT0_T1_,@"STO_CUDA_ENTRY STV_DEFAULT"
_ZN2at6native29vectorized_elementwise_kernelILi4ENS0_13BinaryFunctorIN3c107complexIfEES5_S5_NS0_15binary_internal10DivFunctorIS5_EEEESt5arrayIPcLm3EEEEviT0_T1_:
.text._ZN2at6native29vectorized_elementwise_kernelILi4ENS0_13BinaryFunctorIN3c107complexIfEES5_S5_NS0_15binary_internal10DivFunctorIS5_EEEESt5arrayIPcLm3EEEEviT0_T1_:
        /* <DEDUP_REMOVED lines=46> */
.L_x_4814:
[----:B------:R-:W0:Y:S08]  /*02e0*/  MUFU.RCP R5, R2 ;  /* 0x0000000200057308 */ /* 0x000e300000001000 */
[----:B------:R-:W1:Y:S01]  /*02f0*/  MUFU.RCP R4, R3 ;  /* 0x0000000300047308 */ /* 0x000e620000001000 */
[----:B0----5:R-:W-:-:S02]  /*0300*/  FMUL.FTZ R8, R8, R5 ;  /* 0x0000000508087220 */ /* 0x021fc40000410000 */
[----:B-1----:R-:W-:Y:S01]  /*0310*/  FMUL.FTZ R9, R9, R4 ;  /* 0x0000000409097220 */ /* 0x002fe20000410000 */
[----:B------:R-:W-:Y:S05]  /*0320*/  BRA `(.L_x_4815) ;  /* 0x0000008000007947 */ /* 0x000fea0003800000 */
.L_x_4813:
        /* <DEDUP_REMOVED lines=8> */
.L_x_4815:
[----:B------:R-:W-:Y:S05]  /*03b0*/  BSYNC B0 ;  /* 0x0000000000007941 */ /* 0x000fea0003800000 */
.L_x_4812:
        /* <DEDUP_REMOVED lines=17> */
.L_x_4818:
[----:B------:R-:W0:Y:S08]  /*04d0*/  MUFU.RCP R3, R3 ;  /* 0x0000000300037308 */ /* 0x000e300000001000 */
[----:B------:R-:W1:Y:S01]  /*04e0*/  MUFU.RCP R2, R2 ;  /* 0x0000000200027308 */ /* 0x000e620000001000 */
[----:B0-----:R-:W-:-:S02]  /*04f0*/  FMUL.FTZ R10, R10, R3 ;  /* 0x000000030a0a7220 */ /* 0x001fc40000410000 */
[----:B-1----:R-:W-:Y:S01]  /*0500*/  FMUL.FTZ R11, R11, R2 ;  /* 0x000000020b0b7220 */ /* 0x002fe20000410000 */
[----:B------:R-:W-:Y:S05]  /*0510*/  BRA `(.L_x_4819) ;  /* 0x0000008000007947 */ /* 0x000fea0003800000 */
.L_x_4817:
        /* <DEDUP_REMOVED lines=8> */
.L_x_4819:
[----:B------:R-:W-:Y:S05]  /*05a0*/  BSYNC B0 ;  /* 0x0000000000007941 */ /* 0x000fea0003800000 */
.L_x_4816:
        /* <DEDUP_REMOVED lines=17> */
.L_x_4822:
[----:B------:R-:W0:Y:S08]  /*06c0*/  MUFU.RCP R3, R3 ;  /* 0x0000000300037308 */ /* 0x000e300000001000 */
[----:B------:R-:W1:Y:S01]  /*06d0*/  MUFU.RCP R2, R2 ;  /* 0x0000000200027308 */ /* 0x000e620000001000 */
[----:B0-----:R-:W-:-:S02]  /*06e0*/  FMUL.FTZ R12, R12, R3 ;  /* 0x000000030c0c7220 */ /* 0x001fc40000410000 */
[----:B-1----:R-:W-:Y:S01]  /*06f0*/  FMUL.FTZ R13, R13, R2 ;  /* 0x000000020d0d7220 */ /* 0x002fe20000410000 */
[----:B------:R-:W-:Y:S05]  /*0700*/  BRA `(.L_x_4823) ;  /* 0x0000008000007947 */ /* 0x000fea0003800000 */
.L_x_4821:
        /* <DEDUP_REMOVED lines=8> */
.L_x_4823:
[----:B------:R-:W-:Y:S05]  /*0790*/  BSYNC B0 ;  /* 0x0000000000007941 */ /* 0x000fea0003800000 */
.L_x_4820:
        /* <DEDUP_REMOVED lines=17> */
.L_x_4826:
[----:B------:R-:W0:Y:S08]  /*08b0*/  MUFU.RCP R3, R3 ;  /* 0x0000000300037308 */ /* 0x000e300000001000 */
[----:B------:R-:W1:Y:S01]  /*08c0*/  MUFU.RCP R2, R2 ;  /* 0x0000000200027308 */ /* 0x000e620000001000 */
[----:B0-----:R-:W-:-:S02]  /*08d0*/  FMUL.FTZ R14, R14, R3 ;  /* 0x000000030e0e7220 */ /* 0x001fc40000410000 */
[----:B-1----:R-:W-:Y:S01]  /*08e0*/  FMUL.FTZ R15, R15, R2 ;  /* 0x000000020f0f7220 */ /* 0x002fe20000410000 */
[----:B------:R-:W-:Y:S05]  /*08f0*/  BRA `(.L_x_4827) ;  /* 0x0000008000007947 */ /* 0x000fea0003800000 */
.L_x_4825:
        /* <DEDUP_REMOVED lines=8> */
.L_x_4827:
[----:B------:R-:W-:Y:S05]  /*0980*/  BSYNC B0 ;  /* 0x0000000000007941 */ /* 0x000fea0003800000 */
.L_x_4824:
        /* <DEDUP_REMOVED lines=17> */
.L_x_4830:
[----:B------:R-:W0:Y:S08]  /*0aa0*/  MUFU.RCP R3, R3 ;  /* 0x0000000300037308 */ /* 0x000e300000001000 */
[----:B------:R-:W1:Y:S01]  /*0ab0*/  MUFU.RCP R2, R2 ;  /* 0x0000000200027308 */ /* 0x000e620000001000 */
[----:B0-----:R-:W-:-:S02]  /*0ac0*/  FMUL.FTZ R16, R16, R3 ;  /* 0x0000000310107220 */ /* 0x001fc40000410000 */
[----:B-1----:R-:W-:Y:S01]  /*0ad0*/  FMUL.FTZ R17, R17, R2 ;  /* 0x0000000211117220 */ /* 0x002fe20000410000 */
[----:B------:R-:W-:Y:S05]  /*0ae0*/  BRA `(.L_x_4831) ;  /* 0x0000008000007947 */ /* 0x000fea0003800000 */
.L_x_4829:
        /* <DEDUP_REMOVED lines=8> */
.L_x_4831:
[----:B------:R-:W-:Y:S05]  /*0b70*/  BSYNC B0 ;  /* 0x0000000000007941 */ /* 0x000fea0003800000 */
.L_x_4828:
        /* <DEDUP_REMOVED lines=17> */
.L_x_4834:
[----:B------:R-:W0:Y:S08]  /*0c90*/  MUFU.RCP R3, R3 ;  /* 0x0000000300037308 */ /* 0x000e300000001000 */
[----:B------:R-:W1:Y:S01]  /*0ca0*/  MUFU.RCP R2, R2 ;  /* 0x0000000200027308 */ /* 0x000e620000001000 */
[----:B0-----:R-:W-:-:S02]  /*0cb0*/  FMUL.FTZ R18, R18, R3 ;  /* 0x0000000312127220 */ /* 0x001fc40000410000 */
[----:B-1----:R-:W-:Y:S01]  /*0cc0*/  FMUL.FTZ R19, R19, R2 ;  /* 0x0000000213137220 */ /* 0x002fe20000410000 */
[----:B------:R-:W-:Y:S05]  /*0cd0*/  BRA `(.L_x_4835) ;  /* 0x0000008000007947 */ /* 0x000fea0003800000 */
.L_x_4833:
        /* <DEDUP_REMOVED lines=8> */
.L_x_4835:
[----:B------:R-:W-:Y:S05]  /*0d60*/  BSYNC B0 ;  /* 0x0000000000007941 */ /* 0x000fea0003800000 */
.L_x_4832:
        /* <DEDUP_REMOVED lines=17> */
.L_x_4838:
[----:B------:R-:W0:Y:S08]  /*0e80*/  MUFU.RCP R3, R3 ;  /* 0x0000000300037308 */ /* 0x000e300000001000 */
[----:B------:R-:W1:Y:S01]  /*0e90*/  MUFU.RCP R2, R2 ;  /* 0x0000000200027308 */ /* 0x000e620000001000 */
[----:B0-----:R-:W-:-:S02]  /*0ea0*/  FMUL.FTZ R20, R20, R3 ;  /* 0x0000000314147220 */ /* 0x001fc40000410000 */
[----:B-1----:R-:W-:Y:S01]  /*0eb0*/  FMUL.FTZ R21, R21, R2 ;  /* 0x0000000215157220 */ /* 0x002fe20000410000 */
[----:B------:R-:W-:Y:S05]  /*0ec0*/  BRA `(.L_x_4839) ;  /* 0x0000008000007947 */ /* 0x000fea0003800000 */
.L_x_4837:
        /* <DEDUP_REMOVED lines=8> */
.L_x_4839:
[----:B------:R-:W-:Y:S05]  /*0f50*/  BSYNC B0 ;  /* 0x0000000000007941 */ /* 0x000fea0003800000 */
.L_x_4836:
        /* <DEDUP_REMOVED lines=17> */
.L_x_4842:
[----:B------:R-:W0:Y:S08]  /*1070*/  MUFU.RCP R3, R3 ;  /* 0x0000000300037308 */ /* 0x000e300000001000 */
[----:B------:R-:W1:Y:S01]  /*1080*/  MUFU.RCP R2, R2 ;  /* 0x0000000200027308 */ /* 0x000e620000001000 */
[----:B0-----:R-:W-:-:S02]  /*1090*/  FMUL.FTZ R22, R22, R3 ;  /* 0x0000000316167220 */ /* 0x001fc40000410000 */
[----:B-1----:R-:W-:Y:S01]  /*10a0*/  FMUL.FTZ R23, R23, R2 ;  /* 0x0000000217177220 */ /* 0x002fe20000410000 */
[----:B------:R-:W-:Y:S05]  /*10b0*/  BRA `(.L_x_4843) ;  /* 0x0000008000007947 */ /* 0x000fea0003800000 */
.L_x_4841:
        /* <DEDUP_REMOVED lines=8> */
.L_x_4843:
[----:B------:R-:W-:Y:S05]  /*1140*/  BSYNC B0 ;  /* 0x0000000000007941 */ /* 0x000fea0003800000 */
.L_x_4840:
        /* <DEDUP_REMOVED lines=10> */
.L_x_4811:
        /* <DEDUP_REMOVED lines=101> */
.L_x_4847:
[----:B------:R-:W0:Y:S08]  /*1840*/  MUFU.RCP R33, R36 ;  /* 0x0000002400217308 */ /* 0x000e300000001000 */
[----:B------:R0:W1:Y:S02]  /*1850*/  MUFU.RCP R32, R34 ;  /* 0x0000002200207308 */ /* 0x0000640000001000 */
[----:B0-----:R-:W-:-:S02]  /*1860*/  FMUL.FTZ R34, R33, R30 ;  /* 0x0000001e21227220 */ /* 0x001fc40000410000 */
[----:B-1----:R-:W-:Y:S01]  /*1870*/  FMUL.FTZ R35, R32, R31 ;  /* 0x0000001f20237220 */ /* 0x002fe20000410000 */
[----:B------:R-:W-:Y:S05]  /*1880*/  BRA `(.L_x_4845) ;  /* 0x0000008000007947 */ /* 0x000fea0003800000 */
.L_x_4846:
        /* <DEDUP_REMOVED lines=8> */
.L_x_4845:
[----:B------:R-:W-:Y:S05]  /*1910*/  BSYNC B0 ;  /* 0x0000000000007941 */ /* 0x000fea0003800000 */
.L_x_4844:
        /* <DEDUP_REMOVED lines=21> */
.L_x_4851:
[----:B------:R-:W0:Y:S08]  /*1a70*/  MUFU.RCP R5, R31 ;  /* 0x0000001f00057308 */ /* 0x000e300000001000 */
[----:B------:R-:W1:Y:S01]  /*1a80*/  MUFU.RCP R4, R32 ;  /* 0x0000002000047308 */ /* 0x000e620000001000 */
[----:B0-----:R-:W-:-:S02]  /*1a90*/  FMUL.FTZ R36, R5, R2 ;  /* 0x0000000205247220 */ /* 0x001fc40000410000 */
[----:B-1----:R-:W-:Y:S01]  /*1aa0*/  FMUL.FTZ R37, R4, R3 ;  /* 0x0000000304257220 */ /* 0x002fe20000410000 */
[----:B------:R-:W-:Y:S05]  /*1ab0*/  BRA `(.L_x_4849) ;  /* 0x0000008000007947 */ /* 0x000fea0003800000 */
.L_x_4850:
        /* <DEDUP_REMOVED lines=8> */
.L_x_4849:
[----:B------:R-:W-:Y:S05]  /*1b40*/  BSYNC B0 ;  /* 0x0000000000007941 */ /* 0x000fea0003800000 */
.L_x_4848:
        /* <DEDUP_REMOVED lines=22> */
.L_x_4855:
[----:B------:R-:W0:Y:S08]  /*1cb0*/  MUFU.RCP R3, R31 ;  /* 0x0000001f00037308 */ /* 0x000e300000001000 */
[----:B------:R-:W1:Y:S01]  /*1cc0*/  MUFU.RCP R4, R4 ;  /* 0x0000000400047308 */ /* 0x000e620000001000 */
[----:B0-----:R-:W-:-:S02]  /*1cd0*/  FMUL.FTZ R2, R3, R6 ;  /* 0x0000000603027220 */ /* 0x001fc40000410000 */
[----:B-1----:R-:W-:Y:S01]  /*1ce0*/  FMUL.FTZ R3, R4, R7 ;  /* 0x0000000704037220 */ /* 0x002fe20000410000 */
[----:B------:R-:W-:Y:S05]  /*1cf0*/  BRA `(.L_x_4853) ;  /* 0x0000008000007947 */ /* 0x000fea0003800000 */
.L_x_4854:
        /* <DEDUP_REMOVED lines=8> */
.L_x_4853:
[----:B------:R-:W-:Y:S05]  /*1d80*/  BSYNC B0 ;  /* 0x0000000000007941 */ /* 0x000fea0003800000 */
.L_x_4852:
        /* <DEDUP_REMOVED lines=21> */
.L_x_4859:
[----:B------:R-:W0:Y:S08]  /*1ee0*/  MUFU.RCP R5, R7 ;  /* 0x0000000700057308 */ /* 0x000e300000001000 */
[----:B------:R-:W1:Y:S01]  /*1ef0*/  MUFU.RCP R6, R6 ;  /* 0x0000000600067308 */ /* 0x000e620000001000 */
[----:B0-----:R-:W-:-:S02]  /*1f00*/  FMUL.FTZ R4, R5, R10 ;  /* 0x0000000a05047220 */ /* 0x001fc40000410000 */
[----:B-1----:R-:W-:Y:S01]  /*1f10*/  FMUL.FTZ R5, R6, R11 ;  /* 0x0000000b06057220 */ /* 0x002fe20000410000 */
[----:B------:R-:W-:Y:S05]  /*1f20*/  BRA `(.L_x_4857) ;  /* 0x0000008000007947 */ /* 0x000fea0003800000 */
.L_x_4858:
        /* <DEDUP_REMOVED lines=8> */
.L_x_4857:
[----:B------:R-:W-:Y:S05]  /*1fb0*/  BSYNC B0 ;  /* 0x0000000000007941 */ /* 0x000fea0003800000 */
.L_x_4856:
        /* <DEDUP_REMOVED lines=22> */
.L_x_4863:
[----:B------:R-:W0:Y:S08]  /*2120*/  MUFU.RCP R9, R10 ;  /* 0x0000000a00097308 */ /* 0x000e300000001000 */
[----:B------:R-:W1:Y:S01]  /*2130*/  MUFU.RCP R6, R6 ;  /* 0x0000000600067308 */ /* 0x000e620000001000 */
[----:B0-----:R-:W-:-:S02]  /*2140*/  FMUL.FTZ R8, R9, R14 ;  /* 0x0000000e09087220 */ /* 0x001fc40000410000 */
[----:B-1----:R-:W-:Y:S01]  /*2150*/  FMUL.FTZ R9, R6, R15 ;  /* 0x0000000f06097220 */ /* 0x002fe20000410000 */
[----:B------:R-:W-:Y:S05]  /*2160*/  BRA `(.L_x_4861) ;  /* 0x0000008000007947 */ /* 0x000fea0003800000 */
.L_x_4862:
        /* <DEDUP_REMOVED lines=8> */
.L_x_4861:
[----:B------:R-:W-:Y:S05]  /*21f0*/  BSYNC B0 ;  /* 0x0000000000007941 */ /* 0x000fea0003800000 */
.L_x_4860:
        /* <DEDUP_REMOVED lines=21> */
.L_x_4867:
[----:B------:R-:W0:Y:S08]  /*2350*/  MUFU.RCP R7, R11 ;  /* 0x0000000b00077308 */ /* 0x000e300000001000 */
[----:B------:R-:W1:Y:S01]  /*2360*/  MUFU.RCP R10, R10 ;  /* 0x0000000a000a7308 */ /* 0x000e620000001000 */
[----:B0-----:R-:W-:-:S02]  /*2370*/  FMUL.FTZ R6, R7, R18 ;  /* 0x0000001207067220 */ /* 0x001fc40000410000 */
[----:B-1----:R-:W-:Y:S01]  /*2380*/  FMUL.FTZ R7, R10, R19 ;  /* 0x000000130a077220 */ /* 0x002fe20000410000 */
[----:B------:R-:W-:Y:S05]  /*2390*/  BRA `(.L_x_4865) ;  /* 0x0000008000007947 */ /* 0x000fea0003800000 */
.L_x_4866:
        /* <DEDUP_REMOVED lines=8> */
.L_x_4865:
[----:B------:R-:W-:Y:S05]  /*2420*/  BSYNC B0 ;  /* 0x0000000000007941 */ /* 0x000fea0003800000 */
.L_x_4864:
        /* <DEDUP_REMOVED lines=22> */
.L_x_4871:
[----:B------:R-:W0:Y:S08]  /*2590*/  MUFU.RCP R13, R14 ;  /* 0x0000000e000d7308 */ /* 0x000e300000001000 */
[----:B------:R-:W1:Y:S01]  /*25a0*/  MUFU.RCP R10, R10 ;  /* 0x0000000a000a7308 */ /* 0x000e620000001000 */
[----:B0-----:R-:W-:-:S02]  /*25b0*/  FMUL.FTZ R12, R13, R22 ;  /* 0x000000160d0c7220 */ /* 0x001fc40000410000 */
[----:B-1----:R-:W-:Y:S01]  /*25c0*/  FMUL.FTZ R13, R10, R23 ;  /* 0x000000170a0d7220 */ /* 0x002fe20000410000 */
[----:B------:R-:W-:Y:S05]  /*25d0*/  BRA `(.L_x_4869) ;  /* 0x0000008000007947 */ /* 0x000fea0003800000 */
.L_x_4870:
        /* <DEDUP_REMOVED lines=8> */
.L_x_4869:
[----:B------:R-:W-:Y:S05]  /*2660*/  BSYNC B0 ;  /* 0x0000000000007941 */ /* 0x000fea0003800000 */
.L_x_4868:
        /* <DEDUP_REMOVED lines=21> */
.L_x_4875:
[----:B------:R-:W0:Y:S08]  /*27c0*/  MUFU.RCP R11, R15 ;  /* 0x0000000f000b7308 */ /* 0x000e300000001000 */
[----:B------:R-:W1:Y:S01]  /*27d0*/  MUFU.RCP R14, R14 ;  /* 0x0000000e000e7308 */ /* 0x000e620000001000 */
[----:B0-----:R-:W-:-:S02]  /*27e0*/  FMUL.FTZ R10, R11, R26 ;  /* 0x0000001a0b0a7220 */ /* 0x001fc40000410000 */
[----:B-1----:R-:W-:Y:S01]  /*27f0*/  FMUL.FTZ R11, R14, R27 ;  /* 0x0000001b0e0b7220 */ /* 0x002fe20000410000 */
[----:B------:R-:W-:Y:S05]  /*2800*/  BRA `(.L_x_4873) ;  /* 0x0000008000007947 */ /* 0x000fea0003800000 */
.L_x_4874:
        /* <DEDUP_REMOVED lines=8> */
.L_x_4873:
[----:B------:R-:W-:Y:S05]  /*2890*/  BSYNC B0 ;  /* 0x0000000000007941 */ /* 0x000fea0003800000 */
.L_x_4872:
        /* <DEDUP_REMOVED lines=16> */
.L_x_4878:
[----:B------:R-:W-:-:S13]  /*29a0*/  ISETP.GE.AND P0, PT, R0, UR4, PT ;  /* 0x0000000400007c0c */ /* 0x000fda000bf06270 */
[----:B------:R-:W-:Y:S05]  /*29b0*/  @P0 BRA `(.L_x_4880) ;  /* 0x000000c000000947 */ /* 0x000fea0003800000 */
[----:B0-----:R-:W-:Y:S01]  /*29c0*/  HFMA2.MMA R15, -RZ, RZ, 0, 4.76837158203125e-07 ;  /* 0x00000008ff0f7435 */ /* 0x001fe200000001ff */
[C---:B------:R-:W-:Y:S02]  /*29d0*/  IADD3 R14, R0.reuse, UR8, RZ ;  /* 0x00000008000e7c10 */ /* 0x040fe4000fffe0ff */
[----:B------:R-:W-:-:S07]  /*29e0*/  IADD3 R0, R0, 0x80, RZ ;  /* 0x0000008000007810 */ /* 0x000fce0007ffe0ff */
[----:B------:R-:W-:-:S05]  /*29f0*/  IMAD.WIDE.U32 R14, R14, R15, c[0x0][0x168] ;  /* 0x00005a000e0e7625 */ /* 0x000fca00078e000f */
[----:B------:R0:W-:Y:S02]  /*2a00*/  STG.E.64 [R14.64], R2 ;  /* 0x000000020e007986 */ /* 0x0001e4000c101b0a */
.L_x_4879:
[----:B------:R-:W-:-:S13]  /*2a10*/  ISETP.GE.AND P0, PT, R0, UR4, PT ;  /* 0x0000000400007c0c */ /* 0x000fda000bf06270 */
[----:B------:R-:W-:Y:S05]  /*2a20*/  @P0 BRA `(.L_x_4881) ;  /* 0x000000c000000947 */ /* 0x000fea0003800000 */
[C---:B0-----:R-:W-:Y:S02]  /*2a30*/  IADD3 R2, R0.reuse, UR8, RZ ;  /* 0x0000000800027c10 */ /* 0x041fe4000fffe0ff */
[----:B------:R-:W-:Y:S02]  /*2a40*/  MOV R3, 0x8 ;  /* 0x0000000800037802 */ /* 0x000fe40000000f00 */
[----:B------:R-:W-:-:S03]  /*2a50*/  IADD3 R0, R0, 0x80, RZ ;  /* 0x0000008000007810 */ /* 0x000fc60007ffe0ff */
[----:B------:R-:W-:-:S05]  /*2a60*/  IMAD.WIDE.U32 R2, R2, R3, c[0x0][0x168] ;  /* 0x00005a0002027625 */ /* 0x000fca00078e0003 */
[----:B------:R0:W-:Y:S02]  /*2a70*/  STG.E.64 [R2.64], R4 ;  /* 0x0000000402007986 */ /* 0x0001e4000c101b0a */
.L_x_4880:
[----:B------:R-:W-:-:S13]  /*2a80*/  ISETP.GE.AND P0, PT, R0, UR4, PT ;  /* 0x0000000400007c0c */ /* 0x000fda000bf06270 */
[----:B------:R-:W-:Y:S05]  /*2a90*/  @P0 BRA `(.L_x_4882) ;  /* 0x000000d000000947 */ /* 0x000fea0003800000 */
[----:B0-----:R-:W-:Y:S01]  /*2aa0*/  HFMA2.MMA R3, -RZ, RZ, 0, 4.76837158203125e-07 ;  /* 0x00000008ff037435 */ /* 0x001fe200000001ff */
[C---:B------:R-:W-:Y:S02]  /*2ab0*/  IADD3 R2, R0.reuse, UR8, RZ ;  /* 0x0000000800027c10 */ /* 0x040fe4000fffe0ff */
[----:B------:R-:W-:-:S07]  /*2ac0*/  IADD3 R0, R0, 0x80, RZ ;  /* 0x0000008000007810 */ /* 0x000fce0007ffe0ff */
[----:B------:R-:W-:-:S05]  /*2ad0*/  IMAD.WIDE.U32 R2, R2, R3, c[0x0][0x168] ;  /* 0x00005a0002027625 */ /* 0x000fca00078e0003 */
[----:B------:R0:W-:Y:S02]  /*2ae0*/  STG.E.64 [R2.64], R8 ;  /* 0x0000000802007986 */ /* 0x0001e4000c101b0a */
.L_x_4881:
        /* <DEDUP_REMOVED lines=8> */
.L_x_4882:
[----:B------:R-:W-:Y:S05]  /*2b70*/  BSYNC B1 ;  /* 0x0000000000017941 */ /* 0x000fea0003800000 */
.L_x_4877:
[----:B------:R-:W-:-:S13]  /*2b80*/  ISETP.GE.AND P0, PT, R0, UR4, PT ;  /* 0x0000000400007c0c */ /* 0x000fda000bf06270 */
[C---:B0-----:R-:W-:Y:S02]  /*2b90*/  @!P0 IADD3 R2, R0.reuse, UR8, RZ ;  /* 0x0000000800028c10 */ /* 0x041fe4000fffe0ff */
[----:B------:R-:W-:Y:S02]  /*2ba0*/  @!P0 MOV R3, 0x8 ;  /* 0x0000000800038802 */ /* 0x000fe40000000f00 */
[----:B------:R-:W-:-:S03]  /*2bb0*/  @!P0 IADD3 R0, R0, 0x80, RZ ;  /* 0x0000008000008810 */ /* 0x000fc60007ffe0ff */
[----:B------:R-:W-:-:S05]  /*2bc0*/  @!P0 IMAD.WIDE.U32 R2, R2, R3, c[0x0][0x168] ;  /* 0x00005a0002028625 */ /* 0x000fca00078e0003 */
[----:B------:R0:W-:Y:S02]  /*2bd0*/  @!P0 STG.E.64 [R2.64], R12 ;  /* 0x0000000c02008986 */ /* 0x0001e4000c101b0a */
.L_x_4883:
[----:B------:R-:W-:Y:S05]  /*2be0*/  BSYNC B0 ;  /* 0x0000000000007941 */ /* 0x000fea0003800000 */
.L_x_4876:
        /* <DEDUP_REMOVED lines=8> */
.L_x_4884:
        /* <DEDUP_REMOVED lines=9> */
.L_x_17762:


//--------------------- .text._ZN2at6native29vectorized_elementwise_kernelILi8ENS0_13BinaryFunctorIN3c107complexIfEES5_S5_NS0_15binary_internal10DivFunctorIS5_EEEESt5arrayIPcLm3EEEEviT0_T1_ --------------------------
	.section	.text._ZN2at6native29vectorized_elementwise_kernelILi8ENS0_13BinaryFunctorIN3c107complexIfEES5_S5_NS0_15binary_internal10DivFunctorIS5_EEEESt5arrayIPcLm3EEEEviT0_T1_,"ax",@progbits
	.sectioninfo	@"SHI_REGISTERS=4"
	.align	128
        .global         _ZN2at6native29vectorized_elementwise_kernelILi8ENS0_13BinaryFunctorIN3c107complexIfEES5_S5_NS0_15binary_internal10DivFunctorIS5_EEEESt5arrayIPcLm3EEEEviT0_T1_
        .type           _ZN2at6native29vectorized_elementwise_kernelILi8ENS0_13BinaryFunctorIN3c107complexIfEES5_S5_NS0_15binary_internal10DivFunctorIS5_EEEESt5arrayIPcLm3EEEEviT0_T1_,@function
        .size           _ZN2at6native29vectorized_elementwise_kernelILi8ENS0_13BinaryFunctorIN3c107complexIfEES5_S5_NS0_15binary_internal10DivFunctorIS5_EEEESt5arrayIPcLm3EEEEviT0_T1_,(.L_x_17763 - _ZN2at6native29vectorized_elementwise_kernelILi8ENS0_13BinaryFunctorIN3c107complexIfEES5_S5_NS0_15binary_internal10DivFunctorIS5_EEEESt5arrayIPcLm3EEEEviT0_T1_)
        .other          _ZN2at6native29vectorized_elementwise_kernelILi8ENS0_13BinaryFunctorIN3c107complexIfEES5_S5_NS0_15binary_internal10DivFunctorIS5_EEEESt5arrayIPcLm3EEEEviT0_T1_,@"STO_CUDA_ENTRY STV_DEFAULT"
_ZN2at6native29vectorized_elementwise_kernelILi8ENS0_13BinaryFunctorIN3c107complexIfEES5_S5_NS0_15binary_internal10DivFunctorIS5_EEEESt5arrayIPcLm3EEEEviT0_T1_:
.text._ZN2at6native29vectorized_elementwise_kernelILi8ENS0_13BinaryFunctorIN3c107complexIfEES5_S5_NS0_15binary_internal10DivFunctorIS5_EEEESt5arrayIPcLm3EEEEviT0_T1_:
[----:B------:R-:W-:Y:S02]  /*0000*/  MOV R1, c[0x0][0x28] ;  /* 0x00000a0000017a02 */ /* 0x000fe40000000f00 */
[----:B------:R-:W-:Y:S05]  /*0010*/  EXIT ;  /* 0x000000000000794d */ /* 0x000fea0003800000 */
.L_x_4885:
        /* <DEDUP_REMOVED lines=14> */
.L_x_17763:


//--------------------- .text._ZN2at6native18elementwise_kernelILi128ELi4EZNS0_15gpu_kernel_implINS0_13BUnaryFunctorIN3c107complexIfEES6_S6_NS0_15binary_internal10DivFunctorIS6_EEEEEEvRNS_18TensorIteratorBaseERKT_EUliE_EEviT1_ --------------------------
	.section	.text._ZN2at6native18elementwise_kernelILi128ELi4EZNS0_15gpu_kernel_implINS0_13BUnaryFunctorIN3c107complexIfEES6_S6_NS0_15binary_internal10DivFunctorIS6_EEEEEEvRNS_18TensorIteratorBaseERKT_EUliE_EEviT1_,"ax",@progbits
	.sectioninfo	@"SHI_REGISTERS=26"
	.align	128
        .global         _ZN2at6native18elementwise_kernelILi128ELi4EZNS0_15gpu_kernel_implINS0_13BUnaryFunctorIN3c107complexIfEES6_S6_NS0_15binary_internal10DivFunctorIS6_EEEEEEvRNS_18TensorIteratorBaseERKT_EUliE_EEviT1_
        .type           _ZN2at6native18elementwise_kernelILi128ELi4EZNS0_15gpu_kernel_implINS0_13BUnaryFunctorIN3c107complexIfEES6_S6_NS0_15binary_internal10DivFunctorIS6_EEEEEEvRNS_18TensorIteratorBaseERKT_EUliE_EEviT1_,@function
        .size           _ZN2at6native18elementwise_kernelILi128ELi4EZNS0_15gpu_kernel_implINS0_13BUnaryFunctorIN3c107complexIfEES6_S6_NS0_15binary_internal10DivFunctorIS6_EEEEEEvRNS_18TensorIteratorBaseERKT_EUliE_EEviT1_,(.L_x_17764 - _ZN2at6native18elementwise_kernelILi128ELi4EZNS0_15gpu_kernel_implINS0_13BUnaryFunctorIN3c107complexIfEES6_S6_NS0_15binary_internal10DivFunctorIS6_EEEEEEvRNS_18TensorIteratorBaseERKT_EUliE_EEviT1_)
        .other          _ZN2at6native18elementwise_kernelILi128ELi4EZNS0_15gpu_kernel_implINS0_13BUnaryFunctorIN3c107complexIfEES6_S6_NS0_15binary_internal10DivFunctorIS6_EEEEEEvRNS_18TensorIteratorBaseERKT_EUliE_EEviT1_,@"STO_CUDA_ENTRY STV_DEFAULT"
_ZN2at6native18elementwise_kernelILi128ELi4EZNS0_15gpu_kernel_implINS0_13BUnaryFunctorIN3c107complexIfEES6_S6_NS0_15binary_internal10DivFunctorIS6_EEEEEEvRNS_18TensorIteratorBaseERKT_EUliE_EEviT1_:
.text._ZN2at6native18elementwise_kernelILi128ELi4EZNS0_15gpu_kernel_implINS0_13BUnaryFunctorIN3c107complexIfEES6_S6_NS0_15binary_internal10DivFunctorIS6_EEEEEEvRNS_18TensorIteratorBaseERKT_EUliE_EEviT1_:
        /* <DEDUP_REMOVED lines=236> */
.L_x_4888:
        /* <DEDUP_REMOVED lines=21> */
.L_x_4893:
[----:B------:R-:W2:Y:S01]  /*1010*/  LDG.E.U8 R2, [R4.64] ;  /* 0x0000002404027981 */ /* 0x000ea2000c1e1100 */
[----:B------:R-:W-:Y:S01]  /*1020*/  IMAD.MOV.U32 R3, RZ, RZ, RZ ;  /* 0x000000ffff037224 */ /* 0x000fe200078e00ff */
[----:B--2---:R-:W0:Y:S01]  /*1030*/  I2F.U16 R2, R2 ;  /* 0x0000000200027306 */ /* 0x004e220000101000 */
[----:B------:R-:W-:Y:S05]  /*1040*/  BRA `(.L_x_4895) ;  /* 0x00000de000007947 */ /* 0x000fea0003800000 */
.L_x_4892:
        /* <DEDUP_REMOVED lines=10> */
.L_x_4897:
[----:B------:R-:W2:Y:S01]  /*10f0*/  LDG.E R2, [R4.64] ;  /* 0x0000002404027981 */ /* 0x000ea2000c1e1900 */
[----:B------:R-:W-:Y:S01]  /*1100*/  IMAD.MOV.U32 R3, RZ, RZ, RZ ;  /* 0x000000ffff037224 */ /* 0x000fe200078e00ff */
[----:B--2---:R-:W0:Y:S01]  /*1110*/  I2F R2, R2 ;  /* 0x0000000200027306 */ /* 0x004e220000201400 */
[----:B------:R-:W-:Y:S05]  /*1120*/  BRA `(.L_x_4895) ;  /* 0x00000d0000007947 */ /* 0x000fea0003800000 */
.L_x_4896:
[----:B------:R-:W2:Y:S01]  /*1130*/  LDG.E.U16 R2, [R4.64] ;  /* 0x0000002404027981 */ /* 0x000ea2000c1e1500 */
[----:B------:R-:W-:Y:S01]  /*1140*/  IMAD.MOV.U32 R3, RZ, RZ, RZ ;  /* 0x000000ffff037224 */ /* 0x000fe200078e00ff */
[----:B--2---:R-:W0:Y:S01]  /*1150*/  I2F.S16 R2, R2 ;  /* 0x0000000200027306 */ /* 0x004e220000101400 */
[----:B------:R-:W-:Y:S05]  /*1160*/  BRA `(.L_x_4895) ;  /* 0x00000cc000007947 */ /* 0x000fea0003800000 */
.L_x_4891:
        /* <DEDUP_REMOVED lines=9> */
.L_x_4899:
[----:B------:R-:W2:Y:S01]  /*1200*/  LDG.E.U16 R2, [R4.64] ;  /* 0x0000002404027981 */ /* 0x000ea2000c1e1500 */
[----:B------:R-:W-:Y:S01]  /*1210*/  IMAD.MOV.U32 R3, RZ, RZ, RZ ;  /* 0x000000ffff037224 */ /* 0x000fe200078e00ff */
[----:B--2---:R-:W-:Y:S01]  /*1220*/  HADD2.F32 R2, -RZ, R2.H0_H0 ;  /* 0x20000002ff027230 */ /* 0x004fe20000004100 */
[----:B------:R-:W-:Y:S05]  /*1230*/  BRA `(.L_x_4895) ;  /* 0x00000bf000007947 */ /* 0x000fea0003800000 */
.L_x_4898:
        /* <DEDUP_REMOVED lines=8> */
.L_x_4901:
[----:B------:R-:W2:Y:S02]  /*12c0*/  LDG.E R2, [R4.64] ;  /* 0x0000002404027981 */ /* 0x000ea4000c1e1900 */
[--C-:B--2---:R-:W-:Y:S02]  /*12d0*/  HADD2.F32 R3, -RZ, R2.reuse.H1_H1 ;  /* 0x30000002ff037230 */ /* 0x104fe40000004100 */
[----:B------:R-:W-:Y:S01]  /*12e0*/  HADD2.F32 R2, -RZ, R2.H0_H0 ;  /* 0x20000002ff027230 */ /* 0x000fe20000004100 */
[----:B------:R-:W-:Y:S05]  /*12f0*/  BRA `(.L_x_4895) ;  /* 0x00000b3000007947 */ /* 0x000fea0003800000 */
.L_x_4900:
[----:B------:R-:W2:Y:S01]  /*1300*/  LDG.E.64 R4, [R4.64] ;  /* 0x0000002404047981 */ /* 0x000ea2000c1e1b00 */
[----:B------:R-:W-:Y:S01]  /*1310*/  IMAD.MOV.U32 R3, RZ, RZ, RZ ;  /* 0x000000ffff037224 */ /* 0x000fe200078e00ff */
[----:B--2---:R-:W0:Y:S01]  /*1320*/  F2F.F32.F64 R2, R4 ;  /* 0x0000000400027310 */ /* 0x004e220000301000 */
[----:B------:R-:W0:-:S14]  /*1330*/  DSETP.GEU.AND P0, PT, |R4|, c[0x2][0x0], PT ;  /* 0x008000000400762a */ /* 0x000e1c0003f0e200 */
[----:B0-----:R-:W-:Y:S01]  /*1340*/  @!P0 FMUL R2, R2, 1.175494350822287508e-38 ;  /* 0x0080000002028820 */ /* 0x001fe20000400000 */
[----:B------:R-:W-:Y:S05]  /*1350*/  BRA `(.L_x_4895) ;  /* 0x00000ad000007947 */ /* 0x000fea0003800000 */
.L_x_4890:
        /* <DEDUP_REMOVED lines=13> */
.L_x_4904:
        /* <DEDUP_REMOVED lines=8> */
.L_x_4903:
        /* <DEDUP_REMOVED lines=27> */
.L_x_4906:
        /* <DEDUP_REMOVED lines=14> */
.L_x_4905:
[----:B------:R-:W2:Y:S01]  /*1740*/  LDG.E.U16 R2, [R4.64] ;  /* 0x0000002404027981 */ /* 0x000ea2000c1e1500 */
[----:B------:R-:W-:Y:S01]  /*1750*/  IMAD.MOV.U32 R3, RZ, RZ, RZ ;  /* 0x000000ffff037224 */ /* 0x000fe200078e00ff */
[----:B--2---:R-:W-:Y:S01]  /*1760*/  PRMT R2, RZ, 0x5410, R2 ;  /* 0x00005410ff027816 */ /* 0x004fe20000000002 */
[----:B------:R-:W-:Y:S05]  /*1770*/  BRA `(.L_x_4895) ;  /* 0x000006b000007947 */ /* 0x000fea0003800000 */
.L_x_4902:
        /* <DEDUP_REMOVED lines=12> */
.L_x_4909:
        /* <DEDUP_REMOVED lines=20> */
.L_x_4911:
[----:B------:R-:W-:Y:S05]  /*1980*/  BSYNC B0 ;  /* 0x0000000000007941 */ /* 0x000fea0003800000 */
.L_x_4910:
[----:B------:R-:W-:Y:S01]  /*1990*/  IMAD.SHL.U32 R2, R2, 0x100000, RZ ;  /* 0x0010000002027824 */ /* 0x000fe200078e00ff */
[----:B------:R-:W-:-:S04]  /*19a0*/  LEA R5, R0, 0x3b800000, 0x17 ;  /* 0x3b80000000057811 */ /* 0x000fc800078eb8ff */
[----:B------:R-:W-:Y:S01]  /*19b0*/  LOP3.LUT R2, R5, R2, R6, 0xfe, !PT ;  /* 0x0000000205027212 */ /* 0x000fe200078efe06 */
[----:B------:R-:W-:Y:S05]  /*19c0*/  BRA `(.L_x_4895) ;  /* 0x0000046000007947 */ /* 0x000fea0003800000 */
.L_x_4908:
        /* <DEDUP_REMOVED lines=20> */
.L_x_4913:
[----:B------:R-:W-:Y:S05]  /*1b10*/  BSYNC B0 ;  /* 0x0000000000007941 */ /* 0x000fea0003800000 */
.L_x_4912:
[----:B------:R-:W-:Y:S01]  /*1b20*/  IMAD.SHL.U32 R2, R2, 0x200000, RZ ;  /* 0x0020000002027824 */ /* 0x000fe200078e00ff */
[----:B------:R-:W-:-:S04]  /*1b30*/  LEA R5, R0, 0x37800000, 0x17 ;  /* 0x3780000000057811 */ /* 0x000fc800078eb8ff */
[----:B------:R-:W-:Y:S01]  /*1b40*/  LOP3.LUT R2, R5, R2, R6, 0xfe, !PT ;  /* 0x0000000205027212 */ /* 0x000fe200078efe06 */
[----:B------:R-:W-:Y:S05]  /*1b50*/  BRA `(.L_x_4895) ;  /* 0x000002d000007947 */ /* 0x000fea0003800000 */
.L_x_4907:
        /* <DEDUP_REMOVED lines=14> */
.L_x_4917:
[----:B------:R-:W-:Y:S05]  /*1c40*/  BSYNC B0 ;  /* 0x0000000000007941 */ /* 0x000fea0003800000 */
.L_x_4916:
[----:B------:R-:W-:Y:S01]  /*1c50*/  IMAD.MOV.U32 R3, RZ, RZ, RZ ;  /* 0x000000ffff037224 */ /* 0x000fe200078e00ff */
[----:B------:R-:W-:Y:S05]  /*1c60*/  BRA `(.L_x_4895) ;  /* 0x000001c000007947 */ /* 0x000fea0003800000 */
.L_x_4894:
        /* <DEDUP_REMOVED lines=21> */
.L_x_4915:
[----:B------:R-:W2:Y:S01]  /*1dc0*/  LDG.E.64 R4, [R4.64] ;  /* 0x0000002404047981 */ /* 0x000ea2000c1e1b00 */
[----:B------:R-:W-:Y:S01]  /*1dd0*/  IMAD.MOV.U32 R3, RZ, RZ, RZ ;  /* 0x000000ffff037224 */ /* 0x000fe200078e00ff */
[----:B--2---:R0:W1:Y:S01]  /*1de0*/  I2F.U64 R2, R4 ;  /* 0x0000000400027312 */ /* 0x0040620000301000 */
[----:B------:R-:W-:Y:S05]  /*1df0*/  BRA `(.L_x_4895) ;  /* 0x0000003000007947 */ /* 0x000fea0003800000 */
.L_x_4914:
[----:B------:R-:W2:Y:S01]  /*1e00*/  LDG.E R2, [R4.64] ;  /* 0x0000002404027981 */ /* 0x000ea2000c1e1900 */
[----:B------:R-:W-:Y:S01]  /*1e10*/  IMAD.MOV.U32 R3, RZ, RZ, RZ ;  /* 0x000000ffff037224 */ /* 0x000fe200078e00ff */
[----:B--2---:R-:W0:Y:S06]  /*1e20*/  I2F.U32 R2, R2 ;  /* 0x0000000200027306 */ /* 0x004e2c0000201000 */
.L_x_4895:
[----:B------:R-:W-:Y:S05]  /*1e30*/  BSYNC B6 ;  /* 0x0000000000067941 */ /* 0x000fea0003800000 */
.L_x_4889:
[----:B0-----:R-:W-:-:S05]  /*1e40*/  IMAD.MOV.U32 R5, RZ, RZ, c[0x0][0x378] ;  /* 0x0000de00ff057624 */ /* 0x001fca00078e00ff */
[----:B------:R-:W-:-:S13]  /*1e50*/  FSETP.GE.FTZ.AND P0, PT, |R5|, |c[0x0][0x37c]|, PT ;  /* 0x4000df0005007a0b */ /* 0x000fda0003f16200 */
[----:B------:R-:W-:Y:S05]  /*1e60*/  @!P0 BRA `(.L_x_4918) ;  /* 0x0000013000008947 */ /* 0x000fea0003800000 */
[----:B------:R-:W-:Y:S01]  /*1e70*/  FSETP.NEU.FTZ.AND P1, PT, RZ, |c[0x0][0x378]|, PT ;  /* 0x4000de00ff007a0b */ /* 0x000fe20003f3d000 */
[----:B------:R-:W-:Y:S01]  /*1e80*/  FADD.FTZ R0, -RZ, |c[0x0][0x378]| ;  /* 0x4000de00ff007621 */ /* 0x000fe20000010100 */
[----:B------:R-:W-:Y:S01]  /*1e90*/  FSETP.NEU.FTZ.AND P0, PT, RZ, |c[0x0][0x37c]|, PT ;  /* 0x4000df00ff007a0b */ /* 0x000fe20003f1d000 */
[----:B------:R-:W-:-:S12]  /*1ea0*/  FADD.FTZ R4, -RZ, |c[0x0][0x37c]| ;  /* 0x4000df00ff047621 */ /* 0x000fd80000010100 */
[----:B------:R-:W-:Y:S05]  /*1eb0*/  @!P0 BRA !P1, `(.L_x_4919) ;  /* 0x0000009000008947 */ /* 0x000fea0004800000 */
[----:B------:R-:W0:Y:S02]  /*1ec0*/  MUFU.RCP R0, c[0x0][0x378] ;  /* 0x0000de0000007b08 */ /* 0x000e240000001000 */
[----:B0-----:R-:W-:-:S04]  /*1ed0*/  FMUL.FTZ R0, R0, c[0x0][0x37c] ;  /* 0x0000df0000007a20 */ /* 0x001fc80000410000 */
[C---:B------:R-:W-:Y:S02]  /*1ee0*/  FFMA.FTZ R4, R0.reuse, c[0x0][0x37c], R5 ;  /* 0x0000df0000047a23 */ /* 0x040fe40000010005 */
[C---:B-1---5:R-:W-:Y:S02]  /*1ef0*/  FFMA.FTZ R5, R0.reuse, R3, R2 ;  /* 0x0000000300057223 */ /* 0x062fe40000010002 */
[----:B------:R-:W-:Y:S02]  /*1f00*/  FFMA.FTZ R3, R0, -R2, R3 ;  /* 0x8000000200037223 */ /* 0x000fe40000010003 */
[----:B------:R-:W0:Y:S02]  /*1f10*/  MUFU.RCP R4, R4 ;  /* 0x0000000400047308 */ /* 0x000e240000001000 */
[C---:B0-----:R-:W-:Y:S02]  /*1f20*/  FMUL.FTZ R2, R4.reuse, R5 ;  /* 0x0000000504027220 */ /* 0x041fe40000410000 */
[----:B------:R-:W-:Y:S01]  /*1f30*/  FMUL.FTZ R3, R4, R3 ;  /* 0x0000000304037220 */ /* 0x000fe20000410000 */
[----:B------:R-:W-:Y:S05]  /*1f40*/  BRA `(.L_x_4920) ;  /* 0x000000d000007947 */ /* 0x000fea0003800000 */
.L_x_4919:
[----:B------:R-:W0:Y:S08]  /*1f50*/  MUFU.RCP R5, R0 ;  /* 0x0000000000057308 */ /* 0x000e300000001000 */
[----:B------:R-:W2:Y:S01]  /*1f60*/  MUFU.RCP R4, R4 ;  /* 0x0000000400047308 */ /* 0x000ea20000001000 */
[----:B01---5:R-:W-:-:S02]  /*1f70*/  FMUL.FTZ R2, R5, R2 ;  /* 0x0000000205027220 */ /* 0x023fc40000410000 */
[----:B--2---:R-:W-:Y:S01]  /*1f80*/  FMUL.FTZ R3, R4, R3 ;  /* 0x0000000304037220 */ /* 0x004fe20000410000 */
[----:B------:R-:W-:Y:S05]  /*1f90*/  BRA `(.L_x_4920) ;  /* 0x0000008000007947 */ /* 0x000fea0003800000 */
.L_x_4918:
[----:B------:R-:W0:Y:S02]  /*1fa0*/  MUFU.RCP R0, c[0x0][0x37c] ;  /* 0x0000df0000007b08 */ /* 0x000e240000001000 */
[----:B0-----:R-:W-:-:S04]  /*1fb0*/  FMUL.FTZ R0, R0, c[0x0][0x378] ;  /* 0x0000de0000007a20 */ /* 0x001fc80000410000 */
[C---:B------:R-:W-:Y:S02]  /*1fc0*/  FFMA.FTZ R4, R0.reuse, R5, c[0x0][0x37c] ;  /* 0x0000df0000047623 */ /* 0x040fe40000010005 */
[C---:B-1---5:R-:W-:Y:S02]  /*1fd0*/  FFMA.FTZ R5, R0.reuse, R2, R3 ;  /* 0x0000000200057223 */ /* 0x062fe40000010003 */
[----:B------:R-:W-:Y:S02]  /*1fe0*/  FFMA.FTZ R3, R0, R3, -R2 ;  /* 0x0000000300037223 */ /* 0x000fe40000010802 */
[----:B------:R-:W0:Y:S02]  /*1ff0*/  MUFU.RCP R4, R4 ;  /* 0x0000000400047308 */ /* 0x000e240000001000 */
[C---:B0-----:R-:W-:Y:S02]  /*2000*/  FMUL.FTZ R2, R4.reuse, R5 ;  /* 0x0000000504027220 */ /* 0x041fe40000410000 */
[----:B------:R-:W-:-:S04]  /*2010*/  FMUL.FTZ R3, R4, R3 ;  /* 0x0000000304037220 */ /* 0x000fc80000410000 */
.L_x_4920:
        /* <DEDUP_REMOVED lines=15> */
.L_x_4924:
[----:B------:R-:W0:Y:S02]  /*2110*/  F2I.S64.TRUNC R2, R2 ;  /* 0x0000000200027311 */ /* 0x000e24000020d900 */
[----:B0-----:R-:W-:-:S05]  /*2120*/  IMAD.MOV.U32 R5, RZ, RZ, R2 ;  /* 0x000000ffff057224 */ /* 0x001fca00078e0002 */
[----:B------:R0:W-:Y:S01]  /*2130*/  STG.E.U8 [R16.64], R5 ;  /* 0x0000000510007986 */ /* 0x0001e2000c101124 */
[----:B------:R-:W-:Y:S05]  /*2140*/  BRA `(.L_x_4926) ;  /* 0x00000d4000007947 */ /* 0x000fea0003800000 */
.L_x_4923:
        /* <DEDUP_REMOVED lines=9> */
.L_x_4928:
[----:B------:R-:W0:Y:S02]  /*21e0*/  F2I.FTZ.TRUNC.NTZ R3, R2 ;  /* 0x0000000200037305 */ /* 0x000e24000021f100 */
[----:B0-----:R0:W-:Y:S01]  /*21f0*/  STG.E [R16.64], R3 ;  /* 0x0000000310007986 */ /* 0x0011e2000c101924 */
[----:B------:R-:W-:Y:S05]  /*2200*/  BRA `(.L_x_4926) ;  /* 0x00000c8000007947 */ /* 0x000fea0003800000 */
.L_x_4927:
[----:B------:R-:W0:Y:S02]  /*2210*/  F2I.FTZ.TRUNC.NTZ R3, R2 ;  /* 0x0000000200037305 */ /* 0x000e24000021f100 */
[----:B0-----:R0:W-:Y:S01]  /*2220*/  STG.E.U16 [R16.64], R3 ;  /* 0x0000000310007986 */ /* 0x0011e2000c101524 */
[----:B------:R-:W-:Y:S05]  /*2230*/  BRA `(.L_x_4926) ;  /* 0x00000c5000007947 */ /* 0x000fea0003800000 */
.L_x_4922:
        /* <DEDUP_REMOVED lines=8> */
.L_x_4930:
[----:B------:R-:W-:-:S05]  /*22c0*/  F2FP.PACK_AB R2, RZ, R2 ;  /* 0x00000002ff02723e */ /* 0x000fca00000000ff */
[----:B------:R0:W-:Y:S01]  /*22d0*/  STG.E.U16 [R16.64], R2 ;  /* 0x0000000210007986 */ /* 0x0001e2000c101524 */
[----:B------:R-:W-:Y:S05]  /*22e0*/  BRA `(.L_x_4926) ;  /* 0x00000ba000007947 */ /* 0x000fea0003800000 */
.L_x_4929:
        /* <DEDUP_REMOVED lines=8> */
.L_x_4932:
[----:B------:R-:W-:-:S05]  /*2370*/  F2FP.PACK_AB R3, R3, R2 ;  /* 0x000000020303723e */ /* 0x000fca00000000ff */
[----:B------:R0:W-:Y:S01]  /*2380*/  STG.E [R16.64], R3 ;  /* 0x0000000310007986 */ /* 0x0001e2000c101924 */
[----:B------:R-:W-:Y:S05]  /*2390*/  BRA `(.L_x_4926) ;  /* 0x00000af000007947 */ /* 0x000fea0003800000 */
.L_x_4931:
[----:B------:R-:W-:-:S06]  /*23a0*/  FMUL.FTZ R2, R2, 1 ;  /* 0x3f80000002027820 */ /* 0x000fcc0000410000 */
[----:B------:R-:W0:Y:S02]  /*23b0*/  F2F.F64.F32 R2, R2 ;  /* 0x0000000200027310 */ /* 0x000e240000201800 */
[----:B0-----:R0:W-:Y:S01]  /*23c0*/  STG.E.64 [R16.64], R2 ;  /* 0x0000000210007986 */ /* 0x0011e2000c101b24 */
[----:B------:R-:W-:Y:S05]  /*23d0*/  BRA `(.L_x_4926) ;  /* 0x00000ab000007947 */ /* 0x000fea0003800000 */
.L_x_4921:
        /* <DEDUP_REMOVED lines=14> */
.L_x_4935:
[----:B------:R-:W-:Y:S02]  /*24c0*/  FMUL.FTZ R6, R3, 1 ;  /* 0x3f80000003067820 */ /* 0x000fe40000410000 */
[----:B------:R-:W-:-:S04]  /*24d0*/  FMUL.FTZ R4, R2, 1 ;  /* 0x3f80000002047820 */ /* 0x000fc80000410000 */
[----:B------:R-:W-:Y:S08]  /*24e0*/  F2F.F64.F32 R6, R6 ;  /* 0x0000000600067310 */ /* 0x000ff00000201800 */
[----:B------:R-:W0:Y:S02]  /*24f0*/  F2F.F64.F32 R4, R4 ;  /* 0x0000000400047310 */ /* 0x000e240000201800 */
[----:B0-----:R0:W-:Y:S01]  /*2500*/  STG.E.128 [R16.64], R4 ;  /* 0x0000000410007986 */ /* 0x0011e2000c101d24 */
[----:B------:R-:W-:Y:S05]  /*2510*/  BRA `(.L_x_4926) ;  /* 0x0000097000007947 */ /* 0x000fea0003800000 */
.L_x_4934:
        /* <DEDUP_REMOVED lines=20> */
.L_x_4939:
[----:B------:R-:W-:Y:S05]  /*2660*/  BSYNC B0 ;  /* 0x0000000000007941 */ /* 0x000fea0003800000 */
.L_x_4938:
[----:B------:R-:W-:-:S05]  /*2670*/  LOP3.LUT R5, R0, R5, RZ, 0xfc, !PT ;  /* 0x0000000500057212 */ /* 0x000fca00078efcff */
[----:B------:R0:W-:Y:S01]  /*2680*/  STG.E.U8 [R16.64], R5 ;  /* 0x0000000510007986 */ /* 0x0001e2000c101124 */
[----:B------:R-:W-:Y:S05]  /*2690*/  BRA `(.L_x_4926) ;  /* 0x000007f000007947 */ /* 0x000fea0003800000 */
.L_x_4937:
        /* <DEDUP_REMOVED lines=12> */
.L_x_4941:
[----:B------:R-:W-:Y:S01]  /*2760*/  IMAD.MOV.U32 R0, RZ, RZ, 0x7f ;  /* 0x0000007fff007424 */ /* 0x000fe200078e00ff */
[----:B------:R-:W-:-:S04]  /*2770*/  ISETP.GT.U32.AND P0, PT, R4, 0x7f800000, PT ;  /* 0x7f8000000400780c */ /* 0x000fc80003f04070 */
[----:B------:R-:W-:-:S04]  /*2780*/  SEL R0, R0, 0x7c, P0 ;  /* 0x0000007c00007807 */ /* 0x000fc80000000000 */
.L_x_4942:
[----:B------:R-:W-:Y:S05]  /*2790*/  BSYNC B0 ;  /* 0x0000000000007941 */ /* 0x000fea0003800000 */
.L_x_4940:
[----:B------:R-:W-:-:S04]  /*27a0*/  LOP3.LUT R2, R2, 0x80000000, RZ, 0xc0, !PT ;  /* 0x8000000002027812 */ /* 0x000fc800078ec0ff */
[----:B------:R-:W-:-:S04]  /*27b0*/  SHF.R.U32.HI R3, RZ, 0x18, R2 ;  /* 0x00000018ff037819 */ /* 0x000fc80000011602 */
[----:B------:R-:W-:-:S05]  /*27c0*/  LOP3.LUT R3, R0, R3, RZ, 0xfc, !PT ;  /* 0x0000000300037212 */ /* 0x000fca00078efcff */
[----:B------:R0:W-:Y:S01]  /*27d0*/  STG.E.U8 [R16.64], R3 ;  /* 0x0000000310007986 */ /* 0x0001e2000c101124 */
[----:B------:R-:W-:Y:S05]  /*27e0*/  BRA `(.L_x_4926) ;  /* 0x000006a000007947 */ /* 0x000fea0003800000 */
.L_x_4936:
[----:B------:R-:W-:-:S05]  /*27f0*/  F2FP.BF16.PACK_AB R2, RZ, R2 ;  /* 0x00000002ff02723e */ /* 0x000fca00000010ff */
[----:B------:R0:W-:Y:S01]  /*2800*/  STG.E.U16 [R16.64], R2 ;  /* 0x0000000210007986 */ /* 0x0001e2000c101524 */
[----:B------:R-:W-:Y:S05]  /*2810*/  BRA `(.L_x_4926) ;  /* 0x0000067000007947 */ /* 0x000fea0003800000 */
.L_x_4933:
        /* <DEDUP_REMOVED lines=11> */
.L_x_4945:
        /* <DEDUP_REMOVED lines=16> */
.L_x_4948:
[----:B------:R-:W-:-:S04]  /*29d0*/  LOP3.LUT R2, R2, 0x80000000, RZ, 0xc0, !PT ;  /* 0x8000000002027812 */ /* 0x000fc800078ec0ff */
[----:B------:R-:W-:-:S04]  /*29e0*/  SHF.R.U32.HI R3, RZ, 0x18, R2 ;  /* 0x00000018ff037819 */ /* 0x000fc80000011602 */
[----:B------:R-:W-:-:S04]  /*29f0*/  LOP3.LUT R0, R0, R3, RZ, 0xfc, !PT ;  /* 0x0000000300007212 */ /* 0x000fc800078efcff */
[----:B------:R-:W-:Y:S02]  /*2a00*/  PRMT R8, R0, 0x7610, R8 ;  /* 0x0000761000087816 */ /* 0x000fe40000000008 */
.L_x_4947:
[----:B------:R-:W-:Y:S05]  /*2a10*/  BSYNC B0 ;  /* 0x0000000000007941 */ /* 0x000fea0003800000 */
.L_x_4946:
[----:B------:R0:W-:Y:S01]  /*2a20*/  STG.E.U8 [R16.64], R8 ;  /* 0x0000000810007986 */ /* 0x0001e2000c101124 */
[----:B------:R-:W-:Y:S05]  /*2a30*/  BRA `(.L_x_4926) ;  /* 0x0000045000007947 */ /* 0x000fea0003800000 */
.L_x_4944:
        /* <DEDUP_REMOVED lines=16> */
.L_x_4951:
[----:B------:R-:W-:-:S04]  /*2b40*/  LOP3.LUT R2, R2, 0x80000000, RZ, 0xc0, !PT ;  /* 0x8000000002027812 */ /* 0x000fc800078ec0ff */
[----:B------:R-:W-:-:S04]  /*2b50*/  SHF.R.U32.HI R3, RZ, 0x18, R2 ;  /* 0x00000018ff037819 */ /* 0x000fc80000011602 */
[----:B------:R-:W-:-:S04]  /*2b60*/  LOP3.LUT R0, R0, R3, RZ, 0xfc, !PT ;  /* 0x0000000300007212 */ /* 0x000fc800078efcff */
[----:B------:R-:W-:Y:S02]  /*2b70*/  PRMT R8, R0, 0x7610, R8 ;  /* 0x0000761000087816 */ /* 0x000fe40000000008 */
.L_x_4950:
[----:B------:R-:W-:Y:S05]  /*2b80*/  BSYNC B0 ;  /* 0x0000000000007941 */ /* 0x000fea0003800000 */
.L_x_4949:
[----:B------:R0:W-:Y:S01]  /*2b90*/  STG.E.U8 [R16.64], R8 ;  /* 0x0000000810007986 */ /* 0x0001e2000c101124 */
[----:B------:R-:W-:Y:S05]  /*2ba0*/  BRA `(.L_x_4926) ;  /* 0x000002e000007947 */ /* 0x000fea0003800000 */
.L_x_4943:
        /* <DEDUP_REMOVED lines=21> */
.L_x_4925:
        /* <DEDUP_REMOVED lines=20> */
.L_x_4953:
[----:B------:R-:W0:Y:S02]  /*2e40*/  F2I.U64.TRUNC R2, R2 ;  /* 0x0000000200027311 */ /* 0x000e24000020d800 */
[----:B0-----:R0:W-:Y:S01]  /*2e50*/  STG.E.64 [R16.64], R2 ;  /* 0x0000000210007986 */ /* 0x0011e2000c101b24 */
[----:B------:R-:W-:Y:S05]  /*2e60*/  BRA `(.L_x_4926) ;  /* 0x0000002000007947 */ /* 0x000fea0003800000 */
.L_x_4952:
[----:B------:R-:W0:Y:S02]  /*2e70*/  F2I.FTZ.U32.TRUNC.NTZ R3, R2 ;  /* 0x0000000200037305 */ /* 0x000e24000021f000 */
[----:B0-----:R0:W-:Y:S02]  /*2e80*/  STG.E [R16.64], R3 ;  /* 0x0000000310007986 */ /* 0x0011e4000c101924 */
.L_x_4926:
[----:B------:R-:W-:-:S05]  /*2e90*/  IMAD R18, R18, 0x200, R23 ;  /* 0x0000020012127824 */ /* 0x000fca00078e0217 */
[----:B------:R-:W-:Y:S02]  /*2ea0*/  IADD3 R19, R18, 0x80, RZ ;  /* 0x0000008012137810 */ /* 0x000fe40007ffe0ff */
.L_x_4887:
[----:B------:R-:W-:Y:S05]  /*2eb0*/  BSYNC B7 ;  /* 0x0000000000077941 */ /* 0x000fea0003800000 */
.L_x_4886:
[----:B------:R-:W-:Y:S01]  /*2ec0*/  ISETP.GE.AND P0, PT, R19, c[0x0][0x160], PT ;  /* 0x0000580013007a0c */ /* 0x000fe20003f06270 */
[----:B------:R-:W-:-:S12]  /*2ed0*/  BSSY B7, `(.L_x_4954) ;  /* 0x00005c8000077945 */ /* 0x000fd80003800000 */
[----:B------:R-:W-:Y:S05]  /*2ee0*/  @P0 BRA `(.L_x_4955) ;  /* 0x00005c6000000947 */ /* 0x000fea0003800000 */
[----:B------:R-:W-:Y:S01]  /*2ef0*/  ISETP.NE.AND P0, PT, RZ, c[0x0][0x168], PT ;  /* 0x00005a00ff007a0c */ /* 0x000fe20003f05270 */
[----:B------:R-:W-:Y:S02]  /*2f00*/  IMAD.MOV.U32 R0, RZ, RZ, RZ ;  /* 0x000000ffff007224 */ /* 0x000fe400078e00ff */
[----:B0-----:R-:W-:-:S10]  /*2f10*/  IMAD.MOV.U32 R16, RZ, RZ, RZ ;  /* 0x000000ffff107224 */ /* 0x001fd400078e00ff */
        /* <DEDUP_REMOVED lines=225> */
.L_x_4956:
        /* <DEDUP_REMOVED lines=21> */
.L_x_4961:
[----:B------:R-:W2:Y:S01]  /*3e80*/  LDG.E.U8 R2, [R4.64] ;  /* 0x0000002404027981 */ /* 0x000ea2000c1e1100 */
[----:B------:R-:W-:Y:S01]  /*3e90*/  IMAD.MOV.U32 R3, RZ, RZ, RZ ;  /* 0x000000ffff037224 */ /* 0x000fe200078e00ff */
[----:B--2---:R-:W0:Y:S01]  /*3ea0*/  I2F.U16 R2, R2 ;  /* 0x0000000200027306 */ /* 0x004e220000101000 */
[----:B------:R-:W-:Y:S05]  /*3eb0*/  BRA `(.L_x_4963) ;  /* 0x00000de000007947 */ /* 0x000fea0003800000 */
.L_x_4960:
        /* <DEDUP_REMOVED lines=10> */
.L_x_4965:
[----:B------:R-:W2:Y:S01]  /*3f60*/  LDG.E R2, [R4.64] ;  /* 0x0000002404027981 */ /* 0x000ea2000c1e1900 */
[----:B------:R-:W-:Y:S01]  /*3f70*/  IMAD.MOV.U32 R3, RZ, RZ, RZ ;  /* 0x000000ffff037224 */ /* 0x000fe200078e00ff */
[----:B--2---:R-:W0:Y:S01]  /*3f80*/  I2F R2, R2 ;  /* 0x0000000200027306 */ /* 0x004e220000201400 */
[----:B------:R-:W-:Y:S05]  /*3f90*/  BRA `(.L_x_4963) ;  /* 0x00000d0000007947 */ /* 0x000fea0003800000 */
.L_x_4964:
[----:B------:R-:W2:Y:S01]  /*3fa0*/  LDG.E.U16 R2, [R4.64] ;  /* 0x0000002404027981 */ /* 0x000ea2000c1e1500 */
[----:B------:R-:W-:Y:S01]  /*3fb0*/  IMAD.MOV.U32 R3, RZ, RZ, RZ ;  /* 0x000000ffff037224 */ /* 0x000fe200078e00ff */
[----:B--2---:R-:W0:Y:S01]  /*3fc0*/  I2F.S16 R2, R2 ;  /* 0x0000000200027306 */ /* 0x004e220000101400 */
[----:B------:R-:W-:Y:S05]  /*3fd0*/  BRA `(.L_x_4963) ;  /* 0x00000cc000007947 */ /* 0x000fea0003800000 */
.L_x_4959:
        /* <DEDUP_REMOVED lines=9> */
.L_x_4967:
[----:B------:R-:W2:Y:S01]  /*4070*/  LDG.E.U16 R2, [R4.64] ;  /* 0x0000002404027981 */ /* 0x000ea2000c1e1500 */
[----:B------:R-:W-:Y:S01]  /*4080*/  IMAD.MOV.U32 R3, RZ, RZ, RZ ;  /* 0x000000ffff037224 */ /* 0x000fe200078e00ff */
[----:B--2---:R-:W-:Y:S01]  /*4090*/  HADD2.F32 R2, -RZ, R2.H0_H0 ;  /* 0x20000002ff027230 */ /* 0x004fe20000004100 */
[----:B------:R-:W-:Y:S05]  /*40a0*/  BRA `(.L_x_4963) ;  /* 0x00000bf000007947 */ /* 0x000fea0003800000 */
.L_x_4966:
        /* <DEDUP_REMOVED lines=8> */
.L_x_4969:
[----:B------:R-:W2:Y:S02]  /*4130*/  LDG.E R2, [R4.64] ;  /* 0x0000002404027981 */ /* 0x000ea4000c1e1900 */
[--C-:B--2---:R-:W-:Y:S02]  /*4140*/  HADD2.F32 R3, -RZ, R2.reuse.H1_H1 ;  /* 0x30000002ff037230 */ /* 0x104fe40000004100 */
[----:B------:R-:W-:Y:S01]  /*4150*/  HADD2.F32 R2, -RZ, R2.H0_H0 ;  /* 0x20000002ff027230 */ /* 0x000fe20000004100 */
[----:B------:R-:W-:Y:S05]  /*4160*/  BRA `(.L_x_4963) ;  /* 0x00000b3000007947 */ /* 0x000fea0003800000 */
.L_x_4968:
[----:B------:R-:W2:Y:S01]  /*4170*/  LDG.E.64 R4, [R4.64] ;  /* 0x0000002404047981 */ /* 0x000ea2000c1e1b00 */
[----:B------:R-:W-:Y:S01]  /*4180*/  IMAD.MOV.U32 R3, RZ, RZ, RZ ;  /* 0x000000ffff037224 */ /* 0x000fe200078e00ff */
[----:B--2---:R-:W0:Y:S01]  /*4190*/  F2F.F32.F64 R2, R4 ;  /* 0x0000000400027310 */ /* 0x004e220000301000 */
[----:B------:R-:W0:-:S14]  /*41a0*/  DSETP.GEU.AND P0, PT, |R4|, c[0x2][0x0], PT ;  /* 0x008000000400762a */ /* 0x000e1c0003f0e200 */
[----:B0-----:R-:W-:Y:S01]  /*41b0*/  @!P0 FMUL R2, R2, 1.175494350822287508e-38 ;  /* 0x0080000002028820 */ /* 0x001fe20000400000 */
[----:B------:R-:W-:Y:S05]  /*41c0*/  BRA `(.L_x_4963) ;  /* 0x00000ad000007947 */ /* 0x000fea0003800000 */
.L_x_4958:
        /* <DEDUP_REMOVED lines=13> */
.L_x_4972:
        /* <DEDUP_REMOVED lines=8> */
.L_x_4971:
        /* <DEDUP_REMOVED lines=27> */
.L_x_4974:
        /* <DEDUP_REMOVED lines=14> */
.L_x_4973:
[----:B------:R-:W2:Y:S01]  /*45b0*/  LDG.E.U16 R2, [R4.64] ;  /* 0x0000002404027981 */ /* 0x000ea2000c1e1500 */
[----:B------:R-:W-:Y:S01]  /*45c0*/  IMAD.MOV.U32 R3, RZ, RZ, RZ ;  /* 0x000000ffff037224 */ /* 0x000fe200078e00ff */
[----:B--2---:R-:W-:Y:S01]  /*45d0*/  PRMT R2, RZ, 0x5410, R2 ;  /* 0x00005410ff027816 */ /* 0x004fe20000000002 */
[----:B------:R-:W-:Y:S05]  /*45e0*/  BRA `(.L_x_4963) ;  /* 0x000006b000007947 */ /* 0x000fea0003800000 */
.L_x_4970:
        /* <DEDUP_REMOVED lines=12> */
.L_x_4977:
        /* <DEDUP_REMOVED lines=20> */
.L_x_4979:
[----:B------:R-:W-:Y:S05]  /*47f0*/  BSYNC B0 ;  /* 0x0000000000007941 */ /* 0x000fea0003800000 */
.L_x_4978:
[----:B------:R-:W-:Y:S01]  /*4800*/  IMAD.SHL.U32 R2, R2, 0x100000, RZ ;  /* 0x0010000002027824 */ /* 0x000fe200078e00ff */
[----:B------:R-:W-:-:S04]  /*4810*/  LEA R5, R0, 0x3b800000, 0x17 ;  /* 0x3b80000000057811 */ /* 0x000fc800078eb8ff */
[----:B------:R-:W-:Y:S01]  /*4820*/  LOP3.LUT R2, R5, R2, R6, 0xfe, !PT ;  /* 0x0000000205027212 */ /* 0x000fe200078efe06 */
[----:B------:R-:W-:Y:S05]  /*4830*/  BRA `(.L_x_4963) ;  /* 0x0000046000007947 */ /* 0x000fea0003800000 */
.L_x_4976:
        /* <DEDUP_REMOVED lines=20> */
.L_x_4981:
[----:B------:R-:W-:Y:S05]  /*4980*/  BSYNC B0 ;  /* 0x0000000000007941 */ /* 0x000fea0003800000 */
.L_x_4980:
[----:B------:R-:W-:Y:S01]  /*4990*/  IMAD.SHL.U32 R2, R2, 0x200000, RZ ;  /* 0x0020000002027824 */ /* 0x000fe200078e00ff */
[----:B------:R-:W-:-:S04]  /*49a0*/  LEA R5, R0, 0x37800000, 0x17 ;  /* 0x3780000000057811 */ /* 0x000fc800078eb8ff */
[----:B------:R-:W-:Y:S01]  /*49b0*/  LOP3.LUT R2, R5, R2, R6, 0xfe, !PT ;  /* 0x0000000205027212 */ /* 0x000fe200078efe06 */
[----:B------:R-:W-:Y:S05]  /*49c0*/  BRA `(.L_x_4963) ;  /* 0x000002d000007947 */ /* 0x000fea0003800000 */
.L_x_4975:
        /* <DEDUP_REMOVED lines=14> */
.L_x_4985:
[----:B------:R-:W-:Y:S05]  /*4ab0*/  BSYNC B0 ;  /* 0x0000000000007941 */ /* 0x000fea0003800000 */
.L_x_4984:
[----:B------:R-:W-:Y:S01]  /*4ac0*/  IMAD.MOV.U32 R3, RZ, RZ, RZ ;  /* 0x000000ffff037224 */ /* 0x000fe200078e00ff */
[----:B------:R-:W-:Y:S05]  /*4ad0*/  BRA `(.L_x_4963) ;  /* 0x000001c000007947 */ /* 0x000fea0003800000 */
.L_x_4962:
        /* <DEDUP_REMOVED lines=21> */
.L_x_4983:
[----:B------:R-:W2:Y:S01]  /*4c30*/  LDG.E.64 R4, [R4.64] ;  /* 0x0000002404047981 */ /* 0x000ea2000c1e1b00 */
[----:B------:R-:W-:Y:S01]  /*4c40*/  IMAD.MOV.U32 R3, RZ, RZ, RZ ;  /* 0x000000ffff037224 */ /* 0x000fe200078e00ff */
[----:B--2---:R0:W1:Y:S01]  /*4c50*/  I2F.U64 R2, R4 ;  /* 0x0000000400027312 */ /* 0x0040620000301000 */
[----:B------:R-:W-:Y:S05]  /*4c60*/  BRA `(.L_x_4963) ;  /* 0x0000003000007947 */ /* 0x000fea0003800000 */
.L_x_4982:
[----:B------:R-:W2:Y:S01]  /*4c70*/  LDG.E R2, [R4.64] ;  /* 0x0000002404027981 */ /* 0x000ea2000c1e1900 */
[----:B------:R-:W-:Y:S01]  /*4c80*/  IMAD.MOV.U32 R3, RZ, RZ, RZ ;  /* 0x000000ffff037224 */ /* 0x000fe200078e00ff */
[----:B--2---:R-:W0:Y:S06]  /*4c90*/  I2F.U32 R2, R2 ;  /* 0x0000000200027306 */ /* 0x004e2c0000201000 */
.L_x_4963:
[----:B------:R-:W-:Y:S05]  /*4ca0*/  BSYNC B6 ;  /* 0x0000000000067941 */ /* 0x000fea0003800000 */
.L_x_4957:
        /* <DEDUP_REMOVED lines=17> */
.L_x_4987:
[----:B------:R-:W0:Y:S08]  /*4dc0*/  MUFU.RCP R5, R0 ;  /* 0x0000000000057308 */ /* 0x000e300000001000 */
[----:B------:R-:W2:Y:S01]  /*4dd0*/  MUFU.RCP R4, R4 ;  /* 0x0000000400047308 */ /* 0x000ea20000001000 */
[----:B01---5:R-:W-:-:S02]  /*4de0*/  FMUL.FTZ R2, R5, R2 ;  /* 0x0000000205027220 */ /* 0x023fc40000410000 */
[----:B--2---:R-:W-:Y:S01]  /*4df0*/  FMUL.FTZ R3, R4, R3 ;  /* 0x0000000304037220 */ /* 0x004fe20000410000 */
[----:B------:R-:W-:Y:S05]  /*4e00*/  BRA `(.L_x_4988) ;  /* 0x0000008000007947 */ /* 0x000fea0003800000 */
.L_x_4986:
        /* <DEDUP_REMOVED lines=8> */
.L_x_4988:
        /* <DEDUP_REMOVED lines=15> */
.L_x_4992:
[----:B------:R-:W0:Y:S02]  /*4f80*/  F2I.S64.TRUNC R2, R2 ;  /* 0x0000000200027311 */ /* 0x000e24000020d900 */
[----:B0-----:R-:W-:-:S05]  /*4f90*/  IMAD.MOV.U32 R5, RZ, RZ, R2 ;  /* 0x000000ffff057224 */ /* 0x001fca00078e0002 */
[----:B------:R0:W-:Y:S01]  /*4fa0*/  STG.E.U8 [R16.64], R5 ;  /* 0x0000000510007986 */ /* 0x0001e2000c101124 */
[----:B------:R-:W-:Y:S05]  /*4fb0*/  BRA `(.L_x_4994) ;  /* 0x00000d4000007947 */ /* 0x000fea0003800000 */
.L_x_4991:
        /* <DEDUP_REMOVED lines=9> */
.L_x_4996:
[----:B------:R-:W0:Y:S02]  /*5050*/  F2I.FTZ.TRUNC.NTZ R3, R2 ;  /* 0x0000000200037305 */ /* 0x000e24000021f100 */
[----:B0-----:R0:W-:Y:S01]  /*5060*/  STG.E [R16.64], R3 ;  /* 0x0000000310007986 */ /* 0x0011e2000c101924 */
[----:B------:R-:W-:Y:S05]  /*5070*/  BRA `(.L_x_4994) ;  /* 0x00000c8000007947 */ /* 0x000fea0003800000 */
.L_x_4995:
[----:B------:R-:W0:Y:S02]  /*5080*/  F2I.FTZ.TRUNC.NTZ R3, R2 ;  /* 0x0000000200037305 */ /* 0x000e24000021f100 */
[----:B0-----:R0:W-:Y:S01]  /*5090*/  STG.E.U16 [R16.64], R3 ;  /* 0x0000000310007986 */ /* 0x0011e2000c101524 */
[----:B------:R-:W-:Y:S05]  /*50a0*/  BRA `(.L_x_4994) ;  /* 0x00000c5000007947 */ /* 0x000fea0003800000 */
.L_x_4990:
        /* <DEDUP_REMOVED lines=8> */
.L_x_4998:
[----:B------:R-:W-:-:S05]  /*5130*/  F2FP.PACK_AB R2, RZ, R2 ;  /* 0x00000002ff02723e */ /* 0x000fca00000000ff */
[----:B------:R0:W-:Y:S01]  /*5140*/  STG.E.U16 [R16.64], R2 ;  /* 0x0000000210007986 */ /* 0x0001e2000c101524 */
[----:B------:R-:W-:Y:S05]  /*5150*/  BRA `(.L_x_4994) ;  /* 0x00000ba000007947 */ /* 0x000fea0003800000 */
.L_x_4997:
        /* <DEDUP_REMOVED lines=8> */
.L_x_5000:
[----:B------:R-:W-:-:S05]  /*51e0*/  F2FP.PACK_AB R3, R3, R2 ;  /* 0x000000020303723e */ /* 0x000fca00000000ff */
[----:B------:R0:W-:Y:S01]  /*51f0*/  STG.E [R16.64], R3 ;  /* 0x0000000310007986 */ /* 0x0001e2000c101924 */
[----:B------:R-:W-:Y:S05]  /*5200*/  BRA `(.L_x_4994) ;  /* 0x00000af000007947 */ /* 0x000fea0003800000 */
.L_x_4999:
[----:B------:R-:W-:-:S06]  /*5210*/  FMUL.FTZ R2, R2, 1 ;  /* 0x3f80000002027820 */ /* 0x000fcc0000410000 */
[----:B------:R-:W0:Y:S02]  /*5220*/  F2F.F64.F32 R2, R2 ;  /* 0x0000000200027310 */ /* 0x000e240000201800 */
[----:B0-----:R0:W-:Y:S01]  /*5230*/  STG.E.64 [R16.64], R2 ;  /* 0x0000000210007986 */ /* 0x0011e2000c101b24 */
[----:B------:R-:W-:Y:S05]  /*5240*/  BRA `(.L_x_4994) ;  /* 0x00000ab000007947 */ /* 0x000fea0003800000 */
.L_x_4989:
        /* <DEDUP_REMOVED lines=14> */
.L_x_5003:
[----:B------:R-:W-:Y:S02]  /*5330*/  FMUL.FTZ R6, R3, 1 ;  /* 0x3f80000003067820 */ /* 0x000fe40000410000 */
[----:B------:R-:W-:-:S04]  /*5340*/  FMUL.FTZ R4, R2, 1 ;  /* 0x3f80000002047820 */ /* 0x000fc80000410000 */
[----:B------:R-:W-:Y:S08]  /*5350*/  F2F.F64.F32 R6, R6 ;  /* 0x0000000600067310 */ /* 0x000ff00000201800 */
[----:B------:R-:W0:Y:S02]  /*5360*/  F2F.F64.F32 R4, R4 ;  /* 0x0000000400047310 */ /* 0x000e240000201800 */
[----:B0-----:R0:W-:Y:S01]  /*5370*/  STG.E.128 [R16.64], R4 ;  /* 0x0000000410007986 */ /* 0x0011e2000c101d24 */
[----:B------:R-:W-:Y:S05]  /*5380*/  BRA `(.L_x_4994) ;  /* 0x0000097000007947 */ /* 0x000fea0003800000 */
.L_x_5002:
        /* <DEDUP_REMOVED lines=20> */
.L_x_5007:
[----:B------:R-:W-:Y:S05]  /*54d0*/  BSYNC B0 ;  /* 0x0000000000007941 */ /* 0x000fea0003800000 */
.L_x_5006:
[----:B------:R-:W-:-:S05]  /*54e0*/  LOP3.LUT R5, R0, R5, RZ, 0xfc, !PT ;  /* 0x0000000500057212 */ /* 0x000fca00078efcff */
[----:B------:R0:W-:Y:S01]  /*54f0*/  STG.E.U8 [R16.64], R5 ;  /* 0x0000000510007986 */ /* 0x0001e2000c101124 */
[----:B------:R-:W-:Y:S05]  /*5500*/  BRA `(.L_x_4994) ;  /* 0x000007f000007947 */ /* 0x000fea0003800000 */
.L_x_5005:
        /* <DEDUP_REMOVED lines=12> */
.L_x_5009:
[----:B------:R-:W-:Y:S01]  /*55d0*/  IMAD.MOV.U32 R0, RZ, RZ, 0x7f ;  /* 0x0000007fff007424 */ /* 0x000fe200078e00ff */
[----:B------:R-:W-:-:S04]  /*55e0*/  ISETP.GT.U32.AND P0, PT, R4, 0x7f800000, PT ;  /* 0x7f8000000400780c */ /* 0x000fc80003f04070 */
[----:B------:R-:W-:-:S04]  /*55f0*/  SEL R0, R0, 0x7c, P0 ;  /* 0x0000007c00007807 */ /* 0x000fc80000000000 */
.L_x_5010:
[----:B------:R-:W-:Y:S05]  /*5600*/  BSYNC B0 ;  /* 0x0000000000007941 */ /* 0x000fea0003800000 */
.L_x_5008:
[----:B------:R-:W-:-:S04]  /*5610*/  LOP3.LUT R2, R2, 0x80000000, RZ, 0xc0, !PT ;  /* 0x8000000002027812 */ /* 0x000fc800078ec0ff */
[----:B------:R-:W-:-:S04]  /*5620*/  SHF.R.U32.HI R3, RZ, 0x18, R2 ;  /* 0x00000018ff037819 */ /* 0x000fc80000011602 */
[----:B------:R-:W-:-:S05]  /*5630*/  LOP3.LUT R3, R0, R3, RZ, 0xfc, !PT ;  /* 0x0000000300037212 */ /* 0x000fca00078efcff */
[----:B------:R0:W-:Y:S01]  /*5640*/  STG.E.U8 [R16.64], R3 ;  /* 0x0000000310007986 */ /* 0x0001e2000c101124 */
[----:B------:R-:W-:Y:S05]  /*5650*/  BRA `(.L_x_4994) ;  /* 0x000006a000007947 */ /* 0x000fea0003800000 */
.L_x_5004:
[----:B------:R-:W-:-:S05]  /*5660*/  F2FP.BF16.PACK_AB R2, RZ, R2 ;  /* 0x00000002ff02723e */ /* 0x000fca00000010ff */
[----:B------:R0:W-:Y:S01]  /*5670*/  STG.E.U16 [R16.64], R2 ;  /* 0x0000000210007986 */ /* 0x0001e2000c101524 */
[----:B------:R-:W-:Y:S05]  /*5680*/  BRA `(.L_x_4994) ;  /* 0x0000067000007947 */ /* 0x000fea0003800000 */
.L_x_5001:
        /* <DEDUP_REMOVED lines=11> */
.L_x_5013:
        /* <DEDUP_REMOVED lines=16> */
.L_x_5016:
[----:B------:R-:W-:-:S04]  /*5840*/  LOP3.LUT R2, R2, 0x80000000, RZ, 0xc0, !PT ;  /* 0x8000000002027812 */ /* 0x000fc800078ec0ff */
[----:B------:R-:W-:-:S04]  /*5850*/  SHF.R.U32.HI R3, RZ, 0x18, R2 ;  /* 0x00000018ff037819 */ /* 0x000fc80000011602 */
[----:B------:R-:W-:-:S04]  /*5860*/  LOP3.LUT R0, R0, R3, RZ, 0xfc, !PT ;  /* 0x0000000300007212 */ /* 0x000fc800078efcff */
[----:B------:R-:W-:Y:S02]  /*5870*/  PRMT R8, R0, 0x7610, R8 ;  /* 0x0000761000087816 */ /* 0x000fe40000000008 */
.L_x_5015:
[----:B------:R-:W-:Y:S05]  /*5880*/  BSYNC B0 ;  /* 0x0000000000007941 */ /* 0x000fea0003800000 */
.L_x_5014:
[----:B------:R0:W-:Y:S01]  /*5890*/  STG.E.U8 [R16.64], R8 ;  /* 0x0000000810007986 */ /* 0x0001e2000c101124 */
[----:B------:R-:W-:Y:S05]  /*58a0*/  BRA `(.L_x_4994) ;  /* 0x0000045000007947 */ /* 0x000fea0003800000 */
.L_x_5012:
        /* <DEDUP_REMOVED lines=16> */
.L_x_5019:
[----:B------:R-:W-:-:S04]  /*59b0*/  LOP3.LUT R2, R2, 0x80000000, RZ, 0xc0, !PT ;  /* 0x8000000002027812 */ /* 0x000fc800078ec0ff */
[----:B------:R-:W-:-:S04]  /*59c0*/  SHF.R.U32.HI R3, RZ, 0x18, R2 ;  /* 0x00000018ff037819 */ /* 0x000fc80000011602 */
[----:B------:R-:W-:-:S04]  /*59d0*/  LOP3.LUT R0, R0, R3, RZ, 0xfc, !PT ;  /* 0x0000000300007212 */ /* 0x000fc800078efcff */
[----:B------:R-:W-:Y:S02]  /*59e0*/  PRMT R8, R0, 0x7610, R8 ;  /* 0x0000761000087816 */ /* 0x000fe40000000008 */
.L_x_5018:
[----:B------:R-:W-:Y:S05]  /*59f0*/  BSYNC B0 ;  /* 0x0000000000007941 */ /* 0x000fea0003800000 */
.L_x_5017:
[----:B------:R0:W-:Y:S01]  /*5a00*/  STG.E.U8 [R16.64], R8 ;  /* 0x0000000810007986 */ /* 0x0001e2000c101124 */
[----:B------:R-:W-:Y:S05]  /*5a10*/  BRA `(.L_x_4994) ;  /* 0x000002e000007947 */ /* 0x000fea0003800000 */
.L_x_5011:
        /* <DEDUP_REMOVED lines=21> */
.L_x_4993:
        /* <DEDUP_REMOVED lines=20> */
.L_x_5021:
[----:B------:R-:W0:Y:S02]  /*5cb0*/  F2I.U64.TRUNC R2, R2 ;  /* 0x0000000200027311 */ /* 0x000e24000020d800 */
[----:B0-----:R0:W-:Y:S01]  /*5cc0*/  STG.E.64 [R16.64], R2 ;  /* 0x0000000210007986 */ /* 0x0011e2000c101b24 */
[----:B------:R-:W-:Y:S05]  /*5cd0*/  BRA `(.L_x_4994) ;  /* 0x0000002000007947 */ /* 0x000fea0003800000 */
.L_x_5020:
[----:B------:R-:W0:Y:S02]  /*5ce0*/  F2I.FTZ.U32.TRUNC.NTZ R3, R2 ;  /* 0x0000000200037305 */ /* 0x000e24000021f000 */
[----:B0-----:R0:W-:Y:S02]  /*5cf0*/  STG.E [R16.64], R3 ;  /* 0x0000000310007986 */ /* 0x0011e4000c101924 */
.L_x_4994:
[----:B------:R-:W-:-:S04]  /*5d00*/  IADD3 R19, R19, 0x80, RZ ;  /* 0x0000008013137810 */ /* 0x000fc80007ffe0ff */
[----:B------:R-:W-:-:S13]  /*5d10*/  ISETP.GE.AND P0, PT, R19, c[0x0][0x160], PT ;  /* 0x0000580013007a0c */ /* 0x000fda0003f06270 */
        /* <DEDUP_REMOVED lines=229> */
.L_x_5022:
        /* <DEDUP_REMOVED lines=21> */
.L_x_5027:
[----:B------:R-:W2:Y:S01]  /*6cc0*/  LDG.E.U8 R2, [R4.64] ;  /* 0x0000002404027981 */ /* 0x000ea2000c1e1100 */
[----:B------:R-:W-:Y:S01]  /*6cd0*/  IMAD.MOV.U32 R3, RZ, RZ, RZ ;  /* 0x000000ffff037224 */ /* 0x000fe200078e00ff */
[----:B--2---:R-:W0:Y:S01]  /*6ce0*/  I2F.U16 R2, R2 ;  /* 0x0000000200027306 */ /* 0x004e220000101000 */
[----:B------:R-:W-:Y:S05]  /*6cf0*/  BRA `(.L_x_5029) ;  /* 0x00000de000007947 */ /* 0x000fea0003800000 */
.L_x_5026:
        /* <DEDUP_REMOVED lines=10> */
.L_x_5031:
[----:B------:R-:W2:Y:S01]  /*6da0*/  LDG.E R2, [R4.64] ;  /* 0x0000002404027981 */ /* 0x000ea2000c1e1900 */
[----:B------:R-:W-:Y:S01]  /*6db0*/  IMAD.MOV.U32 R3, RZ, RZ, RZ ;  /* 0x000000ffff037224 */ /* 0x000fe200078e00ff */
[----:B--2---:R-:W0:Y:S01]  /*6dc0*/  I2F R2, R2 ;  /* 0x0000000200027306 */ /* 0x004e220000201400 */
[----:B------:R-:W-:Y:S05]  /*6dd0*/  BRA `(.L_x_5029) ;  /* 0x00000d0000007947 */ /* 0x000fea0003800000 */
.L_x_5030:
[----:B------:R-:W2:Y:S01]  /*6de0*/  LDG.E.U16 R2, [R4.64] ;  /* 0x0000002404027981 */ /* 0x000ea2000c1e1500 */
[----:B------:R-:W-:Y:S01]  /*6df0*/  IMAD.MOV.U32 R3, RZ, RZ, RZ ;  /* 0x000000ffff037224 */ /* 0x000fe200078e00ff */
[----:B--2---:R-:W0:Y:S01]  /*6e00*/  I2F.S16 R2, R2 ;  /* 0x0000000200027306 */ /* 0x004e220000101400 */
[----:B------:R-:W-:Y:S05]  /*6e10*/  BRA `(.L_x_5029) ;  /* 0x00000cc000007947 */ /* 0x000fea0003800000 */
.L_x_5025:
        /* <DEDUP_REMOVED lines=9> */
.L_x_5033:
[----:B------:R-:W2:Y:S01]  /*6eb0*/  LDG.E.U16 R2, [R4.64] ;  /* 0x0000002404027981 */ /* 0x000ea2000c1e1500 */
[----:B------:R-:W-:Y:S01]  /*6ec0*/  IMAD.MOV.U32 R3, RZ, RZ, RZ ;  /* 0x000000ffff037224 */ /* 0x000fe200078e00ff */
[----:B--2---:R-:W-:Y:S01]  /*6ed0*/  HADD2.F32 R2, -RZ, R2.H0_H0 ;  /* 0x20000002ff027230 */ /* 0x004fe20000004100 */
[----:B------:R-:W-:Y:S05]  /*6ee0*/  BRA `(.L_x_5029) ;  /* 0x00000bf000007947 */ /* 0x000fea0003800000 */
.L_x_5032:
        /* <DEDUP_REMOVED lines=8> */
.L_x_5035:
[----:B------:R-:W2:Y:S02]  /*6f70*/  LDG.E R2, [R4.64] ;  /* 0x0000002404027981 */ /* 0x000ea4000c1e1900 */
[--C-:B--2---:R-:W-:Y:S02]  /*6f80*/  HADD2.F32 R3, -RZ, R2.reuse.H1_H1 ;  /* 0x30000002ff037230 */ /* 0x104fe40000004100 */
[----:B------:R-:W-:Y:S01]  /*6f90*/  HADD2.F32 R2, -RZ, R2.H0_H0 ;  /* 0x20000002ff027230 */ /* 0x000fe20000004100 */
[----:B------:R-:W-:Y:S05]  /*6fa0*/  BRA `(.L_x_5029) ;  /* 0x00000b3000007947 */ /* 0x000fea0003800000 */
.L_x_5034:
[----:B------:R-:W2:Y:S01]  /*6fb0*/  LDG.E.64 R4, [R4.64] ;  /* 0x0000002404047981 */ /* 0x000ea2000c1e1b00 */
[----:B------:R-:W-:Y:S01]  /*6fc0*/  IMAD.MOV.U32 R3, RZ, RZ, RZ ;  /* 0x000000ffff037224 */ /* 0x000fe200078e00ff */
[----:B--2---:R-:W0:Y:S01]  /*6fd0*/  F2F.F32.F64 R2, R4 ;  /* 0x0000000400027310 */ /* 0x004e220000301000 */
[----:B------:R-:W0:-:S14]  /*6fe0*/  DSETP.GEU.AND P0, PT, |R4|, c[0x2][0x0], PT ;  /* 0x008000000400762a */ /* 0x000e1c0003f0e200 */
[----:B0-----:R-:W-:Y:S01]  /*6ff0*/  @!P0 FMUL R2, R2, 1.175494350822287508e-38 ;  /* 0x0080000002028820 */ /* 0x001fe20000400000 */
[----:B------:R-:W-:Y:S05]  /*7000*/  BRA `(.L_x_5029) ;  /* 0x00000ad000007947 */ /* 0x000fea0003800000 */
.L_x_5024:
        /* <DEDUP_REMOVED lines=13> */
.L_x_5038:
        /* <DEDUP_REMOVED lines=8> */
.L_x_5037:
        /* <DEDUP_REMOVED lines=27> */
.L_x_5040:
        /* <DEDUP_REMOVED lines=14> */
.L_x_5039:
[----:B------:R-:W2:Y:S01]  /*73f0*/  LDG.E.U16 R2, [R4.64] ;  /* 0x0000002404027981 */ /* 0x000ea2000c1e1500 */
[----:B------:R-:W-:Y:S01]  /*7400*/  IMAD.MOV.U32 R3, RZ, RZ, RZ ;  /* 0x000000ffff037224 */ /* 0x000fe200078e00ff */
[----:B--2---:R-:W-:Y:S01]  /*7410*/  PRMT R2, RZ, 0x5410, R2 ;  /* 0x00005410ff027816 */ /* 0x004fe20000000002 */
[----:B------:R-:W-:Y:S05]  /*7420*/  BRA `(.L_x_5029) ;  /* 0x000006b000007947 */ /* 0x000fea0003800000 */
.L_x_5036:
        /* <DEDUP_REMOVED lines=12> */
.L_x_5043:
        /* <DEDUP_REMOVED lines=20> */
.L_x_5045:
[----:B------:R-:W-:Y:S05]  /*7630*/  BSYNC B0 ;  /* 0x0000000000007941 */ /* 0x000fea0003800000 */
.L_x_5044:
[----:B------:R-:W-:Y:S01]  /*7640*/  IMAD.SHL.U32 R2, R2, 0x100000, RZ ;  /* 0x0010000002027824 */ /* 0x000fe200078e00ff */
[----:B------:R-:W-:-:S04]  /*7650*/  LEA R5, R0, 0x3b800000, 0x17 ;  /* 0x3b80000000057811 */ /* 0x000fc800078eb8ff */
[----:B------:R-:W-:Y:S01]  /*7660*/  LOP3.LUT R2, R5, R2, R6, 0xfe, !PT ;  /* 0x0000000205027212 */ /* 0x000fe200078efe06 */
[----:B------:R-:W-:Y:S05]  /*7670*/  BRA `(.L_x_5029) ;  /* 0x0000046000007947 */ /* 0x000fea0003800000 */
.L_x_5042:
        /* <DEDUP_REMOVED lines=20> */
.L_x_5047:
[----:B------:R-:W-:Y:S05]  /*77c0*/  BSYNC B0 ;  /* 0x0000000000007941 */ /* 0x000fea0003800000 */
.L_x_5046:
[----:B------:R-:W-:Y:S01]  /*77d0*/  IMAD.SHL.U32 R2, R2, 0x200000, RZ ;  /* 0x0020000002027824 */ /* 0x000fe200078e00ff */
[----:B------:R-:W-:-:S04]  /*77e0*/  LEA R5, R0, 0x37800000, 0x17 ;  /* 0x3780000000057811 */ /* 0x000fc800078eb8ff */
[----:B------:R-:W-:Y:S01]  /*77f0*/  LOP3.LUT R2, R5, R2, R6, 0xfe, !PT ;  /* 0x0000000205027212 */ /* 0x000fe200078efe06 */
[----:B------:R-:W-:Y:S05]  /*7800*/  BRA `(.L_x_5029) ;  /* 0x000002d000007947 */ /* 0x000fea0003800000 */
.L_x_5041:
        /* <DEDUP_REMOVED lines=14> */
.L_x_5051:
[----:B------:R-:W-:Y:S05]  /*78f0*/  BSYNC B0 ;  /* 0x0000000000007941 */ /* 0x000fea0003800000 */
.L_x_5050:
[----:B------:R-:W-:Y:S01]  /*7900*/  IMAD.MOV.U32 R3, RZ, RZ, RZ ;  /* 0x000000ffff037224 */ /* 0x000fe200078e00ff */
[----:B------:R-:W-:Y:S05]  /*7910*/  BRA `(.L_x_5029) ;  /* 0x000001c000007947 */ /* 0x000fea0003800000 */
.L_x_5028:
        /* <DEDUP_REMOVED lines=21> */
.L_x_5049:
[----:B------:R-:W2:Y:S01]  /*7a70*/  LDG.E.64 R4, [R4.64] ;  /* 0x0000002404047981 */ /* 0x000ea2000c1e1b00 */
[----:B------:R-:W-:Y:S01]  /*7a80*/  IMAD.MOV.U32 R3, RZ, RZ, RZ ;  /* 0x000000ffff037224 */ /* 0x000fe200078e00ff */
[----:B--2---:R0:W1:Y:S01]  /*7a90*/  I2F.U64 R2, R4 ;  /* 0x0000000400027312 */ /* 0x0040620000301000 */
[----:B------:R-:W-:Y:S05]  /*7aa0*/  BRA `(.L_x_5029) ;  /* 0x0000003000007947 */ /* 0x000fea0003800000 */
.L_x_5048:
[----:B------:R-:W2:Y:S01]  /*7ab0*/  LDG.E R2, [R4.64] ;  /* 0x0000002404027981 */ /* 0x000ea2000c1e1900 */
[----:B------:R-:W-:Y:S01]  /*7ac0*/  IMAD.MOV.U32 R3, RZ, RZ, RZ ;  /* 0x000000ffff037224 */ /* 0x000fe200078e00ff */
[----:B--2---:R-:W0:Y:S06]  /*7ad0*/  I2F.U32 R2, R2 ;  /* 0x0000000200027306 */ /* 0x004e2c0000201000 */
.L_x_5029:
[----:B------:R-:W-:Y:S05]  /*7ae0*/  BSYNC B6 ;  /* 0x0000000000067941 */ /* 0x000fea0003800000 */
.L_x_5023:
        /* <DEDUP_REMOVED lines=17> */
.L_x_5053:
[----:B------:R-:W0:Y:S08]  /*7c00*/  MUFU.RCP R5, R0 ;  /* 0x0000000000057308 */ /* 0x000e300000001000 */
[----:B------:R-:W2:Y:S01]  /*7c10*/  MUFU.RCP R4, R4 ;  /* 0x0000000400047308 */ /* 0x000ea20000001000 */
[----:B01---5:R-:W-:-:S02]  /*7c20*/  FMUL.FTZ R2, R5, R2 ;  /* 0x0000000205027220 */ /* 0x023fc40000410000 */
[----:B--2---:R-:W-:Y:S01]  /*7c30*/  FMUL.FTZ R3, R4, R3 ;  /* 0x0000000304037220 */ /* 0x004fe20000410000 */
[----:B------:R-:W-:Y:S05]  /*7c40*/  BRA `(.L_x_5054) ;  /* 0x0000008000007947 */ /* 0x000fea0003800000 */
.L_x_5052:
        /* <DEDUP_REMOVED lines=8> */
.L_x_5054:
        /* <DEDUP_REMOVED lines=15> */
.L_x_5058:
[----:B------:R-:W0:Y:S02]  /*7dc0*/  F2I.S64.TRUNC R2, R2 ;  /* 0x0000000200027311 */ /* 0x000e24000020d900 */
[----:B0-----:R-:W-:-:S05]  /*7dd0*/  IMAD.MOV.U32 R5, RZ, RZ, R2 ;  /* 0x000000ffff057224 */ /* 0x001fca00078e0002 */
[----:B------:R0:W-:Y:S01]  /*7de0*/  STG.E.U8 [R16.64], R5 ;  /* 0x0000000510007986 */ /* 0x0001e2000c101124 */
[----:B------:R-:W-:Y:S05]  /*7df0*/  BRA `(.L_x_5060) ;  /* 0x00000d4000007947 */ /* 0x000fea0003800000 */
.L_x_5057:
        /* <DEDUP_REMOVED lines=9> */
.L_x_5062:
[----:B------:R-:W0:Y:S02]  /*7e90*/  F2I.FTZ.TRUNC.NTZ R3, R2 ;  /* 0x0000000200037305 */ /* 0x000e24000021f100 */
[----:B0-----:R0:W-:Y:S01]  /*7ea0*/  STG.E [R16.64], R3 ;  /* 0x0000000310007986 */ /* 0x0011e2000c101924 */
[----:B------:R-:W-:Y:S05]  /*7eb0*/  BRA `(.L_x_5060) ;  /* 0x00000c8000007947 */ /* 0x000fea0003800000 */
.L_x_5061:
[----:B------:R-:W0:Y:S02]  /*7ec0*/  F2I.FTZ.TRUNC.NTZ R3, R2 ;  /* 0x0000000200037305 */ /* 0x000e24000021f100 */
[----:B0-----:R0:W-:Y:S01]  /*7ed0*/  STG.E.U16 [R16.64], R3 ;  /* 0x0000000310007986 */ /* 0x0011e2000c101524 */
[----:B------:R-:W-:Y:S05]  /*7ee0*/  BRA `(.L_x_5060) ;  /* 0x00000c5000007947 */ /* 0x000fea0003800000 */
.L_x_5056:
        /* <DEDUP_REMOVED lines=8> */
.L_x_5064:
[----:B------:R-:W-:-:S05]  /*7f70*/  F2FP.PACK_AB R2, RZ, R2 ;  /* 0x00000002ff02723e */ /* 0x000fca00000000ff */
[----:B------:R0:W-:Y:S01]  /*7f80*/  STG.E.U16 [R16.64], R2 ;  /* 0x0000000210007986 */ /* 0x0001e2000c101524 */
[----:B------:R-:W-:Y:S05]  /*7f90*/  BRA `(.L_x_5060) ;  /* 0x00000ba000007947 */ /* 0x000fea0003800000 */
.L_x_5063:
        /* <DEDUP_REMOVED lines=8> */
.L_x_5066:
[----:B------:R-:W-:-:S05]  /*8020*/  F2FP.PACK_AB R3, R3, R2 ;  /* 0x000000020303723e */ /* 0x000fca00000000ff */
[----:B------:R0:W-:Y:S01]  /*8030*/  STG.E [R16.64], R3 ;  /* 0x0000000310007986 */ /* 0x0001e2000c101924 */
[----:B------:R-:W-:Y:S05]  /*8040*/  BRA `(.L_x_5060) ;  /* 0x00000af000007947 */ /* 0x000fea0003800000 */
.L_x_5065:
[----:B------:R-:W-:-:S06]  /*8050*/  FMUL.FTZ R2, R2, 1 ;  /* 0x3f80000002027820 */ /* 0x000fcc0000410000 */
[----:B------:R-:W0:Y:S02]  /*8060*/  F2F.F64.F32 R2, R2 ;  /* 0x0000000200027310 */ /* 0x000e240000201800 */
[----:B0-----:R0:W-:Y:S01]  /*8070*/  STG.E.64 [R16.64], R2 ;  /* 0x0000000210007986 */ /* 0x0011e2000c101b24 */
[----:B------:R-:W-:Y:S05]  /*8080*/  BRA `(.L_x_5060) ;  /* 0x00000ab000007947 */ /* 0x000fea0003800000 */
.L_x_5055:
        /* <DEDUP_REMOVED lines=14> */
.L_x_5069:
[----:B------:R-:W-:Y:S02]  /*8170*/  FMUL.FTZ R6, R3, 1 ;  /* 0x3f80000003067820 */ /* 0x000fe40000410000 */
[----:B------:R-:W-:-:S04]  /*8180*/  FMUL.FTZ R4, R2, 1 ;  /* 0x3f80000002047820 */ /* 0x000fc80000410000 */
[----:B------:R-:W-:Y:S08]  /*8190*/  F2F.F64.F32 R6, R6 ;  /* 0x0000000600067310 */ /* 0x000ff00000201800 */
[----:B------:R-:W0:Y:S02]  /*81a0*/  F2F.F64.F32 R4, R4 ;  /* 0x0000000400047310 */ /* 0x000e240000201800 */
[----:B0-----:R0:W-:Y:S01]  /*81b0*/  STG.E.128 [R16.64], R4 ;  /* 0x0000000410007986 */ /* 0x0011e2000c101d24 */
[----:B------:R-:W-:Y:S05]  /*81c0*/  BRA `(.L_x_5060) ;  /* 0x0000097000007947 */ /* 0x000fea0003800000 */
.L_x_5068:
        /* <DEDUP_REMOVED lines=20> */
.L_x_5073:
[----:B------:R-:W-:Y:S05]  /*8310*/  BSYNC B0 ;  /* 0x0000000000007941 */ /* 0x000fea0003800000 */
.L_x_5072:
[----:B------:R-:W-:-:S05]  /*8320*/  LOP3.LUT R5, R0, R5, RZ, 0xfc, !PT ;  /* 0x0000000500057212 */ /* 0x000fca00078efcff */
[----:B------:R0:W-:Y:S01]  /*8330*/  STG.E.U8 [R16.64], R5 ;  /* 0x0000000510007986 */ /* 0x0001e2000c101124 */
[----:B------:R-:W-:Y:S05]  /*8340*/  BRA `(.L_x_5060) ;  /* 0x000007f000007947 */ /* 0x000fea0003800000 */
.L_x_5071:
        /* <DEDUP_REMOVED lines=12> */
.L_x_5075:
[----:B------:R-:W-:Y:S01]  /*8410*/  IMAD.MOV.U32 R0, RZ, RZ, 0x7f ;  /* 0x0000007fff007424 */ /* 0x000fe200078e00ff */
[----:B------:R-:W-:-:S04]  /*8420*/  ISETP.GT.U32.AND P0, PT, R4, 0x7f800000, PT ;  /* 0x7f8000000400780c */ /* 0x000fc80003f04070 */
[----:B------:R-:W-:-:S04]  /*8430*/  SEL R0, R0, 0x7c, P0 ;  /* 0x0000007c00007807 */ /* 0x000fc80000000000 */
.L_x_5076:
[----:B------:R-:W-:Y:S05]  /*8440*/  BSYNC B0 ;  /* 0x0000000000007941 */ /* 0x000fea0003800000 */
.L_x_5074:
[----:B------:R-:W-:-:S04]  /*8450*/  LOP3.LUT R2, R2, 0x80000000, RZ, 0xc0, !PT ;  /* 0x8000000002027812 */ /* 0x000fc800078ec0ff */
[----:B------:R-:W-:-:S04]  /*8460*/  SHF.R.U32.HI R3, RZ, 0x18, R2 ;  /* 0x00000018ff037819 */ /* 0x000fc80000011602 */
[----:B------:R-:W-:-:S05]  /*8470*/  LOP3.LUT R3, R0, R3, RZ, 0xfc, !PT ;  /* 0x0000000300037212 */ /* 0x000fca00078efcff */
[----:B------:R0:W-:Y:S01]  /*8480*/  STG.E.U8 [R16.64], R3 ;  /* 0x0000000310007986 */ /* 0x0001e2000c101124 */
[----:B------:R-:W-:Y:S05]  /*8490*/  BRA `(.L_x_5060) ;  /* 0x000006a000007947 */ /* 0x000fea0003800000 */
.L_x_5070:
[----:B------:R-:W-:-:S05]  /*84a0*/  F2FP.BF16.PACK_AB R2, RZ, R2 ;  /* 0x00000002ff02723e */ /* 0x000fca00000010ff */
[----:B------:R0:W-:Y:S01]  /*84b0*/  STG.E.U16 [R16.64], R2 ;  /* 0x0000000210007986 */ /* 0x0001e2000c101524 */
[----:B------:R-:W-:Y:S05]  /*84c0*/  BRA `(.L_x_5060) ;  /* 0x0000067000007947 */ /* 0x000fea0003800000 */
.L_x_5067:
        /* <DEDUP_REMOVED lines=11> */
.L_x_5079:
        /* <DEDUP_REMOVED lines=16> */
.L_x_5082:
[----:B------:R-:W-:-:S04]  /*8680*/  LOP3.LUT R2, R2, 0x80000000, RZ, 0xc0, !PT ;  /* 0x8000000002027812 */ /* 0x000fc800078ec0ff */
[----:B------:R-:W-:-:S04]  /*8690*/  SHF.R.U32.HI R3, RZ, 0x18, R2 ;  /* 0x00000018ff037819 */ /* 0x000fc80000011602 */
[----:B------:R-:W-:-:S04]  /*86a0*/  LOP3.LUT R0, R0, R3, RZ, 0xfc, !PT ;  /* 0x0000000300007212 */ /* 0x000fc800078efcff */
[----:B------:R-:W-:Y:S02]  /*86b0*/  PRMT R8, R0, 0x7610, R8 ;  /* 0x0000761000087816 */ /* 0x000fe40000000008 */
.L_x_5081:
[----:B------:R-:W-:Y:S05]  /*86c0*/  BSYNC B0 ;  /* 0x0000000000007941 */ /* 0x000fea0003800000 */
.L_x_5080:
[----:B------:R0:W-:Y:S01]  /*86d0*/  STG.E.U8 [R16.64], R8 ;  /* 0x0000000810007986 */ /* 0x0001e2000c101124 */
[----:B------:R-:W-:Y:S05]  /*86e0*/  BRA `(.L_x_5060) ;  /* 0x0000045000007947 */ /* 0x000fea0003800000 */
.L_x_5078:
        /* <DEDUP_REMOVED lines=16> */
.L_x_5085:
[----:B------:R-:W-:-:S04]  /*87f0*/  LOP3.LUT R2, R2, 0x80000000, RZ, 0xc0, !PT ;  /* 0x8000000002027812 */ /* 0x000fc800078ec0ff */
[----:B------:R-:W-:-:S04]  /*8800*/  SHF.R.U32.HI R3, RZ, 0x18, R2 ;  /* 0x00000018ff037819 */ /* 0x000fc80000011602 */
[----:B------:R-:W-:-:S04]  /*8810*/  LOP3.LUT R0, R0, R3, RZ, 0xfc, !PT ;  /* 0x0000000300007212 */ /* 0x000fc800078efcff */
[----:B------:R-:W-:Y:S02]  /*8820*/  PRMT R8, R0, 0x7610, R8 ;  /* 0x0000761000087816 */ /* 0x000fe40000000008 */
.L_x_5084:
[----:B------:R-:W-:Y:S05]  /*8830*/  BSYNC B0 ;  /* 0x0000000000007941 */ /* 0x000fea0003800000 */
.L_x_5083:
[----:B------:R0:W-:Y:S01]  /*8840*/  STG.E.U8 [R16.64], R8 ;  /* 0x0000000810007986 */ /* 0x0001e2000c101124 */
[----:B------:R-:W-:Y:S05]  /*8850*/  BRA `(.L_x_5060) ;  /* 0x000002e000007947 */ /* 0x000fea0003800000 */
.L_x_5077:
        /* <DEDUP_REMOVED lines=21> */
.L_x_5059:
        /* <DEDUP_REMOVED lines=20> */
.L_x_5087:
[----:B------:R-:W0:Y:S02]  /*8af0*/  F2I.U64.TRUNC R2, R2 ;  /* 0x0000000200027311 */ /* 0x000e24000020d800 */
[----:B0-----:R0:W-:Y:S01]  /*8b00*/  STG.E.64 [R16.64], R2 ;  /* 0x0000000210007986 */ /* 0x0011e2000c101b24 */
[----:B------:R-:W-:Y:S05]  /*8b10*/  BRA `(.L_x_5060) ;  /* 0x0000002000007947 */ /* 0x000fea0003800000 */
.L_x_5086:
[----:B------:R-:W0:Y:S02]  /*8b20*/  F2I.FTZ.U32.TRUNC.NTZ R3, R2 ;  /* 0x0000000200037305 */ /* 0x000e24000021f000 */
[----:B0-----:R0:W-:Y:S02]  /*8b30*/  STG.E [R16.64], R3 ;  /* 0x0000000310007986 */ /* 0x0011e4000c101924 */
.L_x_5060:
[----:B------:R-:W-:Y:S02]  /*8b40*/  IADD3 R19, R19, 0x80, RZ ;  /* 0x0000008013137810 */ /* 0x000fe40007ffe0ff */
.L_x_4955:
[----:B------:R-:W-:Y:S05]  /*8b50*/  BSYNC B7 ;  /* 0x0000000000077941 */ /* 0x000fea0003800000 */
.L_x_4954:
[----:B------:R-:W-:-:S13]  /*8b60*/  ISETP.GE.AND P0, PT, R19, c[0x0][0x160], PT ;  /* 0x0000580013007a0c */ /* 0x000fda0003f06270 */
[----:B------:R-:W-:Y:S05]  /*8b70*/  @P0 EXIT ;  /* 0x000000000000094d */ /* 0x000fea0003800000 */
        /* <DEDUP_REMOVED lines=228> */
.L_x_5088:
        /* <DEDUP_REMOVED lines=21> */
.L_x_5093:
[----:B------:R-:W2:Y:S01]  /*9b10*/  LDG.E.U8 R2, [R4.64] ;  /* 0x0000002404027981 */ /* 0x000ea2000c1e1100 */
[----:B------:R-:W-:Y:S01]  /*9b20*/  IMAD.MOV.U32 R3, RZ, RZ, RZ ;  /* 0x000000ffff037224 */ /* 0x000fe200078e00ff */
[----:B--2---:R-:W0:Y:S01]  /*9b30*/  I2F.U16 R2, R2 ;  /* 0x0000000200027306 */ /* 0x004e220000101000 */
[----:B------:R-:W-:Y:S05]  /*9b40*/  BRA `(.L_x_5095) ;  /* 0x00000de000007947 */ /* 0x000fea0003800000 */
.L_x_5092:
        /* <DEDUP_REMOVED lines=10> */
.L_x_5097:
[----:B------:R-:W2:Y:S01]  /*9bf0*/  LDG.E R2, [R4.64] ;  /* 0x0000002404027981 */ /* 0x000ea2000c1e1900 */
[----:B------:R-:W-:Y:S01]  /*9c00*/  IMAD.MOV.U32 R3, RZ, RZ, RZ ;  /* 0x000000ffff037224 */ /* 0x000fe200078e00ff */
[----:B--2---:R-:W0:Y:S01]  /*9c10*/  I2F R2, R2 ;  /* 0x0000000200027306 */ /* 0x004e220000201400 */
[----:B------:R-:W-:Y:S05]  /*9c20*/  BRA `(.L_x_5095) ;  /* 0x00000d0000007947 */ /* 0x000fea0003800000 */
.L_x_5096:
[----:B------:R-:W2:Y:S01]  /*9c30*/  LDG.E.U16 R2, [R4.64] ;  /* 0x0000002404027981 */ /* 0x000ea2000c1e1500 */
[----:B------:R-:W-:Y:S01]  /*9c40*/  IMAD.MOV.U32 R3, RZ, RZ, RZ ;  /* 0x000000ffff037224 */ /* 0x000fe200078e00ff */
[----:B--2---:R-:W0:Y:S01]  /*9c50*/  I2F.S16 R2, R2 ;  /* 0x0000000200027306 */ /* 0x004e220000101400 */
[----:B------:R-:W-:Y:S05]  /*9c60*/  BRA `(.L_x_5095) ;  /* 0x00000cc000007947 */ /* 0x000fea0003800000 */
.L_x_5091:
        /* <DEDUP_REMOVED lines=9> */
.L_x_5099:
[----:B------:R-:W2:Y:S01]  /*9d00*/  LDG.E.U16 R2, [R4.64] ;  /* 0x0000002404027981 */ /* 0x000ea2000c1e1500 */
[----:B------:R-:W-:Y:S01]  /*9d10*/  IMAD.MOV.U32 R3, RZ, RZ, RZ ;  /* 0x000000ffff037224 */ /* 0x000fe200078e00ff */
[----:B--2---:R-:W-:Y:S01]  /*9d20*/  HADD2.F32 R2, -RZ, R2.H0_H0 ;  /* 0x20000002ff027230 */ /* 0x004fe20000004100 */
[----:B------:R-:W-:Y:S05]  /*9d30*/  BRA `(.L_x_5095) ;  /* 0x00000bf000007947 */ /* 0x000fea0003800000 */
.L_x_5098:
        /* <DEDUP_REMOVED lines=8> */
.L_x_5101:
[----:B------:R-:W2:Y:S02]  /*9dc0*/  LDG.E R2, [R4.64] ;  /* 0x0000002404027981 */ /* 0x000ea4000c1e1900 */
[--C-:B--2---:R-:W-:Y:S02]  /*9dd0*/  HADD2.F32 R3, -RZ, R2.reuse.H1_H1 ;  /* 0x30000002ff037230 */ /* 0x104fe40000004100 */
[----:B------:R-:W-:Y:S01]  /*9de0*/  HADD2.F32 R2, -RZ, R2.H0_H0 ;  /* 0x20000002ff027230 */ /* 0x000fe20000004100 */
[----:B------:R-:W-:Y:S05]  /*9df0*/  BRA `(.L_x_5095) ;  /* 0x00000b3000007947 */ /* 0x000fea0003800000 */
.L_x_5100:
[----:B------:R-:W2:Y:S01]  /*9e00*/  LDG.E.64 R4, [R4.64] ;  /* 0x0000002404047981 */ /* 0x000ea2000c1e1b00 */
[----:B------:R-:W-:Y:S01]  /*9e10*/  IMAD.MOV.U32 R3, RZ, RZ, RZ ;  /* 0x000000ffff037224 */ /* 0x000fe200078e00ff */
[----:B--2---:R-:W0:Y:S01]  /*9e20*/  F2F.F32.F64 R2, R4 ;  /* 0x0000000400027310 */ /* 0x004e220000301000 */
[----:B------:R-:W0:-:S14]  /*9e30*/  DSETP.GEU.AND P0, PT, |R4|, c[0x2][0x0], PT ;  /* 0x008000000400762a */ /* 0x000e1c0003f0e200 */
[----:B0-----:R-:W-:Y:S01]  /*9e40*/  @!P0 FMUL R2, R2, 1.175494350822287508e-38 ;  /* 0x0080000002028820 */ /* 0x001fe20000400000 */
[----:B------:R-:W-:Y:S05]  /*9e50*/  BRA `(.L_x_5095) ;  /* 0x00000ad000007947 */ /* 0x000fea0003800000 */
.L_x_5090:
        /* <DEDUP_REMOVED lines=13> */
.L_x_5104:
        /* <DEDUP_REMOVED lines=8> */
.L_x_5103:
        /* <DEDUP_REMOVED lines=27> */
.L_x_5106:
        /* <DEDUP_REMOVED lines=14> */
.L_x_5105:
[----:B------:R-:W2:Y:S01]  /*a240*/  LDG.E.U16 R2, [R4.64] ;  /* 0x0000002404027981 */ /* 0x000ea2000c1e1500 */
[----:B------:R-:W-:Y:S01]  /*a250*/  IMAD.MOV.U32 R3, RZ, RZ, RZ ;  /* 0x000000ffff037224 */ /* 0x000fe200078e00ff */
[----:B--2---:R-:W-:Y:S01]  /*a260*/  PRMT R2, RZ, 0x5410, R2 ;  /* 0x00005410ff027816 */ /* 0x004fe20000000002 */
[----:B------:R-:W-:Y:S05]  /*a270*/  BRA `(.L_x_5095) ;  /* 0x000006b000007947 */ /* 0x000fea0003800000 */
.L_x_5102:
        /* <DEDUP_REMOVED lines=12> */
.L_x_5109:
        /* <DEDUP_REMOVED lines=20> */
.L_x_5111:
[----:B------:R-:W-:Y:S05]  /*a480*/  BSYNC B0 ;  /* 0x0000000000007941 */ /* 0x000fea0003800000 */
.L_x_5110:
[----:B------:R-:W-:Y:S01]  /*a490*/  IMAD.SHL.U32 R2, R2, 0x100000, RZ ;  /* 0x0010000002027824 */ /* 0x000fe200078e00ff */
[----:B------:R-:W-:-:S04]  /*a4a0*/  LEA R5, R0, 0x3b800000, 0x17 ;  /* 0x3b80000000057811 */ /* 0x000fc800078eb8ff */
[----:B------:R-:W-:Y:S01]  /*a4b0*/  LOP3.LUT R2, R5, R2, R6, 0xfe, !PT ;  /* 0x0000000205027212 */ /* 0x000fe200078efe06 */
[----:B------:R-:W-:Y:S05]  /*a4c0*/  BRA `(.L_x_5095) ;  /* 0x0000046000007947 */ /* 0x000fea0003800000 */
.L_x_5108:
        /* <DEDUP_REMOVED lines=20> */
.L_x_5113:
[----:B------:R-:W-:Y:S05]  /*a610*/  BSYNC B0 ;  /* 0x0000000000007941 */ /* 0x000fea0003800000 */
.L_x_5112:
[----:B------:R-:W-:Y:S01]  /*a620*/  IMAD.SHL.U32 R2, R2, 0x200000, RZ ;  /* 0x0020000002027824 */ /* 0x000fe200078e00ff */
[----:B------:R-:W-:-:S04]  /*a630*/  LEA R5, R0, 0x37800000, 0x17 ;  /* 0x3780000000057811 */ /* 0x000fc800078eb8ff */
[----:B------:R-:W-:Y:S01]  /*a640*/  LOP3.LUT R2, R5, R2, R6, 0xfe, !PT ;  /* 0x0000000205027212 */ /* 0x000fe200078efe06 */
[----:B------:R-:W-:Y:S05]  /*a650*/  BRA `(.L_x_5095) ;  /* 0x000002d000007947 */ /* 0x000fea0003800000 */
.L_x_5107:
        /* <DEDUP_REMOVED lines=14> */
.L_x_5117:
[----:B------:R-:W-:Y:S05]  /*a740*/  BSYNC B0 ;  /* 0x0000000000007941 */ /* 0x000fea0003800000 */
.L_x_5116:
[----:B------:R-:W-:Y:S01]  /*a750*/  IMAD.MOV.U32 R3, RZ, RZ, RZ ;  /* 0x000000ffff037224 */ /* 0x000fe200078e00ff */
[----:B------:R-:W-:Y:S05]  /*a760*/  BRA `(.L_x_5095) ;  /* 0x000001c000007947 */ /* 0x000fea0003800000 */
.L_x_5094:
        /* <DEDUP_REMOVED lines=21> */
.L_x_5115:
[----:B------:R-:W2:Y:S01]  /*a8c0*/  LDG.E.64 R4, [R4.64] ;  /* 0x0000002404047981 */ /* 0x000ea2000c1e1b00 */
[----:B------:R-:W-:Y:S01]  /*a8d0*/  IMAD.MOV.U32 R3, RZ, RZ, RZ ;  /* 0x000000ffff037224 */ /* 0x000fe200078e00ff */
[----:B--2---:R0:W1:Y:S01]  /*a8e0*/  I2F.U64 R2, R4 ;  /* 0x0000000400027312 */ /* 0x0040620000301000 */
[----:B------:R-:W-:Y:S05]  /*a8f0*/  BRA `(.L_x_5095) ;  /* 0x0000003000007947 */ /* 0x000fea0003800000 */
.L_x_5114:
[----:B------:R-:W2:Y:S01]  /*a900*/  LDG.E R2, [R4.64] ;  /* 0x0000002404027981 */ /* 0x000ea2000c1e1900 */
[----:B------:R-:W-:Y:S01]  /*a910*/  IMAD.MOV.U32 R3, RZ, RZ, RZ ;  /* 0x000000ffff037224 */ /* 0x000fe200078e00ff */
[----:B--2---:R-:W0:Y:S06]  /*a920*/  I2F.U32 R2, R2 ;  /* 0x0000000200027306 */ /* 0x004e2c0000201000 */
.L_x_5095:
[----:B------:R-:W-:Y:S05]  /*a930*/  BSYNC B6 ;  /* 0x0000000000067941 */ /* 0x000fea0003800000 */
.L_x_5089:
        /* <DEDUP_REMOVED lines=17> */
.L_x_5119:
[----:B------:R-:W0:Y:S08]  /*aa50*/  MUFU.RCP R5, R0 ;  /* 0x0000000000057308 */ /* 0x000e300000001000 */
[----:B------:R-:W2:Y:S01]  /*aa60*/  MUFU.RCP R4, R4 ;  /* 0x0000000400047308 */ /* 0x000ea20000001000 */
[----:B01---5:R-:W-:-:S02]  /*aa70*/  FMUL.FTZ R2, R5, R2 ;  /* 0x0000000205027220 */ /* 0x023fc40000410000 */
[----:B--2---:R-:W-:Y:S01]  /*aa80*/  FMUL.FTZ R3, R4, R3 ;  /* 0x0000000304037220 */ /* 0x004fe20000410000 */
[----:B------:R-:W-:Y:S05]  /*aa90*/  BRA `(.L_x_5120) ;  /* 0x0000008000007947 */ /* 0x000fea0003800000 */
.L_x_5118:
        /* <DEDUP_REMOVED lines=8> */
.L_x_5120:
        /* <DEDUP_REMOVED lines=15> */
.L_x_5124:
[----:B------:R-:W0:Y:S02]  /*ac10*/  F2I.S64.TRUNC R2, R2 ;  /* 0x0000000200027311 */ /* 0x000e24000020d900 */
[----:B0-----:R-:W-:-:S05]  /*ac20*/  IMAD.MOV.U32 R5, RZ, RZ, R2 ;  /* 0x000000ffff057224 */ /* 0x001fca00078e0002 */
[----:B------:R-:W-:Y:S01]  /*ac30*/  STG.E.U8 [R16.64], R5 ;  /* 0x0000000510007986 */ /* 0x000fe2000c101124 */
[----:B------:R-:W-:Y:S05]  /*ac40*/  EXIT ;  /* 0x000000000000794d */ /* 0x000fea0003800000 */
.L_x_5123:
        /* <DEDUP_REMOVED lines=9> */
.L_x_5127:
[----:B------:R-:W0:Y:S02]  /*ace0*/  F2I.FTZ.TRUNC.NTZ R3, R2 ;  /* 0x0000000200037305 */ /* 0x000e24000021f100 */
[----:B0-----:R-:W-:Y:S01]  /*acf0*/  STG.E [R16.64], R3 ;  /* 0x0000000310007986 */ /* 0x001fe2000c101924 */
[----:B------:R-:W-:Y:S05]  /*ad00*/  EXIT ;  /* 0x000000000000794d */ /* 0x000fea0003800000 */
.L_x_5126:
[----:B------:R-:W0:Y:S02]  /*ad10*/  F2I.FTZ.TRUNC.NTZ R3, R2 ;  /* 0x0000000200037305 */ /* 0x000e24000021f100 */
[----:B0-----:R-:W-:Y:S01]  /*ad20*/  STG.E.U16 [R16.64], R3 ;  /* 0x0000000310007986 */ /* 0x001fe2000c101524 */
[----:B------:R-:W-:Y:S05]  /*ad30*/  EXIT ;  /* 0x000000000000794d */ /* 0x000fea0003800000 */
.L_x_5122:
        /* <DEDUP_REMOVED lines=8> */
.L_x_5129:
[----:B------:R-:W-:-:S05]  /*adc0*/  F2FP.PACK_AB R2, RZ, R2 ;  /* 0x00000002ff02723e */ /* 0x000fca00000000ff */
[----:B------:R-:W-:Y:S01]  /*add0*/  STG.E.U16 [R16.64], R2 ;  /* 0x0000000210007986 */ /* 0x000fe2000c101524 */
[----:B------:R-:W-:Y:S05]  /*ade0*/  EXIT ;  /* 0x000000000000794d */ /* 0x000fea0003800000 */
.L_x_5128:
        /* <DEDUP_REMOVED lines=8> */
.L_x_5131:
[----:B------:R-:W-:-:S05]  /*ae70*/  F2FP.PACK_AB R3, R3, R2 ;  /* 0x000000020303723e */ /* 0x000fca00000000ff */
[----:B------:R-:W-:Y:S01]  /*ae80*/  STG.E [R16.64], R3 ;  /* 0x0000000310007986 */ /* 0x000fe2000c101924 */
[----:B------:R-:W-:Y:S05]  /*ae90*/  EXIT ;  /* 0x000000000000794d */ /* 0x000fea0003800000 */
.L_x_5130:
[----:B------:R-:W-:-:S06]  /*aea0*/  FMUL.FTZ R2, R2, 1 ;  /* 0x3f80000002027820 */ /* 0x000fcc0000410000 */
[----:B------:R-:W0:Y:S02]  /*aeb0*/  F2F.F64.F32 R2, R2 ;  /* 0x0000000200027310 */ /* 0x000e240000201800 */
[----:B0-----:R-:W-:Y:S01]  /*aec0*/  STG.E.64 [R16.64], R2 ;  /* 0x0000000210007986 */ /* 0x001fe2000c101b24 */
[----:B------:R-:W-:Y:S05]  /*aed0*/  EXIT ;  /* 0x000000000000794d */ /* 0x000fea0003800000 */
.L_x_5121:
        /* <DEDUP_REMOVED lines=14> */
.L_x_5134:
[----:B------:R-:W-:Y:S02]  /*afc0*/  FMUL.FTZ R6, R3, 1 ;  /* 0x3f80000003067820 */ /* 0x000fe40000410000 */
[----:B------:R-:W-:-:S04]  /*afd0*/  FMUL.FTZ R4, R2, 1 ;  /* 0x3f80000002047820 */ /* 0x000fc80000410000 */
[----:B------:R-:W-:Y:S08]  /*afe0*/  F2F.F64.F32 R6, R6 ;  /* 0x0000000600067310 */ /* 0x000ff00000201800 */
[----:B------:R-:W0:Y:S02]  /*aff0*/  F2F.F64.F32 R4, R4 ;  /* 0x0000000400047310 */ /* 0x000e240000201800 */
[----:B0-----:R-:W-:Y:S01]  /*b000*/  STG.E.128 [R16.64], R4 ;  /* 0x0000000410007986 */ /* 0x001fe2000c101d24 */
[----:B------:R-:W-:Y:S05]  /*b010*/  EXIT ;  /* 0x000000000000794d */ /* 0x000fea0003800000 */
.L_x_5133:
        /* <DEDUP_REMOVED lines=20> */
.L_x_5138:
[----:B------:R-:W-:Y:S05]  /*b160*/  BSYNC B0 ;  /* 0x0000000000007941 */ /* 0x000fea0003800000 */
.L_x_5137:
[----:B------:R-:W-:-:S05]  /*b170*/  LOP3.LUT R5, R0, R5, RZ, 0xfc, !PT ;  /* 0x0000000500057212 */ /* 0x000fca00078efcff */
[----:B------:R-:W-:Y:S01]  /*b180*/  STG.E.U8 [R16.64], R5 ;  /* 0x0000000510007986 */ /* 0x000fe2000c101124 */
[----:B------:R-:W-:Y:S05]  /*b190*/  EXIT ;  /* 0x000000000000794d */ /* 0x000fea0003800000 */
.L_x_5136:
        /* <DEDUP_REMOVED lines=12> */
.L_x_5140:
[----:B------:R-:W-:Y:S01]  /*b260*/  IMAD.MOV.U32 R0, RZ, RZ, 0x7f ;  /* 0x0000007fff007424 */ /* 0x000fe200078e00ff */
[----:B------:R-:W-:-:S04]  /*b270*/  ISETP.GT.U32.AND P0, PT, R4, 0x7f800000, PT ;  /* 0x7f8000000400780c */ /* 0x000fc80003f04070 */
[----:B------:R-:W-:-:S04]  /*b280*/  SEL R0, R0, 0x7c, P0 ;  /* 0x0000007c00007807 */ /* 0x000fc80000000000 */
.L_x_5141:
[----:B------:R-:W-:Y:S05]  /*b290*/  BSYNC B0 ;  /* 0x0000000000007941 */ /* 0x000fea0003800000 */
.L_x_5139:
[----:B------:R-:W-:-:S04]  /*b2a0*/  LOP3.LUT R2, R2, 0x80000000, RZ, 0xc0, !PT ;  /* 0x8000000002027812 */ /* 0x000fc800078ec0ff */
[----:B------:R-:W-:-:S04]  /*b2b0*/  SHF.R.U32.HI R3, RZ, 0x18, R2 ;  /* 0x00000018ff037819 */ /* 0x000fc80000011602 */
[----:B------:R-:W-:-:S05]  /*b2c0*/  LOP3.LUT R3, R0, R3, RZ, 0xfc, !PT ;  /* 0x0000000300037212 */ /* 0x000fca00078efcff */
[----:B------:R-:W-:Y:S01]  /*b2d0*/  STG.E.U8 [R16.64], R3 ;  /* 0x0000000310007986 */ /* 0x000fe2000c101124 */
[----:B------:R-:W-:Y:S05]  /*b2e0*/  EXIT ;  /* 0x000000000000794d */ /* 0x000fea0003800000 */
.L_x_5135:
[----:B------:R-:W-:-:S05]  /*b2f0*/  F2FP.BF16.PACK_AB R2, RZ, R2 ;  /* 0x00000002ff02723e */ /* 0x000fca00000010ff */
[----:B------:R-:W-:Y:S01]  /*b300*/  STG.E.U16 [R16.64], R2 ;  /* 0x0000000210007986 */ /* 0x000fe2000c101524 */
[----:B------:R-:W-:Y:S05]  /*b310*/  EXIT ;  /* 0x000000000000794d */ /* 0x000fea0003800000 */
.L_x_5132:
        /* <DEDUP_REMOVED lines=11> */
.L_x_5144:
        /* <DEDUP_REMOVED lines=16> */
.L_x_5147:
[----:B------:R-:W-:-:S04]  /*b4d0*/  LOP3.LUT R2, R2, 0x80000000, RZ, 0xc0, !PT ;  /* 0x8000000002027812 */ /* 0x000fc800078ec0ff */
[----:B------:R-:W-:-:S04]  /*b4e0*/  SHF.R.U32.HI R3, RZ, 0x18, R2 ;  /* 0x00000018ff037819 */ /* 0x000fc80000011602 */
[----:B------:R-:W-:-:S04]  /*b4f0*/  LOP3.LUT R0, R0, R3, RZ, 0xfc, !PT ;  /* 0x0000000300007212 */ /* 0x000fc800078efcff */
[----:B------:R-:W-:Y:S02]  /*b500*/  PRMT R8, R0, 0x7610, R8 ;  /* 0x0000761000087816 */ /* 0x000fe40000000008 */
.L_x_5146:
[----:B------:R-:W-:Y:S05]  /*b510*/  BSYNC B0 ;  /* 0x0000000000007941 */ /* 0x000fea0003800000 */
.L_x_5145:
[----:B------:R-:W-:Y:S01]  /*b520*/  STG.E.U8 [R16.64], R8 ;  /* 0x0000000810007986 */ /* 0x000fe2000c101124 */
[----:B------:R-:W-:Y:S05]  /*b530*/  EXIT ;  /* 0x000000000000794d */ /* 0x000fea0003800000 */
.L_x_5143:
        /* <DEDUP_REMOVED lines=16> */
.L_x_5150:
[----:B------:R-:W-:-:S04]  /*b640*/  LOP3.LUT R2, R2, 0x80000000, RZ, 0xc0, !PT ;  /* 0x8000000002027812 */ /* 0x000fc800078ec0ff */
[----:B------:R-:W-:-:S04]  /*b650*/  SHF.R.U32.HI R3, RZ, 0x18, R2 ;  /* 0x00000018ff037819 */ /* 0x000fc80000011602 */
[----:B------:R-:W-:-:S04]  /*b660*/  LOP3.LUT R0, R0, R3, RZ, 0xfc, !PT ;  /* 0x0000000300007212 */ /* 0x000fc800078efcff */
[----:B------:R-:W-:Y:S02]  /*b670*/  PRMT R8, R0, 0x7610, R8 ;  /* 0x0000761000087816 */ /* 0x000fe40000000008 */
.L_x_5149:
[----:B------:R-:W-:Y:S05]  /*b680*/  BSYNC B0 ;  /* 0x0000000000007941 */ /* 0x000fea0003800000 */
.L_x_5148:
[----:B------:R-:W-:Y:S01]  /*b690*/  STG.E.U8 [R16.64], R8 ;  /* 0x0000000810007986 */ /* 0x000fe2000c101124 */
[----:B------:R-:W-:Y:S05]  /*b6a0*/  EXIT ;  /* 0x000000000000794d */ /* 0x000fea0003800000 */
.L_x_5142:
        /* <DEDUP_REMOVED lines=21> */
.L_x_5125:
        /* <DEDUP_REMOVED lines=20> */
.L_x_5152:
[----:B------:R-:W0:Y:S02]  /*b940*/  F2I.U64.TRUNC R2, R2 ;  /* 0x0000000200027311 */ /* 0x000e24000020d800 */
[----:B0-----:R-:W-:Y:S01]  /*b950*/  STG.E.64 [R16.64], R2 ;  /* 0x0000000210007986 */ /* 0x001fe2000c101b24 */
[----:B------:R-:W-:Y:S05]  /*b960*/  EXIT ;  /* 0x000000000000794d */ /* 0x000fea0003800000 */
.L_x_5151:
[----:B------:R-:W0:Y:S02]  /*b970*/  F2I.FTZ.U32.TRUNC.NTZ R3, R2 ;  /* 0x0000000200037305 */ /* 0x000e24000021f000 */
[----:B0-----:R-:W-:Y:S01]  /*b980*/  STG.E [R16.64], R3 ;  /* 0x0000000310007986 */ /* 0x001fe2000c101924 */
[----:B------:R-:W-:Y:S05]  /*b990*/  EXIT ;  /* 0x000000000000794d */ /* 0x000fea0003800000 */
.L_x_5153:
        /* <DEDUP_REMOVED lines=14> */
.L_x_17764:


//--------------------- .text._ZN2at6native27unrolled_elementwise_kernelINS0_13BUnaryFunctorIN3c107complexIfEES5_S5_NS0_15binary_internal10DivFunctorIS5_EEEESt5arrayIPcLm2EELi4E23TrivialOffsetCalculatorILi1EjESE_NS0_6memory12LoadWithCastILi1EEENSF_13StoreWithCastILi1EEEEEviT_T0_T2_T3_T4_T5_ --------------------------
	.section	.text._ZN2at6native27unrolled_elementwise_kernelINS0_13BUnaryFunctorIN3c107complexIfEES5_S5_NS0_15binary_internal10DivFunctorIS5_EEEESt5arrayIPcLm2EELi4E23TrivialOffsetCalculatorILi1EjESE_NS0_6memory12LoadWithCastILi1EEENSF_13StoreWithCastILi1EEEEEviT_T0_T2_T3_T4_T5_,"ax",@progbits
	.sectioninfo	@"SHI_REGISTERS=32"
	.align	128
        .global         _ZN2at6native27unrolled_elementwise_kernelINS0_13BUnaryFunctorIN3c107complexIfEES5_S5_NS0_15binary_internal10DivFunctorIS5_EEEESt5arrayIPcLm2EELi4E23TrivialOffsetCalculatorILi1EjESE_NS0_6memory12LoadWithCastILi1EEENSF_13StoreWithCastILi1EEEEEviT_T0_T2_T3_T4_T5_
        .type           _ZN2at6native27unrolled_elementwise_kernelINS0_13BUnaryFunctorIN3c107complexIfEES5_S5_NS0_15binary_internal10DivFunctorIS5_EEEESt5arrayIPcLm2EELi4E23TrivialOffsetCalculatorILi1EjESE_NS0_6memory12LoadWithCastILi1EEENSF_13StoreWithCastILi1EEEEEviT_T0_T2_T3_T4_T5_,@function
        .size           _ZN2at6native27unrolled_elementwise_kernelINS0_13BUnaryFunctorIN3c107complexIfEES5_S5_NS0_15binary_internal10DivFunctorIS5_EEEESt5arrayIPcLm2EELi4E23TrivialOffsetCalculatorILi1EjESE_NS0_6memory12LoadWithCastILi1EEENSF_13StoreWithCastILi1EEEEEviT_T0_T2_T3_T4_T5_,(.L_x_17765 - _ZN2at6native27unrolled_elementwise_kernelINS0_13BUnaryFunctorIN3c107complexIfEES5_S5_NS0_15binary_internal10DivFunctorIS5_EEEESt5arrayIPcLm2EELi4E23TrivialOffsetCalculatorILi1EjESE_NS0_6memory12LoadWithCastILi1EEENSF_13StoreWithCastILi1EEEEEviT_T0_T2_T3_T4_T5_)
        .other          _ZN2at6native27unrolled_elementwise_kernelINS0_13BUnaryFunctorIN3c107complexIfEES5_S5_NS0_15binary_internal10DivFunctorIS5_EEEESt5arrayIPcLm2EELi4E23TrivialOffsetCalculatorILi1EjESE_NS0_6memory12LoadWithCastILi1EEENSF_13StoreWithCastILi1EEEEEviT_T0_T2_T3_T4_T5_,@"STO_CUDA_ENTRY STV_DEFAULT"
_ZN2at6native27unrolled_elementwise_kernelINS0_13BUnaryFunctorIN3c107complexIfEES5_S5_NS0_15binary_internal10DivFunctorIS5_EEEESt5arrayIPcLm2EELi4E23TrivialOffsetCalculatorILi1EjESE_NS0_6memory12LoadWithCastILi1EEENSF_13StoreWithCastILi1EEEEEviT_T0_T2_T3_T4_T5_:
.text._ZN2at6native27unrolled_elementwise_kernelINS0_13BUnaryFunctorIN3c107complexIfEES5_S5_NS0_15binary_internal10DivFunctorIS5_EEEESt5arrayIPcLm2EELi4E23TrivialOffsetCalculatorILi1EjESE_NS0_6memory12LoadWithCastILi1EEENSF_13StoreWithCastILi1EEEEEviT_T0_T2_T3_T4_T5_:
        /* <DEDUP_REMOVED lines=9> */
[----:B0-----:R-:W-:-:S05]  /*0090*/  IMAD R28, R2, R3, c[0x0][0x160] ;  /* 0x00005800021c7624 */ /* 0x001fca00078e0203 */
[----:B--2---:R-:W-:-:S13]  /*00a0*/  ISETP.GE.AND P0, PT, R17, R28, PT ;  /* 0x0000001c1100720c */ /* 0x004fda0003f06270 */
[----:B------:R-:W-:Y:S05]  /*00b0*/  @P0 BRA `(.L_x_5155) ;  /* 0x00000f9000000947 */ /* 0x000fea0003800000 */
[----:B-1----:R-:W-:Y:S01]  /*00c0*/  IMAD R0, R2, 0x200, R17 ;  /* 0x0000020002007824 */ /* 0x002fe200078e0211 */
[----:B------:R-:W-:Y:S01]  /*00d0*/  PRMT R3, R16, 0x9910, RZ ;  /* 0x0000991010037816 */ /* 0x000fe200000000ff */
[----:B------:R-:W-:Y:S02]  /*00e0*/  BSSY B6, `(.L_x_5156) ;  /* 0x00000f5000067945 */ /* 0x000fe40003800000 */
        /* <DEDUP_REMOVED lines=18> */
.L_x_5160:
[----:B------:R-:W2:Y:S01]  /*0210*/  LDG.E.U8 R4, [R4.64] ;  /* 0x0000002404047981 */ /* 0x000ea2000c1e1100 */
[----:B------:R-:W-:Y:S01]  /*0220*/  IMAD.MOV.U32 R25, RZ, RZ, RZ ;  /* 0x000000ffff197224 */ /* 0x000fe200078e00ff */
[----:B--2---:R0:W1:Y:S01]  /*0230*/  I2F.U16 R24, R4 ;  /* 0x0000000400187306 */ /* 0x0040620000101000 */
[----:B------:R-:W-:Y:S05]  /*0240*/  BRA `(.L_x_5162) ;  /* 0x00000de000007947 */ /* 0x000fea0003800000 */
.L_x_5159:
        /* <DEDUP_REMOVED lines=10> */
.L_x_5164:
[----:B------:R-:W2:Y:S01]  /*02f0*/  LDG.E R4, [R4.64] ;  /* 0x0000002404047981 */ /* 0x000ea2000c1e1900 */
[----:B------:R-:W-:Y:S01]  /*0300*/  IMAD.MOV.U32 R25, RZ, RZ, RZ ;  /* 0x000000ffff197224 */ /* 0x000fe200078e00ff */
[----:B--2---:R0:W1:Y:S01]  /*0310*/  I2F R24, R4 ;  /* 0x0000000400187306 */ /* 0x0040620000201400 */
[----:B------:R-:W-:Y:S05]  /*0320*/  BRA `(.L_x_5162) ;  /* 0x00000d0000007947 */ /* 0x000fea0003800000 */
.L_x_5163:
[----:B------:R-:W2:Y:S01]  /*0330*/  LDG.E.U16 R4, [R4.64] ;  /* 0x0000002404047981 */ /* 0x000ea2000c1e1500 */
[----:B------:R-:W-:Y:S01]  /*0340*/  IMAD.MOV.U32 R25, RZ, RZ, RZ ;  /* 0x000000ffff197224 */ /* 0x000fe200078e00ff */
[----:B--2---:R0:W1:Y:S01]  /*0350*/  I2F.S16 R24, R4 ;  /* 0x0000000400187306 */ /* 0x0040620000101400 */
[----:B------:R-:W-:Y:S05]  /*0360*/  BRA `(.L_x_5162) ;  /* 0x00000cc000007947 */ /* 0x000fea0003800000 */
.L_x_5158:
        /* <DEDUP_REMOVED lines=9> */
.L_x_5166:
[----:B------:R-:W2:Y:S01]  /*0400*/  LDG.E.U16 R4, [R4.64] ;  /* 0x0000002404047981 */ /* 0x000ea2000c1e1500 */
[----:B------:R-:W-:Y:S01]  /*0410*/  IMAD.MOV.U32 R25, RZ, RZ, RZ ;  /* 0x000000ffff197224 */ /* 0x000fe200078e00ff */
[----:B--2---:R-:W-:Y:S01]  /*0420*/  HADD2.F32 R24, -RZ, R4.H0_H0 ;  /* 0x20000004ff187230 */ /* 0x004fe20000004100 */
[----:B------:R-:W-:Y:S05]  /*0430*/  BRA `(.L_x_5162) ;  /* 0x00000bf000007947 */ /* 0x000fea0003800000 */
.L_x_5165:
        /* <DEDUP_REMOVED lines=8> */
.L_x_5168:
[----:B------:R-:W2:Y:S02]  /*04c0*/  LDG.E R4, [R4.64] ;  /* 0x0000002404047981 */ /* 0x000ea4000c1e1900 */
[--C-:B--2---:R-:W-:Y:S02]  /*04d0*/  HADD2.F32 R25, -RZ, R4.reuse.H1_H1 ;  /* 0x30000004ff197230 */ /* 0x104fe40000004100 */
[----:B------:R-:W-:Y:S01]  /*04e0*/  HADD2.F32 R24, -RZ, R4.H0_H0 ;  /* 0x20000004ff187230 */ /* 0x000fe20000004100 */
[----:B------:R-:W-:Y:S05]  /*04f0*/  BRA `(.L_x_5162) ;  /* 0x00000b3000007947 */ /* 0x000fea0003800000 */
.L_x_5167:
[----:B------:R-:W2:Y:S01]  /*0500*/  LDG.E.64 R4, [R4.64] ;  /* 0x0000002404047981 */ /* 0x000ea2000c1e1b00 */
[----:B------:R-:W-:Y:S01]  /*0510*/  IMAD.MOV.U32 R25, RZ, RZ, RZ ;  /* 0x000000ffff197224 */ /* 0x000fe200078e00ff */
[----:B--2---:R-:W0:Y:S01]  /*0520*/  F2F.F32.F64 R24, R4 ;  /* 0x0000000400187310 */ /* 0x004e220000301000 */
[----:B------:R-:W0:-:S14]  /*0530*/  DSETP.GEU.AND P0, PT, |R4|, c[0x2][0x0], PT ;  /* 0x008000000400762a */ /* 0x000e1c0003f0e200 */
[----:B0-----:R-:W-:Y:S01]  /*0540*/  @!P0 FMUL R24, R24, 1.175494350822287508e-38 ;  /* 0x0080000018188820 */ /* 0x001fe20000400000 */
[----:B------:R-:W-:Y:S05]  /*0550*/  BRA `(.L_x_5162) ;  /* 0x00000ad000007947 */ /* 0x000fea0003800000 */
.L_x_5157:
        /* <DEDUP_REMOVED lines=13> */
.L_x_5171:
        /* <DEDUP_REMOVED lines=8> */
.L_x_5170:
        /* <DEDUP_REMOVED lines=27> */
.L_x_5173:
        /* <DEDUP_REMOVED lines=14> */
.L_x_5172:
[----:B------:R-:W2:Y:S01]  /*0940*/  LDG.E.U16 R4, [R4.64] ;  /* 0x0000002404047981 */ /* 0x000ea2000c1e1500 */
[----:B------:R-:W-:Y:S01]  /*0950*/  IMAD.MOV.U32 R25, RZ, RZ, RZ ;  /* 0x000000ffff197224 */ /* 0x000fe200078e00ff */
[----:B--2---:R-:W-:Y:S01]  /*0960*/  PRMT R24, RZ, 0x5410, R4 ;  /* 0x00005410ff187816 */ /* 0x004fe20000000004 */
[----:B------:R-:W-:Y:S05]  /*0970*/  BRA `(.L_x_5162) ;  /* 0x000006b000007947 */ /* 0x000fea0003800000 */
.L_x_5169:
        /* <DEDUP_REMOVED lines=12> */
.L_x_5176:
        /* <DEDUP_REMOVED lines=20> */
.L_x_5178:
[----:B------:R-:W-:Y:S05]  /*0b80*/  BSYNC B0 ;  /* 0x0000000000007941 */ /* 0x000fea0003800000 */
.L_x_5177:
[----:B------:R-:W-:Y:S01]  /*0b90*/  IMAD.SHL.U32 R3, R3, 0x100000, RZ ;  /* 0x0010000003037824 */ /* 0x000fe200078e00ff */
[----:B------:R-:W-:-:S04]  /*0ba0*/  LEA R5, R0, 0x3b800000, 0x17 ;  /* 0x3b80000000057811 */ /* 0x000fc800078eb8ff */
[----:B------:R-:W-:Y:S01]  /*0bb0*/  LOP3.LUT R24, R5, R3, R24, 0xfe, !PT ;  /* 0x0000000305187212 */ /* 0x000fe200078efe18 */
[----:B------:R-:W-:Y:S05]  /*0bc0*/  BRA `(.L_x_5162) ;  /* 0x0000046000007947 */ /* 0x000fea0003800000 */
.L_x_5175:
        /* <DEDUP_REMOVED lines=20> */
.L_x_5180:
[----:B------:R-:W-:Y:S05]  /*0d10*/  BSYNC B0 ;  /* 0x0000000000007941 */ /* 0x000fea0003800000 */
.L_x_5179:
[----:B------:R-:W-:Y:S01]  /*0d20*/  IMAD.SHL.U32 R3, R3, 0x200000, RZ ;  /* 0x0020000003037824 */ /* 0x000fe200078e00ff */
[----:B------:R-:W-:-:S04]  /*0d30*/  LEA R5, R0, 0x37800000, 0x17 ;  /* 0x3780000000057811 */ /* 0x000fc800078eb8ff */
[----:B------:R-:W-:Y:S01]  /*0d40*/  LOP3.LUT R24, R5, R3, R24, 0xfe, !PT ;  /* 0x0000000305187212 */ /* 0x000fe200078efe18 */
[----:B------:R-:W-:Y:S05]  /*0d50*/  BRA `(.L_x_5162) ;  /* 0x000002d000007947 */ /* 0x000fea0003800000 */
.L_x_5174:
        /* <DEDUP_REMOVED lines=14> */
.L_x_5184:
[----:B------:R-:W-:Y:S05]  /*0e40*/  BSYNC B0 ;  /* 0x0000000000007941 */ /* 0x000fea0003800000 */
.L_x_5183:
[----:B------:R-:W-:Y:S01]  /*0e50*/  IMAD.MOV.U32 R25, RZ, RZ, RZ ;  /* 0x000000ffff197224 */ /* 0x000fe200078e00ff */
[----:B------:R-:W-:Y:S05]  /*0e60*/  BRA `(.L_x_5162) ;  /* 0x000001c000007947 */ /* 0x000fea0003800000 */
.L_x_5161:
        /* <DEDUP_REMOVED lines=21> */
.L_x_5182:
[----:B------:R-:W2:Y:S01]  /*0fc0*/  LDG.E.64 R4, [R4.64] ;  /* 0x0000002404047981 */ /* 0x000ea2000c1e1b00 */
[----:B------:R-:W-:Y:S01]  /*0fd0*/  IMAD.MOV.U32 R25, RZ, RZ, RZ ;  /* 0x000000ffff197224 */ /* 0x000fe200078e00ff */
[----:B--2---:R0:W1:Y:S01]  /*0fe0*/  I2F.U64 R24, R4 ;  /* 0x0000000400187312 */ /* 0x0040620000301000 */
[----:B------:R-:W-:Y:S05]  /*0ff0*/  BRA `(.L_x_5162) ;  /* 0x0000003000007947 */ /* 0x000fea0003800000 */
.L_x_5181:
[----:B------:R-:W2:Y:S01]  /*1000*/  LDG.E R4, [R4.64] ;  /* 0x0000002404047981 */ /* 0x000ea2000c1e1900 */
[----:B------:R-:W-:Y:S01]  /*1010*/  IMAD.MOV.U32 R25, RZ, RZ, RZ ;  /* 0x000000ffff197224 */ /* 0x000fe200078e00ff */
[----:B--2---:R0:W1:Y:S06]  /*1020*/  I2F.U32 R24, R4 ;  /* 0x0000000400187306 */ /* 0x00406c0000201000 */
.L_x_5162:
[----:B------:R-:W-:Y:S05]  /*1030*/  BSYNC B6 ;  /* 0x0000000000067941 */ /* 0x000fea0003800000 */
.L_x_5156:
[----:B------:R-:W-:Y:S02]  /*1040*/  IADD3 R17, R17, 0x80, RZ ;  /* 0x0000008011117810 */ /* 0x000fe40007ffe0ff */
.L_x_5155:
[----:B-1----:R-:W-:Y:S05]  /*1050*/  BSYNC B7 ;  /* 0x0000000000077941 */ /* 0x002fea0003800000 */
.L_x_5154:
[----:B------:R-:W-:Y:S01]  /*1060*/  ISETP.GE.AND P0, PT, R17, R28, PT ;  /* 0x0000001c1100720c */ /* 0x000fe20003f06270 */
[----:B------:R-:W-:Y:S01]  /*1070*/  BSSY B7, `(.L_x_5185) ;  /* 0x00000fd000077945 */ /* 0x000fe20003800000 */
[----:B------:R-:W-:-:S11]  /*1080*/  IMAD.MOV.U32 R26, RZ, RZ, RZ ;  /* 0x000000ffff1a7224 */ /* 0x000fd600078e00ff */
[----:B------:R-:W-:Y:S05]  /*1090*/  @P0 BRA `(.L_x_5186) ;  /* 0x00000fa000000947 */ /* 0x000fea0003800000 */
[----:B------:R-:W-:Y:S01]  /*10a0*/  IMAD R0, R2, 0x200, R17 ;  /* 0x0000020002007824 */ /* 0x000fe200078e0211 */
[----:B------:R-:W-:Y:S01]  /*10b0*/  PRMT R3, R16, 0x9910, RZ ;  /* 0x0000991010037816 */ /* 0x000fe200000000ff */
[----:B------:R-:W-:Y:S02]  /*10c0*/  BSSY B6, `(.L_x_5187) ;  /* 0x00000f6000067945 */ /* 0x000fe40003800000 */
[----:B0-----:R-:W-:Y:S02]  /*10d0*/  IMAD R4, R0, c[0x0][0x190], RZ ;  /* 0x0000640000047a24 */ /* 0x001fe400078e02ff */
        /* <DEDUP_REMOVED lines=17> */
.L_x_5191:
[----:B------:R-:W2:Y:S01]  /*11f0*/  LDG.E.U8 R4, [R4.64] ;  /* 0x0000002404047981 */ /* 0x000ea2000c1e1100 */
[----:B------:R-:W-:Y:S01]  /*1200*/  IMAD.MOV.U32 R27, RZ, RZ, RZ ;  /* 0x000000ffff1b7224 */ /* 0x000fe200078e00ff */
[----:B--2---:R0:W1:Y:S01]  /*1210*/  I2F.U16 R26, R4 ;  /* 0x00000004001a7306 */ /* 0x0040620000101000 */
[----:B------:R-:W-:Y:S05]  /*1220*/  BRA `(.L_x_5193) ;  /* 0x00000df000007947 */ /* 0x000fea0003800000 */
.L_x_5190:
        /* <DEDUP_REMOVED lines=10> */
.L_x_5195:
[----:B------:R-:W2:Y:S01]  /*12d0*/  LDG.E R4, [R4.64] ;  /* 0x0000002404047981 */ /* 0x000ea2000c1e1900 */
[----:B------:R-:W-:Y:S01]  /*12e0*/  IMAD.MOV.U32 R27, RZ, RZ, RZ ;  /* 0x000000ffff1b7224 */ /* 0x000fe200078e00ff */
[----:B--2---:R0:W1:Y:S01]  /*12f0*/  I2F R26, R4 ;  /* 0x00000004001a7306 */ /* 0x0040620000201400 */
[----:B------:R-:W-:Y:S05]  /*1300*/  BRA `(.L_x_5193) ;  /* 0x00000d1000007947 */ /* 0x000fea0003800000 */
.L_x_5194:
[----:B------:R-:W2:Y:S01]  /*1310*/  LDG.E.U16 R4, [R4.64] ;  /* 0x0000002404047981 */ /* 0x000ea2000c1e1500 */
[----:B------:R-:W-:Y:S01]  /*1320*/  IMAD.MOV.U32 R27, RZ, RZ, RZ ;  /* 0x000000ffff1b7224 */ /* 0x000fe200078e00ff */
[----:B--2---:R0:W1:Y:S01]  /*1330*/  I2F.S16 R26, R4 ;  /* 0x00000004001a7306 */ /* 0x0040620000101400 */
[----:B------:R-:W-:Y:S05]  /*1340*/  BRA `(.L_x_5193) ;  /* 0x00000cd000007947 */ /* 0x000fea0003800000 */
.L_x_5189:
        /* <DEDUP_REMOVED lines=9> */
.L_x_5197:
[----:B------:R-:W2:Y:S01]  /*13e0*/  LDG.E.U16 R4, [R4.64] ;  /* 0x0000002404047981 */ /* 0x000ea2000c1e1500 */
[----:B------:R-:W-:Y:S01]  /*13f0*/  IMAD.MOV.U32 R27, RZ, RZ, RZ ;  /* 0x000000ffff1b7224 */ /* 0x000fe200078e00ff */
[----:B--2---:R-:W-:Y:S01]  /*1400*/  HADD2.F32 R26, -RZ, R4.H0_H0 ;  /* 0x20000004ff1a7230 */ /* 0x004fe20000004100 */
[----:B------:R-:W-:Y:S05]  /*1410*/  BRA `(.L_x_5193) ;  /* 0x00000c0000007947 */ /* 0x000fea0003800000 */
.L_x_5196:
        /* <DEDUP_REMOVED lines=8> */
.L_x_5199:
[----:B------:R-:W2:Y:S02]  /*14a0*/  LDG.E R4, [R4.64] ;  /* 0x0000002404047981 */ /* 0x000ea4000c1e1900 */
[--C-:B--2---:R-:W-:Y:S02]  /*14b0*/  HADD2.F32 R27, -RZ, R4.reuse.H1_H1 ;  /* 0x30000004ff1b7230 */ /* 0x104fe40000004100 */
[----:B------:R-:W-:Y:S01]  /*14c0*/  HADD2.F32 R26, -RZ, R4.H0_H0 ;  /* 0x20000004ff1a7230 */ /* 0x000fe20000004100 */
[----:B------:R-:W-:Y:S05]  /*14d0*/  BRA `(.L_x_5193) ;  /* 0x00000b4000007947 */ /* 0x000fea0003800000 */
.L_x_5198:
[----:B------:R-:W2:Y:S01]  /*14e0*/  LDG.E.64 R4, [R4.64] ;  /* 0x0000002404047981 */ /* 0x000ea2000c1e1b00 */
[----:B------:R-:W-:Y:S01]  /*14f0*/  IMAD.MOV.U32 R27, RZ, RZ, RZ ;  /* 0x000000ffff1b7224 */ /* 0x000fe200078e00ff */
[----:B--2---:R-:W0:Y:S01]  /*1500*/  F2F.F32.F64 R26, R4 ;  /* 0x00000004001a7310 */ /* 0x004e220000301000 */
[----:B------:R-:W0:-:S14]  /*1510*/  DSETP.GEU.AND P0, PT, |R4|, c[0x2][0x0], PT ;  /* 0x008000000400762a */ /* 0x000e1c0003f0e200 */
[----:B0-----:R-:W-:Y:S01]  /*1520*/  @!P0 FMUL R26, R26, 1.175494350822287508e-38 ;  /* 0x008000001a1a8820 */ /* 0x001fe20000400000 */
[----:B------:R-:W-:Y:S05]  /*1530*/  BRA `(.L_x_5193) ;  /* 0x00000ae000007947 */ /* 0x000fea0003800000 */
.L_x_5188:
        /* <DEDUP_REMOVED lines=13> */
.L_x_5202:
        /* <DEDUP_REMOVED lines=8> */
.L_x_5201:
        /* <DEDUP_REMOVED lines=27> */
.L_x_5204:
[----:B------:R-:W2:Y:S01]  /*1840*/  LDG.E.U8 R4, [R4.64] ;  /* 0x0000002404047981 */ /* 0x000ea2000c1e1100 */
[----:B------:R-:W-:Y:S02]  /*1850*/  IMAD.MOV.U32 R27, RZ, RZ, RZ ;  /* 0x000000ffff1b7224 */ /* 0x000fe400078e00ff */
[----:B--2---:R-:W-:-:S05]  /*1860*/  IMAD.SHL.U32 R0, R4, 0x2000000, RZ ;  /* 0x0200000004007824 */ /* 0x004fca00078e00ff */
[----:B------:R-:W-:-:S13]  /*1870*/  ISETP.GE.U32.AND P0, PT, R0, 0x8000000, PT ;  /* 0x080000000000780c */ /* 0x000fda0003f06070 */
[C---:B------:R-:W-:Y:S02]  /*1880*/  @P0 IMAD.SHL.U32 R3, R4.reuse, 0x200000, RZ ;  /* 0x0020000004030824 */ /* 0x040fe400078e00ff */
[----:B------:R-:W-:-:S03]  /*1890*/  @!P0 IMAD.SHL.U32 R0, R4, 0x100, RZ ;  /* 0x0000010004008824 */ /* 0x000fc600078e00ff */
[----:B------:R-:W-:Y:S02]  /*18a0*/  @P0 LOP3.LUT R3, R3, 0xfe00000, RZ, 0xc0, !PT ;  /* 0x0fe0000003030812 */ /* 0x000fe400078ec0ff */
        /* <DEDUP_REMOVED lines=8> */
.L_x_5203:
[----:B------:R-:W2:Y:S01]  /*1930*/  LDG.E.U16 R4, [R4.64] ;  /* 0x0000002404047981 */ /* 0x000ea2000c1e1500 */
[----:B------:R-:W-:Y:S01]  /*1940*/  IMAD.MOV.U32 R27, RZ, RZ, RZ ;  /* 0x000000ffff1b7224 */ /* 0x000fe200078e00ff */
[----:B--2---:R-:W-:Y:S01]  /*1950*/  PRMT R26, RZ, 0x5410, R4 ;  /* 0x00005410ff1a7816 */ /* 0x004fe20000000004 */
[----:B------:R-:W-:Y:S05]  /*1960*/  BRA `(.L_x_5193) ;  /* 0x000006b000007947 */ /* 0x000fea0003800000 */
.L_x_5200:
        /* <DEDUP_REMOVED lines=12> */
.L_x_5207:
        /* <DEDUP_REMOVED lines=20> */
.L_x_5209:
[----:B------:R-:W-:Y:S05]  /*1b70*/  BSYNC B0 ;  /* 0x0000000000007941 */ /* 0x000fea0003800000 */
.L_x_5208:
[----:B------:R-:W-:Y:S01]  /*1b80*/  IMAD.SHL.U32 R3, R3, 0x100000, RZ ;  /* 0x0010000003037824 */ /* 0x000fe200078e00ff */
[----:B------:R-:W-:-:S04]  /*1b90*/  LEA R5, R0, 0x3b800000, 0x17 ;  /* 0x3b80000000057811 */ /* 0x000fc800078eb8ff */
[----:B------:R-:W-:Y:S01]  /*1ba0*/  LOP3.LUT R26, R5, R3, R26, 0xfe, !PT ;  /* 0x00000003051a7212 */ /* 0x000fe200078efe1a */
[----:B------:R-:W-:Y:S05]  /*1bb0*/  BRA `(.L_x_5193) ;  /* 0x0000046000007947 */ /* 0x000fea0003800000 */
.L_x_5206:
        /* <DEDUP_REMOVED lines=20> */
.L_x_5211:
[----:B------:R-:W-:Y:S05]  /*1d00*/  BSYNC B0 ;  /* 0x0000000000007941 */ /* 0x000fea0003800000 */
.L_x_5210:
[----:B------:R-:W-:Y:S01]  /*1d10*/  IMAD.SHL.U32 R3, R3, 0x200000, RZ ;  /* 0x0020000003037824 */ /* 0x000fe200078e00ff */
[----:B------:R-:W-:-:S04]  /*1d20*/  LEA R5, R0, 0x37800000, 0x17 ;  /* 0x3780000000057811 */ /* 0x000fc800078eb8ff */
[----:B------:R-:W-:Y:S01]  /*1d30*/  LOP3.LUT R26, R5, R3, R26, 0xfe, !PT ;  /* 0x00000003051a7212 */ /* 0x000fe200078efe1a */
[----:B------:R-:W-:Y:S05]  /*1d40*/  BRA `(.L_x_5193) ;  /* 0x000002d000007947 */ /* 0x000fea0003800000 */
.L_x_5205:
        /* <DEDUP_REMOVED lines=14> */
.L_x_5215:
[----:B------:R-:W-:Y:S05]  /*1e30*/  BSYNC B0 ;  /* 0x0000000000007941 */ /* 0x000fea0003800000 */
.L_x_5214:
[----:B------:R-:W-:Y:S01]  /*1e40*/  IMAD.MOV.U32 R27, RZ, RZ, RZ ;  /* 0x000000ffff1b7224 */ /* 0x000fe200078e00ff */
[----:B------:R-:W-:Y:S05]  /*1e50*/  BRA `(.L_x_5193) ;  /* 0x000001c000007947 */ /* 0x000fea0003800000 */
.L_x_5192:
        /* <DEDUP_REMOVED lines=19> */
[----:B------:R-:W-:Y:S01]  /*1f90*/  CS2R R26, SRZ ;  /* 0x00000000001a7805 */ /* 0x000fe2000001ff00 */
[----:B------:R-:W-:Y:S05]  /*1fa0*/  BRA `(.L_x_5193) ;  /* 0x0000007000007947 */ /* 0x000fea0003800000 */
.L_x_5213:
[----:B------:R-:W2:Y:S01]  /*1fb0*/  LDG.E.64 R4, [R4.64] ;  /* 0x0000002404047981 */ /* 0x000ea2000c1e1b00 */
[----:B------:R-:W-:Y:S01]  /*1fc0*/  IMAD.MOV.U32 R27, RZ, RZ, RZ ;  /* 0x000000ffff1b7224 */ /* 0x000fe200078e00ff */
[----:B--2---:R0:W1:Y:S01]  /*1fd0*/  I2F.U64 R26, R4 ;  /* 0x00000004001a7312 */ /* 0x0040620000301000 */
[----:B------:R-:W-:Y:S05]  /*1fe0*/  BRA `(.L_x_5193) ;  /* 0x0000003000007947 */ /* 0x000fea0003800000 */
.L_x_5212:
[----:B------:R-:W2:Y:S01]  /*1ff0*/  LDG.E R4, [R4.64] ;  /* 0x0000002404047981 */ /* 0x000ea2000c1e1900 */
[----:B------:R-:W-:Y:S01]  /*2000*/  IMAD.MOV.U32 R27, RZ, RZ, RZ ;  /* 0x000000ffff1b7224 */ /* 0x000fe200078e00ff */
[----:B--2---:R0:W1:Y:S06]  /*2010*/  I2F.U32 R26, R4 ;  /* 0x00000004001a7306 */ /* 0x00406c0000201000 */
.L_x_5193:
[----:B------:R-:W-:Y:S05]  /*2020*/  BSYNC B6 ;  /* 0x0000000000067941 */ /* 0x000fea0003800000 */
.L_x_5187:
[----:B------:R-:W-:Y:S02]  /*2030*/  IADD3 R17, R17, 0x80, RZ ;  /* 0x0000008011117810 */ /* 0x000fe40007ffe0ff */
.L_x_5186:
[----:B------:R-:W-:Y:S05]  /*2040*/  BSYNC B7 ;  /* 0x0000000000077941 */ /* 0x000fea0003800000 */
.L_x_5185:
[----:B------:R-:W-:Y:S01]  /*2050*/  ISETP.GE.AND P0, PT, R17, R28, PT ;  /* 0x0000001c1100720c */ /* 0x000fe20003f06270 */
[----:B------:R-:W-:Y:S01]  /*2060*/  BSSY B7, `(.L_x_5216) ;  /* 0x00000fd000077945 */ /* 0x000fe20003800000 */
[----:B------:R-:W-:Y:S01]  /*2070*/  IMAD.MOV.U32 R19, RZ, RZ, RZ ;  /* 0x000000ffff137224 */ /* 0x000fe200078e00ff */
[----:B------:R-:W-:-:S10]  /*2080*/  CS2R R22, SRZ ;  /* 0x0000000000167805 */ /* 0x000fd4000001ff00 */
        /* <DEDUP_REMOVED lines=22> */
.L_x_5222:
[----:B------:R-:W2:Y:S01]  /*21f0*/  LDG.E.U8 R4, [R4.64] ;  /* 0x0000002404047981 */ /* 0x000ea2000c1e1100 */
[----:B------:R-:W-:Y:S01]  /*2200*/  IMAD.MOV.U32 R23, RZ, RZ, RZ ;  /* 0x000000ffff177224 */ /* 0x000fe200078e00ff */
[----:B--2---:R0:W2:Y:S01]  /*2210*/  I2F.U16 R22, R4 ;  /* 0x0000000400167306 */ /* 0x0040a20000101000 */
[----:B------:R-:W-:Y:S05]  /*2220*/  BRA `(.L_x_5224) ;  /* 0x00000de000007947 */ /* 0x000fea0003800000 */
.L_x_5221:
        /* <DEDUP_REMOVED lines=10> */
.L_x_5226:
[----:B------:R-:W2:Y:S01]  /*22d0*/  LDG.E R4, [R4.64] ;  /* 0x0000002404047981 */ /* 0x000ea2000c1e1900 */
[----:B------:R-:W-:Y:S01]  /*22e0*/  IMAD.MOV.U32 R23, RZ, RZ, RZ ;  /* 0x000000ffff177224 */ /* 0x000fe200078e00ff */
[----:B--2---:R0:W2:Y:S01]  /*22f0*/  I2F R22, R4 ;  /* 0x0000000400167306 */ /* 0x0040a20000201400 */
[----:B------:R-:W-:Y:S05]  /*2300*/  BRA `(.L_x_5224) ;  /* 0x00000d0000007947 */ /* 0x000fea0003800000 */
.L_x_5225:
[----:B------:R-:W2:Y:S01]  /*2310*/  LDG.E.U16 R4, [R4.64] ;  /* 0x0000002404047981 */ /* 0x000ea2000c1e1500 */
[----:B------:R-:W-:Y:S01]  /*2320*/  IMAD.MOV.U32 R23, RZ, RZ, RZ ;  /* 0x000000ffff177224 */ /* 0x000fe200078e00ff */
[----:B--2---:R0:W2:Y:S01]  /*2330*/  I2F.S16 R22, R4 ;  /* 0x0000000400167306 */ /* 0x0040a20000101400 */
[----:B------:R-:W-:Y:S05]  /*2340*/  BRA `(.L_x_5224) ;  /* 0x00000cc000007947 */ /* 0x000fea0003800000 */
.L_x_5220:
        /* <DEDUP_REMOVED lines=9> */
.L_x_5228:
[----:B------:R-:W2:Y:S01]  /*23e0*/  LDG.E.U16 R4, [R4.64] ;  /* 0x0000002404047981 */ /* 0x000ea2000c1e1500 */
[----:B------:R-:W-:Y:S01]  /*23f0*/  IMAD.MOV.U32 R23, RZ, RZ, RZ ;  /* 0x000000ffff177224 */ /* 0x000fe200078e00ff */
[----:B--2---:R-:W-:Y:S01]  /*2400*/  HADD2.F32 R22, -RZ, R4.H0_H0 ;  /* 0x20000004ff167230 */ /* 0x004fe20000004100 */
[----:B------:R-:W-:Y:S05]  /*2410*/  BRA `(.L_x_5224) ;  /* 0x00000bf000007947 */ /* 0x000fea0003800000 */
.L_x_5227:
        /* <DEDUP_REMOVED lines=8> */
.L_x_5230:
[----:B------:R-:W2:Y:S02]  /*24a0*/  LDG.E R4, [R4.64] ;  /* 0x0000002404047981 */ /* 0x000ea4000c1e1900 */
[--C-:B--2---:R-:W-:Y:S02]  /*24b0*/  HADD2.F32 R23, -RZ, R4.reuse.H1_H1 ;  /* 0x30000004ff177230 */ /* 0x104fe40000004100 */
[----:B------:R-:W-:Y:S01]  /*24c0*/  HADD2.F32 R22, -RZ, R4.H0_H0 ;  /* 0x20000004ff167230 */ /* 0x000fe20000004100 */
[----:B------:R-:W-:Y:S05]  /*24d0*/  BRA `(.L_x_5224) ;  /* 0x00000b3000007947 */ /* 0x000fea0003800000 */
.L_x_5229:
[----:B------:R-:W2:Y:S01]  /*24e0*/  LDG.E.64 R4, [R4.64] ;  /* 0x0000002404047981 */ /* 0x000ea2000c1e1b00 */
[----:B------:R-:W-:Y:S01]  /*24f0*/  IMAD.MOV.U32 R23, RZ, RZ, RZ ;  /* 0x000000ffff177224 */ /* 0x000fe200078e00ff */
[----:B--2---:R-:W0:Y:S01]  /*2500*/  F2F.F32.F64 R22, R4 ;  /* 0x0000000400167310 */ /* 0x004e220000301000 */
[----:B------:R-:W0:-:S14]  /*2510*/  DSETP.GEU.AND P0, PT, |R4|, c[0x2][0x0], PT ;  /* 0x008000000400762a */ /* 0x000e1c0003f0e200 */
[----:B0-----:R-:W-:Y:S01]  /*2520*/  @!P0 FMUL R22, R22, 1.175494350822287508e-38 ;  /* 0x0080000016168820 */ /* 0x001fe20000400000 */
[----:B------:R-:W-:Y:S05]  /*2530*/  BRA `(.L_x_5224) ;  /* 0x00000ad000007947 */ /* 0x000fea0003800000 */
.L_x_5219:
        /* <DEDUP_REMOVED lines=13> */
.L_x_5233:
        /* <DEDUP_REMOVED lines=8> */
.L_x_5232:
        /* <DEDUP_REMOVED lines=27> */
.L_x_5235:
        /* <DEDUP_REMOVED lines=14> */
.L_x_5234:
[----:B------:R-:W2:Y:S01]  /*2920*/  LDG.E.U16 R4, [R4.64] ;  /* 0x0000002404047981 */ /* 0x000ea2000c1e1500 */
[----:B------:R-:W-:Y:S01]  /*2930*/  IMAD.MOV.U32 R23, RZ, RZ, RZ ;  /* 0x000000ffff177224 */ /* 0x000fe200078e00ff */
[----:B--2---:R-:W-:Y:S01]  /*2940*/  PRMT R22, RZ, 0x5410, R4 ;  /* 0x00005410ff167816 */ /* 0x004fe20000000004 */
[----:B------:R-:W-:Y:S05]  /*2950*/  BRA `(.L_x_5224) ;  /* 0x000006b000007947 */ /* 0x000fea0003800000 */
.L_x_5231:
        /* <DEDUP_REMOVED lines=12> */
.L_x_5238:
        /* <DEDUP_REMOVED lines=20> */
.L_x_5240:
[----:B------:R-:W-:Y:S05]  /*2b60*/  BSYNC B0 ;  /* 0x0000000000007941 */ /* 0x000fea0003800000 */
.L_x_5239:
[----:B------:R-:W-:Y:S01]  /*2b70*/  IMAD.SHL.U32 R3, R3, 0x100000, RZ ;  /* 0x0010000003037824 */ /* 0x000fe200078e00ff */
[----:B------:R-:W-:-:S04]  /*2b80*/  LEA R5, R0, 0x3b800000, 0x17 ;  /* 0x3b80000000057811 */ /* 0x000fc800078eb8ff */
[----:B------:R-:W-:Y:S01]  /*2b90*/  LOP3.LUT R22, R5, R3, R22, 0xfe, !PT ;  /* 0x0000000305167212 */ /* 0x000fe200078efe16 */
[----:B------:R-:W-:Y:S05]  /*2ba0*/  BRA `(.L_x_5224) ;  /* 0x0000046000007947 */ /* 0x000fea0003800000 */
.L_x_5237:
        /* <DEDUP_REMOVED lines=20> */
.L_x_5242:
[----:B------:R-:W-:Y:S05]  /*2cf0*/  BSYNC B0 ;  /* 0x0000000000007941 */ /* 0x000fea0003800000 */
.L_x_5241:
[----:B------:R-:W-:Y:S01]  /*2d00*/  IMAD.SHL.U32 R3, R3, 0x200000, RZ ;  /* 0x0020000003037824 */ /* 0x000fe200078e00ff */
[----:B------:R-:W-:-:S04]  /*2d10*/  LEA R5, R0, 0x37800000, 0x17 ;  /* 0x3780000000057811 */ /* 0x000fc800078eb8ff */
[----:B------:R-:W-:Y:S01]  /*2d20*/  LOP3.LUT R22, R5, R3, R22, 0xfe, !PT ;  /* 0x0000000305167212 */ /* 0x000fe200078efe16 */
[----:B------:R-:W-:Y:S05]  /*2d30*/  BRA `(.L_x_5224) ;  /* 0x000002d000007947 */ /* 0x000fea0003800000 */
.L_x_5236:
        /* <DEDUP_REMOVED lines=14> */
.L_x_5246:
[----:B------:R-:W-:Y:S05]  /*2e20*/  BSYNC B0 ;  /* 0x0000000000007941 */ /* 0x000fea0003800000 */
.L_x_5245:
[----:B------:R-:W-:Y:S01]  /*2e30*/  IMAD.MOV.U32 R23, RZ, RZ, RZ ;  /* 0x000000ffff177224 */ /* 0x000fe200078e00ff */
[----:B------:R-:W-:Y:S05]  /*2e40*/  BRA `(.L_x_5224) ;  /* 0x000001c000007947 */ /* 0x000fea0003800000 */
.L_x_5223:
        /* <DEDUP_REMOVED lines=21> */
.L_x_5244:
[----:B------:R-:W2:Y:S01]  /*2fa0*/  LDG.E.64 R4, [R4.64] ;  /* 0x0000002404047981 */ /* 0x000ea2000c1e1b00 */
[----:B------:R-:W-:Y:S01]  /*2fb0*/  IMAD.MOV.U32 R23, RZ, RZ, RZ ;  /* 0x000000ffff177224 */ /* 0x000fe200078e00ff */
[----:B--2---:R0:W2:Y:S01]  /*2fc0*/  I2F.U64 R22, R4 ;  /* 0x0000000400167312 */ /* 0x0040a20000301000 */
[----:B------:R-:W-:Y:S05]  /*2fd0*/  BRA `(.L_x_5224) ;  /* 0x0000003000007947 */ /* 0x000fea0003800000 */
.L_x_5243:
[----:B------:R-:W2:Y:S01]  /*2fe0*/  LDG.E R4, [R4.64] ;  /* 0x0000002404047981 */ /* 0x000ea2000c1e1900 */
[----:B------:R-:W-:Y:S01]  /*2ff0*/  IMAD.MOV.U32 R23, RZ, RZ, RZ ;  /* 0x000000ffff177224 */ /* 0x000fe200078e00ff */
[----:B--2---:R0:W2:Y:S06]  /*3000*/  I2F.U32 R22, R4 ;  /* 0x0000000400167306 */ /* 0x0040ac0000201000 */
.L_x_5224:
[----:B------:R-:W-:Y:S05]  /*3010*/  BSYNC B6 ;  /* 0x0000000000067941 */ /* 0x000fea0003800000 */
.L_x_5218:
[----:B------:R-:W-:Y:S02]  /*3020*/  IADD3 R17, R17, 0x80, RZ ;  /* 0x0000008011117810 */ /* 0x000fe40007ffe0ff */
.L_x_5217:
[----:B------:R-:W-:Y:S05]  /*3030*/  BSYNC B7 ;  /* 0x0000000000077941 */ /* 0x000fea0003800000 */
.L_x_5216:
[----:B------:R-:W-:Y:S01]  /*3040*/  ISETP.GE.AND P0, PT, R17, R28, PT ;  /* 0x0000001c1100720c */ /* 0x000fe20003f06270 */
[----:B------:R-:W-:Y:S01]  /*3050*/  BSSY B6, `(.L_x_5247) ;  /* 0x00000f8000067945 */ /* 0x000fe20003800000 */
[----:B------:R-:W-:-:S11]  /*3060*/  IMAD.MOV.U32 R18, RZ, RZ, RZ ;  /* 0x000000ffff127224 */ /* 0x000fd600078e00ff */
        /* <DEDUP_REMOVED lines=20> */
.L_x_5252:
[----:B------:R-:W3:Y:S01]  /*31b0*/  LDG.E.U8 R4, [R4.64] ;  /* 0x0000002404047981 */ /* 0x000ee2000c1e1100 */
[----:B------:R-:W-:Y:S01]  /*31c0*/  IMAD.MOV.U32 R19, RZ, RZ, RZ ;  /* 0x000000ffff137224 */ /* 0x000fe200078e00ff */
[----:B---3--:R0:W3:Y:S01]  /*31d0*/  I2F.U16 R18, R4 ;  /* 0x0000000400127306 */ /* 0x0080e20000101000 */
[----:B------:R-:W-:Y:S05]  /*31e0*/  BRA `(.L_x_5248) ;  /* 0x00000de000007947 */ /* 0x000fea0003800000 */
.L_x_5251:
        /* <DEDUP_REMOVED lines=10> */
.L_x_5255:
[----:B------:R-:W3:Y:S01]  /*3290*/  LDG.E R4, [R4.64] ;  /* 0x0000002404047981 */ /* 0x000ee2000c1e1900 */
[----:B------:R-:W-:Y:S01]  /*32a0*/  IMAD.MOV.U32 R19, RZ, RZ, RZ ;  /* 0x000000ffff137224 */ /* 0x000fe200078e00ff */
[----:B---3--:R0:W3:Y:S01]  /*32b0*/  I2F R18, R4 ;  /* 0x0000000400127306 */ /* 0x0080e20000201400 */
[----:B------:R-:W-:Y:S05]  /*32c0*/  BRA `(.L_x_5248) ;  /* 0x00000d0000007947 */ /* 0x000fea0003800000 */
.L_x_5254:
[----:B------:R-:W3:Y:S01]  /*32d0*/  LDG.E.U16 R4, [R4.64] ;  /* 0x0000002404047981 */ /* 0x000ee2000c1e1500 */
[----:B------:R-:W-:Y:S01]  /*32e0*/  IMAD.MOV.U32 R19, RZ, RZ, RZ ;  /* 0x000000ffff137224 */ /* 0x000fe200078e00ff */
[----:B---3--:R0:W3:Y:S01]  /*32f0*/  I2F.S16 R18, R4 ;  /* 0x0000000400127306 */ /* 0x0080e20000101400 */
[----:B------:R-:W-:Y:S05]  /*3300*/  BRA `(.L_x_5248) ;  /* 0x00000cc000007947 */ /* 0x000fea0003800000 */
.L_x_5250:
        /* <DEDUP_REMOVED lines=9> */
.L_x_5257:
[----:B------:R-:W3:Y:S01]  /*33a0*/  LDG.E.U16 R4, [R4.64] ;  /* 0x0000002404047981 */ /* 0x000ee2000c1e1500 */
[----:B------:R-:W-:Y:S01]  /*33b0*/  IMAD.MOV.U32 R19, RZ, RZ, RZ ;  /* 0x000000ffff137224 */ /* 0x000fe200078e00ff */
[----:B---3--:R-:W-:Y:S01]  /*33c0*/  HADD2.F32 R18, -RZ, R4.H0_H0 ;  /* 0x20000004ff127230 */ /* 0x008fe20000004100 */
[----:B------:R-:W-:Y:S05]  /*33d0*/  BRA `(.L_x_5248) ;  /* 0x00000bf000007947 */ /* 0x000fea0003800000 */
.L_x_5256:
        /* <DEDUP_REMOVED lines=8> */
.L_x_5259:
[----:B------:R-:W3:Y:S02]  /*3460*/  LDG.E R4, [R4.64] ;  /* 0x0000002404047981 */ /* 0x000ee4000c1e1900 */
[--C-:B---3--:R-:W-:Y:S02]  /*3470*/  HADD2.F32 R19, -RZ, R4.reuse.H1_H1 ;  /* 0x30000004ff137230 */ /* 0x108fe40000004100 */
[----:B------:R-:W-:Y:S01]  /*3480*/  HADD2.F32 R18, -RZ, R4.H0_H0 ;  /* 0x20000004ff127230 */ /* 0x000fe20000004100 */
[----:B------:R-:W-:Y:S05]  /*3490*/  BRA `(.L_x_5248) ;  /* 0x00000b3000007947 */ /* 0x000fea0003800000 */
.L_x_5258:
[----:B------:R-:W3:Y:S01]  /*34a0*/  LDG.E.64 R4, [R4.64] ;  /* 0x0000002404047981 */ /* 0x000ee2000c1e1b00 */
[----:B------:R-:W-:Y:S01]  /*34b0*/  IMAD.MOV.U32 R19, RZ, RZ, RZ ;  /* 0x000000ffff137224 */ /* 0x000fe200078e00ff */
[----:B---3--:R-:W0:Y:S01]  /*34c0*/  F2F.F32.F64 R18, R4 ;  /* 0x0000000400127310 */ /* 0x008e220000301000 */
[----:B------:R-:W0:-:S14]  /*34d0*/  DSETP.GEU.AND P0, PT, |R4|, c[0x2][0x0], PT ;  /* 0x008000000400762a */ /* 0x000e1c0003f0e200 */
[----:B0-----:R-:W-:Y:S01]  /*34e0*/  @!P0 FMUL R18, R18, 1.175494350822287508e-38 ;  /* 0x0080000012128820 */ /* 0x001fe20000400000 */
[----:B------:R-:W-:Y:S05]  /*34f0*/  BRA `(.L_x_5248) ;  /* 0x00000ad000007947 */ /* 0x000fea0003800000 */
.L_x_5249:
        /* <DEDUP_REMOVED lines=13> */
.L_x_5262:
        /* <DEDUP_REMOVED lines=8> */
.L_x_5261:
        /* <DEDUP_REMOVED lines=27> */
.L_x_5264:
        /* <DEDUP_REMOVED lines=14> */
.L_x_5263:
[----:B------:R-:W3:Y:S01]  /*38e0*/  LDG.E.U16 R4, [R4.64] ;  /* 0x0000002404047981 */ /* 0x000ee2000c1e1500 */
[----:B------:R-:W-:Y:S01]  /*38f0*/  IMAD.MOV.U32 R19, RZ, RZ, RZ ;  /* 0x000000ffff137224 */ /* 0x000fe200078e00ff */
[----:B---3--:R-:W-:Y:S01]  /*3900*/  PRMT R18, RZ, 0x5410, R4 ;  /* 0x00005410ff127816 */ /* 0x008fe20000000004 */
[----:B------:R-:W-:Y:S05]  /*3910*/  BRA `(.L_x_5248) ;  /* 0x000006b000007947 */ /* 0x000fea0003800000 */
.L_x_5260:
        /* <DEDUP_REMOVED lines=12> */
.L_x_5267:
        /* <DEDUP_REMOVED lines=20> */
.L_x_5269:
[----:B------:R-:W-:Y:S05]  /*3b20*/  BSYNC B0 ;  /* 0x0000000000007941 */ /* 0x000fea0003800000 */
.L_x_5268:
[----:B------:R-:W-:Y:S01]  /*3b30*/  IMAD.SHL.U32 R3, R3, 0x100000, RZ ;  /* 0x0010000003037824 */ /* 0x000fe200078e00ff */
[----:B------:R-:W-:-:S04]  /*3b40*/  LEA R5, R0, 0x3b800000, 0x17 ;  /* 0x3b80000000057811 */ /* 0x000fc800078eb8ff */
[----:B------:R-:W-:Y:S01]  /*3b50*/  LOP3.LUT R18, R5, R3, R18, 0xfe, !PT ;  /* 0x0000000305127212 */ /* 0x000fe200078efe12 */
[----:B------:R-:W-:Y:S05]  /*3b60*/  BRA `(.L_x_5248) ;  /* 0x0000046000007947 */ /* 0x000fea0003800000 */
.L_x_5266:
        /* <DEDUP_REMOVED lines=20> */
.L_x_5271:
[----:B------:R-:W-:Y:S05]  /*3cb0*/  BSYNC B0 ;  /* 0x0000000000007941 */ /* 0x000fea0003800000 */
.L_x_5270:
[----:B------:R-:W-:Y:S01]  /*3cc0*/  IMAD.SHL.U32 R3, R3, 0x200000, RZ ;  /* 0x0020000003037824 */ /* 0x000fe200078e00ff */
[----:B------:R-:W-:-:S04]  /*3cd0*/  LEA R5, R0, 0x37800000, 0x17 ;  /* 0x3780000000057811 */ /* 0x000fc800078eb8ff */
[----:B------:R-:W-:Y:S01]  /*3ce0*/  LOP3.LUT R18, R5, R3, R18, 0xfe, !PT ;  /* 0x0000000305127212 */ /* 0x000fe200078efe12 */
[----:B------:R-:W-:Y:S05]  /*3cf0*/  BRA `(.L_x_5248) ;  /* 0x000002d000007947 */ /* 0x000fea0003800000 */
.L_x_5265:
        /* <DEDUP_REMOVED lines=14> */
.L_x_5275:
[----:B------:R-:W-:Y:S05]  /*3de0*/  BSYNC B0 ;  /* 0x0000000000007941 */ /* 0x000fea0003800000 */
.L_x_5274:
[----:B------:R-:W-:Y:S01]  /*3df0*/  IMAD.MOV.U32 R19, RZ, RZ, RZ ;  /* 0x000000ffff137224 */ /* 0x000fe200078e00ff */
[----:B------:R-:W-:Y:S05]  /*3e00*/  BRA `(.L_x_5248) ;  /* 0x000001c000007947 */ /* 0x000fea0003800000 */
.L_x_5253:
        /* <DEDUP_REMOVED lines=21> */
.L_x_5273:
[----:B------:R-:W3:Y:S01]  /*3f60*/  LDG.E.64 R4, [R4.64] ;  /* 0x0000002404047981 */ /* 0x000ee2000c1e1b00 */
[----:B------:R-:W-:Y:S01]  /*3f70*/  IMAD.MOV.U32 R19, RZ, RZ, RZ ;  /* 0x000000ffff137224 */ /* 0x000fe200078e00ff */
[----:B---3--:R0:W3:Y:S01]  /*3f80*/  I2F.U64 R18, R4 ;  /* 0x0000000400127312 */ /* 0x0080e20000301000 */
[----:B------:R-:W-:Y:S05]  /*3f90*/  BRA `(.L_x_5248) ;  /* 0x0000003000007947 */ /* 0x000fea0003800000 */
.L_x_5272:
[----:B------:R-:W3:Y:S01]  /*3fa0*/  LDG.E R4, [R4.64] ;  /* 0x0000002404047981 */ /* 0x000ee2000c1e1900 */
[----:B------:R-:W-:Y:S01]  /*3fb0*/  IMAD.MOV.U32 R19, RZ, RZ, RZ ;  /* 0x000000ffff137224 */ /* 0x000fe200078e00ff */
[----:B---3--:R0:W3:Y:S06]  /*3fc0*/  I2F.U32 R18, R4 ;  /* 0x0000000400127306 */ /* 0x0080ec0000201000 */
.L_x_5248:
[----:B------:R-:W-:Y:S05]  /*3fd0*/  BSYNC B6 ;  /* 0x0000000000067941 */ /* 0x000fea0003800000 */
.L_x_5247:
[----:B------:R-:W4:Y:S01]  /*3fe0*/  S2R R29, SR_TID.X ;  /* 0x00000000001d7919 */ /* 0x000f220000002100 */
[----:B------:R-:W-:Y:S01]  /*3ff0*/  BSSY B0, `(.L_x_5276) ;  /* 0x0000023000007945 */ /* 0x000fe20003800000 */
[----:B------:R-:W-:Y:S01]  /*4000*/  IMAD.MOV.U32 R17, RZ, RZ, RZ ;  /* 0x000000ffff117224 */ /* 0x000fe200078e00ff */
[----:B0-----:R-:W-:Y:S01]  /*4010*/  CS2R R4, SRZ ;  /* 0x0000000000047805 */ /* 0x001fe2000001ff00 */
[----:B----4-:R-:W-:-:S13]  /*4020*/  ISETP.GE.AND P0, PT, R29, R28, PT ;  /* 0x0000001c1d00720c */ /* 0x010fda0003f06270 */
[----:B------:R-:W-:Y:S05]  /*4030*/  @P0 BRA `(.L_x_5277) ;  /* 0x000001e000000947 */ /* 0x000fea0003800000 */
[----:B------:R-:W-:-:S05]  /*4040*/  IMAD.MOV.U32 R5, RZ, RZ, c[0x0][0x170] ;  /* 0x00005c00ff057624 */ /* 0x000fca00078e00ff */
        /* <DEDUP_REMOVED lines=10> */
[C---:B-----5:R-:W-:Y:S02]  /*40f0*/  FFMA.FTZ R4, R0.reuse, R25, R24 ;  /* 0x0000001900047223 */ /* 0x060fe40000010018 */
[----:B------:R-:W-:Y:S02]  /*4100*/  FFMA.FTZ R0, R0, -R24, R25 ;  /* 0x8000001800007223 */ /* 0x000fe40000010019 */
[----:B------:R-:W0:Y:S02]  /*4110*/  MUFU.RCP R3, R3 ;  /* 0x0000000300037308 */ /* 0x000e240000001000 */
[C---:B0-----:R-:W-:Y:S02]  /*4120*/  FMUL.FTZ R4, R3.reuse, R4 ;  /* 0x0000000403047220 */ /* 0x041fe40000410000 */
[----:B------:R-:W-:Y:S01]  /*4130*/  FMUL.FTZ R5, R3, R0 ;  /* 0x0000000003057220 */ /* 0x000fe20000410000 */
[----:B------:R-:W-:Y:S05]  /*4140*/  BRA `(.L_x_5277) ;  /* 0x000000d000007947 */ /* 0x000fea0003800000 */
.L_x_5279:
[----:B------:R-:W0:Y:S08]  /*4150*/  MUFU.RCP R5, R0 ;  /* 0x0000000000057308 */ /* 0x000e300000001000 */
[----:B------:R-:W4:Y:S01]  /*4160*/  MUFU.RCP R6, R3 ;  /* 0x0000000300067308 */ /* 0x000f220000001000 */
[----:B0----5:R-:W-:-:S02]  /*4170*/  FMUL.FTZ R4, R5, R24 ;  /* 0x0000001805047220 */ /* 0x021fc40000410000 */
[----:B----4-:R-:W-:Y:S01]  /*4180*/  FMUL.FTZ R5, R6, R25 ;  /* 0x0000001906057220 */ /* 0x010fe20000410000 */
[----:B------:R-:W-:Y:S05]  /*4190*/  BRA `(.L_x_5277) ;  /* 0x0000008000007947 */ /* 0x000fea0003800000 */
.L_x_5278:
[----:B------:R-:W0:Y:S02]  /*41a0*/  MUFU.RCP R0, c[0x0][0x174] ;  /* 0x00005d0000007b08 */ /* 0x000e240000001000 */
[----:B0-----:R-:W-:-:S04]  /*41b0*/  FMUL.FTZ R0, R0, c[0x0][0x170] ;  /* 0x00005c0000007a20 */ /* 0x001fc80000410000 */
[C---:B------:R-:W-:Y:S02]  /*41c0*/  FFMA.FTZ R3, R0.reuse, R5, c[0x0][0x174] ;  /* 0x00005d0000037623 */ /* 0x040fe40000010005 */
[C---:B-----5:R-:W-:Y:S02]  /*41d0*/  FFMA.FTZ R4, R0.reuse, R24, R25 ;  /* 0x0000001800047223 */ /* 0x060fe40000010019 */
[----:B------:R-:W-:Y:S02]  /*41e0*/  FFMA.FTZ R0, R0, R25, -R24 ;  /* 0x0000001900007223 */ /* 0x000fe40000010818 */
[----:B------:R-:W0:Y:S02]  /*41f0*/  MUFU.RCP R3, R3 ;  /* 0x0000000300037308 */ /* 0x000e240000001000 */
[C---:B0-----:R-:W-:Y:S02]  /*4200*/  FMUL.FTZ R4, R3.reuse, R4 ;  /* 0x0000000403047220 */ /* 0x041fe40000410000 */
[----:B------:R-:W-:-:S04]  /*4210*/  FMUL.FTZ R5, R3, R0 ;  /* 0x0000000003057220 */ /* 0x000fc80000410000 */
.L_x_5277:
[----:B------:R-:W-:Y:S05]  /*4220*/  BSYNC B0 ;  /* 0x0000000000007941 */ /* 0x000fea0003800000 */
.L_x_5276:
[----:B------:R-:W-:Y:S01]  /*4230*/  IADD3 R3, R29, 0x80, RZ ;  /* 0x000000801d037810 */ /* 0x000fe20007ffe0ff */
[----:B------:R-:W-:Y:S01]  /*4240*/  BSSY B0, `(.L_x_5280) ;  /* 0x0000022000007945 */ /* 0x000fe20003800000 */
[----:B------:R-:W-:-:S02]  /*4250*/  IMAD.MOV.U32 R16, RZ, RZ, RZ ;  /* 0x000000ffff107224 */ /* 0x000fc400078e00ff */
[----:B------:R-:W-:-:S13]  /*4260*/  ISETP.GE.AND P1, PT, R3, R28, PT ;  /* 0x0000001c0300720c */ /* 0x000fda0003f26270 */
        /* <DEDUP_REMOVED lines=18> */
.L_x_5283:
[----:B------:R-:W0:Y:S08]  /*4390*/  MUFU.RCP R7, R0 ;  /* 0x0000000000077308 */ /* 0x000e300000001000 */
[----:B------:R-:W4:Y:S01]  /*43a0*/  MUFU.RCP R6, R3 ;  /* 0x0000000300067308 */ /* 0x000f220000001000 */
[----:B01---5:R-:W-:-:S02]  /*43b0*/  FMUL.FTZ R16, R7, R26 ;  /* 0x0000001a07107220 */ /* 0x023fc40000410000 */
[----:B----4-:R-:W-:Y:S01]  /*43c0*/  FMUL.FTZ R17, R6, R27 ;  /* 0x0000001b06117220 */ /* 0x010fe20000410000 */
[----:B------:R-:W-:Y:S05]  /*43d0*/  BRA `(.L_x_5281) ;  /* 0x0000008000007947 */ /* 0x000fea0003800000 */
.L_x_5282:
        /* <DEDUP_REMOVED lines=8> */
.L_x_5281:
[----:B------:R-:W-:Y:S05]  /*4460*/  BSYNC B0 ;  /* 0x0000000000007941 */ /* 0x000fea0003800000 */
.L_x_5280:
[----:B------:R-:W-:Y:S01]  /*4470*/  IADD3 R3, R29, 0x100, RZ ;  /* 0x000001001d037810 */ /* 0x000fe20007ffe0ff */
[----:B------:R-:W-:Y:S01]  /*4480*/  BSSY B0, `(.L_x_5284) ;  /* 0x0000023000007945 */ /* 0x000fe20003800000 */
[----:B-----5:R-:W-:Y:S01]  /*4490*/  IMAD.MOV.U32 R27, RZ, RZ, RZ ;  /* 0x000000ffff1b7224 */ /* 0x020fe200078e00ff */
[----:B------:R-:W-:Y:S01]  /*44a0*/  CS2R R24, SRZ ;  /* 0x0000000000187805 */ /* 0x000fe2000001ff00 */
        /* <DEDUP_REMOVED lines=13> */
[C---:B--2---:R-:W-:Y:S02]  /*4580*/  FFMA.FTZ R24, R3.reuse, R23, R22 ;  /* 0x0000001703187223 */ /* 0x044fe40000010016 */
[----:B------:R-:W0:Y:S01]  /*4590*/  MUFU.RCP R25, R6 ;  /* 0x0000000600197308 */ /* 0x000e220000001000 */
[----:B------:R-:W-:Y:S02]  /*45a0*/  FFMA.FTZ R22, R3, -R22, R23 ;  /* 0x8000001603167223 */ /* 0x000fe40000010017 */
[C---:B0-----:R-:W-:Y:S02]  /*45b0*/  FMUL.FTZ R24, R25.reuse, R24 ;  /* 0x0000001819187220 */ /* 0x041fe40000410000 */
[----:B------:R-:W-:Y:S01]  /*45c0*/  FMUL.FTZ R25, R25, R22 ;  /* 0x0000001619197220 */ /* 0x000fe20000410000 */
[----:B------:R-:W-:Y:S05]  /*45d0*/  BRA `(.L_x_5285) ;  /* 0x000000d000007947 */ /* 0x000fea0003800000 */
.L_x_5287:
[----:B------:R-:W0:Y:S08]  /*45e0*/  MUFU.RCP R7, R0 ;  /* 0x0000000000077308 */ /* 0x000e300000001000 */
[----:B------:R-:W4:Y:S01]  /*45f0*/  MUFU.RCP R6, R3 ;  /* 0x0000000300067308 */ /* 0x000f220000001000 */
[----:B0-2---:R-:W-:-:S02]  /*4600*/  FMUL.FTZ R24, R7, R22 ;  /* 0x0000001607187220 */ /* 0x005fc40000410000 */
[----:B----4-:R-:W-:Y:S01]  /*4610*/  FMUL.FTZ R25, R6, R23 ;  /* 0x0000001706197220 */ /* 0x010fe20000410000 */
[----:B------:R-:W-:Y:S05]  /*4620*/  BRA `(.L_x_5285) ;  /* 0x0000008000007947 */ /* 0x000fea0003800000 */
.L_x_5286:
[----:B------:R-:W0:Y:S02]  /*4630*/  MUFU.RCP R0, c[0x0][0x174] ;  /* 0x00005d0000007b08 */ /* 0x000e240000001000 */
[----:B0-----:R-:W-:-:S04]  /*4640*/  FMUL.FTZ R3, R0, c[0x0][0x170] ;  /* 0x00005c0000037a20 */ /* 0x001fc80000410000 */
[C---:B------:R-:W-:Y:S02]  /*4650*/  FFMA.FTZ R6, R3.reuse, R6, c[0x0][0x174] ;  /* 0x00005d0003067623 */ /* 0x040fe40000010006 */
[C---:B--2---:R-:W-:Y:S02]  /*4660*/  FFMA.FTZ R24, R3.reuse, R22, R23 ;  /* 0x0000001603187223 */ /* 0x044fe40000010017 */
[----:B------:R-:W0:Y:S01]  /*4670*/  MUFU.RCP R25, R6 ;  /* 0x0000000600197308 */ /* 0x000e220000001000 */
[----:B------:R-:W-:Y:S02]  /*4680*/  FFMA.FTZ R22, R3, R23, -R22 ;  /* 0x0000001703167223 */ /* 0x000fe40000010816 */
[C---:B0-----:R-:W-:Y:S02]  /*4690*/  FMUL.FTZ R24, R25.reuse, R24 ;  /* 0x0000001819187220 */ /* 0x041fe40000410000 */
[----:B------:R-:W-:-:S03]  /*46a0*/  FMUL.FTZ R25, R25, R22 ;  /* 0x0000001619197220 */ /* 0x000fc60000410000 */
.L_x_5285:
[----:B------:R-:W-:Y:S05]  /*46b0*/  BSYNC B0 ;  /* 0x0000000000007941 */ /* 0x000fea0003800000 */
.L_x_5284:
[----:B------:R-:W-:Y:S01]  /*46c0*/  IADD3 R3, R29, 0x180, RZ ;  /* 0x000001801d037810 */ /* 0x000fe20007ffe0ff */
[----:B------:R-:W-:Y:S01]  /*46d0*/  BSSY B0, `(.L_x_5288) ;  /* 0x0000022000007945 */ /* 0x000fe20003800000 */
[----:B-1----:R-:W-:-:S02]  /*46e0*/  IMAD.MOV.U32 R26, RZ, RZ, RZ ;  /* 0x000000ffff1a7224 */ /* 0x002fc400078e00ff */
        /* <DEDUP_REMOVED lines=13> */
[C---:B---3--:R-:W-:Y:S02]  /*47c0*/  FFMA.FTZ R26, R3.reuse, R19, R18 ;  /* 0x00000013031a7223 */ /* 0x048fe40000010012 */
[----:B------:R-:W0:Y:S01]  /*47d0*/  MUFU.RCP R27, R6 ;  /* 0x00000006001b7308 */ /* 0x000e220000001000 */
[----:B------:R-:W-:Y:S02]  /*47e0*/  FFMA.FTZ R18, R3, -R18, R19 ;  /* 0x8000001203127223 */ /* 0x000fe40000010013 */
[C---:B0-----:R-:W-:Y:S02]  /*47f0*/  FMUL.FTZ R26, R27.reuse, R26 ;  /* 0x0000001a1b1a7220 */ /* 0x041fe40000410000 */
[----:B------:R-:W-:Y:S01]  /*4800*/  FMUL.FTZ R27, R27, R18 ;  /* 0x000000121b1b7220 */ /* 0x000fe20000410000 */
[----:B------:R-:W-:Y:S05]  /*4810*/  BRA `(.L_x_5289) ;  /* 0x000000d000007947 */ /* 0x000fea0003800000 */
.L_x_5291:
[----:B------:R-:W0:Y:S08]  /*4820*/  MUFU.RCP R7, R0 ;  /* 0x0000000000077308 */ /* 0x000e300000001000 */
[----:B------:R-:W1:Y:S01]  /*4830*/  MUFU.RCP R6, R3 ;  /* 0x0000000300067308 */ /* 0x000e620000001000 */
[----:B0--3--:R-:W-:-:S02]  /*4840*/  FMUL.FTZ R26, R7, R18 ;  /* 0x00000012071a7220 */ /* 0x009fc40000410000 */
[----:B-1----:R-:W-:Y:S01]  /*4850*/  FMUL.FTZ R27, R6, R19 ;  /* 0x00000013061b7220 */ /* 0x002fe20000410000 */
[----:B------:R-:W-:Y:S05]  /*4860*/  BRA `(.L_x_5289) ;  /* 0x0000008000007947 */ /* 0x000fea0003800000 */
.L_x_5290:
[----:B------:R-:W0:Y:S02]  /*4870*/  MUFU.RCP R0, c[0x0][0x174] ;  /* 0x00005d0000007b08 */ /* 0x000e240000001000 */
[----:B0-----:R-:W-:-:S04]  /*4880*/  FMUL.FTZ R3, R0, c[0x0][0x170] ;  /* 0x00005c0000037a20 */ /* 0x001fc80000410000 */
[C---:B------:R-:W-:Y:S02]  /*4890*/  FFMA.FTZ R6, R3.reuse, R6, c[0x0][0x174] ;  /* 0x00005d0003067623 */ /* 0x040fe40000010006 */
[C---:B---3--:R-:W-:Y:S02]  /*48a0*/  FFMA.FTZ R26, R3.reuse, R18, R19 ;  /* 0x00000012031a7223 */ /* 0x048fe40000010013 */
[----:B------:R-:W0:Y:S01]  /*48b0*/  MUFU.RCP R27, R6 ;  /* 0x00000006001b7308 */ /* 0x000e220000001000 */
[----:B------:R-:W-:Y:S02]  /*48c0*/  FFMA.FTZ R18, R3, R19, -R18 ;  /* 0x0000001303127223 */ /* 0x000fe40000010812 */
[C---:B0-----:R-:W-:Y:S02]  /*48d0*/  FMUL.FTZ R26, R27.reuse, R26 ;  /* 0x0000001a1b1a7220 */ /* 0x041fe40000410000 */
[----:B------:R-:W-:-:S03]  /*48e0*/  FMUL.FTZ R27, R27, R18 ;  /* 0x000000121b1b7220 */ /* 0x000fc60000410000 */
.L_x_5289:
[----:B------:R-:W-:Y:S05]  /*48f0*/  BSYNC B0 ;  /* 0x0000000000007941 */ /* 0x000fea0003800000 */
.L_x_5288:
[----:B---3--:R-:W0:Y:S01]  /*4900*/  LDC.U8 R18, c[0x0][0x194] ;  /* 0x00006500ff127b82 */ /* 0x008e220000000000 */
[----:B------:R-:W-:Y:S01]  /*4910*/  BSSY B6, `(.L_x_5292) ;  /* 0x0000103000067945 */ /* 0x000fe20003800000 */
        /* <DEDUP_REMOVED lines=18> */
[----:B------:R-:W-:Y:S01]  /*4a40*/  IADD3 R29, R29, 0x80, RZ ;  /* 0x000000801d1d7810 */ /* 0x000fe20007ffe0ff */
[----:B0-----:R0:W-:Y:S01]  /*4a50*/  STG.E.U8 [R8.64], R3 ;  /* 0x0000000308007986 */ /* 0x0011e2000c101124 */
[----:B------:R-:W-:Y:S05]  /*4a60*/  BRA `(.L_x_5293) ;  /* 0x00000ed000007947 */ /* 0x000fea0003800000 */
.L_x_5297:
[----:B------:R-:W0:Y:S01]  /*4a70*/  F2I.S64.TRUNC R4, R4 ;  /* 0x0000000400047311 */ /* 0x000e22000020d900 */
[----:B------:R-:W-:Y:S01]  /*4a80*/  IADD3 R29, R29, 0x80, RZ ;  /* 0x000000801d1d7810 */ /* 0x000fe20007ffe0ff */
[----:B0-----:R-:W-:-:S05]  /*4a90*/  IMAD.MOV.U32 R3, RZ, RZ, R4 ;  /* 0x000000ffff037224 */ /* 0x001fca00078e0004 */
[----:B------:R0:W-:Y:S01]  /*4aa0*/  STG.E.U8 [R8.64], R3 ;  /* 0x0000000308007986 */ /* 0x0001e2000c101124 */
[----:B------:R-:W-:Y:S05]  /*4ab0*/  BRA `(.L_x_5293) ;  /* 0x00000e8000007947 */ /* 0x000fea0003800000 */
.L_x_5296:
[----:B------:R-:W-:-:S13]  /*4ac0*/  ISETP.NE.AND P0, PT, R0, 0x2, PT ;  /* 0x000000020000780c */ /* 0x000fda0003f05270 */
[----:B------:R-:W-:Y:S05]  /*4ad0*/  @!P0 BRA `(.L_x_5299) ;  /* 0x000000c000008947 */ /* 0x000fea0003800000 */
[----:B------:R-:W-:-:S13]  /*4ae0*/  ISETP.NE.AND P0, PT, R0, 0x3, PT ;  /* 0x000000030000780c */ /* 0x000fda0003f05270 */
[----:B------:R-:W-:Y:S05]  /*4af0*/  @!P0 BRA `(.L_x_5300) ;  /* 0x0000006000008947 */ /* 0x000fea0003800000 */
[----:B------:R-:W-:-:S13]  /*4b00*/  ISETP.NE.AND P0, PT, R0, 0x4, PT ;  /* 0x000000040000780c */ /* 0x000fda0003f05270 */
[----:B------:R-:W-:Y:S05]  /*4b10*/  @P0 BRA `(.L_x_5298) ;  /* 0x00000c6000000947 */ /* 0x000fea0003800000 */
[----:B------:R-:W0:Y:S01]  /*4b20*/  F2I.S64.TRUNC R4, R4 ;  /* 0x0000000400047311 */ /* 0x000e22000020d900 */
[----:B------:R-:W-:Y:S01]  /*4b30*/  IADD3 R29, R29, 0x80, RZ ;  /* 0x000000801d1d7810 */ /* 0x000fe20007ffe0ff */
[----:B0-----:R0:W-:Y:S01]  /*4b40*/  STG.E.64 [R8.64], R4 ;  /* 0x0000000408007986 */ /* 0x0011e2000c101b24 */
[----:B------:R-:W-:Y:S05]  /*4b50*/  BRA `(.L_x_5293) ;  /* 0x00000de000007947 */ /* 0x000fea0003800000 */
.L_x_5300:
[----:B------:R-:W0:Y:S01]  /*4b60*/  F2I.FTZ.TRUNC.NTZ R3, R4 ;  /* 0x0000000400037305 */ /* 0x000e22000021f100 */
[----:B------:R-:W-:Y:S01]  /*4b70*/  IADD3 R29, R29, 0x80, RZ ;  /* 0x000000801d1d7810 */ /* 0x000fe20007ffe0ff */
[----:B0-----:R0:W-:Y:S01]  /*4b80*/  STG.E [R8.64], R3 ;  /* 0x0000000308007986 */ /* 0x0011e2000c101924 */
[----:B------:R-:W-:Y:S05]  /*4b90*/  BRA `(.L_x_5293) ;  /* 0x00000da000007947 */ /* 0x000fea0003800000 */
.L_x_5299:
[----:B------:R-:W0:Y:S01]  /*4ba0*/  F2I.FTZ.TRUNC.NTZ R3, R4 ;  /* 0x0000000400037305 */ /* 0x000e22000021f100 */
[----:B------:R-:W-:Y:S01]  /*4bb0*/  IADD3 R29, R29, 0x80, RZ ;  /* 0x000000801d1d7810 */ /* 0x000fe20007ffe0ff */
[----:B0-----:R0:W-:Y:S01]  /*4bc0*/  STG.E.U16 [R8.64], R3 ;  /* 0x0000000308007986 */ /* 0x0011e2000c101524 */
[----:B------:R-:W-:Y:S05]  /*4bd0*/  BRA `(.L_x_5293) ;  /* 0x00000d6000007947 */ /* 0x000fea0003800000 */
.L_x_5295:
[----:B------:R-:W-:-:S13]  /*4be0*/  ISETP.GT.AND P0, PT, R0, 0x6, PT ;  /* 0x000000060000780c */ /* 0x000fda0003f04270 */
[----:B------:R-:W-:Y:S05]  /*4bf0*/  @P0 BRA `(.L_x_5301) ;  /* 0x000000b000000947 */ /* 0x000fea0003800000 */
[----:B------:R-:W-:-:S13]  /*4c00*/  ISETP.NE.AND P0, PT, R0, 0x5, PT ;  /* 0x000000050000780c */ /* 0x000fda0003f05270 */
[----:B------:R-:W-:Y:S05]  /*4c10*/  @!P0 BRA `(.L_x_5302) ;  /* 0x0000005000008947 */ /* 0x000fea0003800000 */
[----:B------:R-:W-:-:S13]  /*4c20*/  ISETP.NE.AND P0, PT, R0, 0x6, PT ;  /* 0x000000060000780c */ /* 0x000fda0003f05270 */
[----:B------:R-:W-:Y:S05]  /*4c30*/  @P0 BRA `(.L_x_5298) ;  /* 0x00000b4000000947 */ /* 0x000fea0003800000 */
[----:B------:R0:W-:Y:S01]  /*4c40*/  STG.E [R8.64], R4 ;  /* 0x0000000408007986 */ /* 0x0001e2000c101924 */
[----:B------:R-:W-:Y:S01]  /*4c50*/  IADD3 R29, R29, 0x80, RZ ;  /* 0x000000801d1d7810 */ /* 0x000fe20007ffe0ff */
[----:B------:R-:W-:Y:S05]  /*4c60*/  BRA `(.L_x_5293) ;  /* 0x00000cd000007947 */ /* 0x000fea0003800000 */
.L_x_5302:
[----:B------:R-:W-:Y:S02]  /*4c70*/  F2FP.PACK_AB R4, RZ, R4 ;  /* 0x00000004ff04723e */ /* 0x000fe400000000ff */
[----:B------:R-:W-:-:S03]  /*4c80*/  IADD3 R29, R29, 0x80, RZ ;  /* 0x000000801d1d7810 */ /* 0x000fc60007ffe0ff */
[----:B------:R0:W-:Y:S01]  /*4c90*/  STG.E.U16 [R8.64], R4 ;  /* 0x0000000408007986 */ /* 0x0001e2000c101524 */
[----:B------:R-:W-:Y:S05]  /*4ca0*/  BRA `(.L_x_5293) ;  /* 0x00000c9000007947 */ /* 0x000fea0003800000 */
.L_x_5301:
[----:B------:R-:W-:-:S13]  /*4cb0*/  ISETP.NE.AND P0, PT, R0, 0x7, PT ;  /* 0x000000070000780c */ /* 0x000fda0003f05270 */
[----:B------:R-:W-:Y:S05]  /*4cc0*/  @!P0 BRA `(.L_x_5303) ;  /* 0x000000b000008947 */ /* 0x000fea0003800000 */
[----:B------:R-:W-:-:S13]  /*4cd0*/  ISETP.NE.AND P0, PT, R0, 0x8, PT ;  /* 0x000000080000780c */ /* 0x000fda0003f05270 */
[----:B------:R-:W-:Y:S05]  /*4ce0*/  @!P0 BRA `(.L_x_5304) ;  /* 0x0000005000008947 */ /* 0x000fea0003800000 */
[----:B------:R-:W-:-:S13]  /*4cf0*/  ISETP.NE.AND P0, PT, R0, 0x9, PT ;  /* 0x000000090000780c */ /* 0x000fda0003f05270 */
[----:B------:R-:W-:Y:S05]  /*4d00*/  @P0 BRA `(.L_x_5298) ;  /* 0x00000a7000000947 */ /* 0x000fea0003800000 */
[----:B------:R0:W-:Y:S01]  /*4d10*/  STG.E.64 [R8.64], R4 ;  /* 0x0000000408007986 */ /* 0x0001e2000c101b24 */
[----:B------:R-:W-:Y:S01]  /*4d20*/  IADD3 R29, R29, 0x80, RZ ;  /* 0x000000801d1d7810 */ /* 0x000fe20007ffe0ff */
[----:B------:R-:W-:Y:S05]  /*4d30*/  BRA `(.L_x_5293) ;  /* 0x00000c0000007947 */ /* 0x000fea0003800000 */
.L_x_5304:
[----:B------:R-:W-:Y:S02]  /*4d40*/  F2FP.PACK_AB R5, R5, R4 ;  /* 0x000000040505723e */ /* 0x000fe400000000ff */
[----:B------:R-:W-:-:S03]  /*4d50*/  IADD3 R29, R29, 0x80, RZ ;  /* 0x000000801d1d7810 */ /* 0x000fc60007ffe0ff */
[----:B------:R0:W-:Y:S01]  /*4d60*/  STG.E [R8.64], R5 ;  /* 0x0000000508007986 */ /* 0x0001e2000c101924 */
[----:B------:R-:W-:Y:S05]  /*4d70*/  BRA `(.L_x_5293) ;  /* 0x00000bc000007947 */ /* 0x000fea0003800000 */
.L_x_5303:
[----:B------:R-:W-:Y:S01]  /*4d80*/  FMUL.FTZ R4, R4, 1 ;  /* 0x3f80000004047820 */ /* 0x000fe20000410000 */
[----:B------:R-:W-:-:S05]  /*4d90*/  IADD3 R29, R29, 0x80, RZ ;  /* 0x000000801d1d7810 */ /* 0x000fca0007ffe0ff */
[----:B------:R-:W0:Y:S02]  /*4da0*/  F2F.F64.F32 R4, R4 ;  /* 0x0000000400047310 */ /* 0x000e240000201800 */
[----:B0-----:R0:W-:Y:S01]  /*4db0*/  STG.E.64 [R8.64], R4 ;  /* 0x0000000408007986 */ /* 0x0011e2000c101b24 */
[----:B------:R-:W-:Y:S05]  /*4dc0*/  BRA `(.L_x_5293) ;  /* 0x00000b7000007947 */ /* 0x000fea0003800000 */
.L_x_5294:
        /* <DEDUP_REMOVED lines=9> */
[----:B------:R-:W-:Y:S02]  /*4e60*/  FSETP.NEU.FTZ.AND P1, PT, R5, RZ, PT ;  /* 0x000000ff0500720b */ /* 0x000fe40003f3d000 */
[----:B------:R-:W-:Y:S02]  /*4e70*/  IADD3 R29, R29, 0x80, RZ ;  /* 0x000000801d1d7810 */ /* 0x000fe40007ffe0ff */
[----:B------:R-:W-:-:S04]  /*4e80*/  PLOP3.LUT P0, PT, P0, P1, PT, 0xa8, 0x0 ;  /* 0x000000000000781c */ /* 0x000fc80000703570 */
[----:B------:R-:W-:-:S05]  /*4e90*/  SEL R3, RZ, 0x1, !P0 ;  /* 0x00000001ff037807 */ /* 0x000fca0004000000 */
[----:B------:R0:W-:Y:S01]  /*4ea0*/  STG.E.U8 [R8.64], R3 ;  /* 0x0000000308007986 */ /* 0x0001e2000c101124 */
[----:B------:R-:W-:Y:S05]  /*4eb0*/  BRA `(.L_x_5293) ;  /* 0x00000a8000007947 */ /* 0x000fea0003800000 */
.L_x_5307:
[----:B------:R-:W-:Y:S01]  /*4ec0*/  FMUL.FTZ R6, R5, 1 ;  /* 0x3f80000005067820 */ /* 0x000fe20000410000 */
[----:B------:R-:W-:Y:S01]  /*4ed0*/  IADD3 R29, R29, 0x80, RZ ;  /* 0x000000801d1d7810 */ /* 0x000fe20007ffe0ff */
[----:B------:R-:W-:-:S04]  /*4ee0*/  FMUL.FTZ R4, R4, 1 ;  /* 0x3f80000004047820 */ /* 0x000fc80000410000 */
[----:B------:R-:W-:Y:S08]  /*4ef0*/  F2F.F64.F32 R6, R6 ;  /* 0x0000000600067310 */ /* 0x000ff00000201800 */
[----:B------:R-:W0:Y:S02]  /*4f00*/  F2F.F64.F32 R4, R4 ;  /* 0x0000000400047310 */ /* 0x000e240000201800 */
[----:B0-----:R0:W-:Y:S01]  /*4f10*/  STG.E.128 [R8.64], R4 ;  /* 0x0000000408007986 */ /* 0x0011e2000c101d24 */
[----:B------:R-:W-:Y:S05]  /*4f20*/  BRA `(.L_x_5293) ;  /* 0x00000a1000007947 */ /* 0x000fea0003800000 */
.L_x_5306:
        /* <DEDUP_REMOVED lines=20> */
.L_x_5311:
[----:B------:R-:W-:Y:S05]  /*5070*/  BSYNC B0 ;  /* 0x0000000000007941 */ /* 0x000fea0003800000 */
.L_x_5310:
[----:B------:R-:W-:Y:S02]  /*5080*/  LOP3.LUT R5, R0, R5, RZ, 0xfc, !PT ;  /* 0x0000000500057212 */ /* 0x000fe400078efcff */
[----:B------:R-:W-:-:S03]  /*5090*/  IADD3 R29, R29, 0x80, RZ ;  /* 0x000000801d1d7810 */ /* 0x000fc60007ffe0ff */
[----:B------:R0:W-:Y:S01]  /*50a0*/  STG.E.U8 [R8.64], R5 ;  /* 0x0000000508007986 */ /* 0x0001e2000c101124 */
[----:B------:R-:W-:Y:S05]  /*50b0*/  BRA `(.L_x_5293) ;  /* 0x0000088000007947 */ /* 0x000fea0003800000 */
.L_x_5309:
        /* <DEDUP_REMOVED lines=12> */
.L_x_5313:
[----:B------:R-:W-:Y:S01]  /*5180*/  IMAD.MOV.U32 R0, RZ, RZ, 0x7f ;  /* 0x0000007fff007424 */ /* 0x000fe200078e00ff */
[----:B------:R-:W-:-:S04]  /*5190*/  ISETP.GT.U32.AND P0, PT, R5, 0x7f800000, PT ;  /* 0x7f8000000500780c */ /* 0x000fc80003f04070 */
[----:B------:R-:W-:-:S04]  /*51a0*/  SEL R0, R0, 0x7c, P0 ;  /* 0x0000007c00007807 */ /* 0x000fc80000000000 */
.L_x_5314:
[----:B------:R-:W-:Y:S05]  /*51b0*/  BSYNC B0 ;  /* 0x0000000000007941 */ /* 0x000fea0003800000 */
.L_x_5312:
[----:B------:R-:W-:Y:S02]  /*51c0*/  LOP3.LUT R4, R4, 0x80000000, RZ, 0xc0, !PT ;  /* 0x8000000004047812 */ /* 0x000fe400078ec0ff */
[----:B------:R-:W-:Y:S02]  /*51d0*/  IADD3 R29, R29, 0x80, RZ ;  /* 0x000000801d1d7810 */ /* 0x000fe40007ffe0ff */
[----:B------:R-:W-:-:S04]  /*51e0*/  SHF.R.U32.HI R3, RZ, 0x18, R4 ;  /* 0x00000018ff037819 */ /* 0x000fc80000011604 */
[----:B------:R-:W-:-:S05]  /*51f0*/  LOP3.LUT R3, R0, R3, RZ, 0xfc, !PT ;  /* 0x0000000300037212 */ /* 0x000fca00078efcff */
[----:B------:R0:W-:Y:S01]  /*5200*/  STG.E.U8 [R8.64], R3 ;  /* 0x0000000308007986 */ /* 0x0001e2000c101124 */
[----:B------:R-:W-:Y:S05]  /*5210*/  BRA `(.L_x_5293) ;  /* 0x0000072000007947 */ /* 0x000fea0003800000 */
.L_x_5308:
[----:B------:R-:W-:Y:S02]  /*5220*/  F2FP.BF16.PACK_AB R4, RZ, R4 ;  /* 0x00000004ff04723e */ /* 0x000fe400000010ff */
[----:B------:R-:W-:-:S03]  /*5230*/  IADD3 R29, R29, 0x80, RZ ;  /* 0x000000801d1d7810 */ /* 0x000fc60007ffe0ff */
[----:B------:R0:W-:Y:S01]  /*5240*/  STG.E.U16 [R8.64], R4 ;  /* 0x0000000408007986 */ /* 0x0001e2000c101524 */
[----:B------:R-:W-:Y:S05]  /*5250*/  BRA `(.L_x_5293) ;  /* 0x000006e000007947 */ /* 0x000fea0003800000 */
.L_x_5305:
        /* <DEDUP_REMOVED lines=9> */
[----:B------:R-:W-:Y:S01]  /*52f0*/  IADD3 R29, R29, 0x80, RZ ;  /* 0x000000801d1d7810 */ /* 0x000fe20007ffe0ff */
[----:B0-----:R0:W-:Y:S01]  /*5300*/  STG.E.U16 [R8.64], R3 ;  /* 0x0000000308007986 */ /* 0x0011e2000c101524 */
[----:B------:R-:W-:Y:S05]  /*5310*/  BRA `(.L_x_5293) ;  /* 0x0000062000007947 */ /* 0x000fea0003800000 */
.L_x_5317:
        /* <DEDUP_REMOVED lines=16> */
.L_x_5320:
[----:B------:R-:W-:-:S04]  /*5420*/  LOP3.LUT R4, R4, 0x80000000, RZ, 0xc0, !PT ;  /* 0x8000000004047812 */ /* 0x000fc800078ec0ff */
[----:B------:R-:W-:-:S04]  /*5430*/  SHF.R.U32.HI R4, RZ, 0x18, R4 ;  /* 0x00000018ff047819 */ /* 0x000fc80000011604 */
[----:B------:R-:W-:-:S04]  /*5440*/  LOP3.LUT R3, R3, R4, RZ, 0xfc, !PT ;  /* 0x0000000403037212 */ /* 0x000fc800078efcff */
[----:B------:R-:W-:Y:S02]  /*5450*/  PRMT R0, R3, 0x7610, R0 ;  /* 0x0000761003007816 */ /* 0x000fe40000000000 */
.L_x_5319:
[----:B------:R-:W-:Y:S05]  /*5460*/  BSYNC B0 ;  /* 0x0000000000007941 */ /* 0x000fea0003800000 */
.L_x_5318:
[----:B------:R0:W-:Y:S01]  /*5470*/  STG.E.U8 [R8.64], R0 ;  /* 0x0000000008007986 */ /* 0x0001e2000c101124 */
[----:B------:R-:W-:Y:S01]  /*5480*/  IADD3 R29, R29, 0x80, RZ ;  /* 0x000000801d1d7810 */ /* 0x000fe20007ffe0ff */
[----:B------:R-:W-:Y:S05]  /*5490*/  BRA `(.L_x_5293) ;  /* 0x000004a000007947 */ /* 0x000fea0003800000 */
.L_x_5316:
        /* <DEDUP_REMOVED lines=16> */
.L_x_5323:
[----:B------:R-:W-:-:S04]  /*55a0*/  LOP3.LUT R4, R4, 0x80000000, RZ, 0xc0, !PT ;  /* 0x8000000004047812 */ /* 0x000fc800078ec0ff */
[----:B------:R-:W-:-:S04]  /*55b0*/  SHF.R.U32.HI R4, RZ, 0x18, R4 ;  /* 0x00000018ff047819 */ /* 0x000fc80000011604 */
[----:B------:R-:W-:-:S04]  /*55c0*/  LOP3.LUT R3, R3, R4, RZ, 0xfc, !PT ;  /* 0x0000000403037212 */ /* 0x000fc800078efcff */
[----:B------:R-:W-:Y:S02]  /*55d0*/  PRMT R0, R3, 0x7610, R0 ;  /* 0x0000761003007816 */ /* 0x000fe40000000000 */
.L_x_5322:
[----:B------:R-:W-:Y:S05]  /*55e0*/  BSYNC B0 ;  /* 0x0000000000007941 */ /* 0x000fea0003800000 */
.L_x_5321:
[----:B------:R0:W-:Y:S01]  /*55f0*/  STG.E.U8 [R8.64], R0 ;  /* 0x0000000008007986 */ /* 0x0001e2000c101124 */
[----:B------:R-:W-:Y:S01]  /*5600*/  IADD3 R29, R29, 0x80, RZ ;  /* 0x000000801d1d7810 */ /* 0x000fe20007ffe0ff */
[----:B------:R-:W-:Y:S05]  /*5610*/  BRA `(.L_x_5293) ;  /* 0x0000032000007947 */ /* 0x000fea0003800000 */
.L_x_5315:
        /* <DEDUP_REMOVED lines=8> */
[----:B------:R-:W-:Y:S02]  /*56a0*/  LOP3.LUT R3, R5, 0xff, RZ, 0xc0, !PT ;  /* 0x000000ff05037812 */ /* 0x000fe400078ec0ff */
[----:B------:R-:W-:Y:S02]  /*56b0*/  IADD3 R29, R29, 0x80, RZ ;  /* 0x000000801d1d7810 */ /* 0x000fe40007ffe0ff */
        /* <DEDUP_REMOVED lines=12> */
.L_x_5298:
        /* <DEDUP_REMOVED lines=18> */
[----:B0-2---:R-:W-:Y:S05]  /*58a0*/  CALL.ABS.NOINC R14 ;  /* 0x000000000e007343 */ /* 0x005fea0003c00000 */
[----:B------:R-:W-:Y:S01]  /*58b0*/  IADD3 R29, R29, 0x80, RZ ;  /* 0x000000801d1d7810 */ /* 0x000fe20007ffe0ff */
[----:B------:R-:W-:Y:S05]  /*58c0*/  BRA `(.L_x_5293) ;  /* 0x0000007000007947 */ /* 0x000fea0003800000 */
.L_x_5325:
[----:B------:R-:W0:Y:S01]  /*58d0*/  F2I.U64.TRUNC R4, R4 ;  /* 0x0000000400047311 */ /* 0x000e22000020d800 */
[----:B------:R-:W-:Y:S01]  /*58e0*/  IADD3 R29, R29, 0x80, RZ ;  /* 0x000000801d1d7810 */ /* 0x000fe20007ffe0ff */
[----:B0-----:R0:W-:Y:S01]  /*58f0*/  STG.E.64 [R8.64], R4 ;  /* 0x0000000408007986 */ /* 0x0011e2000c101b24 */
[----:B------:R-:W-:Y:S05]  /*5900*/  BRA `(.L_x_5293) ;  /* 0x0000003000007947 */ /* 0x000fea0003800000 */
.L_x_5324:
[----:B------:R-:W0:Y:S01]  /*5910*/  F2I.FTZ.U32.TRUNC.NTZ R3, R4 ;  /* 0x0000000400037305 */ /* 0x000e22000021f000 */
[----:B------:R-:W-:Y:S01]  /*5920*/  IADD3 R29, R29, 0x80, RZ ;  /* 0x000000801d1d7810 */ /* 0x000fe20007ffe0ff */
[----:B0-----:R0:W-:Y:S06]  /*5930*/  STG.E [R8.64], R3 ;  /* 0x0000000308007986 */ /* 0x0011ec000c101924 */
.L_x_5293:
[----:B------:R-:W-:Y:S05]  /*5940*/  BSYNC B6 ;  /* 0x0000000000067941 */ /* 0x000fea0003800000 */
.L_x_5292:
        /* <DEDUP_REMOVED lines=22> */
.L_x_5331:
[----:B------:R-:W0:Y:S02]  /*5ab0*/  F2I.S64.TRUNC R16, R16 ;  /* 0x0000001000107311 */ /* 0x000e24000020d900 */
[----:B0-----:R-:W-:-:S05]  /*5ac0*/  IMAD.MOV.U32 R3, RZ, RZ, R16 ;  /* 0x000000ffff037224 */ /* 0x001fca00078e0010 */
[----:B------:R0:W-:Y:S01]  /*5ad0*/  STG.E.U8 [R8.64], R3 ;  /* 0x0000000308007986 */ /* 0x0001e2000c101124 */
[----:B------:R-:W-:Y:S05]  /*5ae0*/  BRA `(.L_x_5333) ;  /* 0x00000d4000007947 */ /* 0x000fea0003800000 */
.L_x_5330:
        /* <DEDUP_REMOVED lines=9> */
.L_x_5335:
[----:B------:R-:W0:Y:S02]  /*5b80*/  F2I.FTZ.TRUNC.NTZ R3, R16 ;  /* 0x0000001000037305 */ /* 0x000e24000021f100 */
[----:B0-----:R0:W-:Y:S01]  /*5b90*/  STG.E [R8.64], R3 ;  /* 0x0000000308007986 */ /* 0x0011e2000c101924 */
[----:B------:R-:W-:Y:S05]  /*5ba0*/  BRA `(.L_x_5333) ;  /* 0x00000c8000007947 */ /* 0x000fea0003800000 */
.L_x_5334:
[----:B------:R-:W0:Y:S02]  /*5bb0*/  F2I.FTZ.TRUNC.NTZ R3, R16 ;  /* 0x0000001000037305 */ /* 0x000e24000021f100 */
[----:B0-----:R0:W-:Y:S01]  /*5bc0*/  STG.E.U16 [R8.64], R3 ;  /* 0x0000000308007986 */ /* 0x0011e2000c101524 */
[----:B------:R-:W-:Y:S05]  /*5bd0*/  BRA `(.L_x_5333) ;  /* 0x00000c5000007947 */ /* 0x000fea0003800000 */
.L_x_5329:
        /* <DEDUP_REMOVED lines=8> */
.L_x_5337:
[----:B------:R-:W-:-:S05]  /*5c60*/  F2FP.PACK_AB R16, RZ, R16 ;  /* 0x00000010ff10723e */ /* 0x000fca00000000ff */
[----:B------:R0:W-:Y:S01]  /*5c70*/  STG.E.U16 [R8.64], R16 ;  /* 0x0000001008007986 */ /* 0x0001e2000c101524 */
[----:B------:R-:W-:Y:S05]  /*5c80*/  BRA `(.L_x_5333) ;  /* 0x00000ba000007947 */ /* 0x000fea0003800000 */
.L_x_5336:
        /* <DEDUP_REMOVED lines=8> */
.L_x_5339:
[----:B------:R-:W-:-:S05]  /*5d10*/  F2FP.PACK_AB R17, R17, R16 ;  /* 0x000000101111723e */ /* 0x000fca00000000ff */
[----:B------:R0:W-:Y:S01]  /*5d20*/  STG.E [R8.64], R17 ;  /* 0x0000001108007986 */ /* 0x0001e2000c101924 */
[----:B------:R-:W-:Y:S05]  /*5d30*/  BRA `(.L_x_5333) ;  /* 0x00000af000007947 */ /* 0x000fea0003800000 */
.L_x_5338:
[----:B------:R-:W-:-:S06]  /*5d40*/  FMUL.FTZ R4, R16, 1 ;  /* 0x3f80000010047820 */ /* 0x000fcc0000410000 */
[----:B------:R-:W0:Y:S02]  /*5d50*/  F2F.F64.F32 R4, R4 ;  /* 0x0000000400047310 */ /* 0x000e240000201800 */
[----:B0-----:R0:W-:Y:S01]  /*5d60*/  STG.E.64 [R8.64], R4 ;  /* 0x0000000408007986 */ /* 0x0011e2000c101b24 */
[----:B------:R-:W-:Y:S05]  /*5d70*/  BRA `(.L_x_5333) ;  /* 0x00000ab000007947 */ /* 0x000fea0003800000 */
.L_x_5328:
        /* <DEDUP_REMOVED lines=14> */
.L_x_5342:
[----:B------:R-:W-:Y:S02]  /*5e60*/  FMUL.FTZ R6, R17, 1 ;  /* 0x3f80000011067820 */ /* 0x000fe40000410000 */
[----:B------:R-:W-:-:S04]  /*5e70*/  FMUL.FTZ R4, R16, 1 ;  /* 0x3f80000010047820 */ /* 0x000fc80000410000 */
[----:B------:R-:W-:Y:S08]  /*5e80*/  F2F.F64.F32 R6, R6 ;  /* 0x0000000600067310 */ /* 0x000ff00000201800 */
[----:B------:R-:W0:Y:S02]  /*5e90*/  F2F.F64.F32 R4, R4 ;  /* 0x0000000400047310 */ /* 0x000e240000201800 */
[----:B0-----:R0:W-:Y:S01]  /*5ea0*/  STG.E.128 [R8.64], R4 ;  /* 0x0000000408007986 */ /* 0x0011e2000c101d24 */
[----:B------:R-:W-:Y:S05]  /*5eb0*/  BRA `(.L_x_5333) ;  /* 0x0000097000007947 */ /* 0x000fea0003800000 */
.L_x_5341:
        /* <DEDUP_REMOVED lines=20> */
.L_x_5346:
[----:B------:R-:W-:Y:S05]  /*6000*/  BSYNC B0 ;  /* 0x0000000000007941 */ /* 0x000fea0003800000 */
.L_x_5345:
[----:B------:R-:W-:-:S05]  /*6010*/  LOP3.LUT R5, R0, R5, RZ, 0xfc, !PT ;  /* 0x0000000500057212 */ /* 0x000fca00078efcff */
[----:B------:R0:W-:Y:S01]  /*6020*/  STG.E.U8 [R8.64], R5 ;  /* 0x0000000508007986 */ /* 0x0001e2000c101124 */
[----:B------:R-:W-:Y:S05]  /*6030*/  BRA `(.L_x_5333) ;  /* 0x000007f000007947 */ /* 0x000fea0003800000 */
.L_x_5344:
        /* <DEDUP_REMOVED lines=12> */
.L_x_5348:
[----:B------:R-:W-:Y:S01]  /*6100*/  IMAD.MOV.U32 R0, RZ, RZ, 0x7f ;  /* 0x0000007fff007424 */ /* 0x000fe200078e00ff */
[----:B------:R-:W-:-:S04]  /*6110*/  ISETP.GT.U32.AND P0, PT, R4, 0x7f800000, PT ;  /* 0x7f8000000400780c */ /* 0x000fc80003f04070 */
[----:B------:R-:W-:-:S04]  /*6120*/  SEL R0, R0, 0x7c, P0 ;  /* 0x0000007c00007807 */ /* 0x000fc80000000000 */
.L_x_5349:
[----:B------:R-:W-:Y:S05]  /*6130*/  BSYNC B0 ;  /* 0x0000000000007941 */ /* 0x000fea0003800000 */
.L_x_5347:
[----:B------:R-:W-:-:S04]  /*6140*/  LOP3.LUT R16, R16, 0x80000000, RZ, 0xc0, !PT ;  /* 0x8000000010107812 */ /* 0x000fc800078ec0ff */
[----:B------:R-:W-:-:S04]  /*6150*/  SHF.R.U32.HI R3, RZ, 0x18, R16 ;  /* 0x00000018ff037819 */ /* 0x000fc80000011610 */
[----:B------:R-:W-:-:S05]  /*6160*/  LOP3.LUT R3, R0, R3, RZ, 0xfc, !PT ;  /* 0x0000000300037212 */ /* 0x000fca00078efcff */
[----:B------:R0:W-:Y:S01]  /*6170*/  STG.E.U8 [R8.64], R3 ;  /* 0x0000000308007986 */ /* 0x0001e2000c101124 */
[----:B------:R-:W-:Y:S05]  /*6180*/  BRA `(.L_x_5333) ;  /* 0x000006a000007947 */ /* 0x000fea0003800000 */
.L_x_5343:
[----:B------:R-:W-:-:S05]  /*6190*/  F2FP.BF16.PACK_AB R16, RZ, R16 ;  /* 0x00000010ff10723e */ /* 0x000fca00000010ff */
[----:B------:R0:W-:Y:S01]  /*61a0*/  STG.E.U16 [R8.64], R16 ;  /* 0x0000001008007986 */ /* 0x0001e2000c101524 */
[----:B------:R-:W-:Y:S05]  /*61b0*/  BRA `(.L_x_5333) ;  /* 0x0000067000007947 */ /* 0x000fea0003800000 */
.L_x_5340:
        /* <DEDUP_REMOVED lines=11> */
.L_x_5352:
        /* <DEDUP_REMOVED lines=16> */
.L_x_5355:
[----:B------:R-:W-:-:S04]  /*6370*/  LOP3.LUT R16, R16, 0x80000000, RZ, 0xc0, !PT ;  /* 0x8000000010107812 */ /* 0x000fc800078ec0ff */
[----:B------:R-:W-:-:S04]  /*6380*/  SHF.R.U32.HI R3, RZ, 0x18, R16 ;  /* 0x00000018ff037819 */ /* 0x000fc80000011610 */
[----:B------:R-:W-:-:S04]  /*6390*/  LOP3.LUT R0, R0, R3, RZ, 0xfc, !PT ;  /* 0x0000000300007212 */ /* 0x000fc800078efcff */
[----:B------:R-:W-:Y:S02]  /*63a0*/  PRMT R4, R0, 0x7610, R4 ;  /* 0x0000761000047816 */ /* 0x000fe40000000004 */
.L_x_5354:
[----:B------:R-:W-:Y:S05]  /*63b0*/  BSYNC B0 ;  /* 0x0000000000007941 */ /* 0x000fea0003800000 */
.L_x_5353:
[----:B------:R0:W-:Y:S01]  /*63c0*/  STG.E.U8 [R8.64], R4 ;  /* 0x0000000408007986 */ /* 0x0001e2000c101124 */
[----:B------:R-:W-:Y:S05]  /*63d0*/  BRA `(.L_x_5333) ;  /* 0x0000045000007947 */ /* 0x000fea0003800000 */
.L_x_5351:
        /* <DEDUP_REMOVED lines=16> */
.L_x_5358:
[----:B------:R-:W-:-:S04]  /*64e0*/  LOP3.LUT R16, R16, 0x80000000, RZ, 0xc0, !PT ;  /* 0x8000000010107812 */ /* 0x000fc800078ec0ff */
[----:B------:R-:W-:-:S04]  /*64f0*/  SHF.R.U32.HI R3, RZ, 0x18, R16 ;  /* 0x00000018ff037819 */ /* 0x000fc80000011610 */
[----:B------:R-:W-:-:S04]  /*6500*/  LOP3.LUT R0, R0, R3, RZ, 0xfc, !PT ;  /* 0x0000000300007212 */ /* 0x000fc800078efcff */
[----:B------:R-:W-:Y:S02]  /*6510*/  PRMT R4, R0, 0x7610, R4 ;  /* 0x0000761000047816 */ /* 0x000fe40000000004 */
.L_x_5357:
[----:B------:R-:W-:Y:S05]  /*6520*/  BSYNC B0 ;  /* 0x0000000000007941 */ /* 0x000fea0003800000 */
.L_x_5356:
[----:B------:R0:W-:Y:S01]  /*6530*/  STG.E.U8 [R8.64], R4 ;  /* 0x0000000408007986 */ /* 0x0001e2000c101124 */
[----:B------:R-:W-:Y:S05]  /*6540*/  BRA `(.L_x_5333) ;  /* 0x000002e000007947 */ /* 0x000fea0003800000 */
.L_x_5350:
        /* <DEDUP_REMOVED lines=21> */
.L_x_5332:
        /* <DEDUP_REMOVED lines=19> */
[----:B------:R-:W-:Y:S05]  /*67d0*/  BRA `(.L_x_5333) ;  /* 0x0000005000007947 */ /* 0x000fea0003800000 */
.L_x_5360:
[----:B------:R-:W0:Y:S02]  /*67e0*/  F2I.U64.TRUNC R16, R16 ;  /* 0x0000001000107311 */ /* 0x000e24000020d800 */
[----:B0-----:R0:W-:Y:S01]  /*67f0*/  STG.E.64 [R8.64], R16 ;  /* 0x0000001008007986 */ /* 0x0011e2000c101b24 */
[----:B------:R-:W-:Y:S05]  /*6800*/  BRA `(.L_x_5333) ;  /* 0x0000002000007947 */ /* 0x000fea0003800000 */
.L_x_5359:
[----:B------:R-:W0:Y:S02]  /*6810*/  F2I.FTZ.U32.TRUNC.NTZ R3, R16 ;  /* 0x0000001000037305 */ /* 0x000e24000021f000 */
[----:B0-----:R0:W-:Y:S02]  /*6820*/  STG.E [R8.64], R3 ;  /* 0x0000000308007986 */ /* 0x0011e4000c101924 */
.L_x_5333:
        /* <DEDUP_REMOVED lines=22> */
.L_x_5364:
[----:B------:R-:W0:Y:S02]  /*6990*/  F2I.S64.TRUNC R24, R24 ;  /* 0x0000001800187311 */ /* 0x000e24000020d900 */
[----:B0-----:R-:W-:-:S05]  /*69a0*/  IMAD.MOV.U32 R3, RZ, RZ, R24 ;  /* 0x000000ffff037224 */ /* 0x001fca00078e0018 */
[----:B------:R0:W-:Y:S01]  /*69b0*/  STG.E.U8 [R8.64], R3 ;  /* 0x0000000308007986 */ /* 0x0001e2000c101124 */
[----:B------:R-:W-:Y:S05]  /*69c0*/  BRA `(.L_x_5366) ;  /* 0x00000d4000007947 */ /* 0x000fea0003800000 */
.L_x_5363:
        /* <DEDUP_REMOVED lines=9> */
.L_x_5368:
[----:B------:R-:W0:Y:S02]  /*6a60*/  F2I.FTZ.TRUNC.NTZ R3, R24 ;  /* 0x0000001800037305 */ /* 0x000e24000021f100 */
[----:B0-----:R0:W-:Y:S01]  /*6a70*/  STG.E [R8.64], R3 ;  /* 0x0000000308007986 */ /* 0x0011e2000c101924 */
[----:B------:R-:W-:Y:S05]  /*6a80*/  BRA `(.L_x_5366) ;  /* 0x00000c8000007947 */ /* 0x000fea0003800000 */
.L_x_5367:
[----:B------:R-:W0:Y:S02]  /*6a90*/  F2I.FTZ.TRUNC.NTZ R3, R24 ;  /* 0x0000001800037305 */ /* 0x000e24000021f100 */
[----:B0-----:R0:W-:Y:S01]  /*6aa0*/  STG.E.U16 [R8.64], R3 ;  /* 0x0000000308007986 */ /* 0x0011e2000c101524 */
[----:B------:R-:W-:Y:S05]  /*6ab0*/  BRA `(.L_x_5366) ;  /* 0x00000c5000007947 */ /* 0x000fea0003800000 */
.L_x_5362:
        /* <DEDUP_REMOVED lines=8> */
.L_x_5370:
[----:B------:R-:W-:-:S05]  /*6b40*/  F2FP.PACK_AB R24, RZ, R24 ;  /* 0x00000018ff18723e */ /* 0x000fca00000000ff */
[----:B------:R0:W-:Y:S01]  /*6b50*/  STG.E.U16 [R8.64], R24 ;  /* 0x0000001808007986 */ /* 0x0001e2000c101524 */
[----:B------:R-:W-:Y:S05]  /*6b60*/  BRA `(.L_x_5366) ;  /* 0x00000ba000007947 */ /* 0x000fea0003800000 */
.L_x_5369:
        /* <DEDUP_REMOVED lines=8> */
.L_x_5372:
[----:B------:R-:W-:-:S05]  /*6bf0*/  F2FP.PACK_AB R25, R25, R24 ;  /* 0x000000181919723e */ /* 0x000fca00000000ff */
[----:B------:R0:W-:Y:S01]  /*6c00*/  STG.E [R8.64], R25 ;  /* 0x0000001908007986 */ /* 0x0001e2000c101924 */
[----:B------:R-:W-:Y:S05]  /*6c10*/  BRA `(.L_x_5366) ;  /* 0x00000af000007947 */ /* 0x000fea0003800000 */
.L_x_5371:
[----:B------:R-:W-:-:S06]  /*6c20*/  FMUL.FTZ R4, R24, 1 ;  /* 0x3f80000018047820 */ /* 0x000fcc0000410000 */
[----:B------:R-:W0:Y:S02]  /*6c30*/  F2F.F64.F32 R4, R4 ;  /* 0x0000000400047310 */ /* 0x000e240000201800 */
[----:B0-----:R0:W-:Y:S01]  /*6c40*/  STG.E.64 [R8.64], R4 ;  /* 0x0000000408007986 */ /* 0x0011e2000c101b24 */
[----:B------:R-:W-:Y:S05]  /*6c50*/  BRA `(.L_x_5366) ;  /* 0x00000ab000007947 */ /* 0x000fea0003800000 */
.L_x_5361:
        /* <DEDUP_REMOVED lines=14> */
.L_x_5375:
[----:B------:R-:W-:Y:S02]  /*6d40*/  FMUL.FTZ R6, R25, 1 ;  /* 0x3f80000019067820 */ /* 0x000fe40000410000 */
[----:B------:R-:W-:-:S04]  /*6d50*/  FMUL.FTZ R4, R24, 1 ;  /* 0x3f80000018047820 */ /* 0x000fc80000410000 */
[----:B------:R-:W-:Y:S08]  /*6d60*/  F2F.F64.F32 R6, R6 ;  /* 0x0000000600067310 */ /* 0x000ff00000201800 */
[----:B------:R-:W0:Y:S02]  /*6d70*/  F2F.F64.F32 R4, R4 ;  /* 0x0000000400047310 */ /* 0x000e240000201800 */
[----:B0-----:R0:W-:Y:S01]  /*6d80*/  STG.E.128 [R8.64], R4 ;  /* 0x0000000408007986 */ /* 0x0011e2000c101d24 */
[----:B------:R-:W-:Y:S05]  /*6d90*/  BRA `(.L_x_5366) ;  /* 0x0000097000007947 */ /* 0x000fea0003800000 */
.L_x_5374:
        /* <DEDUP_REMOVED lines=20> */
.L_x_5379:
[----:B------:R-:W-:Y:S05]  /*6ee0*/  BSYNC B0 ;  /* 0x0000000000007941 */ /* 0x000fea0003800000 */
.L_x_5378:
[----:B------:R-:W-:-:S05]  /*6ef0*/  LOP3.LUT R5, R0, R5, RZ, 0xfc, !PT ;  /* 0x0000000500057212 */ /* 0x000fca00078efcff */
[----:B------:R0:W-:Y:S01]  /*6f00*/  STG.E.U8 [R8.64], R5 ;  /* 0x0000000508007986 */ /* 0x0001e2000c101124 */
[----:B------:R-:W-:Y:S05]  /*6f10*/  BRA `(.L_x_5366) ;  /* 0x000007f000007947 */ /* 0x000fea0003800000 */
.L_x_5377:
        /* <DEDUP_REMOVED lines=12> */
.L_x_5381:
[----:B------:R-:W-:Y:S01]  /*6fe0*/  IMAD.MOV.U32 R0, RZ, RZ, 0x7f ;  /* 0x0000007fff007424 */ /* 0x000fe200078e00ff */
[----:B------:R-:W-:-:S04]  /*6ff0*/  ISETP.GT.U32.AND P0, PT, R4, 0x7f800000, PT ;  /* 0x7f8000000400780c */ /* 0x000fc80003f04070 */
[----:B------:R-:W-:-:S04]  /*7000*/  SEL R0, R0, 0x7c, P0 ;  /* 0x0000007c00007807 */ /* 0x000fc80000000000 */
.L_x_5382:
[----:B------:R-:W-:Y:S05]  /*7010*/  BSYNC B0 ;  /* 0x0000000000007941 */ /* 0x000fea0003800000 */
.L_x_5380:
[----:B------:R-:W-:-:S04]  /*7020*/  LOP3.LUT R24, R24, 0x80000000, RZ, 0xc0, !PT ;  /* 0x8000000018187812 */ /* 0x000fc800078ec0ff */
[----:B------:R-:W-:-:S04]  /*7030*/  SHF.R.U32.HI R3, RZ, 0x18, R24 ;  /* 0x00000018ff037819 */ /* 0x000fc80000011618 */
[----:B------:R-:W-:-:S05]  /*7040*/  LOP3.LUT R3, R0, R3, RZ, 0xfc, !PT ;  /* 0x0000000300037212 */ /* 0x000fca00078efcff */
[----:B------:R0:W-:Y:S01]  /*7050*/  STG.E.U8 [R8.64], R3 ;  /* 0x0000000308007986 */ /* 0x0001e2000c101124 */
[----:B------:R-:W-:Y:S05]  /*7060*/  BRA `(.L_x_5366) ;  /* 0x000006a000007947 */ /* 0x000fea0003800000 */
.L_x_5376:
[----:B------:R-:W-:-:S05]  /*7070*/  F2FP.BF16.PACK_AB R24, RZ, R24 ;  /* 0x00000018ff18723e */ /* 0x000fca00000010ff */
[----:B------:R0:W-:Y:S01]  /*7080*/  STG.E.U16 [R8.64], R24 ;  /* 0x0000001808007986 */ /* 0x0001e2000c101524 */
[----:B------:R-:W-:Y:S05]  /*7090*/  BRA `(.L_x_5366) ;  /* 0x0000067000007947 */ /* 0x000fea0003800000 */
.L_x_5373:
        /* <DEDUP_REMOVED lines=11> */
.L_x_5385:
        /* <DEDUP_REMOVED lines=16> */
.L_x_5388:
[----:B------:R-:W-:-:S04]  /*7250*/  LOP3.LUT R24, R24, 0x80000000, RZ, 0xc0, !PT ;  /* 0x8000000018187812 */ /* 0x000fc800078ec0ff */
[----:B------:R-:W-:-:S04]  /*7260*/  SHF.R.U32.HI R3, RZ, 0x18, R24 ;  /* 0x00000018ff037819 */ /* 0x000fc80000011618 */
[----:B------:R-:W-:-:S04]  /*7270*/  LOP3.LUT R0, R0, R3, RZ, 0xfc, !PT ;  /* 0x0000000300007212 */ /* 0x000fc800078efcff */
[----:B------:R-:W-:Y:S02]  /*7280*/  PRMT R4, R0, 0x7610, R4 ;  /* 0x0000761000047816 */ /* 0x000fe40000000004 */
.L_x_5387:
[----:B------:R-:W-:Y:S05]  /*7290*/  BSYNC B0 ;  /* 0x0000000000007941 */ /* 0x000fea0003800000 */
.L_x_5386:
[----:B------:R0:W-:Y:S01]  /*72a0*/  STG.E.U8 [R8.64], R4 ;  /* 0x0000000408007986 */ /* 0x0001e2000c101124 */
[----:B------:R-:W-:Y:S05]  /*72b0*/  BRA `(.L_x_5366) ;  /* 0x0000045000007947 */ /* 0x000fea0003800000 */
.L_x_5384:
        /* <DEDUP_REMOVED lines=16> */
.L_x_5391:
[----:B------:R-:W-:-:S04]  /*73c0*/  LOP3.LUT R24, R24, 0x80000000, RZ, 0xc0, !PT ;  /* 0x8000000018187812 */ /* 0x000fc800078ec0ff */
[----:B------:R-:W-:-:S04]  /*73d0*/  SHF.R.U32.HI R3, RZ, 0x18, R24 ;  /* 0x00000018ff037819 */ /* 0x000fc80000011618 */
[----:B------:R-:W-:-:S04]  /*73e0*/  LOP3.LUT R0, R0, R3, RZ, 0xfc, !PT ;  /* 0x0000000300007212 */ /* 0x000fc800078efcff */
[----:B------:R-:W-:Y:S02]  /*73f0*/  PRMT R4, R0, 0x7610, R4 ;  /* 0x0000761000047816 */ /* 0x000fe40000000004 */
.L_x_5390:
[----:B------:R-:W-:Y:S05]  /*7400*/  BSYNC B0 ;  /* 0x0000000000007941 */ /* 0x000fea0003800000 */
.L_x_5389:
[----:B------:R0:W-:Y:S01]  /*7410*/  STG.E.U8 [R8.64], R4 ;  /* 0x0000000408007986 */ /* 0x0001e2000c101124 */
[----:B------:R-:W-:Y:S05]  /*7420*/  BRA `(.L_x_5366) ;  /* 0x000002e000007947 */ /* 0x000fea0003800000 */
.L_x_5383:
        /* <DEDUP_REMOVED lines=21> */
.L_x_5365:
        /* <DEDUP_REMOVED lines=20> */
.L_x_5393:
[----:B------:R-:W0:Y:S02]  /*76c0*/  F2I.U64.TRUNC R24, R24 ;  /* 0x0000001800187311 */ /* 0x000e24000020d800 */
[----:B0-----:R0:W-:Y:S01]  /*76d0*/  STG.E.64 [R8.64], R24 ;  /* 0x0000001808007986 */ /* 0x0011e2000c101b24 */
[----:B------:R-:W-:Y:S05]  /*76e0*/  BRA `(.L_x_5366) ;  /* 0x0000002000007947 */ /* 0x000fea0003800000 */
.L_x_5392:
[----:B------:R-:W0:Y:S02]  /*76f0*/  F2I.FTZ.U32.TRUNC.NTZ R3, R24 ;  /* 0x0000001800037305 */ /* 0x000e24000021f000 */
[----:B0-----:R0:W-:Y:S02]  /*7700*/  STG.E [R8.64], R3 ;  /* 0x0000000308007986 */ /* 0x0011e4000c101924 */
.L_x_5366:
[----:B------:R-:W-:Y:S02]  /*7710*/  IADD3 R29, R29, 0x80, RZ ;  /* 0x000000801d1d7810 */ /* 0x000fe40007ffe0ff */
.L_x_5327:
[----:B------:R-:W-:Y:S05]  /*7720*/  BSYNC B6 ;  /* 0x0000000000067941 */ /* 0x000fea0003800000 */
.L_x_5326:
        /* <DEDUP_REMOVED lines=20> */
.L_x_5397:
[----:B------:R-:W0:Y:S02]  /*7870*/  F2I.S64.TRUNC R26, R26 ;  /* 0x0000001a001a7311 */ /* 0x000e24000020d900 */
[----:B0-----:R-:W-:-:S05]  /*7880*/  IMAD.MOV.U32 R5, RZ, RZ, R26 ;  /* 0x000000ffff057224 */ /* 0x001fca00078e001a */
[----:B------:R-:W-:Y:S01]  /*7890*/  STG.E.U8 [R2.64], R5 ;  /* 0x0000000502007986 */ /* 0x000fe2000c101124 */
[----:B------:R-:W-:Y:S05]  /*78a0*/  EXIT ;  /* 0x000000000000794d */ /* 0x000fea0003800000 */
.L_x_5396:
        /* <DEDUP_REMOVED lines=9> */
.L_x_5400:
[----:B------:R-:W0:Y:S02]  /*7940*/  F2I.FTZ.TRUNC.NTZ R5, R26 ;  /* 0x0000001a00057305 */ /* 0x000e24000021f100 */
[----:B0-----:R-:W-:Y:S01]  /*7950*/  STG.E [R2.64], R5 ;  /* 0x0000000502007986 */ /* 0x001fe2000c101924 */
[----:B------:R-:W-:Y:S05]  /*7960*/  EXIT ;  /* 0x000000000000794d */ /* 0x000fea0003800000 */
.L_x_5399:
[----:B------:R-:W0:Y:S02]  /*7970*/  F2I.FTZ.TRUNC.NTZ R5, R26 ;  /* 0x0000001a00057305 */ /* 0x000e24000021f100 */
[----:B0-----:R-:W-:Y:S01]  /*7980*/  STG.E.U16 [R2.64], R5 ;  /* 0x0000000502007986 */ /* 0x001fe2000c101524 */
[----:B------:R-:W-:Y:S05]  /*7990*/  EXIT ;  /* 0x000000000000794d */ /* 0x000fea0003800000 */
.L_x_5395:
        /* <DEDUP_REMOVED lines=8> */
.L_x_5402:
[----:B------:R-:W-:-:S05]  /*7a20*/  F2FP.PACK_AB R26, RZ, R26 ;  /* 0x0000001aff1a723e */ /* 0x000fca00000000ff */
[----:B------:R-:W-:Y:S01]  /*7a30*/  STG.E.U16 [R2.64], R26 ;  /* 0x0000001a02007986 */ /* 0x000fe2000c101524 */
[----:B------:R-:W-:Y:S05]  /*7a40*/  EXIT ;  /* 0x000000000000794d */ /* 0x000fea0003800000 */
.L_x_5401:
        /* <DEDUP_REMOVED lines=8> */
.L_x_5404:
[----:B------:R-:W-:-:S05]  /*7ad0*/  F2FP.PACK_AB R27, R27, R26 ;  /* 0x0000001a1b1b723e */ /* 0x000fca00000000ff */
[----:B------:R-:W-:Y:S01]  /*7ae0*/  STG.E [R2.64], R27 ;  /* 0x0000001b02007986 */ /* 0x000fe2000c101924 */
[----:B------:R-:W-:Y:S05]  /*7af0*/  EXIT ;  /* 0x000000000000794d */ /* 0x000fea0003800000 */
.L_x_5403:
[----:B------:R-:W-:-:S06]  /*7b00*/  FMUL.FTZ R4, R26, 1 ;  /* 0x3f8000001a047820 */ /* 0x000fcc0000410000 */
[----:B------:R-:W0:Y:S02]  /*7b10*/  F2F.F64.F32 R4, R4 ;  /* 0x0000000400047310 */ /* 0x000e240000201800 */
[----:B0-----:R-:W-:Y:S01]  /*7b20*/  STG.E.64 [R2.64], R4 ;  /* 0x0000000402007986 */ /* 0x001fe2000c101b24 */
[----:B------:R-:W-:Y:S05]  /*7b30*/  EXIT ;  /* 0x000000000000794d */ /* 0x000fea0003800000 */
.L_x_5394:
        /* <DEDUP_REMOVED lines=14> */
.L_x_5407:
[----:B------:R-:W-:Y:S02]  /*7c20*/  FMUL.FTZ R6, R27, 1 ;  /* 0x3f8000001b067820 */ /* 0x000fe40000410000 */
[----:B------:R-:W-:-:S04]  /*7c30*/  FMUL.FTZ R4, R26, 1 ;  /* 0x3f8000001a047820 */ /* 0x000fc80000410000 */
[----:B------:R-:W-:Y:S08]  /*7c40*/  F2F.F64.F32 R6, R6 ;  /* 0x0000000600067310 */ /* 0x000ff00000201800 */
[----:B------:R-:W0:Y:S02]  /*7c50*/  F2F.F64.F32 R4, R4 ;  /* 0x0000000400047310 */ /* 0x000e240000201800 */
[----:B0-----:R-:W-:Y:S01]  /*7c60*/  STG.E.128 [R2.64], R4 ;  /* 0x0000000402007986 */ /* 0x001fe2000c101d24 */
[----:B------:R-:W-:Y:S05]  /*7c70*/  EXIT ;  /* 0x000000000000794d */ /* 0x000fea0003800000 */
.L_x_5406:
        /* <DEDUP_REMOVED lines=20> */
.L_x_5411:
[----:B------:R-:W-:Y:S05]  /*7dc0*/  BSYNC B0 ;  /* 0x0000000000007941 */ /* 0x000fea0003800000 */
.L_x_5410:
[----:B------:R-:W-:-:S05]  /*7dd0*/  LOP3.LUT R7, R0, R7, RZ, 0xfc, !PT ;  /* 0x0000000700077212 */ /* 0x000fca00078efcff */
[----:B------:R-:W-:Y:S01]  /*7de0*/  STG.E.U8 [R2.64], R7 ;  /* 0x0000000702007986 */ /* 0x000fe2000c101124 */
[----:B------:R-:W-:Y:S05]  /*7df0*/  EXIT ;  /* 0x000000000000794d */ /* 0x000fea0003800000 */
.L_x_5409:
        /* <DEDUP_REMOVED lines=12> */
.L_x_5413:
[----:B------:R-:W-:Y:S01]  /*7ec0*/  IMAD.MOV.U32 R0, RZ, RZ, 0x7f ;  /* 0x0000007fff007424 */ /* 0x000fe200078e00ff */
[----:B------:R-:W-:-:S04]  /*7ed0*/  ISETP.GT.U32.AND P0, PT, R4, 0x7f800000, PT ;  /* 0x7f8000000400780c */ /* 0x000fc80003f04070 */
[----:B------:R-:W-:-:S04]  /*7ee0*/  SEL R0, R0, 0x7c, P0 ;  /* 0x0000007c00007807 */ /* 0x000fc80000000000 */
.L_x_5414:
[----:B------:R-:W-:Y:S05]  /*7ef0*/  BSYNC B0 ;  /* 0x0000000000007941 */ /* 0x000fea0003800000 */
.L_x_5412:
[----:B------:R-:W-:-:S04]  /*7f00*/  LOP3.LUT R26, R26, 0x80000000, RZ, 0xc0, !PT ;  /* 0x800000001a1a7812 */ /* 0x000fc800078ec0ff */
[----:B------:R-:W-:-:S04]  /*7f10*/  SHF.R.U32.HI R5, RZ, 0x18, R26 ;  /* 0x00000018ff057819 */ /* 0x000fc8000001161a */
[----:B------:R-:W-:-:S05]  /*7f20*/  LOP3.LUT R5, R0, R5, RZ, 0xfc, !PT ;  /* 0x0000000500057212 */ /* 0x000fca00078efcff */
[----:B------:R-:W-:Y:S01]  /*7f30*/  STG.E.U8 [R2.64], R5 ;  /* 0x0000000502007986 */ /* 0x000fe2000c101124 */
[----:B------:R-:W-:Y:S05]  /*7f40*/  EXIT ;  /* 0x000000000000794d */ /* 0x000fea0003800000 */
.L_x_5408:
[----:B------:R-:W-:-:S05]  /*7f50*/  F2FP.BF16.PACK_AB R26, RZ, R26 ;  /* 0x0000001aff1a723e */ /* 0x000fca00000010ff */
[----:B------:R-:W-:Y:S01]  /*7f60*/  STG.E.U16 [R2.64], R26 ;  /* 0x0000001a02007986 */ /* 0x000fe2000c101524 */
[----:B------:R-:W-:Y:S05]  /*7f70*/  EXIT ;  /* 0x000000000000794d */ /* 0x000fea0003800000 */
.L_x_5405:
        /* <DEDUP_REMOVED lines=11> */
.L_x_5417:
        /* <DEDUP_REMOVED lines=16> */
.L_x_5420:
[----:B------:R-:W-:-:S04]  /*8130*/  LOP3.LUT R26, R26, 0x80000000, RZ, 0xc0, !PT ;  /* 0x800000001a1a7812 */ /* 0x000fc800078ec0ff */
[----:B------:R-:W-:-:S04]  /*8140*/  SHF.R.U32.HI R5, RZ, 0x18, R26 ;  /* 0x00000018ff057819 */ /* 0x000fc8000001161a */
[----:B------:R-:W-:-:S04]  /*8150*/  LOP3.LUT R4, R4, R5, RZ, 0xfc, !PT ;  /* 0x0000000504047212 */ /* 0x000fc800078efcff */
[----:B------:R-:W-:Y:S02]  /*8160*/  PRMT R0, R4, 0x7610, R0 ;  /* 0x0000761004007816 */ /* 0x000fe40000000000 */
.L_x_5419:
[----:B------:R-:W-:Y:S05]  /*8170*/  BSYNC B0 ;  /* 0x0000000000007941 */ /* 0x000fea0003800000 */
.L_x_5418:
[----:B------:R-:W-:Y:S01]  /*8180*/  STG.E.U8 [R2.64], R0 ;  /* 0x0000000002007986 */ /* 0x000fe2000c101124 */
[----:B------:R-:W-:Y:S05]  /*8190*/  EXIT ;  /* 0x000000000000794d */ /* 0x000fea0003800000 */
.L_x_5416:
        /* <DEDUP_REMOVED lines=16> */
.L_x_5423:
[----:B------:R-:W-:-:S04]  /*82a0*/  LOP3.LUT R26, R26, 0x80000000, RZ, 0xc0, !PT ;  /* 0x800000001a1a7812 */ /* 0x000fc800078ec0ff */
[----:B------:R-:W-:-:S04]  /*82b0*/  SHF.R.U32.HI R5, RZ, 0x18, R26 ;  /* 0x00000018ff057819 */ /* 0x000fc8000001161a */
[----:B------:R-:W-:-:S04]  /*82c0*/  LOP3.LUT R4, R4, R5, RZ, 0xfc, !PT ;  /* 0x0000000504047212 */ /* 0x000fc800078efcff */
[----:B------:R-:W-:Y:S02]  /*82d0*/  PRMT R0, R4, 0x7610, R0 ;  /* 0x0000761004007816 */ /* 0x000fe40000000000 */
.L_x_5422:
[----:B------:R-:W-:Y:S05]  /*82e0*/  BSYNC B0 ;  /* 0x0000000000007941 */ /* 0x000fea0003800000 */
.L_x_5421:
[----:B------:R-:W-:Y:S01]  /*82f0*/  STG.E.U8 [R2.64], R0 ;  /* 0x0000000002007986 */ /* 0x000fe2000c101124 */
[----:B------:R-:W-:Y:S05]  /*8300*/  EXIT ;  /* 0x000000000000794d */ /* 0x000fea0003800000 */
.L_x_5415:
        /* <DEDUP_REMOVED lines=21> */
.L_x_5398:
        /* <DEDUP_REMOVED lines=19> */
[----:B------:R-:W-:Y:S05]  /*8590*/  EXIT ;  /* 0x000000000000794d */ /* 0x000fea0003800000 */
.L_x_5425:
[----:B------:R-:W0:Y:S02]  /*85a0*/  F2I.U64.TRUNC R26, R26 ;  /* 0x0000001a001a7311 */ /* 0x000e24000020d800 */
[----:B0-----:R-:W-:Y:S01]  /*85b0*/  STG.E.64 [R2.64], R26 ;  /* 0x0000001a02007986 */ /* 0x001fe2000c101b24 */
[----:B------:R-:W-:Y:S05]  /*85c0*/  EXIT ;  /* 0x000000000000794d */ /* 0x000fea0003800000 */
.L_x_5424:
[----:B------:R-:W0:Y:S02]  /*85d0*/  F2I.FTZ.U32.TRUNC.NTZ R5, R26 ;  /* 0x0000001a00057305 */ /* 0x000e24000021f000 */
[----:B0-----:R-:W-:Y:S01]  /*85e0*/  STG.E [R2.64], R5 ;  /* 0x0000000502007986 */ /* 0x001fe2000c101924 */
[----:B------:R-:W-:Y:S05]  /*85f0*/  EXIT ;  /* 0x000000000000794d */ /* 0x000fea0003800000 */
.L_x_5426:
        /* <DEDUP_REMOVED lines=16> */
.L_x_17765:


//--------------------- .text._ZN2at6native18elementwise_kernelILi128ELi2EZNS0_22gpu_kernel_impl_nocastINS0_13BUnaryFunctorIN3c107complexIfEES6_S6_NS0_15binary_internal10DivFunctorIS6_EEEEEEvRNS_18TensorIteratorBaseERKT_EUliE_EEviT1_ --------------------------
	.section	.text._ZN2at6native18elementwise_kernelILi128ELi2EZNS0_22gpu_kernel_impl_nocastINS0_13BUnaryFunctorIN3c107complexIfEES6_S6_NS0_15binary_internal10DivFunctorIS6_EEEEEEvRNS_18TensorIteratorBaseERKT_EUliE_EEviT1_,"ax",@progbits
	.sectioninfo	@"SHI_REGISTERS=12"
	.align	128
        .global         _ZN2at6native18elementwise_kernelILi128ELi2EZNS0_22gpu_kernel_impl_nocastINS0_13BUnaryFunctorIN3c107complexIfEES6_S6_NS0_15binary_internal10DivFunctorIS6_EEEEEEvRNS_18TensorIteratorBaseERKT_EUliE_EEviT1_
        .type           _ZN2at6native18elementwise_kernelILi128ELi2EZNS0_22gpu_kernel_impl_nocastINS0_13BUnaryFunctorIN3c107complexIfEES6_S6_NS0_15binary_internal10DivFunctorIS6_EEEEEEvRNS_18TensorIteratorBaseERKT_EUliE_EEviT1_,@function
        .size           _ZN2at6native18elementwise_kernelILi128ELi2EZNS0_22gpu_kernel_impl_nocastINS0_13BUnaryFunctorIN3c107complexIfEES6_S6_NS0_15binary_internal10DivFunctorIS6_EEEEEEvRNS_18TensorIteratorBaseERKT_EUliE_EEviT1_,(.L_x_17766 - _ZN2at6native18elementwise_kernelILi128ELi2EZNS0_22gpu_kernel_impl_nocastINS0_13BUnaryFunctorIN3c107complexIfEES6_S6_NS0_15binary_internal10DivFunctorIS6_EEEEEEvRNS_18TensorIteratorBaseERKT_EUliE_EEviT1_)
        .other          _ZN2at6native18elementwise_kernelILi128ELi2EZNS0_22gpu_kernel_impl_nocastINS0_13BUnaryFunctorIN3c107complexIfEES6_S6_NS0_15binary_internal10DivFunctorIS6_EEEEEEvRNS_18TensorIteratorBaseERKT_EUliE_EEviT1_,@"STO_CUDA_ENTRY STV_DEFAULT"
_ZN2at6native18elementwise_kernelILi128ELi2EZNS0_22gpu_kernel_impl_nocastINS0_13BUnaryFunctorIN3c107complexIfEES6_S6_NS0_15binary_internal10DivFunctorIS6_EEEEEEvRNS_18TensorIteratorBaseERKT_EUliE_EEviT1_:
.text._ZN2at6native18elementwise_kernelILi128ELi2EZNS0_22gpu_kernel_impl_nocastINS0_13BUnaryFunctorIN3c107complexIfEES6_S6_NS0_15binary_internal10DivFunctorIS6_EEEEEEvRNS_18TensorIteratorBaseERKT_EUliE_EEviT1_:
        /* <DEDUP_REMOVED lines=236> */
.L_x_5429:
[----:B------:R-:W-:-:S04]  /*0ec0*/  IADD3 R4, P0, R3, c[0x0][0x368], RZ ;  /* 0x0000da0003047a10 */ /* 0x000fc80007f1e0ff */
[----:B------:R-:W-:-:S06]  /*0ed0*/  IADD3.X R5, RZ, c[0x0][0x36c], RZ, P0, !PT ;  /* 0x0000db00ff057a10 */ /* 0x000fcc00007fe4ff */
[----:B------:R-:W5:Y:S01]  /*0ee0*/  LDG.E.64 R4, [R4.64] ;  /* 0x0000000404047981 */ /* 0x000f62000c1e1b00 */
[----:B------:R-:W-:Y:S02]  /*0ef0*/  MOV R9, c[0x0][0x378] ;  /* 0x0000de0000097a02 */ /* 0x000fe40000000f00 */
[----:B------:R-:W-:Y:S02]  /*0f00*/  IADD3 R2, P1, R2, c[0x0][0x360], RZ ;  /* 0x0000d80002027a10 */ /* 0x000fe40007f3e0ff */
[----:B------:R-:W-:Y:S02]  /*0f10*/  FSETP.GE.FTZ.AND P0, PT, |R9|, |c[0x0][0x37c]|, PT ;  /* 0x4000df0009007a0b */ /* 0x000fe40003f16200 */
[----:B------:R-:W-:-:S11]  /*0f20*/  IADD3.X R3, RZ, c[0x0][0x364], RZ, P1, !PT ;  /* 0x0000d900ff037a10 */ /* 0x000fd60000ffe4ff */
        /* <DEDUP_REMOVED lines=8> */
[----:B------:R-:W-:Y:S02]  /*0fb0*/  FFMA.FTZ R7, R6, c[0x0][0x37c], R9 ;  /* 0x0000df0006077a23 */ /* 0x000fe40000010009 */
[-C--:B-----5:R-:W-:Y:S02]  /*0fc0*/  FFMA.FTZ R8, R5, R6.reuse, R4 ;  /* 0x0000000605087223 */ /* 0x0a0fe40000010004 */
[----:B------:R-:W-:Y:S02]  /*0fd0*/  FFMA.FTZ R4, -R4, R6, R5 ;  /* 0x0000000604047223 */ /* 0x000fe40000010105 */
[----:B------:R-:W0:Y:S02]  /*0fe0*/  MUFU.RCP R7, R7 ;  /* 0x0000000700077308 */ /* 0x000e240000001000 */
[C---:B0-----:R-:W-:Y:S02]  /*0ff0*/  FMUL.FTZ R8, R7.reuse, R8 ;  /* 0x0000000807087220 */ /* 0x041fe40000410000 */
[----:B------:R-:W-:Y:S01]  /*1000*/  FMUL.FTZ R9, R7, R4 ;  /* 0x0000000407097220 */ /* 0x000fe20000410000 */
[----:B------:R-:W-:Y:S05]  /*1010*/  BRA `(.L_x_5432) ;  /* 0x000000d000007947 */ /* 0x000fea0003800000 */
.L_x_5431:
[----:B------:R-:W0:Y:S08]  /*1020*/  MUFU.RCP R7, R7 ;  /* 0x0000000700077308 */ /* 0x000e300000001000 */
[----:B------:R-:W1:Y:S01]  /*1030*/  MUFU.RCP R6, R6 ;  /* 0x0000000600067308 */ /* 0x000e620000001000 */
[----:B0----5:R-:W-:-:S02]  /*1040*/  FMUL.FTZ R8, R4, R7 ;  /* 0x0000000704087220 */ /* 0x021fc40000410000 */
[----:B-1----:R-:W-:Y:S01]  /*1050*/  FMUL.FTZ R9, R5, R6 ;  /* 0x0000000605097220 */ /* 0x002fe20000410000 */
[----:B------:R-:W-:Y:S05]  /*1060*/  BRA `(.L_x_5432) ;  /* 0x0000008000007947 */ /* 0x000fea0003800000 */
.L_x_5430:
[----:B------:R-:W0:Y:S02]  /*1070*/  MUFU.RCP R6, c[0x0][0x37c] ;  /* 0x0000df0000067b08 */ /* 0x000e240000001000 */
[----:B0-----:R-:W-:-:S04]  /*1080*/  FMUL.FTZ R6, R6, c[0x0][0x378] ;  /* 0x0000de0006067a20 */ /* 0x001fc80000410000 */
[----:B------:R-:W-:Y:S02]  /*1090*/  FFMA.FTZ R7, R6, R9, c[0x0][0x37c] ;  /* 0x0000df0006077623 */ /* 0x000fe40000010009 */
[-C--:B-----5:R-:W-:Y:S02]  /*10a0*/  FFMA.FTZ R8, R4, R6.reuse, R5 ;  /* 0x0000000604087223 */ /* 0x0a0fe40000010005 */
[----:B------:R-:W-:Y:S02]  /*10b0*/  FFMA.FTZ R4, R5, R6, -R4 ;  /* 0x0000000605047223 */ /* 0x000fe40000010804 */
[----:B------:R-:W0:Y:S02]  /*10c0*/  MUFU.RCP R7, R7 ;  /* 0x0000000700077308 */ /* 0x000e240000001000 */
[C---:B0-----:R-:W-:Y:S02]  /*10d0*/  FMUL.FTZ R8, R7.reuse, R8 ;  /* 0x0000000807087220 */ /* 0x041fe40000410000 */
[----:B------:R-:W-:-:S05]  /*10e0*/  FMUL.FTZ R9, R7, R4 ;  /* 0x0000000407097220 */ /* 0x000fca0000410000 */
.L_x_5432:
[----:B------:R0:W-:Y:S01]  /*10f0*/  STG.E.64 [R2.64], R8 ;  /* 0x0000000802007986 */ /* 0x0001e2000c101b04 */
[----:B------:R-:W-:-:S03]  /*1100*/  IADD3 R7, R0, 0x80, RZ ;  /* 0x0000008000077810 */ /* 0x000fc60007ffe0ff */
.L_x_5428:
[----:B------:R-:W-:Y:S05]  /*1110*/  BSYNC B0 ;  /* 0x0000000000007941 */ /* 0x000fea0003800000 */
.L_x_5427:
[----:B------:R-:W-:-:S13]  /*1120*/  ISETP.GE.AND P0, PT, R7, c[0x0][0x160], PT ;  /* 0x0000580007007a0c */ /* 0x000fda0003f06270 */
[----:B------:R-:W-:Y:S05]  /*1130*/  @P0 EXIT ;  /* 0x000000000000094d */ /* 0x000fea0003800000 */
[----:B------:R-:W-:Y:S01]  /*1140*/  ISETP.NE.AND P0, PT, RZ, c[0x0][0x168], PT ;  /* 0x00005a00ff007a0c */ /* 0x000fe20003f05270 */
[----:B0-----:R-:W-:Y:S01]  /*1150*/  HFMA2.MMA R2, -RZ, RZ, 0, 0 ;  /* 0x00000000ff027435 */ /* 0x001fe200000001ff */
[----:B------:R-:W-:-:S11]  /*1160*/  MOV R0, RZ ;  /* 0x000000ff00007202 */ /* 0x000fd60000000f00 */
[----:B------:R-:W-:Y:S05]  /*1170*/  @!P0 BRA `(.L_x_5433) ;  /* 0x00000e0000008947 */ /* 0x000fea0003800000 */
[----:B------:R-:W-:Y:S02]  /*1180*/  MOV R2, RZ ;  /* 0x000000ff00027202 */ /* 0x000fe40000000f00 */
[----:B------:R-:W-:-:S05]  /*1190*/  MOV R3, R7 ;  /* 0x0000000700037202 */ /* 0x000fca0000000f00 */
[----:B------:R-:W-:Y:S01]  /*11a0*/  IMAD.HI.U32 R4, R7, c[0x0][0x170], R2 ;  /* 0x00005c0007047a27 */ /* 0x000fe200078e0002 */
[----:B------:R-:W-:-:S04]  /*11b0*/  MOV R3, c[0x0][0x168] ;  /* 0x00005a0000037a02 */ /* 0x000fc80000000f00 */
[----:B------:R-:W-:Y:S02]  /*11c0*/  ISETP.NE.AND P0, PT, R3, 0x1, PT ;  /* 0x000000010300780c */ /* 0x000fe40003f05270 */
        /* <DEDUP_REMOVED lines=219> */
.L_x_5433:
        /* <DEDUP_REMOVED lines=17> */
[----:B------:R-:W0:Y:S01]  /*2090*/  MUFU.RCP R9, R0 ;  /* 0x0000000000097308 */ /* 0x000e220000001000 */
[----:B------:R-:W-:Y:S02]  /*20a0*/  FFMA.FTZ R4, R7, -R4, R5 ;  /* 0x8000000407047223 */ /* 0x000fe40000010005 */
[C---:B0-----:R-:W-:Y:S02]  /*20b0*/  FMUL.FTZ R6, R9.reuse, R6 ;  /* 0x0000000609067220 */ /* 0x041fe40000410000 */
[----:B------:R-:W-:Y:S01]  /*20c0*/  FMUL.FTZ R7, R9, R4 ;  /* 0x0000000409077220 */ /* 0x000fe20000410000 */
[----:B------:R-:W-:Y:S05]  /*20d0*/  BRA `(.L_x_5436) ;  /* 0x000000d000007947 */ /* 0x000fea0003800000 */
.L_x_5435:
[----:B------:R-:W0:Y:S08]  /*20e0*/  MUFU.RCP R7, R8 ;  /* 0x0000000800077308 */ /* 0x000e300000001000 */
[----:B------:R-:W1:Y:S01]  /*20f0*/  MUFU.RCP R0, R0 ;  /* 0x0000000000007308 */ /* 0x000e620000001000 */
[----:B0----5:R-:W-:-:S02]  /*2100*/  FMUL.FTZ R6, R4, R7 ;  /* 0x0000000704067220 */ /* 0x021fc40000410000 */
[----:B-1----:R-:W-:Y:S01]  /*2110*/  FMUL.FTZ R7, R5, R0 ;  /* 0x0000000005077220 */ /* 0x002fe20000410000 */
[----:B------:R-:W-:Y:S05]  /*2120*/  BRA `(.L_x_5436) ;  /* 0x0000008000007947 */ /* 0x000fea0003800000 */
.L_x_5434:
[----:B------:R-:W0:Y:S02]  /*2130*/  MUFU.RCP R0, c[0x0][0x37c] ;  /* 0x0000df0000007b08 */ /* 0x000e240000001000 */
[----:B0-----:R-:W-:-:S04]  /*2140*/  FMUL.FTZ R7, R0, c[0x0][0x378] ;  /* 0x0000de0000077a20 */ /* 0x001fc80000410000 */
[C---:B------:R-:W-:Y:S02]  /*2150*/  FFMA.FTZ R8, R7.reuse, R6, c[0x0][0x37c] ;  /* 0x0000df0007087623 */ /* 0x040fe40000010006 */
[C---:B-----5:R-:W-:Y:S02]  /*2160*/  FFMA.FTZ R0, R7.reuse, R4, R5 ;  /* 0x0000000407007223 */ /* 0x060fe40000010005 */
[----:B------:R-:W0:Y:S01]  /*2170*/  MUFU.RCP R9, R8 ;  /* 0x0000000800097308 */ /* 0x000e220000001000 */
[----:B------:R-:W-:Y:S02]  /*2180*/  FFMA.FTZ R4, R7, R5, -R4 ;  /* 0x0000000507047223 */ /* 0x000fe40000010804 */
[C---:B0-----:R-:W-:Y:S02]  /*2190*/  FMUL.FTZ R6, R9.reuse, R0 ;  /* 0x0000000009067220 */ /* 0x041fe40000410000 */
[----:B------:R-:W-:-:S05]  /*21a0*/  FMUL.FTZ R7, R9, R4 ;  /* 0x0000000409077220 */ /* 0x000fca0000410000 */
.L_x_5436:
[----:B------:R-:W-:Y:S01]  /*21b0*/  STG.E.64 [R2.64], R6 ;  /* 0x0000000602007986 */ /* 0x000fe2000c101b04 */
[----:B------:R-:W-:Y:S05]  /*21c0*/  EXIT ;  /* 0x000000000000794d */ /* 0x000fea0003800000 */
.L_x_5437:
        /* <DEDUP_REMOVED lines=11> */
.L_x_17766:


//--------------------- .text._ZN2at6native27unrolled_elementwise_kernelINS0_13BUnaryFunctorIN3c107complexIfEES5_S5_NS0_15binary_internal10DivFunctorIS5_EEEESt5arrayIPcLm2EELi4E23TrivialOffsetCalculatorILi1EjESE_NS0_6memory15LoadWithoutCastENSF_16StoreWithoutCastEEEviT_T0_T2_T3_T4_T5_ --------------------------
	.section	.text._ZN2at6native27unrolled_elementwise_kernelINS0_13BUnaryFunctorIN3c107complexIfEES5_S5_NS0_15binary_internal10DivFunctorIS5_EEEESt5arrayIPcLm2EELi4E23TrivialOffsetCalculatorILi1EjESE_NS0_6memory15LoadWithoutCastENSF_16StoreWithoutCastEEEviT_T0_T2_T3_T4_T5_,"ax",@progbits
	.sectioninfo	@"SHI_REGISTERS=26"
	.align	128
        .global         _ZN2at6native27unrolled_elementwise_kernelINS0_13BUnaryFunctorIN3c107complexIfEES5_S5_NS0_15binary_internal10DivFunctorIS5_EEEESt5arrayIPcLm2EELi4E23TrivialOffsetCalculatorILi1EjESE_NS0_6memory15LoadWithoutCastENSF_16StoreWithoutCastEEEviT_T0_T2_T3_T4_T5_
        .type           _ZN2at6native27unrolled_elementwise_kernelINS0_13BUnaryFunctorIN3c107complexIfEES5_S5_NS0_15binary_internal10DivFunctorIS5_EEEESt5arrayIPcLm2EELi4E23TrivialOffsetCalculatorILi1EjESE_NS0_6memory15LoadWithoutCastENSF_16StoreWithoutCastEEEviT_T0_T2_T3_T4_T5_,@function
        .size           _ZN2at6native27unrolled_elementwise_kernelINS0_13BUnaryFunctorIN3c107complexIfEES5_S5_NS0_15binary_internal10DivFunctorIS5_EEEESt5arrayIPcLm2EELi4E23TrivialOffsetCalculatorILi1EjESE_NS0_6memory15LoadWithoutCastENSF_16StoreWithoutCastEEEviT_T0_T2_T3_T4_T5_,(.L_x_17767 - _ZN2at6native27unrolled_elementwise_kernelINS0_13BUnaryFunctorIN3c107complexIfEES5_S5_NS0_15binary_internal10DivFunctorIS5_EEEESt5arrayIPcLm2EELi4E23TrivialOffsetCalculatorILi1EjESE_NS0_6memory15LoadWithoutCastENSF_16StoreWithoutCastEEEviT_T0_T2_T3_T4_T5_)
        .other          _ZN2at6native27unrolled_elementwise_kernelINS0_13BUnaryFunctorIN3c107complexIfEES5_S5_NS0_15binary_internal10DivFunctorIS5_EEEESt5arrayIPcLm2EELi4E23TrivialOffsetCalculatorILi1EjESE_NS0_6memory15LoadWithoutCastENSF_16StoreWithoutCastEEEviT_T0_T2_T3_T4_T5_,@"STO_CUDA_ENTRY STV_DEFAULT"
_ZN2at6native27unrolled_elementwise_kernelINS0_13BUnaryFunctorIN3c107complexIfEES5_S5_NS0_15binary_internal10DivFunctorIS5_EEEESt5arrayIPcLm2EELi4E23TrivialOffsetCalculatorILi1EjESE_NS0_6memory15LoadWithoutCastENSF_16StoreWithoutCastEEEviT_T0_T2_T3_T4_T5_:
.text._ZN2at6native27unrolled_elementwise_kernelINS0_13BUnaryFunctorIN3c107complexIfEES5_S5_NS0_15binary_internal10DivFunctorIS5_EEEESt5arrayIPcLm2EELi4E23TrivialOffsetCalculatorILi1EjESE_NS0_6memory15LoadWithoutCastENSF_16StoreWithoutCastEEEviT_T0_T2_T3_T4_T5_:
[----:B------:R-:W-:Y:S02]  /*0000*/  MOV R1, c[0x0][0x28] ;  /* 0x00000a0000017a02 */ /* 0x000fe40000000f00 */
[----:B------:R-:W0:Y:S01]  /*0010*/  S2R R0, SR_CTAID.X ;  /* 0x0000000000007919 */ /* 0x000e220000002500 */
[----:B------:R-:W-:Y:S01]  /*0020*/  MOV R3, 0xfffffe00 ;  /* 0xfffffe0000037802 */ /* 0x000fe20000000f00 */
[----:B------:R-:W-:Y:S01]  /*0030*/  CS2R R12, SRZ ;  /* 0x00000000000c7805 */ /* 0x000fe2000001ff00 */
[----:B------:R-:W-:Y:S01]  /*0040*/  CS2R R10, SRZ ;  /* 0x00000000000a7805 */ /* 0x000fe2000001ff00 */
[----:B------:R-:W1:Y:S01]  /*0050*/  S2R R7, SR_TID.X ;  /* 0x0000000000077919 */ /* 0x000e620000002100 */
[----:B------:R-:W-:Y:S01]  /*0060*/  CS2R R4, SRZ ;  /* 0x0000000000047805 */ /* 0x000fe2000001ff00 */
[----:B------:R-:W-:Y:S01]  /*0070*/  ULDC.64 UR4, c[0x0][0x118] ;  /* 0x0000460000047ab9 */ /* 0x000fe20000000a00 */
[----:B0-----:R-:W-:Y:S02]  /*0080*/  IMAD R6, R0, R3, c[0x0][0x160] ;  /* 0x0000580000067624 */ /* 0x001fe400078e0203 */
[----:B------:R-:W-:Y:S01]  /*0090*/  CS2R R2, SRZ ;  /* 0x0000000000027805 */ /* 0x000fe2000001ff00 */
[----:B-1----:R-:W-:-:S02]  /*00a0*/  MOV R9, R7 ;  /* 0x0000000700097202 */ /* 0x002fc40000000f00 */
        /* <DEDUP_REMOVED lines=20> */
[----:B------:R-:W-:-:S05]  /*01f0*/  @!P1 MOV R21, 0x8 ;  /* 0x0000000800159802 */ /* 0x000fca0000000f00 */
[----:B------:R-:W-:-:S05]  /*0200*/  @!P1 IMAD.WIDE.U32 R20, R20, R21, c[0x0][0x180] ;  /* 0x0000600014149625 */ /* 0x000fca00078e0015 */
[----:B------:R0:W5:Y:S01]  /*0210*/  @!P1 LDG.E.64 R4, [R20.64] ;  /* 0x0000000414049981 */ /* 0x000162000c1e1b00 */
[----:B------:R-:W-:Y:S01]  /*0220*/  BSSY B0, `(.L_x_5438) ;  /* 0x0000022000007945 */ /* 0x000fe20003800000 */
[----:B------:R-:W-:Y:S01]  /*0230*/  HFMA2.MMA R9, -RZ, RZ, 0, 0 ;  /* 0x00000000ff097435 */ /* 0x000fe200000001ff */
[----:B------:R-:W-:Y:S01]  /*0240*/  CS2R R14, SRZ ;  /* 0x00000000000e7805 */ /* 0x000fe2000001ff00 */
[----:B------:R-:W-:Y:S05]  /*0250*/  @P2 BRA `(.L_x_5439) ;  /* 0x000001e000002947 */ /* 0x000fea0003800000 */
[----:B------:R-:W-:-:S04]  /*0260*/  MOV R15, c[0x0][0x170] ;  /* 0x00005c00000f7a02 */ /* 0x000fc80000000f00 */
[----:B------:R-:W-:-:S13]  /*0270*/  FSETP.GE.FTZ.AND P0, PT, |R15|, |c[0x0][0x174]|, PT ;  /* 0x40005d000f007a0b */ /* 0x000fda0003f16200 */
[----:B------:R-:W-:Y:S05]  /*0280*/  @!P0 BRA `(.L_x_5440) ;  /* 0x0000013000008947 */ /* 0x000fea0003800000 */
[----:B------:R-:W-:Y:S01]  /*0290*/  FSETP.NEU.FTZ.AND P1, PT, RZ, |c[0x0][0x170]|, PT ;  /* 0x40005c00ff007a0b */ /* 0x000fe20003f3d000 */
[----:B------:R-:W-:Y:S01]  /*02a0*/  FADD.FTZ R8, -RZ, |c[0x0][0x170]| ;  /* 0x40005c00ff087621 */ /* 0x000fe20000010100 */
[----:B------:R-:W-:Y:S01]  /*02b0*/  FSETP.NEU.FTZ.AND P0, PT, RZ, |c[0x0][0x174]|, PT ;  /* 0x40005d00ff007a0b */ /* 0x000fe20003f1d000 */
[----:B0-----:R-:W-:-:S12]  /*02c0*/  FADD.FTZ R16, -RZ, |c[0x0][0x174]| ;  /* 0x40005d00ff107621 */ /* 0x001fd80000010100 */
        /* <DEDUP_REMOVED lines=10> */
.L_x_5441:
[----:B------:R-:W0:Y:S08]  /*0370*/  MUFU.RCP R15, R8 ;  /* 0x00000008000f7308 */ /* 0x000e300000001000 */
[----:B------:R-:W1:Y:S01]  /*0380*/  MUFU.RCP R16, R16 ;  /* 0x0000001000107308 */ /* 0x000e620000001000 */
[----:B0----5:R-:W-:-:S02]  /*0390*/  FMUL.FTZ R14, R15, R12 ;  /* 0x0000000c0f0e7220 */ /* 0x021fc40000410000 */
[----:B-1----:R-:W-:Y:S01]  /*03a0*/  FMUL.FTZ R15, R16, R13 ;  /* 0x0000000d100f7220 */ /* 0x002fe20000410000 */
[----:B------:R-:W-:Y:S05]  /*03b0*/  BRA `(.L_x_5439) ;  /* 0x0000008000007947 */ /* 0x000fea0003800000 */
.L_x_5440:
[----:B------:R-:W1:Y:S02]  /*03c0*/  MUFU.RCP R8, c[0x0][0x174] ;  /* 0x00005d0000087b08 */ /* 0x000e640000001000 */
[----:B-1----:R-:W-:-:S04]  /*03d0*/  FMUL.FTZ R8, R8, c[0x0][0x170] ;  /* 0x00005c0008087a20 */ /* 0x002fc80000410000 */
[C---:B0-----:R-:W-:Y:S02]  /*03e0*/  FFMA.FTZ R16, R8.reuse, R15, c[0x0][0x174] ;  /* 0x00005d0008107623 */ /* 0x041fe4000001000f */
[C---:B-----5:R-:W-:Y:S02]  /*03f0*/  FFMA.FTZ R15, R8.reuse, R12, R13 ;  /* 0x0000000c080f7223 */ /* 0x060fe4000001000d */
[----:B------:R-:W-:Y:S02]  /*0400*/  FFMA.FTZ R13, R8, R13, -R12 ;  /* 0x0000000d080d7223 */ /* 0x000fe4000001080c */
[----:B------:R-:W0:Y:S02]  /*0410*/  MUFU.RCP R16, R16 ;  /* 0x0000001000107308 */ /* 0x000e240000001000 */
[C---:B0-----:R-:W-:Y:S02]  /*0420*/  FMUL.FTZ R14, R16.reuse, R15 ;  /* 0x0000000f100e7220 */ /* 0x041fe40000410000 */
[----:B------:R-:W-:-:S04]  /*0430*/  FMUL.FTZ R15, R16, R13 ;  /* 0x0000000d100f7220 */ /* 0x000fc80000410000 */
.L_x_5439:
[----:B------:R-:W-:Y:S05]  /*0440*/  BSYNC B0 ;  /* 0x0000000000007941 */ /* 0x000fea0003800000 */
.L_x_5438:
[----:B0-----:R-:W-:Y:S01]  /*0450*/  IADD3 R17, R7, 0x80, RZ ;  /* 0x0000008007117810 */ /* 0x001fe20007ffe0ff */
[----:B------:R-:W-:Y:S01]  /*0460*/  BSSY B0, `(.L_x_5442) ;  /* 0x0000022000007945 */ /* 0x000fe20003800000 */
[----:B------:R-:W-:-:S02]  /*0470*/  MOV R8, RZ ;  /* 0x000000ff00087202 */ /* 0x000fc40000000f00 */
[----:B------:R-:W-:-:S13]  /*0480*/  ISETP.GE.AND P0, PT, R17, R6, PT ;  /* 0x000000061100720c */ /* 0x000fda0003f06270 */
[----:B------:R-:W-:Y:S05]  /*0490*/  @P0 BRA `(.L_x_5443) ;  /* 0x000001e000000947 */ /* 0x000fea0003800000 */
[----:B------:R-:W-:-:S04]  /*04a0*/  MOV R8, c[0x0][0x170] ;  /* 0x00005c0000087a02 */ /* 0x000fc80000000f00 */
[----:B------:R-:W-:-:S13]  /*04b0*/  FSETP.GE.FTZ.AND P0, PT, |R8|, |c[0x0][0x174]|, PT ;  /* 0x40005d0008007a0b */ /* 0x000fda0003f16200 */
[----:B------:R-:W-:Y:S05]  /*04c0*/  @!P0 BRA `(.L_x_5444) ;  /* 0x0000013000008947 */ /* 0x000fea0003800000 */
[----:B------:R-:W-:Y:S01]  /*04d0*/  FSETP.NEU.FTZ.AND P1, PT, RZ, |c[0x0][0x170]|, PT ;  /* 0x40005c00ff007a0b */ /* 0x000fe20003f3d000 */
[----:B-----5:R-:W-:Y:S01]  /*04e0*/  FADD.FTZ R12, -RZ, |c[0x0][0x170]| ;  /* 0x40005c00ff0c7621 */ /* 0x020fe20000010100 */
[----:B------:R-:W-:Y:S01]  /*04f0*/  FSETP.NEU.FTZ.AND P0, PT, RZ, |c[0x0][0x174]|, PT ;  /* 0x40005d00ff007a0b */ /* 0x000fe20003f1d000 */
[----:B------:R-:W-:-:S12]  /*0500*/  FADD.FTZ R13, -RZ, |c[0x0][0x174]| ;  /* 0x40005d00ff0d7621 */ /* 0x000fd80000010100 */
[----:B------:R-:W-:Y:S05]  /*0510*/  @!P0 BRA !P1, `(.L_x_5445) ;  /* 0x0000009000008947 */ /* 0x000fea0004800000 */
[----:B------:R-:W0:Y:S02]  /*0520*/  MUFU.RCP R9, c[0x0][0x170] ;  /* 0x00005c0000097b08 */ /* 0x000e240000001000 */
[----:B0-----:R-:W-:-:S04]  /*0530*/  FMUL.FTZ R9, R9, c[0x0][0x174] ;  /* 0x00005d0009097a20 */ /* 0x001fc80000410000 */
[C---:B------:R-:W-:Y:S02]  /*0540*/  FFMA.FTZ R12, R9.reuse, c[0x0][0x174], R8 ;  /* 0x00005d00090c7a23 */ /* 0x040fe40000010008 */
[C---:B------:R-:W-:Y:S02]  /*0550*/  FFMA.FTZ R8, R9.reuse, R11, R10 ;  /* 0x0000000b09087223 */ /* 0x040fe4000001000a */
[----:B------:R-:W-:Y:S02]  /*0560*/  FFMA.FTZ R9, R9, -R10, R11 ;  /* 0x8000000a09097223 */ /* 0x000fe4000001000b */
[----:B------:R-:W0:Y:S02]  /*0570*/  MUFU.RCP R12, R12 ;  /* 0x0000000c000c7308 */ /* 0x000e240000001000 */
[C---:B0-----:R-:W-:Y:S02]  /*0580*/  FMUL.FTZ R8, R12.reuse, R8 ;  /* 0x000000080c087220 */ /* 0x041fe40000410000 */
[----:B------:R-:W-:Y:S01]  /*0590*/  FMUL.FTZ R9, R12, R9 ;  /* 0x000000090c097220 */ /* 0x000fe20000410000 */
[----:B------:R-:W-:Y:S05]  /*05a0*/  BRA `(.L_x_5443) ;  /* 0x000000d000007947 */ /* 0x000fea0003800000 */
.L_x_5445:
[----:B------:R-:W0:Y:S08]  /*05b0*/  MUFU.RCP R9, R12 ;  /* 0x0000000c00097308 */ /* 0x000e300000001000 */
[----:B------:R-:W1:Y:S01]  /*05c0*/  MUFU.RCP R16, R13 ;  /* 0x0000000d00107308 */ /* 0x000e620000001000 */
[----:B0-----:R-:W-:-:S02]  /*05d0*/  FMUL.FTZ R8, R9, R10 ;  /* 0x0000000a09087220 */ /* 0x001fc40000410000 */
[----:B-1----:R-:W-:Y:S01]  /*05e0*/  FMUL.FTZ R9, R16, R11 ;  /* 0x0000000b10097220 */ /* 0x002fe20000410000 */
[----:B------:R-:W-:Y:S05]  /*05f0*/  BRA `(.L_x_5443) ;  /* 0x0000008000007947 */ /* 0x000fea0003800000 */
.L_x_5444:
[----:B------:R-:W0:Y:S02]  /*0600*/  MUFU.RCP R9, c[0x0][0x174] ;  /* 0x00005d0000097b08 */ /* 0x000e240000001000 */
[----:B0-----:R-:W-:-:S04]  /*0610*/  FMUL.FTZ R9, R9, c[0x0][0x170] ;  /* 0x00005c0009097a20 */ /* 0x001fc80000410000 */
[C---:B-----5:R-:W-:Y:S02]  /*0620*/  FFMA.FTZ R12, R9.reuse, R8, c[0x0][0x174] ;  /* 0x00005d00090c7623 */ /* 0x060fe40000010008 */
[C---:B------:R-:W-:Y:S02]  /*0630*/  FFMA.FTZ R8, R9.reuse, R10, R11 ;  /* 0x0000000a09087223 */ /* 0x040fe4000001000b */
[----:B------:R-:W-:Y:S02]  /*0640*/  FFMA.FTZ R9, R9, R11, -R10 ;  /* 0x0000000b09097223 */ /* 0x000fe4000001080a */
[----:B------:R-:W0:Y:S02]  /*0650*/  MUFU.RCP R12, R12 ;  /* 0x0000000c000c7308 */ /* 0x000e240000001000 */
[C---:B0-----:R-:W-:Y:S02]  /*0660*/  FMUL.FTZ R8, R12.reuse, R8 ;  /* 0x000000080c087220 */ /* 0x041fe40000410000 */
[----:B------:R-:W-:-:S04]  /*0670*/  FMUL.FTZ R9, R12, R9 ;  /* 0x000000090c097220 */ /* 0x000fc80000410000 */
.L_x_5443:
[----:B------:R-:W-:Y:S05]  /*0680*/  BSYNC B0 ;  /* 0x0000000000007941 */ /* 0x000fea0003800000 */
.L_x_5442:
[----:B-----5:R-:W-:Y:S01]  /*0690*/  IADD3 R11, R7, 0x100, RZ ;  /* 0x00000100070b7810 */ /* 0x020fe20007ffe0ff */
[----:B------:R-:W-:Y:S01]  /*06a0*/  BSSY B0, `(.L_x_5446) ;  /* 0x0000023000007945 */ /* 0x000fe20003800000 */
[----:B------:R-:W-:-:S02]  /*06b0*/  CS2R R12, SRZ ;  /* 0x00000000000c7805 */ /* 0x000fc4000001ff00 */
[----:B------:R-:W-:Y:S01]  /*06c0*/  ISETP.GE.AND P0, PT, R11, R6, PT ;  /* 0x000000060b00720c */ /* 0x000fe20003f06270 */
[----:B------:R-:W-:-:S12]  /*06d0*/  HFMA2.MMA R11, -RZ, RZ, 0, 0 ;  /* 0x00000000ff0b7435 */ /* 0x000fd800000001ff */
[----:B------:R-:W-:Y:S05]  /*06e0*/  @P0 BRA `(.L_x_5447) ;  /* 0x000001e000000947 */ /* 0x000fea0003800000 */
[----:B------:R-:W-:-:S04]  /*06f0*/  MOV R12, c[0x0][0x170] ;  /* 0x00005c00000c7a02 */ /* 0x000fc80000000f00 */
        /* <DEDUP_REMOVED lines=10> */
[C---:B------:R-:W-:Y:S02]  /*07a0*/  FFMA.FTZ R12, R13.reuse, R3, R2 ;  /* 0x000000030d0c7223 */ /* 0x040fe40000010002 */
[----:B------:R-:W0:Y:S01]  /*07b0*/  MUFU.RCP R19, R10 ;  /* 0x0000000a00137308 */ /* 0x000e220000001000 */
[----:B------:R-:W-:Y:S02]  /*07c0*/  FFMA.FTZ R2, R13, -R2, R3 ;  /* 0x800000020d027223 */ /* 0x000fe40000010003 */
[C---:B0-----:R-:W-:Y:S02]  /*07d0*/  FMUL.FTZ R12, R19.reuse, R12 ;  /* 0x0000000c130c7220 */ /* 0x041fe40000410000 */
[----:B------:R-:W-:Y:S01]  /*07e0*/  FMUL.FTZ R13, R19, R2 ;  /* 0x00000002130d7220 */ /* 0x000fe20000410000 */
[----:B------:R-:W-:Y:S05]  /*07f0*/  BRA `(.L_x_5447) ;  /* 0x000000d000007947 */ /* 0x000fea0003800000 */
.L_x_5449:
[----:B------:R-:W0:Y:S08]  /*0800*/  MUFU.RCP R13, R10 ;  /* 0x0000000a000d7308 */ /* 0x000e300000001000 */
[----:B------:R-:W1:Y:S01]  /*0810*/  MUFU.RCP R16, R16 ;  /* 0x0000001000107308 */ /* 0x000e620000001000 */
[----:B0-----:R-:W-:-:S02]  /*0820*/  FMUL.FTZ R12, R13, R2 ;  /* 0x000000020d0c7220 */ /* 0x001fc40000410000 */
[----:B-1----:R-:W-:Y:S01]  /*0830*/  FMUL.FTZ R13, R16, R3 ;  /* 0x00000003100d7220 */ /* 0x002fe20000410000 */
[----:B------:R-:W-:Y:S05]  /*0840*/  BRA `(.L_x_5447) ;  /* 0x0000008000007947 */ /* 0x000fea0003800000 */
.L_x_5448:
[----:B------:R-:W0:Y:S02]  /*0850*/  MUFU.RCP R10, c[0x0][0x174] ;  /* 0x00005d00000a7b08 */ /* 0x000e240000001000 */
[----:B0-----:R-:W-:-:S04]  /*0860*/  FMUL.FTZ R13, R10, c[0x0][0x170] ;  /* 0x00005c000a0d7a20 */ /* 0x001fc80000410000 */
[C---:B------:R-:W-:Y:S02]  /*0870*/  FFMA.FTZ R10, R13.reuse, R12, c[0x0][0x174] ;  /* 0x00005d000d0a7623 */ /* 0x040fe4000001000c */
[C---:B------:R-:W-:Y:S02]  /*0880*/  FFMA.FTZ R12, R13.reuse, R2, R3 ;  /* 0x000000020d0c7223 */ /* 0x040fe40000010003 */
[----:B------:R-:W0:Y:S01]  /*0890*/  MUFU.RCP R19, R10 ;  /* 0x0000000a00137308 */ /* 0x000e220000001000 */
[----:B------:R-:W-:Y:S02]  /*08a0*/  FFMA.FTZ R2, R13, R3, -R2 ;  /* 0x000000030d027223 */ /* 0x000fe40000010802 */
[C---:B0-----:R-:W-:Y:S02]  /*08b0*/  FMUL.FTZ R12, R19.reuse, R12 ;  /* 0x0000000c130c7220 */ /* 0x041fe40000410000 */
[----:B------:R-:W-:-:S03]  /*08c0*/  FMUL.FTZ R13, R19, R2 ;  /* 0x00000002130d7220 */ /* 0x000fc60000410000 */
.L_x_5447:
[----:B------:R-:W-:Y:S05]  /*08d0*/  BSYNC B0 ;  /* 0x0000000000007941 */ /* 0x000fea0003800000 */
.L_x_5446:
[----:B------:R-:W-:Y:S01]  /*08e0*/  IADD3 R3, R7, 0x180, RZ ;  /* 0x0000018007037810 */ /* 0x000fe20007ffe0ff */
        /* <DEDUP_REMOVED lines=21> */
.L_x_5453:
[----:B------:R-:W0:Y:S08]  /*0a40*/  MUFU.RCP R11, R2 ;  /* 0x00000002000b7308 */ /* 0x000e300000001000 */
[----:B------:R-:W1:Y:S01]  /*0a50*/  MUFU.RCP R16, R3 ;  /* 0x0000000300107308 */ /* 0x000e620000001000 */
[----:B0-----:R-:W-:-:S02]  /*0a60*/  FMUL.FTZ R10, R11, R4 ;  /* 0x000000040b0a7220 */ /* 0x001fc40000410000 */
[----:B-1----:R-:W-:Y:S01]  /*0a70*/  FMUL.FTZ R11, R16, R5 ;  /* 0x00000005100b7220 */ /* 0x002fe20000410000 */
[----:B------:R-:W-:Y:S05]  /*0a80*/  BRA `(.L_x_5451) ;  /* 0x0000008000007947 */ /* 0x000fea0003800000 */
.L_x_5452:
        /* <DEDUP_REMOVED lines=8> */
.L_x_5451:
[----:B------:R-:W-:Y:S05]  /*0b10*/  BSYNC B0 ;  /* 0x0000000000007941 */ /* 0x000fea0003800000 */
.L_x_5450:
        /* <DEDUP_REMOVED lines=17> */
.L_x_5456:
[----:B------:R-:W-:Y:S05]  /*0c30*/  BSYNC B1 ;  /* 0x0000000000017941 */ /* 0x000fea0003800000 */
.L_x_5455:
[----:B------:R-:W-:-:S13]  /*0c40*/  ISETP.GE.AND P0, PT, R7, R6, PT ;  /* 0x000000060700720c */ /* 0x000fda0003f06270 */
[----:B0-----:R-:W-:Y:S02]  /*0c50*/  @!P0 LEA R2, R0, R7, 0x9 ;  /* 0x0000000700028211 */ /* 0x001fe400078e48ff */
[----:B------:R-:W-:Y:S02]  /*0c60*/  @!P0 MOV R3, 0x8 ;  /* 0x0000000800038802 */ /* 0x000fe40000000f00 */
[----:B------:R-:W-:-:S03]  /*0c70*/  @!P0 IADD3 R7, R7, 0x80, RZ ;  /* 0x0000008007078810 */ /* 0x000fc60007ffe0ff */
[----:B------:R-:W-:-:S05]  /*0c80*/  @!P0 IMAD.WIDE.U32 R2, R2, R3, c[0x0][0x178] ;  /* 0x00005e0002028625 */ /* 0x000fca00078e0003 */
[----:B------:R0:W-:Y:S02]  /*0c90*/  @!P0 STG.E.64 [R2.64], R12 ;  /* 0x0000000c02008986 */ /* 0x0001e4000c101b04 */
.L_x_5457:
[----:B------:R-:W-:Y:S05]  /*0ca0*/  BSYNC B0 ;  /* 0x0000000000007941 */ /* 0x000fea0003800000 */
.L_x_5454:
        /* <DEDUP_REMOVED lines=8> */
.L_x_5458:
        /* <DEDUP_REMOVED lines=13> */
.L_x_17767:


//--------------------- .text._ZN2at6native29vectorized_elementwise_kernelILi2ENS0_13BUnaryFunctorIN3c107complexIfEES5_S5_NS0_15binary_internal10DivFunctorIS5_EEEESt5arrayIPcLm2EEEEviT0_T1_ --------------------------
	.section	.text._ZN2at6native29vectorized_elementwise_kernelILi2ENS0_13BUnaryFunctorIN3c107complexIfEES5_S5_NS0_15binary_internal10DivFunctorIS5_EEEESt5arrayIPcLm2EEEEviT0_T1_,"ax",@progbits
	.sectioninfo	@"SHI_REGISTERS=32"
	.align	128
        .global         _ZN2at6native29vectorized_elementwise_kernelILi2ENS0_13BUnaryFunctorIN3c107complexIfEES5_S5_NS0_15binary_internal10DivFunctorIS5_EEEESt5arrayIPcLm2EEEEviT0_T1_
        .type           _ZN2at6native29vectorized_elementwise_kernelILi2ENS0_13BUnaryFunctorIN3c107complexIfEES5_S5_NS0_15binary_internal10DivFunctorIS5_EEEESt5arrayIPcLm2EEEEviT0_T1_,@function
        .size           _ZN2at6native29vectorized_elementwise_kernelILi2ENS0_13BUnaryFunctorIN3c107complexIfEES5_S5_NS0_15binary_internal10DivFunctorIS5_EEEESt5arrayIPcLm2EEEEviT0_T1_,(.L_x_17768 - _ZN2at6native29vectorized_elementwise_kernelILi2ENS0_13BUnaryFunctorIN3c107complexIfEES5_S5_NS0_15binary_internal10DivFunctorIS5_EEEESt5arrayIPcLm2EEEEviT0_T1_)
        .other          _ZN2at6native29vectorized_elementwise_kernelILi2ENS0_13BUnaryFunctorIN3c107complexIfEES5_S5_NS0_15binary_internal10DivFunctorIS5_EEEESt5arrayIPcLm2EEEEviT0_T1_,@"STO_CUDA_ENTRY STV_DEFAULT"
_ZN2at6native29vectorized_elementwise_kernelILi2ENS0_13BUnaryFunctorIN3c107complexIfEES5_S5_NS0_15binary_internal10DivFunctorIS5_EEEESt5arrayIPcLm2EEEEviT0_T1_:
.text._ZN2at6native29vectorized_elementwise_kernelILi2ENS0_13BUnaryFunctorIN3c107complexIfEES5_S5_NS0_15binary_internal10DivFunctorIS5_EEEESt5arrayIPcLm2EEEEviT0_T1_:
[----:B------:R-:W-:Y:S02]  /*0000*/  MOV R1, c[0x0][0x28] ;  /* 0x00000a0000017a02 */ /* 0x000fe40000000f00 */
[----:B------:R-:W0:Y:S01]  /*0010*/  S2R R3, SR_CTAID.X ;  /* 0x0000000000037919 */ /* 0x000e220000002500 */
[----:B------:R-:W-:Y:S01]  /*0020*/  ULDC.64 UR4, c[0x0][0x118] ;  /* 0x0000460000047ab9 */ /* 0x000fe20000000a00 */
[----:B0-----:R-:W-:-:S04]  /*0030*/  SHF.L.U32 R3, R3, 0xa, RZ ;  /* 0x0000000a03037819 */ /* 0x001fc800000006ff */
[----:B------:R-:W-:-:S04]  /*0040*/  IADD3 R25, -R3, c[0x0][0x160], RZ ;  /* 0x0000580003197a10 */ /* 0x000fc80007ffe1ff */
[----:B------:R-:W-:-:S13]  /*0050*/  ISETP.GE.U32.AND P0, PT, R25, 0x400, PT ;  /* 0x000004001900780c */ /* 0x000fda0003f06070 */
[----:B------:R-:W-:Y:S05]  /*0060*/  @!P0 BRA `(.L_x_5459) ;  /* 0x0000073000008947 */ /* 0x000fea0003800000 */
[----:B------:R-:W0:Y:S01]  /*0070*/  S2R R2, SR_TID.X ;  /* 0x0000000000027919 */ /* 0x000e220000002100 */
[----:B------:R-:W-:-:S10]  /*0080*/  HFMA2.MMA R0, -RZ, RZ, 0, 4.76837158203125e-07 ;  /* 0x00000008ff007435 */ /* 0x000fd400000001ff */
[----:B------:R-:W-:-:S06]  /*0090*/  IMAD.WIDE R4, R3, R0, c[0x0][0x180] ;  /* 0x0000600003047625 */ /* 0x000fcc00078e0200 */
[----:B0-----:R-:W-:-:S05]  /*00a0*/  IMAD.WIDE.U32 R20, R2, 0x10, R4 ;  /* 0x0000001002147825 */ /* 0x001fca00078e0004 */
[----:B------:R0:W5:Y:S04]  /*00b0*/  LDG.E.128 R12, [R20.64] ;  /* 0x00000004140c7981 */ /* 0x000168000c1e1d00 */
[----:B------:R0:W5:Y:S04]  /*00c0*/  LDG.E.128 R16, [R20.64+0x800] ;  /* 0x0008000414107981 */ /* 0x000168000c1e1d00 */
[----:B------:R0:W5:Y:S04]  /*00d0*/  LDG.E.128 R4, [R20.64+0x1000] ;  /* 0x0010000414047981 */ /* 0x000168000c1e1d00 */
[----:B------:R0:W5:Y:S01]  /*00e0*/  LDG.E.128 R8, [R20.64+0x1800] ;  /* 0x0018000414087981 */ /* 0x000162000c1e1d00 */
[----:B------:R-:W-:-:S04]  /*00f0*/  MOV R23, c[0x0][0x174] ;  /* 0x00005d0000177a02 */ /* 0x000fc80000000f00 */
[----:B------:R-:W-:-:S13]  /*0100*/  FSETP.LE.FTZ.AND P0, PT, |R23|, |c[0x0][0x170]|, PT ;  /* 0x40005c0017007a0b */ /* 0x000fda0003f13200 */
[----:B------:R-:W-:Y:S05]  /*0110*/  @!P0 BRA `(.L_x_5460) ;  /* 0x000003d000008947 */ /* 0x000fea0003800000 */
[----:B0-----:R-:W-:Y:S01]  /*0120*/  FSETP.NEU.FTZ.AND P0, PT, RZ, |c[0x0][0x174]|, PT ;  /* 0x40005d00ff007a0b */ /* 0x001fe20003f1d000 */
[----:B------:R-:W-:Y:S01]  /*0130*/  FADD.FTZ R21, -RZ, |c[0x0][0x170]| ;  /* 0x40005c00ff157621 */ /* 0x000fe20000010100 */
[----:B------:R-:W-:Y:S01]  /*0140*/  FSETP.NEU.FTZ.AND P1, PT, RZ, |c[0x0][0x170]|, PT ;  /* 0x40005c00ff007a0b */ /* 0x000fe20003f3d000 */
[----:B------:R-:W-:-:S12]  /*0150*/  FADD.FTZ R20, -RZ, |c[0x0][0x174]| ;  /* 0x40005d00ff147621 */ /* 0x000fd80000010100 */
[----:B------:R-:W-:Y:S05]  /*0160*/  @!P0 BRA !P1, `(.L_x_5461) ;  /* 0x0000025000008947 */ /* 0x000fea0004800000 */
[----:B------:R-:W0:Y:S02]  /*0170*/  MUFU.RCP R26, c[0x0][0x170] ;  /* 0x00005c00001a7b08 */ /* 0x000e240000001000 */
[----:B0-----:R-:W-:-:S04]  /*0180*/  FMUL.FTZ R26, R26, c[0x0][0x174] ;  /* 0x00005d001a1a7a20 */ /* 0x001fc80000410000 */
[----:B------:R-:W-:Y:S02]  /*0190*/  FFMA.FTZ R20, R26, R23, c[0x0][0x170] ;  /* 0x00005c001a147623 */ /* 0x000fe40000010017 */
[-C--:B-----5:R-:W-:Y:S02]  /*01a0*/  FFMA.FTZ R24, R13, R26.reuse, R12 ;  /* 0x0000001a0d187223 */ /* 0x0a0fe4000001000c */
[-C--:B------:R-:W-:Y:S02]  /*01b0*/  FFMA.FTZ R21, R15, R26.reuse, R14 ;  /* 0x0000001a0f157223 */ /* 0x080fe4000001000e */
[----:B------:R-:W0:Y:S01]  /*01c0*/  MUFU.RCP R20, R20 ;  /* 0x0000001400147308 */ /* 0x000e220000001000 */
[-C--:B------:R-:W-:Y:S02]  /*01d0*/  FFMA.FTZ R23, R17, R26.reuse, R16 ;  /* 0x0000001a11177223 */ /* 0x080fe40000010010 */
[-C--:B------:R-:W-:Y:S02]  /*01e0*/  FFMA.FTZ R25, R19, R26.reuse, R18 ;  /* 0x0000001a13197223 */ /* 0x080fe40000010012 */
[----:B------:R-:W-:-:S02]  /*01f0*/  FFMA.FTZ R27, R5, R26, R4 ;  /* 0x0000001a051b7223 */ /* 0x000fc40000010004 */
[-C--:B------:R-:W-:Y:S02]  /*0200*/  FFMA.FTZ R29, R7, R26.reuse, R6 ;  /* 0x0000001a071d7223 */ /* 0x080fe40000010006 */
[-C--:B------:R-:W-:Y:S02]  /*0210*/  FFMA.FTZ R22, R9, R26.reuse, R8 ;  /* 0x0000001a09167223 */ /* 0x080fe40000010008 */
[-C--:B------:R-:W-:Y:S02]  /*0220*/  FFMA.FTZ R28, R11, R26.reuse, R10 ;  /* 0x0000001a0b1c7223 */ /* 0x080fe4000001000a */
[-C--:B------:R-:W-:Y:S02]  /*0230*/  FFMA.FTZ R13, -R12, R26.reuse, R13 ;  /* 0x0000001a0c0d7223 */ /* 0x080fe4000001010d */
[-C--:B------:R-:W-:Y:S02]  /*0240*/  FFMA.FTZ R15, -R14, R26.reuse, R15 ;  /* 0x0000001a0e0f7223 */ /* 0x080fe4000001010f */
[----:B------:R-:W-:-:S02]  /*0250*/  FFMA.FTZ R17, -R16, R26, R17 ;  /* 0x0000001a10117223 */ /* 0x000fc40000010111 */
[-C--:B------:R-:W-:Y:S02]  /*0260*/  FFMA.FTZ R19, -R18, R26.reuse, R19 ;  /* 0x0000001a12137223 */ /* 0x080fe40000010113 */
[-C--:B------:R-:W-:Y:S02]  /*0270*/  FFMA.FTZ R5, -R4, R26.reuse, R5 ;  /* 0x0000001a04057223 */ /* 0x080fe40000010105 */
[-C--:B------:R-:W-:Y:S02]  /*0280*/  FFMA.FTZ R7, -R6, R26.reuse, R7 ;  /* 0x0000001a06077223 */ /* 0x080fe40000010107 */
[-C--:B------:R-:W-:Y:S02]  /*0290*/  FFMA.FTZ R9, -R8, R26.reuse, R9 ;  /* 0x0000001a08097223 */ /* 0x080fe40000010109 */
[----:B------:R-:W-:Y:S02]  /*02a0*/  FFMA.FTZ R11, -R10, R26, R11 ;  /* 0x0000001a0a0b7223 */ /* 0x000fe4000001010b */
[----:B0-----:R-:W-:-:S02]  /*02b0*/  FMUL.FTZ R12, R20, R24 ;  /* 0x00000018140c7220 */ /* 0x001fc40000410000 */
[C---:B------:R-:W-:Y:S02]  /*02c0*/  FMUL.FTZ R13, R20.reuse, R13 ;  /* 0x0000000d140d7220 */ /* 0x040fe40000410000 */
[C---:B------:R-:W-:Y:S02]  /*02d0*/  FMUL.FTZ R14, R20.reuse, R21 ;  /* 0x00000015140e7220 */ /* 0x040fe40000410000 */
[C---:B------:R-:W-:Y:S02]  /*02e0*/  FMUL.FTZ R15, R20.reuse, R15 ;  /* 0x0000000f140f7220 */ /* 0x040fe40000410000 */
[C---:B------:R-:W-:Y:S02]  /*02f0*/  FMUL.FTZ R16, R20.reuse, R23 ;  /* 0x0000001714107220 */ /* 0x040fe40000410000 */
[C---:B------:R-:W-:Y:S02]  /*0300*/  FMUL.FTZ R17, R20.reuse, R17 ;  /* 0x0000001114117220 */ /* 0x040fe40000410000 */
[----:B------:R-:W-:-:S02]  /*0310*/  FMUL.FTZ R18, R20, R25 ;  /* 0x0000001914127220 */ /* 0x000fc40000410000 */
        /* <DEDUP_REMOVED lines=8> */
[----:B------:R-:W-:Y:S01]  /*03a0*/  FMUL.FTZ R11, R20, R11 ;  /* 0x0000000b140b7220 */ /* 0x000fe20000410000 */
[----:B------:R-:W-:Y:S05]  /*03b0*/  BRA `(.L_x_5462) ;  /* 0x0000037000007947 */ /* 0x000fea0003800000 */
.L_x_5461:
[----:B------:R-:W0:Y:S08]  /*03c0*/  MUFU.RCP R21, R21 ;  /* 0x0000001500157308 */ /* 0x000e300000001000 */
[----:B------:R-:W1:Y:S01]  /*03d0*/  MUFU.RCP R20, R20 ;  /* 0x0000001400147308 */ /* 0x000e620000001000 */
[----:B0----5:R-:W-:-:S02]  /*03e0*/  FMUL.FTZ R12, R12, R21 ;  /* 0x000000150c0c7220 */ /* 0x021fc40000410000 */
[-C--:B------:R-:W-:Y:S02]  /*03f0*/  FMUL.FTZ R14, R14, R21.reuse ;  /* 0x000000150e0e7220 */ /* 0x080fe40000410000 */
[-C--:B------:R-:W-:Y:S02]  /*0400*/  FMUL.FTZ R16, R16, R21.reuse ;  /* 0x0000001510107220 */ /* 0x080fe40000410000 */
[-C--:B------:R-:W-:Y:S02]  /*0410*/  FMUL.FTZ R18, R18, R21.reuse ;  /* 0x0000001512127220 */ /* 0x080fe40000410000 */
[-C--:B------:R-:W-:Y:S02]  /*0420*/  FMUL.FTZ R4, R4, R21.reuse ;  /* 0x0000001504047220 */ /* 0x080fe40000410000 */
[-C--:B------:R-:W-:Y:S02]  /*0430*/  FMUL.FTZ R6, R6, R21.reuse ;  /* 0x0000001506067220 */ /* 0x080fe40000410000 */
[----:B------:R-:W-:-:S02]  /*0440*/  FMUL.FTZ R8, R8, R21 ;  /* 0x0000001508087220 */ /* 0x000fc40000410000 */
[----:B------:R-:W-:Y:S02]  /*0450*/  FMUL.FTZ R10, R10, R21 ;  /* 0x000000150a0a7220 */ /* 0x000fe40000410000 */
        /* <DEDUP_REMOVED lines=8> */
[----:B------:R-:W-:Y:S05]  /*04e0*/  BRA `(.L_x_5462) ;  /* 0x0000024000007947 */ /* 0x000fea0003800000 */
.L_x_5460:
[----:B0-----:R-:W0:Y:S02]  /*04f0*/  MUFU.RCP R26, c[0x0][0x174] ;  /* 0x00005d00001a7b08 */ /* 0x001e240000001000 */
[----:B0-----:R-:W-:-:S04]  /*0500*/  FMUL.FTZ R26, R26, c[0x0][0x170] ;  /* 0x00005c001a1a7a20 */ /* 0x001fc80000410000 */
[----:B------:R-:W-:Y:S02]  /*0510*/  FFMA.FTZ R20, R26, c[0x0][0x170], R23 ;  /* 0x00005c001a147a23 */ /* 0x000fe40000010017 */
        /* <DEDUP_REMOVED lines=9> */
[-C--:B------:R-:W-:Y:S02]  /*05b0*/  FFMA.FTZ R13, R13, R26.reuse, -R12 ;  /* 0x0000001a0d0d7223 */ /* 0x080fe4000001080c */
[-C--:B------:R-:W-:Y:S02]  /*05c0*/  FFMA.FTZ R15, R15, R26.reuse, -R14 ;  /* 0x0000001a0f0f7223 */ /* 0x080fe4000001080e */
[----:B------:R-:W-:-:S02]  /*05d0*/  FFMA.FTZ R17, R17, R26, -R16 ;  /* 0x0000001a11117223 */ /* 0x000fc40000010810 */
[-C--:B------:R-:W-:Y:S02]  /*05e0*/  FFMA.FTZ R19, R19, R26.reuse, -R18 ;  /* 0x0000001a13137223 */ /* 0x080fe40000010812 */
[-C--:B------:R-:W-:Y:S02]  /*05f0*/  FFMA.FTZ R5, R5, R26.reuse, -R4 ;  /* 0x0000001a05057223 */ /* 0x080fe40000010804 */
[-C--:B------:R-:W-:Y:S02]  /*0600*/  FFMA.FTZ R7, R7, R26.reuse, -R6 ;  /* 0x0000001a07077223 */ /* 0x080fe40000010806 */
[-C--:B------:R-:W-:Y:S02]  /*0610*/  FFMA.FTZ R9, R9, R26.reuse, -R8 ;  /* 0x0000001a09097223 */ /* 0x080fe40000010808 */
[----:B------:R-:W-:Y:S02]  /*0620*/  FFMA.FTZ R11, R11, R26, -R10 ;  /* 0x0000001a0b0b7223 */ /* 0x000fe4000001080a */
        /* <DEDUP_REMOVED lines=15> */
[----:B------:R-:W-:Y:S02]  /*0720*/  FMUL.FTZ R11, R20, R11 ;  /* 0x0000000b140b7220 */ /* 0x000fe40000410000 */
.L_x_5462:
[----:B------:R-:W-:-:S06]  /*0730*/  IMAD.WIDE.U32 R20, R3, R0, c[0x0][0x178] ;  /* 0x00005e0003147625 */ /* 0x000fcc00078e0000 */
[----:B------:R-:W-:-:S05]  /*0740*/  IMAD.WIDE R20, R2, 0x10, R20 ;  /* 0x0000001002147825 */ /* 0x000fca00078e0214 */
[----:B------:R-:W-:Y:S04]  /*0750*/  STG.E.128 [R20.64], R12 ;  /* 0x0000000c14007986 */ /* 0x000fe8000c101d04 */
[----:B------:R-:W-:Y:S04]  /*0760*/  STG.E.128 [R20.64+0x800], R16 ;  /* 0x0008001014007986 */ /* 0x000fe8000c101d04 */
[----:B------:R-:W-:Y:S04]  /*0770*/  STG.E.128 [R20.64+0x1000], R4 ;  /* 0x0010000414007986 */ /* 0x000fe8000c101d04 */
[----:B------:R-:W-:Y:S01]  /*0780*/  STG.E.128 [R20.64+0x1800], R8 ;  /* 0x0018000814007986 */ /* 0x000fe2000c101d04 */
[----:B------:R-:W-:Y:S05]  /*0790*/  EXIT ;  /* 0x000000000000794d */ /* 0x000fea0003800000 */
.L_x_5459:
[----:B------:R-:W0:Y:S01]  /*07a0*/  S2R R2, SR_TID.X ;  /* 0x0000000000027919 */ /* 0x000e220000002100 */
[----:B------:R-:W-:Y:S01]  /*07b0*/  CS2R R20, SRZ ;  /* 0x0000000000147805 */ /* 0x000fe2000001ff00 */
[----:B------:R-:W-:Y:S01]  /*07c0*/  CS2R R22, SRZ ;  /* 0x0000000000167805 */ /* 0x000fe2000001ff00 */
[----:B0-----:R-:W-:-:S02]  /*07d0*/  ISETP.GE.AND P0, PT, R2, R25, PT ;  /* 0x000000190200720c */ /* 0x001fc40003f06270 */
[----:B------:R-:W-:-:S11]  /*07e0*/  MOV R12, R2 ;  /* 0x00000002000c7202 */ /* 0x000fd60000000f00 */
[----:B------:R-:W-:Y:S02]  /*07f0*/  @!P0 IADD3 R14, R3, R12, RZ ;  /* 0x0000000c030e8210 */ /* 0x000fe40007ffe0ff */
[----:B------:R-:W-:-:S04]  /*0800*/  @!P0 IADD3 R12, R12, 0x80, RZ ;  /* 0x000000800c0c8810 */ /* 0x000fc80007ffe0ff */
[----:B------:R-:W-:-:S13]  /*0810*/  ISETP.GE.AND P6, PT, R12, R25, PT ;  /* 0x000000190c00720c */ /* 0x000fda0003fc6270 */
[----:B------:R-:W-:Y:S02]  /*0820*/  @!P6 IADD3 R10, R3, R12, RZ ;  /* 0x0000000c030ae210 */ /* 0x000fe40007ffe0ff */
[----:B------:R-:W-:Y:S02]  /*0830*/  @!P6 IADD3 R12, R12, 0x80, RZ ;  /* 0x000000800c0ce810 */ /* 0x000fe40007ffe0ff */
[----:B------:R-:W-:Y:S02]  /*0840*/  @!P6 MOV R11, 0x8 ;  /* 0x00000008000be802 */ /* 0x000fe40000000f00 */
[----:B------:R-:W-:-:S03]  /*0850*/  ISETP.GE.AND P5, PT, R12, R25, PT ;  /* 0x000000190c00720c */ /* 0x000fc60003fa6270 */
[----:B------:R-:W-:Y:S01]  /*0860*/  @!P6 IMAD.WIDE.U32 R10, R10, R11, c[0x0][0x180] ;  /* 0x000060000a0ae625 */ /* 0x000fe200078e000b */
[----:B------:R-:W-:-:S04]  /*0870*/  CS2R R8, SRZ ;  /* 0x0000000000087805 */ /* 0x000fc8000001ff00 */
[----:B------:R0:W5:Y:S05]  /*0880*/  @!P6 LDG.E.64 R20, [R10.64] ;  /* 0x000000040a14e981 */ /* 0x00016a000c1e1b00 */
[----:B------:R-:W-:Y:S02]  /*0890*/  @!P5 IADD3 R16, R3, R12, RZ ;  /* 0x0000000c0310d210 */ /* 0x000fe40007ffe0ff */
[----:B------:R-:W-:-:S04]  /*08a0*/  @!P5 IADD3 R12, R12, 0x80, RZ ;  /* 0x000000800c0cd810 */ /* 0x000fc80007ffe0ff */
[----:B------:R-:W-:-:S13]  /*08b0*/  ISETP.GE.AND P4, PT, R12, R25, PT ;  /* 0x000000190c00720c */ /* 0x000fda0003f86270 */
        /* <DEDUP_REMOVED lines=8> */
[----:B------:R-:W-:Y:S02]  /*0940*/  ISETP.GE.AND P1, PT, R12, R25, PT ;  /* 0x000000190c00720c */ /* 0x000fe40003f26270 */
[----:B------:R-:W-:Y:S02]  /*0950*/  @!P3 MOV R27, 0x8 ;  /* 0x00000008001bb802 */ /* 0x000fe40000000f00 */
[----:B------:R-:W-:-:S09]  /*0960*/  @!P4 MOV R19, 0x8 ;  /* 0x000000080013c802 */ /* 0x000fd20000000f00 */
[----:B------:R-:W-:Y:S02]  /*0970*/  @!P1 IADD3 R0, R3, R12, RZ ;  /* 0x0000000c03009210 */ /* 0x000fe40007ffe0ff */
[----:B------:R-:W-:-:S04]  /*0980*/  @!P1 IADD3 R12, R12, 0x80, RZ ;  /* 0x000000800c0c9810 */ /* 0x000fc80007ffe0ff */
[----:B------:R-:W-:Y:S01]  /*0990*/  ISETP.GE.AND P6, PT, R12, R25, PT ;  /* 0x000000190c00720c */ /* 0x000fe20003fc6270 */
[----:B------:R-:W-:Y:S01]  /*09a0*/  @!P3 IMAD.WIDE.U32 R26, R26, R27, c[0x0][0x180] ;  /* 0x000060001a1ab625 */ /* 0x000fe200078e001b */
[----:B------:R-:W-:-:S03]  /*09b0*/  CS2R R4, SRZ ;  /* 0x0000000000047805 */ /* 0x000fc6000001ff00 */
[----:B------:R-:W-:Y:S01]  /*09c0*/  @!P4 IMAD.WIDE.U32 R18, R18, R19, c[0x0][0x180] ;  /* 0x000060001212c625 */ /* 0x000fe200078e0013 */
[----:B------:R1:W5:Y:S01]  /*09d0*/  @!P3 LDG.E.64 R8, [R26.64] ;  /* 0x000000041a08b981 */ /* 0x000362000c1e1b00 */
[----:B------:R-:W-:Y:S01]  /*09e0*/  @!P2 MOV R29, 0x8 ;  /* 0x00000008001da802 */ /* 0x000fe20000000f00 */
[----:B0-----:R-:W-:Y:S02]  /*09f0*/  CS2R R10, SRZ ;  /* 0x00000000000a7805 */ /* 0x001fe4000001ff00 */
[----:B------:R0:W5:Y:S01]  /*0a00*/  @!P4 LDG.E.64 R4, [R18.64] ;  /* 0x000000041204c981 */ /* 0x000162000c1e1b00 */
[----:B-1----:R-:W-:Y:S01]  /*0a10*/  @!P1 MOV R27, 0x8 ;  /* 0x00000008001b9802 */ /* 0x002fe20000000f00 */
[----:B------:R-:W-:Y:S01]  /*0a20*/  @!P2 IMAD.WIDE.U32 R28, R24, R29, c[0x0][0x180] ;  /* 0x00006000181ca625 */ /* 0x000fe200078e001d */
[----:B0-----:R-:W-:-:S03]  /*0a30*/  @!P6 IADD3 R18, R3, R12, RZ ;  /* 0x0000000c0312e210 */ /* 0x001fc60007ffe0ff */
[----:B------:R-:W-:Y:S01]  /*0a40*/  @!P1 IMAD.WIDE.U32 R26, R0, R27, c[0x0][0x180] ;  /* 0x00006000001a9625 */ /* 0x000fe200078e001b */
[----:B------:R-:W-:Y:S01]  /*0a50*/  CS2R R12, SRZ ;  /* 0x00000000000c7805 */ /* 0x000fe2000001ff00 */
[----:B------:R0:W5:Y:S05]  /*0a60*/  @!P2 LDG.E.64 R10, [R28.64] ;  /* 0x000000041c0aa981 */ /* 0x00016a000c1e1b00 */
[----:B------:R0:W5:Y:S01]  /*0a70*/  @!P1 LDG.E.64 R12, [R26.64] ;  /* 0x000000041a0c9981 */ /* 0x000162000c1e1b00 */
[----:B------:R-:W-:Y:S02]  /*0a80*/  @!P0 MOV R15, 0x8 ;  /* 0x00000008000f8802 */ /* 0x000fe40000000f00 */
[----:B------:R-:W-:-:S03]  /*0a90*/  @!P6 MOV R19, 0x8 ;  /* 0x000000080013e802 */ /* 0x000fc60000000f00 */
[----:B------:R-:W-:Y:S01]  /*0aa0*/  @!P0 IMAD.WIDE.U32 R14, R14, R15, c[0x0][0x180] ;  /* 0x000060000e0e8625 */ /* 0x000fe200078e000f */
[----:B------:R-:W-:Y:S01]  /*0ab0*/  @!P5 MOV R17, 0x8 ;  /* 0x000000080011d802 */ /* 0x000fe20000000f00 */
[----:B------:R-:W-:-:S03]  /*0ac0*/  CS2R R6, SRZ ;  /* 0x0000000000067805 */ /* 0x000fc6000001ff00 */
[----:B------:R1:W5:Y:S01]  /*0ad0*/  @!P0 LDG.E.64 R22, [R14.64] ;  /* 0x000000040e168981 */ /* 0x000362000c1e1b00 */
[----:B------:R-:W-:Y:S01]  /*0ae0*/  @!P6 IMAD.WIDE.U32 R18, R18, R19, c[0x0][0x180] ;  /* 0x000060001212e625 */ /* 0x000fe200078e0013 */
[----:B------:R-:W-:Y:S03]  /*0af0*/  BSSY B0, `(.L_x_5463) ;  /* 0x0000026000007945 */ /* 0x000fe60003800000 */
[----:B------:R-:W-:Y:S01]  /*0b00*/  @!P5 IMAD.WIDE.U32 R16, R16, R17, c[0x0][0x180] ;  /* 0x000060001010d625 */ /* 0x000fe200078e0011 */
[----:B-1----:R-:W-:-:S04]  /*0b10*/  CS2R R14, SRZ ;  /* 0x00000000000e7805 */ /* 0x002fc8000001ff00 */
[----:B------:R1:W5:Y:S04]  /*0b20*/  @!P5 LDG.E.64 R6, [R16.64] ;  /* 0x000000041006d981 */ /* 0x000368000c1e1b00 */
[----:B------:R2:W5:Y:S01]  /*0b30*/  @!P6 LDG.E.64 R14, [R18.64] ;  /* 0x00000004120ee981 */ /* 0x000562000c1e1b00 */
[----:B-1----:R-:W-:Y:S01]  /*0b40*/  CS2R R16, SRZ ;  /* 0x0000000000107805 */ /* 0x002fe2000001ff00 */
[----:B--2---:R-:W-:Y:S01]  /*0b50*/  HFMA2.MMA R19, -RZ, RZ, 0, 0 ;  /* 0x00000000ff137435 */ /* 0x004fe200000001ff */
[----:B------:R-:W-:Y:S05]  /*0b60*/  @P0 BRA `(.L_x_5464) ;  /* 0x000001e000000947 */ /* 0x000fea0003800000 */
[----:B0-----:R-:W-:-:S04]  /*0b70*/  MOV R16, c[0x0][0x174] ;  /* 0x00005d0000107a02 */ /* 0x001fc80000000f00 */
[----:B------:R-:W-:-:S13]  /*0b80*/  FSETP.LE.FTZ.AND P0, PT, |R16|, |c[0x0][0x170]|, PT ;  /* 0x40005c0010007a0b */ /* 0x000fda0003f13200 */
        /* <DEDUP_REMOVED lines=8> */
[C---:B------:R-:W-:Y:S02]  /*0c10*/  FFMA.FTZ R0, R17.reuse, R16, c[0x0][0x170] ;  /* 0x00005c0011007623 */ /* 0x040fe40000010010 */
[C---:B-----5:R-:W-:Y:S02]  /*0c20*/  FFMA.FTZ R16, R17.reuse, R23, R22 ;  /* 0x0000001711107223 */ /* 0x060fe40000010016 */
[----:B------:R-:W-:Y:S02]  /*0c30*/  FFMA.FTZ R17, R17, -R22, R23 ;  /* 0x8000001611117223 */ /* 0x000fe40000010017 */
[----:B------:R-:W0:Y:S02]  /*0c40*/  MUFU.RCP R0, R0 ;  /* 0x0000000000007308 */ /* 0x000e240000001000 */
[C---:B0-----:R-:W-:Y:S02]  /*0c50*/  FMUL.FTZ R16, R0.reuse, R16 ;  /* 0x0000001000107220 */ /* 0x041fe40000410000 */
[----:B------:R-:W-:Y:S01]  /*0c60*/  FMUL.FTZ R17, R0, R17 ;  /* 0x0000001100117220 */ /* 0x000fe20000410000 */
[----:B------:R-:W-:Y:S05]  /*0c70*/  BRA `(.L_x_5464) ;  /* 0x000000d000007947 */ /* 0x000fea0003800000 */
.L_x_5466:
[----:B------:R-:W0:Y:S08]  /*0c80*/  MUFU.RCP R17, R0 ;  /* 0x0000000000117308 */ /* 0x000e300000001000 */
[----:B------:R-:W1:Y:S01]  /*0c90*/  MUFU.RCP R18, R18 ;  /* 0x0000001200127308 */ /* 0x000e620000001000 */
[----:B0----5:R-:W-:-:S02]  /*0ca0*/  FMUL.FTZ R16, R17, R22 ;  /* 0x0000001611107220 */ /* 0x021fc40000410000 */
[----:B-1----:R-:W-:Y:S01]  /*0cb0*/  FMUL.FTZ R17, R18, R23 ;  /* 0x0000001712117220 */ /* 0x002fe20000410000 */
[----:B------:R-:W-:Y:S05]  /*0cc0*/  BRA `(.L_x_5464) ;  /* 0x0000008000007947 */ /* 0x000fea0003800000 */
.L_x_5465:
[----:B------:R-:W0:Y:S02]  /*0cd0*/  MUFU.RCP R0, c[0x0][0x174] ;  /* 0x00005d0000007b08 */ /* 0x000e240000001000 */
[----:B0-----:R-:W-:-:S04]  /*0ce0*/  FMUL.FTZ R17, R0, c[0x0][0x170] ;  /* 0x00005c0000117a20 */ /* 0x001fc80000410000 */
[C---:B------:R-:W-:Y:S02]  /*0cf0*/  FFMA.FTZ R0, R17.reuse, c[0x0][0x170], R16 ;  /* 0x00005c0011007a23 */ /* 0x040fe40000010010 */
[C---:B-----5:R-:W-:Y:S02]  /*0d00*/  FFMA.FTZ R16, R17.reuse, R22, R23 ;  /* 0x0000001611107223 */ /* 0x060fe40000010017 */
[----:B------:R-:W-:Y:S02]  /*0d10*/  FFMA.FTZ R17, R17, R23, -R22 ;  /* 0x0000001711117223 */ /* 0x000fe40000010816 */
[----:B------:R-:W0:Y:S02]  /*0d20*/  MUFU.RCP R0, R0 ;  /* 0x0000000000007308 */ /* 0x000e240000001000 */
[-C--:B0-----:R-:W-:Y:S02]  /*0d30*/  FMUL.FTZ R16, R16, R0.reuse ;  /* 0x0000000010107220 */ /* 0x081fe40000410000 */
[----:B------:R-:W-:-:S04]  /*0d40*/  FMUL.FTZ R17, R17, R0 ;  /* 0x0000000011117220 */ /* 0x000fc80000410000 */
.L_x_5464:
[----:B0-----:R-:W-:Y:S05]  /*0d50*/  BSYNC B0 ;  /* 0x0000000000007941 */ /* 0x001fea0003800000 */
.L_x_5463:
[----:B------:R-:W-:Y:S01]  /*0d60*/  IADD3 R0, R2, 0x80, RZ ;  /* 0x0000008002007810 */ /* 0x000fe20007ffe0ff */
[----:B------:R-:W-:Y:S01]  /*0d70*/  BSSY B0, `(.L_x_5467) ;  /* 0x0000022000007945 */ /* 0x000fe20003800000 */
[----:B------:R-:W-:-:S02]  /*0d80*/  MOV R18, RZ ;  /* 0x000000ff00127202 */ /* 0x000fc40000000f00 */
[----:B------:R-:W-:-:S13]  /*0d90*/  ISETP.GE.AND P0, PT, R0, R25, PT ;  /* 0x000000190000720c */ /* 0x000fda0003f06270 */
[----:B------:R-:W-:Y:S05]  /*0da0*/  @P0 BRA `(.L_x_5468) ;  /* 0x000001e000000947 */ /* 0x000fea0003800000 */
[----:B------:R-:W-:-:S04]  /*0db0*/  MOV R18, c[0x0][0x174] ;  /* 0x00005d0000127a02 */ /* 0x000fc80000000f00 */
[----:B------:R-:W-:-:S13]  /*0dc0*/  FSETP.LE.FTZ.AND P0, PT, |R18|, |c[0x0][0x170]|, PT ;  /* 0x40005c0012007a0b */ /* 0x000fda0003f13200 */
        /* <DEDUP_REMOVED lines=8> */
[C---:B------:R-:W-:Y:S02]  /*0e50*/  FFMA.FTZ R22, R19.reuse, R18, c[0x0][0x170] ;  /* 0x00005c0013167623 */ /* 0x040fe40000010012 */
[C---:B------:R-:W-:Y:S02]  /*0e60*/  FFMA.FTZ R18, R19.reuse, R21, R20 ;  /* 0x0000001513127223 */ /* 0x040fe40000010014 */
[----:B------:R-:W-:Y:S02]  /*0e70*/  FFMA.FTZ R19, R19, -R20, R21 ;  /* 0x8000001413137223 */ /* 0x000fe40000010015 */
[----:B------:R-:W0:Y:S02]  /*0e80*/  MUFU.RCP R22, R22 ;  /* 0x0000001600167308 */ /* 0x000e240000001000 */
[C---:B0-----:R-:W-:Y:S02]  /*0e90*/  FMUL.FTZ R18, R22.reuse, R18 ;  /* 0x0000001216127220 */ /* 0x041fe40000410000 */
[----:B------:R-:W-:Y:S01]  /*0ea0*/  FMUL.FTZ R19, R22, R19 ;  /* 0x0000001316137220 */ /* 0x000fe20000410000 */
[----:B------:R-:W-:Y:S05]  /*0eb0*/  BRA `(.L_x_5468) ;  /* 0x000000d000007947 */ /* 0x000fea0003800000 */
.L_x_5470:
[----:B------:R-:W0:Y:S08]  /*0ec0*/  MUFU.RCP R19, R22 ;  /* 0x0000001600137308 */ /* 0x000e300000001000 */
[----:B------:R-:W1:Y:S01]  /*0ed0*/  MUFU.RCP R24, R23 ;  /* 0x0000001700187308 */ /* 0x000e620000001000 */
[----:B0-----:R-:W-:-:S02]  /*0ee0*/  FMUL.FTZ R18, R19, R20 ;  /* 0x0000001413127220 */ /* 0x001fc40000410000 */
[----:B-1----:R-:W-:Y:S01]  /*0ef0*/  FMUL.FTZ R19, R24, R21 ;  /* 0x0000001518137220 */ /* 0x002fe20000410000 */
[----:B------:R-:W-:Y:S05]  /*0f00*/  BRA `(.L_x_5468) ;  /* 0x0000008000007947 */ /* 0x000fea0003800000 */
.L_x_5469:
[----:B------:R-:W0:Y:S02]  /*0f10*/  MUFU.RCP R19, c[0x0][0x174] ;  /* 0x00005d0000137b08 */ /* 0x000e240000001000 */
[----:B0-----:R-:W-:-:S04]  /*0f20*/  FMUL.FTZ R19, R19, c[0x0][0x170] ;  /* 0x00005c0013137a20 */ /* 0x001fc80000410000 */
[C---:B-----5:R-:W-:Y:S02]  /*0f30*/  FFMA.FTZ R22, R19.reuse, c[0x0][0x170], R18 ;  /* 0x00005c0013167a23 */ /* 0x060fe40000010012 */
[C---:B------:R-:W-:Y:S02]  /*0f40*/  FFMA.FTZ R18, R19.reuse, R20, R21 ;  /* 0x0000001413127223 */ /* 0x040fe40000010015 */
[----:B------:R-:W-:Y:S02]  /*0f50*/  FFMA.FTZ R19, R19, R21, -R20 ;  /* 0x0000001513137223 */ /* 0x000fe40000010814 */
[----:B------:R-:W0:Y:S02]  /*0f60*/  MUFU.RCP R22, R22 ;  /* 0x0000001600167308 */ /* 0x000e240000001000 */
[C---:B0-----:R-:W-:Y:S02]  /*0f70*/  FMUL.FTZ R18, R22.reuse, R18 ;  /* 0x0000001216127220 */ /* 0x041fe40000410000 */
[----:B------:R-:W-:-:S04]  /*0f80*/  FMUL.FTZ R19, R22, R19 ;  /* 0x0000001316137220 */ /* 0x000fc80000410000 */
.L_x_5468:
[----:B------:R-:W-:Y:S05]  /*0f90*/  BSYNC B0 ;  /* 0x0000000000007941 */ /* 0x000fea0003800000 */
.L_x_5467:
[----:B-----5:R-:W-:Y:S01]  /*0fa0*/  IADD3 R20, R2, 0x100, RZ ;  /* 0x0000010002147810 */ /* 0x020fe20007ffe0ff */
[----:B------:R-:W-:Y:S01]  /*0fb0*/  BSSY B0, `(.L_x_5471) ;  /* 0x0000023000007945 */ /* 0x000fe20003800000 */
[----:B------:R-:W-:-:S02]  /*0fc0*/  HFMA2.MMA R23, -RZ, RZ, 0, 0 ;  /* 0x00000000ff177435 */ /* 0x000fc400000001ff */
[----:B------:R-:W-:Y:S02]  /*0fd0*/  ISETP.GE.AND P0, PT, R20, R25, PT ;  /* 0x000000191400720c */ /* 0x000fe40003f06270 */
[----:B------:R-:W-:-:S11]  /*0fe0*/  CS2R R20, SRZ ;  /* 0x0000000000147805 */ /* 0x000fd6000001ff00 */
[----:B------:R-:W-:Y:S05]  /*0ff0*/  @P0 BRA `(.L_x_5472) ;  /* 0x000001e000000947 */ /* 0x000fea0003800000 */
[----:B------:R-:W-:-:S04]  /*1000*/  MOV R20, c[0x0][0x174] ;  /* 0x00005d0000147a02 */ /* 0x000fc80000000f00 */
        /* <DEDUP_REMOVED lines=10> */
[C---:B------:R-:W-:Y:S02]  /*10b0*/  FFMA.FTZ R20, R21.reuse, R7, R6 ;  /* 0x0000000715147223 */ /* 0x040fe40000010006 */
[----:B------:R-:W0:Y:S01]  /*10c0*/  MUFU.RCP R27, R22 ;  /* 0x00000016001b7308 */ /* 0x000e220000001000 */
[----:B------:R-:W-:Y:S02]  /*10d0*/  FFMA.FTZ R6, R21, -R6, R7 ;  /* 0x8000000615067223 */ /* 0x000fe40000010007 */
[C---:B0-----:R-:W-:Y:S02]  /*10e0*/  FMUL.FTZ R20, R27.reuse, R20 ;  /* 0x000000141b147220 */ /* 0x041fe40000410000 */
[----:B------:R-:W-:Y:S01]  /*10f0*/  FMUL.FTZ R21, R27, R6 ;  /* 0x000000061b157220 */ /* 0x000fe20000410000 */
[----:B------:R-:W-:Y:S05]  /*1100*/  BRA `(.L_x_5472) ;  /* 0x000000d000007947 */ /* 0x000fea0003800000 */
.L_x_5474:
[----:B------:R-:W0:Y:S08]  /*1110*/  MUFU.RCP R21, R22 ;  /* 0x0000001600157308 */ /* 0x000e300000001000 */
[----:B------:R-:W1:Y:S01]  /*1120*/  MUFU.RCP R24, R24 ;  /* 0x0000001800187308 */ /* 0x000e620000001000 */
[----:B0-----:R-:W-:-:S02]  /*1130*/  FMUL.FTZ R20, R21, R6 ;  /* 0x0000000615147220 */ /* 0x001fc40000410000 */
[----:B-1----:R-:W-:Y:S01]  /*1140*/  FMUL.FTZ R21, R24, R7 ;  /* 0x0000000718157220 */ /* 0x002fe20000410000 */
[----:B------:R-:W-:Y:S05]  /*1150*/  BRA `(.L_x_5472) ;  /* 0x0000008000007947 */ /* 0x000fea0003800000 */
.L_x_5473:
[----:B------:R-:W0:Y:S02]  /*1160*/  MUFU.RCP R21, c[0x0][0x174] ;  /* 0x00005d0000157b08 */ /* 0x000e240000001000 */
[----:B0-----:R-:W-:-:S04]  /*1170*/  FMUL.FTZ R21, R21, c[0x0][0x170] ;  /* 0x00005c0015157a20 */ /* 0x001fc80000410000 */
[C---:B------:R-:W-:Y:S02]  /*1180*/  FFMA.FTZ R22, R21.reuse, c[0x0][0x170], R20 ;  /* 0x00005c0015167a23 */ /* 0x040fe40000010014 */
[C---:B------:R-:W-:Y:S02]  /*1190*/  FFMA.FTZ R20, R21.reuse, R6, R7 ;  /* 0x0000000615147223 */ /* 0x040fe40000010007 */
[----:B------:R-:W0:Y:S01]  /*11a0*/  MUFU.RCP R27, R22 ;  /* 0x00000016001b7308 */ /* 0x000e220000001000 */
[----:B------:R-:W-:Y:S02]  /*11b0*/  FFMA.FTZ R6, R21, R7, -R6 ;  /* 0x0000000715067223 */ /* 0x000fe40000010806 */
[C---:B0-----:R-:W-:Y:S02]  /*11c0*/  FMUL.FTZ R20, R27.reuse, R20 ;  /* 0x000000141b147220 */ /* 0x041fe40000410000 */
[----:B------:R-:W-:-:S03]  /*11d0*/  FMUL.FTZ R21, R27, R6 ;  /* 0x000000061b157220 */ /* 0x000fc60000410000 */
.L_x_5472:
[----:B------:R-:W-:Y:S05]  /*11e0*/  BSYNC B0 ;  /* 0x0000000000007941 */ /* 0x000fea0003800000 */
.L_x_5471:
        /* <DEDUP_REMOVED lines=22> */
.L_x_5478:
[----:B------:R-:W0:Y:S08]  /*1350*/  MUFU.RCP R23, R6 ;  /* 0x0000000600177308 */ /* 0x000e300000001000 */
[----:B------:R-:W1:Y:S01]  /*1360*/  MUFU.RCP R24, R7 ;  /* 0x0000000700187308 */ /* 0x000e620000001000 */
[----:B0-----:R-:W-:-:S02]  /*1370*/  FMUL.FTZ R22, R23, R4 ;  /* 0x0000000417167220 */ /* 0x001fc40000410000 */
[----:B-1----:R-:W-:Y:S01]  /*1380*/  FMUL.FTZ R23, R24, R5 ;  /* 0x0000000518177220 */ /* 0x002fe20000410000 */
[----:B------:R-:W-:Y:S05]  /*1390*/  BRA `(.L_x_5476) ;  /* 0x0000008000007947 */ /* 0x000fea0003800000 */
.L_x_5477:
        /* <DEDUP_REMOVED lines=8> */
.L_x_5476:
[----:B------:R-:W-:Y:S05]  /*1420*/  BSYNC B0 ;  /* 0x0000000000007941 */ /* 0x000fea0003800000 */
.L_x_5475:
[----:B------:R-:W-:Y:S01]  /*1430*/  IADD3 R4, R2, 0x200, RZ ;  /* 0x0000020002047810 */ /* 0x000fe20007ffe0ff */
[----:B------:R-:W-:Y:S01]  /*1440*/  BSSY B0, `(.L_x_5479) ;  /* 0x0000023000007945 */ /* 0x000fe20003800000 */
[----:B------:R-:W-:Y:S01]  /*1450*/  HFMA2.MMA R5, -RZ, RZ, 0, 0 ;  /* 0x00000000ff057435 */ /* 0x000fe200000001ff */
[----:B------:R-:W-:Y:S01]  /*1460*/  CS2R R6, SRZ ;  /* 0x0000000000067805 */ /* 0x000fe2000001ff00 */
        /* <DEDUP_REMOVED lines=19> */
.L_x_5482:
[----:B------:R-:W0:Y:S08]  /*15a0*/  MUFU.RCP R7, R4 ;  /* 0x0000000400077308 */ /* 0x000e300000001000 */
[----:B------:R-:W1:Y:S01]  /*15b0*/  MUFU.RCP R24, R24 ;  /* 0x0000001800187308 */ /* 0x000e620000001000 */
[----:B0-----:R-:W-:-:S02]  /*15c0*/  FMUL.FTZ R6, R7, R8 ;  /* 0x0000000807067220 */ /* 0x001fc40000410000 */
[----:B-1----:R-:W-:Y:S01]  /*15d0*/  FMUL.FTZ R7, R24, R9 ;  /* 0x0000000918077220 */ /* 0x002fe20000410000 */
[----:B------:R-:W-:Y:S05]  /*15e0*/  BRA `(.L_x_5480) ;  /* 0x0000008000007947 */ /* 0x000fea0003800000 */
.L_x_5481:
[----:B------:R-:W0:Y:S02]  /*15f0*/  MUFU.RCP R4, c[0x0][0x174] ;  /* 0x00005d0000047b08 */ /* 0x000e240000001000 */
[----:B0-----:R-:W-:-:S04]  /*1600*/  FMUL.FTZ R7, R4, c[0x0][0x170] ;  /* 0x00005c0004077a20 */ /* 0x001fc80000410000 */
[C---:B------:R-:W-:Y:S02]  /*1610*/  FFMA.FTZ R4, R7.reuse, c[0x0][0x170], R6 ;  /* 0x00005c0007047a23 */ /* 0x040fe40000010006 */
[C---:B------:R-:W-:Y:S02]  /*1620*/  FFMA.FTZ R6, R7.reuse, R8, R9 ;  /* 0x0000000807067223 */ /* 0x040fe40000010009 */
[----:B------:R-:W-:Y:S02]  /*1630*/  FFMA.FTZ R7, R7, R9, -R8 ;  /* 0x0000000907077223 */ /* 0x000fe40000010808 */
[----:B------:R-:W0:Y:S02]  /*1640*/  MUFU.RCP R4, R4 ;  /* 0x0000000400047308 */ /* 0x000e240000001000 */
[C---:B0-----:R-:W-:Y:S02]  /*1650*/  FMUL.FTZ R6, R4.reuse, R6 ;  /* 0x0000000604067220 */ /* 0x041fe40000410000 */
[----:B------:R-:W-:-:S04]  /*1660*/  FMUL.FTZ R7, R4, R7 ;  /* 0x0000000704077220 */ /* 0x000fc80000410000 */
.L_x_5480:
[----:B------:R-:W-:Y:S05]  /*1670*/  BSYNC B0 ;  /* 0x0000000000007941 */ /* 0x000fea0003800000 */
.L_x_5479:
[----:B------:R-:W-:Y:S01]  /*1680*/  IADD3 R4, R2, 0x280, RZ ;  /* 0x0000028002047810 */ /* 0x000fe20007ffe0ff */
[----:B------:R-:W-:Y:S03]  /*1690*/  BSSY B0, `(.L_x_5483) ;  /* 0x0000022000007945 */ /* 0x000fe60003800000 */
[----:B------:R-:W-:-:S02]  /*16a0*/  ISETP.GE.AND P0, PT, R4, R25, PT ;  /* 0x000000190400720c */ /* 0x000fc40003f06270 */
[----:B------:R-:W-:-:S11]  /*16b0*/  MOV R4, RZ ;  /* 0x000000ff00047202 */ /* 0x000fd60000000f00 */
        /* <DEDUP_REMOVED lines=18> */
.L_x_5486:
[----:B------:R-:W0:Y:S08]  /*17e0*/  MUFU.RCP R5, R8 ;  /* 0x0000000800057308 */ /* 0x000e300000001000 */
[----:B------:R-:W1:Y:S01]  /*17f0*/  MUFU.RCP R24, R9 ;  /* 0x0000000900187308 */ /* 0x000e620000001000 */
[----:B0-----:R-:W-:-:S02]  /*1800*/  FMUL.FTZ R4, R5, R10 ;  /* 0x0000000a05047220 */ /* 0x001fc40000410000 */
[----:B-1----:R-:W-:Y:S01]  /*1810*/  FMUL.FTZ R5, R24, R11 ;  /* 0x0000000b18057220 */ /* 0x002fe20000410000 */
[----:B------:R-:W-:Y:S05]  /*1820*/  BRA `(.L_x_5484) ;  /* 0x0000008000007947 */ /* 0x000fea0003800000 */
.L_x_5485:
        /* <DEDUP_REMOVED lines=8> */
.L_x_5484:
[----:B------:R-:W-:Y:S05]  /*18b0*/  BSYNC B0 ;  /* 0x0000000000007941 */ /* 0x000fea0003800000 */
.L_x_5483:
[----:B------:R-:W-:Y:S01]  /*18c0*/  IADD3 R8, R2, 0x300, RZ ;  /* 0x0000030002087810 */ /* 0x000fe20007ffe0ff */
        /* <DEDUP_REMOVED lines=22> */
.L_x_5490:
[----:B------:R-:W0:Y:S08]  /*1a30*/  MUFU.RCP R9, R10 ;  /* 0x0000000a00097308 */ /* 0x000e300000001000 */
[----:B------:R-:W1:Y:S01]  /*1a40*/  MUFU.RCP R24, R24 ;  /* 0x0000001800187308 */ /* 0x000e620000001000 */
[----:B0-----:R-:W-:-:S02]  /*1a50*/  FMUL.FTZ R8, R9, R12 ;  /* 0x0000000c09087220 */ /* 0x001fc40000410000 */
[----:B-1----:R-:W-:Y:S01]  /*1a60*/  FMUL.FTZ R9, R24, R13 ;  /* 0x0000000d18097220 */ /* 0x002fe20000410000 */
[----:B------:R-:W-:Y:S05]  /*1a70*/  BRA `(.L_x_5488) ;  /* 0x0000008000007947 */ /* 0x000fea0003800000 */
.L_x_5489:
        /* <DEDUP_REMOVED lines=8> */
.L_x_5488:
[----:B------:R-:W-:Y:S05]  /*1b00*/  BSYNC B0 ;  /* 0x0000000000007941 */ /* 0x000fea0003800000 */
.L_x_5487:
        /* <DEDUP_REMOVED lines=22> */
.L_x_5494:
[----:B------:R-:W0:Y:S08]  /*1c70*/  MUFU.RCP R11, R12 ;  /* 0x0000000c000b7308 */ /* 0x000e300000001000 */
[----:B------:R-:W1:Y:S01]  /*1c80*/  MUFU.RCP R24, R13 ;  /* 0x0000000d00187308 */ /* 0x000e620000001000 */
[----:B0-----:R-:W-:-:S02]  /*1c90*/  FMUL.FTZ R10, R11, R14 ;  /* 0x0000000e0b0a7220 */ /* 0x001fc40000410000 */
[----:B-1----:R-:W-:Y:S01]  /*1ca0*/  FMUL.FTZ R11, R24, R15 ;  /* 0x0000000f180b7220 */ /* 0x002fe20000410000 */
[----:B------:R-:W-:Y:S05]  /*1cb0*/  BRA `(.L_x_5492) ;  /* 0x0000008000007947 */ /* 0x000fea0003800000 */
.L_x_5493:
        /* <DEDUP_REMOVED lines=8> */
.L_x_5492:
[----:B------:R-:W-:Y:S05]  /*1d40*/  BSYNC B0 ;  /* 0x0000000000007941 */ /* 0x000fea0003800000 */
.L_x_5491:
[----:B------:R-:W-:Y:S01]  /*1d50*/  ISETP.GE.AND P0, PT, R2, R25, PT ;  /* 0x000000190200720c */ /* 0x000fe20003f06270 */
[----:B------:R-:W-:Y:S01]  /*1d60*/  BSSY B0, `(.L_x_5495) ;  /* 0x0000033000007945 */ /* 0x000fe20003800000 */
[----:B------:R-:W-:Y:S11]  /*1d70*/  BSSY B1, `(.L_x_5496) ;  /* 0x000002b000017945 */ /* 0x000ff60003800000 */
[----:B------:R-:W-:Y:S05]  /*1d80*/  @P0 BRA `(.L_x_5497) ;  /* 0x000000c000000947 */ /* 0x000fea0003800000 */
[----:B------:R-:W-:Y:S01]  /*1d90*/  HFMA2.MMA R13, -RZ, RZ, 0, 4.76837158203125e-07 ;  /* 0x00000008ff0d7435 */ /* 0x000fe200000001ff */
[----:B------:R-:W-:-:S02]  /*1da0*/  IADD3 R12, R3, R2, RZ ;  /* 0x00000002030c7210 */ /* 0x000fc40007ffe0ff */
[----:B------:R-:W-:-:S04]  /*1db0*/  MOV R2, R0 ;  /* 0x0000000000027202 */ /* 0x000fc80000000f00 */
[----:B------:R-:W-:-:S03]  /*1dc0*/  ISETP.GE.AND P0, PT, R2, R25, PT ;  /* 0x000000190200720c */ /* 0x000fc60003f06270 */
[----:B------:R-:W-:-:S05]  /*1dd0*/  IMAD.WIDE.U32 R12, R12, R13, c[0x0][0x178] ;  /* 0x00005e000c0c7625 */ /* 0x000fca00078e000d */
[----:B------:R0:W-:Y:S05]  /*1de0*/  STG.E.64 [R12.64], R16 ;  /* 0x000000100c007986 */ /* 0x0001ea000c101b04 */
[----:B------:R-:W-:Y:S05]  /*1df0*/  @P0 BRA `(.L_x_5498) ;  /* 0x000000c000000947 */ /* 0x000fea0003800000 */
[----:B0-----:R-:W-:Y:S02]  /*1e00*/  IADD3 R12, R3, R2, RZ ;  /* 0x00000002030c7210 */ /* 0x001fe40007ffe0ff */
[----:B------:R-:W-:Y:S02]  /*1e10*/  MOV R13, 0x8 ;  /* 0x00000008000d7802 */ /* 0x000fe40000000f00 */
[----:B------:R-:W-:-:S03]  /*1e20*/  IADD3 R2, R2, 0x80, RZ ;  /* 0x0000008002027810 */ /* 0x000fc60007ffe0ff */
[----:B------:R-:W-:-:S05]  /*1e30*/  IMAD.WIDE.U32 R12, R12, R13, c[0x0][0x178] ;  /* 0x00005e000c0c7625 */ /* 0x000fca00078e000d */
[----:B------:R0:W-:Y:S02]  /*1e40*/  STG.E.64 [R12.64], R18 ;  /* 0x000000120c007986 */ /* 0x0001e4000c101b04 */
.L_x_5497:
[----:B------:R-:W-:-:S13]  /*1e50*/  ISETP.GE.AND P0, PT, R2, R25, PT ;  /* 0x000000190200720c */ /* 0x000fda0003f06270 */
[----:B------:R-:W-:Y:S05]  /*1e60*/  @P0 BRA `(.L_x_5499) ;  /* 0x000000c000000947 */ /* 0x000fea0003800000 */
[----:B0-----:R-:W-:Y:S01]  /*1e70*/  HFMA2.MMA R13, -RZ, RZ, 0, 4.76837158203125e-07 ;  /* 0x00000008ff0d7435 */ /* 0x001fe200000001ff */
[----:B------:R-:W-:Y:S02]  /*1e80*/  IADD3 R12, R3, R2, RZ ;  /* 0x00000002030c7210 */ /* 0x000fe40007ffe0ff */
[----:B------:R-:W-:-:S07]  /*1e90*/  IADD3 R2, R2, 0x80, RZ ;  /* 0x0000008002027810 */ /* 0x000fce0007ffe0ff */
[----:B------:R-:W-:-:S05]  /*1ea0*/  IMAD.WIDE.U32 R12, R12, R13, c[0x0][0x178] ;  /* 0x00005e000c0c7625 */ /* 0x000fca00078e000d */
[----:B------:R0:W-:Y:S02]  /*1eb0*/  STG.E.64 [R12.64], R20 ;  /* 0x000000140c007986 */ /* 0x0001e4000c101b04 */
.L_x_5498:
[----:B------:R-:W-:-:S13]  /*1ec0*/  ISETP.GE.AND P0, PT, R2, R25, PT ;  /* 0x000000190200720c */ /* 0x000fda0003f06270 */
[----:B------:R-:W-:Y:S05]  /*1ed0*/  @P0 BRA `(.L_x_5500) ;  /* 0x000000c000000947 */ /* 0x000fea0003800000 */
[----:B0-----:R-:W-:Y:S02]  /*1ee0*/  IADD3 R12, R3, R2, RZ ;  /* 0x00000002030c7210 */ /* 0x001fe40007ffe0ff */
[----:B------:R-:W-:Y:S02]  /*1ef0*/  MOV R13, 0x8 ;  /* 0x00000008000d7802 */ /* 0x000fe40000000f00 */
[----:B------:R-:W-:-:S03]  /*1f00*/  IADD3 R2, R2, 0x80, RZ ;  /* 0x0000008002027810 */ /* 0x000fc60007ffe0ff */
[----:B------:R-:W-:-:S05]  /*1f10*/  IMAD.WIDE.U32 R12, R12, R13, c[0x0][0x178] ;  /* 0x00005e000c0c7625 */ /* 0x000fca00078e000d */
[----:B------:R0:W-:Y:S02]  /*1f20*/  STG.E.64 [R12.64], R22 ;  /* 0x000000160c007986 */ /* 0x0001e4000c101b04 */
.L_x_5499:
[----:B------:R-:W-:-:S13]  /*1f30*/  ISETP.GE.AND P0, PT, R2, R25, PT ;  /* 0x000000190200720c */ /* 0x000fda0003f06270 */
[----:B------:R-:W-:Y:S05]  /*1f40*/  @P0 BRA `(.L_x_5501) ;  /* 0x000000d000000947 */ /* 0x000fea0003800000 */
[----:B0-----:R-:W-:Y:S01]  /*1f50*/  HFMA2.MMA R13, -RZ, RZ, 0, 4.76837158203125e-07 ;  /* 0x00000008ff0d7435 */ /* 0x001fe200000001ff */
[----:B------:R-:W-:Y:S02]  /*1f60*/  IADD3 R12, R3, R2, RZ ;  /* 0x00000002030c7210 */ /* 0x000fe40007ffe0ff */
[----:B------:R-:W-:-:S07]  /*1f70*/  IADD3 R2, R2, 0x80, RZ ;  /* 0x0000008002027810 */ /* 0x000fce0007ffe0ff */
[----:B------:R-:W-:-:S05]  /*1f80*/  IMAD.WIDE.U32 R12, R12, R13, c[0x0][0x178] ;  /* 0x00005e000c0c7625 */ /* 0x000fca00078e000d */
[----:B------:R0:W-:Y:S02]  /*1f90*/  STG.E.64 [R12.64], R6 ;  /* 0x000000060c007986 */ /* 0x0001e4000c101b04 */
.L_x_5500:
[----:B------:R-:W-:-:S13]  /*1fa0*/  ISETP.GE.AND P0, PT, R2, R25, PT ;  /* 0x000000190200720c */ /* 0x000fda0003f06270 */
[----:B------:R-:W-:Y:S01]  /*1fb0*/  @P0 BREAK B1 ;  /* 0x0000000000010942 */ /* 0x000fe20003800000 */
[----:B------:R-:W-:Y:S05]  /*1fc0*/  @P0 BRA `(.L_x_5502) ;  /* 0x000000c000000947 */ /* 0x000fea0003800000 */
[----:B0-----:R-:W-:Y:S02]  /*1fd0*/  IADD3 R6, R3, R2, RZ ;  /* 0x0000000203067210 */ /* 0x001fe40007ffe0ff */
[----:B------:R-:W-:Y:S02]  /*1fe0*/  MOV R7, 0x8 ;  /* 0x0000000800077802 */ /* 0x000fe40000000f00 */
[----:B------:R-:W-:-:S03]  /*1ff0*/  IADD3 R2, R2, 0x80, RZ ;  /* 0x0000008002027810 */ /* 0x000fc60007ffe0ff */
[----:B------:R-:W-:-:S05]  /*2000*/  IMAD.WIDE.U32 R6, R6, R7, c[0x0][0x178] ;  /* 0x00005e0006067625 */ /* 0x000fca00078e0007 */
[----:B------:R0:W-:Y:S02]  /*2010*/  STG.E.64 [R6.64], R4 ;  /* 0x0000000406007986 */ /* 0x0001e4000c101b04 */
.L_x_5501:
[----:B------:R-:W-:Y:S05]  /*2020*/  BSYNC B1 ;  /* 0x0000000000017941 */ /* 0x000fea0003800000 */
.L_x_5496:
[----:B------:R-:W-:-:S13]  /*2030*/  ISETP.GE.AND P0, PT, R2, R25, PT ;  /* 0x000000190200720c */ /* 0x000fda0003f06270 */
[----:B0-----:R-:W-:Y:S02]  /*2040*/  @!P0 IADD3 R4, R3, R2, RZ ;  /* 0x0000000203048210 */ /* 0x001fe40007ffe0ff */
[----:B------:R-:W-:Y:S02]  /*2050*/  @!P0 MOV R5, 0x8 ;  /* 0x0000000800058802 */ /* 0x000fe40000000f00 */
[----:B------:R-:W-:-:S03]  /*2060*/  @!P0 IADD3 R2, R2, 0x80, RZ ;  /* 0x0000008002028810 */ /* 0x000fc60007ffe0ff */
[----:B------:R-:W-:-:S05]  /*2070*/  @!P0 IMAD.WIDE.U32 R4, R4, R5, c[0x0][0x178] ;  /* 0x00005e0004048625 */ /* 0x000fca00078e0005 */
[----:B------:R0:W-:Y:S02]  /*2080*/  @!P0 STG.E.64 [R4.64], R8 ;  /* 0x0000000804008986 */ /* 0x0001e4000c101b04 */
.L_x_5502:
[----:B------:R-:W-:Y:S05]  /*2090*/  BSYNC B0 ;  /* 0x0000000000007941 */ /* 0x000fea0003800000 */
.L_x_5495:
[----:B------:R-:W-:Y:S01]  /*20a0*/  WARPSYNC 0xffffffff ;  /* 0xffffffff00007948 */ /* 0x000fe20003800000 */
[----:B------:R-:W-:-:S13]  /*20b0*/  ISETP.GE.AND P0, PT, R2, R25, PT ;  /* 0x000000190200720c */ /* 0x000fda0003f06270 */
[----:B------:R-:W-:Y:S05]  /*20c0*/  @P0 EXIT ;  /* 0x000000000000094d */ /* 0x000fea0003800000 */
[----:B------:R-:W-:Y:S01]  /*20d0*/  IADD3 R2, R3, R2, RZ ;  /* 0x0000000203027210 */ /* 0x000fe20007ffe0ff */
[----:B------:R-:W-:-:S10]  /*20e0*/  HFMA2.MMA R3, -RZ, RZ, 0, 4.76837158203125e-07 ;  /* 0x00000008ff037435 */ /* 0x000fd400000001ff */
[----:B------:R-:W-:-:S05]  /*20f0*/  IMAD.WIDE.U32 R2, R2, R3, c[0x0][0x178] ;  /* 0x00005e0002027625 */ /* 0x000fca00078e0003 */
[----:B------:R-:W-:Y:S01]  /*2100*/  STG.E.64 [R2.64], R10 ;  /* 0x0000000a02007986 */ /* 0x000fe2000c101b04 */
[----:B------:R-:W-:Y:S05]  /*2110*/  EXIT ;  /* 0x000000000000794d */ /* 0x000fea0003800000 */
.L_x_5503:
        /* <DEDUP_REMOVED lines=14> */
.L_x_17768:


//--------------------- .text._ZN2at6native29vectorized_elementwise_kernelILi4ENS0_13BUnaryFunctorIN3c107complexIfEES5_S5_NS0_15binary_internal10DivFunctorIS5_EEEESt5arrayIPcLm2EEEEviT0_T1_ --------------------------
	.section	.text._ZN2at6native29vectorized_elementwise_kernelILi4ENS0_13BUnaryFunctorIN3c107complexIfEES5_S5_NS0_15binary_internal10DivFunctorIS5_EEEESt5arrayIPcLm2EEEEviT0_T1_,"ax",@progbits
	.sectioninfo	@"SHI_REGISTERS=32"
	.align	128
        .global         _ZN2at6native29vectorized_elementwise_kernelILi4ENS0_13BUnaryFunctorIN3c107complexIfEES5_S5_NS0_15binary_internal10DivFunctorIS5_EEEESt5arrayIPcLm2EEEEviT0_T1_
        .type           _ZN2at6native29vectorized_elementwise_kernelILi4ENS0_13BUnaryFunctorIN3c107complexIfEES5_S5_NS0_15binary_internal10DivFunctorIS5_EEEESt5arrayIPcLm2EEEEviT0_T1_,@function
        .size           _ZN2at6native29vectorized_elementwise_kernelILi4ENS0_13BUnaryFunctorIN3c107complexIfEES5_S5_NS0_15binary_internal10DivFunctorIS5_EEEESt5arrayIPcLm2EEEEviT0_T1_,(.L_x_17769 - _ZN2at6native29vectorized_elementwise_kernelILi4ENS0_13BUnaryFunctorIN3c107complexIfEES5_S5_NS0_15binary_internal10DivFunctorIS5_EEEESt5arrayIPcLm2EEEEviT0_T1_)
        .other          _ZN2at6native29vectorized_elementwise_kernelILi4ENS0_13BUnaryFunctorIN3c107complexIfEES5_S5_NS0_15binary_internal10DivFunctorIS5_EEEESt5arrayIPcLm2EEEEviT0_T1_,@"STO_CUDA_ENTRY STV_DEFAULT"
_ZN2at6native29vectorized_elementwise_kernelILi4ENS0_13BUnaryFunctorIN3c107complexIfEES5_S5_NS0_15binary_internal10DivFunctorIS5_EEEESt5arrayIPcLm2EEEEviT0_T1_:
.text._ZN2at6native29vectorized_elementwise_kernelILi4ENS0_13BUnaryFunctorIN3c107complexIfEES5_S5_NS0_15binary_internal10DivFunctorIS5_EEEESt5arrayIPcLm2EEEEviT0_T1_:
        /* <DEDUP_REMOVED lines=60> */
.L_x_5506:
        /* <DEDUP_REMOVED lines=19> */
.L_x_5505:
        /* <DEDUP_REMOVED lines=36> */
.L_x_5507:
[----:B------:R-:W-:-:S06]  /*0730*/  IMAD.WIDE.U32 R20, R3, R0, c[0x0][0x178] ;  /* 0x00005e0003147625 */ /* 0x000fcc00078e0000 */
[----:B------:R-:W-:-:S05]  /*0740*/  IMAD.WIDE R20, R2, 0x20, R20 ;  /* 0x0000002002147825 */ /* 0x000fca00078e0214 */
[----:B------:R-:W-:Y:S04]  /*0750*/  STG.E.128 [R20.64], R12 ;  /* 0x0000000c14007986 */ /* 0x000fe8000c101d04 */
[----:B------:R-:W-:Y:S04]  /*0760*/  STG.E.128 [R20.64+0x10], R16 ;  /* 0x0000101014007986 */ /* 0x000fe8000c101d04 */
[----:B------:R-:W-:Y:S04]  /*0770*/  STG.E.128 [R20.64+0x1000], R4 ;  /* 0x0010000414007986 */ /* 0x000fe8000c101d04 */
[----:B------:R-:W-:Y:S01]  /*0780*/  STG.E.128 [R20.64+0x1010], R8 ;  /* 0x0010100814007986 */ /* 0x000fe2000c101d04 */
[----:B------:R-:W-:Y:S05]  /*0790*/  EXIT ;  /* 0x000000000000794d */ /* 0x000fea0003800000 */
.L_x_5504:
        /* <DEDUP_REMOVED lines=78> */
.L_x_5511:
[----:B------:R-:W0:Y:S08]  /*0c80*/  MUFU.RCP R17, R0 ;  /* 0x0000000000117308 */ /* 0x000e300000001000 */
[----:B------:R-:W1:Y:S01]  /*0c90*/  MUFU.RCP R18, R18 ;  /* 0x0000001200127308 */ /* 0x000e620000001000 */
[----:B0----5:R-:W-:-:S02]  /*0ca0*/  FMUL.FTZ R16, R17, R22 ;  /* 0x0000001611107220 */ /* 0x021fc40000410000 */
[----:B-1----:R-:W-:Y:S01]  /*0cb0*/  FMUL.FTZ R17, R18, R23 ;  /* 0x0000001712117220 */ /* 0x002fe20000410000 */
[----:B------:R-:W-:Y:S05]  /*0cc0*/  BRA `(.L_x_5509) ;  /* 0x0000008000007947 */ /* 0x000fea0003800000 */
.L_x_5510:
        /* <DEDUP_REMOVED lines=8> */
.L_x_5509:
[----:B0-----:R-:W-:Y:S05]  /*0d50*/  BSYNC B0 ;  /* 0x0000000000007941 */ /* 0x001fea0003800000 */
.L_x_5508:
        /* <DEDUP_REMOVED lines=22> */
.L_x_5515:
[----:B------:R-:W0:Y:S08]  /*0ec0*/  MUFU.RCP R19, R22 ;  /* 0x0000001600137308 */ /* 0x000e300000001000 */
[----:B------:R-:W1:Y:S01]  /*0ed0*/  MUFU.RCP R24, R23 ;  /* 0x0000001700187308 */ /* 0x000e620000001000 */
[----:B0-----:R-:W-:-:S02]  /*0ee0*/  FMUL.FTZ R18, R19, R20 ;  /* 0x0000001413127220 */ /* 0x001fc40000410000 */
[----:B-1----:R-:W-:Y:S01]  /*0ef0*/  FMUL.FTZ R19, R24, R21 ;  /* 0x0000001518137220 */ /* 0x002fe20000410000 */
[----:B------:R-:W-:Y:S05]  /*0f00*/  BRA `(.L_x_5513) ;  /* 0x0000008000007947 */ /* 0x000fea0003800000 */
.L_x_5514:
        /* <DEDUP_REMOVED lines=8> */
.L_x_5513:
[----:B------:R-:W-:Y:S05]  /*0f90*/  BSYNC B0 ;  /* 0x0000000000007941 */ /* 0x000fea0003800000 */
.L_x_5512:
        /* <DEDUP_REMOVED lines=23> */
.L_x_5519:
[----:B------:R-:W0:Y:S08]  /*1110*/  MUFU.RCP R21, R22 ;  /* 0x0000001600157308 */ /* 0x000e300000001000 */
[----:B------:R-:W1:Y:S01]  /*1120*/  MUFU.RCP R24, R24 ;  /* 0x0000001800187308 */ /* 0x000e620000001000 */
[----:B0-----:R-:W-:-:S02]  /*1130*/  FMUL.FTZ R20, R21, R6 ;  /* 0x0000000615147220 */ /* 0x001fc40000410000 */
[----:B-1----:R-:W-:Y:S01]  /*1140*/  FMUL.FTZ R21, R24, R7 ;  /* 0x0000000718157220 */ /* 0x002fe20000410000 */
[----:B------:R-:W-:Y:S05]  /*1150*/  BRA `(.L_x_5517) ;  /* 0x0000008000007947 */ /* 0x000fea0003800000 */
.L_x_5518:
        /* <DEDUP_REMOVED lines=8> */
.L_x_5517:
[----:B------:R-:W-:Y:S05]  /*11e0*/  BSYNC B0 ;  /* 0x0000000000007941 */ /* 0x000fea0003800000 */
.L_x_5516:
        /* <DEDUP_REMOVED lines=22> */
.L_x_5523:
[----:B------:R-:W0:Y:S08]  /*1350*/  MUFU.RCP R23, R6 ;  /* 0x0000000600177308 */ /* 0x000e300000001000 */
[----:B------:R-:W1:Y:S01]  /*1360*/  MUFU.RCP R24, R7 ;  /* 0x0000000700187308 */ /* 0x000e620000001000 */
[----:B0-----:R-:W-:-:S02]  /*1370*/  FMUL.FTZ R22, R23, R4 ;  /* 0x0000000417167220 */ /* 0x001fc40000410000 */
[----:B-1----:R-:W-:Y:S01]  /*1380*/  FMUL.FTZ R23, R24, R5 ;  /* 0x0000000518177220 */ /* 0x002fe20000410000 */
[----:B------:R-:W-:Y:S05]  /*1390*/  BRA `(.L_x_5521) ;  /* 0x0000008000007947 */ /* 0x000fea0003800000 */
.L_x_5522:
        /* <DEDUP_REMOVED lines=8> */
.L_x_5521:
[----:B------:R-:W-:Y:S05]  /*1420*/  BSYNC B0 ;  /* 0x0000000000007941 */ /* 0x000fea0003800000 */
.L_x_5520:
        /* <DEDUP_REMOVED lines=23> */
.L_x_5527:
[----:B------:R-:W0:Y:S08]  /*15a0*/  MUFU.RCP R7, R4 ;  /* 0x0000000400077308 */ /* 0x000e300000001000 */
[----:B------:R-:W1:Y:S01]  /*15b0*/  MUFU.RCP R24, R24 ;  /* 0x0000001800187308 */ /* 0x000e620000001000 */
[----:B0-----:R-:W-:-:S02]  /*15c0*/  FMUL.FTZ R6, R7, R8 ;  /* 0x0000000807067220 */ /* 0x001fc40000410000 */
[----:B-1----:R-:W-:Y:S01]  /*15d0*/  FMUL.FTZ R7, R24, R9 ;  /* 0x0000000918077220 */ /* 0x002fe20000410000 */
[----:B------:R-:W-:Y:S05]  /*15e0*/  BRA `(.L_x_5525) ;  /* 0x0000008000007947 */ /* 0x000fea0003800000 */
.L_x_5526:
        /* <DEDUP_REMOVED lines=8> */
.L_x_5525:
[----:B------:R-:W-:Y:S05]  /*1670*/  BSYNC B0 ;  /* 0x0000000000007941 */ /* 0x000fea0003800000 */
.L_x_5524:
        /* <DEDUP_REMOVED lines=22> */
.L_x_5531:
[----:B------:R-:W0:Y:S08]  /*17e0*/  MUFU.RCP R5, R8 ;  /* 0x0000000800057308 */ /* 0x000e300000001000 */
[----:B------:R-:W1:Y:S01]  /*17f0*/  MUFU.RCP R24, R9 ;  /* 0x0000000900187308 */ /* 0x000e620000001000 */
[----:B0-----:R-:W-:-:S02]  /*1800*/  FMUL.FTZ R4, R5, R10 ;  /* 0x0000000a05047220 */ /* 0x001fc40000410000 */
[----:B-1----:R-:W-:Y:S01]  /*1810*/  FMUL.FTZ R5, R24, R11 ;  /* 0x0000000b18057220 */ /* 0x002fe20000410000 */
[----:B------:R-:W-:Y:S05]  /*1820*/  BRA `(.L_x_5529) ;  /* 0x0000008000007947 */ /* 0x000fea0003800000 */
.L_x_5530:
        /* <DEDUP_REMOVED lines=8> */
.L_x_5529:
[----:B------:R-:W-:Y:S05]  /*18b0*/  BSYNC B0 ;  /* 0x0000000000007941 */ /* 0x000fea0003800000 */
.L_x_5528:
        /* <DEDUP_REMOVED lines=23> */
.L_x_5535:
[----:B------:R-:W0:Y:S08]  /*1a30*/  MUFU.RCP R9, R10 ;  /* 0x0000000a00097308 */ /* 0x000e300000001000 */
[----:B------:R-:W1:Y:S01]  /*1a40*/  MUFU.RCP R24, R24 ;  /* 0x0000001800187308 */ /* 0x000e620000001000 */
[----:B0-----:R-:W-:-:S02]  /*1a50*/  FMUL.FTZ R8, R9, R12 ;  /* 0x0000000c09087220 */ /* 0x001fc40000410000 */
[----:B-1----:R-:W-:Y:S01]  /*1a60*/  FMUL.FTZ R9, R24, R13 ;  /* 0x0000000d18097220 */ /* 0x002fe20000410000 */
[----:B------:R-:W-:Y:S05]  /*1a70*/  BRA `(.L_x_5533) ;  /* 0x0000008000007947 */ /* 0x000fea0003800000 */
.L_x_5534:
        /* <DEDUP_REMOVED lines=8> */
.L_x_5533:
[----:B------:R-:W-:Y:S05]  /*1b00*/  BSYNC B0 ;  /* 0x0000000000007941 */ /* 0x000fea0003800000 */
.L_x_5532:
        /* <DEDUP_REMOVED lines=22> */
.L_x_5539:
[----:B------:R-:W0:Y:S08]  /*1c70*/  MUFU.RCP R11, R12 ;  /* 0x0000000c000b7308 */ /* 0x000e300000001000 */
[----:B------:R-:W1:Y:S01]  /*1c80*/  MUFU.RCP R24, R13 ;  /* 0x0000000d00187308 */ /* 0x000e620000001000 */
[----:B0-----:R-:W-:-:S02]  /*1c90*/  FMUL.FTZ R10, R11, R14 ;  /* 0x0000000e0b0a7220 */ /* 0x001fc40000410000 */
[----:B-1----:R-:W-:Y:S01]  /*1ca0*/  FMUL.FTZ R11, R24, R15 ;  /* 0x0000000f180b7220 */ /* 0x002fe20000410000 */
[----:B------:R-:W-:Y:S05]  /*1cb0*/  BRA `(.L_x_5537) ;  /* 0x0000008000007947 */ /* 0x000fea0003800000 */
.L_x_5538:
        /* <DEDUP_REMOVED lines=8> */
.L_x_5537:
[----:B------:R-:W-:Y:S05]  /*1d40*/  BSYNC B0 ;  /* 0x0000000000007941 */ /* 0x000fea0003800000 */
.L_x_5536:
        /* <DEDUP_REMOVED lines=16> */
.L_x_5542:
[----:B------:R-:W-:-:S13]  /*1e50*/  ISETP.GE.AND P0, PT, R2, R25, PT ;  /* 0x000000190200720c */ /* 0x000fda0003f06270 */
[----:B------:R-:W-:Y:S05]  /*1e60*/  @P0 BRA `(.L_x_5544) ;  /* 0x000000c000000947 */ /* 0x000fea0003800000 */
[----:B0-----:R-:W-:Y:S01]  /*1e70*/  HFMA2.MMA R13, -RZ, RZ, 0, 4.76837158203125e-07 ;  /* 0x00000008ff0d7435 */ /* 0x001fe200000001ff */
[----:B------:R-:W-:Y:S02]  /*1e80*/  IADD3 R12, R3, R2, RZ ;  /* 0x00000002030c7210 */ /* 0x000fe40007ffe0ff */
[----:B------:R-:W-:-:S07]  /*1e90*/  IADD3 R2, R2, 0x80, RZ ;  /* 0x0000008002027810 */ /* 0x000fce0007ffe0ff */
[----:B------:R-:W-:-:S05]  /*1ea0*/  IMAD.WIDE.U32 R12, R12, R13, c[0x0][0x178] ;  /* 0x00005e000c0c7625 */ /* 0x000fca00078e000d */
[----:B------:R0:W-:Y:S02]  /*1eb0*/  STG.E.64 [R12.64], R20 ;  /* 0x000000140c007986 */ /* 0x0001e4000c101b04 */
.L_x_5543:
[----:B------:R-:W-:-:S13]  /*1ec0*/  ISETP.GE.AND P0, PT, R2, R25, PT ;  /* 0x000000190200720c */ /* 0x000fda0003f06270 */
[----:B------:R-:W-:Y:S05]  /*1ed0*/  @P0 BRA `(.L_x_5545) ;  /* 0x000000c000000947 */ /* 0x000fea0003800000 */
[----:B0-----:R-:W-:Y:S02]  /*1ee0*/  IADD3 R12, R3, R2, RZ ;  /* 0x00000002030c7210 */ /* 0x001fe40007ffe0ff */
[----:B------:R-:W-:Y:S02]  /*1ef0*/  MOV R13, 0x8 ;  /* 0x00000008000d7802 */ /* 0x000fe40000000f00 */
[----:B------:R-:W-:-:S03]  /*1f00*/  IADD3 R2, R2, 0x80, RZ ;  /* 0x0000008002027810 */ /* 0x000fc60007ffe0ff */
[----:B------:R-:W-:-:S05]  /*1f10*/  IMAD.WIDE.U32 R12, R12, R13, c[0x0][0x178] ;  /* 0x00005e000c0c7625 */ /* 0x000fca00078e000d */
[----:B------:R0:W-:Y:S02]  /*1f20*/  STG.E.64 [R12.64], R22 ;  /* 0x000000160c007986 */ /* 0x0001e4000c101b04 */
.L_x_5544:
[----:B------:R-:W-:-:S13]  /*1f30*/  ISETP.GE.AND P0, PT, R2, R25, PT ;  /* 0x000000190200720c */ /* 0x000fda0003f06270 */
[----:B------:R-:W-:Y:S05]  /*1f40*/  @P0 BRA `(.L_x_5546) ;  /* 0x000000d000000947 */ /* 0x000fea0003800000 */
[----:B0-----:R-:W-:Y:S01]  /*1f50*/  HFMA2.MMA R13, -RZ, RZ, 0, 4.76837158203125e-07 ;  /* 0x00000008ff0d7435 */ /* 0x001fe200000001ff */
[----:B------:R-:W-:Y:S02]  /*1f60*/  IADD3 R12, R3, R2, RZ ;  /* 0x00000002030c7210 */ /* 0x000fe40007ffe0ff */
[----:B------:R-:W-:-:S07]  /*1f70*/  IADD3 R2, R2, 0x80, RZ ;  /* 0x0000008002027810 */ /* 0x000fce0007ffe0ff */
[----:B------:R-:W-:-:S05]  /*1f80*/  IMAD.WIDE.U32 R12, R12, R13, c[0x0][0x178] ;  /* 0x00005e000c0c7625 */ /* 0x000fca00078e000d */
[----:B------:R0:W-:Y:S02]  /*1f90*/  STG.E.64 [R12.64], R6 ;  /* 0x000000060c007986 */ /* 0x0001e4000c101b04 */
.L_x_5545:
        /* <DEDUP_REMOVED lines=8> */
.L_x_5546:
[----:B------:R-:W-:Y:S05]  /*2020*/  BSYNC B1 ;  /* 0x0000000000017941 */ /* 0x000fea0003800000 */
.L_x_5541:
[----:B------:R-:W-:-:S13]  /*2030*/  ISETP.GE.AND P0, PT, R2, R25, PT ;  /* 0x000000190200720c */ /* 0x000fda0003f06270 */
[----:B0-----:R-:W-:Y:S02]  /*2040*/  @!P0 IADD3 R4, R3, R2, RZ ;  /* 0x0000000203048210 */ /* 0x001fe40007ffe0ff */
[----:B------:R-:W-:Y:S02]  /*2050*/  @!P0 MOV R5, 0x8 ;  /* 0x0000000800058802 */ /* 0x000fe40000000f00 */
[----:B------:R-:W-:-:S03]  /*2060*/  @!P0 IADD3 R2, R2, 0x80, RZ ;  /* 0x0000008002028810 */ /* 0x000fc60007ffe0ff */
[----:B------:R-:W-:-:S05]  /*2070*/  @!P0 IMAD.WIDE.U32 R4, R4, R5, c[0x0][0x178] ;  /* 0x00005e0004048625 */ /* 0x000fca00078e0005 */
[----:B------:R0:W-:Y:S02]  /*2080*/  @!P0 STG.E.64 [R4.64], R8 ;  /* 0x0000000804008986 */ /* 0x0001e4000c101b04 */
.L_x_5547:
[----:B------:R-:W-:Y:S05]  /*2090*/  BSYNC B0 ;  /* 0x0000000000007941 */ /* 0x000fea0003800000 */
.L_x_5540:
        /* <DEDUP_REMOVED lines=8> */
.L_x_5548:
        /* <DEDUP_REMOVED lines=14> */
.L_x_17769:


//--------------------- .text._ZN2at6native29vectorized_elementwise_kernelILi8ENS0_13BUnaryFunctorIN3c107complexIfEES5_S5_NS0_15binary_internal10DivFunctorIS5_EEEESt5arrayIPcLm2EEEEviT0_T1_ --------------------------
	.section	.text._ZN2at6native29vectorized_elementwise_kernelILi8ENS0_13BUnaryFunctorIN3c107complexIfEES5_S5_NS0_15binary_internal10DivFunctorIS5_EEEESt5arrayIPcLm2EEEEviT0_T1_,"ax",@progbits
	.sectioninfo	@"SHI_REGISTERS=4"
	.align	128
        .global         _ZN2at6native29vectorized_elementwise_kernelILi8ENS0_13BUnaryFunctorIN3c107complexIfEES5_S5_NS0_15binary_internal10DivFunctorIS5_EEEESt5arrayIPcLm2EEEEviT0_T1_
        .type           _ZN2at6native29vectorized_elementwise_kernelILi8ENS0_13BUnaryFunctorIN3c107complexIfEES5_S5_NS0_15binary_internal10DivFunctorIS5_EEEESt5arrayIPcLm2EEEEviT0_T1_,@function
        .size           _ZN2at6native29vectorized_elementwise_kernelILi8ENS0_13BUnaryFunctorIN3c107complexIfEES5_S5_NS0_15binary_internal10DivFunctorIS5_EEEESt5arrayIPcLm2EEEEviT0_T1_,(.L_x_17770 - _ZN2at6native29vectorized_elementwise_kernelILi8ENS0_13BUnaryFunctorIN3c107complexIfEES5_S5_NS0_15binary_internal10DivFunctorIS5_EEEESt5arrayIPcLm2EEEEviT0_T1_)
        .other          _ZN2at6native29vectorized_elementwise_kernelILi8ENS0_13BUnaryFunctorIN3c107complexIfEES5_S5_NS0_15binary_internal10DivFunctorIS5_EEEESt5arrayIPcLm2EEEEviT0_T1_,@"STO_CUDA_ENTRY STV_DEFAULT"
_ZN2at6native29vectorized_elementwise_kernelILi8ENS0_13BUnaryFunctorIN3c107complexIfEES5_S5_NS0_15binary_internal10DivFunctorIS5_EEEESt5arrayIPcLm2EEEEviT0_T1_:
.text._ZN2at6native29vectorized_elementwise_kernelILi8ENS0_13BUnaryFunctorIN3c107complexIfEES5_S5_NS0_15binary_internal10DivFunctorIS5_EEEESt5arrayIPcLm2EEEEviT0_T1_:
[----:B------:R-:W-:Y:S02]  /*0000*/  MOV R1, c[0x0][0x28] ;  /* 0x00000a0000017a02 */ /* 0x000fe40000000f00 */
[----:B------:R-:W-:Y:S05]  /*0010*/  EXIT ;  /* 0x000000000000794d */ /* 0x000fea0003800000 */
.L_x_5549:
        /* <DEDUP_REMOVED lines=14> */
.L_x_17770:


//--------------------- .text._ZN2at6native18elementwise_kernelILi128ELi4EZNS0_15gpu_kernel_implINS0_13AUnaryFunctorIN3c107complexIfEES6_S6_NS0_15binary_internal10DivFunctorIS6_EEEEEEvRNS_18TensorIteratorBaseERKT_EUliE_EEviT1_ --------------------------
	.section	.text._ZN2at6native18elementwise_kernelILi128ELi4EZNS0_15gpu_kernel_implINS0_13AUnaryFunctorIN3c107complexIfEES6_S6_NS0_15binary_internal10DivFunctorIS6_EEEEEEvRNS_18TensorIteratorBaseERKT_EUliE_EEviT1_,"ax",@progbits
	.sectioninfo	@"SHI_REGISTERS=26"
	.align	128
        .global         _ZN2at6native18elementwise_kernelILi128ELi4EZNS0_15gpu_kernel_implINS0_13AUnaryFunctorIN3c107complexIfEES6_S6_NS0_15binary_internal10DivFunctorIS6_EEEEEEvRNS_18TensorIteratorBaseERKT_EUliE_EEviT1_
        .type           _ZN2at6native18elementwise_kernelILi128ELi4EZNS0_15gpu_kernel_implINS0_13AUnaryFunctorIN3c107complexIfEES6_S6_NS0_15binary_internal10DivFunctorIS6_EEEEEEvRNS_18TensorIteratorBaseERKT_EUliE_EEviT1_,@function
        .size           _ZN2at6native18elementwise_kernelILi128ELi4EZNS0_15gpu_kernel_implINS0_13AUnaryFunctorIN3c107complexIfEES6_S6_NS0_15binary_internal10DivFunctorIS6_EEEEEEvRNS_18TensorIteratorBaseERKT_EUliE_EEviT1_,(.L_x_17771 - _ZN2at6native18elementwise_kernelILi128ELi4EZNS0_15gpu_kernel_implINS0_13AUnaryFunctorIN3c107complexIfEES6_S6_NS0_15binary_internal10DivFunctorIS6_EEEEEEvRNS_18TensorIteratorBaseERKT_EUliE_EEviT1_)
        .other          _ZN2at6native18elementwise_kernelILi128ELi4EZNS0_15gpu_kernel_implINS0_13AUnaryFunctorIN3c107complexIfEES6_S6_NS0_15binary_internal10DivFunctorIS6_EEEEEEvRNS_18TensorIteratorBaseERKT_EUliE_EEviT1_,@"STO_CUDA_ENTRY STV_DEFAULT"
_ZN2at6native18elementwise_kernelILi128ELi4EZNS0_15gpu_kernel_implINS0_13AUnaryFunctorIN3c107complexIfEES6_S6_NS0_15binary_internal10DivFunctorIS6_EEEEEEvRNS_18TensorIteratorBaseERKT_EUliE_EEviT1_:
.text._ZN2at6native18elementwise_kernelILi128ELi4EZNS0_15gpu_kernel_implINS0_13AUnaryFunctorIN3c107complexIfEES6_S6_NS0_15binary_internal10DivFunctorIS6_EEEEEEvRNS_18TensorIteratorBaseERKT_EUliE_EEviT1_:
        /* <DEDUP_REMOVED lines=236> */
.L_x_5552:
        /* <DEDUP_REMOVED lines=21> */
.L_x_5557:
[----:B------:R-:W2:Y:S01]  /*1010*/  LDG.E.U8 R2, [R4.64] ;  /* 0x0000002404027981 */ /* 0x000ea2000c1e1100 */
[----:B------:R-:W-:Y:S01]  /*1020*/  IMAD.MOV.U32 R3, RZ, RZ, RZ ;  /* 0x000000ffff037224 */ /* 0x000fe200078e00ff */
[----:B--2---:R-:W0:Y:S01]  /*1030*/  I2F.U16 R2, R2 ;  /* 0x0000000200027306 */ /* 0x004e220000101000 */
[----:B------:R-:W-:Y:S05]  /*1040*/  BRA `(.L_x_5559) ;  /* 0x00000de000007947 */ /* 0x000fea0003800000 */
.L_x_5556:
        /* <DEDUP_REMOVED lines=10> */
.L_x_5561:
[----:B------:R-:W2:Y:S01]  /*10f0*/  LDG.E R2, [R4.64] ;  /* 0x0000002404027981 */ /* 0x000ea2000c1e1900 */
[----:B------:R-:W-:Y:S01]  /*1100*/  IMAD.MOV.U32 R3, RZ, RZ, RZ ;  /* 0x000000ffff037224 */ /* 0x000fe200078e00ff */
[----:B--2---:R-:W0:Y:S01]  /*1110*/  I2F R2, R2 ;  /* 0x0000000200027306 */ /* 0x004e220000201400 */
[----:B------:R-:W-:Y:S05]  /*1120*/  BRA `(.L_x_5559) ;  /* 0x00000d0000007947 */ /* 0x000fea0003800000 */
.L_x_5560:
[----:B------:R-:W2:Y:S01]  /*1130*/  LDG.E.U16 R2, [R4.64] ;  /* 0x0000002404027981 */ /* 0x000ea2000c1e1500 */
[----:B------:R-:W-:Y:S01]  /*1140*/  IMAD.MOV.U32 R3, RZ, RZ, RZ ;  /* 0x000000ffff037224 */ /* 0x000fe200078e00ff */
[----:B--2---:R-:W0:Y:S01]  /*1150*/  I2F.S16 R2, R2 ;  /* 0x0000000200027306 */ /* 0x004e220000101400 */
[----:B------:R-:W-:Y:S05]  /*1160*/  BRA `(.L_x_5559) ;  /* 0x00000cc000007947 */ /* 0x000fea0003800000 */
.L_x_5555:
        /* <DEDUP_REMOVED lines=9> */
.L_x_5563:
[----:B------:R-:W2:Y:S01]  /*1200*/  LDG.E.U16 R2, [R4.64] ;  /* 0x0000002404027981 */ /* 0x000ea2000c1e1500 */
[----:B------:R-:W-:Y:S01]  /*1210*/  IMAD.MOV.U32 R3, RZ, RZ, RZ ;  /* 0x000000ffff037224 */ /* 0x000fe200078e00ff */
[----:B--2---:R-:W-:Y:S01]  /*1220*/  HADD2.F32 R2, -RZ, R2.H0_H0 ;  /* 0x20000002ff027230 */ /* 0x004fe20000004100 */
[----:B------:R-:W-:Y:S05]  /*1230*/  BRA `(.L_x_5559) ;  /* 0x00000bf000007947 */ /* 0x000fea0003800000 */
.L_x_5562:
        /* <DEDUP_REMOVED lines=8> */
.L_x_5565:
[----:B------:R-:W2:Y:S02]  /*12c0*/  LDG.E R2, [R4.64] ;  /* 0x0000002404027981 */ /* 0x000ea4000c1e1900 */
[--C-:B--2---:R-:W-:Y:S02]  /*12d0*/  HADD2.F32 R3, -RZ, R2.reuse.H1_H1 ;  /* 0x30000002ff037230 */ /* 0x104fe40000004100 */
[----:B------:R-:W-:Y:S01]  /*12e0*/  HADD2.F32 R2, -RZ, R2.H0_H0 ;  /* 0x20000002ff027230 */ /* 0x000fe20000004100 */
[----:B------:R-:W-:Y:S05]  /*12f0*/  BRA `(.L_x_5559) ;  /* 0x00000b3000007947 */ /* 0x000fea0003800000 */
.L_x_5564:
[----:B------:R-:W2:Y:S01]  /*1300*/  LDG.E.64 R4, [R4.64] ;  /* 0x0000002404047981 */ /* 0x000ea2000c1e1b00 */
[----:B------:R-:W-:Y:S01]  /*1310*/  IMAD.MOV.U32 R3, RZ, RZ, RZ ;  /* 0x000000ffff037224 */ /* 0x000fe200078e00ff */
[----:B--2---:R-:W0:Y:S01]  /*1320*/  F2F.F32.F64 R2, R4 ;  /* 0x0000000400027310 */ /* 0x004e220000301000 */
[----:B------:R-:W0:-:S14]  /*1330*/  DSETP.GEU.AND P0, PT, |R4|, c[0x2][0x0], PT ;  /* 0x008000000400762a */ /* 0x000e1c0003f0e200 */
[----:B0-----:R-:W-:Y:S01]  /*1340*/  @!P0 FMUL R2, R2, 1.175494350822287508e-38 ;  /* 0x0080000002028820 */ /* 0x001fe20000400000 */
[----:B------:R-:W-:Y:S05]  /*1350*/  BRA `(.L_x_5559) ;  /* 0x00000ad000007947 */ /* 0x000fea0003800000 */
.L_x_5554:
        /* <DEDUP_REMOVED lines=13> */
.L_x_5568:
        /* <DEDUP_REMOVED lines=8> */
.L_x_5567:
        /* <DEDUP_REMOVED lines=27> */
.L_x_5570:
        /* <DEDUP_REMOVED lines=14> */
.L_x_5569:
[----:B------:R-:W2:Y:S01]  /*1740*/  LDG.E.U16 R2, [R4.64] ;  /* 0x0000002404027981 */ /* 0x000ea2000c1e1500 */
[----:B------:R-:W-:Y:S01]  /*1750*/  IMAD.MOV.U32 R3, RZ, RZ, RZ ;  /* 0x000000ffff037224 */ /* 0x000fe200078e00ff */
[----:B--2---:R-:W-:Y:S01]  /*1760*/  PRMT R2, RZ, 0x5410, R2 ;  /* 0x00005410ff027816 */ /* 0x004fe20000000002 */
[----:B------:R-:W-:Y:S05]  /*1770*/  BRA `(.L_x_5559) ;  /* 0x000006b000007947 */ /* 0x000fea0003800000 */
.L_x_5566:
        /* <DEDUP_REMOVED lines=12> */
.L_x_5573:
        /* <DEDUP_REMOVED lines=20> */
.L_x_5575:
[----:B------:R-:W-:Y:S05]  /*1980*/  BSYNC B0 ;  /* 0x0000000000007941 */ /* 0x000fea0003800000 */
.L_x_5574:
[----:B------:R-:W-:Y:S01]  /*1990*/  IMAD.SHL.U32 R2, R2, 0x100000, RZ ;  /* 0x0010000002027824 */ /* 0x000fe200078e00ff */
[----:B------:R-:W-:-:S04]  /*19a0*/  LEA R5, R0, 0x3b800000, 0x17 ;  /* 0x3b80000000057811 */ /* 0x000fc800078eb8ff */
[----:B------:R-:W-:Y:S01]  /*19b0*/  LOP3.LUT R2, R5, R2, R6, 0xfe, !PT ;  /* 0x0000000205027212 */ /* 0x000fe200078efe06 */
[----:B------:R-:W-:Y:S05]  /*19c0*/  BRA `(.L_x_5559) ;  /* 0x0000046000007947 */ /* 0x000fea0003800000 */
.L_x_5572:
        /* <DEDUP_REMOVED lines=20> */
.L_x_5577:
[----:B------:R-:W-:Y:S05]  /*1b10*/  BSYNC B0 ;  /* 0x0000000000007941 */ /* 0x000fea0003800000 */
.L_x_5576:
[----:B------:R-:W-:Y:S01]  /*1b20*/  IMAD.SHL.U32 R2, R2, 0x200000, RZ ;  /* 0x0020000002027824 */ /* 0x000fe200078e00ff */
[----:B------:R-:W-:-:S04]  /*1b30*/  LEA R5, R0, 0x37800000, 0x17 ;  /* 0x3780000000057811 */ /* 0x000fc800078eb8ff */
[----:B------:R-:W-:Y:S01]  /*1b40*/  LOP3.LUT R2, R5, R2, R6, 0xfe, !PT ;  /* 0x0000000205027212 */ /* 0x000fe200078efe06 */
[----:B------:R-:W-:Y:S05]  /*1b50*/  BRA `(.L_x_5559) ;  /* 0x000002d000007947 */ /* 0x000fea0003800000 */
.L_x_5571:
        /* <DEDUP_REMOVED lines=14> */
.L_x_5581:
[----:B------:R-:W-:Y:S05]  /*1c40*/  BSYNC B0 ;  /* 0x0000000000007941 */ /* 0x000fea0003800000 */
.L_x_5580:
[----:B------:R-:W-:Y:S01]  /*1c50*/  IMAD.MOV.U32 R3, RZ, RZ, RZ ;  /* 0x000000ffff037224 */ /* 0x000fe200078e00ff */
[----:B------:R-:W-:Y:S05]  /*1c60*/  BRA `(.L_x_5559) ;  /* 0x000001c000007947 */ /* 0x000fea0003800000 */
.L_x_5558:
        /* <DEDUP_REMOVED lines=21> */
.L_x_5579:
[----:B------:R-:W2:Y:S01]  /*1dc0*/  LDG.E.64 R4, [R4.64] ;  /* 0x0000002404047981 */ /* 0x000ea2000c1e1b00 */
[----:B------:R-:W-:Y:S01]  /*1dd0*/  IMAD.MOV.U32 R3, RZ, RZ, RZ ;  /* 0x000000ffff037224 */ /* 0x000fe200078e00ff */
[----:B--2---:R0:W1:Y:S01]  /*1de0*/  I2F.U64 R2, R4 ;  /* 0x0000000400027312 */ /* 0x0040620000301000 */
[----:B------:R-:W-:Y:S05]  /*1df0*/  BRA `(.L_x_5559) ;  /* 0x0000003000007947 */ /* 0x000fea0003800000 */
.L_x_5578:
[----:B------:R-:W2:Y:S01]  /*1e00*/  LDG.E R2, [R4.64] ;  /* 0x0000002404027981 */ /* 0x000ea2000c1e1900 */
[----:B------:R-:W-:Y:S01]  /*1e10*/  IMAD.MOV.U32 R3, RZ, RZ, RZ ;  /* 0x000000ffff037224 */ /* 0x000fe200078e00ff */
[----:B--2---:R-:W0:Y:S06]  /*1e20*/  I2F.U32 R2, R2 ;  /* 0x0000000200027306 */ /* 0x004e2c0000201000 */
.L_x_5559:
[----:B------:R-:W-:Y:S05]  /*1e30*/  BSYNC B6 ;  /* 0x0000000000067941 */ /* 0x000fea0003800000 */
.L_x_5553:
[----:B01---5:R-:W-:Y:S01]  /*1e40*/  FSETP.GE.FTZ.AND P0, PT, |R2|, |R3|, PT ;  /* 0x400000030200720b */ /* 0x023fe20003f16200 */
[----:B------:R-:W-:-:S12]  /*1e50*/  BSSY B0, `(.L_x_5582) ;  /* 0x000001f000007945 */ /* 0x000fd80003800000 */
[----:B------:R-:W-:Y:S05]  /*1e60*/  @!P0 BRA `(.L_x_5583) ;  /* 0x0000014000008947 */ /* 0x000fea0003800000 */
[C---:B------:R-:W-:Y:S01]  /*1e70*/  FSETP.NEU.FTZ.AND P1, PT, |R2|.reuse, RZ, PT ;  /* 0x000000ff0200720b */ /* 0x040fe20003f3d200 */
[----:B------:R-:W-:Y:S01]  /*1e80*/  FADD.FTZ R0, |R2|, -RZ ;  /* 0x800000ff02007221 */ /* 0x000fe20000010200 */
[C---:B------:R-:W-:Y:S01]  /*1e90*/  FSETP.NEU.FTZ.AND P0, PT, |R3|.reuse, RZ, PT ;  /* 0x000000ff0300720b */ /* 0x040fe20003f1d200 */
[----:B------:R-:W-:-:S12]  /*1ea0*/  FADD.FTZ R6, |R3|, -RZ ;  /* 0x800000ff03067221 */ /* 0x000fd80000010200 */
[----:B------:R-:W-:Y:S05]  /*1eb0*/  @!P0 BRA !P1, `(.L_x_5584) ;  /* 0x000000a000008947 */ /* 0x000fea0004800000 */
[----:B------:R-:W0:Y:S01]  /*1ec0*/  MUFU.RCP R0, R2 ;  /* 0x0000000200007308 */ /* 0x000e220000001000 */
[----:B------:R-:W-:Y:S02]  /*1ed0*/  IMAD.MOV.U32 R5, RZ, RZ, c[0x0][0x37c] ;  /* 0x0000df00ff057624 */ /* 0x000fe400078e00ff */
[----:B0-----:R-:W-:-:S04]  /*1ee0*/  FMUL.FTZ R0, R0, R3 ;  /* 0x0000000300007220 */ /* 0x001fc80000410000 */
[C---:B------:R-:W-:Y:S02]  /*1ef0*/  FFMA.FTZ R3, R0.reuse, R3, R2 ;  /* 0x0000000300037223 */ /* 0x040fe40000010002 */
[C---:B------:R-:W-:Y:S02]  /*1f00*/  FFMA.FTZ R4, R0.reuse, R5, c[0x0][0x378] ;  /* 0x0000de0000047623 */ /* 0x040fe40000010005 */
[----:B------:R-:W-:Y:S02]  /*1f10*/  FFMA.FTZ R0, -R0, c[0x0][0x378], R5 ;  /* 0x0000de0000007a23 */ /* 0x000fe40000010105 */
[----:B------:R-:W0:Y:S02]  /*1f20*/  MUFU.RCP R3, R3 ;  /* 0x0000000300037308 */ /* 0x000e240000001000 */
[C---:B0-----:R-:W-:Y:S02]  /*1f30*/  FMUL.FTZ R4, R3.reuse, R4 ;  /* 0x0000000403047220 */ /* 0x041fe40000410000 */
[----:B------:R-:W-:Y:S01]  /*1f40*/  FMUL.FTZ R5, R3, R0 ;  /* 0x0000000003057220 */ /* 0x000fe20000410000 */
[----:B------:R-:W-:Y:S05]  /*1f50*/  BRA `(.L_x_5585) ;  /* 0x000000e000007947 */ /* 0x000fea0003800000 */
.L_x_5584:
[----:B------:R-:W0:Y:S08]  /*1f60*/  MUFU.RCP R4, R0 ;  /* 0x0000000000047308 */ /* 0x000e300000001000 */
[----:B------:R-:W1:Y:S01]  /*1f70*/  MUFU.RCP R5, R6 ;  /* 0x0000000600057308 */ /* 0x000e620000001000 */
[----:B0-----:R-:W-:-:S02]  /*1f80*/  FMUL.FTZ R4, R4, c[0x0][0x378] ;  /* 0x0000de0004047a20 */ /* 0x001fc40000410000 */
[----:B-1----:R-:W-:Y:S01]  /*1f90*/  FMUL.FTZ R5, R5, c[0x0][0x37c] ;  /* 0x0000df0005057a20 */ /* 0x002fe20000410000 */
[----:B------:R-:W-:Y:S05]  /*1fa0*/  BRA `(.L_x_5585) ;  /* 0x0000009000007947 */ /* 0x000fea0003800000 */
.L_x_5583:
[----:B------:R-:W0:Y:S01]  /*1fb0*/  MUFU.RCP R5, R3 ;  /* 0x0000000300057308 */ /* 0x000e220000001000 */
[----:B------:R-:W-:Y:S02]  /*1fc0*/  IMAD.MOV.U32 R7, RZ, RZ, c[0x0][0x37c] ;  /* 0x0000df00ff077624 */ /* 0x000fe400078e00ff */
[----:B0-----:R-:W-:-:S04]  /*1fd0*/  FMUL.FTZ R0, R5, R2 ;  /* 0x0000000205007220 */ /* 0x001fc80000410000 */
[C---:B------:R-:W-:Y:S02]  /*1fe0*/  FFMA.FTZ R2, R0.reuse, R2, R3 ;  /* 0x0000000200027223 */ /* 0x040fe40000010003 */
[C---:B------:R-:W-:Y:S02]  /*1ff0*/  FFMA.FTZ R5, R0.reuse, c[0x0][0x378], R7 ;  /* 0x0000de0000057a23 */ /* 0x040fe40000010007 */
[----:B------:R-:W-:Y:S02]  /*2000*/  FFMA.FTZ R7, R0, R7, -c[0x0][0x378] ;  /* 0x8000de0000077623 */ /* 0x000fe40000010007 */
[----:B------:R-:W0:Y:S02]  /*2010*/  MUFU.RCP R2, R2 ;  /* 0x0000000200027308 */ /* 0x000e240000001000 */
[C---:B0-----:R-:W-:Y:S02]  /*2020*/  FMUL.FTZ R4, R2.reuse, R5 ;  /* 0x0000000502047220 */ /* 0x041fe40000410000 */
[----:B------:R-:W-:-:S04]  /*2030*/  FMUL.FTZ R5, R2, R7 ;  /* 0x0000000702057220 */ /* 0x000fc80000410000 */
.L_x_5585:
[----:B------:R-:W-:Y:S05]  /*2040*/  BSYNC B0 ;  /* 0x0000000000007941 */ /* 0x000fea0003800000 */
.L_x_5582:
        /* <DEDUP_REMOVED lines=15> */
.L_x_5589:
[----:B------:R-:W0:Y:S02]  /*2140*/  F2I.S64.TRUNC R4, R4 ;  /* 0x0000000400047311 */ /* 0x000e24000020d900 */
[----:B0-----:R-:W-:-:S05]  /*2150*/  IMAD.MOV.U32 R3, RZ, RZ, R4 ;  /* 0x000000ffff037224 */ /* 0x001fca00078e0004 */
[----:B------:R0:W-:Y:S01]  /*2160*/  STG.E.U8 [R16.64], R3 ;  /* 0x0000000310007986 */ /* 0x0001e2000c101124 */
[----:B------:R-:W-:Y:S05]  /*2170*/  BRA `(.L_x_5591) ;  /* 0x00000d4000007947 */ /* 0x000fea0003800000 */
.L_x_5588:
        /* <DEDUP_REMOVED lines=9> */
.L_x_5593:
[----:B------:R-:W0:Y:S02]  /*2210*/  F2I.FTZ.TRUNC.NTZ R3, R4 ;  /* 0x0000000400037305 */ /* 0x000e24000021f100 */
[----:B0-----:R0:W-:Y:S01]  /*2220*/  STG.E [R16.64], R3 ;  /* 0x0000000310007986 */ /* 0x0011e2000c101924 */
[----:B------:R-:W-:Y:S05]  /*2230*/  BRA `(.L_x_5591) ;  /* 0x00000c8000007947 */ /* 0x000fea0003800000 */
.L_x_5592:
[----:B------:R-:W0:Y:S02]  /*2240*/  F2I.FTZ.TRUNC.NTZ R3, R4 ;  /* 0x0000000400037305 */ /* 0x000e24000021f100 */
[----:B0-----:R0:W-:Y:S01]  /*2250*/  STG.E.U16 [R16.64], R3 ;  /* 0x0000000310007986 */ /* 0x0011e2000c101524 */
[----:B------:R-:W-:Y:S05]  /*2260*/  BRA `(.L_x_5591) ;  /* 0x00000c5000007947 */ /* 0x000fea0003800000 */
.L_x_5587:
        /* <DEDUP_REMOVED lines=8> */
.L_x_5595:
[----:B------:R-:W-:-:S05]  /*22f0*/  F2FP.PACK_AB R4, RZ, R4 ;  /* 0x00000004ff04723e */ /* 0x000fca00000000ff */
[----:B------:R0:W-:Y:S01]  /*2300*/  STG.E.U16 [R16.64], R4 ;  /* 0x0000000410007986 */ /* 0x0001e2000c101524 */
[----:B------:R-:W-:Y:S05]  /*2310*/  BRA `(.L_x_5591) ;  /* 0x00000ba000007947 */ /* 0x000fea0003800000 */
.L_x_5594:
        /* <DEDUP_REMOVED lines=8> */
.L_x_5597:
[----:B------:R-:W-:-:S05]  /*23a0*/  F2FP.PACK_AB R5, R5, R4 ;  /* 0x000000040505723e */ /* 0x000fca00000000ff */
[----:B------:R0:W-:Y:S01]  /*23b0*/  STG.E [R16.64], R5 ;  /* 0x0000000510007986 */ /* 0x0001e2000c101924 */
[----:B------:R-:W-:Y:S05]  /*23c0*/  BRA `(.L_x_5591) ;  /* 0x00000af000007947 */ /* 0x000fea0003800000 */
.L_x_5596:
[----:B------:R-:W-:-:S06]  /*23d0*/  FMUL.FTZ R2, R4, 1 ;  /* 0x3f80000004027820 */ /* 0x000fcc0000410000 */
[----:B------:R-:W0:Y:S02]  /*23e0*/  F2F.F64.F32 R2, R2 ;  /* 0x0000000200027310 */ /* 0x000e240000201800 */
[----:B0-----:R0:W-:Y:S01]  /*23f0*/  STG.E.64 [R16.64], R2 ;  /* 0x0000000210007986 */ /* 0x0011e2000c101b24 */
[----:B------:R-:W-:Y:S05]  /*2400*/  BRA `(.L_x_5591) ;  /* 0x00000ab000007947 */ /* 0x000fea0003800000 */
.L_x_5586:
        /* <DEDUP_REMOVED lines=14> */
.L_x_5600:
[----:B------:R-:W-:Y:S02]  /*24f0*/  FMUL.FTZ R6, R5, 1 ;  /* 0x3f80000005067820 */ /* 0x000fe40000410000 */
[----:B------:R-:W-:-:S04]  /*2500*/  FMUL.FTZ R4, R4, 1 ;  /* 0x3f80000004047820 */ /* 0x000fc80000410000 */
[----:B------:R-:W-:Y:S08]  /*2510*/  F2F.F64.F32 R6, R6 ;  /* 0x0000000600067310 */ /* 0x000ff00000201800 */
[----:B------:R-:W0:Y:S02]  /*2520*/  F2F.F64.F32 R4, R4 ;  /* 0x0000000400047310 */ /* 0x000e240000201800 */
[----:B0-----:R0:W-:Y:S01]  /*2530*/  STG.E.128 [R16.64], R4 ;  /* 0x0000000410007986 */ /* 0x0011e2000c101d24 */
[----:B------:R-:W-:Y:S05]  /*2540*/  BRA `(.L_x_5591) ;  /* 0x0000097000007947 */ /* 0x000fea0003800000 */
.L_x_5599:
        /* <DEDUP_REMOVED lines=20> */
.L_x_5604:
[----:B------:R-:W-:Y:S05]  /*2690*/  BSYNC B0 ;  /* 0x0000000000007941 */ /* 0x000fea0003800000 */
.L_x_5603:
[----:B------:R-:W-:-:S05]  /*26a0*/  LOP3.LUT R5, R0, R5, RZ, 0xfc, !PT ;  /* 0x0000000500057212 */ /* 0x000fca00078efcff */
[----:B------:R0:W-:Y:S01]  /*26b0*/  STG.E.U8 [R16.64], R5 ;  /* 0x0000000510007986 */ /* 0x0001e2000c101124 */
[----:B------:R-:W-:Y:S05]  /*26c0*/  BRA `(.L_x_5591) ;  /* 0x000007f000007947 */ /* 0x000fea0003800000 */
.L_x_5602:
        /* <DEDUP_REMOVED lines=12> */
.L_x_5606:
[----:B------:R-:W-:Y:S01]  /*2790*/  IMAD.MOV.U32 R0, RZ, RZ, 0x7f ;  /* 0x0000007fff007424 */ /* 0x000fe200078e00ff */
[----:B------:R-:W-:-:S04]  /*27a0*/  ISETP.GT.U32.AND P0, PT, R2, 0x7f800000, PT ;  /* 0x7f8000000200780c */ /* 0x000fc80003f04070 */
[----:B------:R-:W-:-:S04]  /*27b0*/  SEL R0, R0, 0x7c, P0 ;  /* 0x0000007c00007807 */ /* 0x000fc80000000000 */
.L_x_5607:
[----:B------:R-:W-:Y:S05]  /*27c0*/  BSYNC B0 ;  /* 0x0000000000007941 */ /* 0x000fea0003800000 */
.L_x_5605:
[----:B------:R-:W-:-:S04]  /*27d0*/  LOP3.LUT R4, R4, 0x80000000, RZ, 0xc0, !PT ;  /* 0x8000000004047812 */ /* 0x000fc800078ec0ff */
[----:B------:R-:W-:-:S04]  /*27e0*/  SHF.R.U32.HI R3, RZ, 0x18, R4 ;  /* 0x00000018ff037819 */ /* 0x000fc80000011604 */
[----:B------:R-:W-:-:S05]  /*27f0*/  LOP3.LUT R3, R0, R3, RZ, 0xfc, !PT ;  /* 0x0000000300037212 */ /* 0x000fca00078efcff */
[----:B------:R0:W-:Y:S01]  /*2800*/  STG.E.U8 [R16.64], R3 ;  /* 0x0000000310007986 */ /* 0x0001e2000c101124 */
[----:B------:R-:W-:Y:S05]  /*2810*/  BRA `(.L_x_5591) ;  /* 0x000006a000007947 */ /* 0x000fea0003800000 */
.L_x_5601:
[----:B------:R-:W-:-:S05]  /*2820*/  F2FP.BF16.PACK_AB R4, RZ, R4 ;  /* 0x00000004ff04723e */ /* 0x000fca00000010ff */
[----:B------:R0:W-:Y:S01]  /*2830*/  STG.E.U16 [R16.64], R4 ;  /* 0x0000000410007986 */ /* 0x0001e2000c101524 */
[----:B------:R-:W-:Y:S05]  /*2840*/  BRA `(.L_x_5591) ;  /* 0x0000067000007947 */ /* 0x000fea0003800000 */
.L_x_5598:
        /* <DEDUP_REMOVED lines=11> */
.L_x_5610:
        /* <DEDUP_REMOVED lines=16> */
.L_x_5613:
[----:B------:R-:W-:-:S04]  /*2a00*/  LOP3.LUT R4, R4, 0x80000000, RZ, 0xc0, !PT ;  /* 0x8000000004047812 */ /* 0x000fc800078ec0ff */
[----:B------:R-:W-:-:S04]  /*2a10*/  SHF.R.U32.HI R3, RZ, 0x18, R4 ;  /* 0x00000018ff037819 */ /* 0x000fc80000011604 */
[----:B------:R-:W-:-:S04]  /*2a20*/  LOP3.LUT R0, R0, R3, RZ, 0xfc, !PT ;  /* 0x0000000300007212 */ /* 0x000fc800078efcff */
[----:B------:R-:W-:Y:S02]  /*2a30*/  PRMT R8, R0, 0x7610, R8 ;  /* 0x0000761000087816 */ /* 0x000fe40000000008 */
.L_x_5612:
[----:B------:R-:W-:Y:S05]  /*2a40*/  BSYNC B0 ;  /* 0x0000000000007941 */ /* 0x000fea0003800000 */
.L_x_5611:
[----:B------:R0:W-:Y:S01]  /*2a50*/  STG.E.U8 [R16.64], R8 ;  /* 0x0000000810007986 */ /* 0x0001e2000c101124 */
[----:B------:R-:W-:Y:S05]  /*2a60*/  BRA `(.L_x_5591) ;  /* 0x0000045000007947 */ /* 0x000fea0003800000 */
.L_x_5609:
        /* <DEDUP_REMOVED lines=16> */
.L_x_5616:
[----:B------:R-:W-:-:S04]  /*2b70*/  LOP3.LUT R4, R4, 0x80000000, RZ, 0xc0, !PT ;  /* 0x8000000004047812 */ /* 0x000fc800078ec0ff */
[----:B------:R-:W-:-:S04]  /*2b80*/  SHF.R.U32.HI R3, RZ, 0x18, R4 ;  /* 0x00000018ff037819 */ /* 0x000fc80000011604 */
[----:B------:R-:W-:-:S04]  /*2b90*/  LOP3.LUT R0, R0, R3, RZ, 0xfc, !PT ;  /* 0x0000000300007212 */ /* 0x000fc800078efcff */
[----:B------:R-:W-:Y:S02]  /*2ba0*/  PRMT R8, R0, 0x7610, R8 ;  /* 0x0000761000087816 */ /* 0x000fe40000000008 */
.L_x_5615:
[----:B------:R-:W-:Y:S05]  /*2bb0*/  BSYNC B0 ;  /* 0x0000000000007941 */ /* 0x000fea0003800000 */
.L_x_5614:
[----:B------:R0:W-:Y:S01]  /*2bc0*/  STG.E.U8 [R16.64], R8 ;  /* 0x0000000810007986 */ /* 0x0001e2000c101124 */
[----:B------:R-:W-:Y:S05]  /*2bd0*/  BRA `(.L_x_5591) ;  /* 0x000002e000007947 */ /* 0x000fea0003800000 */
.L_x_5608:
        /* <DEDUP_REMOVED lines=21> */
.L_x_5590:
        /* <DEDUP_REMOVED lines=20> */
.L_x_5618:
[----:B------:R-:W0:Y:S02]  /*2e70*/  F2I.U64.TRUNC R4, R4 ;  /* 0x0000000400047311 */ /* 0x000e24000020d800 */
[----:B0-----:R0:W-:Y:S01]  /*2e80*/  STG.E.64 [R16.64], R4 ;  /* 0x0000000410007986 */ /* 0x0011e2000c101b24 */
[----:B------:R-:W-:Y:S05]  /*2e90*/  BRA `(.L_x_5591) ;  /* 0x0000002000007947 */ /* 0x000fea0003800000 */
.L_x_5617:
[----:B------:R-:W0:Y:S02]  /*2ea0*/  F2I.FTZ.U32.TRUNC.NTZ R3, R4 ;  /* 0x0000000400037305 */ /* 0x000e24000021f000 */
[----:B0-----:R0:W-:Y:S02]  /*2eb0*/  STG.E [R16.64], R3 ;  /* 0x0000000310007986 */ /* 0x0011e4000c101924 */
.L_x_5591:
[----:B------:R-:W-:-:S05]  /*2ec0*/  IMAD R18, R18, 0x200, R23 ;  /* 0x0000020012127824 */ /* 0x000fca00078e0217 */
[----:B------:R-:W-:Y:S02]  /*2ed0*/  IADD3 R19, R18, 0x80, RZ ;  /* 0x0000008012137810 */ /* 0x000fe40007ffe0ff */
.L_x_5551:
[----:B------:R-:W-:Y:S05]  /*2ee0*/  BSYNC B7 ;  /* 0x0000000000077941 */ /* 0x000fea0003800000 */
.L_x_5550:
        /* <DEDUP_REMOVED lines=231> */
.L_x_5621:
        /* <DEDUP_REMOVED lines=21> */
.L_x_5626:
[----:B------:R-:W2:Y:S01]  /*3eb0*/  LDG.E.U8 R2, [R4.64] ;  /* 0x0000002404027981 */ /* 0x000ea2000c1e1100 */
[----:B------:R-:W-:Y:S01]  /*3ec0*/  IMAD.MOV.U32 R3, RZ, RZ, RZ ;  /* 0x000000ffff037224 */ /* 0x000fe200078e00ff */
[----:B--2---:R-:W0:Y:S01]  /*3ed0*/  I2F.U16 R2, R2 ;  /* 0x0000000200027306 */ /* 0x004e220000101000 */
[----:B------:R-:W-:Y:S05]  /*3ee0*/  BRA `(.L_x_5628) ;  /* 0x00000de000007947 */ /* 0x000fea0003800000 */
.L_x_5625:
        /* <DEDUP_REMOVED lines=10> */
.L_x_5630:
[----:B------:R-:W2:Y:S01]  /*3f90*/  LDG.E R2, [R4.64] ;  /* 0x0000002404027981 */ /* 0x000ea2000c1e1900 */
[----:B------:R-:W-:Y:S01]  /*3fa0*/  IMAD.MOV.U32 R3, RZ, RZ, RZ ;  /* 0x000000ffff037224 */ /* 0x000fe200078e00ff */
[----:B--2---:R-:W0:Y:S01]  /*3fb0*/  I2F R2, R2 ;  /* 0x0000000200027306 */ /* 0x004e220000201400 */
[----:B------:R-:W-:Y:S05]  /*3fc0*/  BRA `(.L_x_5628) ;  /* 0x00000d0000007947 */ /* 0x000fea0003800000 */
.L_x_5629:
[----:B------:R-:W2:Y:S01]  /*3fd0*/  LDG.E.U16 R2, [R4.64] ;  /* 0x0000002404027981 */ /* 0x000ea2000c1e1500 */
[----:B------:R-:W-:Y:S01]  /*3fe0*/  IMAD.MOV.U32 R3, RZ, RZ, RZ ;  /* 0x000000ffff037224 */ /* 0x000fe200078e00ff */
[----:B--2---:R-:W0:Y:S01]  /*3ff0*/  I2F.S16 R2, R2 ;  /* 0x0000000200027306 */ /* 0x004e220000101400 */
[----:B------:R-:W-:Y:S05]  /*4000*/  BRA `(.L_x_5628) ;  /* 0x00000cc000007947 */ /* 0x000fea0003800000 */
.L_x_5624:
        /* <DEDUP_REMOVED lines=9> */
.L_x_5632:
[----:B------:R-:W2:Y:S01]  /*40a0*/  LDG.E.U16 R2, [R4.64] ;  /* 0x0000002404027981 */ /* 0x000ea2000c1e1500 */
[----:B------:R-:W-:Y:S01]  /*40b0*/  IMAD.MOV.U32 R3, RZ, RZ, RZ ;  /* 0x000000ffff037224 */ /* 0x000fe200078e00ff */
[----:B--2---:R-:W-:Y:S01]  /*40c0*/  HADD2.F32 R2, -RZ, R2.H0_H0 ;  /* 0x20000002ff027230 */ /* 0x004fe20000004100 */
[----:B------:R-:W-:Y:S05]  /*40d0*/  BRA `(.L_x_5628) ;  /* 0x00000bf000007947 */ /* 0x000fea0003800000 */
.L_x_5631:
        /* <DEDUP_REMOVED lines=8> */
.L_x_5634:
[----:B------:R-:W2:Y:S02]  /*4160*/  LDG.E R2, [R4.64] ;  /* 0x0000002404027981 */ /* 0x000ea4000c1e1900 */
[--C-:B--2---:R-:W-:Y:S02]  /*4170*/  HADD2.F32 R3, -RZ, R2.reuse.H1_H1 ;  /* 0x30000002ff037230 */ /* 0x104fe40000004100 */
[----:B------:R-:W-:Y:S01]  /*4180*/  HADD2.F32 R2, -RZ, R2.H0_H0 ;  /* 0x20000002ff027230 */ /* 0x000fe20000004100 */
[----:B------:R-:W-:Y:S05]  /*4190*/  BRA `(.L_x_5628) ;  /* 0x00000b3000007947 */ /* 0x000fea0003800000 */
.L_x_5633:
[----:B------:R-:W2:Y:S01]  /*41a0*/  LDG.E.64 R4, [R4.64] ;  /* 0x0000002404047981 */ /* 0x000ea2000c1e1b00 */
[----:B------:R-:W-:Y:S01]  /*41b0*/  IMAD.MOV.U32 R3, RZ, RZ, RZ ;  /* 0x000000ffff037224 */ /* 0x000fe200078e00ff */
[----:B--2---:R-:W0:Y:S01]  /*41c0*/  F2F.F32.F64 R2, R4 ;  /* 0x0000000400027310 */ /* 0x004e220000301000 */
[----:B------:R-:W0:-:S14]  /*41d0*/  DSETP.GEU.AND P0, PT, |R4|, c[0x2][0x0], PT ;  /* 0x008000000400762a */ /* 0x000e1c0003f0e200 */
[----:B0-----:R-:W-:Y:S01]  /*41e0*/  @!P0 FMUL R2, R2, 1.175494350822287508e-38 ;  /* 0x0080000002028820 */ /* 0x001fe20000400000 */
[----:B------:R-:W-:Y:S05]  /*41f0*/  BRA `(.L_x_5628) ;  /* 0x00000ad000007947 */ /* 0x000fea0003800000 */
.L_x_5623:
        /* <DEDUP_REMOVED lines=13> */
.L_x_5637:
        /* <DEDUP_REMOVED lines=8> */
.L_x_5636:
        /* <DEDUP_REMOVED lines=27> */
.L_x_5639:
        /* <DEDUP_REMOVED lines=14> */
.L_x_5638:
[----:B------:R-:W2:Y:S01]  /*45e0*/  LDG.E.U16 R2, [R4.64] ;  /* 0x0000002404027981 */ /* 0x000ea2000c1e1500 */
[----:B------:R-:W-:Y:S01]  /*45f0*/  IMAD.MOV.U32 R3, RZ, RZ, RZ ;  /* 0x000000ffff037224 */ /* 0x000fe200078e00ff */
[----:B--2---:R-:W-:Y:S01]  /*4600*/  PRMT R2, RZ, 0x5410, R2 ;  /* 0x00005410ff027816 */ /* 0x004fe20000000002 */
[----:B------:R-:W-:Y:S05]  /*4610*/  BRA `(.L_x_5628) ;  /* 0x000006b000007947 */ /* 0x000fea0003800000 */
.L_x_5635:
        /* <DEDUP_REMOVED lines=12> */
.L_x_5642:
        /* <DEDUP_REMOVED lines=20> */
.L_x_5644:
[----:B------:R-:W-:Y:S05]  /*4820*/  BSYNC B0 ;  /* 0x0000000000007941 */ /* 0x000fea0003800000 */
.L_x_5643:
[----:B------:R-:W-:Y:S01]  /*4830*/  IMAD.SHL.U32 R2, R2, 0x100000, RZ ;  /* 0x0010000002027824 */ /* 0x000fe200078e00ff */
[----:B------:R-:W-:-:S04]  /*4840*/  LEA R5, R0, 0x3b800000, 0x17 ;  /* 0x3b80000000057811 */ /* 0x000fc800078eb8ff */
[----:B------:R-:W-:Y:S01]  /*4850*/  LOP3.LUT R2, R5, R2, R6, 0xfe, !PT ;  /* 0x0000000205027212 */ /* 0x000fe200078efe06 */
[----:B------:R-:W-:Y:S05]  /*4860*/  BRA `(.L_x_5628) ;  /* 0x0000046000007947 */ /* 0x000fea0003800000 */
.L_x_5641:
        /* <DEDUP_REMOVED lines=20> */
.L_x_5646:
[----:B------:R-:W-:Y:S05]  /*49b0*/  BSYNC B0 ;  /* 0x0000000000007941 */ /* 0x000fea0003800000 */
.L_x_5645:
[----:B------:R-:W-:Y:S01]  /*49c0*/  IMAD.SHL.U32 R2, R2, 0x200000, RZ ;  /* 0x0020000002027824 */ /* 0x000fe200078e00ff */
[----:B------:R-:W-:-:S04]  /*49d0*/  LEA R5, R0, 0x37800000, 0x17 ;  /* 0x3780000000057811 */ /* 0x000fc800078eb8ff */
[----:B------:R-:W-:Y:S01]  /*49e0*/  LOP3.LUT R2, R5, R2, R6, 0xfe, !PT ;  /* 0x0000000205027212 */ /* 0x000fe200078efe06 */
[----:B------:R-:W-:Y:S05]  /*49f0*/  BRA `(.L_x_5628) ;  /* 0x000002d000007947 */ /* 0x000fea0003800000 */
.L_x_5640:
        /* <DEDUP_REMOVED lines=14> */
.L_x_5650:
[----:B------:R-:W-:Y:S05]  /*4ae0*/  BSYNC B0 ;  /* 0x0000000000007941 */ /* 0x000fea0003800000 */
.L_x_5649:
[----:B------:R-:W-:Y:S01]  /*4af0*/  IMAD.MOV.U32 R3, RZ, RZ, RZ ;  /* 0x000000ffff037224 */ /* 0x000fe200078e00ff */
[----:B------:R-:W-:Y:S05]  /*4b00*/  BRA `(.L_x_5628) ;  /* 0x000001c000007947 */ /* 0x000fea0003800000 */
.L_x_5627:
        /* <DEDUP_REMOVED lines=21> */
.L_x_5648:
[----:B------:R-:W2:Y:S01]  /*4c60*/  LDG.E.64 R4, [R4.64] ;  /* 0x0000002404047981 */ /* 0x000ea2000c1e1b00 */
[----:B------:R-:W-:Y:S01]  /*4c70*/  IMAD.MOV.U32 R3, RZ, RZ, RZ ;  /* 0x000000ffff037224 */ /* 0x000fe200078e00ff */
[----:B--2---:R0:W1:Y:S01]  /*4c80*/  I2F.U64 R2, R4 ;  /* 0x0000000400027312 */ /* 0x0040620000301000 */
[----:B------:R-:W-:Y:S05]  /*4c90*/  BRA `(.L_x_5628) ;  /* 0x0000003000007947 */ /* 0x000fea0003800000 */
.L_x_5647:
[----:B------:R-:W2:Y:S01]  /*4ca0*/  LDG.E R2, [R4.64] ;  /* 0x0000002404027981 */ /* 0x000ea2000c1e1900 */
[----:B------:R-:W-:Y:S01]  /*4cb0*/  IMAD.MOV.U32 R3, RZ, RZ, RZ ;  /* 0x000000ffff037224 */ /* 0x000fe200078e00ff */
[----:B--2---:R-:W0:Y:S06]  /*4cc0*/  I2F.U32 R2, R2 ;  /* 0x0000000200027306 */ /* 0x004e2c0000201000 */
.L_x_5628:
[----:B------:R-:W-:Y:S05]  /*4cd0*/  BSYNC B6 ;  /* 0x0000000000067941 */ /* 0x000fea0003800000 */
.L_x_5622:
        /* <DEDUP_REMOVED lines=18> */
.L_x_5653:
[----:B------:R-:W0:Y:S08]  /*4e00*/  MUFU.RCP R4, R0 ;  /* 0x0000000000047308 */ /* 0x000e300000001000 */
[----:B------:R-:W1:Y:S01]  /*4e10*/  MUFU.RCP R5, R6 ;  /* 0x0000000600057308 */ /* 0x000e620000001000 */
[----:B0-----:R-:W-:-:S02]  /*4e20*/  FMUL.FTZ R4, R4, c[0x0][0x378] ;  /* 0x0000de0004047a20 */ /* 0x001fc40000410000 */
[----:B-1----:R-:W-:Y:S01]  /*4e30*/  FMUL.FTZ R5, R5, c[0x0][0x37c] ;  /* 0x0000df0005057a20 */ /* 0x002fe20000410000 */
[----:B------:R-:W-:Y:S05]  /*4e40*/  BRA `(.L_x_5654) ;  /* 0x0000009000007947 */ /* 0x000fea0003800000 */
.L_x_5652:
        /* <DEDUP_REMOVED lines=9> */
.L_x_5654:
[----:B------:R-:W-:Y:S05]  /*4ee0*/  BSYNC B0 ;  /* 0x0000000000007941 */ /* 0x000fea0003800000 */
.L_x_5651:
        /* <DEDUP_REMOVED lines=15> */
.L_x_5658:
[----:B------:R-:W0:Y:S02]  /*4fe0*/  F2I.S64.TRUNC R4, R4 ;  /* 0x0000000400047311 */ /* 0x000e24000020d900 */
[----:B0-----:R-:W-:-:S05]  /*4ff0*/  IMAD.MOV.U32 R3, RZ, RZ, R4 ;  /* 0x000000ffff037224 */ /* 0x001fca00078e0004 */
[----:B------:R0:W-:Y:S01]  /*5000*/  STG.E.U8 [R16.64], R3 ;  /* 0x0000000310007986 */ /* 0x0001e2000c101124 */
[----:B------:R-:W-:Y:S05]  /*5010*/  BRA `(.L_x_5660) ;  /* 0x00000d4000007947 */ /* 0x000fea0003800000 */
.L_x_5657:
        /* <DEDUP_REMOVED lines=9> */
.L_x_5662:
[----:B------:R-:W0:Y:S02]  /*50b0*/  F2I.FTZ.TRUNC.NTZ R3, R4 ;  /* 0x0000000400037305 */ /* 0x000e24000021f100 */
[----:B0-----:R0:W-:Y:S01]  /*50c0*/  STG.E [R16.64], R3 ;  /* 0x0000000310007986 */ /* 0x0011e2000c101924 */
[----:B------:R-:W-:Y:S05]  /*50d0*/  BRA `(.L_x_5660) ;  /* 0x00000c8000007947 */ /* 0x000fea0003800000 */
.L_x_5661:
[----:B------:R-:W0:Y:S02]  /*50e0*/  F2I.FTZ.TRUNC.NTZ R3, R4 ;  /* 0x0000000400037305 */ /* 0x000e24000021f100 */
[----:B0-----:R0:W-:Y:S01]  /*50f0*/  STG.E.U16 [R16.64], R3 ;  /* 0x0000000310007986 */ /* 0x0011e2000c101524 */
[----:B------:R-:W-:Y:S05]  /*5100*/  BRA `(.L_x_5660) ;  /* 0x00000c5000007947 */ /* 0x000fea0003800000 */
.L_x_5656:
        /* <DEDUP_REMOVED lines=8> */
.L_x_5664:
[----:B------:R-:W-:-:S05]  /*5190*/  F2FP.PACK_AB R4, RZ, R4 ;  /* 0x00000004ff04723e */ /* 0x000fca00000000ff */
[----:B------:R0:W-:Y:S01]  /*51a0*/  STG.E.U16 [R16.64], R4 ;  /* 0x0000000410007986 */ /* 0x0001e2000c101524 */
[----:B------:R-:W-:Y:S05]  /*51b0*/  BRA `(.L_x_5660) ;  /* 0x00000ba000007947 */ /* 0x000fea0003800000 */
.L_x_5663:
        /* <DEDUP_REMOVED lines=8> */
.L_x_5666:
[----:B------:R-:W-:-:S05]  /*5240*/  F2FP.PACK_AB R5, R5, R4 ;  /* 0x000000040505723e */ /* 0x000fca00000000ff */
[----:B------:R0:W-:Y:S01]  /*5250*/  STG.E [R16.64], R5 ;  /* 0x0000000510007986 */ /* 0x0001e2000c101924 */
[----:B------:R-:W-:Y:S05]  /*5260*/  BRA `(.L_x_5660) ;  /* 0x00000af000007947 */ /* 0x000fea0003800000 */
.L_x_5665:
[----:B------:R-:W-:-:S06]  /*5270*/  FMUL.FTZ R2, R4, 1 ;  /* 0x3f80000004027820 */ /* 0x000fcc0000410000 */
[----:B------:R-:W0:Y:S02]  /*5280*/  F2F.F64.F32 R2, R2 ;  /* 0x0000000200027310 */ /* 0x000e240000201800 */
[----:B0-----:R0:W-:Y:S01]  /*5290*/  STG.E.64 [R16.64], R2 ;  /* 0x0000000210007986 */ /* 0x0011e2000c101b24 */
[----:B------:R-:W-:Y:S05]  /*52a0*/  BRA `(.L_x_5660) ;  /* 0x00000ab000007947 */ /* 0x000fea0003800000 */
.L_x_5655:
        /* <DEDUP_REMOVED lines=14> */
.L_x_5669:
[----:B------:R-:W-:Y:S02]  /*5390*/  FMUL.FTZ R6, R5, 1 ;  /* 0x3f80000005067820 */ /* 0x000fe40000410000 */
[----:B------:R-:W-:-:S04]  /*53a0*/  FMUL.FTZ R4, R4, 1 ;  /* 0x3f80000004047820 */ /* 0x000fc80000410000 */
[----:B------:R-:W-:Y:S08]  /*53b0*/  F2F.F64.F32 R6, R6 ;  /* 0x0000000600067310 */ /* 0x000ff00000201800 */
[----:B------:R-:W0:Y:S02]  /*53c0*/  F2F.F64.F32 R4, R4 ;  /* 0x0000000400047310 */ /* 0x000e240000201800 */
[----:B0-----:R0:W-:Y:S01]  /*53d0*/  STG.E.128 [R16.64], R4 ;  /* 0x0000000410007986 */ /* 0x0011e2000c101d24 */
[----:B------:R-:W-:Y:S05]  /*53e0*/  BRA `(.L_x_5660) ;  /* 0x0000097000007947 */ /* 0x000fea0003800000 */
.L_x_5668:
        /* <DEDUP_REMOVED lines=20> */
.L_x_5673:
[----:B------:R-:W-:Y:S05]  /*5530*/  BSYNC B0 ;  /* 0x0000000000007941 */ /* 0x000fea0003800000 */
.L_x_5672:
[----:B------:R-:W-:-:S05]  /*5540*/  LOP3.LUT R5, R0, R5, RZ, 0xfc, !PT ;  /* 0x0000000500057212 */ /* 0x000fca00078efcff */
[----:B------:R0:W-:Y:S01]  /*5550*/  STG.E.U8 [R16.64], R5 ;  /* 0x0000000510007986 */ /* 0x0001e2000c101124 */
[----:B------:R-:W-:Y:S05]  /*5560*/  BRA `(.L_x_5660) ;  /* 0x000007f000007947 */ /* 0x000fea0003800000 */
.L_x_5671:
        /* <DEDUP_REMOVED lines=12> */
.L_x_5675:
[----:B------:R-:W-:Y:S01]  /*5630*/  IMAD.MOV.U32 R0, RZ, RZ, 0x7f ;  /* 0x0000007fff007424 */ /* 0x000fe200078e00ff */
[----:B------:R-:W-:-:S04]  /*5640*/  ISETP.GT.U32.AND P0, PT, R2, 0x7f800000, PT ;  /* 0x7f8000000200780c */ /* 0x000fc80003f04070 */
[----:B------:R-:W-:-:S04]  /*5650*/  SEL R0, R0, 0x7c, P0 ;  /* 0x0000007c00007807 */ /* 0x000fc80000000000 */
.L_x_5676:
[----:B------:R-:W-:Y:S05]  /*5660*/  BSYNC B0 ;  /* 0x0000000000007941 */ /* 0x000fea0003800000 */
.L_x_5674:
[----:B------:R-:W-:-:S04]  /*5670*/  LOP3.LUT R4, R4, 0x80000000, RZ, 0xc0, !PT ;  /* 0x8000000004047812 */ /* 0x000fc800078ec0ff */
[----:B------:R-:W-:-:S04]  /*5680*/  SHF.R.U32.HI R3, RZ, 0x18, R4 ;  /* 0x00000018ff037819 */ /* 0x000fc80000011604 */
[----:B------:R-:W-:-:S05]  /*5690*/  LOP3.LUT R3, R0, R3, RZ, 0xfc, !PT ;  /* 0x0000000300037212 */ /* 0x000fca00078efcff */
[----:B------:R0:W-:Y:S01]  /*56a0*/  STG.E.U8 [R16.64], R3 ;  /* 0x0000000310007986 */ /* 0x0001e2000c101124 */
[----:B------:R-:W-:Y:S05]  /*56b0*/  BRA `(.L_x_5660) ;  /* 0x000006a000007947 */ /* 0x000fea0003800000 */
.L_x_5670:
[----:B------:R-:W-:-:S05]  /*56c0*/  F2FP.BF16.PACK_AB R4, RZ, R4 ;  /* 0x00000004ff04723e */ /* 0x000fca00000010ff */
[----:B------:R0:W-:Y:S01]  /*56d0*/  STG.E.U16 [R16.64], R4 ;  /* 0x0000000410007986 */ /* 0x0001e2000c101524 */
[----:B------:R-:W-:Y:S05]  /*56e0*/  BRA `(.L_x_5660) ;  /* 0x0000067000007947 */ /* 0x000fea0003800000 */
.L_x_5667:
        /* <DEDUP_REMOVED lines=11> */
.L_x_5679:
        /* <DEDUP_REMOVED lines=16> */
.L_x_5682:
[----:B------:R-:W-:-:S04]  /*58a0*/  LOP3.LUT R4, R4, 0x80000000, RZ, 0xc0, !PT ;  /* 0x8000000004047812 */ /* 0x000fc800078ec0ff */
[----:B------:R-:W-:-:S04]  /*58b0*/  SHF.R.U32.HI R3, RZ, 0x18, R4 ;  /* 0x00000018ff037819 */ /* 0x000fc80000011604 */
[----:B------:R-:W-:-:S04]  /*58c0*/  LOP3.LUT R0, R0, R3, RZ, 0xfc, !PT ;  /* 0x0000000300007212 */ /* 0x000fc800078efcff */
[----:B------:R-:W-:Y:S02]  /*58d0*/  PRMT R8, R0, 0x7610, R8 ;  /* 0x0000761000087816 */ /* 0x000fe40000000008 */
.L_x_5681:
[----:B------:R-:W-:Y:S05]  /*58e0*/  BSYNC B0 ;  /* 0x0000000000007941 */ /* 0x000fea0003800000 */
.L_x_5680:
[----:B------:R0:W-:Y:S01]  /*58f0*/  STG.E.U8 [R16.64], R8 ;  /* 0x0000000810007986 */ /* 0x0001e2000c101124 */
[----:B------:R-:W-:Y:S05]  /*5900*/  BRA `(.L_x_5660) ;  /* 0x0000045000007947 */ /* 0x000fea0003800000 */
.L_x_5678:
        /* <DEDUP_REMOVED lines=16> */
.L_x_5685:
[----:B------:R-:W-:-:S04]  /*5a10*/  LOP3.LUT R4, R4, 0x80000000, RZ, 0xc0, !PT ;  /* 0x8000000004047812 */ /* 0x000fc800078ec0ff */
[----:B------:R-:W-:-:S04]  /*5a20*/  SHF.R.U32.HI R3, RZ, 0x18, R4 ;  /* 0x00000018ff037819 */ /* 0x000fc80000011604 */
[----:B------:R-:W-:-:S04]  /*5a30*/  LOP3.LUT R0, R0, R3, RZ, 0xfc, !PT ;  /* 0x0000000300007212 */ /* 0x000fc800078efcff */
[----:B------:R-:W-:Y:S02]  /*5a40*/  PRMT R8, R0, 0x7610, R8 ;  /* 0x0000761000087816 */ /* 0x000fe40000000008 */
.L_x_5684:
[----:B------:R-:W-:Y:S05]  /*5a50*/  BSYNC B0 ;  /* 0x0000000000007941 */ /* 0x000fea0003800000 */
.L_x_5683:
[----:B------:R0:W-:Y:S01]  /*5a60*/  STG.E.U8 [R16.64], R8 ;  /* 0x0000000810007986 */ /* 0x0001e2000c101124 */
[----:B------:R-:W-:Y:S05]  /*5a70*/  BRA `(.L_x_5660) ;  /* 0x000002e000007947 */ /* 0x000fea0003800000 */
.L_x_5677:
        /* <DEDUP_REMOVED lines=21> */
.L_x_5659:
        /* <DEDUP_REMOVED lines=20> */
.L_x_5687:
[----:B------:R-:W0:Y:S02]  /*5d10*/  F2I.U64.TRUNC R4, R4 ;  /* 0x0000000400047311 */ /* 0x000e24000020d800 */
[----:B0-----:R0:W-:Y:S01]  /*5d20*/  STG.E.64 [R16.64], R4 ;  /* 0x0000000410007986 */ /* 0x0011e2000c101b24 */
[----:B------:R-:W-:Y:S05]  /*5d30*/  BRA `(.L_x_5660) ;  /* 0x0000002000007947 */ /* 0x000fea0003800000 */
.L_x_5686:
[----:B------:R-:W0:Y:S02]  /*5d40*/  F2I.FTZ.U32.TRUNC.NTZ R3, R4 ;  /* 0x0000000400037305 */ /* 0x000e24000021f000 */
[----:B0-----:R0:W-:Y:S02]  /*5d50*/  STG.E [R16.64], R3 ;  /* 0x0000000310007986 */ /* 0x0011e4000c101924 */
.L_x_5660:
        /* <DEDUP_REMOVED lines=231> */
.L_x_5688:
        /* <DEDUP_REMOVED lines=21> */
.L_x_5693:
[----:B------:R-:W2:Y:S01]  /*6d20*/  LDG.E.U8 R2, [R4.64] ;  /* 0x0000002404027981 */ /* 0x000ea2000c1e1100 */
[----:B------:R-:W-:Y:S01]  /*6d30*/  IMAD.MOV.U32 R3, RZ, RZ, RZ ;  /* 0x000000ffff037224 */ /* 0x000fe200078e00ff */
[----:B--2---:R-:W0:Y:S01]  /*6d40*/  I2F.U16 R2, R2 ;  /* 0x0000000200027306 */ /* 0x004e220000101000 */
[----:B------:R-:W-:Y:S05]  /*6d50*/  BRA `(.L_x_5695) ;  /* 0x00000de000007947 */ /* 0x000fea0003800000 */
.L_x_5692:
        /* <DEDUP_REMOVED lines=10> */
.L_x_5697:
[----:B------:R-:W2:Y:S01]  /*6e00*/  LDG.E R2, [R4.64] ;  /* 0x0000002404027981 */ /* 0x000ea2000c1e1900 */
[----:B------:R-:W-:Y:S01]  /*6e10*/  IMAD.MOV.U32 R3, RZ, RZ, RZ ;  /* 0x000000ffff037224 */ /* 0x000fe200078e00ff */
[----:B--2---:R-:W0:Y:S01]  /*6e20*/  I2F R2, R2 ;  /* 0x0000000200027306 */ /* 0x004e220000201400 */
[----:B------:R-:W-:Y:S05]  /*6e30*/  BRA `(.L_x_5695) ;  /* 0x00000d0000007947 */ /* 0x000fea0003800000 */
.L_x_5696:
[----:B------:R-:W2:Y:S01]  /*6e40*/  LDG.E.U16 R2, [R4.64] ;  /* 0x0000002404027981 */ /* 0x000ea2000c1e1500 */
[----:B------:R-:W-:Y:S01]  /*6e50*/  IMAD.MOV.U32 R3, RZ, RZ, RZ ;  /* 0x000000ffff037224 */ /* 0x000fe200078e00ff */
[----:B--2---:R-:W0:Y:S01]  /*6e60*/  I2F.S16 R2, R2 ;  /* 0x0000000200027306 */ /* 0x004e220000101400 */
[----:B------:R-:W-:Y:S05]  /*6e70*/  BRA `(.L_x_5695) ;  /* 0x00000cc000007947 */ /* 0x000fea0003800000 */
.L_x_5691:
        /* <DEDUP_REMOVED lines=9> */
.L_x_5699:
[----:B------:R-:W2:Y:S01]  /*6f10*/  LDG.E.U16 R2, [R4.64] ;  /* 0x0000002404027981 */ /* 0x000ea2000c1e1500 */
[----:B------:R-:W-:Y:S01]  /*6f20*/  IMAD.MOV.U32 R3, RZ, RZ, RZ ;  /* 0x000000ffff037224 */ /* 0x000fe200078e00ff */
[----:B--2---:R-:W-:Y:S01]  /*6f30*/  HADD2.F32 R2, -RZ, R2.H0_H0 ;  /* 0x20000002ff027230 */ /* 0x004fe20000004100 */
[----:B------:R-:W-:Y:S05]  /*6f40*/  BRA `(.L_x_5695) ;  /* 0x00000bf000007947 */ /* 0x000fea0003800000 */
.L_x_5698:
        /* <DEDUP_REMOVED lines=8> */
.L_x_5701:
[----:B------:R-:W2:Y:S02]  /*6fd0*/  LDG.E R2, [R4.64] ;  /* 0x0000002404027981 */ /* 0x000ea4000c1e1900 */
[--C-:B--2---:R-:W-:Y:S02]  /*6fe0*/  HADD2.F32 R3, -RZ, R2.reuse.H1_H1 ;  /* 0x30000002ff037230 */ /* 0x104fe40000004100 */
[----:B------:R-:W-:Y:S01]  /*6ff0*/  HADD2.F32 R2, -RZ, R2.H0_H0 ;  /* 0x20000002ff027230 */ /* 0x000fe20000004100 */
[----:B------:R-:W-:Y:S05]  /*7000*/  BRA `(.L_x_5695) ;  /* 0x00000b3000007947 */ /* 0x000fea0003800000 */
.L_x_5700:
[----:B------:R-:W2:Y:S01]  /*7010*/  LDG.E.64 R4, [R4.64] ;  /* 0x0000002404047981 */ /* 0x000ea2000c1e1b00 */
[----:B------:R-:W-:Y:S01]  /*7020*/  IMAD.MOV.U32 R3, RZ, RZ, RZ ;  /* 0x000000ffff037224 */ /* 0x000fe200078e00ff */
[----:B--2---:R-:W0:Y:S01]  /*7030*/  F2F.F32.F64 R2, R4 ;  /* 0x0000000400027310 */ /* 0x004e220000301000 */
[----:B------:R-:W0:-:S14]  /*7040*/  DSETP.GEU.AND P0, PT, |R4|, c[0x2][0x0], PT ;  /* 0x008000000400762a */ /* 0x000e1c0003f0e200 */
[----:B0-----:R-:W-:Y:S01]  /*7050*/  @!P0 FMUL R2, R2, 1.175494350822287508e-38 ;  /* 0x0080000002028820 */ /* 0x001fe20000400000 */
[----:B------:R-:W-:Y:S05]  /*7060*/  BRA `(.L_x_5695) ;  /* 0x00000ad000007947 */ /* 0x000fea0003800000 */
.L_x_5690:
        /* <DEDUP_REMOVED lines=13> */
.L_x_5704:
        /* <DEDUP_REMOVED lines=8> */
.L_x_5703:
        /* <DEDUP_REMOVED lines=27> */
.L_x_5706:
        /* <DEDUP_REMOVED lines=14> */
.L_x_5705:
[----:B------:R-:W2:Y:S01]  /*7450*/  LDG.E.U16 R2, [R4.64] ;  /* 0x0000002404027981 */ /* 0x000ea2000c1e1500 */
[----:B------:R-:W-:Y:S01]  /*7460*/  IMAD.MOV.U32 R3, RZ, RZ, RZ ;  /* 0x000000ffff037224 */ /* 0x000fe200078e00ff */
[----:B--2---:R-:W-:Y:S01]  /*7470*/  PRMT R2, RZ, 0x5410, R2 ;  /* 0x00005410ff027816 */ /* 0x004fe20000000002 */
[----:B------:R-:W-:Y:S05]  /*7480*/  BRA `(.L_x_5695) ;  /* 0x000006b000007947 */ /* 0x000fea0003800000 */
.L_x_5702:
        /* <DEDUP_REMOVED lines=12> */
.L_x_5709:
        /* <DEDUP_REMOVED lines=20> */
.L_x_5711:
[----:B------:R-:W-:Y:S05]  /*7690*/  BSYNC B0 ;  /* 0x0000000000007941 */ /* 0x000fea0003800000 */
.L_x_5710:
[----:B------:R-:W-:Y:S01]  /*76a0*/  IMAD.SHL.U32 R2, R2, 0x100000, RZ ;  /* 0x0010000002027824 */ /* 0x000fe200078e00ff */
[----:B------:R-:W-:-:S04]  /*76b0*/  LEA R5, R0, 0x3b800000, 0x17 ;  /* 0x3b80000000057811 */ /* 0x000fc800078eb8ff */
[----:B------:R-:W-:Y:S01]  /*76c0*/  LOP3.LUT R2, R5, R2, R6, 0xfe, !PT ;  /* 0x0000000205027212 */ /* 0x000fe200078efe06 */
[----:B------:R-:W-:Y:S05]  /*76d0*/  BRA `(.L_x_5695) ;  /* 0x0000046000007947 */ /* 0x000fea0003800000 */
.L_x_5708:
        /* <DEDUP_REMOVED lines=20> */
.L_x_5713:
[----:B------:R-:W-:Y:S05]  /*7820*/  BSYNC B0 ;  /* 0x0000000000007941 */ /* 0x000fea0003800000 */
.L_x_5712:
[----:B------:R-:W-:Y:S01]  /*7830*/  IMAD.SHL.U32 R2, R2, 0x200000, RZ ;  /* 0x0020000002027824 */ /* 0x000fe200078e00ff */
[----:B------:R-:W-:-:S04]  /*7840*/  LEA R5, R0, 0x37800000, 0x17 ;  /* 0x3780000000057811 */ /* 0x000fc800078eb8ff */
[----:B------:R-:W-:Y:S01]  /*7850*/  LOP3.LUT R2, R5, R2, R6, 0xfe, !PT ;  /* 0x0000000205027212 */ /* 0x000fe200078efe06 */
[----:B------:R-:W-:Y:S05]  /*7860*/  BRA `(.L_x_5695) ;  /* 0x000002d000007947 */ /* 0x000fea0003800000 */
.L_x_5707:
        /* <DEDUP_REMOVED lines=14> */
.L_x_5717:
[----:B------:R-:W-:Y:S05]  /*7950*/  BSYNC B0 ;  /* 0x0000000000007941 */ /* 0x000fea0003800000 */
.L_x_5716:
[----:B------:R-:W-:Y:S01]  /*7960*/  IMAD.MOV.U32 R3, RZ, RZ, RZ ;  /* 0x000000ffff037224 */ /* 0x000fe200078e00ff */
[----:B------:R-:W-:Y:S05]  /*7970*/  BRA `(.L_x_5695) ;  /* 0x000001c000007947 */ /* 0x000fea0003800000 */
.L_x_5694:
        /* <DEDUP_REMOVED lines=21> */
.L_x_5715:
[----:B------:R-:W2:Y:S01]  /*7ad0*/  LDG.E.64 R4, [R4.64] ;  /* 0x0000002404047981 */ /* 0x000ea2000c1e1b00 */
[----:B------:R-:W-:Y:S01]  /*7ae0*/  IMAD.MOV.U32 R3, RZ, RZ, RZ ;  /* 0x000000ffff037224 */ /* 0x000fe200078e00ff */
[----:B--2---:R0:W1:Y:S01]  /*7af0*/  I2F.U64 R2, R4 ;  /* 0x0000000400027312 */ /* 0x0040620000301000 */
[----:B------:R-:W-:Y:S05]  /*7b00*/  BRA `(.L_x_5695) ;  /* 0x0000003000007947 */ /* 0x000fea0003800000 */
.L_x_5714:
[----:B------:R-:W2:Y:S01]  /*7b10*/  LDG.E R2, [R4.64] ;  /* 0x0000002404027981 */ /* 0x000ea2000c1e1900 */
[----:B------:R-:W-:Y:S01]  /*7b20*/  IMAD.MOV.U32 R3, RZ, RZ, RZ ;  /* 0x000000ffff037224 */ /* 0x000fe200078e00ff */
[----:B--2---:R-:W0:Y:S06]  /*7b30*/  I2F.U32 R2, R2 ;  /* 0x0000000200027306 */ /* 0x004e2c0000201000 */
.L_x_5695:
[----:B------:R-:W-:Y:S05]  /*7b40*/  BSYNC B6 ;  /* 0x0000000000067941 */ /* 0x000fea0003800000 */
.L_x_5689:
        /* <DEDUP_REMOVED lines=18> */
.L_x_5720:
[----:B------:R-:W0:Y:S08]  /*7c70*/  MUFU.RCP R4, R0 ;  /* 0x0000000000047308 */ /* 0x000e300000001000 */
[----:B------:R-:W1:Y:S01]  /*7c80*/  MUFU.RCP R5, R6 ;  /* 0x0000000600057308 */ /* 0x000e620000001000 */
[----:B0-----:R-:W-:-:S02]  /*7c90*/  FMUL.FTZ R4, R4, c[0x0][0x378] ;  /* 0x0000de0004047a20 */ /* 0x001fc40000410000 */
[----:B-1----:R-:W-:Y:S01]  /*7ca0*/  FMUL.FTZ R5, R5, c[0x0][0x37c] ;  /* 0x0000df0005057a20 */ /* 0x002fe20000410000 */
[----:B------:R-:W-:Y:S05]  /*7cb0*/  BRA `(.L_x_5721) ;  /* 0x0000009000007947 */ /* 0x000fea0003800000 */
.L_x_5719:
        /* <DEDUP_REMOVED lines=9> */
.L_x_5721:
[----:B------:R-:W-:Y:S05]  /*7d50*/  BSYNC B0 ;  /* 0x0000000000007941 */ /* 0x000fea0003800000 */
.L_x_5718:
        /* <DEDUP_REMOVED lines=15> */
.L_x_5725:
[----:B------:R-:W0:Y:S02]  /*7e50*/  F2I.S64.TRUNC R4, R4 ;  /* 0x0000000400047311 */ /* 0x000e24000020d900 */
[----:B0-----:R-:W-:-:S05]  /*7e60*/  IMAD.MOV.U32 R3, RZ, RZ, R4 ;  /* 0x000000ffff037224 */ /* 0x001fca00078e0004 */
[----:B------:R0:W-:Y:S01]  /*7e70*/  STG.E.U8 [R16.64], R3 ;  /* 0x0000000310007986 */ /* 0x0001e2000c101124 */
[----:B------:R-:W-:Y:S05]  /*7e80*/  BRA `(.L_x_5727) ;  /* 0x00000d4000007947 */ /* 0x000fea0003800000 */
.L_x_5724:
        /* <DEDUP_REMOVED lines=9> */
.L_x_5729:
[----:B------:R-:W0:Y:S02]  /*7f20*/  F2I.FTZ.TRUNC.NTZ R3, R4 ;  /* 0x0000000400037305 */ /* 0x000e24000021f100 */
[----:B0-----:R0:W-:Y:S01]  /*7f30*/  STG.E [R16.64], R3 ;  /* 0x0000000310007986 */ /* 0x0011e2000c101924 */
[----:B------:R-:W-:Y:S05]  /*7f40*/  BRA `(.L_x_5727) ;  /* 0x00000c8000007947 */ /* 0x000fea0003800000 */
.L_x_5728:
[----:B------:R-:W0:Y:S02]  /*7f50*/  F2I.FTZ.TRUNC.NTZ R3, R4 ;  /* 0x0000000400037305 */ /* 0x000e24000021f100 */
[----:B0-----:R0:W-:Y:S01]  /*7f60*/  STG.E.U16 [R16.64], R3 ;  /* 0x0000000310007986 */ /* 0x0011e2000c101524 */
[----:B------:R-:W-:Y:S05]  /*7f70*/  BRA `(.L_x_5727) ;  /* 0x00000c5000007947 */ /* 0x000fea0003800000 */
.L_x_5723:
        /* <DEDUP_REMOVED lines=8> */
.L_x_5731:
[----:B------:R-:W-:-:S05]  /*8000*/  F2FP.PACK_AB R4, RZ, R4 ;  /* 0x00000004ff04723e */ /* 0x000fca00000000ff */
[----:B------:R0:W-:Y:S01]  /*8010*/  STG.E.U16 [R16.64], R4 ;  /* 0x0000000410007986 */ /* 0x0001e2000c101524 */
[----:B------:R-:W-:Y:S05]  /*8020*/  BRA `(.L_x_5727) ;  /* 0x00000ba000007947 */ /* 0x000fea0003800000 */
.L_x_5730:
        /* <DEDUP_REMOVED lines=8> */
.L_x_5733:
[----:B------:R-:W-:-:S05]  /*80b0*/  F2FP.PACK_AB R5, R5, R4 ;  /* 0x000000040505723e */ /* 0x000fca00000000ff */
[----:B------:R0:W-:Y:S01]  /*80c0*/  STG.E [R16.64], R5 ;  /* 0x0000000510007986 */ /* 0x0001e2000c101924 */
[----:B------:R-:W-:Y:S05]  /*80d0*/  BRA `(.L_x_5727) ;  /* 0x00000af000007947 */ /* 0x000fea0003800000 */
.L_x_5732:
[----:B------:R-:W-:-:S06]  /*80e0*/  FMUL.FTZ R2, R4, 1 ;  /* 0x3f80000004027820 */ /* 0x000fcc0000410000 */
[----:B------:R-:W0:Y:S02]  /*80f0*/  F2F.F64.F32 R2, R2 ;  /* 0x0000000200027310 */ /* 0x000e240000201800 */
[----:B0-----:R0:W-:Y:S01]  /*8100*/  STG.E.64 [R16.64], R2 ;  /* 0x0000000210007986 */ /* 0x0011e2000c101b24 */
[----:B------:R-:W-:Y:S05]  /*8110*/  BRA `(.L_x_5727) ;  /* 0x00000ab000007947 */ /* 0x000fea0003800000 */
.L_x_5722:
        /* <DEDUP_REMOVED lines=14> */
.L_x_5736:
[----:B------:R-:W-:Y:S02]  /*8200*/  FMUL.FTZ R6, R5, 1 ;  /* 0x3f80000005067820 */ /* 0x000fe40000410000 */
[----:B------:R-:W-:-:S04]  /*8210*/  FMUL.FTZ R4, R4, 1 ;  /* 0x3f80000004047820 */ /* 0x000fc80000410000 */
[----:B------:R-:W-:Y:S08]  /*8220*/  F2F.F64.F32 R6, R6 ;  /* 0x0000000600067310 */ /* 0x000ff00000201800 */
[----:B------:R-:W0:Y:S02]  /*8230*/  F2F.F64.F32 R4, R4 ;  /* 0x0000000400047310 */ /* 0x000e240000201800 */
[----:B0-----:R0:W-:Y:S01]  /*8240*/  STG.E.128 [R16.64], R4 ;  /* 0x0000000410007986 */ /* 0x0011e2000c101d24 */
[----:B------:R-:W-:Y:S05]  /*8250*/  BRA `(.L_x_5727) ;  /* 0x0000097000007947 */ /* 0x000fea0003800000 */
.L_x_5735:
        /* <DEDUP_REMOVED lines=20> */
.L_x_5740:
[----:B------:R-:W-:Y:S05]  /*83a0*/  BSYNC B0 ;  /* 0x0000000000007941 */ /* 0x000fea0003800000 */
.L_x_5739:
[----:B------:R-:W-:-:S05]  /*83b0*/  LOP3.LUT R5, R0, R5, RZ, 0xfc, !PT ;  /* 0x0000000500057212 */ /* 0x000fca00078efcff */
[----:B------:R0:W-:Y:S01]  /*83c0*/  STG.E.U8 [R16.64], R5 ;  /* 0x0000000510007986 */ /* 0x0001e2000c101124 */
[----:B------:R-:W-:Y:S05]  /*83d0*/  BRA `(.L_x_5727) ;  /* 0x000007f000007947 */ /* 0x000fea0003800000 */
.L_x_5738:
        /* <DEDUP_REMOVED lines=12> */
.L_x_5742:
[----:B------:R-:W-:Y:S01]  /*84a0*/  IMAD.MOV.U32 R0, RZ, RZ, 0x7f ;  /* 0x0000007fff007424 */ /* 0x000fe200078e00ff */
[----:B------:R-:W-:-:S04]  /*84b0*/  ISETP.GT.U32.AND P0, PT, R2, 0x7f800000, PT ;  /* 0x7f8000000200780c */ /* 0x000fc80003f04070 */
[----:B------:R-:W-:-:S04]  /*84c0*/  SEL R0, R0, 0x7c, P0 ;  /* 0x0000007c00007807 */ /* 0x000fc80000000000 */
.L_x_5743:
[----:B------:R-:W-:Y:S05]  /*84d0*/  BSYNC B0 ;  /* 0x0000000000007941 */ /* 0x000fea0003800000 */
.L_x_5741:
[----:B------:R-:W-:-:S04]  /*84e0*/  LOP3.LUT R4, R4, 0x80000000, RZ, 0xc0, !PT ;  /* 0x8000000004047812 */ /* 0x000fc800078ec0ff */
[----:B------:R-:W-:-:S04]  /*84f0*/  SHF.R.U32.HI R3, RZ, 0x18, R4 ;  /* 0x00000018ff037819 */ /* 0x000fc80000011604 */
[----:B------:R-:W-:-:S05]  /*8500*/  LOP3.LUT R3, R0, R3, RZ, 0xfc, !PT ;  /* 0x0000000300037212 */ /* 0x000fca00078efcff */
[----:B------:R0:W-:Y:S01]  /*8510*/  STG.E.U8 [R16.64], R3 ;  /* 0x0000000310007986 */ /* 0x0001e2000c101124 */
[----:B------:R-:W-:Y:S05]  /*8520*/  BRA `(.L_x_5727) ;  /* 0x000006a000007947 */ /* 0x000fea0003800000 */
.L_x_5737:
[----:B------:R-:W-:-:S05]  /*8530*/  F2FP.BF16.PACK_AB R4, RZ, R4 ;  /* 0x00000004ff04723e */ /* 0x000fca00000010ff */
[----:B------:R0:W-:Y:S01]  /*8540*/  STG.E.U16 [R16.64], R4 ;  /* 0x0000000410007986 */ /* 0x0001e2000c101524 */
[----:B------:R-:W-:Y:S05]  /*8550*/  BRA `(.L_x_5727) ;  /* 0x0000067000007947 */ /* 0x000fea0003800000 */
.L_x_5734:
        /* <DEDUP_REMOVED lines=11> */
.L_x_5746:
        /* <DEDUP_REMOVED lines=16> */
.L_x_5749:
[----:B------:R-:W-:-:S04]  /*8710*/  LOP3.LUT R4, R4, 0x80000000, RZ, 0xc0, !PT ;  /* 0x8000000004047812 */ /* 0x000fc800078ec0ff */
[----:B------:R-:W-:-:S04]  /*8720*/  SHF.R.U32.HI R3, RZ, 0x18, R4 ;  /* 0x00000018ff037819 */ /* 0x000fc80000011604 */
[----:B------:R-:W-:-:S04]  /*8730*/  LOP3.LUT R0, R0, R3, RZ, 0xfc, !PT ;  /* 0x0000000300007212 */ /* 0x000fc800078efcff */
[----:B------:R-:W-:Y:S02]  /*8740*/  PRMT R8, R0, 0x7610, R8 ;  /* 0x0000761000087816 */ /* 0x000fe40000000008 */
.L_x_5748:
[----:B------:R-:W-:Y:S05]  /*8750*/  BSYNC B0 ;  /* 0x0000000000007941 */ /* 0x000fea0003800000 */
.L_x_5747:
[----:B------:R0:W-:Y:S01]  /*8760*/  STG.E.U8 [R16.64], R8 ;  /* 0x0000000810007986 */ /* 0x0001e2000c101124 */
[----:B------:R-:W-:Y:S05]  /*8770*/  BRA `(.L_x_5727) ;  /* 0x0000045000007947 */ /* 0x000fea0003800000 */
.L_x_5745:
        /* <DEDUP_REMOVED lines=16> */
.L_x_5752:
[----:B------:R-:W-:-:S04]  /*8880*/  LOP3.LUT R4, R4, 0x80000000, RZ, 0xc0, !PT ;  /* 0x8000000004047812 */ /* 0x000fc800078ec0ff */
[----:B------:R-:W-:-:S04]  /*8890*/  SHF.R.U32.HI R3, RZ, 0x18, R4 ;  /* 0x00000018ff037819 */ /* 0x000fc80000011604 */
[----:B------:R-:W-:-:S04]  /*88a0*/  LOP3.LUT R0, R0, R3, RZ, 0xfc, !PT ;  /* 0x0000000300007212 */ /* 0x000fc800078efcff */
[----:B------:R-:W-:Y:S02]  /*88b0*/  PRMT R8, R0, 0x7610, R8 ;  /* 0x0000761000087816 */ /* 0x000fe40000000008 */
.L_x_5751:
[----:B------:R-:W-:Y:S05]  /*88c0*/  BSYNC B0 ;  /* 0x0000000000007941 */ /* 0x000fea0003800000 */
.L_x_5750:
[----:B------:R0:W-:Y:S01]  /*88d0*/  STG.E.U8 [R16.64], R8 ;  /* 0x0000000810007986 */ /* 0x0001e2000c101124 */
[----:B------:R-:W-:Y:S05]  /*88e0*/  BRA `(.L_x_5727) ;  /* 0x000002e000007947 */ /* 0x000fea0003800000 */
.L_x_5744:
        /* <DEDUP_REMOVED lines=21> */
.L_x_5726:
        /* <DEDUP_REMOVED lines=20> */
.L_x_5754:
[----:B------:R-:W0:Y:S02]  /*8b80*/  F2I.U64.TRUNC R4, R4 ;  /* 0x0000000400047311 */ /* 0x000e24000020d800 */
[----:B0-----:R0:W-:Y:S01]  /*8b90*/  STG.E.64 [R16.64], R4 ;  /* 0x0000000410007986 */ /* 0x0011e2000c101b24 */
[----:B------:R-:W-:Y:S05]  /*8ba0*/  BRA `(.L_x_5727) ;  /* 0x0000002000007947 */ /* 0x000fea0003800000 */
.L_x_5753:
[----:B------:R-:W0:Y:S02]  /*8bb0*/  F2I.FTZ.U32.TRUNC.NTZ R3, R4 ;  /* 0x0000000400037305 */ /* 0x000e24000021f000 */
[----:B0-----:R0:W-:Y:S02]  /*8bc0*/  STG.E [R16.64], R3 ;  /* 0x0000000310007986 */ /* 0x0011e4000c101924 */
.L_x_5727:
[----:B------:R-:W-:Y:S02]  /*8bd0*/  IADD3 R19, R19, 0x80, RZ ;  /* 0x0000008013137810 */ /* 0x000fe40007ffe0ff */
.L_x_5620:
[----:B------:R-:W-:Y:S05]  /*8be0*/  BSYNC B7 ;  /* 0x0000000000077941 */ /* 0x000fea0003800000 */
.L_x_5619:
        /* <DEDUP_REMOVED lines=230> */
.L_x_5755:
        /* <DEDUP_REMOVED lines=21> */
.L_x_5760:
[----:B------:R-:W2:Y:S01]  /*9ba0*/  LDG.E.U8 R2, [R4.64] ;  /* 0x0000002404027981 */ /* 0x000ea2000c1e1100 */
[----:B------:R-:W-:Y:S01]  /*9bb0*/  IMAD.MOV.U32 R3, RZ, RZ, RZ ;  /* 0x000000ffff037224 */ /* 0x000fe200078e00ff */
[----:B--2---:R-:W0:Y:S01]  /*9bc0*/  I2F.U16 R2, R2 ;  /* 0x0000000200027306 */ /* 0x004e220000101000 */
[----:B------:R-:W-:Y:S05]  /*9bd0*/  BRA `(.L_x_5762) ;  /* 0x00000de000007947 */ /* 0x000fea0003800000 */
.L_x_5759:
        /* <DEDUP_REMOVED lines=10> */
.L_x_5764:
[----:B------:R-:W2:Y:S01]  /*9c80*/  LDG.E R2, [R4.64] ;  /* 0x0000002404027981 */ /* 0x000ea2000c1e1900 */
[----:B------:R-:W-:Y:S01]  /*9c90*/  IMAD.MOV.U32 R3, RZ, RZ, RZ ;  /* 0x000000ffff037224 */ /* 0x000fe200078e00ff */
[----:B--2---:R-:W0:Y:S01]  /*9ca0*/  I2F R2, R2 ;  /* 0x0000000200027306 */ /* 0x004e220000201400 */
[----:B------:R-:W-:Y:S05]  /*9cb0*/  BRA `(.L_x_5762) ;  /* 0x00000d0000007947 */ /* 0x000fea0003800000 */
.L_x_5763:
[----:B------:R-:W2:Y:S01]  /*9cc0*/  LDG.E.U16 R2, [R4.64] ;  /* 0x0000002404027981 */ /* 0x000ea2000c1e1500 */
[----:B------:R-:W-:Y:S01]  /*9cd0*/  IMAD.MOV.U32 R3, RZ, RZ, RZ ;  /* 0x000000ffff037224 */ /* 0x000fe200078e00ff */
[----:B--2---:R-:W0:Y:S01]  /*9ce0*/  I2F.S16 R2, R2 ;  /* 0x0000000200027306 */ /* 0x004e220000101400 */
[----:B------:R-:W-:Y:S05]  /*9cf0*/  BRA `(.L_x_5762) ;  /* 0x00000cc000007947 */ /* 0x000fea0003800000 */
.L_x_5758:
        /* <DEDUP_REMOVED lines=9> */
.L_x_5766:
[----:B------:R-:W2:Y:S01]  /*9d90*/  LDG.E.U16 R2, [R4.64] ;  /* 0x0000002404027981 */ /* 0x000ea2000c1e1500 */
[----:B------:R-:W-:Y:S01]  /*9da0*/  IMAD.MOV.U32 R3, RZ, RZ, RZ ;  /* 0x000000ffff037224 */ /* 0x000fe200078e00ff */
[----:B--2---:R-:W-:Y:S01]  /*9db0*/  HADD2.F32 R2, -RZ, R2.H0_H0 ;  /* 0x20000002ff027230 */ /* 0x004fe20000004100 */
[----:B------:R-:W-:Y:S05]  /*9dc0*/  BRA `(.L_x_5762) ;  /* 0x00000bf000007947 */ /* 0x000fea0003800000 */
.L_x_5765:
        /* <DEDUP_REMOVED lines=8> */
.L_x_5768:
[----:B------:R-:W2:Y:S02]  /*9e50*/  LDG.E R2, [R4.64] ;  /* 0x0000002404027981 */ /* 0x000ea4000c1e1900 */
[--C-:B--2---:R-:W-:Y:S02]  /*9e60*/  HADD2.F32 R3, -RZ, R2.reuse.H1_H1 ;  /* 0x30000002ff037230 */ /* 0x104fe40000004100 */
[----:B------:R-:W-:Y:S01]  /*9e70*/  HADD2.F32 R2, -RZ, R2.H0_H0 ;  /* 0x20000002ff027230 */ /* 0x000fe20000004100 */
[----:B------:R-:W-:Y:S05]  /*9e80*/  BRA `(.L_x_5762) ;  /* 0x00000b3000007947 */ /* 0x000fea0003800000 */
.L_x_5767:
[----:B------:R-:W2:Y:S01]  /*9e90*/  LDG.E.64 R4, [R4.64] ;  /* 0x0000002404047981 */ /* 0x000ea2000c1e1b00 */
[----:B------:R-:W-:Y:S01]  /*9ea0*/  IMAD.MOV.U32 R3, RZ, RZ, RZ ;  /* 0x000000ffff037224 */ /* 0x000fe200078e00ff */
[----:B--2---:R-:W0:Y:S01]  /*9eb0*/  F2F.F32.F64 R2, R4 ;  /* 0x0000000400027310 */ /* 0x004e220000301000 */
[----:B------:R-:W0:-:S14]  /*9ec0*/  DSETP.GEU.AND P0, PT, |R4|, c[0x2][0x0], PT ;  /* 0x008000000400762a */ /* 0x000e1c0003f0e200 */
[----:B0-----:R-:W-:Y:S01]  /*9ed0*/  @!P0 FMUL R2, R2, 1.175494350822287508e-38 ;  /* 0x0080000002028820 */ /* 0x001fe20000400000 */
[----:B------:R-:W-:Y:S05]  /*9ee0*/  BRA `(.L_x_5762) ;  /* 0x00000ad000007947 */ /* 0x000fea0003800000 */
.L_x_5757:
        /* <DEDUP_REMOVED lines=13> */
.L_x_5771:
        /* <DEDUP_REMOVED lines=8> */
.L_x_5770:
        /* <DEDUP_REMOVED lines=27> */
.L_x_5773:
        /* <DEDUP_REMOVED lines=14> */
.L_x_5772:
[----:B------:R-:W2:Y:S01]  /*a2d0*/  LDG.E.U16 R2, [R4.64] ;  /* 0x0000002404027981 */ /* 0x000ea2000c1e1500 */
[----:B------:R-:W-:Y:S01]  /*a2e0*/  IMAD.MOV.U32 R3, RZ, RZ, RZ ;  /* 0x000000ffff037224 */ /* 0x000fe200078e00ff */
[----:B--2---:R-:W-:Y:S01]  /*a2f0*/  PRMT R2, RZ, 0x5410, R2 ;  /* 0x00005410ff027816 */ /* 0x004fe20000000002 */
[----:B------:R-:W-:Y:S05]  /*a300*/  BRA `(.L_x_5762) ;  /* 0x000006b000007947 */ /* 0x000fea0003800000 */
.L_x_5769:
        /* <DEDUP_REMOVED lines=12> */
.L_x_5776:
        /* <DEDUP_REMOVED lines=20> */
.L_x_5778:
[----:B------:R-:W-:Y:S05]  /*a510*/  BSYNC B0 ;  /* 0x0000000000007941 */ /* 0x000fea0003800000 */
.L_x_5777:
[----:B------:R-:W-:Y:S01]  /*a520*/  IMAD.SHL.U32 R2, R2, 0x100000, RZ ;  /* 0x0010000002027824 */ /* 0x000fe200078e00ff */
[----:B------:R-:W-:-:S04]  /*a530*/  LEA R5, R0, 0x3b800000, 0x17 ;  /* 0x3b80000000057811 */ /* 0x000fc800078eb8ff */
[----:B------:R-:W-:Y:S01]  /*a540*/  LOP3.LUT R2, R5, R2, R6, 0xfe, !PT ;  /* 0x0000000205027212 */ /* 0x000fe200078efe06 */
[----:B------:R-:W-:Y:S05]  /*a550*/  BRA `(.L_x_5762) ;  /* 0x0000046000007947 */ /* 0x000fea0003800000 */
.L_x_5775:
        /* <DEDUP_REMOVED lines=20> */
.L_x_5780:
[----:B------:R-:W-:Y:S05]  /*a6a0*/  BSYNC B0 ;  /* 0x0000000000007941 */ /* 0x000fea0003800000 */
.L_x_5779:
[----:B------:R-:W-:Y:S01]  /*a6b0*/  IMAD.SHL.U32 R2, R2, 0x200000, RZ ;  /* 0x0020000002027824 */ /* 0x000fe200078e00ff */
[----:B------:R-:W-:-:S04]  /*a6c0*/  LEA R5, R0, 0x37800000, 0x17 ;  /* 0x3780000000057811 */ /* 0x000fc800078eb8ff */
[----:B------:R-:W-:Y:S01]  /*a6d0*/  LOP3.LUT R2, R5, R2, R6, 0xfe, !PT ;  /* 0x0000000205027212 */ /* 0x000fe200078efe06 */
[----:B------:R-:W-:Y:S05]  /*a6e0*/  BRA `(.L_x_5762) ;  /* 0x000002d000007947 */ /* 0x000fea0003800000 */
.L_x_5774:
        /* <DEDUP_REMOVED lines=14> */
.L_x_5784:
[----:B------:R-:W-:Y:S05]  /*a7d0*/  BSYNC B0 ;  /* 0x0000000000007941 */ /* 0x000fea0003800000 */
.L_x_5783:
[----:B------:R-:W-:Y:S01]  /*a7e0*/  IMAD.MOV.U32 R3, RZ, RZ, RZ ;  /* 0x000000ffff037224 */ /* 0x000fe200078e00ff */
[----:B------:R-:W-:Y:S05]  /*a7f0*/  BRA `(.L_x_5762) ;  /* 0x000001c000007947 */ /* 0x000fea0003800000 */
.L_x_5761:
        /* <DEDUP_REMOVED lines=21> */
.L_x_5782:
[----:B------:R-:W2:Y:S01]  /*a950*/  LDG.E.64 R4, [R4.64] ;  /* 0x0000002404047981 */ /* 0x000ea2000c1e1b00 */
[----:B------:R-:W-:Y:S01]  /*a960*/  IMAD.MOV.U32 R3, RZ, RZ, RZ ;  /* 0x000000ffff037224 */ /* 0x000fe200078e00ff */
[----:B--2---:R0:W1:Y:S01]  /*a970*/  I2F.U64 R2, R4 ;  /* 0x0000000400027312 */ /* 0x0040620000301000 */
[----:B------:R-:W-:Y:S05]  /*a980*/  BRA `(.L_x_5762) ;  /* 0x0000003000007947 */ /* 0x000fea0003800000 */
.L_x_5781:
[----:B------:R-:W2:Y:S01]  /*a990*/  LDG.E R2, [R4.64] ;  /* 0x0000002404027981 */ /* 0x000ea2000c1e1900 */
[----:B------:R-:W-:Y:S01]  /*a9a0*/  IMAD.MOV.U32 R3, RZ, RZ, RZ ;  /* 0x000000ffff037224 */ /* 0x000fe200078e00ff */
[----:B--2---:R-:W0:Y:S06]  /*a9b0*/  I2F.U32 R2, R2 ;  /* 0x0000000200027306 */ /* 0x004e2c0000201000 */
.L_x_5762:
[----:B------:R-:W-:Y:S05]  /*a9c0*/  BSYNC B6 ;  /* 0x0000000000067941 */ /* 0x000fea0003800000 */
.L_x_5756:
        /* <DEDUP_REMOVED lines=18> */
.L_x_5787:
[----:B------:R-:W0:Y:S08]  /*aaf0*/  MUFU.RCP R4, R0 ;  /* 0x0000000000047308 */ /* 0x000e300000001000 */
[----:B------:R-:W1:Y:S01]  /*ab00*/  MUFU.RCP R5, R6 ;  /* 0x0000000600057308 */ /* 0x000e620000001000 */
[----:B0-----:R-:W-:-:S02]  /*ab10*/  FMUL.FTZ R4, R4, c[0x0][0x378] ;  /* 0x0000de0004047a20 */ /* 0x001fc40000410000 */
[----:B-1----:R-:W-:Y:S01]  /*ab20*/  FMUL.FTZ R5, R5, c[0x0][0x37c] ;  /* 0x0000df0005057a20 */ /* 0x002fe20000410000 */
[----:B------:R-:W-:Y:S05]  /*ab30*/  BRA `(.L_x_5788) ;  /* 0x0000009000007947 */ /* 0x000fea0003800000 */
.L_x_5786:
        /* <DEDUP_REMOVED lines=9> */
.L_x_5788:
[----:B------:R-:W-:Y:S05]  /*abd0*/  BSYNC B0 ;  /* 0x0000000000007941 */ /* 0x000fea0003800000 */
.L_x_5785:
        /* <DEDUP_REMOVED lines=15> */
.L_x_5792:
[----:B------:R-:W0:Y:S02]  /*acd0*/  F2I.S64.TRUNC R4, R4 ;  /* 0x0000000400047311 */ /* 0x000e24000020d900 */
[----:B0-----:R-:W-:-:S05]  /*ace0*/  IMAD.MOV.U32 R3, RZ, RZ, R4 ;  /* 0x000000ffff037224 */ /* 0x001fca00078e0004 */
[----:B------:R-:W-:Y:S01]  /*acf0*/  STG.E.U8 [R16.64], R3 ;  /* 0x0000000310007986 */ /* 0x000fe2000c101124 */
[----:B------:R-:W-:Y:S05]  /*ad00*/  EXIT ;  /* 0x000000000000794d */ /* 0x000fea0003800000 */
.L_x_5791:
        /* <DEDUP_REMOVED lines=9> */
.L_x_5795:
[----:B------:R-:W0:Y:S02]  /*ada0*/  F2I.FTZ.TRUNC.NTZ R3, R4 ;  /* 0x0000000400037305 */ /* 0x000e24000021f100 */
[----:B0-----:R-:W-:Y:S01]  /*adb0*/  STG.E [R16.64], R3 ;  /* 0x0000000310007986 */ /* 0x001fe2000c101924 */
[----:B------:R-:W-:Y:S05]  /*adc0*/  EXIT ;  /* 0x000000000000794d */ /* 0x000fea0003800000 */
.L_x_5794:
[----:B------:R-:W0:Y:S02]  /*add0*/  F2I.FTZ.TRUNC.NTZ R3, R4 ;  /* 0x0000000400037305 */ /* 0x000e24000021f100 */
[----:B0-----:R-:W-:Y:S01]  /*ade0*/  STG.E.U16 [R16.64], R3 ;  /* 0x0000000310007986 */ /* 0x001fe2000c101524 */
[----:B------:R-:W-:Y:S05]  /*adf0*/  EXIT ;  /* 0x000000000000794d */ /* 0x000fea0003800000 */
.L_x_5790:
        /* <DEDUP_REMOVED lines=8> */
.L_x_5797:
[----:B------:R-:W-:-:S05]  /*ae80*/  F2FP.PACK_AB R4, RZ, R4 ;  /* 0x00000004ff04723e */ /* 0x000fca00000000ff */
[----:B------:R-:W-:Y:S01]  /*ae90*/  STG.E.U16 [R16.64], R4 ;  /* 0x0000000410007986 */ /* 0x000fe2000c101524 */
[----:B------:R-:W-:Y:S05]  /*aea0*/  EXIT ;  /* 0x000000000000794d */ /* 0x000fea0003800000 */
.L_x_5796:
        /* <DEDUP_REMOVED lines=8> */
.L_x_5799:
[----:B------:R-:W-:-:S05]  /*af30*/  F2FP.PACK_AB R5, R5, R4 ;  /* 0x000000040505723e */ /* 0x000fca00000000ff */
[----:B------:R-:W-:Y:S01]  /*af40*/  STG.E [R16.64], R5 ;  /* 0x0000000510007986 */ /* 0x000fe2000c101924 */
[----:B------:R-:W-:Y:S05]  /*af50*/  EXIT ;  /* 0x000000000000794d */ /* 0x000fea0003800000 */
.L_x_5798:
[----:B------:R-:W-:-:S06]  /*af60*/  FMUL.FTZ R2, R4, 1 ;  /* 0x3f80000004027820 */ /* 0x000fcc0000410000 */
[----:B------:R-:W0:Y:S02]  /*af70*/  F2F.F64.F32 R2, R2 ;  /* 0x0000000200027310 */ /* 0x000e240000201800 */
[----:B0-----:R-:W-:Y:S01]  /*af80*/  STG.E.64 [R16.64], R2 ;  /* 0x0000000210007986 */ /* 0x001fe2000c101b24 */
[----:B------:R-:W-:Y:S05]  /*af90*/  EXIT ;  /* 0x000000000000794d */ /* 0x000fea0003800000 */
.L_x_5789:
        /* <DEDUP_REMOVED lines=14> */
.L_x_5802:
[----:B------:R-:W-:Y:S02]  /*b080*/  FMUL.FTZ R6, R5, 1 ;  /* 0x3f80000005067820 */ /* 0x000fe40000410000 */
[----:B------:R-:W-:-:S04]  /*b090*/  FMUL.FTZ R4, R4, 1 ;  /* 0x3f80000004047820 */ /* 0x000fc80000410000 */
[----:B------:R-:W-:Y:S08]  /*b0a0*/  F2F.F64.F32 R6, R6 ;  /* 0x0000000600067310 */ /* 0x000ff00000201800 */
[----:B------:R-:W0:Y:S02]  /*b0b0*/  F2F.F64.F32 R4, R4 ;  /* 0x0000000400047310 */ /* 0x000e240000201800 */
[----:B0-----:R-:W-:Y:S01]  /*b0c0*/  STG.E.128 [R16.64], R4 ;  /* 0x0000000410007986 */ /* 0x001fe2000c101d24 */
[----:B------:R-:W-:Y:S05]  /*b0d0*/  EXIT ;  /* 0x000000000000794d */ /* 0x000fea0003800000 */
.L_x_5801:
        /* <DEDUP_REMOVED lines=20> */
.L_x_5806:
[----:B------:R-:W-:Y:S05]  /*b220*/  BSYNC B0 ;  /* 0x0000000000007941 */ /* 0x000fea0003800000 */
.L_x_5805:
[----:B------:R-:W-:-:S05]  /*b230*/  LOP3.LUT R5, R0, R5, RZ, 0xfc, !PT ;  /* 0x0000000500057212 */ /* 0x000fca00078efcff */
[----:B------:R-:W-:Y:S01]  /*b240*/  STG.E.U8 [R16.64], R5 ;  /* 0x0000000510007986 */ /* 0x000fe2000c101124 */
[----:B------:R-:W-:Y:S05]  /*b250*/  EXIT ;  /* 0x000000000000794d */ /* 0x000fea0003800000 */
.L_x_5804:
        /* <DEDUP_REMOVED lines=12> */
.L_x_5808:
[----:B------:R-:W-:Y:S01]  /*b320*/  IMAD.MOV.U32 R0, RZ, RZ, 0x7f ;  /* 0x0000007fff007424 */ /* 0x000fe200078e00ff */
[----:B------:R-:W-:-:S04]  /*b330*/  ISETP.GT.U32.AND P0, PT, R2, 0x7f800000, PT ;  /* 0x7f8000000200780c */ /* 0x000fc80003f04070 */
[----:B------:R-:W-:-:S04]  /*b340*/  SEL R0, R0, 0x7c, P0 ;  /* 0x0000007c00007807 */ /* 0x000fc80000000000 */
.L_x_5809:
[----:B------:R-:W-:Y:S05]  /*b350*/  BSYNC B0 ;  /* 0x0000000000007941 */ /* 0x000fea0003800000 */
.L_x_5807:
[----:B------:R-:W-:-:S04]  /*b360*/  LOP3.LUT R4, R4, 0x80000000, RZ, 0xc0, !PT ;  /* 0x8000000004047812 */ /* 0x000fc800078ec0ff */
[----:B------:R-:W-:-:S04]  /*b370*/  SHF.R.U32.HI R3, RZ, 0x18, R4 ;  /* 0x00000018ff037819 */ /* 0x000fc80000011604 */
[----:B------:R-:W-:-:S05]  /*b380*/  LOP3.LUT R3, R0, R3, RZ, 0xfc, !PT ;  /* 0x0000000300037212 */ /* 0x000fca00078efcff */
[----:B------:R-:W-:Y:S01]  /*b390*/  STG.E.U8 [R16.64], R3 ;  /* 0x0000000310007986 */ /* 0x000fe2000c101124 */
[----:B------:R-:W-:Y:S05]  /*b3a0*/  EXIT ;  /* 0x000000000000794d */ /* 0x000fea0003800000 */
.L_x_5803:
[----:B------:R-:W-:-:S05]  /*b3b0*/  F2FP.BF16.PACK_AB R4, RZ, R4 ;  /* 0x00000004ff04723e */ /* 0x000fca00000010ff */
[----:B------:R-:W-:Y:S01]  /*b3c0*/  STG.E.U16 [R16.64], R4 ;  /* 0x0000000410007986 */ /* 0x000fe2000c101524 */
[----:B------:R-:W-:Y:S05]  /*b3d0*/  EXIT ;  /* 0x000000000000794d */ /* 0x000fea0003800000 */
.L_x_5800:
        /* <DEDUP_REMOVED lines=11> */
.L_x_5812:
        /* <DEDUP_REMOVED lines=16> */
.L_x_5815:
[----:B------:R-:W-:-:S04]  /*b590*/  LOP3.LUT R4, R4, 0x80000000, RZ, 0xc0, !PT ;  /* 0x8000000004047812 */ /* 0x000fc800078ec0ff */
[----:B------:R-:W-:-:S04]  /*b5a0*/  SHF.R.U32.HI R3, RZ, 0x18, R4 ;  /* 0x00000018ff037819 */ /* 0x000fc80000011604 */
[----:B------:R-:W-:-:S04]  /*b5b0*/  LOP3.LUT R0, R0, R3, RZ, 0xfc, !PT ;  /* 0x0000000300007212 */ /* 0x000fc800078efcff */
[----:B------:R-:W-:Y:S02]  /*b5c0*/  PRMT R8, R0, 0x7610, R8 ;  /* 0x0000761000087816 */ /* 0x000fe40000000008 */
.L_x_5814:
[----:B------:R-:W-:Y:S05]  /*b5d0*/  BSYNC B0 ;  /* 0x0000000000007941 */ /* 0x000fea0003800000 */
.L_x_5813:
[----:B------:R-:W-:Y:S01]  /*b5e0*/  STG.E.U8 [R16.64], R8 ;  /* 0x0000000810007986 */ /* 0x000fe2000c101124 */
[----:B------:R-:W-:Y:S05]  /*b5f0*/  EXIT ;  /* 0x000000000000794d */ /* 0x000fea0003800000 */
.L_x_5811:
        /* <DEDUP_REMOVED lines=16> */
.L_x_5818:
[----:B------:R-:W-:-:S04]  /*b700*/  LOP3.LUT R4, R4, 0x80000000, RZ, 0xc0, !PT ;  /* 0x8000000004047812 */ /* 0x000fc800078ec0ff */
[----:B------:R-:W-:-:S04]  /*b710*/  SHF.R.U32.HI R3, RZ, 0x18, R4 ;  /* 0x00000018ff037819 */ /* 0x000fc80000011604 */
[----:B------:R-:W-:-:S04]  /*b720*/  LOP3.LUT R0, R0, R3, RZ, 0xfc, !PT ;  /* 0x0000000300007212 */ /* 0x000fc800078efcff */
[----:B------:R-:W-:Y:S02]  /*b730*/  PRMT R8, R0, 0x7610, R8 ;  /* 0x0000761000087816 */ /* 0x000fe40000000008 */
.L_x_5817:
[----:B------:R-:W-:Y:S05]  /*b740*/  BSYNC B0 ;  /* 0x0000000000007941 */ /* 0x000fea0003800000 */
.L_x_5816:
[----:B------:R-:W-:Y:S01]  /*b750*/  STG.E.U8 [R16.64], R8 ;  /* 0x0000000810007986 */ /* 0x000fe2000c101124 */
[----:B------:R-:W-:Y:S05]  /*b760*/  EXIT ;  /* 0x000000000000794d */ /* 0x000fea0003800000 */
.L_x_5810:
        /* <DEDUP_REMOVED lines=21> */
.L_x_5793:
        /* <DEDUP_REMOVED lines=20> */
.L_x_5820:
[----:B------:R-:W0:Y:S02]  /*ba00*/  F2I.U64.TRUNC R4, R4 ;  /* 0x0000000400047311 */ /* 0x000e24000020d800 */
[----:B0-----:R-:W-:Y:S01]  /*ba10*/  STG.E.64 [R16.64], R4 ;  /* 0x0000000410007986 */ /* 0x001fe2000c101b24 */
[----:B------:R-:W-:Y:S05]  /*ba20*/  EXIT ;  /* 0x000000000000794d */ /* 0x000fea0003800000 */
.L_x_5819:
[----:B------:R-:W0:Y:S02]  /*ba30*/  F2I.FTZ.U32.TRUNC.NTZ R3, R4 ;  /* 0x0000000400037305 */ /* 0x000e24000021f000 */
[----:B0-----:R-:W-:Y:S01]  /*ba40*/  STG.E [R16.64], R3 ;  /* 0x0000000310007986 */ /* 0x001fe2000c101924 */
[----:B------:R-:W-:Y:S05]  /*ba50*/  EXIT ;  /* 0x000000000000794d */ /* 0x000fea0003800000 */
.L_x_5821:
        /* <DEDUP_REMOVED lines=10> */
.L_x_17771:


//--------------------- .text._ZN2at6native27unrolled_elementwise_kernelINS0_13AUnaryFunctorIN3c107complexIfEES5_S5_NS0_15binary_internal10DivFunctorIS5_EEEESt5arrayIPcLm2EELi4E23TrivialOffsetCalculatorILi1EjESE_NS0_6memory12LoadWithCastILi1EEENSF_13StoreWithCastILi1EEEEEviT_T0_T2_T3_T4_T5_ --------------------------
	.section	.text._ZN2at6native27unrolled_elementwise_kernelINS0_13AUnaryFunctorIN3c107complexIfEES5_S5_NS0_15binary_internal10DivFunctorIS5_EEEESt5arrayIPcLm2EELi4E23TrivialOffsetCalculatorILi1EjESE_NS0_6memory12LoadWithCastILi1EEENSF_13StoreWithCastILi1EEEEEviT_T0_T2_T3_T4_T5_,"ax",@progbits
	.sectioninfo	@"SHI_REGISTERS=32"
	.align	128
        .global         _ZN2at6native27unrolled_elementwise_kernelINS0_13AUnaryFunctorIN3c107complexIfEES5_S5_NS0_15binary_internal10DivFunctorIS5_EEEESt5arrayIPcLm2EELi4E23TrivialOffsetCalculatorILi1EjESE_NS0_6memory12LoadWithCastILi1EEENSF_13StoreWithCastILi1EEEEEviT_T0_T2_T3_T4_T5_
        .type           _ZN2at6native27unrolled_elementwise_kernelINS0_13AUnaryFunctorIN3c107complexIfEES5_S5_NS0_15binary_internal10DivFunctorIS5_EEEESt5arrayIPcLm2EELi4E23TrivialOffsetCalculatorILi1EjESE_NS0_6memory12LoadWithCastILi1EEENSF_13StoreWithCastILi1EEEEEviT_T0_T2_T3_T4_T5_,@function
        .size           _ZN2at6native27unrolled_elementwise_kernelINS0_13AUnaryFunctorIN3c107complexIfEES5_S5_NS0_15binary_internal10DivFunctorIS5_EEEESt5arrayIPcLm2EELi4E23TrivialOffsetCalculatorILi1EjESE_NS0_6memory12LoadWithCastILi1EEENSF_13StoreWithCastILi1EEEEEviT_T0_T2_T3_T4_T5_,(.L_x_17772 - _ZN2at6native27unrolled_elementwise_kernelINS0_13AUnaryFunctorIN3c107complexIfEES5_S5_NS0_15binary_internal10DivFunctorIS5_EEEESt5arrayIPcLm2EELi4E23TrivialOffsetCalculatorILi1EjESE_NS0_6memory12LoadWithCastILi1EEENSF_13StoreWithCastILi1EEEEEviT_T0_T2_T3_T4_T5_)
        .other          _ZN2at6native27unrolled_elementwise_kernelINS0_13AUnaryFunctorIN3c107complexIfEES5_S5_NS0_15binary_internal10DivFunctorIS5_EEEESt5arrayIPcLm2EELi4E23TrivialOffsetCalculatorILi1EjESE_NS0_6memory12LoadWithCastILi1EEENSF_13StoreWithCastILi1EEEEEviT_T0_T2_T3_T4_T5_,@"STO_CUDA_ENTRY STV_DEFAULT"
_ZN2at6native27unrolled_elementwise_kernelINS0_13AUnaryFunctorIN3c107complexIfEES5_S5_NS0_15binary_internal10DivFunctorIS5_EEEESt5arrayIPcLm2EELi4E23TrivialOffsetCalculatorILi1EjESE_NS0_6memory12LoadWithCastILi1EEENSF_13StoreWithCastILi1EEEEEviT_T0_T2_T3_T4_T5_:
.text._ZN2at6native27unrolled_elementwise_kernelINS0_13AUnaryFunctorIN3c107complexIfEES5_S5_NS0_15binary_internal10DivFunctorIS5_EEEESt5arrayIPcLm2EELi4E23TrivialOffsetCalculatorILi1EjESE_NS0_6memory12LoadWithCastILi1EEENSF_13StoreWithCastILi1EEEEEviT_T0_T2_T3_T4_T5_:
        /* <DEDUP_REMOVED lines=33> */
.L_x_5828:
[----:B------:R-:W2:Y:S01]  /*0210*/  LDG.E.U8 R4, [R4.64] ;  /* 0x0000002404047981 */ /* 0x000ea2000c1e1100 */
[----:B------:R-:W-:Y:S01]  /*0220*/  IMAD.MOV.U32 R25, RZ, RZ, RZ ;  /* 0x000000ffff197224 */ /* 0x000fe200078e00ff */
[----:B--2---:R0:W1:Y:S01]  /*0230*/  I2F.U16 R24, R4 ;  /* 0x0000000400187306 */ /* 0x0040620000101000 */
[----:B------:R-:W-:Y:S05]  /*0240*/  BRA `(.L_x_5830) ;  /* 0x00000de000007947 */ /* 0x000fea0003800000 */
.L_x_5827:
        /* <DEDUP_REMOVED lines=10> */
.L_x_5832:
[----:B------:R-:W2:Y:S01]  /*02f0*/  LDG.E R4, [R4.64] ;  /* 0x0000002404047981 */ /* 0x000ea2000c1e1900 */
[----:B------:R-:W-:Y:S01]  /*0300*/  IMAD.MOV.U32 R25, RZ, RZ, RZ ;  /* 0x000000ffff197224 */ /* 0x000fe200078e00ff */
[----:B--2---:R0:W1:Y:S01]  /*0310*/  I2F R24, R4 ;  /* 0x0000000400187306 */ /* 0x0040620000201400 */
[----:B------:R-:W-:Y:S05]  /*0320*/  BRA `(.L_x_5830) ;  /* 0x00000d0000007947 */ /* 0x000fea0003800000 */
.L_x_5831:
[----:B------:R-:W2:Y:S01]  /*0330*/  LDG.E.U16 R4, [R4.64] ;  /* 0x0000002404047981 */ /* 0x000ea2000c1e1500 */
[----:B------:R-:W-:Y:S01]  /*0340*/  IMAD.MOV.U32 R25, RZ, RZ, RZ ;  /* 0x000000ffff197224 */ /* 0x000fe200078e00ff */
[----:B--2---:R0:W1:Y:S01]  /*0350*/  I2F.S16 R24, R4 ;  /* 0x0000000400187306 */ /* 0x0040620000101400 */
[----:B------:R-:W-:Y:S05]  /*0360*/  BRA `(.L_x_5830) ;  /* 0x00000cc000007947 */ /* 0x000fea0003800000 */
.L_x_5826:
        /* <DEDUP_REMOVED lines=9> */
.L_x_5834:
[----:B------:R-:W2:Y:S01]  /*0400*/  LDG.E.U16 R4, [R4.64] ;  /* 0x0000002404047981 */ /* 0x000ea2000c1e1500 */
[----:B------:R-:W-:Y:S01]  /*0410*/  IMAD.MOV.U32 R25, RZ, RZ, RZ ;  /* 0x000000ffff197224 */ /* 0x000fe200078e00ff */
[----:B--2---:R-:W-:Y:S01]  /*0420*/  HADD2.F32 R24, -RZ, R4.H0_H0 ;  /* 0x20000004ff187230 */ /* 0x004fe20000004100 */
[----:B------:R-:W-:Y:S05]  /*0430*/  BRA `(.L_x_5830) ;  /* 0x00000bf000007947 */ /* 0x000fea0003800000 */
.L_x_5833:
        /* <DEDUP_REMOVED lines=8> */
.L_x_5836:
[----:B------:R-:W2:Y:S02]  /*04c0*/  LDG.E R4, [R4.64] ;  /* 0x0000002404047981 */ /* 0x000ea4000c1e1900 */
[--C-:B--2---:R-:W-:Y:S02]  /*04d0*/  HADD2.F32 R25, -RZ, R4.reuse.H1_H1 ;  /* 0x30000004ff197230 */ /* 0x104fe40000004100 */
[----:B------:R-:W-:Y:S01]  /*04e0*/  HADD2.F32 R24, -RZ, R4.H0_H0 ;  /* 0x20000004ff187230 */ /* 0x000fe20000004100 */
[----:B------:R-:W-:Y:S05]  /*04f0*/  BRA `(.L_x_5830) ;  /* 0x00000b3000007947 */ /* 0x000fea0003800000 */
.L_x_5835:
[----:B------:R-:W2:Y:S01]  /*0500*/  LDG.E.64 R4, [R4.64] ;  /* 0x0000002404047981 */ /* 0x000ea2000c1e1b00 */
[----:B------:R-:W-:Y:S01]  /*0510*/  IMAD.MOV.U32 R25, RZ, RZ, RZ ;  /* 0x000000ffff197224 */ /* 0x000fe200078e00ff */
[----:B--2---:R-:W0:Y:S01]  /*0520*/  F2F.F32.F64 R24, R4 ;  /* 0x0000000400187310 */ /* 0x004e220000301000 */
[----:B------:R-:W0:-:S14]  /*0530*/  DSETP.GEU.AND P0, PT, |R4|, c[0x2][0x0], PT ;  /* 0x008000000400762a */ /* 0x000e1c0003f0e200 */
[----:B0-----:R-:W-:Y:S01]  /*0540*/  @!P0 FMUL R24, R24, 1.175494350822287508e-38 ;  /* 0x0080000018188820 */ /* 0x001fe20000400000 */
[----:B------:R-:W-:Y:S05]  /*0550*/  BRA `(.L_x_5830) ;  /* 0x00000ad000007947 */ /* 0x000fea0003800000 */
.L_x_5825:
        /* <DEDUP_REMOVED lines=13> */
.L_x_5839:
        /* <DEDUP_REMOVED lines=8> */
.L_x_5838:
        /* <DEDUP_REMOVED lines=27> */
.L_x_5841:
        /* <DEDUP_REMOVED lines=14> */
.L_x_5840:
[----:B------:R-:W2:Y:S01]  /*0940*/  LDG.E.U16 R4, [R4.64] ;  /* 0x0000002404047981 */ /* 0x000ea2000c1e1500 */
[----:B------:R-:W-:Y:S01]  /*0950*/  IMAD.MOV.U32 R25, RZ, RZ, RZ ;  /* 0x000000ffff197224 */ /* 0x000fe200078e00ff */
[----:B--2---:R-:W-:Y:S01]  /*0960*/  PRMT R24, RZ, 0x5410, R4 ;  /* 0x00005410ff187816 */ /* 0x004fe20000000004 */
[----:B------:R-:W-:Y:S05]  /*0970*/  BRA `(.L_x_5830) ;  /* 0x000006b000007947 */ /* 0x000fea0003800000 */
.L_x_5837:
        /* <DEDUP_REMOVED lines=12> */
.L_x_5844:
        /* <DEDUP_REMOVED lines=20> */
.L_x_5846:
[----:B------:R-:W-:Y:S05]  /*0b80*/  BSYNC B0 ;  /* 0x0000000000007941 */ /* 0x000fea0003800000 */
.L_x_5845:
[----:B------:R-:W-:Y:S01]  /*0b90*/  IMAD.SHL.U32 R3, R3, 0x100000, RZ ;  /* 0x0010000003037824 */ /* 0x000fe200078e00ff */
[----:B------:R-:W-:-:S04]  /*0ba0*/  LEA R5, R0, 0x3b800000, 0x17 ;  /* 0x3b80000000057811 */ /* 0x000fc800078eb8ff */
[----:B------:R-:W-:Y:S01]  /*0bb0*/  LOP3.LUT R24, R5, R3, R24, 0xfe, !PT ;  /* 0x0000000305187212 */ /* 0x000fe200078efe18 */
[----:B------:R-:W-:Y:S05]  /*0bc0*/  BRA `(.L_x_5830) ;  /* 0x0000046000007947 */ /* 0x000fea0003800000 */
.L_x_5843:
        /* <DEDUP_REMOVED lines=20> */
.L_x_5848:
[----:B------:R-:W-:Y:S05]  /*0d10*/  BSYNC B0 ;  /* 0x0000000000007941 */ /* 0x000fea0003800000 */
.L_x_5847:
[----:B------:R-:W-:Y:S01]  /*0d20*/  IMAD.SHL.U32 R3, R3, 0x200000, RZ ;  /* 0x0020000003037824 */ /* 0x000fe200078e00ff */
[----:B------:R-:W-:-:S04]  /*0d30*/  LEA R5, R0, 0x37800000, 0x17 ;  /* 0x3780000000057811 */ /* 0x000fc800078eb8ff */
[----:B------:R-:W-:Y:S01]  /*0d40*/  LOP3.LUT R24, R5, R3, R24, 0xfe, !PT ;  /* 0x0000000305187212 */ /* 0x000fe200078efe18 */
[----:B------:R-:W-:Y:S05]  /*0d50*/  BRA `(.L_x_5830) ;  /* 0x000002d000007947 */ /* 0x000fea0003800000 */
.L_x_5842:
        /* <DEDUP_REMOVED lines=14> */
.L_x_5852:
[----:B------:R-:W-:Y:S05]  /*0e40*/  BSYNC B0 ;  /* 0x0000000000007941 */ /* 0x000fea0003800000 */
.L_x_5851:
[----:B------:R-:W-:Y:S01]  /*0e50*/  IMAD.MOV.U32 R25, RZ, RZ, RZ ;  /* 0x000000ffff197224 */ /* 0x000fe200078e00ff */
[----:B------:R-:W-:Y:S05]  /*0e60*/  BRA `(.L_x_5830) ;  /* 0x000001c000007947 */ /* 0x000fea0003800000 */
.L_x_5829:
        /* <DEDUP_REMOVED lines=21> */
.L_x_5850:
[----:B------:R-:W2:Y:S01]  /*0fc0*/  LDG.E.64 R4, [R4.64] ;  /* 0x0000002404047981 */ /* 0x000ea2000c1e1b00 */
[----:B------:R-:W-:Y:S01]  /*0fd0*/  IMAD.MOV.U32 R25, RZ, RZ, RZ ;  /* 0x000000ffff197224 */ /* 0x000fe200078e00ff */
[----:B--2---:R0:W1:Y:S01]  /*0fe0*/  I2F.U64 R24, R4 ;  /* 0x0000000400187312 */ /* 0x0040620000301000 */
[----:B------:R-:W-:Y:S05]  /*0ff0*/  BRA `(.L_x_5830) ;  /* 0x0000003000007947 */ /* 0x000fea0003800000 */
.L_x_5849:
[----:B------:R-:W2:Y:S01]  /*1000*/  LDG.E R4, [R4.64] ;  /* 0x0000002404047981 */ /* 0x000ea2000c1e1900 */
[----:B------:R-:W-:Y:S01]  /*1010*/  IMAD.MOV.U32 R25, RZ, RZ, RZ ;  /* 0x000000ffff197224 */ /* 0x000fe200078e00ff */
[----:B--2---:R0:W1:Y:S06]  /*1020*/  I2F.U32 R24, R4 ;  /* 0x0000000400187306 */ /* 0x00406c0000201000 */
.L_x_5830:
[----:B------:R-:W-:Y:S05]  /*1030*/  BSYNC B6 ;  /* 0x0000000000067941 */ /* 0x000fea0003800000 */
.L_x_5824:
[----:B------:R-:W-:Y:S02]  /*1040*/  IADD3 R17, R17, 0x80, RZ ;  /* 0x0000008011117810 */ /* 0x000fe40007ffe0ff */
.L_x_5823:
[----:B-1----:R-:W-:Y:S05]  /*1050*/  BSYNC B7 ;  /* 0x0000000000077941 */ /* 0x002fea0003800000 */
.L_x_5822:
        /* <DEDUP_REMOVED lines=25> */
.L_x_5859:
[----:B------:R-:W2:Y:S01]  /*11f0*/  LDG.E.U8 R4, [R4.64] ;  /* 0x0000002404047981 */ /* 0x000ea2000c1e1100 */
[----:B------:R-:W-:Y:S01]  /*1200*/  IMAD.MOV.U32 R27, RZ, RZ, RZ ;  /* 0x000000ffff1b7224 */ /* 0x000fe200078e00ff */
[----:B--2---:R0:W1:Y:S01]  /*1210*/  I2F.U16 R26, R4 ;  /* 0x00000004001a7306 */ /* 0x0040620000101000 */
[----:B------:R-:W-:Y:S05]  /*1220*/  BRA `(.L_x_5861) ;  /* 0x00000df000007947 */ /* 0x000fea0003800000 */
.L_x_5858:
        /* <DEDUP_REMOVED lines=10> */
.L_x_5863:
[----:B------:R-:W2:Y:S01]  /*12d0*/  LDG.E R4, [R4.64] ;  /* 0x0000002404047981 */ /* 0x000ea2000c1e1900 */
[----:B------:R-:W-:Y:S01]  /*12e0*/  IMAD.MOV.U32 R27, RZ, RZ, RZ ;  /* 0x000000ffff1b7224 */ /* 0x000fe200078e00ff */
[----:B--2---:R0:W1:Y:S01]  /*12f0*/  I2F R26, R4 ;  /* 0x00000004001a7306 */ /* 0x0040620000201400 */
[----:B------:R-:W-:Y:S05]  /*1300*/  BRA `(.L_x_5861) ;  /* 0x00000d1000007947 */ /* 0x000fea0003800000 */
.L_x_5862:
[----:B------:R-:W2:Y:S01]  /*1310*/  LDG.E.U16 R4, [R4.64] ;  /* 0x0000002404047981 */ /* 0x000ea2000c1e1500 */
[----:B------:R-:W-:Y:S01]  /*1320*/  IMAD.MOV.U32 R27, RZ, RZ, RZ ;  /* 0x000000ffff1b7224 */ /* 0x000fe200078e00ff */
[----:B--2---:R0:W1:Y:S01]  /*1330*/  I2F.S16 R26, R4 ;  /* 0x00000004001a7306 */ /* 0x0040620000101400 */
[----:B------:R-:W-:Y:S05]  /*1340*/  BRA `(.L_x_5861) ;  /* 0x00000cd000007947 */ /* 0x000fea0003800000 */
.L_x_5857:
        /* <DEDUP_REMOVED lines=9> */
.L_x_5865:
[----:B------:R-:W2:Y:S01]  /*13e0*/  LDG.E.U16 R4, [R4.64] ;  /* 0x0000002404047981 */ /* 0x000ea2000c1e1500 */
[----:B------:R-:W-:Y:S01]  /*13f0*/  IMAD.MOV.U32 R27, RZ, RZ, RZ ;  /* 0x000000ffff1b7224 */ /* 0x000fe200078e00ff */
[----:B--2---:R-:W-:Y:S01]  /*1400*/  HADD2.F32 R26, -RZ, R4.H0_H0 ;  /* 0x20000004ff1a7230 */ /* 0x004fe20000004100 */
[----:B------:R-:W-:Y:S05]  /*1410*/  BRA `(.L_x_5861) ;  /* 0x00000c0000007947 */ /* 0x000fea0003800000 */
.L_x_5864:
        /* <DEDUP_REMOVED lines=8> */
.L_x_5867:
[----:B------:R-:W2:Y:S02]  /*14a0*/  LDG.E R4, [R4.64] ;  /* 0x0000002404047981 */ /* 0x000ea4000c1e1900 */
[--C-:B--2---:R-:W-:Y:S02]  /*14b0*/  HADD2.F32 R27, -RZ, R4.reuse.H1_H1 ;  /* 0x30000004ff1b7230 */ /* 0x104fe40000004100 */
[----:B------:R-:W-:Y:S01]  /*14c0*/  HADD2.F32 R26, -RZ, R4.H0_H0 ;  /* 0x20000004ff1a7230 */ /* 0x000fe20000004100 */
[----:B------:R-:W-:Y:S05]  /*14d0*/  BRA `(.L_x_5861) ;  /* 0x00000b4000007947 */ /* 0x000fea0003800000 */
.L_x_5866:
[----:B------:R-:W2:Y:S01]  /*14e0*/  LDG.E.64 R4, [R4.64] ;  /* 0x0000002404047981 */ /* 0x000ea2000c1e1b00 */
[----:B------:R-:W-:Y:S01]  /*14f0*/  IMAD.MOV.U32 R27, RZ, RZ, RZ ;  /* 0x000000ffff1b7224 */ /* 0x000fe200078e00ff */
[----:B--2---:R-:W0:Y:S01]  /*1500*/  F2F.F32.F64 R26, R4 ;  /* 0x00000004001a7310 */ /* 0x004e220000301000 */
[----:B------:R-:W0:-:S14]  /*1510*/  DSETP.GEU.AND P0, PT, |R4|, c[0x2][0x0], PT ;  /* 0x008000000400762a */ /* 0x000e1c0003f0e200 */
[----:B0-----:R-:W-:Y:S01]  /*1520*/  @!P0 FMUL R26, R26, 1.175494350822287508e-38 ;  /* 0x008000001a1a8820 */ /* 0x001fe20000400000 */
[----:B------:R-:W-:Y:S05]  /*1530*/  BRA `(.L_x_5861) ;  /* 0x00000ae000007947 */ /* 0x000fea0003800000 */
.L_x_5856:
        /* <DEDUP_REMOVED lines=13> */
.L_x_5870:
        /* <DEDUP_REMOVED lines=8> */
.L_x_5869:
        /* <DEDUP_REMOVED lines=27> */
.L_x_5872:
        /* <DEDUP_REMOVED lines=15> */
.L_x_5871:
[----:B------:R-:W2:Y:S01]  /*1930*/  LDG.E.U16 R4, [R4.64] ;  /* 0x0000002404047981 */ /* 0x000ea2000c1e1500 */
[----:B------:R-:W-:Y:S01]  /*1940*/  IMAD.MOV.U32 R27, RZ, RZ, RZ ;  /* 0x000000ffff1b7224 */ /* 0x000fe200078e00ff */
[----:B--2---:R-:W-:Y:S01]  /*1950*/  PRMT R26, RZ, 0x5410, R4 ;  /* 0x00005410ff1a7816 */ /* 0x004fe20000000004 */
[----:B------:R-:W-:Y:S05]  /*1960*/  BRA `(.L_x_5861) ;  /* 0x000006b000007947 */ /* 0x000fea0003800000 */
.L_x_5868:
        /* <DEDUP_REMOVED lines=12> */
.L_x_5875:
        /* <DEDUP_REMOVED lines=20> */
.L_x_5877:
[----:B------:R-:W-:Y:S05]  /*1b70*/  BSYNC B0 ;  /* 0x0000000000007941 */ /* 0x000fea0003800000 */
.L_x_5876:
[----:B------:R-:W-:Y:S01]  /*1b80*/  IMAD.SHL.U32 R3, R3, 0x100000, RZ ;  /* 0x0010000003037824 */ /* 0x000fe200078e00ff */
[----:B------:R-:W-:-:S04]  /*1b90*/  LEA R5, R0, 0x3b800000, 0x17 ;  /* 0x3b80000000057811 */ /* 0x000fc800078eb8ff */
[----:B------:R-:W-:Y:S01]  /*1ba0*/  LOP3.LUT R26, R5, R3, R26, 0xfe, !PT ;  /* 0x00000003051a7212 */ /* 0x000fe200078efe1a */
[----:B------:R-:W-:Y:S05]  /*1bb0*/  BRA `(.L_x_5861) ;  /* 0x0000046000007947 */ /* 0x000fea0003800000 */
.L_x_5874:
        /* <DEDUP_REMOVED lines=20> */
.L_x_5879:
[----:B------:R-:W-:Y:S05]  /*1d00*/  BSYNC B0 ;  /* 0x0000000000007941 */ /* 0x000fea0003800000 */
.L_x_5878:
[----:B------:R-:W-:Y:S01]  /*1d10*/  IMAD.SHL.U32 R3, R3, 0x200000, RZ ;  /* 0x0020000003037824 */ /* 0x000fe200078e00ff */
[----:B------:R-:W-:-:S04]  /*1d20*/  LEA R5, R0, 0x37800000, 0x17 ;  /* 0x3780000000057811 */ /* 0x000fc800078eb8ff */
[----:B------:R-:W-:Y:S01]  /*1d30*/  LOP3.LUT R26, R5, R3, R26, 0xfe, !PT ;  /* 0x00000003051a7212 */ /* 0x000fe200078efe1a */
[----:B------:R-:W-:Y:S05]  /*1d40*/  BRA `(.L_x_5861) ;  /* 0x000002d000007947 */ /* 0x000fea0003800000 */
.L_x_5873:
        /* <DEDUP_REMOVED lines=14> */
.L_x_5883:
[----:B------:R-:W-:Y:S05]  /*1e30*/  BSYNC B0 ;  /* 0x0000000000007941 */ /* 0x000fea0003800000 */
.L_x_5882:
[----:B------:R-:W-:Y:S01]  /*1e40*/  IMAD.MOV.U32 R27, RZ, RZ, RZ ;  /* 0x000000ffff1b7224 */ /* 0x000fe200078e00ff */
[----:B------:R-:W-:Y:S05]  /*1e50*/  BRA `(.L_x_5861) ;  /* 0x000001c000007947 */ /* 0x000fea0003800000 */
.L_x_5860:
        /* <DEDUP_REMOVED lines=21> */
.L_x_5881:
[----:B------:R-:W2:Y:S01]  /*1fb0*/  LDG.E.64 R4, [R4.64] ;  /* 0x0000002404047981 */ /* 0x000ea2000c1e1b00 */
[----:B------:R-:W-:Y:S01]  /*1fc0*/  IMAD.MOV.U32 R27, RZ, RZ, RZ ;  /* 0x000000ffff1b7224 */ /* 0x000fe200078e00ff */
[----:B--2---:R0:W1:Y:S01]  /*1fd0*/  I2F.U64 R26, R4 ;  /* 0x00000004001a7312 */ /* 0x0040620000301000 */
[----:B------:R-:W-:Y:S05]  /*1fe0*/  BRA `(.L_x_5861) ;  /* 0x0000003000007947 */ /* 0x000fea0003800000 */
.L_x_5880:
[----:B------:R-:W2:Y:S01]  /*1ff0*/  LDG.E R4, [R4.64] ;  /* 0x0000002404047981 */ /* 0x000ea2000c1e1900 */
[----:B------:R-:W-:Y:S01]  /*2000*/  IMAD.MOV.U32 R27, RZ, RZ, RZ ;  /* 0x000000ffff1b7224 */ /* 0x000fe200078e00ff */
[----:B--2---:R0:W1:Y:S06]  /*2010*/  I2F.U32 R26, R4 ;  /* 0x00000004001a7306 */ /* 0x00406c0000201000 */
.L_x_5861:
[----:B------:R-:W-:Y:S05]  /*2020*/  BSYNC B6 ;  /* 0x0000000000067941 */ /* 0x000fea0003800000 */
.L_x_5855:
[----:B------:R-:W-:Y:S02]  /*2030*/  IADD3 R17, R17, 0x80, RZ ;  /* 0x0000008011117810 */ /* 0x000fe40007ffe0ff */
.L_x_5854:
[----:B------:R-:W-:Y:S05]  /*2040*/  BSYNC B7 ;  /* 0x0000000000077941 */ /* 0x000fea0003800000 */
.L_x_5853:
        /* <DEDUP_REMOVED lines=26> */
.L_x_5890:
[----:B------:R-:W2:Y:S01]  /*21f0*/  LDG.E.U8 R4, [R4.64] ;  /* 0x0000002404047981 */ /* 0x000ea2000c1e1100 */
[----:B------:R-:W-:Y:S01]  /*2200*/  IMAD.MOV.U32 R23, RZ, RZ, RZ ;  /* 0x000000ffff177224 */ /* 0x000fe200078e00ff */
[----:B--2---:R0:W2:Y:S01]  /*2210*/  I2F.U16 R22, R4 ;  /* 0x0000000400167306 */ /* 0x0040a20000101000 */
[----:B------:R-:W-:Y:S05]  /*2220*/  BRA `(.L_x_5892) ;  /* 0x00000de000007947 */ /* 0x000fea0003800000 */
.L_x_5889:
        /* <DEDUP_REMOVED lines=10> */
.L_x_5894:
[----:B------:R-:W2:Y:S01]  /*22d0*/  LDG.E R4, [R4.64] ;  /* 0x0000002404047981 */ /* 0x000ea2000c1e1900 */
[----:B------:R-:W-:Y:S01]  /*22e0*/  IMAD.MOV.U32 R23, RZ, RZ, RZ ;  /* 0x000000ffff177224 */ /* 0x000fe200078e00ff */
[----:B--2---:R0:W2:Y:S01]  /*22f0*/  I2F R22, R4 ;  /* 0x0000000400167306 */ /* 0x0040a20000201400 */
[----:B------:R-:W-:Y:S05]  /*2300*/  BRA `(.L_x_5892) ;  /* 0x00000d0000007947 */ /* 0x000fea0003800000 */
.L_x_5893:
[----:B------:R-:W2:Y:S01]  /*2310*/  LDG.E.U16 R4, [R4.64] ;  /* 0x0000002404047981 */ /* 0x000ea2000c1e1500 */
[----:B------:R-:W-:Y:S01]  /*2320*/  IMAD.MOV.U32 R23, RZ, RZ, RZ ;  /* 0x000000ffff177224 */ /* 0x000fe200078e00ff */
[----:B--2---:R0:W2:Y:S01]  /*2330*/  I2F.S16 R22, R4 ;  /* 0x0000000400167306 */ /* 0x0040a20000101400 */
[----:B------:R-:W-:Y:S05]  /*2340*/  BRA `(.L_x_5892) ;  /* 0x00000cc000007947 */ /* 0x000fea0003800000 */
.L_x_5888:
        /* <DEDUP_REMOVED lines=9> */
.L_x_5896:
[----:B------:R-:W2:Y:S01]  /*23e0*/  LDG.E.U16 R4, [R4.64] ;  /* 0x0000002404047981 */ /* 0x000ea2000c1e1500 */
[----:B------:R-:W-:Y:S01]  /*23f0*/  IMAD.MOV.U32 R23, RZ, RZ, RZ ;  /* 0x000000ffff177224 */ /* 0x000fe200078e00ff */
[----:B--2---:R-:W-:Y:S01]  /*2400*/  HADD2.F32 R22, -RZ, R4.H0_H0 ;  /* 0x20000004ff167230 */ /* 0x004fe20000004100 */
[----:B------:R-:W-:Y:S05]  /*2410*/  BRA `(.L_x_5892) ;  /* 0x00000bf000007947 */ /* 0x000fea0003800000 */
.L_x_5895:
        /* <DEDUP_REMOVED lines=8> */
.L_x_5898:
[----:B------:R-:W2:Y:S02]  /*24a0*/  LDG.E R4, [R4.64] ;  /* 0x0000002404047981 */ /* 0x000ea4000c1e1900 */
[--C-:B--2---:R-:W-:Y:S02]  /*24b0*/  HADD2.F32 R23, -RZ, R4.reuse.H1_H1 ;  /* 0x30000004ff177230 */ /* 0x104fe40000004100 */
[----:B------:R-:W-:Y:S01]  /*24c0*/  HADD2.F32 R22, -RZ, R4.H0_H0 ;  /* 0x20000004ff167230 */ /* 0x000fe20000004100 */
[----:B------:R-:W-:Y:S05]  /*24d0*/  BRA `(.L_x_5892) ;  /* 0x00000b3000007947 */ /* 0x000fea0003800000 */
.L_x_5897:
[----:B------:R-:W2:Y:S01]  /*24e0*/  LDG.E.64 R4, [R4.64] ;  /* 0x0000002404047981 */ /* 0x000ea2000c1e1b00 */
[----:B------:R-:W-:Y:S01]  /*24f0*/  IMAD.MOV.U32 R23, RZ, RZ, RZ ;  /* 0x000000ffff177224 */ /* 0x000fe200078e00ff */
[----:B--2---:R-:W0:Y:S01]  /*2500*/  F2F.F32.F64 R22, R4 ;  /* 0x0000000400167310 */ /* 0x004e220000301000 */
[----:B------:R-:W0:-:S14]  /*2510*/  DSETP.GEU.AND P0, PT, |R4|, c[0x2][0x0], PT ;  /* 0x008000000400762a */ /* 0x000e1c0003f0e200 */
[----:B0-----:R-:W-:Y:S01]  /*2520*/  @!P0 FMUL R22, R22, 1.175494350822287508e-38 ;  /* 0x0080000016168820 */ /* 0x001fe20000400000 */
[----:B------:R-:W-:Y:S05]  /*2530*/  BRA `(.L_x_5892) ;  /* 0x00000ad000007947 */ /* 0x000fea0003800000 */
.L_x_5887:
        /* <DEDUP_REMOVED lines=13> */
.L_x_5901:
        /* <DEDUP_REMOVED lines=8> */
.L_x_5900:
        /* <DEDUP_REMOVED lines=27> */
.L_x_5903:
        /* <DEDUP_REMOVED lines=14> */
.L_x_5902:
[----:B------:R-:W2:Y:S01]  /*2920*/  LDG.E.U16 R4, [R4.64] ;  /* 0x0000002404047981 */ /* 0x000ea2000c1e1500 */
[----:B------:R-:W-:Y:S01]  /*2930*/  IMAD.MOV.U32 R23, RZ, RZ, RZ ;  /* 0x000000ffff177224 */ /* 0x000fe200078e00ff */
[----:B--2---:R-:W-:Y:S01]  /*2940*/  PRMT R22, RZ, 0x5410, R4 ;  /* 0x00005410ff167816 */ /* 0x004fe20000000004 */
[----:B------:R-:W-:Y:S05]  /*2950*/  BRA `(.L_x_5892) ;  /* 0x000006b000007947 */ /* 0x000fea0003800000 */
.L_x_5899:
        /* <DEDUP_REMOVED lines=12> */
.L_x_5906:
        /* <DEDUP_REMOVED lines=20> */
.L_x_5908:
[----:B------:R-:W-:Y:S05]  /*2b60*/  BSYNC B0 ;  /* 0x0000000000007941 */ /* 0x000fea0003800000 */
.L_x_5907:
[----:B------:R-:W-:Y:S01]  /*2b70*/  IMAD.SHL.U32 R3, R3, 0x100000, RZ ;  /* 0x0010000003037824 */ /* 0x000fe200078e00ff */
[----:B------:R-:W-:-:S04]  /*2b80*/  LEA R5, R0, 0x3b800000, 0x17 ;  /* 0x3b80000000057811 */ /* 0x000fc800078eb8ff */
[----:B------:R-:W-:Y:S01]  /*2b90*/  LOP3.LUT R22, R5, R3, R22, 0xfe, !PT ;  /* 0x0000000305167212 */ /* 0x000fe200078efe16 */
[----:B------:R-:W-:Y:S05]  /*2ba0*/  BRA `(.L_x_5892) ;  /* 0x0000046000007947 */ /* 0x000fea0003800000 */
.L_x_5905:
        /* <DEDUP_REMOVED lines=20> */
.L_x_5910:
[----:B------:R-:W-:Y:S05]  /*2cf0*/  BSYNC B0 ;  /* 0x0000000000007941 */ /* 0x000fea0003800000 */
.L_x_5909:
[----:B------:R-:W-:Y:S01]  /*2d00*/  IMAD.SHL.U32 R3, R3, 0x200000, RZ ;  /* 0x0020000003037824 */ /* 0x000fe200078e00ff */
[----:B------:R-:W-:-:S04]  /*2d10*/  LEA R5, R0, 0x37800000, 0x17 ;  /* 0x3780000000057811 */ /* 0x000fc800078eb8ff */
[----:B------:R-:W-:Y:S01]  /*2d20*/  LOP3.LUT R22, R5, R3, R22, 0xfe, !PT ;  /* 0x0000000305167212 */ /* 0x000fe200078efe16 */
[----:B------:R-:W-:Y:S05]  /*2d30*/  BRA `(.L_x_5892) ;  /* 0x000002d000007947 */ /* 0x000fea0003800000 */
.L_x_5904:
        /* <DEDUP_REMOVED lines=14> */
.L_x_5914:
[----:B------:R-:W-:Y:S05]  /*2e20*/  BSYNC B0 ;  /* 0x0000000000007941 */ /* 0x000fea0003800000 */
.L_x_5913:
[----:B------:R-:W-:Y:S01]  /*2e30*/  IMAD.MOV.U32 R23, RZ, RZ, RZ ;  /* 0x000000ffff177224 */ /* 0x000fe200078e00ff */
[----:B------:R-:W-:Y:S05]  /*2e40*/  BRA `(.L_x_5892) ;  /* 0x000001c000007947 */ /* 0x000fea0003800000 */
.L_x_5891:
        /* <DEDUP_REMOVED lines=21> */
.L_x_5912:
[----:B------:R-:W2:Y:S01]  /*2fa0*/  LDG.E.64 R4, [R4.64] ;  /* 0x0000002404047981 */ /* 0x000ea2000c1e1b00 */
[----:B------:R-:W-:Y:S01]  /*2fb0*/  IMAD.MOV.U32 R23, RZ, RZ, RZ ;  /* 0x000000ffff177224 */ /* 0x000fe200078e00ff */
[----:B--2---:R0:W2:Y:S01]  /*2fc0*/  I2F.U64 R22, R4 ;  /* 0x0000000400167312 */ /* 0x0040a20000301000 */
[----:B------:R-:W-:Y:S05]  /*2fd0*/  BRA `(.L_x_5892) ;  /* 0x0000003000007947 */ /* 0x000fea0003800000 */
.L_x_5911:
[----:B------:R-:W2:Y:S01]  /*2fe0*/  LDG.E R4, [R4.64] ;  /* 0x0000002404047981 */ /* 0x000ea2000c1e1900 */
[----:B------:R-:W-:Y:S01]  /*2ff0*/  IMAD.MOV.U32 R23, RZ, RZ, RZ ;  /* 0x000000ffff177224 */ /* 0x000fe200078e00ff */
[----:B--2---:R0:W2:Y:S06]  /*3000*/  I2F.U32 R22, R4 ;  /* 0x0000000400167306 */ /* 0x0040ac0000201000 */
.L_x_5892:
[----:B------:R-:W-:Y:S05]  /*3010*/  BSYNC B6 ;  /* 0x0000000000067941 */ /* 0x000fea0003800000 */
.L_x_5886:
[----:B------:R-:W-:Y:S02]  /*3020*/  IADD3 R17, R17, 0x80, RZ ;  /* 0x0000008011117810 */ /* 0x000fe40007ffe0ff */
.L_x_5885:
[----:B------:R-:W-:Y:S05]  /*3030*/  BSYNC B7 ;  /* 0x0000000000077941 */ /* 0x000fea0003800000 */
.L_x_5884:
        /* <DEDUP_REMOVED lines=23> */
.L_x_5920:
[----:B------:R-:W3:Y:S01]  /*31b0*/  LDG.E.U8 R4, [R4.64] ;  /* 0x0000002404047981 */ /* 0x000ee2000c1e1100 */
[----:B------:R-:W-:Y:S01]  /*31c0*/  IMAD.MOV.U32 R19, RZ, RZ, RZ ;  /* 0x000000ffff137224 */ /* 0x000fe200078e00ff */
[----:B---3--:R0:W3:Y:S01]  /*31d0*/  I2F.U16 R18, R4 ;  /* 0x0000000400127306 */ /* 0x0080e20000101000 */
[----:B------:R-:W-:Y:S05]  /*31e0*/  BRA `(.L_x_5916) ;  /* 0x00000de000007947 */ /* 0x000fea0003800000 */
.L_x_5919:
        /* <DEDUP_REMOVED lines=10> */
.L_x_5923:
[----:B------:R-:W3:Y:S01]  /*3290*/  LDG.E R4, [R4.64] ;  /* 0x0000002404047981 */ /* 0x000ee2000c1e1900 */
[----:B------:R-:W-:Y:S01]  /*32a0*/  IMAD.MOV.U32 R19, RZ, RZ, RZ ;  /* 0x000000ffff137224 */ /* 0x000fe200078e00ff */
[----:B---3--:R0:W3:Y:S01]  /*32b0*/  I2F R18, R4 ;  /* 0x0000000400127306 */ /* 0x0080e20000201400 */
[----:B------:R-:W-:Y:S05]  /*32c0*/  BRA `(.L_x_5916) ;  /* 0x00000d0000007947 */ /* 0x000fea0003800000 */
.L_x_5922:
[----:B------:R-:W3:Y:S01]  /*32d0*/  LDG.E.U16 R4, [R4.64] ;  /* 0x0000002404047981 */ /* 0x000ee2000c1e1500 */
[----:B------:R-:W-:Y:S01]  /*32e0*/  IMAD.MOV.U32 R19, RZ, RZ, RZ ;  /* 0x000000ffff137224 */ /* 0x000fe200078e00ff */
[----:B---3--:R0:W3:Y:S01]  /*32f0*/  I2F.S16 R18, R4 ;  /* 0x0000000400127306 */ /* 0x0080e20000101400 */
[----:B------:R-:W-:Y:S05]  /*3300*/  BRA `(.L_x_5916) ;  /* 0x00000cc000007947 */ /* 0x000fea0003800000 */
.L_x_5918:
        /* <DEDUP_REMOVED lines=9> */
.L_x_5925:
[----:B------:R-:W3:Y:S01]  /*33a0*/  LDG.E.U16 R4, [R4.64] ;  /* 0x0000002404047981 */ /* 0x000ee2000c1e1500 */
[----:B------:R-:W-:Y:S01]  /*33b0*/  IMAD.MOV.U32 R19, RZ, RZ, RZ ;  /* 0x000000ffff137224 */ /* 0x000fe200078e00ff */
[----:B---3--:R-:W-:Y:S01]  /*33c0*/  HADD2.F32 R18, -RZ, R4.H0_H0 ;  /* 0x20000004ff127230 */ /* 0x008fe20000004100 */
[----:B------:R-:W-:Y:S05]  /*33d0*/  BRA `(.L_x_5916) ;  /* 0x00000bf000007947 */ /* 0x000fea0003800000 */
.L_x_5924:
        /* <DEDUP_REMOVED lines=8> */
.L_x_5927:
[----:B------:R-:W3:Y:S02]  /*3460*/  LDG.E R4, [R4.64] ;  /* 0x0000002404047981 */ /* 0x000ee4000c1e1900 */
[--C-:B---3--:R-:W-:Y:S02]  /*3470*/  HADD2.F32 R19, -RZ, R4.reuse.H1_H1 ;  /* 0x30000004ff137230 */ /* 0x108fe40000004100 */
[----:B------:R-:W-:Y:S01]  /*3480*/  HADD2.F32 R18, -RZ, R4.H0_H0 ;  /* 0x20000004ff127230 */ /* 0x000fe20000004100 */
[----:B------:R-:W-:Y:S05]  /*3490*/  BRA `(.L_x_5916) ;  /* 0x00000b3000007947 */ /* 0x000fea0003800000 */
.L_x_5926:
[----:B------:R-:W3:Y:S01]  /*34a0*/  LDG.E.64 R4, [R4.64] ;  /* 0x0000002404047981 */ /* 0x000ee2000c1e1b00 */
[----:B------:R-:W-:Y:S01]  /*34b0*/  IMAD.MOV.U32 R19, RZ, RZ, RZ ;  /* 0x000000ffff137224 */ /* 0x000fe200078e00ff */
[----:B---3--:R-:W0:Y:S01]  /*34c0*/  F2F.F32.F64 R18, R4 ;  /* 0x0000000400127310 */ /* 0x008e220000301000 */
[----:B------:R-:W0:-:S14]  /*34d0*/  DSETP.GEU.AND P0, PT, |R4|, c[0x2][0x0], PT ;  /* 0x008000000400762a */ /* 0x000e1c0003f0e200 */
[----:B0-----:R-:W-:Y:S01]  /*34e0*/  @!P0 FMUL R18, R18, 1.175494350822287508e-38 ;  /* 0x0080000012128820 */ /* 0x001fe20000400000 */
[----:B------:R-:W-:Y:S05]  /*34f0*/  BRA `(.L_x_5916) ;  /* 0x00000ad000007947 */ /* 0x000fea0003800000 */
.L_x_5917:
        /* <DEDUP_REMOVED lines=13> */
.L_x_5930:
        /* <DEDUP_REMOVED lines=8> */
.L_x_5929:
        /* <DEDUP_REMOVED lines=27> */
.L_x_5932:
        /* <DEDUP_REMOVED lines=14> */
.L_x_5931:
[----:B------:R-:W3:Y:S01]  /*38e0*/  LDG.E.U16 R4, [R4.64] ;  /* 0x0000002404047981 */ /* 0x000ee2000c1e1500 */
[----:B------:R-:W-:Y:S01]  /*38f0*/  IMAD.MOV.U32 R19, RZ, RZ, RZ ;  /* 0x000000ffff137224 */ /* 0x000fe200078e00ff */
[----:B---3--:R-:W-:Y:S01]  /*3900*/  PRMT R18, RZ, 0x5410, R4 ;  /* 0x00005410ff127816 */ /* 0x008fe20000000004 */
[----:B------:R-:W-:Y:S05]  /*3910*/  BRA `(.L_x_5916) ;  /* 0x000006b000007947 */ /* 0x000fea0003800000 */
.L_x_5928:
        /* <DEDUP_REMOVED lines=12> */
.L_x_5935:
        /* <DEDUP_REMOVED lines=20> */
.L_x_5937:
[----:B------:R-:W-:Y:S05]  /*3b20*/  BSYNC B0 ;  /* 0x0000000000007941 */ /* 0x000fea0003800000 */
.L_x_5936:
[----:B------:R-:W-:Y:S01]  /*3b30*/  IMAD.SHL.U32 R3, R3, 0x100000, RZ ;  /* 0x0010000003037824 */ /* 0x000fe200078e00ff */
[----:B------:R-:W-:-:S04]  /*3b40*/  LEA R5, R0, 0x3b800000, 0x17 ;  /* 0x3b80000000057811 */ /* 0x000fc800078eb8ff */
[----:B------:R-:W-:Y:S01]  /*3b50*/  LOP3.LUT R18, R5, R3, R18, 0xfe, !PT ;  /* 0x0000000305127212 */ /* 0x000fe200078efe12 */
[----:B------:R-:W-:Y:S05]  /*3b60*/  BRA `(.L_x_5916) ;  /* 0x0000046000007947 */ /* 0x000fea0003800000 */
.L_x_5934:
        /* <DEDUP_REMOVED lines=20> */
.L_x_5939:
[----:B------:R-:W-:Y:S05]  /*3cb0*/  BSYNC B0 ;  /* 0x0000000000007941 */ /* 0x000fea0003800000 */
.L_x_5938:
[----:B------:R-:W-:Y:S01]  /*3cc0*/  IMAD.SHL.U32 R3, R3, 0x200000, RZ ;  /* 0x0020000003037824 */ /* 0x000fe200078e00ff */
[----:B------:R-:W-:-:S04]  /*3cd0*/  LEA R5, R0, 0x37800000, 0x17 ;  /* 0x3780000000057811 */ /* 0x000fc800078eb8ff */
[----:B------:R-:W-:Y:S01]  /*3ce0*/  LOP3.LUT R18, R5, R3, R18, 0xfe, !PT ;  /* 0x0000000305127212 */ /* 0x000fe200078efe12 */
[----:B------:R-:W-:Y:S05]  /*3cf0*/  BRA `(.L_x_5916) ;  /* 0x000002d000007947 */ /* 0x000fea0003800000 */
.L_x_5933:
        /* <DEDUP_REMOVED lines=14> */
.L_x_5943:
[----:B------:R-:W-:Y:S05]  /*3de0*/  BSYNC B0 ;  /* 0x0000000000007941 */ /* 0x000fea0003800000 */
.L_x_5942:
[----:B------:R-:W-:Y:S01]  /*3df0*/  IMAD.MOV.U32 R19, RZ, RZ, RZ ;  /* 0x000000ffff137224 */ /* 0x000fe200078e00ff */
[----:B------:R-:W-:Y:S05]  /*3e00*/  BRA `(.L_x_5916) ;  /* 0x000001c000007947 */ /* 0x000fea0003800000 */
.L_x_5921:
        /* <DEDUP_REMOVED lines=21> */
.L_x_5941:
[----:B------:R-:W3:Y:S01]  /*3f60*/  LDG.E.64 R4, [R4.64] ;  /* 0x0000002404047981 */ /* 0x000ee2000c1e1b00 */
[----:B------:R-:W-:Y:S01]  /*3f70*/  IMAD.MOV.U32 R19, RZ, RZ, RZ ;  /* 0x000000ffff137224 */ /* 0x000fe200078e00ff */
[----:B---3--:R0:W3:Y:S01]  /*3f80*/  I2F.U64 R18, R4 ;  /* 0x0000000400127312 */ /* 0x0080e20000301000 */
[----:B------:R-:W-:Y:S05]  /*3f90*/  BRA `(.L_x_5916) ;  /* 0x0000003000007947 */ /* 0x000fea0003800000 */
.L_x_5940:
[----:B------:R-:W3:Y:S01]  /*3fa0*/  LDG.E R4, [R4.64] ;  /* 0x0000002404047981 */ /* 0x000ee2000c1e1900 */
[----:B------:R-:W-:Y:S01]  /*3fb0*/  IMAD.MOV.U32 R19, RZ, RZ, RZ ;  /* 0x000000ffff137224 */ /* 0x000fe200078e00ff */
[----:B---3--:R0:W3:Y:S06]  /*3fc0*/  I2F.U32 R18, R4 ;  /* 0x0000000400127306 */ /* 0x0080ec0000201000 */
.L_x_5916:
[----:B------:R-:W-:Y:S05]  /*3fd0*/  BSYNC B6 ;  /* 0x0000000000067941 */ /* 0x000fea0003800000 */
.L_x_5915:
[----:B------:R-:W4:Y:S01]  /*3fe0*/  S2R R29, SR_TID.X ;  /* 0x00000000001d7919 */ /* 0x000f220000002100 */
[----:B------:R-:W-:Y:S01]  /*3ff0*/  BSSY B0, `(.L_x_5944) ;  /* 0x0000024000007945 */ /* 0x000fe20003800000 */
[----:B------:R-:W-:Y:S01]  /*4000*/  IMAD.MOV.U32 R17, RZ, RZ, RZ ;  /* 0x000000ffff117224 */ /* 0x000fe200078e00ff */
[----:B0-----:R-:W-:Y:S01]  /*4010*/  CS2R R4, SRZ ;  /* 0x0000000000047805 */ /* 0x001fe2000001ff00 */
[----:B----4-:R-:W-:-:S13]  /*4020*/  ISETP.GE.AND P0, PT, R29, R28, PT ;  /* 0x0000001c1d00720c */ /* 0x010fda0003f06270 */
        /* <DEDUP_REMOVED lines=18> */
.L_x_5947:
[----:B------:R-:W0:Y:S08]  /*4150*/  MUFU.RCP R4, R0 ;  /* 0x0000000000047308 */ /* 0x000e300000001000 */
[----:B------:R-:W4:Y:S01]  /*4160*/  MUFU.RCP R5, R3 ;  /* 0x0000000300057308 */ /* 0x000f220000001000 */
[----:B0-----:R-:W-:-:S02]  /*4170*/  FMUL.FTZ R4, R4, c[0x0][0x170] ;  /* 0x00005c0004047a20 */ /* 0x001fc40000410000 */
[----:B----4-:R-:W-:Y:S01]  /*4180*/  FMUL.FTZ R5, R5, c[0x0][0x174] ;  /* 0x00005d0005057a20 */ /* 0x010fe20000410000 */
[----:B------:R-:W-:Y:S05]  /*4190*/  BRA `(.L_x_5945) ;  /* 0x0000009000007947 */ /* 0x000fea0003800000 */
.L_x_5946:
        /* <DEDUP_REMOVED lines=9> */
.L_x_5945:
[----:B------:R-:W-:Y:S05]  /*4230*/  BSYNC B0 ;  /* 0x0000000000007941 */ /* 0x000fea0003800000 */
.L_x_5944:
[----:B------:R-:W-:Y:S01]  /*4240*/  IADD3 R3, R29, 0x80, RZ ;  /* 0x000000801d037810 */ /* 0x000fe20007ffe0ff */
[----:B------:R-:W-:Y:S01]  /*4250*/  BSSY B0, `(.L_x_5948) ;  /* 0x0000023000007945 */ /* 0x000fe20003800000 */
[----:B------:R-:W-:-:S02]  /*4260*/  IMAD.MOV.U32 R16, RZ, RZ, RZ ;  /* 0x000000ffff107224 */ /* 0x000fc400078e00ff */
[----:B------:R-:W-:-:S13]  /*4270*/  ISETP.GE.AND P1, PT, R3, R28, PT ;  /* 0x0000001c0300720c */ /* 0x000fda0003f26270 */
[----:B------:R-:W-:Y:S05]  /*4280*/  @P1 BRA `(.L_x_5949) ;  /* 0x000001f000001947 */ /* 0x000fea0003800000 */
[----:B-1---5:R-:W-:-:S13]  /*4290*/  FSETP.GE.FTZ.AND P1, PT, |R26|, |R27|, PT ;  /* 0x4000001b1a00720b */ /* 0x022fda0003f36200 */
        /* <DEDUP_REMOVED lines=16> */
.L_x_5951:
[----:B------:R-:W0:Y:S08]  /*43a0*/  MUFU.RCP R16, R0 ;  /* 0x0000000000107308 */ /* 0x000e300000001000 */
[----:B------:R-:W1:Y:S01]  /*43b0*/  MUFU.RCP R17, R3 ;  /* 0x0000000300117308 */ /* 0x000e620000001000 */
[----:B0-----:R-:W-:-:S02]  /*43c0*/  FMUL.FTZ R16, R16, c[0x0][0x170] ;  /* 0x00005c0010107a20 */ /* 0x001fc40000410000 */
[----:B-1----:R-:W-:Y:S01]  /*43d0*/  FMUL.FTZ R17, R17, c[0x0][0x174] ;  /* 0x00005d0011117a20 */ /* 0x002fe20000410000 */
[----:B------:R-:W-:Y:S05]  /*43e0*/  BRA `(.L_x_5949) ;  /* 0x0000009000007947 */ /* 0x000fea0003800000 */
.L_x_5950:
        /* <DEDUP_REMOVED lines=9> */
.L_x_5949:
[----:B------:R-:W-:Y:S05]  /*4480*/  BSYNC B0 ;  /* 0x0000000000007941 */ /* 0x000fea0003800000 */
.L_x_5948:
[----:B------:R-:W-:Y:S01]  /*4490*/  IADD3 R3, R29, 0x100, RZ ;  /* 0x000001001d037810 */ /* 0x000fe20007ffe0ff */
[----:B------:R-:W-:Y:S01]  /*44a0*/  BSSY B0, `(.L_x_5952) ;  /* 0x0000024000007945 */ /* 0x000fe20003800000 */
[----:B-----5:R-:W-:Y:S01]  /*44b0*/  IMAD.MOV.U32 R27, RZ, RZ, RZ ;  /* 0x000000ffff1b7224 */ /* 0x020fe200078e00ff */
[----:B------:R-:W-:Y:S01]  /*44c0*/  CS2R R24, SRZ ;  /* 0x0000000000187805 */ /* 0x000fe2000001ff00 */
[----:B------:R-:W-:-:S13]  /*44d0*/  ISETP.GE.AND P1, PT, R3, R28, PT ;  /* 0x0000001c0300720c */ /* 0x000fda0003f26270 */
[----:B------:R-:W-:Y:S05]  /*44e0*/  @P1 BRA `(.L_x_5953) ;  /* 0x000001f000001947 */ /* 0x000fea0003800000 */
[----:B--2---:R-:W-:-:S13]  /*44f0*/  FSETP.GE.FTZ.AND P1, PT, |R22|, |R23|, PT ;  /* 0x400000171600720b */ /* 0x004fda0003f36200 */
        /* <DEDUP_REMOVED lines=16> */
.L_x_5955:
[----:B------:R-:W0:Y:S08]  /*4600*/  MUFU.RCP R24, R0 ;  /* 0x0000000000187308 */ /* 0x000e300000001000 */
[----:B------:R-:W2:Y:S01]  /*4610*/  MUFU.RCP R25, R3 ;  /* 0x0000000300197308 */ /* 0x000ea20000001000 */
[----:B0-----:R-:W-:-:S02]  /*4620*/  FMUL.FTZ R24, R24, c[0x0][0x170] ;  /* 0x00005c0018187a20 */ /* 0x001fc40000410000 */
[----:B--2---:R-:W-:Y:S01]  /*4630*/  FMUL.FTZ R25, R25, c[0x0][0x174] ;  /* 0x00005d0019197a20 */ /* 0x004fe20000410000 */
[----:B------:R-:W-:Y:S05]  /*4640*/  BRA `(.L_x_5953) ;  /* 0x0000009000007947 */ /* 0x000fea0003800000 */
.L_x_5954:
        /* <DEDUP_REMOVED lines=9> */
.L_x_5953:
[----:B------:R-:W-:Y:S05]  /*46e0*/  BSYNC B0 ;  /* 0x0000000000007941 */ /* 0x000fea0003800000 */
.L_x_5952:
[----:B------:R-:W-:Y:S01]  /*46f0*/  IADD3 R3, R29, 0x180, RZ ;  /* 0x000001801d037810 */ /* 0x000fe20007ffe0ff */
[----:B------:R-:W-:Y:S01]  /*4700*/  BSSY B0, `(.L_x_5956) ;  /* 0x0000023000007945 */ /* 0x000fe20003800000 */
[----:B-1----:R-:W-:-:S02]  /*4710*/  IMAD.MOV.U32 R26, RZ, RZ, RZ ;  /* 0x000000ffff1a7224 */ /* 0x002fc400078e00ff */
[----:B------:R-:W-:-:S13]  /*4720*/  ISETP.GE.AND P1, PT, R3, R28, PT ;  /* 0x0000001c0300720c */ /* 0x000fda0003f26270 */
[----:B------:R-:W-:Y:S05]  /*4730*/  @P1 BRA `(.L_x_5957) ;  /* 0x000001f000001947 */ /* 0x000fea0003800000 */
[----:B---3--:R-:W-:-:S13]  /*4740*/  FSETP.GE.FTZ.AND P1, PT, |R18|, |R19|, PT ;  /* 0x400000131200720b */ /* 0x008fda0003f36200 */
        /* <DEDUP_REMOVED lines=16> */
.L_x_5959:
[----:B------:R-:W0:Y:S08]  /*4850*/  MUFU.RCP R26, R0 ;  /* 0x00000000001a7308 */ /* 0x000e300000001000 */
[----:B------:R-:W1:Y:S01]  /*4860*/  MUFU.RCP R27, R3 ;  /* 0x00000003001b7308 */ /* 0x000e620000001000 */
[----:B0-----:R-:W-:-:S02]  /*4870*/  FMUL.FTZ R26, R26, c[0x0][0x170] ;  /* 0x00005c001a1a7a20 */ /* 0x001fc40000410000 */
[----:B-1----:R-:W-:Y:S01]  /*4880*/  FMUL.FTZ R27, R27, c[0x0][0x174] ;  /* 0x00005d001b1b7a20 */ /* 0x002fe20000410000 */
[----:B------:R-:W-:Y:S05]  /*4890*/  BRA `(.L_x_5957) ;  /* 0x0000009000007947 */ /* 0x000fea0003800000 */
.L_x_5958:
        /* <DEDUP_REMOVED lines=9> */
.L_x_5957:
[----:B------:R-:W-:Y:S05]  /*4930*/  BSYNC B0 ;  /* 0x0000000000007941 */ /* 0x000fea0003800000 */
.L_x_5956:
        /* <DEDUP_REMOVED lines=23> */
.L_x_5965:
[----:B------:R-:W0:Y:S01]  /*4ab0*/  F2I.S64.TRUNC R4, R4 ;  /* 0x0000000400047311 */ /* 0x000e22000020d900 */
[----:B------:R-:W-:Y:S01]  /*4ac0*/  IADD3 R29, R29, 0x80, RZ ;  /* 0x000000801d1d7810 */ /* 0x000fe20007ffe0ff */
[----:B0-----:R-:W-:-:S05]  /*4ad0*/  IMAD.MOV.U32 R3, RZ, RZ, R4 ;  /* 0x000000ffff037224 */ /* 0x001fca00078e0004 */
[----:B------:R0:W-:Y:S01]  /*4ae0*/  STG.E.U8 [R8.64], R3 ;  /* 0x0000000308007986 */ /* 0x0001e2000c101124 */
[----:B------:R-:W-:Y:S05]  /*4af0*/  BRA `(.L_x_5961) ;  /* 0x00000e8000007947 */ /* 0x000fea0003800000 */
.L_x_5964:
        /* <DEDUP_REMOVED lines=10> */
.L_x_5968:
[----:B------:R-:W0:Y:S01]  /*4ba0*/  F2I.FTZ.TRUNC.NTZ R3, R4 ;  /* 0x0000000400037305 */ /* 0x000e22000021f100 */
[----:B------:R-:W-:Y:S01]  /*4bb0*/  IADD3 R29, R29, 0x80, RZ ;  /* 0x000000801d1d7810 */ /* 0x000fe20007ffe0ff */
[----:B0-----:R0:W-:Y:S01]  /*4bc0*/  STG.E [R8.64], R3 ;  /* 0x0000000308007986 */ /* 0x0011e2000c101924 */
[----:B------:R-:W-:Y:S05]  /*4bd0*/  BRA `(.L_x_5961) ;  /* 0x00000da000007947 */ /* 0x000fea0003800000 */
.L_x_5967:
[----:B------:R-:W0:Y:S01]  /*4be0*/  F2I.FTZ.TRUNC.NTZ R3, R4 ;  /* 0x0000000400037305 */ /* 0x000e22000021f100 */
[----:B------:R-:W-:Y:S01]  /*4bf0*/  IADD3 R29, R29, 0x80, RZ ;  /* 0x000000801d1d7810 */ /* 0x000fe20007ffe0ff */
[----:B0-----:R0:W-:Y:S01]  /*4c00*/  STG.E.U16 [R8.64], R3 ;  /* 0x0000000308007986 */ /* 0x0011e2000c101524 */
[----:B------:R-:W-:Y:S05]  /*4c10*/  BRA `(.L_x_5961) ;  /* 0x00000d6000007947 */ /* 0x000fea0003800000 */
.L_x_5963:
        /* <DEDUP_REMOVED lines=9> */
.L_x_5970:
[----:B------:R-:W-:Y:S02]  /*4cb0*/  F2FP.PACK_AB R4, RZ, R4 ;  /* 0x00000004ff04723e */ /* 0x000fe400000000ff */
[----:B------:R-:W-:-:S03]  /*4cc0*/  IADD3 R29, R29, 0x80, RZ ;  /* 0x000000801d1d7810 */ /* 0x000fc60007ffe0ff */
[----:B------:R0:W-:Y:S01]  /*4cd0*/  STG.E.U16 [R8.64], R4 ;  /* 0x0000000408007986 */ /* 0x0001e2000c101524 */
[----:B------:R-:W-:Y:S05]  /*4ce0*/  BRA `(.L_x_5961) ;  /* 0x00000c9000007947 */ /* 0x000fea0003800000 */
.L_x_5969:
        /* <DEDUP_REMOVED lines=9> */
.L_x_5972:
[----:B------:R-:W-:Y:S02]  /*4d80*/  F2FP.PACK_AB R5, R5, R4 ;  /* 0x000000040505723e */ /* 0x000fe400000000ff */
[----:B------:R-:W-:-:S03]  /*4d90*/  IADD3 R29, R29, 0x80, RZ ;  /* 0x000000801d1d7810 */ /* 0x000fc60007ffe0ff */
[----:B------:R0:W-:Y:S01]  /*4da0*/  STG.E [R8.64], R5 ;  /* 0x0000000508007986 */ /* 0x0001e2000c101924 */
[----:B------:R-:W-:Y:S05]  /*4db0*/  BRA `(.L_x_5961) ;  /* 0x00000bc000007947 */ /* 0x000fea0003800000 */
.L_x_5971:
[----:B------:R-:W-:Y:S01]  /*4dc0*/  FMUL.FTZ R4, R4, 1 ;  /* 0x3f80000004047820 */ /* 0x000fe20000410000 */
[----:B------:R-:W-:-:S05]  /*4dd0*/  IADD3 R29, R29, 0x80, RZ ;  /* 0x000000801d1d7810 */ /* 0x000fca0007ffe0ff */
[----:B------:R-:W0:Y:S02]  /*4de0*/  F2F.F64.F32 R4, R4 ;  /* 0x0000000400047310 */ /* 0x000e240000201800 */
[----:B0-----:R0:W-:Y:S01]  /*4df0*/  STG.E.64 [R8.64], R4 ;  /* 0x0000000408007986 */ /* 0x0011e2000c101b24 */
[----:B------:R-:W-:Y:S05]  /*4e00*/  BRA `(.L_x_5961) ;  /* 0x00000b7000007947 */ /* 0x000fea0003800000 */
.L_x_5962:
        /* <DEDUP_REMOVED lines=15> */
.L_x_5975:
[----:B------:R-:W-:Y:S01]  /*4f00*/  FMUL.FTZ R6, R5, 1 ;  /* 0x3f80000005067820 */ /* 0x000fe20000410000 */
[----:B------:R-:W-:Y:S01]  /*4f10*/  IADD3 R29, R29, 0x80, RZ ;  /* 0x000000801d1d7810 */ /* 0x000fe20007ffe0ff */
[----:B------:R-:W-:-:S04]  /*4f20*/  FMUL.FTZ R4, R4, 1 ;  /* 0x3f80000004047820 */ /* 0x000fc80000410000 */
[----:B------:R-:W-:Y:S08]  /*4f30*/  F2F.F64.F32 R6, R6 ;  /* 0x0000000600067310 */ /* 0x000ff00000201800 */
[----:B------:R-:W0:Y:S02]  /*4f40*/  F2F.F64.F32 R4, R4 ;  /* 0x0000000400047310 */ /* 0x000e240000201800 */
[----:B0-----:R0:W-:Y:S01]  /*4f50*/  STG.E.128 [R8.64], R4 ;  /* 0x0000000408007986 */ /* 0x0011e2000c101d24 */
[----:B------:R-:W-:Y:S05]  /*4f60*/  BRA `(.L_x_5961) ;  /* 0x00000a1000007947 */ /* 0x000fea0003800000 */
.L_x_5974:
        /* <DEDUP_REMOVED lines=20> */
.L_x_5979:
[----:B------:R-:W-:Y:S05]  /*50b0*/  BSYNC B0 ;  /* 0x0000000000007941 */ /* 0x000fea0003800000 */
.L_x_5978:
[----:B------:R-:W-:Y:S02]  /*50c0*/  LOP3.LUT R5, R0, R5, RZ, 0xfc, !PT ;  /* 0x0000000500057212 */ /* 0x000fe400078efcff */
[----:B------:R-:W-:-:S03]  /*50d0*/  IADD3 R29, R29, 0x80, RZ ;  /* 0x000000801d1d7810 */ /* 0x000fc60007ffe0ff */
[----:B------:R0:W-:Y:S01]  /*50e0*/  STG.E.U8 [R8.64], R5 ;  /* 0x0000000508007986 */ /* 0x0001e2000c101124 */
[----:B------:R-:W-:Y:S05]  /*50f0*/  BRA `(.L_x_5961) ;  /* 0x0000088000007947 */ /* 0x000fea0003800000 */
.L_x_5977:
        /* <DEDUP_REMOVED lines=12> */
.L_x_5981:
[----:B------:R-:W-:Y:S01]  /*51c0*/  IMAD.MOV.U32 R0, RZ, RZ, 0x7f ;  /* 0x0000007fff007424 */ /* 0x000fe200078e00ff */
[----:B------:R-:W-:-:S04]  /*51d0*/  ISETP.GT.U32.AND P0, PT, R5, 0x7f800000, PT ;  /* 0x7f8000000500780c */ /* 0x000fc80003f04070 */
[----:B------:R-:W-:-:S04]  /*51e0*/  SEL R0, R0, 0x7c, P0 ;  /* 0x0000007c00007807 */ /* 0x000fc80000000000 */
.L_x_5982:
[----:B------:R-:W-:Y:S05]  /*51f0*/  BSYNC B0 ;  /* 0x0000000000007941 */ /* 0x000fea0003800000 */
.L_x_5980:
[----:B------:R-:W-:Y:S02]  /*5200*/  LOP3.LUT R4, R4, 0x80000000, RZ, 0xc0, !PT ;  /* 0x8000000004047812 */ /* 0x000fe400078ec0ff */
[----:B------:R-:W-:Y:S02]  /*5210*/  IADD3 R29, R29, 0x80, RZ ;  /* 0x000000801d1d7810 */ /* 0x000fe40007ffe0ff */
[----:B------:R-:W-:-:S04]  /*5220*/  SHF.R.U32.HI R3, RZ, 0x18, R4 ;  /* 0x00000018ff037819 */ /* 0x000fc80000011604 */
[----:B------:R-:W-:-:S05]  /*5230*/  LOP3.LUT R3, R0, R3, RZ, 0xfc, !PT ;  /* 0x0000000300037212 */ /* 0x000fca00078efcff */
[----:B------:R0:W-:Y:S01]  /*5240*/  STG.E.U8 [R8.64], R3 ;  /* 0x0000000308007986 */ /* 0x0001e2000c101124 */
[----:B------:R-:W-:Y:S05]  /*5250*/  BRA `(.L_x_5961) ;  /* 0x0000072000007947 */ /* 0x000fea0003800000 */
.L_x_5976:
[----:B------:R-:W-:Y:S02]  /*5260*/  F2FP.BF16.PACK_AB R4, RZ, R4 ;  /* 0x00000004ff04723e */ /* 0x000fe400000010ff */
[----:B------:R-:W-:-:S03]  /*5270*/  IADD3 R29, R29, 0x80, RZ ;  /* 0x000000801d1d7810 */ /* 0x000fc60007ffe0ff */
[----:B------:R0:W-:Y:S01]  /*5280*/  STG.E.U16 [R8.64], R4 ;  /* 0x0000000408007986 */ /* 0x0001e2000c101524 */
[----:B------:R-:W-:Y:S05]  /*5290*/  BRA `(.L_x_5961) ;  /* 0x000006e000007947 */ /* 0x000fea0003800000 */
.L_x_5973:
        /* <DEDUP_REMOVED lines=12> */
.L_x_5985:
        /* <DEDUP_REMOVED lines=16> */
.L_x_5988:
[----:B------:R-:W-:-:S04]  /*5460*/  LOP3.LUT R4, R4, 0x80000000, RZ, 0xc0, !PT ;  /* 0x8000000004047812 */ /* 0x000fc800078ec0ff */
[----:B------:R-:W-:-:S04]  /*5470*/  SHF.R.U32.HI R4, RZ, 0x18, R4 ;  /* 0x00000018ff047819 */ /* 0x000fc80000011604 */
[----:B------:R-:W-:-:S04]  /*5480*/  LOP3.LUT R3, R3, R4, RZ, 0xfc, !PT ;  /* 0x0000000403037212 */ /* 0x000fc800078efcff */
[----:B------:R-:W-:Y:S02]  /*5490*/  PRMT R0, R3, 0x7610, R0 ;  /* 0x0000761003007816 */ /* 0x000fe40000000000 */
.L_x_5987:
[----:B------:R-:W-:Y:S05]  /*54a0*/  BSYNC B0 ;  /* 0x0000000000007941 */ /* 0x000fea0003800000 */
.L_x_5986:
[----:B------:R0:W-:Y:S01]  /*54b0*/  STG.E.U8 [R8.64], R0 ;  /* 0x0000000008007986 */ /* 0x0001e2000c101124 */
[----:B------:R-:W-:Y:S01]  /*54c0*/  IADD3 R29, R29, 0x80, RZ ;  /* 0x000000801d1d7810 */ /* 0x000fe20007ffe0ff */
[----:B------:R-:W-:Y:S05]  /*54d0*/  BRA `(.L_x_5961) ;  /* 0x000004a000007947 */ /* 0x000fea0003800000 */
.L_x_5984:
        /* <DEDUP_REMOVED lines=16> */
.L_x_5991:
[----:B------:R-:W-:-:S04]  /*55e0*/  LOP3.LUT R4, R4, 0x80000000, RZ, 0xc0, !PT ;  /* 0x8000000004047812 */ /* 0x000fc800078ec0ff */
[----:B------:R-:W-:-:S04]  /*55f0*/  SHF.R.U32.HI R4, RZ, 0x18, R4 ;  /* 0x00000018ff047819 */ /* 0x000fc80000011604 */
[----:B------:R-:W-:-:S04]  /*5600*/  LOP3.LUT R3, R3, R4, RZ, 0xfc, !PT ;  /* 0x0000000403037212 */ /* 0x000fc800078efcff */
[----:B------:R-:W-:Y:S02]  /*5610*/  PRMT R0, R3, 0x7610, R0 ;  /* 0x0000761003007816 */ /* 0x000fe40000000000 */
.L_x_5990:
[----:B------:R-:W-:Y:S05]  /*5620*/  BSYNC B0 ;  /* 0x0000000000007941 */ /* 0x000fea0003800000 */
.L_x_5989:
[----:B------:R0:W-:Y:S01]  /*5630*/  STG.E.U8 [R8.64], R0 ;  /* 0x0000000008007986 */ /* 0x0001e2000c101124 */
[----:B------:R-:W-:Y:S01]  /*5640*/  IADD3 R29, R29, 0x80, RZ ;  /* 0x000000801d1d7810 */ /* 0x000fe20007ffe0ff */
[----:B------:R-:W-:Y:S05]  /*5650*/  BRA `(.L_x_5961) ;  /* 0x0000032000007947 */ /* 0x000fea0003800000 */
.L_x_5983:
        /* <DEDUP_REMOVED lines=22> */
.L_x_5966:
        /* <DEDUP_REMOVED lines=21> */
.L_x_5993:
[----:B------:R-:W0:Y:S01]  /*5910*/  F2I.U64.TRUNC R4, R4 ;  /* 0x0000000400047311 */ /* 0x000e22000020d800 */
[----:B------:R-:W-:Y:S01]  /*5920*/  IADD3 R29, R29, 0x80, RZ ;  /* 0x000000801d1d7810 */ /* 0x000fe20007ffe0ff */
[----:B0-----:R0:W-:Y:S01]  /*5930*/  STG.E.64 [R8.64], R4 ;  /* 0x0000000408007986 */ /* 0x0011e2000c101b24 */
[----:B------:R-:W-:Y:S05]  /*5940*/  BRA `(.L_x_5961) ;  /* 0x0000003000007947 */ /* 0x000fea0003800000 */
.L_x_5992:
[----:B------:R-:W0:Y:S01]  /*5950*/  F2I.FTZ.U32.TRUNC.NTZ R3, R4 ;  /* 0x0000000400037305 */ /* 0x000e22000021f000 */
[----:B------:R-:W-:Y:S01]  /*5960*/  IADD3 R29, R29, 0x80, RZ ;  /* 0x000000801d1d7810 */ /* 0x000fe20007ffe0ff */
[----:B0-----:R0:W-:Y:S06]  /*5970*/  STG.E [R8.64], R3 ;  /* 0x0000000308007986 */ /* 0x0011ec000c101924 */
.L_x_5961:
[----:B------:R-:W-:Y:S05]  /*5980*/  BSYNC B6 ;  /* 0x0000000000067941 */ /* 0x000fea0003800000 */
.L_x_5960:
        /* <DEDUP_REMOVED lines=22> */
.L_x_5999:
[----:B------:R-:W0:Y:S02]  /*5af0*/  F2I.S64.TRUNC R16, R16 ;  /* 0x0000001000107311 */ /* 0x000e24000020d900 */
[----:B0-----:R-:W-:-:S05]  /*5b00*/  IMAD.MOV.U32 R3, RZ, RZ, R16 ;  /* 0x000000ffff037224 */ /* 0x001fca00078e0010 */
[----:B------:R0:W-:Y:S01]  /*5b10*/  STG.E.U8 [R8.64], R3 ;  /* 0x0000000308007986 */ /* 0x0001e2000c101124 */
[----:B------:R-:W-:Y:S05]  /*5b20*/  BRA `(.L_x_6001) ;  /* 0x00000d4000007947 */ /* 0x000fea0003800000 */
.L_x_5998:
        /* <DEDUP_REMOVED lines=9> */
.L_x_6003:
[----:B------:R-:W0:Y:S02]  /*5bc0*/  F2I.FTZ.TRUNC.NTZ R3, R16 ;  /* 0x0000001000037305 */ /* 0x000e24000021f100 */
[----:B0-----:R0:W-:Y:S01]  /*5bd0*/  STG.E [R8.64], R3 ;  /* 0x0000000308007986 */ /* 0x0011e2000c101924 */
[----:B------:R-:W-:Y:S05]  /*5be0*/  BRA `(.L_x_6001) ;  /* 0x00000c8000007947 */ /* 0x000fea0003800000 */
.L_x_6002:
[----:B------:R-:W0:Y:S02]  /*5bf0*/  F2I.FTZ.TRUNC.NTZ R3, R16 ;  /* 0x0000001000037305 */ /* 0x000e24000021f100 */
[----:B0-----:R0:W-:Y:S01]  /*5c00*/  STG.E.U16 [R8.64], R3 ;  /* 0x0000000308007986 */ /* 0x0011e2000c101524 */
[----:B------:R-:W-:Y:S05]  /*5c10*/  BRA `(.L_x_6001) ;  /* 0x00000c5000007947 */ /* 0x000fea0003800000 */
.L_x_5997:
        /* <DEDUP_REMOVED lines=8> */
.L_x_6005:
[----:B------:R-:W-:-:S05]  /*5ca0*/  F2FP.PACK_AB R16, RZ, R16 ;  /* 0x00000010ff10723e */ /* 0x000fca00000000ff */
[----:B------:R0:W-:Y:S01]  /*5cb0*/  STG.E.U16 [R8.64], R16 ;  /* 0x0000001008007986 */ /* 0x0001e2000c101524 */
[----:B------:R-:W-:Y:S05]  /*5cc0*/  BRA `(.L_x_6001) ;  /* 0x00000ba000007947 */ /* 0x000fea0003800000 */
.L_x_6004:
        /* <DEDUP_REMOVED lines=8> */
.L_x_6007:
[----:B------:R-:W-:-:S05]  /*5d50*/  F2FP.PACK_AB R17, R17, R16 ;  /* 0x000000101111723e */ /* 0x000fca00000000ff */
[----:B------:R0:W-:Y:S01]  /*5d60*/  STG.E [R8.64], R17 ;  /* 0x0000001108007986 */ /* 0x0001e2000c101924 */
[----:B------:R-:W-:Y:S05]  /*5d70*/  BRA `(.L_x_6001) ;  /* 0x00000af000007947 */ /* 0x000fea0003800000 */
.L_x_6006:
[----:B------:R-:W-:-:S06]  /*5d80*/  FMUL.FTZ R4, R16, 1 ;  /* 0x3f80000010047820 */ /* 0x000fcc0000410000 */
[----:B------:R-:W0:Y:S02]  /*5d90*/  F2F.F64.F32 R4, R4 ;  /* 0x0000000400047310 */ /* 0x000e240000201800 */
[----:B0-----:R0:W-:Y:S01]  /*5da0*/  STG.E.64 [R8.64], R4 ;  /* 0x0000000408007986 */ /* 0x0011e2000c101b24 */
[----:B------:R-:W-:Y:S05]  /*5db0*/  BRA `(.L_x_6001) ;  /* 0x00000ab000007947 */ /* 0x000fea0003800000 */
.L_x_5996:
        /* <DEDUP_REMOVED lines=14> */
.L_x_6010:
[----:B------:R-:W-:Y:S02]  /*5ea0*/  FMUL.FTZ R6, R17, 1 ;  /* 0x3f80000011067820 */ /* 0x000fe40000410000 */
[----:B------:R-:W-:-:S04]  /*5eb0*/  FMUL.FTZ R4, R16, 1 ;  /* 0x3f80000010047820 */ /* 0x000fc80000410000 */
[----:B------:R-:W-:Y:S08]  /*5ec0*/  F2F.F64.F32 R6, R6 ;  /* 0x0000000600067310 */ /* 0x000ff00000201800 */
[----:B------:R-:W0:Y:S02]  /*5ed0*/  F2F.F64.F32 R4, R4 ;  /* 0x0000000400047310 */ /* 0x000e240000201800 */
[----:B0-----:R0:W-:Y:S01]  /*5ee0*/  STG.E.128 [R8.64], R4 ;  /* 0x0000000408007986 */ /* 0x0011e2000c101d24 */
[----:B------:R-:W-:Y:S05]  /*5ef0*/  BRA `(.L_x_6001) ;  /* 0x0000097000007947 */ /* 0x000fea0003800000 */
.L_x_6009:
        /* <DEDUP_REMOVED lines=20> */
.L_x_6014:
[----:B------:R-:W-:Y:S05]  /*6040*/  BSYNC B0 ;  /* 0x0000000000007941 */ /* 0x000fea0003800000 */
.L_x_6013:
[----:B------:R-:W-:-:S05]  /*6050*/  LOP3.LUT R5, R0, R5, RZ, 0xfc, !PT ;  /* 0x0000000500057212 */ /* 0x000fca00078efcff */
[----:B------:R0:W-:Y:S01]  /*6060*/  STG.E.U8 [R8.64], R5 ;  /* 0x0000000508007986 */ /* 0x0001e2000c101124 */
[----:B------:R-:W-:Y:S05]  /*6070*/  BRA `(.L_x_6001) ;  /* 0x000007f000007947 */ /* 0x000fea0003800000 */
.L_x_6012:
        /* <DEDUP_REMOVED lines=12> */
.L_x_6016:
[----:B------:R-:W-:Y:S01]  /*6140*/  IMAD.MOV.U32 R0, RZ, RZ, 0x7f ;  /* 0x0000007fff007424 */ /* 0x000fe200078e00ff */
[----:B------:R-:W-:-:S04]  /*6150*/  ISETP.GT.U32.AND P0, PT, R4, 0x7f800000, PT ;  /* 0x7f8000000400780c */ /* 0x000fc80003f04070 */
[----:B------:R-:W-:-:S04]  /*6160*/  SEL R0, R0, 0x7c, P0 ;  /* 0x0000007c00007807 */ /* 0x000fc80000000000 */
.L_x_6017:
[----:B------:R-:W-:Y:S05]  /*6170*/  BSYNC B0 ;  /* 0x0000000000007941 */ /* 0x000fea0003800000 */
.L_x_6015:
[----:B------:R-:W-:-:S04]  /*6180*/  LOP3.LUT R16, R16, 0x80000000, RZ, 0xc0, !PT ;  /* 0x8000000010107812 */ /* 0x000fc800078ec0ff */
[----:B------:R-:W-:-:S04]  /*6190*/  SHF.R.U32.HI R3, RZ, 0x18, R16 ;  /* 0x00000018ff037819 */ /* 0x000fc80000011610 */
[----:B------:R-:W-:-:S05]  /*61a0*/  LOP3.LUT R3, R0, R3, RZ, 0xfc, !PT ;  /* 0x0000000300037212 */ /* 0x000fca00078efcff */
[----:B------:R0:W-:Y:S01]  /*61b0*/  STG.E.U8 [R8.64], R3 ;  /* 0x0000000308007986 */ /* 0x0001e2000c101124 */
[----:B------:R-:W-:Y:S05]  /*61c0*/  BRA `(.L_x_6001) ;  /* 0x000006a000007947 */ /* 0x000fea0003800000 */
.L_x_6011:
[----:B------:R-:W-:-:S05]  /*61d0*/  F2FP.BF16.PACK_AB R16, RZ, R16 ;  /* 0x00000010ff10723e */ /* 0x000fca00000010ff */
[----:B------:R0:W-:Y:S01]  /*61e0*/  STG.E.U16 [R8.64], R16 ;  /* 0x0000001008007986 */ /* 0x0001e2000c101524 */
[----:B------:R-:W-:Y:S05]  /*61f0*/  BRA `(.L_x_6001) ;  /* 0x0000067000007947 */ /* 0x000fea0003800000 */
.L_x_6008:
        /* <DEDUP_REMOVED lines=11> */
.L_x_6020:
        /* <DEDUP_REMOVED lines=16> */
.L_x_6023:
[----:B------:R-:W-:-:S04]  /*63b0*/  LOP3.LUT R16, R16, 0x80000000, RZ, 0xc0, !PT ;  /* 0x8000000010107812 */ /* 0x000fc800078ec0ff */
[----:B------:R-:W-:-:S04]  /*63c0*/  SHF.R.U32.HI R3, RZ, 0x18, R16 ;  /* 0x00000018ff037819 */ /* 0x000fc80000011610 */
[----:B------:R-:W-:-:S04]  /*63d0*/  LOP3.LUT R0, R0, R3, RZ, 0xfc, !PT ;  /* 0x0000000300007212 */ /* 0x000fc800078efcff */
[----:B------:R-:W-:Y:S02]  /*63e0*/  PRMT R4, R0, 0x7610, R4 ;  /* 0x0000761000047816 */ /* 0x000fe40000000004 */
.L_x_6022:
[----:B------:R-:W-:Y:S05]  /*63f0*/  BSYNC B0 ;  /* 0x0000000000007941 */ /* 0x000fea0003800000 */
.L_x_6021:
[----:B------:R0:W-:Y:S01]  /*6400*/  STG.E.U8 [R8.64], R4 ;  /* 0x0000000408007986 */ /* 0x0001e2000c101124 */
[----:B------:R-:W-:Y:S05]  /*6410*/  BRA `(.L_x_6001) ;  /* 0x0000045000007947 */ /* 0x000fea0003800000 */
.L_x_6019:
        /* <DEDUP_REMOVED lines=16> */
.L_x_6026:
[----:B------:R-:W-:-:S04]  /*6520*/  LOP3.LUT R16, R16, 0x80000000, RZ, 0xc0, !PT ;  /* 0x8000000010107812 */ /* 0x000fc800078ec0ff */
[----:B------:R-:W-:-:S04]  /*6530*/  SHF.R.U32.HI R3, RZ, 0x18, R16 ;  /* 0x00000018ff037819 */ /* 0x000fc80000011610 */
[----:B------:R-:W-:-:S04]  /*6540*/  LOP3.LUT R0, R0, R3, RZ, 0xfc, !PT ;  /* 0x0000000300007212 */ /* 0x000fc800078efcff */
[----:B------:R-:W-:Y:S02]  /*6550*/  PRMT R4, R0, 0x7610, R4 ;  /* 0x0000761000047816 */ /* 0x000fe40000000004 */
.L_x_6025:
[----:B------:R-:W-:Y:S05]  /*6560*/  BSYNC B0 ;  /* 0x0000000000007941 */ /* 0x000fea0003800000 */
.L_x_6024:
[----:B------:R0:W-:Y:S01]  /*6570*/  STG.E.U8 [R8.64], R4 ;  /* 0x0000000408007986 */ /* 0x0001e2000c101124 */
[----:B------:R-:W-:Y:S05]  /*6580*/  BRA `(.L_x_6001) ;  /* 0x000002e000007947 */ /* 0x000fea0003800000 */
.L_x_6018:
        /* <DEDUP_REMOVED lines=21> */
.L_x_6000:
        /* <DEDUP_REMOVED lines=20> */
.L_x_6028:
[----:B------:R-:W0:Y:S02]  /*6820*/  F2I.U64.TRUNC R16, R16 ;  /* 0x0000001000107311 */ /* 0x000e24000020d800 */
[----:B0-----:R0:W-:Y:S01]  /*6830*/  STG.E.64 [R8.64], R16 ;  /* 0x0000001008007986 */ /* 0x0011e2000c101b24 */
[----:B------:R-:W-:Y:S05]  /*6840*/  BRA `(.L_x_6001) ;  /* 0x0000002000007947 */ /* 0x000fea0003800000 */
.L_x_6027:
[----:B------:R-:W0:Y:S02]  /*6850*/  F2I.FTZ.U32.TRUNC.NTZ R3, R16 ;  /* 0x0000001000037305 */ /* 0x000e24000021f000 */
[----:B0-----:R0:W-:Y:S02]  /*6860*/  STG.E [R8.64], R3 ;  /* 0x0000000308007986 */ /* 0x0011e4000c101924 */
.L_x_6001:
        /* <DEDUP_REMOVED lines=22> */
.L_x_6032:
[----:B------:R-:W0:Y:S02]  /*69d0*/  F2I.S64.TRUNC R24, R24 ;  /* 0x0000001800187311 */ /* 0x000e24000020d900 */
[----:B0-----:R-:W-:-:S05]  /*69e0*/  IMAD.MOV.U32 R3, RZ, RZ, R24 ;  /* 0x000000ffff037224 */ /* 0x001fca00078e0018 */
[----:B------:R0:W-:Y:S01]  /*69f0*/  STG.E.U8 [R8.64], R3 ;  /* 0x0000000308007986 */ /* 0x0001e2000c101124 */
[----:B------:R-:W-:Y:S05]  /*6a00*/  BRA `(.L_x_6034) ;  /* 0x00000d4000007947 */ /* 0x000fea0003800000 */
.L_x_6031:
        /* <DEDUP_REMOVED lines=9> */
.L_x_6036:
[----:B------:R-:W0:Y:S02]  /*6aa0*/  F2I.FTZ.TRUNC.NTZ R3, R24 ;  /* 0x0000001800037305 */ /* 0x000e24000021f100 */
[----:B0-----:R0:W-:Y:S01]  /*6ab0*/  STG.E [R8.64], R3 ;  /* 0x0000000308007986 */ /* 0x0011e2000c101924 */
[----:B------:R-:W-:Y:S05]  /*6ac0*/  BRA `(.L_x_6034) ;  /* 0x00000c8000007947 */ /* 0x000fea0003800000 */
.L_x_6035:
[----:B------:R-:W0:Y:S02]  /*6ad0*/  F2I.FTZ.TRUNC.NTZ R3, R24 ;  /* 0x0000001800037305 */ /* 0x000e24000021f100 */
[----:B0-----:R0:W-:Y:S01]  /*6ae0*/  STG.E.U16 [R8.64], R3 ;  /* 0x0000000308007986 */ /* 0x0011e2000c101524 */
[----:B------:R-:W-:Y:S05]  /*6af0*/  BRA `(.L_x_6034) ;  /* 0x00000c5000007947 */ /* 0x000fea0003800000 */
.L_x_6030:
        /* <DEDUP_REMOVED lines=8> */
.L_x_6038:
[----:B------:R-:W-:-:S05]  /*6b80*/  F2FP.PACK_AB R24, RZ, R24 ;  /* 0x00000018ff18723e */ /* 0x000fca00000000ff */
[----:B------:R0:W-:Y:S01]  /*6b90*/  STG.E.U16 [R8.64], R24 ;  /* 0x0000001808007986 */ /* 0x0001e2000c101524 */
[----:B------:R-:W-:Y:S05]  /*6ba0*/  BRA `(.L_x_6034) ;  /* 0x00000ba000007947 */ /* 0x000fea0003800000 */
.L_x_6037:
        /* <DEDUP_REMOVED lines=8> */
.L_x_6040:
[----:B------:R-:W-:-:S05]  /*6c30*/  F2FP.PACK_AB R25, R25, R24 ;  /* 0x000000181919723e */ /* 0x000fca00000000ff */
[----:B------:R0:W-:Y:S01]  /*6c40*/  STG.E [R8.64], R25 ;  /* 0x0000001908007986 */ /* 0x0001e2000c101924 */
[----:B------:R-:W-:Y:S05]  /*6c50*/  BRA `(.L_x_6034) ;  /* 0x00000af000007947 */ /* 0x000fea0003800000 */
.L_x_6039:
[----:B------:R-:W-:-:S06]  /*6c60*/  FMUL.FTZ R4, R24, 1 ;  /* 0x3f80000018047820 */ /* 0x000fcc0000410000 */
[----:B------:R-:W0:Y:S02]  /*6c70*/  F2F.F64.F32 R4, R4 ;  /* 0x0000000400047310 */ /* 0x000e240000201800 */
[----:B0-----:R0:W-:Y:S01]  /*6c80*/  STG.E.64 [R8.64], R4 ;  /* 0x0000000408007986 */ /* 0x0011e2000c101b24 */
[----:B------:R-:W-:Y:S05]  /*6c90*/  BRA `(.L_x_6034) ;  /* 0x00000ab000007947 */ /* 0x000fea0003800000 */
.L_x_6029:
        /* <DEDUP_REMOVED lines=14> */
.L_x_6043:
[----:B------:R-:W-:Y:S02]  /*6d80*/  FMUL.FTZ R6, R25, 1 ;  /* 0x3f80000019067820 */ /* 0x000fe40000410000 */
[----:B------:R-:W-:-:S04]  /*6d90*/  FMUL.FTZ R4, R24, 1 ;  /* 0x3f80000018047820 */ /* 0x000fc80000410000 */
[----:B------:R-:W-:Y:S08]  /*6da0*/  F2F.F64.F32 R6, R6 ;  /* 0x0000000600067310 */ /* 0x000ff00000201800 */
[----:B------:R-:W0:Y:S02]  /*6db0*/  F2F.F64.F32 R4, R4 ;  /* 0x0000000400047310 */ /* 0x000e240000201800 */
[----:B0-----:R0:W-:Y:S01]  /*6dc0*/  STG.E.128 [R8.64], R4 ;  /* 0x0000000408007986 */ /* 0x0011e2000c101d24 */
[----:B------:R-:W-:Y:S05]  /*6dd0*/  BRA `(.L_x_6034) ;  /* 0x0000097000007947 */ /* 0x000fea0003800000 */
.L_x_6042:
        /* <DEDUP_REMOVED lines=20> */
.L_x_6047:
[----:B------:R-:W-:Y:S05]  /*6f20*/  BSYNC B0 ;  /* 0x0000000000007941 */ /* 0x000fea0003800000 */
.L_x_6046:
[----:B------:R-:W-:-:S05]  /*6f30*/  LOP3.LUT R5, R0, R5, RZ, 0xfc, !PT ;  /* 0x0000000500057212 */ /* 0x000fca00078efcff */
[----:B------:R0:W-:Y:S01]  /*6f40*/  STG.E.U8 [R8.64], R5 ;  /* 0x0000000508007986 */ /* 0x0001e2000c101124 */
[----:B------:R-:W-:Y:S05]  /*6f50*/  BRA `(.L_x_6034) ;  /* 0x000007f000007947 */ /* 0x000fea0003800000 */
.L_x_6045:
        /* <DEDUP_REMOVED lines=12> */
.L_x_6049:
[----:B------:R-:W-:Y:S01]  /*7020*/  IMAD.MOV.U32 R0, RZ, RZ, 0x7f ;  /* 0x0000007fff007424 */ /* 0x000fe200078e00ff */
[----:B------:R-:W-:-:S04]  /*7030*/  ISETP.GT.U32.AND P0, PT, R4, 0x7f800000, PT ;  /* 0x7f8000000400780c */ /* 0x000fc80003f04070 */
[----:B------:R-:W-:-:S04]  /*7040*/  SEL R0, R0, 0x7c, P0 ;  /* 0x0000007c00007807 */ /* 0x000fc80000000000 */
.L_x_6050:
[----:B------:R-:W-:Y:S05]  /*7050*/  BSYNC B0 ;  /* 0x0000000000007941 */ /* 0x000fea0003800000 */
.L_x_6048:
[----:B------:R-:W-:-:S04]  /*7060*/  LOP3.LUT R24, R24, 0x80000000, RZ, 0xc0, !PT ;  /* 0x8000000018187812 */ /* 0x000fc800078ec0ff */
[----:B------:R-:W-:-:S04]  /*7070*/  SHF.R.U32.HI R3, RZ, 0x18, R24 ;  /* 0x00000018ff037819 */ /* 0x000fc80000011618 */
[----:B------:R-:W-:-:S05]  /*7080*/  LOP3.LUT R3, R0, R3, RZ, 0xfc, !PT ;  /* 0x0000000300037212 */ /* 0x000fca00078efcff */
[----:B------:R0:W-:Y:S01]  /*7090*/  STG.E.U8 [R8.64], R3 ;  /* 0x0000000308007986 */ /* 0x0001e2000c101124 */
[----:B------:R-:W-:Y:S05]  /*70a0*/  BRA `(.L_x_6034) ;  /* 0x000006a000007947 */ /* 0x000fea0003800000 */
.L_x_6044:
[----:B------:R-:W-:-:S05]  /*70b0*/  F2FP.BF16.PACK_AB R24, RZ, R24 ;  /* 0x00000018ff18723e */ /* 0x000fca00000010ff */
[----:B------:R0:W-:Y:S01]  /*70c0*/  STG.E.U16 [R8.64], R24 ;  /* 0x0000001808007986 */ /* 0x0001e2000c101524 */
[----:B------:R-:W-:Y:S05]  /*70d0*/  BRA `(.L_x_6034) ;  /* 0x0000067000007947 */ /* 0x000fea0003800000 */
.L_x_6041:
        /* <DEDUP_REMOVED lines=11> */
.L_x_6053:
        /* <DEDUP_REMOVED lines=16> */
.L_x_6056:
[----:B------:R-:W-:-:S04]  /*7290*/  LOP3.LUT R24, R24, 0x80000000, RZ, 0xc0, !PT ;  /* 0x8000000018187812 */ /* 0x000fc800078ec0ff */
[----:B------:R-:W-:-:S04]  /*72a0*/  SHF.R.U32.HI R3, RZ, 0x18, R24 ;  /* 0x00000018ff037819 */ /* 0x000fc80000011618 */
[----:B------:R-:W-:-:S04]  /*72b0*/  LOP3.LUT R0, R0, R3, RZ, 0xfc, !PT ;  /* 0x0000000300007212 */ /* 0x000fc800078efcff */
[----:B------:R-:W-:Y:S02]  /*72c0*/  PRMT R4, R0, 0x7610, R4 ;  /* 0x0000761000047816 */ /* 0x000fe40000000004 */
.L_x_6055:
[----:B------:R-:W-:Y:S05]  /*72d0*/  BSYNC B0 ;  /* 0x0000000000007941 */ /* 0x000fea0003800000 */
.L_x_6054:
[----:B------:R0:W-:Y:S01]  /*72e0*/  STG.E.U8 [R8.64], R4 ;  /* 0x0000000408007986 */ /* 0x0001e2000c101124 */
[----:B------:R-:W-:Y:S05]  /*72f0*/  BRA `(.L_x_6034) ;  /* 0x0000045000007947 */ /* 0x000fea0003800000 */
.L_x_6052:
        /* <DEDUP_REMOVED lines=16> */
.L_x_6059:
[----:B------:R-:W-:-:S04]  /*7400*/  LOP3.LUT R24, R24, 0x80000000, RZ, 0xc0, !PT ;  /* 0x8000000018187812 */ /* 0x000fc800078ec0ff */
[----:B------:R-:W-:-:S04]  /*7410*/  SHF.R.U32.HI R3, RZ, 0x18, R24 ;  /* 0x00000018ff037819 */ /* 0x000fc80000011618 */
[----:B------:R-:W-:-:S04]  /*7420*/  LOP3.LUT R0, R0, R3, RZ, 0xfc, !PT ;  /* 0x0000000300007212 */ /* 0x000fc800078efcff */
[----:B------:R-:W-:Y:S02]  /*7430*/  PRMT R4, R0, 0x7610, R4 ;  /* 0x0000761000047816 */ /* 0x000fe40000000004 */
.L_x_6058:
[----:B------:R-:W-:Y:S05]  /*7440*/  BSYNC B0 ;  /* 0x0000000000007941 */ /* 0x000fea0003800000 */
.L_x_6057:
[----:B------:R0:W-:Y:S01]  /*7450*/  STG.E.U8 [R8.64], R4 ;  /* 0x0000000408007986 */ /* 0x0001e2000c101124 */
[----:B------:R-:W-:Y:S05]  /*7460*/  BRA `(.L_x_6034) ;  /* 0x000002e000007947 */ /* 0x000fea0003800000 */
.L_x_6051:
        /* <DEDUP_REMOVED lines=21> */
.L_x_6033:
        /* <DEDUP_REMOVED lines=20> */
.L_x_6061:
[----:B------:R-:W0:Y:S02]  /*7700*/  F2I.U64.TRUNC R24, R24 ;  /* 0x0000001800187311 */ /* 0x000e24000020d800 */
[----:B0-----:R0:W-:Y:S01]  /*7710*/  STG.E.64 [R8.64], R24 ;  /* 0x0000001808007986 */ /* 0x0011e2000c101b24 */
[----:B------:R-:W-:Y:S05]  /*7720*/  BRA `(.L_x_6034) ;  /* 0x0000002000007947 */ /* 0x000fea0003800000 */
.L_x_6060:
[----:B------:R-:W0:Y:S02]  /*7730*/  F2I.FTZ.U32.TRUNC.NTZ R3, R24 ;  /* 0x0000001800037305 */ /* 0x000e24000021f000 */
[----:B0-----:R0:W-:Y:S02]  /*7740*/  STG.E [R8.64], R3 ;  /* 0x0000000308007986 */ /* 0x0011e4000c101924 */
.L_x_6034:
[----:B------:R-:W-:Y:S02]  /*7750*/  IADD3 R29, R29, 0x80, RZ ;  /* 0x000000801d1d7810 */ /* 0x000fe40007ffe0ff */
.L_x_5995:
[----:B------:R-:W-:Y:S05]  /*7760*/  BSYNC B6 ;  /* 0x0000000000067941 */ /* 0x000fea0003800000 */
.L_x_5994:
        /* <DEDUP_REMOVED lines=20> */
.L_x_6065:
[----:B------:R-:W0:Y:S02]  /*78b0*/  F2I.S64.TRUNC R26, R26 ;  /* 0x0000001a001a7311 */ /* 0x000e24000020d900 */
[----:B0-----:R-:W-:-:S05]  /*78c0*/  IMAD.MOV.U32 R5, RZ, RZ, R26 ;  /* 0x000000ffff057224 */ /* 0x001fca00078e001a */
[----:B------:R-:W-:Y:S01]  /*78d0*/  STG.E.U8 [R2.64], R5 ;  /* 0x0000000502007986 */ /* 0x000fe2000c101124 */
[----:B------:R-:W-:Y:S05]  /*78e0*/  EXIT ;  /* 0x000000000000794d */ /* 0x000fea0003800000 */
.L_x_6064:
        /* <DEDUP_REMOVED lines=9> */
.L_x_6068:
[----:B------:R-:W0:Y:S02]  /*7980*/  F2I.FTZ.TRUNC.NTZ R5, R26 ;  /* 0x0000001a00057305 */ /* 0x000e24000021f100 */
[----:B0-----:R-:W-:Y:S01]  /*7990*/  STG.E [R2.64], R5 ;  /* 0x0000000502007986 */ /* 0x001fe2000c101924 */
[----:B------:R-:W-:Y:S05]  /*79a0*/  EXIT ;  /* 0x000000000000794d */ /* 0x000fea0003800000 */
.L_x_6067:
[----:B------:R-:W0:Y:S02]  /*79b0*/  F2I.FTZ.TRUNC.NTZ R5, R26 ;  /* 0x0000001a00057305 */ /* 0x000e24000021f100 */
[----:B0-----:R-:W-:Y:S01]  /*79c0*/  STG.E.U16 [R2.64], R5 ;  /* 0x0000000502007986 */ /* 0x001fe2000c101524 */
[----:B------:R-:W-:Y:S05]  /*79d0*/  EXIT ;  /* 0x000000000000794d */ /* 0x000fea0003800000 */
.L_x_6063:
        /* <DEDUP_REMOVED lines=8> */
.L_x_6070:
[----:B------:R-:W-:-:S05]  /*7a60*/  F2FP.PACK_AB R26, RZ, R26 ;  /* 0x0000001aff1a723e */ /* 0x000fca00000000ff */
[----:B------:R-:W-:Y:S01]  /*7a70*/  STG.E.U16 [R2.64], R26 ;  /* 0x0000001a02007986 */ /* 0x000fe2000c101524 */
[----:B------:R-:W-:Y:S05]  /*7a80*/  EXIT ;  /* 0x000000000000794d */ /* 0x000fea0003800000 */
.L_x_6069:
        /* <DEDUP_REMOVED lines=8> */
.L_x_6072:
[----:B------:R-:W-:-:S05]  /*7b10*/  F2FP.PACK_AB R27, R27, R26 ;  /* 0x0000001a1b1b723e */ /* 0x000fca00000000ff */
[----:B------:R-:W-:Y:S01]  /*7b20*/  STG.E [R2.64], R27 ;  /* 0x0000001b02007986 */ /* 0x000fe2000c101924 */
[----:B------:R-:W-:Y:S05]  /*7b30*/  EXIT ;  /* 0x000000000000794d */ /* 0x000fea0003800000 */
.L_x_6071:
[----:B------:R-:W-:-:S06]  /*7b40*/  FMUL.FTZ R4, R26, 1 ;  /* 0x3f8000001a047820 */ /* 0x000fcc0000410000 */
[----:B------:R-:W0:Y:S02]  /*7b50*/  F2F.F64.F32 R4, R4 ;  /* 0x0000000400047310 */ /* 0x000e240000201800 */
[----:B0-----:R-:W-:Y:S01]  /*7b60*/  STG.E.64 [R2.64], R4 ;  /* 0x0000000402007986 */ /* 0x001fe2000c101b24 */
[----:B------:R-:W-:Y:S05]  /*7b70*/  EXIT ;  /* 0x000000000000794d */ /* 0x000fea0003800000 */
.L_x_6062:
        /* <DEDUP_REMOVED lines=14> */
.L_x_6075:
[----:B------:R-:W-:Y:S02]  /*7c60*/  FMUL.FTZ R6, R27, 1 ;  /* 0x3f8000001b067820 */ /* 0x000fe40000410000 */
[----:B------:R-:W-:-:S04]  /*7c70*/  FMUL.FTZ R4, R26, 1 ;  /* 0x3f8000001a047820 */ /* 0x000fc80000410000 */
[----:B------:R-:W-:Y:S08]  /*7c80*/  F2F.F64.F32 R6, R6 ;  /* 0x0000000600067310 */ /* 0x000ff00000201800 */
[----:B------:R-:W0:Y:S02]  /*7c90*/  F2F.F64.F32 R4, R4 ;  /* 0x0000000400047310 */ /* 0x000e240000201800 */
[----:B0-----:R-:W-:Y:S01]  /*7ca0*/  STG.E.128 [R2.64], R4 ;  /* 0x0000000402007986 */ /* 0x001fe2000c101d24 */
[----:B------:R-:W-:Y:S05]  /*7cb0*/  EXIT ;  /* 0x000000000000794d */ /* 0x000fea0003800000 */
.L_x_6074:
        /* <DEDUP_REMOVED lines=20> */
.L_x_6079:
[----:B------:R-:W-:Y:S05]  /*7e00*/  BSYNC B0 ;  /* 0x0000000000007941 */ /* 0x000fea0003800000 */
.L_x_6078:
[----:B------:R-:W-:-:S05]  /*7e10*/  LOP3.LUT R7, R0, R7, RZ, 0xfc, !PT ;  /* 0x0000000700077212 */ /* 0x000fca00078efcff */
[----:B------:R-:W-:Y:S01]  /*7e20*/  STG.E.U8 [R2.64], R7 ;  /* 0x0000000702007986 */ /* 0x000fe2000c101124 */
[----:B------:R-:W-:Y:S05]  /*7e30*/  EXIT ;  /* 0x000000000000794d */ /* 0x000fea0003800000 */
.L_x_6077:
        /* <DEDUP_REMOVED lines=12> */
.L_x_6081:
[----:B------:R-:W-:Y:S01]  /*7f00*/  IMAD.MOV.U32 R0, RZ, RZ, 0x7f ;  /* 0x0000007fff007424 */ /* 0x000fe200078e00ff */
[----:B------:R-:W-:-:S04]  /*7f10*/  ISETP.GT.U32.AND P0, PT, R4, 0x7f800000, PT ;  /* 0x7f8000000400780c */ /* 0x000fc80003f04070 */
[----:B------:R-:W-:-:S04]  /*7f20*/  SEL R0, R0, 0x7c, P0 ;  /* 0x0000007c00007807 */ /* 0x000fc80000000000 */
.L_x_6082:
[----:B------:R-:W-:Y:S05]  /*7f30*/  BSYNC B0 ;  /* 0x0000000000007941 */ /* 0x000fea0003800000 */
.L_x_6080:
[----:B------:R-:W-:-:S04]  /*7f40*/  LOP3.LUT R26, R26, 0x80000000, RZ, 0xc0, !PT ;  /* 0x800000001a1a7812 */ /* 0x000fc800078ec0ff */
[----:B------:R-:W-:-:S04]  /*7f50*/  SHF.R.U32.HI R5, RZ, 0x18, R26 ;  /* 0x00000018ff057819 */ /* 0x000fc8000001161a */
[----:B------:R-:W-:-:S05]  /*7f60*/  LOP3.LUT R5, R0, R5, RZ, 0xfc, !PT ;  /* 0x0000000500057212 */ /* 0x000fca00078efcff */
[----:B------:R-:W-:Y:S01]  /*7f70*/  STG.E.U8 [R2.64], R5 ;  /* 0x0000000502007986 */ /* 0x000fe2000c101124 */
[----:B------:R-:W-:Y:S05]  /*7f80*/  EXIT ;  /* 0x000000000000794d */ /* 0x000fea0003800000 */
.L_x_6076:
[----:B------:R-:W-:-:S05]  /*7f90*/  F2FP.BF16.PACK_AB R26, RZ, R26 ;  /* 0x0000001aff1a723e */ /* 0x000fca00000010ff */
[----:B------:R-:W-:Y:S01]  /*7fa0*/  STG.E.U16 [R2.64], R26 ;  /* 0x0000001a02007986 */ /* 0x000fe2000c101524 */
[----:B------:R-:W-:Y:S05]  /*7fb0*/  EXIT ;  /* 0x000000000000794d */ /* 0x000fea0003800000 */
.L_x_6073:
        /* <DEDUP_REMOVED lines=11> */
.L_x_6085:
        /* <DEDUP_REMOVED lines=16> */
.L_x_6088:
[----:B------:R-:W-:-:S04]  /*8170*/  LOP3.LUT R26, R26, 0x80000000, RZ, 0xc0, !PT ;  /* 0x800000001a1a7812 */ /* 0x000fc800078ec0ff */
[----:B------:R-:W-:-:S04]  /*8180*/  SHF.R.U32.HI R5, RZ, 0x18, R26 ;  /* 0x00000018ff057819 */ /* 0x000fc8000001161a */
[----:B------:R-:W-:-:S04]  /*8190*/  LOP3.LUT R4, R4, R5, RZ, 0xfc, !PT ;  /* 0x0000000504047212 */ /* 0x000fc800078efcff */
[----:B------:R-:W-:Y:S02]  /*81a0*/  PRMT R0, R4, 0x7610, R0 ;  /* 0x0000761004007816 */ /* 0x000fe40000000000 */
.L_x_6087:
[----:B------:R-:W-:Y:S05]  /*81b0*/  BSYNC B0 ;  /* 0x0000000000007941 */ /* 0x000fea0003800000 */
.L_x_6086:
[----:B------:R-:W-:Y:S01]  /*81c0*/  STG.E.U8 [R2.64], R0 ;  /* 0x0000000002007986 */ /* 0x000fe2000c101124 */
[----:B------:R-:W-:Y:S05]  /*81d0*/  EXIT ;  /* 0x000000000000794d */ /* 0x000fea0003800000 */
.L_x_6084:
        /* <DEDUP_REMOVED lines=16> */
.L_x_6091:
[----:B------:R-:W-:-:S04]  /*82e0*/  LOP3.LUT R26, R26, 0x80000000, RZ, 0xc0, !PT ;  /* 0x800000001a1a7812 */ /* 0x000fc800078ec0ff */
[----:B------:R-:W-:-:S04]  /*82f0*/  SHF.R.U32.HI R5, RZ, 0x18, R26 ;  /* 0x00000018ff057819 */ /* 0x000fc8000001161a */
[----:B------:R-:W-:-:S04]  /*8300*/  LOP3.LUT R4, R4, R5, RZ, 0xfc, !PT ;  /* 0x0000000504047212 */ /* 0x000fc800078efcff */
[----:B------:R-:W-:Y:S02]  /*8310*/  PRMT R0, R4, 0x7610, R0 ;  /* 0x0000761004007816 */ /* 0x000fe40000000000 */
.L_x_6090:
[----:B------:R-:W-:Y:S05]  /*8320*/  BSYNC B0 ;  /* 0x0000000000007941 */ /* 0x000fea0003800000 */
.L_x_6089:
[----:B------:R-:W-:Y:S01]  /*8330*/  STG.E.U8 [R2.64], R0 ;  /* 0x0000000002007986 */ /* 0x000fe2000c101124 */
[----:B------:R-:W-:Y:S05]  /*8340*/  EXIT ;  /* 0x000000000000794d */ /* 0x000fea0003800000 */
.L_x_6083:
        /* <DEDUP_REMOVED lines=21> */
.L_x_6066:
        /* <DEDUP_REMOVED lines=20> */
.L_x_6093:
[----:B------:R-:W0:Y:S02]  /*85e0*/  F2I.U64.TRUNC R26, R26 ;  /* 0x0000001a001a7311 */ /* 0x000e24000020d800 */
[----:B0-----:R-:W-:Y:S01]  /*85f0*/  STG.E.64 [R2.64], R26 ;  /* 0x0000001a02007986 */ /* 0x001fe2000c101b24 */
[----:B------:R-:W-:Y:S05]  /*8600*/  EXIT ;  /* 0x000000000000794d */ /* 0x000fea0003800000 */
.L_x_6092:
[----:B------:R-:W0:Y:S02]  /*8610*/  F2I.FTZ.U32.TRUNC.NTZ R5, R26 ;  /* 0x0000001a00057305 */ /* 0x000e24000021f000 */
[----:B0-----:R-:W-:Y:S01]  /*8620*/  STG.E [R2.64], R5 ;  /* 0x0000000502007986 */ /* 0x001fe2000c101924 */
[----:B------:R-:W-:Y:S05]  /*8630*/  EXIT ;  /* 0x000000000000794d */ /* 0x000fea0003800000 */
.L_x_6094:
        /* <DEDUP_REMOVED lines=12> */
.L_x_17772:


//--------------------- .text._ZN2at6native18elementwise_kernelILi128ELi2EZNS0_22gpu_kernel_impl_nocastINS0_13AUnaryFunctorIN3c107complexIfEES6_S6_NS0_15binary_internal10DivFunctorIS6_EEEEEEvRNS_18TensorIteratorBaseERKT_EUliE_EEviT1_ --------------------------
	.section	.text._ZN2at6native18elementwise_kernelILi128ELi2EZNS0_22gpu_kernel_impl_nocastINS0_13AUnaryFunctorIN3c107complexIfEES6_S6_NS0_15binary_internal10DivFunctorIS6_EEEEEEvRNS_18TensorIteratorBaseERKT_EUliE_EEviT1_,"ax",@progbits
	.sectioninfo	@"SHI_REGISTERS=14"
	.align	128
        .global         _ZN2at6native18elementwise_kernelILi128ELi2EZNS0_22gpu_kernel_impl_nocastINS0_13AUnaryFunctorIN3c107complexIfEES6_S6_NS0_15binary_internal10DivFunctorIS6_EEEEEEvRNS_18TensorIteratorBaseERKT_EUliE_EEviT1_
        .type           _ZN2at6native18elementwise_kernelILi128ELi2EZNS0_22gpu_kernel_impl_nocastINS0_13AUnaryFunctorIN3c107complexIfEES6_S6_NS0_15binary_internal10DivFunctorIS6_EEEEEEvRNS_18TensorIteratorBaseERKT_EUliE_EEviT1_,@function
        .size           _ZN2at6native18elementwise_kernelILi128ELi2EZNS0_22gpu_kernel_impl_nocastINS0_13AUnaryFunctorIN3c107complexIfEES6_S6_NS0_15binary_internal10DivFunctorIS6_EEEEEEvRNS_18TensorIteratorBaseERKT_EUliE_EEviT1_,(.L_x_17773 - _ZN2at6native18elementwise_kernelILi128ELi2EZNS0_22gpu_kernel_impl_nocastINS0_13AUnaryFunctorIN3c107complexIfEES6_S6_NS0_15binary_internal10DivFunctorIS6_EEEEEEvRNS_18TensorIteratorBaseERKT_EUliE_EEviT1_)
        .other          _ZN2at6native18elementwise_kernelILi128ELi2EZNS0_22gpu_kernel_impl_nocastINS0_13AUnaryFunctorIN3c107complexIfEES6_S6_NS0_15binary_internal10DivFunctorIS6_EEEEEEvRNS_18TensorIteratorBaseERKT_EUliE_EEviT1_,@"STO_CUDA_ENTRY STV_DEFAULT"
_ZN2at6native18elementwise_kernelILi128ELi2EZNS0_22gpu_kernel_impl_nocastINS0_13AUnaryFunctorIN3c107complexIfEES6_S6_NS0_15binary_internal10DivFunctorIS6_EEEEEEvRNS_18TensorIteratorBaseERKT_EUliE_EEviT1_:
.text._ZN2at6native18elementwise_kernelILi128ELi2EZNS0_22gpu_kernel_impl_nocastINS0_13AUnaryFunctorIN3c107complexIfEES6_S6_NS0_15binary_internal10DivFunctorIS6_EEEEEEvRNS_18TensorIteratorBaseERKT_EUliE_EEviT1_:
        /* <DEDUP_REMOVED lines=11> */
[----:B------:R-:W-:-:S11]  /*00b0*/  MOV R0, RZ ;  /* 0x000000ff00007202 */ /* 0x000fd60000000f00 */
[----:B------:R-:W-:Y:S05]  /*00c0*/  @!P0 BRA `(.L_x_6097) ;  /* 0x00000df000008947 */ /* 0x000fea0003800000 */
[----:B------:R-:W-:Y:S02]  /*00d0*/  MOV R2, RZ ;  /* 0x000000ff00027202 */ /* 0x000fe40000000f00 */
        /* <DEDUP_REMOVED lines=222> */
.L_x_6097:
[----:B------:R-:W-:-:S04]  /*0ec0*/  IADD3 R6, P0, R4, c[0x0][0x368], RZ ;  /* 0x0000da0004067a10 */ /* 0x000fc80007f1e0ff */
[----:B------:R-:W-:-:S05]  /*0ed0*/  IADD3.X R7, RZ, c[0x0][0x36c], RZ, P0, !PT ;  /* 0x0000db00ff077a10 */ /* 0x000fca00007fe4ff */
[----:B------:R-:W2:Y:S01]  /*0ee0*/  LDG.E.64 R10, [R6.64] ;  /* 0x00000004060a7981 */ /* 0x000ea2000c1e1b00 */
        /* <DEDUP_REMOVED lines=11> */
[----:B------:R-:W-:Y:S01]  /*0fa0*/  MOV R9, c[0x0][0x37c] ;  /* 0x0000df0000097a02 */ /* 0x000fe20000000f00 */
[----:B0-----:R-:W-:-:S04]  /*0fb0*/  FMUL.FTZ R0, R11, R0 ;  /* 0x000000000b007220 */ /* 0x001fc80000410000 */
[----:B------:R-:W-:Y:S02]  /*0fc0*/  FFMA.FTZ R6, R11, R0, R10 ;  /* 0x000000000b067223 */ /* 0x000fe4000001000a */
[C---:B------:R-:W-:Y:S02]  /*0fd0*/  FFMA.FTZ R7, R0.reuse, R9, c[0x0][0x378] ;  /* 0x0000de0000077623 */ /* 0x040fe40000010009 */
[----:B------:R-:W-:Y:S02]  /*0fe0*/  FFMA.FTZ R9, -R0, c[0x0][0x378], R9 ;  /* 0x0000de0000097a23 */ /* 0x000fe40000010109 */
[----:B------:R-:W0:Y:S02]  /*0ff0*/  MUFU.RCP R6, R6 ;  /* 0x0000000600067308 */ /* 0x000e240000001000 */
[C---:B0-----:R-:W-:Y:S02]  /*1000*/  FMUL.FTZ R8, R6.reuse, R7 ;  /* 0x0000000706087220 */ /* 0x041fe40000410000 */
[----:B------:R-:W-:Y:S01]  /*1010*/  FMUL.FTZ R9, R6, R9 ;  /* 0x0000000906097220 */ /* 0x000fe20000410000 */
[----:B------:R-:W-:Y:S05]  /*1020*/  BRA `(.L_x_6101) ;  /* 0x000000e000007947 */ /* 0x000fea0003800000 */
.L_x_6100:
[----:B------:R-:W0:Y:S08]  /*1030*/  MUFU.RCP R8, R0 ;  /* 0x0000000000087308 */ /* 0x000e300000001000 */
[----:B------:R-:W1:Y:S01]  /*1040*/  MUFU.RCP R9, R6 ;  /* 0x0000000600097308 */ /* 0x000e620000001000 */
[----:B0-----:R-:W-:-:S02]  /*1050*/  FMUL.FTZ R8, R8, c[0x0][0x378] ;  /* 0x0000de0008087a20 */ /* 0x001fc40000410000 */
[----:B-1----:R-:W-:Y:S01]  /*1060*/  FMUL.FTZ R9, R9, c[0x0][0x37c] ;  /* 0x0000df0009097a20 */ /* 0x002fe20000410000 */
[----:B------:R-:W-:Y:S05]  /*1070*/  BRA `(.L_x_6101) ;  /* 0x0000009000007947 */ /* 0x000fea0003800000 */
.L_x_6099:
[----:B------:R-:W0:Y:S01]  /*1080*/  MUFU.RCP R0, R11 ;  /* 0x0000000b00007308 */ /* 0x000e220000001000 */
[----:B------:R-:W-:Y:S01]  /*1090*/  MOV R9, c[0x0][0x37c] ;  /* 0x0000df0000097a02 */ /* 0x000fe20000000f00 */
[----:B0-----:R-:W-:-:S04]  /*10a0*/  FMUL.FTZ R0, R10, R0 ;  /* 0x000000000a007220 */ /* 0x001fc80000410000 */
[----:B------:R-:W-:Y:S02]  /*10b0*/  FFMA.FTZ R6, R10, R0, R11 ;  /* 0x000000000a067223 */ /* 0x000fe4000001000b */
[C---:B------:R-:W-:Y:S02]  /*10c0*/  FFMA.FTZ R7, R0.reuse, c[0x0][0x378], R9 ;  /* 0x0000de0000077a23 */ /* 0x040fe40000010009 */
[----:B------:R-:W-:Y:S02]  /*10d0*/  FFMA.FTZ R9, R0, R9, -c[0x0][0x378] ;  /* 0x8000de0000097623 */ /* 0x000fe40000010009 */
[----:B------:R-:W0:Y:S02]  /*10e0*/  MUFU.RCP R6, R6 ;  /* 0x0000000600067308 */ /* 0x000e240000001000 */
[C---:B0-----:R-:W-:Y:S02]  /*10f0*/  FMUL.FTZ R8, R6.reuse, R7 ;  /* 0x0000000706087220 */ /* 0x041fe40000410000 */
[----:B------:R-:W-:-:S04]  /*1100*/  FMUL.FTZ R9, R6, R9 ;  /* 0x0000000906097220 */ /* 0x000fc80000410000 */
.L_x_6101:
[----:B------:R-:W-:Y:S05]  /*1110*/  BSYNC B1 ;  /* 0x0000000000017941 */ /* 0x000fea0003800000 */
.L_x_6098:
[----:B------:R0:W-:Y:S01]  /*1120*/  STG.E.64 [R4.64], R8 ;  /* 0x0000000804007986 */ /* 0x0001e2000c101b04 */
[----:B------:R-:W-:-:S03]  /*1130*/  IADD3 R7, R3, 0x80, RZ ;  /* 0x0000008003077810 */ /* 0x000fc60007ffe0ff */
.L_x_6096:
[----:B------:R-:W-:Y:S05]  /*1140*/  BSYNC B0 ;  /* 0x0000000000007941 */ /* 0x000fea0003800000 */
.L_x_6095:
[----:B------:R-:W-:-:S13]  /*1150*/  ISETP.GE.AND P0, PT, R7, c[0x0][0x160], PT ;  /* 0x0000580007007a0c */ /* 0x000fda0003f06270 */
[----:B------:R-:W-:Y:S05]  /*1160*/  @P0 EXIT ;  /* 0x000000000000094d */ /* 0x000fea0003800000 */
[----:B------:R-:W-:Y:S01]  /*1170*/  ISETP.NE.AND P0, PT, RZ, c[0x0][0x168], PT ;  /* 0x00005a00ff007a0c */ /* 0x000fe20003f05270 */
[----:B------:R-:W-:Y:S01]  /*1180*/  HFMA2.MMA R2, -RZ, RZ, 0, 0 ;  /* 0x00000000ff027435 */ /* 0x000fe200000001ff */
[----:B------:R-:W-:-:S11]  /*1190*/  MOV R0, RZ ;  /* 0x000000ff00007202 */ /* 0x000fd60000000f00 */
[----:B------:R-:W-:Y:S05]  /*11a0*/  @!P0 BRA `(.L_x_6102) ;  /* 0x00000e0000008947 */ /* 0x000fea0003800000 */
[----:B------:R-:W-:Y:S02]  /*11b0*/  MOV R2, RZ ;  /* 0x000000ff00027202 */ /* 0x000fe40000000f00 */
[----:B------:R-:W-:-:S05]  /*11c0*/  MOV R3, R7 ;  /* 0x0000000700037202 */ /* 0x000fca0000000f00 */
[----:B0-----:R-:W-:Y:S01]  /*11d0*/  IMAD.HI.U32 R4, R7, c[0x0][0x170], R2 ;  /* 0x00005c0007047a27 */ /* 0x001fe200078e0002 */
        /* <DEDUP_REMOVED lines=221> */
.L_x_6102:
[----:B0-----:R-:W-:-:S04]  /*1fb0*/  IADD3 R4, P0, R2, c[0x0][0x368], RZ ;  /* 0x0000da0002047a10 */ /* 0x001fc80007f1e0ff */
        /* <DEDUP_REMOVED lines=22> */
.L_x_6105:
[----:B------:R-:W0:Y:S08]  /*2120*/  MUFU.RCP R6, R0 ;  /* 0x0000000000067308 */ /* 0x000e300000001000 */
[----:B------:R-:W1:Y:S01]  /*2130*/  MUFU.RCP R7, R4 ;  /* 0x0000000400077308 */ /* 0x000e620000001000 */
[----:B0-----:R-:W-:-:S02]  /*2140*/  FMUL.FTZ R6, R6, c[0x0][0x378] ;  /* 0x0000de0006067a20 */ /* 0x001fc40000410000 */
[----:B-1----:R-:W-:Y:S01]  /*2150*/  FMUL.FTZ R7, R7, c[0x0][0x37c] ;  /* 0x0000df0007077a20 */ /* 0x002fe20000410000 */
[----:B------:R-:W-:Y:S05]  /*2160*/  BRA `(.L_x_6106) ;  /* 0x0000009000007947 */ /* 0x000fea0003800000 */
.L_x_6104:
        /* <DEDUP_REMOVED lines=9> */
.L_x_6106:
[----:B------:R-:W-:Y:S05]  /*2200*/  BSYNC B0 ;  /* 0x0000000000007941 */ /* 0x000fea0003800000 */
.L_x_6103:
[----:B------:R-:W-:Y:S01]  /*2210*/  STG.E.64 [R2.64], R6 ;  /* 0x0000000602007986 */ /* 0x000fe2000c101b04 */
[----:B------:R-:W-:Y:S05]  /*2220*/  EXIT ;  /* 0x000000000000794d */ /* 0x000fea0003800000 */
.L_x_6107:
        /* <DEDUP_REMOVED lines=13> */
.L_x_17773:


//--------------------- .text._ZN2at6native27unrolled_elementwise_kernelINS0_13AUnaryFunctorIN3c107complexIfEES5_S5_NS0_15binary_internal10DivFunctorIS5_EEEESt5arrayIPcLm2EELi4E23TrivialOffsetCalculatorILi1EjESE_NS0_6memory15LoadWithoutCastENSF_16StoreWithoutCastEEEviT_T0_T2_T3_T4_T5_ --------------------------
	.section	.text._ZN2at6native27unrolled_elementwise_kernelINS0_13AUnaryFunctorIN3c107complexIfEES5_S5_NS0_15binary_internal10DivFunctorIS5_EEEESt5arrayIPcLm2EELi4E23TrivialOffsetCalculatorILi1EjESE_NS0_6memory15LoadWithoutCastENSF_16StoreWithoutCastEEEviT_T0_T2_T3_T4_T5_,"ax",@progbits
	.sectioninfo	@"SHI_REGISTERS=26"
	.align	128
        .global         _ZN2at6native27unrolled_elementwise_kernelINS0_13AUnaryFunctorIN3c107complexIfEES5_S5_NS0_15binary_internal10DivFunctorIS5_EEEESt5arrayIPcLm2EELi4E23TrivialOffsetCalculatorILi1EjESE_NS0_6memory15LoadWithoutCastENSF_16StoreWithoutCastEEEviT_T0_T2_T3_T4_T5_
        .type           _ZN2at6native27unrolled_elementwise_kernelINS0_13AUnaryFunctorIN3c107complexIfEES5_S5_NS0_15binary_internal10DivFunctorIS5_EEEESt5arrayIPcLm2EELi4E23TrivialOffsetCalculatorILi1EjESE_NS0_6memory15LoadWithoutCastENSF_16StoreWithoutCastEEEviT_T0_T2_T3_T4_T5_,@function
        .size           _ZN2at6native27unrolled_elementwise_kernelINS0_13AUnaryFunctorIN3c107complexIfEES5_S5_NS0_15binary_internal10DivFunctorIS5_EEEESt5arrayIPcLm2EELi4E23TrivialOffsetCalculatorILi1EjESE_NS0_6memory15LoadWithoutCastENSF_16StoreWithoutCastEEEviT_T0_T2_T3_T4_T5_,(.L_x_17774 - _ZN2at6native27unrolled_elementwise_kernelINS0_13AUnaryFunctorIN3c107complexIfEES5_S5_NS0_15binary_internal10DivFunctorIS5_EEEESt5arrayIPcLm2EELi4E23TrivialOffsetCalculatorILi1EjESE_NS0_6memory15LoadWithoutCastENSF_16StoreWithoutCastEEEviT_T0_T2_T3_T4_T5_)
        .other          _ZN2at6native27unrolled_elementwise_kernelINS0_13AUnaryFunctorIN3c107complexIfEES5_S5_NS0_15binary_internal10DivFunctorIS5_EEEESt5arrayIPcLm2EELi4E23TrivialOffsetCalculatorILi1EjESE_NS0_6memory15LoadWithoutCastENSF_16StoreWithoutCastEEEviT_T0_T2_T3_T4_T5_,@"STO_CUDA_ENTRY STV_DEFAULT"
_ZN2at6native27unrolled_elementwise_kernelINS0_13AUnaryFunctorIN3c107complexIfEES5_S5_NS0_15binary_internal10DivFunctorIS5_EEEESt5arrayIPcLm2EELi4E23TrivialOffsetCalculatorILi1EjESE_NS0_6memory15LoadWithoutCastENSF_16StoreWithoutCastEEEviT_T0_T2_T3_T4_T5_:
.text._ZN2at6native27unrolled_elementwise_kernelINS0_13AUnaryFunctorIN3c107complexIfEES5_S5_NS0_15binary_internal10DivFunctorIS5_EEEESt5arrayIPcLm2EELi4E23TrivialOffsetCalculatorILi1EjESE_NS0_6memory15LoadWithoutCastENSF_16StoreWithoutCastEEEviT_T0_T2_T3_T4_T5_:
        /* <DEDUP_REMOVED lines=38> */
[----:B-----5:R-:W-:-:S13]  /*0260*/  FSETP.GE.FTZ.AND P0, PT, |R12|, |R13|, PT ;  /* 0x4000000d0c00720b */ /* 0x020fda0003f16200 */
[----:B------:R-:W-:Y:S05]  /*0270*/  @!P0 BRA `(.L_x_6110) ;  /* 0x0000014000008947 */ /* 0x000fea0003800000 */
[C---:B------:R-:W-:Y:S01]  /*0280*/  FSETP.NEU.FTZ.AND P1, PT, |R12|.reuse, RZ, PT ;  /* 0x000000ff0c00720b */ /* 0x040fe20003f3d200 */
[----:B------:R-:W-:Y:S01]  /*0290*/  FADD.FTZ R8, |R12|, -RZ ;  /* 0x800000ff0c087221 */ /* 0x000fe20000010200 */
[C---:B------:R-:W-:Y:S01]  /*02a0*/  FSETP.NEU.FTZ.AND P0, PT, |R13|.reuse, RZ, PT ;  /* 0x000000ff0d00720b */ /* 0x040fe20003f1d200 */
[----:B0-----:R-:W-:-:S12]  /*02b0*/  FADD.FTZ R16, |R13|, -RZ ;  /* 0x800000ff0d107221 */ /* 0x001fd80000010200 */
[----:B------:R-:W-:Y:S05]  /*02c0*/  @!P0 BRA !P1, `(.L_x_6111) ;  /* 0x000000a000008947 */ /* 0x000fea0004800000 */
[----:B------:R-:W0:Y:S01]  /*02d0*/  MUFU.RCP R8, R12 ;  /* 0x0000000c00087308 */ /* 0x000e220000001000 */
[----:B------:R-:W-:Y:S01]  /*02e0*/  MOV R15, c[0x0][0x174] ;  /* 0x00005d00000f7a02 */ /* 0x000fe20000000f00 */
        /* <DEDUP_REMOVED lines=8> */
.L_x_6111:
[----:B------:R-:W0:Y:S08]  /*0370*/  MUFU.RCP R14, R8 ;  /* 0x00000008000e7308 */ /* 0x000e300000001000 */
[----:B------:R-:W1:Y:S01]  /*0380*/  MUFU.RCP R15, R16 ;  /* 0x00000010000f7308 */ /* 0x000e620000001000 */
[----:B0-----:R-:W-:-:S02]  /*0390*/  FMUL.FTZ R14, R14, c[0x0][0x170] ;  /* 0x00005c000e0e7a20 */ /* 0x001fc40000410000 */
[----:B-1----:R-:W-:Y:S01]  /*03a0*/  FMUL.FTZ R15, R15, c[0x0][0x174] ;  /* 0x00005d000f0f7a20 */ /* 0x002fe20000410000 */
[----:B------:R-:W-:Y:S05]  /*03b0*/  BRA `(.L_x_6109) ;  /* 0x0000009000007947 */ /* 0x000fea0003800000 */
.L_x_6110:
[----:B------:R-:W1:Y:S01]  /*03c0*/  MUFU.RCP R15, R13 ;  /* 0x0000000d000f7308 */ /* 0x000e620000001000 */
[----:B0-----:R-:W-:Y:S01]  /*03d0*/  MOV R17, c[0x0][0x174] ;  /* 0x00005d0000117a02 */ /* 0x001fe20000000f00 */
[----:B-1----:R-:W-:-:S04]  /*03e0*/  FMUL.FTZ R8, R15, R12 ;  /* 0x0000000c0f087220 */ /* 0x002fc80000410000 */
[C---:B------:R-:W-:Y:S02]  /*03f0*/  FFMA.FTZ R12, R8.reuse, R12, R13 ;  /* 0x0000000c080c7223 */ /* 0x040fe4000001000d */
[C---:B------:R-:W-:Y:S02]  /*0400*/  FFMA.FTZ R15, R8.reuse, c[0x0][0x170], R17 ;  /* 0x00005c00080f7a23 */ /* 0x040fe40000010011 */
[----:B------:R-:W-:Y:S02]  /*0410*/  FFMA.FTZ R17, R8, R17, -c[0x0][0x170] ;  /* 0x80005c0008117623 */ /* 0x000fe40000010011 */
[----:B------:R-:W0:Y:S02]  /*0420*/  MUFU.RCP R12, R12 ;  /* 0x0000000c000c7308 */ /* 0x000e240000001000 */
[C---:B0-----:R-:W-:Y:S02]  /*0430*/  FMUL.FTZ R14, R12.reuse, R15 ;  /* 0x0000000f0c0e7220 */ /* 0x041fe40000410000 */
[----:B------:R-:W-:-:S04]  /*0440*/  FMUL.FTZ R15, R12, R17 ;  /* 0x000000110c0f7220 */ /* 0x000fc80000410000 */
.L_x_6109:
[----:B------:R-:W-:Y:S05]  /*0450*/  BSYNC B0 ;  /* 0x0000000000007941 */ /* 0x000fea0003800000 */
.L_x_6108:
[----:B-----5:R-:W-:Y:S01]  /*0460*/  IADD3 R13, R7, 0x80, RZ ;  /* 0x00000080070d7810 */ /* 0x020fe20007ffe0ff */
[----:B------:R-:W-:Y:S01]  /*0470*/  BSSY B0, `(.L_x_6112) ;  /* 0x0000023000007945 */ /* 0x000fe20003800000 */
[----:B------:R-:W-:-:S02]  /*0480*/  HFMA2.MMA R8, -RZ, RZ, 0, 0 ;  /* 0x00000000ff087435 */ /* 0x000fc400000001ff */
[----:B------:R-:W-:-:S13]  /*0490*/  ISETP.GE.AND P0, PT, R13, R6, PT ;  /* 0x000000060d00720c */ /* 0x000fda0003f06270 */
[----:B------:R-:W-:Y:S05]  /*04a0*/  @P0 BRA `(.L_x_6113) ;  /* 0x000001f000000947 */ /* 0x000fea0003800000 */
[----:B------:R-:W-:-:S13]  /*04b0*/  FSETP.GE.FTZ.AND P0, PT, |R10|, |R11|, PT ;  /* 0x4000000b0a00720b */ /* 0x000fda0003f16200 */
        /* <DEDUP_REMOVED lines=16> */
.L_x_6115:
[----:B------:R-:W0:Y:S08]  /*05c0*/  MUFU.RCP R8, R12 ;  /* 0x0000000c00087308 */ /* 0x000e300000001000 */
[----:B------:R-:W1:Y:S01]  /*05d0*/  MUFU.RCP R9, R16 ;  /* 0x0000001000097308 */ /* 0x000e620000001000 */
[----:B0-----:R-:W-:-:S02]  /*05e0*/  FMUL.FTZ R8, R8, c[0x0][0x170] ;  /* 0x00005c0008087a20 */ /* 0x001fc40000410000 */
[----:B-1----:R-:W-:Y:S01]  /*05f0*/  FMUL.FTZ R9, R9, c[0x0][0x174] ;  /* 0x00005d0009097a20 */ /* 0x002fe20000410000 */
[----:B------:R-:W-:Y:S05]  /*0600*/  BRA `(.L_x_6113) ;  /* 0x0000009000007947 */ /* 0x000fea0003800000 */
.L_x_6114:
        /* <DEDUP_REMOVED lines=9> */
.L_x_6113:
[----:B------:R-:W-:Y:S05]  /*06a0*/  BSYNC B0 ;  /* 0x0000000000007941 */ /* 0x000fea0003800000 */
.L_x_6112:
[----:B------:R-:W-:Y:S01]  /*06b0*/  IADD3 R11, R7, 0x100, RZ ;  /* 0x00000100070b7810 */ /* 0x000fe20007ffe0ff */
[----:B------:R-:W-:Y:S01]  /*06c0*/  BSSY B0, `(.L_x_6116) ;  /* 0x0000024000007945 */ /* 0x000fe20003800000 */
[----:B0-----:R-:W-:-:S02]  /*06d0*/  CS2R R16, SRZ ;  /* 0x0000000000107805 */ /* 0x001fc4000001ff00 */
        /* <DEDUP_REMOVED lines=20> */
.L_x_6119:
[----:B------:R-:W0:Y:S08]  /*0820*/  MUFU.RCP R16, R10 ;  /* 0x0000000a00107308 */ /* 0x000e300000001000 */
[----:B------:R-:W1:Y:S01]  /*0830*/  MUFU.RCP R17, R12 ;  /* 0x0000000c00117308 */ /* 0x000e620000001000 */
[----:B0-----:R-:W-:-:S02]  /*0840*/  FMUL.FTZ R16, R16, c[0x0][0x170] ;  /* 0x00005c0010107a20 */ /* 0x001fc40000410000 */
[----:B-1----:R-:W-:Y:S01]  /*0850*/  FMUL.FTZ R17, R17, c[0x0][0x174] ;  /* 0x00005d0011117a20 */ /* 0x002fe20000410000 */
[----:B------:R-:W-:Y:S05]  /*0860*/  BRA `(.L_x_6117) ;  /* 0x0000009000007947 */ /* 0x000fea0003800000 */
.L_x_6118:
[----:B------:R-:W0:Y:S01]  /*0870*/  MUFU.RCP R17, R3 ;  /* 0x0000000300117308 */ /* 0x000e220000001000 */
[----:B------:R-:W-:Y:S01]  /*0880*/  MOV R19, c[0x0][0x174] ;  /* 0x00005d0000137a02 */ /* 0x000fe20000000f00 */
[----:B0-----:R-:W-:-:S04]  /*0890*/  FMUL.FTZ R10, R17, R2 ;  /* 0x00000002110a7220 */ /* 0x001fc80000410000 */
[C---:B------:R-:W-:Y:S02]  /*08a0*/  FFMA.FTZ R2, R10.reuse, R2, R3 ;  /* 0x000000020a027223 */ /* 0x040fe40000010003 */
[C---:B------:R-:W-:Y:S02]  /*08b0*/  FFMA.FTZ R17, R10.reuse, c[0x0][0x170], R19 ;  /* 0x00005c000a117a23 */ /* 0x040fe40000010013 */
[----:B------:R-:W-:Y:S02]  /*08c0*/  FFMA.FTZ R19, R10, R19, -c[0x0][0x170] ;  /* 0x80005c000a137623 */ /* 0x000fe40000010013 */
[----:B------:R-:W0:Y:S02]  /*08d0*/  MUFU.RCP R2, R2 ;  /* 0x0000000200027308 */ /* 0x000e240000001000 */
[C---:B0-----:R-:W-:Y:S02]  /*08e0*/  FMUL.FTZ R16, R2.reuse, R17 ;  /* 0x0000001102107220 */ /* 0x041fe40000410000 */
[----:B------:R-:W-:-:S04]  /*08f0*/  FMUL.FTZ R17, R2, R19 ;  /* 0x0000001302117220 */ /* 0x000fc80000410000 */
.L_x_6117:
[----:B------:R-:W-:Y:S05]  /*0900*/  BSYNC B0 ;  /* 0x0000000000007941 */ /* 0x000fea0003800000 */
.L_x_6116:
[----:B------:R-:W-:Y:S01]  /*0910*/  IADD3 R3, R7, 0x180, RZ ;  /* 0x0000018007037810 */ /* 0x000fe20007ffe0ff */
        /* <DEDUP_REMOVED lines=21> */
.L_x_6123:
[----:B------:R-:W0:Y:S08]  /*0a70*/  MUFU.RCP R10, R2 ;  /* 0x00000002000a7308 */ /* 0x000e300000001000 */
[----:B------:R-:W1:Y:S01]  /*0a80*/  MUFU.RCP R11, R3 ;  /* 0x00000003000b7308 */ /* 0x000e620000001000 */
[----:B0-----:R-:W-:-:S02]  /*0a90*/  FMUL.FTZ R10, R10, c[0x0][0x170] ;  /* 0x00005c000a0a7a20 */ /* 0x001fc40000410000 */
[----:B-1----:R-:W-:Y:S01]  /*0aa0*/  FMUL.FTZ R11, R11, c[0x0][0x174] ;  /* 0x00005d000b0b7a20 */ /* 0x002fe20000410000 */
[----:B------:R-:W-:Y:S05]  /*0ab0*/  BRA `(.L_x_6121) ;  /* 0x0000009000007947 */ /* 0x000fea0003800000 */
.L_x_6122:
        /* <DEDUP_REMOVED lines=9> */
.L_x_6121:
[----:B------:R-:W-:Y:S05]  /*0b50*/  BSYNC B0 ;  /* 0x0000000000007941 */ /* 0x000fea0003800000 */
.L_x_6120:
        /* <DEDUP_REMOVED lines=17> */
.L_x_6126:
[----:B------:R-:W-:Y:S05]  /*0c70*/  BSYNC B1 ;  /* 0x0000000000017941 */ /* 0x000fea0003800000 */
.L_x_6125:
[----:B------:R-:W-:-:S13]  /*0c80*/  ISETP.GE.AND P0, PT, R7, R6, PT ;  /* 0x000000060700720c */ /* 0x000fda0003f06270 */
[----:B0-----:R-:W-:Y:S02]  /*0c90*/  @!P0 LEA R2, R0, R7, 0x9 ;  /* 0x0000000700028211 */ /* 0x001fe400078e48ff */
[----:B------:R-:W-:Y:S02]  /*0ca0*/  @!P0 MOV R3, 0x8 ;  /* 0x0000000800038802 */ /* 0x000fe40000000f00 */
[----:B------:R-:W-:-:S03]  /*0cb0*/  @!P0 IADD3 R7, R7, 0x80, RZ ;  /* 0x0000008007078810 */ /* 0x000fc60007ffe0ff */
[----:B------:R-:W-:-:S05]  /*0cc0*/  @!P0 IMAD.WIDE.U32 R2, R2, R3, c[0x0][0x178] ;  /* 0x00005e0002028625 */ /* 0x000fca00078e0003 */
[----:B------:R0:W-:Y:S02]  /*0cd0*/  @!P0 STG.E.64 [R2.64], R16 ;  /* 0x0000001002008986 */ /* 0x0001e4000c101b04 */
.L_x_6127:
[----:B------:R-:W-:Y:S05]  /*0ce0*/  BSYNC B0 ;  /* 0x0000000000007941 */ /* 0x000fea0003800000 */
.L_x_6124:
        /* <DEDUP_REMOVED lines=8> */
.L_x_6128:
        /* <DEDUP_REMOVED lines=9> */
.L_x_17774:


//--------------------- .text._ZN2at6native29vectorized_elementwise_kernelILi2ENS0_13AUnaryFunctorIN3c107complexIfEES5_S5_NS0_15binary_internal10DivFunctorIS5_EEEESt5arrayIPcLm2EEEEviT0_T1_ --------------------------
	.section	.text._ZN2at6native29vectorized_elementwise_kernelILi2ENS0_13AUnaryFunctorIN3c107complexIfEES5_S5_NS0_15binary_internal10DivFunctorIS5_EEEESt5arrayIPcLm2EEEEviT0_T1_,"ax",@progbits
	.sectioninfo	@"SHI_REGISTERS=32"
	.align	128
        .global         _ZN2at6native29vectorized_elementwise_kernelILi2ENS0_13AUnaryFunctorIN3c107complexIfEES5_S5_NS0_15binary_internal10DivFunctorIS5_EEEESt5arrayIPcLm2EEEEviT0_T1_
        .type           _ZN2at6native29vectorized_elementwise_kernelILi2ENS0_13AUnaryFunctorIN3c107complexIfEES5_S5_NS0_15binary_internal10DivFunctorIS5_EEEESt5arrayIPcLm2EEEEviT0_T1_,@function
        .size           _ZN2at6native29vectorized_elementwise_kernelILi2ENS0_13AUnaryFunctorIN3c107complexIfEES5_S5_NS0_15binary_internal10DivFunctorIS5_EEEESt5arrayIPcLm2EEEEviT0_T1_,(.L_x_17775 - _ZN2at6native29vectorized_elementwise_kernelILi2ENS0_13AUnaryFunctorIN3c107complexIfEES5_S5_NS0_15binary_internal10DivFunctorIS5_EEEESt5arrayIPcLm2EEEEviT0_T1_)
        .other          _ZN2at6native29vectorized_elementwise_kernelILi2ENS0_13AUnaryFunctorIN3c107complexIfEES5_S5_NS0_15binary_internal10DivFunctorIS5_EEEESt5arrayIPcLm2EEEEviT0_T1_,@"STO_CUDA_ENTRY STV_DEFAULT"
_ZN2at6native29vectorized_elementwise_kernelILi2ENS0_13AUnaryFunctorIN3c107complexIfEES5_S5_NS0_15binary_internal10DivFunctorIS5_EEEESt5arrayIPcLm2EEEEviT0_T1_:
.text._ZN2at6native29vectorized_elementwise_kernelILi2ENS0_13AUnaryFunctorIN3c107complexIfEES5_S5_NS0_15binary_internal10DivFunctorIS5_EEEESt5arrayIPcLm2EEEEviT0_T1_:
        /* <DEDUP_REMOVED lines=11> */
[----:B------:R-:W2:Y:S04]  /*00b0*/  LDG.E.128 R16, [R12.64] ;  /* 0x000000040c107981 */ /* 0x000ea8000c1e1d00 */
        /* <DEDUP_REMOVED lines=21> */
.L_x_6132:
[----:B------:R-:W0:Y:S08]  /*0210*/  MUFU.RCP R14, R14 ;  /* 0x0000000e000e7308 */ /* 0x000e300000001000 */
[----:B------:R-:W1:Y:S01]  /*0220*/  MUFU.RCP R15, R15 ;  /* 0x0000000f000f7308 */ /* 0x000e620000001000 */
[----:B0-----:R-:W-:-:S02]  /*0230*/  FMUL.FTZ R12, R14, c[0x0][0x170] ;  /* 0x00005c000e0c7a20 */ /* 0x001fc40000410000 */
[----:B-1----:R-:W-:Y:S01]  /*0240*/  FMUL.FTZ R13, R15, c[0x0][0x174] ;  /* 0x00005d000f0d7a20 */ /* 0x002fe20000410000 */
[----:B------:R-:W-:Y:S05]  /*0250*/  BRA `(.L_x_6133) ;  /* 0x0000009000007947 */ /* 0x000fea0003800000 */
.L_x_6131:
[----:B0-----:R-:W0:Y:S01]  /*0260*/  MUFU.RCP R13, R17 ;  /* 0x00000011000d7308 */ /* 0x001e220000001000 */
        /* <DEDUP_REMOVED lines=8> */
.L_x_6133:
[----:B------:R-:W-:Y:S05]  /*02f0*/  BSYNC B0 ;  /* 0x0000000000007941 */ /* 0x000fea0003800000 */
.L_x_6130:
        /* <DEDUP_REMOVED lines=18> */
.L_x_6136:
[----:B------:R-:W0:Y:S08]  /*0420*/  MUFU.RCP R17, R17 ;  /* 0x0000001100117308 */ /* 0x000e300000001000 */
[----:B------:R-:W1:Y:S01]  /*0430*/  MUFU.RCP R16, R16 ;  /* 0x0000001000107308 */ /* 0x000e620000001000 */
[----:B0-----:R-:W-:-:S02]  /*0440*/  FMUL.FTZ R14, R17, c[0x0][0x170] ;  /* 0x00005c00110e7a20 */ /* 0x001fc40000410000 */
[----:B-1----:R-:W-:Y:S01]  /*0450*/  FMUL.FTZ R15, R16, c[0x0][0x174] ;  /* 0x00005d00100f7a20 */ /* 0x002fe20000410000 */
[----:B------:R-:W-:Y:S05]  /*0460*/  BRA `(.L_x_6137) ;  /* 0x0000009000007947 */ /* 0x000fea0003800000 */
.L_x_6135:
        /* <DEDUP_REMOVED lines=9> */
.L_x_6137:
[----:B------:R-:W-:Y:S05]  /*0500*/  BSYNC B0 ;  /* 0x0000000000007941 */ /* 0x000fea0003800000 */
.L_x_6134:
[----:B-----5:R-:W-:Y:S01]  /*0510*/  FSETP.GE.FTZ.AND P0, PT, |R20|, |R21|, PT ;  /* 0x400000151400720b */ /* 0x020fe20003f16200 */
        /* <DEDUP_REMOVED lines=17> */
.L_x_6140:
[----:B------:R-:W0:Y:S08]  /*0630*/  MUFU.RCP R19, R19 ;  /* 0x0000001300137308 */ /* 0x000e300000001000 */
[----:B------:R-:W1:Y:S01]  /*0640*/  MUFU.RCP R18, R18 ;  /* 0x0000001200127308 */ /* 0x000e620000001000 */
[----:B0-----:R-:W-:-:S02]  /*0650*/  FMUL.FTZ R16, R19, c[0x0][0x170] ;  /* 0x00005c0013107a20 */ /* 0x001fc40000410000 */
[----:B-1----:R-:W-:Y:S01]  /*0660*/  FMUL.FTZ R17, R18, c[0x0][0x174] ;  /* 0x00005d0012117a20 */ /* 0x002fe20000410000 */
[----:B------:R-:W-:Y:S05]  /*0670*/  BRA `(.L_x_6141) ;  /* 0x0000009000007947 */ /* 0x000fea0003800000 */
.L_x_6139:
        /* <DEDUP_REMOVED lines=9> */
.L_x_6141:
[----:B------:R-:W-:Y:S05]  /*0710*/  BSYNC B0 ;  /* 0x0000000000007941 */ /* 0x000fea0003800000 */
.L_x_6138:
        /* <DEDUP_REMOVED lines=18> */
.L_x_6144:
[----:B------:R-:W0:Y:S08]  /*0840*/  MUFU.RCP R21, R21 ;  /* 0x0000001500157308 */ /* 0x000e300000001000 */
[----:B------:R-:W1:Y:S01]  /*0850*/  MUFU.RCP R20, R20 ;  /* 0x0000001400147308 */ /* 0x000e620000001000 */
[----:B0-----:R-:W-:-:S02]  /*0860*/  FMUL.FTZ R18, R21, c[0x0][0x170] ;  /* 0x00005c0015127a20 */ /* 0x001fc40000410000 */
[----:B-1----:R-:W-:Y:S01]  /*0870*/  FMUL.FTZ R19, R20, c[0x0][0x174] ;  /* 0x00005d0014137a20 */ /* 0x002fe20000410000 */
[----:B------:R-:W-:Y:S05]  /*0880*/  BRA `(.L_x_6145) ;  /* 0x0000009000007947 */ /* 0x000fea0003800000 */
.L_x_6143:
        /* <DEDUP_REMOVED lines=9> */
.L_x_6145:
[----:B------:R-:W-:Y:S05]  /*0920*/  BSYNC B0 ;  /* 0x0000000000007941 */ /* 0x000fea0003800000 */
.L_x_6142:
        /* <DEDUP_REMOVED lines=18> */
.L_x_6148:
[----:B------:R-:W0:Y:S08]  /*0a50*/  MUFU.RCP R23, R23 ;  /* 0x0000001700177308 */ /* 0x000e300000001000 */
[----:B------:R-:W1:Y:S01]  /*0a60*/  MUFU.RCP R22, R22 ;  /* 0x0000001600167308 */ /* 0x000e620000001000 */
[----:B0-----:R-:W-:-:S02]  /*0a70*/  FMUL.FTZ R20, R23, c[0x0][0x170] ;  /* 0x00005c0017147a20 */ /* 0x001fc40000410000 */
[----:B-1----:R-:W-:Y:S01]  /*0a80*/  FMUL.FTZ R21, R22, c[0x0][0x174] ;  /* 0x00005d0016157a20 */ /* 0x002fe20000410000 */
[----:B------:R-:W-:Y:S05]  /*0a90*/  BRA `(.L_x_6149) ;  /* 0x0000009000007947 */ /* 0x000fea0003800000 */
.L_x_6147:
        /* <DEDUP_REMOVED lines=9> */
.L_x_6149:
[----:B------:R-:W-:Y:S05]  /*0b30*/  BSYNC B0 ;  /* 0x0000000000007941 */ /* 0x000fea0003800000 */
.L_x_6146:
        /* <DEDUP_REMOVED lines=18> */
.L_x_6152:
[----:B------:R-:W0:Y:S08]  /*0c60*/  MUFU.RCP R5, R5 ;  /* 0x0000000500057308 */ /* 0x000e300000001000 */
[----:B------:R-:W1:Y:S01]  /*0c70*/  MUFU.RCP R4, R4 ;  /* 0x0000000400047308 */ /* 0x000e620000001000 */
[----:B0-----:R-:W-:-:S02]  /*0c80*/  FMUL.FTZ R22, R5, c[0x0][0x170] ;  /* 0x00005c0005167a20 */ /* 0x001fc40000410000 */
[----:B-1----:R-:W-:Y:S01]  /*0c90*/  FMUL.FTZ R23, R4, c[0x0][0x174] ;  /* 0x00005d0004177a20 */ /* 0x002fe20000410000 */
[----:B------:R-:W-:Y:S05]  /*0ca0*/  BRA `(.L_x_6153) ;  /* 0x0000009000007947 */ /* 0x000fea0003800000 */
.L_x_6151:
        /* <DEDUP_REMOVED lines=9> */
.L_x_6153:
[----:B------:R-:W-:Y:S05]  /*0d40*/  BSYNC B0 ;  /* 0x0000000000007941 */ /* 0x000fea0003800000 */
.L_x_6150:
        /* <DEDUP_REMOVED lines=18> */
.L_x_6156:
[----:B------:R-:W0:Y:S08]  /*0e70*/  MUFU.RCP R7, R7 ;  /* 0x0000000700077308 */ /* 0x000e300000001000 */
[----:B------:R-:W1:Y:S01]  /*0e80*/  MUFU.RCP R6, R6 ;  /* 0x0000000600067308 */ /* 0x000e620000001000 */
[----:B0-----:R-:W-:-:S02]  /*0e90*/  FMUL.FTZ R4, R7, c[0x0][0x170] ;  /* 0x00005c0007047a20 */ /* 0x001fc40000410000 */
[----:B-1----:R-:W-:Y:S01]  /*0ea0*/  FMUL.FTZ R5, R6, c[0x0][0x174] ;  /* 0x00005d0006057a20 */ /* 0x002fe20000410000 */
[----:B------:R-:W-:Y:S05]  /*0eb0*/  BRA `(.L_x_6157) ;  /* 0x0000009000007947 */ /* 0x000fea0003800000 */
.L_x_6155:
        /* <DEDUP_REMOVED lines=9> */
.L_x_6157:
[----:B------:R-:W-:Y:S05]  /*0f50*/  BSYNC B0 ;  /* 0x0000000000007941 */ /* 0x000fea0003800000 */
.L_x_6154:
        /* <DEDUP_REMOVED lines=18> */
.L_x_6160:
[----:B------:R-:W0:Y:S08]  /*1080*/  MUFU.RCP R9, R9 ;  /* 0x0000000900097308 */ /* 0x000e300000001000 */
[----:B------:R-:W1:Y:S01]  /*1090*/  MUFU.RCP R8, R8 ;  /* 0x0000000800087308 */ /* 0x000e620000001000 */
[----:B0-----:R-:W-:-:S02]  /*10a0*/  FMUL.FTZ R6, R9, c[0x0][0x170] ;  /* 0x00005c0009067a20 */ /* 0x001fc40000410000 */
[----:B-1----:R-:W-:Y:S01]  /*10b0*/  FMUL.FTZ R7, R8, c[0x0][0x174] ;  /* 0x00005d0008077a20 */ /* 0x002fe20000410000 */
[----:B------:R-:W-:Y:S05]  /*10c0*/  BRA `(.L_x_6161) ;  /* 0x0000009000007947 */ /* 0x000fea0003800000 */
.L_x_6159:
        /* <DEDUP_REMOVED lines=9> */
.L_x_6161:
[----:B------:R-:W-:Y:S05]  /*1160*/  BSYNC B0 ;  /* 0x0000000000007941 */ /* 0x000fea0003800000 */
.L_x_6158:
[----:B------:R-:W-:-:S06]  /*1170*/  IMAD.WIDE.U32 R8, R3, R0, c[0x0][0x178] ;  /* 0x00005e0003087625 */ /* 0x000fcc00078e0000 */
[----:B------:R-:W-:-:S05]  /*1180*/  IMAD.WIDE R8, R2, 0x10, R8 ;  /* 0x0000001002087825 */ /* 0x000fca00078e0208 */
[----:B------:R-:W-:Y:S04]  /*1190*/  STG.E.128 [R8.64], R12 ;  /* 0x0000000c08007986 */ /* 0x000fe8000c101d04 */
[----:B------:R-:W-:Y:S04]  /*11a0*/  STG.E.128 [R8.64+0x800], R16 ;  /* 0x0008001008007986 */ /* 0x000fe8000c101d04 */
[----:B------:R-:W-:Y:S04]  /*11b0*/  STG.E.128 [R8.64+0x1000], R20 ;  /* 0x0010001408007986 */ /* 0x000fe8000c101d04 */
[----:B------:R-:W-:Y:S01]  /*11c0*/  STG.E.128 [R8.64+0x1800], R4 ;  /* 0x0018000408007986 */ /* 0x000fe2000c101d04 */
[----:B------:R-:W-:Y:S05]  /*11d0*/  EXIT ;  /* 0x000000000000794d */ /* 0x000fea0003800000 */
.L_x_6129:
        /* <DEDUP_REMOVED lines=61> */
[----:B0----5:R-:W-:-:S13]  /*15b0*/  FSETP.GE.FTZ.AND P0, PT, |R22|, |R23|, PT ;  /* 0x400000171600720b */ /* 0x021fda0003f16200 */
        /* <DEDUP_REMOVED lines=16> */
.L_x_6165:
[----:B------:R-:W0:Y:S08]  /*16c0*/  MUFU.RCP R16, R0 ;  /* 0x0000000000107308 */ /* 0x000e300000001000 */
[----:B------:R-:W1:Y:S01]  /*16d0*/  MUFU.RCP R17, R18 ;  /* 0x0000001200117308 */ /* 0x000e620000001000 */
[----:B0-----:R-:W-:-:S02]  /*16e0*/  FMUL.FTZ R16, R16, c[0x0][0x170] ;  /* 0x00005c0010107a20 */ /* 0x001fc40000410000 */
[----:B-1----:R-:W-:Y:S01]  /*16f0*/  FMUL.FTZ R17, R17, c[0x0][0x174] ;  /* 0x00005d0011117a20 */ /* 0x002fe20000410000 */
[----:B------:R-:W-:Y:S05]  /*1700*/  BRA `(.L_x_6163) ;  /* 0x0000009000007947 */ /* 0x000fea0003800000 */
.L_x_6164:
        /* <DEDUP_REMOVED lines=9> */
.L_x_6163:
[----:B0-----:R-:W-:Y:S05]  /*17a0*/  BSYNC B0 ;  /* 0x0000000000007941 */ /* 0x001fea0003800000 */
.L_x_6162:
[----:B------:R-:W-:Y:S01]  /*17b0*/  IADD3 R0, R2, 0x80, RZ ;  /* 0x0000008002007810 */ /* 0x000fe20007ffe0ff */
[----:B------:R-:W-:Y:S01]  /*17c0*/  BSSY B0, `(.L_x_6166) ;  /* 0x0000023000007945 */ /* 0x000fe20003800000 */
[----:B------:R-:W-:-:S02]  /*17d0*/  HFMA2.MMA R18, -RZ, RZ, 0, 0 ;  /* 0x00000000ff127435 */ /* 0x000fc400000001ff */
        /* <DEDUP_REMOVED lines=19> */
.L_x_6169:
[----:B------:R-:W0:Y:S08]  /*1910*/  MUFU.RCP R18, R22 ;  /* 0x0000001600127308 */ /* 0x000e300000001000 */
[----:B------:R-:W1:Y:S01]  /*1920*/  MUFU.RCP R19, R23 ;  /* 0x0000001700137308 */ /* 0x000e620000001000 */
[----:B0-----:R-:W-:-:S02]  /*1930*/  FMUL.FTZ R18, R18, c[0x0][0x170] ;  /* 0x00005c0012127a20 */ /* 0x001fc40000410000 */
[----:B-1----:R-:W-:Y:S01]  /*1940*/  FMUL.FTZ R19, R19, c[0x0][0x174] ;  /* 0x00005d0013137a20 */ /* 0x002fe20000410000 */
[----:B------:R-:W-:Y:S05]  /*1950*/  BRA `(.L_x_6167) ;  /* 0x0000009000007947 */ /* 0x000fea0003800000 */
.L_x_6168:
        /* <DEDUP_REMOVED lines=9> */
.L_x_6167:
[----:B------:R-:W-:Y:S05]  /*19f0*/  BSYNC B0 ;  /* 0x0000000000007941 */ /* 0x000fea0003800000 */
.L_x_6166:
[----:B-----5:R-:W-:Y:S01]  /*1a00*/  IADD3 R20, R2, 0x100, RZ ;  /* 0x0000010002147810 */ /* 0x020fe20007ffe0ff */
[----:B------:R-:W-:Y:S01]  /*1a10*/  BSSY B0, `(.L_x_6170) ;  /* 0x0000024000007945 */ /* 0x000fe20003800000 */
[----:B------:R-:W-:-:S02]  /*1a20*/  HFMA2.MMA R23, -RZ, RZ, 0, 0 ;  /* 0x00000000ff177435 */ /* 0x000fc400000001ff */
[----:B------:R-:W-:Y:S02]  /*1a30*/  ISETP.GE.AND P0, PT, R20, R25, PT ;  /* 0x000000191400720c */ /* 0x000fe40003f06270 */
        /* <DEDUP_REMOVED lines=19> */
.L_x_6173:
[----:B------:R-:W0:Y:S08]  /*1b70*/  MUFU.RCP R20, R22 ;  /* 0x0000001600147308 */ /* 0x000e300000001000 */
[----:B------:R-:W1:Y:S01]  /*1b80*/  MUFU.RCP R21, R24 ;  /* 0x0000001800157308 */ /* 0x000e620000001000 */
[----:B0-----:R-:W-:-:S02]  /*1b90*/  FMUL.FTZ R20, R20, c[0x0][0x170] ;  /* 0x00005c0014147a20 */ /* 0x001fc40000410000 */
[----:B-1----:R-:W-:Y:S01]  /*1ba0*/  FMUL.FTZ R21, R21, c[0x0][0x174] ;  /* 0x00005d0015157a20 */ /* 0x002fe20000410000 */
[----:B------:R-:W-:Y:S05]  /*1bb0*/  BRA `(.L_x_6171) ;  /* 0x0000009000007947 */ /* 0x000fea0003800000 */
.L_x_6172:
        /* <DEDUP_REMOVED lines=9> */
.L_x_6171:
[----:B------:R-:W-:Y:S05]  /*1c50*/  BSYNC B0 ;  /* 0x0000000000007941 */ /* 0x000fea0003800000 */
.L_x_6170:
        /* <DEDUP_REMOVED lines=22> */
.L_x_6177:
[----:B------:R-:W0:Y:S08]  /*1dc0*/  MUFU.RCP R22, R6 ;  /* 0x0000000600167308 */ /* 0x000e300000001000 */
[----:B------:R-:W1:Y:S01]  /*1dd0*/  MUFU.RCP R23, R7 ;  /* 0x0000000700177308 */ /* 0x000e620000001000 */
[----:B0-----:R-:W-:-:S02]  /*1de0*/  FMUL.FTZ R22, R22, c[0x0][0x170] ;  /* 0x00005c0016167a20 */ /* 0x001fc40000410000 */
[----:B-1----:R-:W-:Y:S01]  /*1df0*/  FMUL.FTZ R23, R23, c[0x0][0x174] ;  /* 0x00005d0017177a20 */ /* 0x002fe20000410000 */
[----:B------:R-:W-:Y:S05]  /*1e00*/  BRA `(.L_x_6175) ;  /* 0x0000009000007947 */ /* 0x000fea0003800000 */
.L_x_6176:
        /* <DEDUP_REMOVED lines=9> */
.L_x_6175:
[----:B------:R-:W-:Y:S05]  /*1ea0*/  BSYNC B0 ;  /* 0x0000000000007941 */ /* 0x000fea0003800000 */
.L_x_6174:
[----:B------:R-:W-:Y:S01]  /*1eb0*/  IADD3 R4, R2, 0x200, RZ ;  /* 0x0000020002047810 */ /* 0x000fe20007ffe0ff */
[----:B------:R-:W-:Y:S01]  /*1ec0*/  BSSY B0, `(.L_x_6178) ;  /* 0x0000024000007945 */ /* 0x000fe20003800000 */
[----:B------:R-:W-:Y:S01]  /*1ed0*/  HFMA2.MMA R5, -RZ, RZ, 0, 0 ;  /* 0x00000000ff057435 */ /* 0x000fe200000001ff */
[----:B------:R-:W-:Y:S01]  /*1ee0*/  CS2R R6, SRZ ;  /* 0x0000000000067805 */ /* 0x000fe2000001ff00 */
        /* <DEDUP_REMOVED lines=19> */
.L_x_6181:
[----:B------:R-:W0:Y:S08]  /*2020*/  MUFU.RCP R6, R4 ;  /* 0x0000000400067308 */ /* 0x000e300000001000 */
[----:B------:R-:W1:Y:S01]  /*2030*/  MUFU.RCP R7, R24 ;  /* 0x0000001800077308 */ /* 0x000e620000001000 */
[----:B0-----:R-:W-:-:S02]  /*2040*/  FMUL.FTZ R6, R6, c[0x0][0x170] ;  /* 0x00005c0006067a20 */ /* 0x001fc40000410000 */
[----:B-1----:R-:W-:Y:S01]  /*2050*/  FMUL.FTZ R7, R7, c[0x0][0x174] ;  /* 0x00005d0007077a20 */ /* 0x002fe20000410000 */
[----:B------:R-:W-:Y:S05]  /*2060*/  BRA `(.L_x_6179) ;  /* 0x0000009000007947 */ /* 0x000fea0003800000 */
.L_x_6180:
        /* <DEDUP_REMOVED lines=9> */
.L_x_6179:
[----:B------:R-:W-:Y:S05]  /*2100*/  BSYNC B0 ;  /* 0x0000000000007941 */ /* 0x000fea0003800000 */
.L_x_6178:
[----:B------:R-:W-:Y:S01]  /*2110*/  IADD3 R4, R2, 0x280, RZ ;  /* 0x0000028002047810 */ /* 0x000fe20007ffe0ff */
[----:B------:R-:W-:Y:S03]  /*2120*/  BSSY B0, `(.L_x_6182) ;  /* 0x0000023000007945 */ /* 0x000fe60003800000 */
        /* <DEDUP_REMOVED lines=20> */
.L_x_6185:
[----:B------:R-:W0:Y:S08]  /*2270*/  MUFU.RCP R4, R8 ;  /* 0x0000000800047308 */ /* 0x000e300000001000 */
[----:B------:R-:W1:Y:S01]  /*2280*/  MUFU.RCP R5, R9 ;  /* 0x0000000900057308 */ /* 0x000e620000001000 */
[----:B0-----:R-:W-:-:S02]  /*2290*/  FMUL.FTZ R4, R4, c[0x0][0x170] ;  /* 0x00005c0004047a20 */ /* 0x001fc40000410000 */
[----:B-1----:R-:W-:Y:S01]  /*22a0*/  FMUL.FTZ R5, R5, c[0x0][0x174] ;  /* 0x00005d0005057a20 */ /* 0x002fe20000410000 */
[----:B------:R-:W-:Y:S05]  /*22b0*/  BRA `(.L_x_6183) ;  /* 0x0000009000007947 */ /* 0x000fea0003800000 */
.L_x_6184:
        /* <DEDUP_REMOVED lines=9> */
.L_x_6183:
[----:B------:R-:W-:Y:S05]  /*2350*/  BSYNC B0 ;  /* 0x0000000000007941 */ /* 0x000fea0003800000 */
.L_x_6182:
[----:B------:R-:W-:Y:S01]  /*2360*/  IADD3 R8, R2, 0x300, RZ ;  /* 0x0000030002087810 */ /* 0x000fe20007ffe0ff */
        /* <DEDUP_REMOVED lines=22> */
.L_x_6189:
[----:B------:R-:W0:Y:S08]  /*24d0*/  MUFU.RCP R8, R10 ;  /* 0x0000000a00087308 */ /* 0x000e300000001000 */
[----:B------:R-:W1:Y:S01]  /*24e0*/  MUFU.RCP R9, R24 ;  /* 0x0000001800097308 */ /* 0x000e620000001000 */
[----:B0-----:R-:W-:-:S02]  /*24f0*/  FMUL.FTZ R8, R8, c[0x0][0x170] ;  /* 0x00005c0008087a20 */ /* 0x001fc40000410000 */
[----:B-1----:R-:W-:Y:S01]  /*2500*/  FMUL.FTZ R9, R9, c[0x0][0x174] ;  /* 0x00005d0009097a20 */ /* 0x002fe20000410000 */
[----:B------:R-:W-:Y:S05]  /*2510*/  BRA `(.L_x_6187) ;  /* 0x0000009000007947 */ /* 0x000fea0003800000 */
.L_x_6188:
        /* <DEDUP_REMOVED lines=9> */
.L_x_6187:
[----:B------:R-:W-:Y:S05]  /*25b0*/  BSYNC B0 ;  /* 0x0000000000007941 */ /* 0x000fea0003800000 */
.L_x_6186:
        /* <DEDUP_REMOVED lines=22> */
.L_x_6193:
[----:B------:R-:W0:Y:S08]  /*2720*/  MUFU.RCP R10, R12 ;  /* 0x0000000c000a7308 */ /* 0x000e300000001000 */
[----:B------:R-:W1:Y:S01]  /*2730*/  MUFU.RCP R11, R13 ;  /* 0x0000000d000b7308 */ /* 0x000e620000001000 */
[----:B0-----:R-:W-:-:S02]  /*2740*/  FMUL.FTZ R10, R10, c[0x0][0x170] ;  /* 0x00005c000a0a7a20 */ /* 0x001fc40000410000 */
[----:B-1----:R-:W-:Y:S01]  /*2750*/  FMUL.FTZ R11, R11, c[0x0][0x174] ;  /* 0x00005d000b0b7a20 */ /* 0x002fe20000410000 */
[----:B------:R-:W-:Y:S05]  /*2760*/  BRA `(.L_x_6191) ;  /* 0x0000009000007947 */ /* 0x000fea0003800000 */
.L_x_6192:
        /* <DEDUP_REMOVED lines=9> */
.L_x_6191:
[----:B------:R-:W-:Y:S05]  /*2800*/  BSYNC B0 ;  /* 0x0000000000007941 */ /* 0x000fea0003800000 */
.L_x_6190:
        /* <DEDUP_REMOVED lines=16> */
.L_x_6196:
[----:B------:R-:W-:-:S13]  /*2910*/  ISETP.GE.AND P0, PT, R2, R25, PT ;  /* 0x000000190200720c */ /* 0x000fda0003f06270 */
[----:B------:R-:W-:Y:S05]  /*2920*/  @P0 BRA `(.L_x_6198) ;  /* 0x000000c000000947 */ /* 0x000fea0003800000 */
[----:B0-----:R-:W-:Y:S01]  /*2930*/  HFMA2.MMA R13, -RZ, RZ, 0, 4.76837158203125e-07 ;  /* 0x00000008ff0d7435 */ /* 0x001fe200000001ff */
[----:B------:R-:W-:Y:S02]  /*2940*/  IADD3 R12, R3, R2, RZ ;  /* 0x00000002030c7210 */ /* 0x000fe40007ffe0ff */
[----:B------:R-:W-:-:S07]  /*2950*/  IADD3 R2, R2, 0x80, RZ ;  /* 0x0000008002027810 */ /* 0x000fce0007ffe0ff */
[----:B------:R-:W-:-:S05]  /*2960*/  IMAD.WIDE.U32 R12, R12, R13, c[0x0][0x178] ;  /* 0x00005e000c0c7625 */ /* 0x000fca00078e000d */
[----:B------:R0:W-:Y:S02]  /*2970*/  STG.E.64 [R12.64], R20 ;  /* 0x000000140c007986 */ /* 0x0001e4000c101b04 */
.L_x_6197:
[----:B------:R-:W-:-:S13]  /*2980*/  ISETP.GE.AND P0, PT, R2, R25, PT ;  /* 0x000000190200720c */ /* 0x000fda0003f06270 */
[----:B------:R-:W-:Y:S05]  /*2990*/  @P0 BRA `(.L_x_6199) ;  /* 0x000000c000000947 */ /* 0x000fea0003800000 */
[----:B0-----:R-:W-:Y:S02]  /*29a0*/  IADD3 R12, R3, R2, RZ ;  /* 0x00000002030c7210 */ /* 0x001fe40007ffe0ff */
[----:B------:R-:W-:Y:S02]  /*29b0*/  MOV R13, 0x8 ;  /* 0x00000008000d7802 */ /* 0x000fe40000000f00 */
[----:B------:R-:W-:-:S03]  /*29c0*/  IADD3 R2, R2, 0x80, RZ ;  /* 0x0000008002027810 */ /* 0x000fc60007ffe0ff */
[----:B------:R-:W-:-:S05]  /*29d0*/  IMAD.WIDE.U32 R12, R12, R13, c[0x0][0x178] ;  /* 0x00005e000c0c7625 */ /* 0x000fca00078e000d */
[----:B------:R0:W-:Y:S02]  /*29e0*/  STG.E.64 [R12.64], R22 ;  /* 0x000000160c007986 */ /* 0x0001e4000c101b04 */
.L_x_6198:
[----:B------:R-:W-:-:S13]  /*29f0*/  ISETP.GE.AND P0, PT, R2, R25, PT ;  /* 0x000000190200720c */ /* 0x000fda0003f06270 */
[----:B------:R-:W-:Y:S05]  /*2a00*/  @P0 BRA `(.L_x_6200) ;  /* 0x000000d000000947 */ /* 0x000fea0003800000 */
[----:B0-----:R-:W-:Y:S01]  /*2a10*/  HFMA2.MMA R13, -RZ, RZ, 0, 4.76837158203125e-07 ;  /* 0x00000008ff0d7435 */ /* 0x001fe200000001ff */
[----:B------:R-:W-:Y:S02]  /*2a20*/  IADD3 R12, R3, R2, RZ ;  /* 0x00000002030c7210 */ /* 0x000fe40007ffe0ff */
[----:B------:R-:W-:-:S07]  /*2a30*/  IADD3 R2, R2, 0x80, RZ ;  /* 0x0000008002027810 */ /* 0x000fce0007ffe0ff */
[----:B------:R-:W-:-:S05]  /*2a40*/  IMAD.WIDE.U32 R12, R12, R13, c[0x0][0x178] ;  /* 0x00005e000c0c7625 */ /* 0x000fca00078e000d */
[----:B------:R0:W-:Y:S02]  /*2a50*/  STG.E.64 [R12.64], R6 ;  /* 0x000000060c007986 */ /* 0x0001e4000c101b04 */
.L_x_6199:
        /* <DEDUP_REMOVED lines=8> */
.L_x_6200:
[----:B------:R-:W-:Y:S05]  /*2ae0*/  BSYNC B1 ;  /* 0x0000000000017941 */ /* 0x000fea0003800000 */
.L_x_6195:
[----:B------:R-:W-:-:S13]  /*2af0*/  ISETP.GE.AND P0, PT, R2, R25, PT ;  /* 0x000000190200720c */ /* 0x000fda0003f06270 */
[----:B0-----:R-:W-:Y:S02]  /*2b00*/  @!P0 IADD3 R4, R3, R2, RZ ;  /* 0x0000000203048210 */ /* 0x001fe40007ffe0ff */
[----:B------:R-:W-:Y:S02]  /*2b10*/  @!P0 MOV R5, 0x8 ;  /* 0x0000000800058802 */ /* 0x000fe40000000f00 */
[----:B------:R-:W-:-:S03]  /*2b20*/  @!P0 IADD3 R2, R2, 0x80, RZ ;  /* 0x0000008002028810 */ /* 0x000fc60007ffe0ff */
[----:B------:R-:W-:-:S05]  /*2b30*/  @!P0 IMAD.WIDE.U32 R4, R4, R5, c[0x0][0x178] ;  /* 0x00005e0004048625 */ /* 0x000fca00078e0005 */
[----:B------:R0:W-:Y:S02]  /*2b40*/  @!P0 STG.E.64 [R4.64], R8 ;  /* 0x0000000804008986 */ /* 0x0001e4000c101b04 */
.L_x_6201:
[----:B------:R-:W-:Y:S05]  /*2b50*/  BSYNC B0 ;  /* 0x0000000000007941 */ /* 0x000fea0003800000 */
.L_x_6194:
        /* <DEDUP_REMOVED lines=8> */
.L_x_6202:
        /* <DEDUP_REMOVED lines=10> */
.L_x_17775:


//--------------------- .text._ZN2at6native29vectorized_elementwise_kernelILi4ENS0_13AUnaryFunctorIN3c107complexIfEES5_S5_NS0_15binary_internal10DivFunctorIS5_EEEESt5arrayIPcLm2EEEEviT0_T1_ --------------------------
	.section	.text._ZN2at6native29vectorized_elementwise_kernelILi4ENS0_13AUnaryFunctorIN3c107complexIfEES5_S5_NS0_15binary_internal10DivFunctorIS5_EEEESt5arrayIPcLm2EEEEviT0_T1_,"ax",@progbits
	.sectioninfo	@"SHI_REGISTERS=32"
	.align	128
        .global         _ZN2at6native29vectorized_elementwise_kernelILi4ENS0_13AUnaryFunctorIN3c107complexIfEES5_S5_NS0_15binary_internal10DivFunctorIS5_EEEESt5arrayIPcLm2EEEEviT0_T1_
        .type           _ZN2at6native29vectorized_elementwise_kernelILi4ENS0_13AUnaryFunctorIN3c107complexIfEES5_S5_NS0_15binary_internal10DivFunctorIS5_EEEESt5arrayIPcLm2EEEEviT0_T1_,@function
        .size           _ZN2at6native29vectorized_elementwise_kernelILi4ENS0_13AUnaryFunctorIN3c107complexIfEES5_S5_NS0_15binary_internal10DivFunctorIS5_EEEESt5arrayIPcLm2EEEEviT0_T1_,(.L_x_17776 - _ZN2at6native29vectorized_elementwise_kernelILi4ENS0_13AUnaryFunctorIN3c107complexIfEES5_S5_NS0_15binary_internal10DivFunctorIS5_EEEESt5arrayIPcLm2EEEEviT0_T1_)
        .other          _ZN2at6native29vectorized_elementwise_kernelILi4ENS0_13AUnaryFunctorIN3c107complexIfEES5_S5_NS0_15binary_internal10DivFunctorIS5_EEEESt5arrayIPcLm2EEEEviT0_T1_,@"STO_CUDA_ENTRY STV_DEFAULT"
_ZN2at6native29vectorized_elementwise_kernelILi4ENS0_13AUnaryFunctorIN3c107complexIfEES5_S5_NS0_15binary_internal10DivFunctorIS5_EEEESt5arrayIPcLm2EEEEviT0_T1_:
.text._ZN2at6native29vectorized_elementwise_kernelILi4ENS0_13AUnaryFunctorIN3c107complexIfEES5_S5_NS0_15binary_internal10DivFunctorIS5_EEEESt5arrayIPcLm2EEEEviT0_T1_:
        /* <DEDUP_REMOVED lines=33> */
.L_x_6206:
[----:B------:R-:W0:Y:S08]  /*0210*/  MUFU.RCP R14, R14 ;  /* 0x0000000e000e7308 */ /* 0x000e300000001000 */
[----:B------:R-:W1:Y:S01]  /*0220*/  MUFU.RCP R15, R15 ;  /* 0x0000000f000f7308 */ /* 0x000e620000001000 */
[----:B0-----:R-:W-:-:S02]  /*0230*/  FMUL.FTZ R12, R14, c[0x0][0x170] ;  /* 0x00005c000e0c7a20 */ /* 0x001fc40000410000 */
[----:B-1----:R-:W-:Y:S01]  /*0240*/  FMUL.FTZ R13, R15, c[0x0][0x174] ;  /* 0x00005d000f0d7a20 */ /* 0x002fe20000410000 */
[----:B------:R-:W-:Y:S05]  /*0250*/  BRA `(.L_x_6207) ;  /* 0x0000009000007947 */ /* 0x000fea0003800000 */
.L_x_6205:
        /* <DEDUP_REMOVED lines=9> */
.L_x_6207:
[----:B------:R-:W-:Y:S05]  /*02f0*/  BSYNC B0 ;  /* 0x0000000000007941 */ /* 0x000fea0003800000 */
.L_x_6204:
        /* <DEDUP_REMOVED lines=18> */
.L_x_6210:
[----:B------:R-:W0:Y:S08]  /*0420*/  MUFU.RCP R17, R17 ;  /* 0x0000001100117308 */ /* 0x000e300000001000 */
[----:B------:R-:W1:Y:S01]  /*0430*/  MUFU.RCP R16, R16 ;  /* 0x0000001000107308 */ /* 0x000e620000001000 */
[----:B0-----:R-:W-:-:S02]  /*0440*/  FMUL.FTZ R14, R17, c[0x0][0x170] ;  /* 0x00005c00110e7a20 */ /* 0x001fc40000410000 */
[----:B-1----:R-:W-:Y:S01]  /*0450*/  FMUL.FTZ R15, R16, c[0x0][0x174] ;  /* 0x00005d00100f7a20 */ /* 0x002fe20000410000 */
[----:B------:R-:W-:Y:S05]  /*0460*/  BRA `(.L_x_6211) ;  /* 0x0000009000007947 */ /* 0x000fea0003800000 */
.L_x_6209:
        /* <DEDUP_REMOVED lines=9> */
.L_x_6211:
[----:B------:R-:W-:Y:S05]  /*0500*/  BSYNC B0 ;  /* 0x0000000000007941 */ /* 0x000fea0003800000 */
.L_x_6208:
        /* <DEDUP_REMOVED lines=18> */
.L_x_6214:
[----:B------:R-:W0:Y:S08]  /*0630*/  MUFU.RCP R19, R19 ;  /* 0x0000001300137308 */ /* 0x000e300000001000 */
[----:B------:R-:W1:Y:S01]  /*0640*/  MUFU.RCP R18, R18 ;  /* 0x0000001200127308 */ /* 0x000e620000001000 */
[----:B0-----:R-:W-:-:S02]  /*0650*/  FMUL.FTZ R16, R19, c[0x0][0x170] ;  /* 0x00005c0013107a20 */ /* 0x001fc40000410000 */
[----:B-1----:R-:W-:Y:S01]  /*0660*/  FMUL.FTZ R17, R18, c[0x0][0x174] ;  /* 0x00005d0012117a20 */ /* 0x002fe20000410000 */
[----:B------:R-:W-:Y:S05]  /*0670*/  BRA `(.L_x_6215) ;  /* 0x0000009000007947 */ /* 0x000fea0003800000 */
.L_x_6213:
        /* <DEDUP_REMOVED lines=9> */
.L_x_6215:
[----:B------:R-:W-:Y:S05]  /*0710*/  BSYNC B0 ;  /* 0x0000000000007941 */ /* 0x000fea0003800000 */
.L_x_6212:
        /* <DEDUP_REMOVED lines=18> */
.L_x_6218:
[----:B------:R-:W0:Y:S08]  /*0840*/  MUFU.RCP R21, R21 ;  /* 0x0000001500157308 */ /* 0x000e300000001000 */
[----:B------:R-:W1:Y:S01]  /*0850*/  MUFU.RCP R20, R20 ;  /* 0x0000001400147308 */ /* 0x000e620000001000 */
[----:B0-----:R-:W-:-:S02]  /*0860*/  FMUL.FTZ R18, R21, c[0x0][0x170] ;  /* 0x00005c0015127a20 */ /* 0x001fc40000410000 */
[----:B-1----:R-:W-:Y:S01]  /*0870*/  FMUL.FTZ R19, R20, c[0x0][0x174] ;  /* 0x00005d0014137a20 */ /* 0x002fe20000410000 */
[----:B------:R-:W-:Y:S05]  /*0880*/  BRA `(.L_x_6219) ;  /* 0x0000009000007947 */ /* 0x000fea0003800000 */
.L_x_6217:
        /* <DEDUP_REMOVED lines=9> */
.L_x_6219:
[----:B------:R-:W-:Y:S05]  /*0920*/  BSYNC B0 ;  /* 0x0000000000007941 */ /* 0x000fea0003800000 */
.L_x_6216:
        /* <DEDUP_REMOVED lines=18> */
.L_x_6222:
[----:B------:R-:W0:Y:S08]  /*0a50*/  MUFU.RCP R23, R23 ;  /* 0x0000001700177308 */ /* 0x000e300000001000 */
[----:B------:R-:W1:Y:S01]  /*0a60*/  MUFU.RCP R22, R22 ;  /* 0x0000001600167308 */ /* 0x000e620000001000 */
[----:B0-----:R-:W-:-:S02]  /*0a70*/  FMUL.FTZ R20, R23, c[0x0][0x170] ;  /* 0x00005c0017147a20 */ /* 0x001fc40000410000 */
[----:B-1----:R-:W-:Y:S01]  /*0a80*/  FMUL.FTZ R21, R22, c[0x0][0x174] ;  /* 0x00005d0016157a20 */ /* 0x002fe20000410000 */
[----:B------:R-:W-:Y:S05]  /*0a90*/  BRA `(.L_x_6223) ;  /* 0x0000009000007947 */ /* 0x000fea0003800000 */
.L_x_6221:
        /* <DEDUP_REMOVED lines=9> */
.L_x_6223:
[----:B------:R-:W-:Y:S05]  /*0b30*/  BSYNC B0 ;  /* 0x0000000000007941 */ /* 0x000fea0003800000 */
.L_x_6220:
        /* <DEDUP_REMOVED lines=18> */
.L_x_6226:
[----:B------:R-:W0:Y:S08]  /*0c60*/  MUFU.RCP R5, R5 ;  /* 0x0000000500057308 */ /* 0x000e300000001000 */
[----:B------:R-:W1:Y:S01]  /*0c70*/  MUFU.RCP R4, R4 ;  /* 0x0000000400047308 */ /* 0x000e620000001000 */
[----:B0-----:R-:W-:-:S02]  /*0c80*/  FMUL.FTZ R22, R5, c[0x0][0x170] ;  /* 0x00005c0005167a20 */ /* 0x001fc40000410000 */
[----:B-1----:R-:W-:Y:S01]  /*0c90*/  FMUL.FTZ R23, R4, c[0x0][0x174] ;  /* 0x00005d0004177a20 */ /* 0x002fe20000410000 */
[----:B------:R-:W-:Y:S05]  /*0ca0*/  BRA `(.L_x_6227) ;  /* 0x0000009000007947 */ /* 0x000fea0003800000 */
.L_x_6225:
        /* <DEDUP_REMOVED lines=9> */
.L_x_6227:
[----:B------:R-:W-:Y:S05]  /*0d40*/  BSYNC B0 ;  /* 0x0000000000007941 */ /* 0x000fea0003800000 */
.L_x_6224:
        /* <DEDUP_REMOVED lines=18> */
.L_x_6230:
[----:B------:R-:W0:Y:S08]  /*0e70*/  MUFU.RCP R7, R7 ;  /* 0x0000000700077308 */ /* 0x000e300000001000 */
[----:B------:R-:W1:Y:S01]  /*0e80*/  MUFU.RCP R6, R6 ;  /* 0x0000000600067308 */ /* 0x000e620000001000 */
[----:B0-----:R-:W-:-:S02]  /*0e90*/  FMUL.FTZ R4, R7, c[0x0][0x170] ;  /* 0x00005c0007047a20 */ /* 0x001fc40000410000 */
[----:B-1----:R-:W-:Y:S01]  /*0ea0*/  FMUL.FTZ R5, R6, c[0x0][0x174] ;  /* 0x00005d0006057a20 */ /* 0x002fe20000410000 */
[----:B------:R-:W-:Y:S05]  /*0eb0*/  BRA `(.L_x_6231) ;  /* 0x0000009000007947 */ /* 0x000fea0003800000 */
.L_x_6229:
        /* <DEDUP_REMOVED lines=9> */
.L_x_6231:
[----:B------:R-:W-:Y:S05]  /*0f50*/  BSYNC B0 ;  /* 0x0000000000007941 */ /* 0x000fea0003800000 */
.L_x_6228:
        /* <DEDUP_REMOVED lines=18> */
.L_x_6234:
[----:B------:R-:W0:Y:S08]  /*1080*/  MUFU.RCP R9, R9 ;  /* 0x0000000900097308 */ /* 0x000e300000001000 */
[----:B------:R-:W1:Y:S01]  /*1090*/  MUFU.RCP R8, R8 ;  /* 0x0000000800087308 */ /* 0x000e620000001000 */
[----:B0-----:R-:W-:-:S02]  /*10a0*/  FMUL.FTZ R6, R9, c[0x0][0x170] ;  /* 0x00005c0009067a20 */ /* 0x001fc40000410000 */
[----:B-1----:R-:W-:Y:S01]  /*10b0*/  FMUL.FTZ R7, R8, c[0x0][0x174] ;  /* 0x00005d0008077a20 */ /* 0x002fe20000410000 */
[----:B------:R-:W-:Y:S05]  /*10c0*/  BRA `(.L_x_6235) ;  /* 0x0000009000007947 */ /* 0x000fea0003800000 */
.L_x_6233:
        /* <DEDUP_REMOVED lines=9> */
.L_x_6235:
[----:B------:R-:W-:Y:S05]  /*1160*/  BSYNC B0 ;  /* 0x0000000000007941 */ /* 0x000fea0003800000 */
.L_x_6232:
[----:B------:R-:W-:-:S06]  /*1170*/  IMAD.WIDE.U32 R8, R3, R0, c[0x0][0x178] ;  /* 0x00005e0003087625 */ /* 0x000fcc00078e0000 */
[----:B------:R-:W-:-:S05]  /*1180*/  IMAD.WIDE R8, R2, 0x20, R8 ;  /* 0x0000002002087825 */ /* 0x000fca00078e0208 */
[----:B------:R-:W-:Y:S04]  /*1190*/  STG.E.128 [R8.64], R12 ;  /* 0x0000000c08007986 */ /* 0x000fe8000c101d04 */
[----:B------:R-:W-:Y:S04]  /*11a0*/  STG.E.128 [R8.64+0x10], R16 ;  /* 0x0000101008007986 */ /* 0x000fe8000c101d04 */
[----:B------:R-:W-:Y:S04]  /*11b0*/  STG.E.128 [R8.64+0x1000], R20 ;  /* 0x0010001408007986 */ /* 0x000fe8000c101d04 */
[----:B------:R-:W-:Y:S01]  /*11c0*/  STG.E.128 [R8.64+0x1010], R4 ;  /* 0x0010100408007986 */ /* 0x000fe2000c101d04 */
[----:B------:R-:W-:Y:S05]  /*11d0*/  EXIT ;  /* 0x000000000000794d */ /* 0x000fea0003800000 */
.L_x_6203:
        /* <DEDUP_REMOVED lines=78> */
.L_x_6239:
[----:B------:R-:W0:Y:S08]  /*16c0*/  MUFU.RCP R16, R0 ;  /* 0x0000000000107308 */ /* 0x000e300000001000 */
[----:B------:R-:W1:Y:S01]  /*16d0*/  MUFU.RCP R17, R18 ;  /* 0x0000001200117308 */ /* 0x000e620000001000 */
[----:B0-----:R-:W-:-:S02]  /*16e0*/  FMUL.FTZ R16, R16, c[0x0][0x170] ;  /* 0x00005c0010107a20 */ /* 0x001fc40000410000 */
[----:B-1----:R-:W-:Y:S01]  /*16f0*/  FMUL.FTZ R17, R17, c[0x0][0x174] ;  /* 0x00005d0011117a20 */ /* 0x002fe20000410000 */
[----:B------:R-:W-:Y:S05]  /*1700*/  BRA `(.L_x_6237) ;  /* 0x0000009000007947 */ /* 0x000fea0003800000 */
.L_x_6238:
        /* <DEDUP_REMOVED lines=9> */
.L_x_6237:
[----:B0-----:R-:W-:Y:S05]  /*17a0*/  BSYNC B0 ;  /* 0x0000000000007941 */ /* 0x001fea0003800000 */
.L_x_6236:
        /* <DEDUP_REMOVED lines=22> */
.L_x_6243:
[----:B------:R-:W0:Y:S08]  /*1910*/  MUFU.RCP R18, R22 ;  /* 0x0000001600127308 */ /* 0x000e300000001000 */
[----:B------:R-:W1:Y:S01]  /*1920*/  MUFU.RCP R19, R23 ;  /* 0x0000001700137308 */ /* 0x000e620000001000 */
[----:B0-----:R-:W-:-:S02]  /*1930*/  FMUL.FTZ R18, R18, c[0x0][0x170] ;  /* 0x00005c0012127a20 */ /* 0x001fc40000410000 */
[----:B-1----:R-:W-:Y:S01]  /*1940*/  FMUL.FTZ R19, R19, c[0x0][0x174] ;  /* 0x00005d0013137a20 */ /* 0x002fe20000410000 */
[----:B------:R-:W-:Y:S05]  /*1950*/  BRA `(.L_x_6241) ;  /* 0x0000009000007947 */ /* 0x000fea0003800000 */
.L_x_6242:
        /* <DEDUP_REMOVED lines=9> */
.L_x_6241:
[----:B------:R-:W-:Y:S05]  /*19f0*/  BSYNC B0 ;  /* 0x0000000000007941 */ /* 0x000fea0003800000 */
.L_x_6240:
        /* <DEDUP_REMOVED lines=23> */
.L_x_6247:
[----:B------:R-:W0:Y:S08]  /*1b70*/  MUFU.RCP R20, R22 ;  /* 0x0000001600147308 */ /* 0x000e300000001000 */
[----:B------:R-:W1:Y:S01]  /*1b80*/  MUFU.RCP R21, R24 ;  /* 0x0000001800157308 */ /* 0x000e620000001000 */
[----:B0-----:R-:W-:-:S02]  /*1b90*/  FMUL.FTZ R20, R20, c[0x0][0x170] ;  /* 0x00005c0014147a20 */ /* 0x001fc40000410000 */
[----:B-1----:R-:W-:Y:S01]  /*1ba0*/  FMUL.FTZ R21, R21, c[0x0][0x174] ;  /* 0x00005d0015157a20 */ /* 0x002fe20000410000 */
[----:B------:R-:W-:Y:S05]  /*1bb0*/  BRA `(.L_x_6245) ;  /* 0x0000009000007947 */ /* 0x000fea0003800000 */
.L_x_6246:
        /* <DEDUP_REMOVED lines=9> */
.L_x_6245:
[----:B------:R-:W-:Y:S05]  /*1c50*/  BSYNC B0 ;  /* 0x0000000000007941 */ /* 0x000fea0003800000 */
.L_x_6244:
        /* <DEDUP_REMOVED lines=22> */
.L_x_6251:
[----:B------:R-:W0:Y:S08]  /*1dc0*/  MUFU.RCP R22, R6 ;  /* 0x0000000600167308 */ /* 0x000e300000001000 */
[----:B------:R-:W1:Y:S01]  /*1dd0*/  MUFU.RCP R23, R7 ;  /* 0x0000000700177308 */ /* 0x000e620000001000 */
[----:B0-----:R-:W-:-:S02]  /*1de0*/  FMUL.FTZ R22, R22, c[0x0][0x170] ;  /* 0x00005c0016167a20 */ /* 0x001fc40000410000 */
[----:B-1----:R-:W-:Y:S01]  /*1df0*/  FMUL.FTZ R23, R23, c[0x0][0x174] ;  /* 0x00005d0017177a20 */ /* 0x002fe20000410000 */
[----:B------:R-:W-:Y:S05]  /*1e00*/  BRA `(.L_x_6249) ;  /* 0x0000009000007947 */ /* 0x000fea0003800000 */
.L_x_6250:
        /* <DEDUP_REMOVED lines=9> */
.L_x_6249:
[----:B------:R-:W-:Y:S05]  /*1ea0*/  BSYNC B0 ;  /* 0x0000000000007941 */ /* 0x000fea0003800000 */
.L_x_6248:
        /* <DEDUP_REMOVED lines=23> */
.L_x_6255:
[----:B------:R-:W0:Y:S08]  /*2020*/  MUFU.RCP R6, R4 ;  /* 0x0000000400067308 */ /* 0x000e300000001000 */
[----:B------:R-:W1:Y:S01]  /*2030*/  MUFU.RCP R7, R24 ;  /* 0x0000001800077308 */ /* 0x000e620000001000 */
[----:B0-----:R-:W-:-:S02]  /*2040*/  FMUL.FTZ R6, R6, c[0x0][0x170] ;  /* 0x00005c0006067a20 */ /* 0x001fc40000410000 */
[----:B-1----:R-:W-:Y:S01]  /*2050*/  FMUL.FTZ R7, R7, c[0x0][0x174] ;  /* 0x00005d0007077a20 */ /* 0x002fe20000410000 */
[----:B------:R-:W-:Y:S05]  /*2060*/  BRA `(.L_x_6253) ;  /* 0x0000009000007947 */ /* 0x000fea0003800000 */
.L_x_6254:
        /* <DEDUP_REMOVED lines=9> */
.L_x_6253:
[----:B------:R-:W-:Y:S05]  /*2100*/  BSYNC B0 ;  /* 0x0000000000007941 */ /* 0x000fea0003800000 */
.L_x_6252:
        /* <DEDUP_REMOVED lines=22> */
.L_x_6259:
[----:B------:R-:W0:Y:S08]  /*2270*/  MUFU.RCP R4, R8 ;  /* 0x0000000800047308 */ /* 0x000e300000001000 */
[----:B------:R-:W1:Y:S01]  /*2280*/  MUFU.RCP R5, R9 ;  /* 0x0000000900057308 */ /* 0x000e620000001000 */
[----:B0-----:R-:W-:-:S02]  /*2290*/  FMUL.FTZ R4, R4, c[0x0][0x170] ;  /* 0x00005c0004047a20 */ /* 0x001fc40000410000 */
[----:B-1----:R-:W-:Y:S01]  /*22a0*/  FMUL.FTZ R5, R5, c[0x0][0x174] ;  /* 0x00005d0005057a20 */ /* 0x002fe20000410000 */
[----:B------:R-:W-:Y:S05]  /*22b0*/  BRA `(.L_x_6257) ;  /* 0x0000009000007947 */ /* 0x000fea0003800000 */
.L_x_6258:
        /* <DEDUP_REMOVED lines=9> */
.L_x_6257:
[----:B------:R-:W-:Y:S05]  /*2350*/  BSYNC B0 ;  /* 0x0000000000007941 */ /* 0x000fea0003800000 */
.L_x_6256:
        /* <DEDUP_REMOVED lines=23> */
.L_x_6263:
[----:B------:R-:W0:Y:S08]  /*24d0*/  MUFU.RCP R8, R10 ;  /* 0x0000000a00087308 */ /* 0x000e300000001000 */
[----:B------:R-:W1:Y:S01]  /*24e0*/  MUFU.RCP R9, R24 ;  /* 0x0000001800097308 */ /* 0x000e620000001000 */
[----:B0-----:R-:W-:-:S02]  /*24f0*/  FMUL.FTZ R8, R8, c[0x0][0x170] ;  /* 0x00005c0008087a20 */ /* 0x001fc40000410000 */
[----:B-1----:R-:W-:Y:S01]  /*2500*/  FMUL.FTZ R9, R9, c[0x0][0x174] ;  /* 0x00005d0009097a20 */ /* 0x002fe20000410000 */
[----:B------:R-:W-:Y:S05]  /*2510*/  BRA `(.L_x_6261) ;  /* 0x0000009000007947 */ /* 0x000fea0003800000 */
.L_x_6262:
        /* <DEDUP_REMOVED lines=9> */
.L_x_6261:
[----:B------:R-:W-:Y:S05]  /*25b0*/  BSYNC B0 ;  /* 0x0000000000007941 */ /* 0x000fea0003800000 */
.L_x_6260:
        /* <DEDUP_REMOVED lines=22> */
.L_x_6267:
[----:B------:R-:W0:Y:S08]  /*2720*/  MUFU.RCP R10, R12 ;  /* 0x0000000c000a7308 */ /* 0x000e300000001000 */
[----:B------:R-:W1:Y:S01]  /*2730*/  MUFU.RCP R11, R13 ;  /* 0x0000000d000b7308 */ /* 0x000e620000001000 */
[----:B0-----:R-:W-:-:S02]  /*2740*/  FMUL.FTZ R10, R10, c[0x0][0x170] ;  /* 0x00005c000a0a7a20 */ /* 0x001fc40000410000 */
[----:B-1----:R-:W-:Y:S01]  /*2750*/  FMUL.FTZ R11, R11, c[0x0][0x174] ;  /* 0x00005d000b0b7a20 */ /* 0x002fe20000410000 */
[----:B------:R-:W-:Y:S05]  /*2760*/  BRA `(.L_x_6265) ;  /* 0x0000009000007947 */ /* 0x000fea0003800000 */
.L_x_6266:
        /* <DEDUP_REMOVED lines=9> */
.L_x_6265:
[----:B------:R-:W-:Y:S05]  /*2800*/  BSYNC B0 ;  /* 0x0000000000007941 */ /* 0x000fea0003800000 */
.L_x_6264:
        /* <DEDUP_REMOVED lines=16> */
.L_x_6270:
[----:B------:R-:W-:-:S13]  /*2910*/  ISETP.GE.AND P0, PT, R2, R25, PT ;  /* 0x000000190200720c */ /* 0x000fda0003f06270 */
[----:B------:R-:W-:Y:S05]  /*2920*/  @P0 BRA `(.L_x_6272) ;  /* 0x000000c000000947 */ /* 0x000fea0003800000 */
[----:B0-----:R-:W-:Y:S01]  /*2930*/  HFMA2.MMA R13, -RZ, RZ, 0, 4.76837158203125e-07 ;  /* 0x00000008ff0d7435 */ /* 0x001fe200000001ff */
[----:B------:R-:W-:Y:S02]  /*2940*/  IADD3 R12, R3, R2, RZ ;  /* 0x00000002030c7210 */ /* 0x000fe40007ffe0ff */
[----:B------:R-:W-:-:S07]  /*2950*/  IADD3 R2, R2, 0x80, RZ ;  /* 0x0000008002027810 */ /* 0x000fce0007ffe0ff */
[----:B------:R-:W-:-:S05]  /*2960*/  IMAD.WIDE.U32 R12, R12, R13, c[0x0][0x178] ;  /* 0x00005e000c0c7625 */ /* 0x000fca00078e000d */
[----:B------:R0:W-:Y:S02]  /*2970*/  STG.E.64 [R12.64], R20 ;  /* 0x000000140c007986 */ /* 0x0001e4000c101b04 */
.L_x_6271:
[----:B------:R-:W-:-:S13]  /*2980*/  ISETP.GE.AND P0, PT, R2, R25, PT ;  /* 0x000000190200720c */ /* 0x000fda0003f06270 */
[----:B------:R-:W-:Y:S05]  /*2990*/  @P0 BRA `(.L_x_6273) ;  /* 0x000000c000000947 */ /* 0x000fea0003800000 */
[----:B0-----:R-:W-:Y:S02]  /*29a0*/  IADD3 R12, R3, R2, RZ ;  /* 0x00000002030c7210 */ /* 0x001fe40007ffe0ff */
[----:B------:R-:W-:Y:S02]  /*29b0*/  MOV R13, 0x8 ;  /* 0x00000008000d7802 */ /* 0x000fe40000000f00 */
[----:B------:R-:W-:-:S03]  /*29c0*/  IADD3 R2, R2, 0x80, RZ ;  /* 0x0000008002027810 */ /* 0x000fc60007ffe0ff */
[----:B------:R-:W-:-:S05]  /*29d0*/  IMAD.WIDE.U32 R12, R12, R13, c[0x0][0x178] ;  /* 0x00005e000c0c7625 */ /* 0x000fca00078e000d */
[----:B------:R0:W-:Y:S02]  /*29e0*/  STG.E.64 [R12.64], R22 ;  /* 0x000000160c007986 */ /* 0x0001e4000c101b04 */
.L_x_6272:
[----:B------:R-:W-:-:S13]  /*29f0*/  ISETP.GE.AND P0, PT, R2, R25, PT ;  /* 0x000000190200720c */ /* 0x000fda0003f06270 */
[----:B------:R-:W-:Y:S05]  /*2a00*/  @P0 BRA `(.L_x_6274) ;  /* 0x000000d000000947 */ /* 0x000fea0003800000 */
[----:B0-----:R-:W-:Y:S01]  /*2a10*/  HFMA2.MMA R13, -RZ, RZ, 0, 4.76837158203125e-07 ;  /* 0x00000008ff0d7435 */ /* 0x001fe200000001ff */
[----:B------:R-:W-:Y:S02]  /*2a20*/  IADD3 R12, R3, R2, RZ ;  /* 0x00000002030c7210 */ /* 0x000fe40007ffe0ff */
[----:B------:R-:W-:-:S07]  /*2a30*/  IADD3 R2, R2, 0x80, RZ ;  /* 0x0000008002027810 */ /* 0x000fce0007ffe0ff */
[----:B------:R-:W-:-:S05]  /*2a40*/  IMAD.WIDE.U32 R12, R12, R13, c[0x0][0x178] ;  /* 0x00005e000c0c7625 */ /* 0x000fca00078e000d */
[----:B------:R0:W-:Y:S02]  /*2a50*/  STG.E.64 [R12.64], R6 ;  /* 0x000000060c007986 */ /* 0x0001e4000c101b04 */
.L_x_6273:
        /* <DEDUP_REMOVED lines=8> */
.L_x_6274:
[----:B------:R-:W-:Y:S05]  /*2ae0*/  BSYNC B1 ;  /* 0x0000000000017941 */ /* 0x000fea0003800000 */
.L_x_6269:
[----:B------:R-:W-:-:S13]  /*2af0*/  ISETP.GE.AND P0, PT, R2, R25, PT ;  /* 0x000000190200720c */ /* 0x000fda0003f06270 */
[----:B0-----:R-:W-:Y:S02]  /*2b00*/  @!P0 IADD3 R4, R3, R2, RZ ;  /* 0x0000000203048210 */ /* 0x001fe40007ffe0ff */
[----:B------:R-:W-:Y:S02]  /*2b10*/  @!P0 MOV R5, 0x8 ;  /* 0x0000000800058802 */ /* 0x000fe40000000f00 */
[----:B------:R-:W-:-:S03]  /*2b20*/  @!P0 IADD3 R2, R2, 0x80, RZ ;  /* 0x0000008002028810 */ /* 0x000fc60007ffe0ff */
[----:B------:R-:W-:-:S05]  /*2b30*/  @!P0 IMAD.WIDE.U32 R4, R4, R5, c[0x0][0x178] ;  /* 0x00005e0004048625 */ /* 0x000fca00078e0005 */
[----:B------:R0:W-:Y:S02]  /*2b40*/  @!P0 STG.E.64 [R4.64], R8 ;  /* 0x0000000804008986 */ /* 0x0001e4000c101b04 */
.L_x_6275:
[----:B------:R-:W-:Y:S05]  /*2b50*/  BSYNC B0 ;  /* 0x0000000000007941 */ /* 0x000fea0003800000 */
.L_x_6268:
        /* <DEDUP_REMOVED lines=8> */
.L_x_6276:
        /* <DEDUP_REMOVED lines=10> */
.L_x_17776:


//--------------------- .text._ZN2at6native29vectorized_elementwise_kernelILi8ENS0_13AUnaryFunctorIN3c107complexIfEES5_S5_NS0_15binary_internal10DivFunctorIS5_EEEESt5arrayIPcLm2EEEEviT0_T1_ --------------------------
	.section	.text._ZN2at6native29vectorized_elementwise_kernelILi8ENS0_13AUnaryFunctorIN3c107complexIfEES5_S5_NS0_15binary_internal10DivFunctorIS5_EEEESt5arrayIPcLm2EEEEviT0_T1_,"ax",@progbits
	.sectioninfo	@"SHI_REGISTERS=4"
	.align	128
        .global         _ZN2at6native29vectorized_elementwise_kernelILi8ENS0_13AUnaryFunctorIN3c107complexIfEES5_S5_NS0_15binary_internal10DivFunctorIS5_EEEESt5arrayIPcLm2EEEEviT0_T1_
        .type           _ZN2at6native29vectorized_elementwise_kernelILi8ENS0_13AUnaryFunctorIN3c107complexIfEES5_S5_NS0_15binary_internal10DivFunctorIS5_EEEESt5arrayIPcLm2EEEEviT0_T1_,@function
        .size           _ZN2at6native29vectorized_elementwise_kernelILi8ENS0_13AUnaryFunctorIN3c107complexIfEES5_S5_NS0_15binary_internal10DivFunctorIS5_EEEESt5arrayIPcLm2EEEEviT0_T1_,(.L_x_17777 - _ZN2at6native29vectorized_elementwise_kernelILi8ENS0_13AUnaryFunctorIN3c107complexIfEES5_S5_NS0_15binary_internal10DivFunctorIS5_EEEESt5arrayIPcLm2EEEEviT0_T1_)
        .other          _ZN2at6native29vectorized_elementwise_kernelILi8ENS0_13AUnaryFunctorIN3c107complexIfEES5_S5_NS0_15binary_internal10DivFunctorIS5_EEEESt5arrayIPcLm2EEEEviT0_T1_,@"STO_CUDA_ENTRY STV_DEFAULT"
_ZN2at6native29vectorized_elementwise_kernelILi8ENS0_13AUnaryFunctorIN3c107complexIfEES5_S5_NS0_15binary_internal10DivFunctorIS5_EEEESt5arrayIPcLm2EEEEviT0_T1_:
.text._ZN2at6native29vectorized_elementwise_kernelILi8ENS0_13AUnaryFunctorIN3c107complexIfEES5_S5_NS0_15binary_internal10DivFunctorIS5_EEEESt5arrayIPcLm2EEEEviT0_T1_:
[----:B------:R-:W-:Y:S02]  /*0000*/  MOV R1, c[0x0][0x28] ;  /* 0x00000a0000017a02 */ /* 0x000fe40000000f00 */
[----:B------:R-:W-:Y:S05]  /*0010*/  EXIT ;  /* 0x000000000000794d */ /* 0x000fea0003800000 */
.L_x_6277:
        /* <DEDUP_REMOVED lines=14> */
.L_x_17777:


//--------------------- .text._ZN2at6native18elementwise_kernelILi128ELi4EZNS0_15gpu_kernel_implINS0_13BinaryFunctorIN3c107complexIdEES6_S6_NS0_15binary_internal10DivFunctorIS6_EEEEEEvRNS_18TensorIteratorBaseERKT_EUliE_EEviT1_ --------------------------
	.section	.text._ZN2at6native18elementwise_kernelILi128ELi4EZNS0_15gpu_kernel_implINS0_13BinaryFunctorIN3c107complexIdEES6_S6_NS0_15binary_internal10DivFunctorIS6_EEEEEEvRNS_18TensorIteratorBaseERKT_EUliE_EEviT1_,"ax",@progbits
	.sectioninfo	@"SHI_REGISTERS=38"
	.align	128
        .global         _ZN2at6native18elementwise_kernelILi128ELi4EZNS0_15gpu_kernel_implINS0_13BinaryFunctorIN3c107complexIdEES6_S6_NS0_15binary_internal10DivFunctorIS6_EEEEEEvRNS_18TensorIteratorBaseERKT_EUliE_EEviT1_
        .type           _ZN2at6native18elementwise_kernelILi128ELi4EZNS0_15gpu_kernel_implINS0_13BinaryFunctorIN3c107complexIdEES6_S6_NS0_15binary_internal10DivFunctorIS6_EEEEEEvRNS_18TensorIteratorBaseERKT_EUliE_EEviT1_,@function
        .size           _ZN2at6native18elementwise_kernelILi128ELi4EZNS0_15gpu_kernel_implINS0_13BinaryFunctorIN3c107complexIdEES6_S6_NS0_15binary_internal10DivFunctorIS6_EEEEEEvRNS_18TensorIteratorBaseERKT_EUliE_EEviT1_,(.L_x_17662 - _ZN2at6native18elementwise_kernelILi128ELi4EZNS0_15gpu_kernel_implINS0_13BinaryFunctorIN3c107complexIdEES6_S6_NS0_15binary_internal10DivFunctorIS6_EEEEEEvRNS_18TensorIteratorBaseERKT_EUliE_EEviT1_)
        .other          _ZN2at6native18elementwise_kernelILi128ELi4EZNS0_15gpu_kernel_implINS0_13BinaryFunctorIN3c107complexIdEES6_S6_NS0_15binary_internal10DivFunctorIS6_EEEEEEvRNS_18TensorIteratorBaseERKT_EUliE_EEviT1_,@"STO_CUDA_ENTRY STV_DEFAULT"
_ZN2at6native18elementwise_kernelILi128ELi4EZNS0_15gpu_kernel_implINS0_13BinaryFunctorIN3c107complexIdEES6_S6_NS0_15binary_internal10DivFunctorIS6_EEEEEEvRNS_18TensorIteratorBaseERKT_EUliE_EEviT1_:
.text._ZN2at6native18elementwise_kernelILi128ELi4EZNS0_15gpu_kernel_implINS0_13BinaryFunctorIN3c107complexIdEES6_S6_NS0_15binary_internal10DivFunctorIS6_EEEEEEvRNS_18TensorIteratorBaseERKT_EUliE_EEviT1_:
        /* <DEDUP_REMOVED lines=263> */
.L_x_6280:
        /* <DEDUP_REMOVED lines=17> */
[----:B------:R-:W-:Y:S01]  /*1180*/  CS2R R18, SRZ ;  /* 0x0000000000127805 */ /* 0x000fe2000001ff00 */
[----:B--2---:R0:W1:Y:S01]  /*1190*/  I2F.F64.S16 R16, R2 ;  /* 0x0000000200107312 */ /* 0x0040620000101c00 */
[----:B------:R-:W-:Y:S05]  /*11a0*/  BRA `(.L_x_6286) ;  /* 0x00000f9000007947 */ /* 0x000fea0003800000 */
.L_x_6284:
[----:B------:R-:W2:Y:S01]  /*11b0*/  LDG.E.U8 R2, [R2.64] ;  /* 0x0000002402027981 */ /* 0x000ea2000c1e1100 */
[----:B------:R-:W-:Y:S01]  /*11c0*/  CS2R R18, SRZ ;  /* 0x0000000000127805 */ /* 0x000fe2000001ff00 */
[----:B--2---:R0:W1:Y:S01]  /*11d0*/  I2F.F64.U16 R16, R2 ;  /* 0x0000000200107312 */ /* 0x0040620000101800 */
[----:B------:R-:W-:Y:S05]  /*11e0*/  BRA `(.L_x_6286) ;  /* 0x00000f5000007947 */ /* 0x000fea0003800000 */
.L_x_6283:
[----:B------:R-:W-:-:S13]  /*11f0*/  ISETP.NE.AND P0, PT, R4, 0x2, PT ;  /* 0x000000020400780c */ /* 0x000fda0003f05270 */
[----:B------:R-:W-:Y:S05]  /*1200*/  @!P0 BRA `(.L_x_6287) ;  /* 0x000000c000008947 */ /* 0x000fea0003800000 */
[----:B------:R-:W-:-:S13]  /*1210*/  ISETP.NE.AND P0, PT, R4, 0x3, PT ;  /* 0x000000030400780c */ /* 0x000fda0003f05270 */
[----:B------:R-:W-:Y:S05]  /*1220*/  @!P0 BRA `(.L_x_6288) ;  /* 0x0000006000008947 */ /* 0x000fea0003800000 */
[----:B------:R-:W-:-:S13]  /*1230*/  ISETP.NE.AND P0, PT, R4, 0x4, PT ;  /* 0x000000040400780c */ /* 0x000fda0003f05270 */
[----:B------:R-:W-:Y:S05]  /*1240*/  @P0 BRA `(.L_x_6285) ;  /* 0x00000d2000000947 */ /* 0x000fea0003800000 */
[----:B------:R-:W2:Y:S01]  /*1250*/  LDG.E.64 R16, [R2.64] ;  /* 0x0000002402107981 */ /* 0x000ea2000c1e1b00 */
[----:B------:R-:W-:Y:S01]  /*1260*/  CS2R R18, SRZ ;  /* 0x0000000000127805 */ /* 0x000fe2000001ff00 */
[----:B--2---:R-:W0:Y:S01]  /*1270*/  I2F.F64.S64 R16, R16 ;  /* 0x0000001000107312 */ /* 0x004e220000301c00 */
[----:B------:R-:W-:Y:S05]  /*1280*/  BRA `(.L_x_6286) ;  /* 0x00000eb000007947 */ /* 0x000fea0003800000 */
.L_x_6288:
[----:B------:R-:W2:Y:S01]  /*1290*/  LDG.E R2, [R2.64] ;  /* 0x0000002402027981 */ /* 0x000ea2000c1e1900 */
[----:B------:R-:W-:Y:S01]  /*12a0*/  CS2R R18, SRZ ;  /* 0x0000000000127805 */ /* 0x000fe2000001ff00 */
[----:B--2---:R0:W1:Y:S01]  /*12b0*/  I2F.F64 R16, R2 ;  /* 0x0000000200107312 */ /* 0x0040620000201c00 */
[----:B------:R-:W-:Y:S05]  /*12c0*/  BRA `(.L_x_6286) ;  /* 0x00000e7000007947 */ /* 0x000fea0003800000 */
.L_x_6287:
[----:B------:R-:W2:Y:S01]  /*12d0*/  LDG.E.U16 R2, [R2.64] ;  /* 0x0000002402027981 */ /* 0x000ea2000c1e1500 */
[----:B------:R-:W-:Y:S01]  /*12e0*/  CS2R R18, SRZ ;  /* 0x0000000000127805 */ /* 0x000fe2000001ff00 */
[----:B--2---:R0:W1:Y:S01]  /*12f0*/  I2F.F64.S16 R16, R2 ;  /* 0x0000000200107312 */ /* 0x0040620000101c00 */
[----:B------:R-:W-:Y:S05]  /*1300*/  BRA `(.L_x_6286) ;  /* 0x00000e3000007947 */ /* 0x000fea0003800000 */
.L_x_6282:
[----:B------:R-:W-:-:S13]  /*1310*/  ISETP.GT.AND P0, PT, R4, 0x6, PT ;  /* 0x000000060400780c */ /* 0x000fda0003f04270 */
[----:B------:R-:W-:Y:S05]  /*1320*/  @P0 BRA `(.L_x_6289) ;  /* 0x000000f000000947 */ /* 0x000fea0003800000 */
[----:B------:R-:W-:-:S13]  /*1330*/  ISETP.NE.AND P0, PT, R4, 0x5, PT ;  /* 0x000000050400780c */ /* 0x000fda0003f05270 */
[----:B------:R-:W-:Y:S05]  /*1340*/  @!P0 BRA `(.L_x_6290) ;  /* 0x0000007000008947 */ /* 0x000fea0003800000 */
[----:B------:R-:W-:-:S13]  /*1350*/  ISETP.NE.AND P0, PT, R4, 0x6, PT ;  /* 0x000000060400780c */ /* 0x000fda0003f05270 */
[----:B------:R-:W-:Y:S05]  /*1360*/  @P0 BRA `(.L_x_6285) ;  /* 0x00000c0000000947 */ /* 0x000fea0003800000 */
[----:B------:R-:W2:Y:S01]  /*1370*/  LDG.E R16, [R2.64] ;  /* 0x0000002402107981 */ /* 0x000ea2000c1e1900 */
[----:B------:R-:W-:Y:S01]  /*1380*/  CS2R R18, SRZ ;  /* 0x0000000000127805 */ /* 0x000fe2000001ff00 */
[----:B--2---:R-:W-:-:S06]  /*1390*/  FMUL.FTZ R16, R16, 1 ;  /* 0x3f80000010107820 */ /* 0x004fcc0000410000 */
[----:B------:R-:W0:Y:S01]  /*13a0*/  F2F.F64.F32 R16, R16 ;  /* 0x0000001000107310 */ /* 0x000e220000201800 */
[----:B------:R-:W-:Y:S05]  /*13b0*/  BRA `(.L_x_6286) ;  /* 0x00000d8000007947 */ /* 0x000fea0003800000 */
.L_x_6290:
[----:B------:R-:W2:Y:S01]  /*13c0*/  LDG.E.U16 R0, [R2.64] ;  /* 0x0000002402007981 */ /* 0x000ea2000c1e1500 */
[----:B------:R-:W-:Y:S01]  /*13d0*/  CS2R R18, SRZ ;  /* 0x0000000000127805 */ /* 0x000fe2000001ff00 */
[----:B--2---:R-:W-:-:S05]  /*13e0*/  HADD2.F32 R0, -RZ, R0.H0_H0 ;  /* 0x20000000ff007230 */ /* 0x004fca0000004100 */
[----:B------:R-:W-:-:S04]  /*13f0*/  FMUL.FTZ R0, R0, 1 ;  /* 0x3f80000000007820 */ /* 0x000fc80000410000 */
[----:B------:R0:W1:Y:S01]  /*1400*/  F2F.F64.F32 R16, R0 ;  /* 0x0000000000107310 */ /* 0x0000620000201800 */
[----:B------:R-:W-:Y:S05]  /*1410*/  BRA `(.L_x_6286) ;  /* 0x00000d2000007947 */ /* 0x000fea0003800000 */
.L_x_6289:
[----:B------:R-:W-:-:S13]  /*1420*/  ISETP.NE.AND P0, PT, R4, 0x7, PT ;  /* 0x000000070400780c */ /* 0x000fda0003f05270 */
[----:B------:R-:W-:Y:S05]  /*1430*/  @!P0 BRA `(.L_x_6291) ;  /* 0x0000012000008947 */ /* 0x000fea0003800000 */
[----:B------:R-:W-:-:S13]  /*1440*/  ISETP.NE.AND P0, PT, R4, 0x8, PT ;  /* 0x000000080400780c */ /* 0x000fda0003f05270 */
[----:B------:R-:W-:Y:S05]  /*1450*/  @!P0 BRA `(.L_x_6292) ;  /* 0x0000008000008947 */ /* 0x000fea0003800000 */
[----:B------:R-:W-:-:S13]  /*1460*/  ISETP.NE.AND P0, PT, R4, 0x9, PT ;  /* 0x000000090400780c */ /* 0x000fda0003f05270 */
[----:B------:R-:W-:Y:S05]  /*1470*/  @P0 BRA `(.L_x_6285) ;  /* 0x00000af000000947 */ /* 0x000fea0003800000 */
[----:B------:R-:W2:Y:S02]  /*1480*/  LDG.E.64 R2, [R2.64] ;  /* 0x0000002402027981 */ /* 0x000ea4000c1e1b00 */
[----:B--2---:R-:W-:Y:S02]  /*1490*/  FMUL.FTZ R18, R3, 1 ;  /* 0x3f80000003127820 */ /* 0x004fe40000410000 */
[----:B------:R-:W-:-:S04]  /*14a0*/  FMUL.FTZ R16, R2, 1 ;  /* 0x3f80000002107820 */ /* 0x000fc80000410000 */
[----:B------:R-:W0:Y:S08]  /*14b0*/  F2F.F64.F32 R18, R18 ;  /* 0x0000001200127310 */ /* 0x000e300000201800 */
[----:B------:R-:W1:Y:S01]  /*14c0*/  F2F.F64.F32 R16, R16 ;  /* 0x0000001000107310 */ /* 0x000e620000201800 */
[----:B------:R-:W-:Y:S05]  /*14d0*/  BRA `(.L_x_6286) ;  /* 0x00000c6000007947 */ /* 0x000fea0003800000 */
.L_x_6292:
[----:B------:R-:W2:Y:S02]  /*14e0*/  LDG.E R0, [R2.64] ;  /* 0x0000002402007981 */ /* 0x000ea4000c1e1900 */
[----:B--2---:R-:W-:-:S02]  /*14f0*/  HADD2.F32 R4, -RZ, R0.H1_H1 ;  /* 0x30000000ff047230 */ /* 0x004fc40000004100 */
[----:B------:R-:W-:-:S03]  /*1500*/  HADD2.F32 R0, -RZ, R0.H0_H0 ;  /* 0x20000000ff007230 */ /* 0x000fc60000004100 */
[----:B------:R-:W-:Y:S02]  /*1510*/  FMUL.FTZ R4, R4, 1 ;  /* 0x3f80000004047820 */ /* 0x000fe40000410000 */
[----:B------:R-:W-:Y:S02]  /*1520*/  FMUL.FTZ R0, R0, 1 ;  /* 0x3f80000000007820 */ /* 0x000fe40000410000 */
[----:B------:R0:W1:Y:S08]  /*1530*/  F2F.F64.F32 R18, R4 ;  /* 0x0000000400127310 */ /* 0x0000700000201800 */
[----:B------:R0:W2:Y:S01]  /*1540*/  F2F.F64.F32 R16, R0 ;  /* 0x0000000000107310 */ /* 0x0000a20000201800 */
[----:B------:R-:W-:Y:S05]  /*1550*/  BRA `(.L_x_6286) ;  /* 0x00000be000007947 */ /* 0x000fea0003800000 */
.L_x_6291:
[----:B------:R0:W5:Y:S01]  /*1560*/  LDG.E.64 R16, [R2.64] ;  /* 0x0000002402107981 */ /* 0x000162000c1e1b00 */
[----:B------:R-:W-:Y:S01]  /*1570*/  CS2R R18, SRZ ;  /* 0x0000000000127805 */ /* 0x000fe2000001ff00 */
[----:B------:R-:W-:Y:S05]  /*1580*/  BRA `(.L_x_6286) ;  /* 0x00000bb000007947 */ /* 0x000fea0003800000 */
.L_x_6281:
        /* <DEDUP_REMOVED lines=9> */
[----:B------:R-:W-:Y:S01]  /*1620*/  CS2R R18, SRZ ;  /* 0x0000000000127805 */ /* 0x000fe2000001ff00 */
[----:B------:R-:W-:Y:S01]  /*1630*/  IMAD.MOV.U32 R16, RZ, RZ, RZ ;  /* 0x000000ffff107224 */ /* 0x000fe200078e00ff */
[----:B--2---:R-:W-:-:S04]  /*1640*/  ISETP.NE.AND P0, PT, R2, RZ, PT ;  /* 0x000000ff0200720c */ /* 0x004fc80003f05270 */
[----:B------:R-:W-:Y:S01]  /*1650*/  FSEL R17, RZ, 1.875, !P0 ;  /* 0x3ff00000ff117808 */ /* 0x000fe20004000000 */
[----:B------:R-:W-:Y:S05]  /*1660*/  BRA `(.L_x_6286) ;  /* 0x00000ad000007947 */ /* 0x000fea0003800000 */
.L_x_6295:
[----:B------:R0:W5:Y:S01]  /*1670*/  LDG.E.128 R16, [R2.64] ;  /* 0x0000002402107981 */ /* 0x000162000c1e1d00 */
[----:B------:R-:W-:Y:S05]  /*1680*/  BRA `(.L_x_6286) ;  /* 0x00000ab000007947 */ /* 0x000fea0003800000 */
.L_x_6294:
[----:B------:R-:W-:-:S13]  /*1690*/  ISETP.NE.AND P0, PT, R4, 0xf, PT ;  /* 0x0000000f0400780c */ /* 0x000fda0003f05270 */
[----:B------:R-:W-:Y:S05]  /*16a0*/  @!P0 BRA `(.L_x_6296) ;  /* 0x000002b000008947 */ /* 0x000fea0003800000 */
[----:B------:R-:W-:-:S13]  /*16b0*/  ISETP.NE.AND P0, PT, R4, 0x17, PT ;  /* 0x000000170400780c */ /* 0x000fda0003f05270 */
[----:B------:R-:W-:Y:S05]  /*16c0*/  @!P0 BRA `(.L_x_6297) ;  /* 0x0000019000008947 */ /* 0x000fea0003800000 */
[----:B------:R-:W-:-:S13]  /*16d0*/  ISETP.NE.AND P0, PT, R4, 0x18, PT ;  /* 0x000000180400780c */ /* 0x000fda0003f05270 */
[----:B------:R-:W-:Y:S05]  /*16e0*/  @P0 BRA `(.L_x_6285) ;  /* 0x0000088000000947 */ /* 0x000fea0003800000 */
[----:B------:R-:W2:Y:S01]  /*16f0*/  LDG.E.U8 R0, [R2.64] ;  /* 0x0000002402007981 */ /* 0x000ea2000c1e1100 */
[----:B------:R-:W-:Y:S01]  /*1700*/  IMAD.MOV.U32 R8, RZ, RZ, -0x800000 ;  /* 0xff800000ff087424 */ /* 0x000fe200078e00ff */
[----:B------:R-:W-:Y:S01]  /*1710*/  CS2R R18, SRZ ;  /* 0x0000000000127805 */ /* 0x000fe2000001ff00 */
        /* <DEDUP_REMOVED lines=16> */
[----:B------:R-:W-:-:S05]  /*1820*/  LOP3.LUT R5, R5, 0x80000000, R0, 0xf8, !PT ;  /* 0x8000000005057812 */ /* 0x000fca00078ef800 */
[----:B------:R-:W-:-:S04]  /*1830*/  FMUL.FTZ R5, R5, 1 ;  /* 0x3f80000005057820 */ /* 0x000fc80000410000 */
[----:B------:R0:W1:Y:S01]  /*1840*/  F2F.F64.F32 R16, R5 ;  /* 0x0000000500107310 */ /* 0x0000620000201800 */
[----:B------:R-:W-:Y:S05]  /*1850*/  BRA `(.L_x_6286) ;  /* 0x000008e000007947 */ /* 0x000fea0003800000 */
.L_x_6297:
[----:B------:R-:W2:Y:S01]  /*1860*/  LDG.E.U8 R2, [R2.64] ;  /* 0x0000002402027981 */ /* 0x000ea2000c1e1100 */
[----:B------:R-:W-:Y:S01]  /*1870*/  CS2R R18, SRZ ;  /* 0x0000000000127805 */ /* 0x000fe2000001ff00 */
        /* <DEDUP_REMOVED lines=10> */
[----:B------:R-:W-:-:S05]  /*1920*/  LOP3.LUT R4, R4, 0x80000000, R5, 0xf8, !PT ;  /* 0x8000000004047812 */ /* 0x000fca00078ef805 */
[----:B------:R-:W-:-:S04]  /*1930*/  FMUL.FTZ R4, R4, 1 ;  /* 0x3f80000004047820 */ /* 0x000fc80000410000 */
[----:B------:R0:W1:Y:S01]  /*1940*/  F2F.F64.F32 R16, R4 ;  /* 0x0000000400107310 */ /* 0x0000620000201800 */
[----:B------:R-:W-:Y:S05]  /*1950*/  BRA `(.L_x_6286) ;  /* 0x000007e000007947 */ /* 0x000fea0003800000 */
.L_x_6296:
[----:B------:R-:W2:Y:S01]  /*1960*/  LDG.E.U16 R0, [R2.64] ;  /* 0x0000002402007981 */ /* 0x000ea2000c1e1500 */
[----:B------:R-:W-:Y:S01]  /*1970*/  CS2R R18, SRZ ;  /* 0x0000000000127805 */ /* 0x000fe2000001ff00 */
[----:B--2---:R-:W-:-:S05]  /*1980*/  PRMT R0, RZ, 0x5410, R0 ;  /* 0x00005410ff007816 */ /* 0x004fca0000000000 */
[----:B------:R-:W-:-:S04]  /*1990*/  FMUL.FTZ R0, R0, 1 ;  /* 0x3f80000000007820 */ /* 0x000fc80000410000 */
[----:B------:R0:W1:Y:S01]  /*19a0*/  F2F.F64.F32 R16, R0 ;  /* 0x0000000000107310 */ /* 0x0000620000201800 */
[----:B------:R-:W-:Y:S05]  /*19b0*/  BRA `(.L_x_6286) ;  /* 0x0000078000007947 */ /* 0x000fea0003800000 */
.L_x_6293:
        /* <DEDUP_REMOVED lines=9> */
[----:B------:R-:W-:Y:S01]  /*1a50*/  CS2R R18, SRZ ;  /* 0x0000000000127805 */ /* 0x000fe2000001ff00 */
[----:B--2---:R0:W1:Y:S01]  /*1a60*/  I2F.F64.U16 R16, R2 ;  /* 0x0000000200107312 */ /* 0x0040620000101800 */
[----:B------:R-:W-:Y:S05]  /*1a70*/  BRA `(.L_x_6286) ;  /* 0x000006c000007947 */ /* 0x000fea0003800000 */
.L_x_6300:
        /* <DEDUP_REMOVED lines=21> */
.L_x_6304:
[----:B------:R-:W-:Y:S05]  /*1bd0*/  BSYNC B1 ;  /* 0x0000000000017941 */ /* 0x000fea0003800000 */
.L_x_6303:
[----:B------:R-:W-:Y:S01]  /*1be0*/  LEA R3, R0, 0x3b800000, 0x17 ;  /* 0x3b80000000037811 */ /* 0x000fe200078eb8ff */
[----:B------:R-:W-:-:S05]  /*1bf0*/  IMAD.SHL.U32 R0, R2, 0x100000, RZ ;  /* 0x0010000002007824 */ /* 0x000fca00078e00ff */
[----:B------:R-:W-:Y:S02]  /*1c00*/  LOP3.LUT R0, R3, R0, R4, 0xfe, !PT ;  /* 0x0000000003007212 */ /* 0x000fe400078efe04 */
.L_x_6302:
[----:B------:R-:W-:Y:S05]  /*1c10*/  BSYNC B0 ;  /* 0x0000000000007941 */ /* 0x000fea0003800000 */
.L_x_6301:
[----:B------:R-:W-:Y:S01]  /*1c20*/  FMUL.FTZ R0, R0, 1 ;  /* 0x3f80000000007820 */ /* 0x000fe20000410000 */
[----:B------:R-:W-:-:S03]  /*1c30*/  CS2R R18, SRZ ;  /* 0x0000000000127805 */ /* 0x000fc6000001ff00 */
[----:B------:R0:W1:Y:S01]  /*1c40*/  F2F.F64.F32 R16, R0 ;  /* 0x0000000000107310 */ /* 0x0000620000201800 */
[----:B------:R-:W-:Y:S05]  /*1c50*/  BRA `(.L_x_6286) ;  /* 0x000004e000007947 */ /* 0x000fea0003800000 */
.L_x_6299:
        /* <DEDUP_REMOVED lines=21> */
.L_x_6308:
[----:B------:R-:W-:Y:S05]  /*1db0*/  BSYNC B1 ;  /* 0x0000000000017941 */ /* 0x000fea0003800000 */
.L_x_6307:
[----:B------:R-:W-:Y:S01]  /*1dc0*/  LEA R3, R0, 0x37800000, 0x17 ;  /* 0x3780000000037811 */ /* 0x000fe200078eb8ff */
[----:B------:R-:W-:-:S05]  /*1dd0*/  IMAD.SHL.U32 R0, R2, 0x200000, RZ ;  /* 0x0020000002007824 */ /* 0x000fca00078e00ff */
[----:B------:R-:W-:Y:S02]  /*1de0*/  LOP3.LUT R0, R3, R0, R4, 0xfe, !PT ;  /* 0x0000000003007212 */ /* 0x000fe400078efe04 */
.L_x_6306:
[----:B------:R-:W-:Y:S05]  /*1df0*/  BSYNC B0 ;  /* 0x0000000000007941 */ /* 0x000fea0003800000 */
.L_x_6305:
[----:B------:R-:W-:Y:S01]  /*1e00*/  FMUL.FTZ R0, R0, 1 ;  /* 0x3f80000000007820 */ /* 0x000fe20000410000 */
[----:B------:R-:W-:-:S03]  /*1e10*/  CS2R R18, SRZ ;  /* 0x0000000000127805 */ /* 0x000fc6000001ff00 */
[----:B------:R0:W1:Y:S01]  /*1e20*/  F2F.F64.F32 R16, R0 ;  /* 0x0000000000107310 */ /* 0x0000620000201800 */
[----:B------:R-:W-:Y:S05]  /*1e30*/  BRA `(.L_x_6286) ;  /* 0x0000030000007947 */ /* 0x000fea0003800000 */
.L_x_6298:
        /* <DEDUP_REMOVED lines=14> */
.L_x_6312:
[----:B------:R-:W-:Y:S05]  /*1f20*/  BSYNC B0 ;  /* 0x0000000000007941 */ /* 0x000fea0003800000 */
.L_x_6311:
[----:B------:R-:W-:Y:S01]  /*1f30*/  FMUL.FTZ R0, R0, 1 ;  /* 0x3f80000000007820 */ /* 0x000fe20000410000 */
[----:B------:R-:W-:-:S03]  /*1f40*/  CS2R R18, SRZ ;  /* 0x0000000000127805 */ /* 0x000fc6000001ff00 */
[----:B------:R0:W1:Y:S01]  /*1f50*/  F2F.F64.F32 R16, R0 ;  /* 0x0000000000107310 */ /* 0x0000620000201800 */
[----:B------:R-:W-:Y:S05]  /*1f60*/  BRA `(.L_x_6286) ;  /* 0x000001d000007947 */ /* 0x000fea0003800000 */
.L_x_6285:
[----:B------:R-:W-:Y:S01]  /*1f70*/  MOV R0, 0x0 ;  /* 0x0000000000007802 */ /* 0x000fe20000000f00 */
[----:B------:R-:W-:Y:S02]  /*1f80*/  IMAD.MOV.U32 R4, RZ, RZ, c[0x4][0x148] ;  /* 0x01005200ff047624 */ /* 0x000fe400078e00ff */
[----:B------:R-:W-:Y:S01]  /*1f90*/  IMAD.MOV.U32 R5, RZ, RZ, c[0x4][0x14c] ;  /* 0x01005300ff057624 */ /* 0x000fe200078e00ff */
[----:B------:R0:W1:Y:S01]  /*1fa0*/  LDC.64 R2, c[0x4][R0] ;  /* 0x0100000000027b82 */ /* 0x0000620000000a00 */
[----:B------:R-:W-:Y:S02]  /*1fb0*/  IMAD.MOV.U32 R6, RZ, RZ, c[0x4][0x150] ;  /* 0x01005400ff067624 */ /* 0x000fe400078e00ff */
[----:B------:R-:W-:Y:S02]  /*1fc0*/  IMAD.MOV.U32 R7, RZ, RZ, c[0x4][0x154] ;  /* 0x01005500ff077624 */ /* 0x000fe400078e00ff */
[----:B------:R-:W-:-:S02]  /*1fd0*/  IMAD.MOV.U32 R8, RZ, RZ, 0x4e ;  /* 0x0000004eff087424 */ /* 0x000fc400078e00ff */
        /* <DEDUP_REMOVED lines=11> */
[----:B-1----:R-:W-:Y:S05]  /*2090*/  CALL.ABS.NOINC R2 ;  /* 0x0000000002007343 */ /* 0x002fea0003c00000 */
[----:B------:R-:W-:Y:S01]  /*20a0*/  CS2R R16, SRZ ;  /* 0x0000000000107805 */ /* 0x000fe2000001ff00 */
[----:B------:R-:W-:Y:S01]  /*20b0*/  CS2R R18, SRZ ;  /* 0x0000000000127805 */ /* 0x000fe2000001ff00 */
[----:B------:R-:W-:Y:S05]  /*20c0*/  BRA `(.L_x_6286) ;  /* 0x0000007000007947 */ /* 0x000fea0003800000 */
.L_x_6310:
[----:B------:R-:W2:Y:S01]  /*20d0*/  LDG.E.64 R16, [R2.64] ;  /* 0x0000002402107981 */ /* 0x000ea2000c1e1b00 */
[----:B------:R-:W-:Y:S01]  /*20e0*/  CS2R R18, SRZ ;  /* 0x0000000000127805 */ /* 0x000fe2000001ff00 */
[----:B--2---:R-:W0:Y:S01]  /*20f0*/  I2F.F64.U64 R16, R16 ;  /* 0x0000001000107312 */ /* 0x004e220000301800 */
[----:B------:R-:W-:Y:S05]  /*2100*/  BRA `(.L_x_6286) ;  /* 0x0000003000007947 */ /* 0x000fea0003800000 */
.L_x_6309:
[----:B------:R-:W2:Y:S01]  /*2110*/  LDG.E R2, [R2.64] ;  /* 0x0000002402027981 */ /* 0x000ea2000c1e1900 */
[----:B------:R-:W-:Y:S01]  /*2120*/  CS2R R18, SRZ ;  /* 0x0000000000127805 */ /* 0x000fe2000001ff00 */
[----:B--2---:R0:W1:Y:S06]  /*2130*/  I2F.F64.U32 R16, R2 ;  /* 0x0000000200107312 */ /* 0x00406c0000201800 */
.L_x_6286:
[----:B0-----:R-:W0:Y:S01]  /*2140*/  LDC.U8 R4, c[0x0][0x3e3] ;  /* 0x0000f8c0ff047b82 */ /* 0x001e220000000000 */
[----:B------:R-:W-:-:S05]  /*2150*/  IADD3 R2, P1, R24, c[0x0][0x3d8], RZ ;  /* 0x0000f60018027a10 */ /* 0x000fca0007f3e0ff */
        /* <DEDUP_REMOVED lines=13> */
[----:B------:R-:W-:Y:S01]  /*2230*/  CS2R R10, SRZ ;  /* 0x00000000000a7805 */ /* 0x000fe2000001ff00 */
[----:B---3--:R0:W3:Y:S01]  /*2240*/  I2F.F64.S16 R8, R2 ;  /* 0x0000000200087312 */ /* 0x0080e20000101c00 */
[----:B------:R-:W-:Y:S05]  /*2250*/  BRA `(.L_x_6318) ;  /* 0x00000f9000007947 */ /* 0x000fea0003800000 */
.L_x_6316:
[----:B------:R-:W3:Y:S01]  /*2260*/  LDG.E.U8 R2, [R2.64] ;  /* 0x0000002402027981 */ /* 0x000ee2000c1e1100 */
[----:B------:R-:W-:Y:S01]  /*2270*/  CS2R R10, SRZ ;  /* 0x00000000000a7805 */ /* 0x000fe2000001ff00 */
[----:B---3--:R0:W3:Y:S01]  /*2280*/  I2F.F64.U16 R8, R2 ;  /* 0x0000000200087312 */ /* 0x0080e20000101800 */
[----:B------:R-:W-:Y:S05]  /*2290*/  BRA `(.L_x_6318) ;  /* 0x00000f5000007947 */ /* 0x000fea0003800000 */
.L_x_6315:
[----:B------:R-:W-:-:S13]  /*22a0*/  ISETP.NE.AND P0, PT, R0, 0x2, PT ;  /* 0x000000020000780c */ /* 0x000fda0003f05270 */
[----:B------:R-:W-:Y:S05]  /*22b0*/  @!P0 BRA `(.L_x_6319) ;  /* 0x000000c000008947 */ /* 0x000fea0003800000 */
[----:B------:R-:W-:-:S13]  /*22c0*/  ISETP.NE.AND P0, PT, R0, 0x3, PT ;  /* 0x000000030000780c */ /* 0x000fda0003f05270 */
[----:B------:R-:W-:Y:S05]  /*22d0*/  @!P0 BRA `(.L_x_6320) ;  /* 0x0000006000008947 */ /* 0x000fea0003800000 */
[----:B------:R-:W-:-:S13]  /*22e0*/  ISETP.NE.AND P0, PT, R0, 0x4, PT ;  /* 0x000000040000780c */ /* 0x000fda0003f05270 */
[----:B------:R-:W-:Y:S05]  /*22f0*/  @P0 BRA `(.L_x_6317) ;  /* 0x00000d2000000947 */ /* 0x000fea0003800000 */
[----:B------:R-:W3:Y:S01]  /*2300*/  LDG.E.64 R8, [R2.64] ;  /* 0x0000002402087981 */ /* 0x000ee2000c1e1b00 */
[----:B------:R-:W-:Y:S01]  /*2310*/  CS2R R10, SRZ ;  /* 0x00000000000a7805 */ /* 0x000fe2000001ff00 */
[----:B---3--:R-:W0:Y:S01]  /*2320*/  I2F.F64.S64 R8, R8 ;  /* 0x0000000800087312 */ /* 0x008e220000301c00 */
[----:B------:R-:W-:Y:S05]  /*2330*/  BRA `(.L_x_6318) ;  /* 0x00000eb000007947 */ /* 0x000fea0003800000 */
.L_x_6320:
[----:B------:R-:W3:Y:S01]  /*2340*/  LDG.E R2, [R2.64] ;  /* 0x0000002402027981 */ /* 0x000ee2000c1e1900 */
[----:B------:R-:W-:Y:S01]  /*2350*/  CS2R R10, SRZ ;  /* 0x00000000000a7805 */ /* 0x000fe2000001ff00 */
[----:B---3--:R0:W3:Y:S01]  /*2360*/  I2F.F64 R8, R2 ;  /* 0x0000000200087312 */ /* 0x0080e20000201c00 */
[----:B------:R-:W-:Y:S05]  /*2370*/  BRA `(.L_x_6318) ;  /* 0x00000e7000007947 */ /* 0x000fea0003800000 */
.L_x_6319:
[----:B------:R-:W3:Y:S01]  /*2380*/  LDG.E.U16 R2, [R2.64] ;  /* 0x0000002402027981 */ /* 0x000ee2000c1e1500 */
[----:B------:R-:W-:Y:S01]  /*2390*/  CS2R R10, SRZ ;  /* 0x00000000000a7805 */ /* 0x000fe2000001ff00 */
[----:B---3--:R0:W3:Y:S01]  /*23a0*/  I2F.F64.S16 R8, R2 ;  /* 0x0000000200087312 */ /* 0x0080e20000101c00 */
[----:B------:R-:W-:Y:S05]  /*23b0*/  BRA `(.L_x_6318) ;  /* 0x00000e3000007947 */ /* 0x000fea0003800000 */
.L_x_6314:
[----:B------:R-:W-:-:S13]  /*23c0*/  ISETP.GT.AND P0, PT, R0, 0x6, PT ;  /* 0x000000060000780c */ /* 0x000fda0003f04270 */
[----:B------:R-:W-:Y:S05]  /*23d0*/  @P0 BRA `(.L_x_6321) ;  /* 0x000000f000000947 */ /* 0x000fea0003800000 */
[----:B------:R-:W-:-:S13]  /*23e0*/  ISETP.NE.AND P0, PT, R0, 0x5, PT ;  /* 0x000000050000780c */ /* 0x000fda0003f05270 */
[----:B------:R-:W-:Y:S05]  /*23f0*/  @!P0 BRA `(.L_x_6322) ;  /* 0x0000007000008947 */ /* 0x000fea0003800000 */
[----:B------:R-:W-:-:S13]  /*2400*/  ISETP.NE.AND P0, PT, R0, 0x6, PT ;  /* 0x000000060000780c */ /* 0x000fda0003f05270 */
[----:B------:R-:W-:Y:S05]  /*2410*/  @P0 BRA `(.L_x_6317) ;  /* 0x00000c0000000947 */ /* 0x000fea0003800000 */
[----:B------:R-:W3:Y:S01]  /*2420*/  LDG.E R8, [R2.64] ;  /* 0x0000002402087981 */ /* 0x000ee2000c1e1900 */
[----:B------:R-:W-:Y:S01]  /*2430*/  CS2R R10, SRZ ;  /* 0x00000000000a7805 */ /* 0x000fe2000001ff00 */
[----:B---3--:R-:W-:-:S06]  /*2440*/  FMUL.FTZ R8, R8, 1 ;  /* 0x3f80000008087820 */ /* 0x008fcc0000410000 */
[----:B------:R-:W0:Y:S01]  /*2450*/  F2F.F64.F32 R8, R8 ;  /* 0x0000000800087310 */ /* 0x000e220000201800 */
[----:B------:R-:W-:Y:S05]  /*2460*/  BRA `(.L_x_6318) ;  /* 0x00000d8000007947 */ /* 0x000fea0003800000 */
.L_x_6322:
[----:B------:R-:W3:Y:S01]  /*2470*/  LDG.E.U16 R0, [R2.64] ;  /* 0x0000002402007981 */ /* 0x000ee2000c1e1500 */
[----:B------:R-:W-:Y:S01]  /*2480*/  CS2R R10, SRZ ;  /* 0x00000000000a7805 */ /* 0x000fe2000001ff00 */
[----:B---3--:R-:W-:-:S05]  /*2490*/  HADD2.F32 R0, -RZ, R0.H0_H0 ;  /* 0x20000000ff007230 */ /* 0x008fca0000004100 */
[----:B------:R-:W-:-:S04]  /*24a0*/  FMUL.FTZ R0, R0, 1 ;  /* 0x3f80000000007820 */ /* 0x000fc80000410000 */
[----:B------:R0:W3:Y:S01]  /*24b0*/  F2F.F64.F32 R8, R0 ;  /* 0x0000000000087310 */ /* 0x0000e20000201800 */
[----:B------:R-:W-:Y:S05]  /*24c0*/  BRA `(.L_x_6318) ;  /* 0x00000d2000007947 */ /* 0x000fea0003800000 */
.L_x_6321:
[----:B------:R-:W-:-:S13]  /*24d0*/  ISETP.NE.AND P0, PT, R0, 0x7, PT ;  /* 0x000000070000780c */ /* 0x000fda0003f05270 */
[----:B------:R-:W-:Y:S05]  /*24e0*/  @!P0 BRA `(.L_x_6323) ;  /* 0x0000012000008947 */ /* 0x000fea0003800000 */
[----:B------:R-:W-:-:S13]  /*24f0*/  ISETP.NE.AND P0, PT, R0, 0x8, PT ;  /* 0x000000080000780c */ /* 0x000fda0003f05270 */
[----:B------:R-:W-:Y:S05]  /*2500*/  @!P0 BRA `(.L_x_6324) ;  /* 0x0000008000008947 */ /* 0x000fea0003800000 */
[----:B------:R-:W-:-:S13]  /*2510*/  ISETP.NE.AND P0, PT, R0, 0x9, PT ;  /* 0x000000090000780c */ /* 0x000fda0003f05270 */
[----:B------:R-:W-:Y:S05]  /*2520*/  @P0 BRA `(.L_x_6317) ;  /* 0x00000af000000947 */ /* 0x000fea0003800000 */
[----:B------:R-:W3:Y:S02]  /*2530*/  LDG.E.64 R2, [R2.64] ;  /* 0x0000002402027981 */ /* 0x000ee4000c1e1b00 */
[----:B---3--:R-:W-:Y:S02]  /*2540*/  FMUL.FTZ R10, R3, 1 ;  /* 0x3f800000030a7820 */ /* 0x008fe40000410000 */
[----:B------:R-:W-:-:S04]  /*2550*/  FMUL.FTZ R8, R2, 1 ;  /* 0x3f80000002087820 */ /* 0x000fc80000410000 */
[----:B------:R-:W0:Y:S08]  /*2560*/  F2F.F64.F32 R10, R10 ;  /* 0x0000000a000a7310 */ /* 0x000e300000201800 */
[----:B------:R-:W3:Y:S01]  /*2570*/  F2F.F64.F32 R8, R8 ;  /* 0x0000000800087310 */ /* 0x000ee20000201800 */
[----:B------:R-:W-:Y:S05]  /*2580*/  BRA `(.L_x_6318) ;  /* 0x00000c6000007947 */ /* 0x000fea0003800000 */
.L_x_6324:
[----:B------:R-:W3:Y:S02]  /*2590*/  LDG.E R0, [R2.64] ;  /* 0x0000002402007981 */ /* 0x000ee4000c1e1900 */
[----:B---3--:R-:W-:-:S02]  /*25a0*/  HADD2.F32 R4, -RZ, R0.H1_H1 ;  /* 0x30000000ff047230 */ /* 0x008fc40000004100 */
[----:B------:R-:W-:-:S03]  /*25b0*/  HADD2.F32 R0, -RZ, R0.H0_H0 ;  /* 0x20000000ff007230 */ /* 0x000fc60000004100 */
[----:B------:R-:W-:Y:S02]  /*25c0*/  FMUL.FTZ R4, R4, 1 ;  /* 0x3f80000004047820 */ /* 0x000fe40000410000 */
[----:B------:R-:W-:Y:S02]  /*25d0*/  FMUL.FTZ R0, R0, 1 ;  /* 0x3f80000000007820 */ /* 0x000fe40000410000 */
[----:B------:R0:W3:Y:S08]  /*25e0*/  F2F.F64.F32 R10, R4 ;  /* 0x00000004000a7310 */ /* 0x0000f00000201800 */
[----:B------:R0:W4:Y:S01]  /*25f0*/  F2F.F64.F32 R8, R0 ;  /* 0x0000000000087310 */ /* 0x0001220000201800 */
[----:B------:R-:W-:Y:S05]  /*2600*/  BRA `(.L_x_6318) ;  /* 0x00000be000007947 */ /* 0x000fea0003800000 */
.L_x_6323:
[----:B------:R0:W5:Y:S01]  /*2610*/  LDG.E.64 R8, [R2.64] ;  /* 0x0000002402087981 */ /* 0x000162000c1e1b00 */
[----:B------:R-:W-:Y:S01]  /*2620*/  CS2R R10, SRZ ;  /* 0x00000000000a7805 */ /* 0x000fe2000001ff00 */
[----:B------:R-:W-:Y:S05]  /*2630*/  BRA `(.L_x_6318) ;  /* 0x00000bb000007947 */ /* 0x000fea0003800000 */
.L_x_6313:
        /* <DEDUP_REMOVED lines=9> */
[----:B------:R-:W-:Y:S01]  /*26d0*/  CS2R R10, SRZ ;  /* 0x00000000000a7805 */ /* 0x000fe2000001ff00 */
[----:B------:R-:W-:Y:S01]  /*26e0*/  IMAD.MOV.U32 R8, RZ, RZ, RZ ;  /* 0x000000ffff087224 */ /* 0x000fe200078e00ff */
[----:B---3--:R-:W-:-:S04]  /*26f0*/  ISETP.NE.AND P0, PT, R2, RZ, PT ;  /* 0x000000ff0200720c */ /* 0x008fc80003f05270 */
[----:B------:R-:W-:Y:S01]  /*2700*/  FSEL R9, RZ, 1.875, !P0 ;  /* 0x3ff00000ff097808 */ /* 0x000fe20004000000 */
[----:B------:R-:W-:Y:S05]  /*2710*/  BRA `(.L_x_6318) ;  /* 0x00000ad000007947 */ /* 0x000fea0003800000 */
.L_x_6327:
[----:B------:R0:W5:Y:S01]  /*2720*/  LDG.E.128 R8, [R2.64] ;  /* 0x0000002402087981 */ /* 0x000162000c1e1d00 */
[----:B------:R-:W-:Y:S05]  /*2730*/  BRA `(.L_x_6318) ;  /* 0x00000ab000007947 */ /* 0x000fea0003800000 */
.L_x_6326:
[----:B------:R-:W-:-:S13]  /*2740*/  ISETP.NE.AND P0, PT, R0, 0xf, PT ;  /* 0x0000000f0000780c */ /* 0x000fda0003f05270 */
[----:B------:R-:W-:Y:S05]  /*2750*/  @!P0 BRA `(.L_x_6328) ;  /* 0x000002b000008947 */ /* 0x000fea0003800000 */
[----:B------:R-:W-:-:S13]  /*2760*/  ISETP.NE.AND P0, PT, R0, 0x17, PT ;  /* 0x000000170000780c */ /* 0x000fda0003f05270 */
[----:B------:R-:W-:Y:S05]  /*2770*/  @!P0 BRA `(.L_x_6329) ;  /* 0x0000019000008947 */ /* 0x000fea0003800000 */
[----:B------:R-:W-:-:S13]  /*2780*/  ISETP.NE.AND P0, PT, R0, 0x18, PT ;  /* 0x000000180000780c */ /* 0x000fda0003f05270 */
[----:B------:R-:W-:Y:S05]  /*2790*/  @P0 BRA `(.L_x_6317) ;  /* 0x0000088000000947 */ /* 0x000fea0003800000 */
[----:B------:R-:W3:Y:S01]  /*27a0*/  LDG.E.U8 R0, [R2.64] ;  /* 0x0000002402007981 */ /* 0x000ee2000c1e1100 */
[----:B------:R-:W-:Y:S01]  /*27b0*/  IMAD.MOV.U32 R8, RZ, RZ, -0x800000 ;  /* 0xff800000ff087424 */ /* 0x000fe200078e00ff */
[----:B------:R-:W-:Y:S01]  /*27c0*/  CS2R R10, SRZ ;  /* 0x00000000000a7805 */ /* 0x000fe2000001ff00 */
[----:B---3--:R-:W-:-:S05]  /*27d0*/  IMAD.SHL.U32 R0, R0, 0x1000000, RZ ;  /* 0x0100000000007824 */ /* 0x008fca00078e00ff */
        /* <DEDUP_REMOVED lines=17> */
[----:B------:R0:W3:Y:S01]  /*28f0*/  F2F.F64.F32 R8, R5 ;  /* 0x0000000500087310 */ /* 0x0000e20000201800 */
[----:B------:R-:W-:Y:S05]  /*2900*/  BRA `(.L_x_6318) ;  /* 0x000008e000007947 */ /* 0x000fea0003800000 */
.L_x_6329:
[----:B------:R-:W3:Y:S01]  /*2910*/  LDG.E.U8 R2, [R2.64] ;  /* 0x0000002402027981 */ /* 0x000ee2000c1e1100 */
[----:B------:R-:W-:Y:S01]  /*2920*/  CS2R R10, SRZ ;  /* 0x00000000000a7805 */ /* 0x000fe2000001ff00 */
[C---:B---3--:R-:W-:Y:S02]  /*2930*/  IMAD.SHL.U32 R0, R2.reuse, 0x2000000, RZ ;  /* 0x0200000002007824 */ /* 0x048fe400078e00ff */
        /* <DEDUP_REMOVED lines=11> */
[----:B------:R0:W3:Y:S01]  /*29f0*/  F2F.F64.F32 R8, R4 ;  /* 0x0000000400087310 */ /* 0x0000e20000201800 */
[----:B------:R-:W-:Y:S05]  /*2a00*/  BRA `(.L_x_6318) ;  /* 0x000007e000007947 */ /* 0x000fea0003800000 */
.L_x_6328:
[----:B------:R-:W3:Y:S01]  /*2a10*/  LDG.E.U16 R0, [R2.64] ;  /* 0x0000002402007981 */ /* 0x000ee2000c1e1500 */
[----:B------:R-:W-:Y:S01]  /*2a20*/  CS2R R10, SRZ ;  /* 0x00000000000a7805 */ /* 0x000fe2000001ff00 */
[----:B---3--:R-:W-:-:S05]  /*2a30*/  PRMT R0, RZ, 0x5410, R0 ;  /* 0x00005410ff007816 */ /* 0x008fca0000000000 */
[----:B------:R-:W-:-:S04]  /*2a40*/  FMUL.FTZ R0, R0, 1 ;  /* 0x3f80000000007820 */ /* 0x000fc80000410000 */
[----:B------:R0:W3:Y:S01]  /*2a50*/  F2F.F64.F32 R8, R0 ;  /* 0x0000000000087310 */ /* 0x0000e20000201800 */
[----:B------:R-:W-:Y:S05]  /*2a60*/  BRA `(.L_x_6318) ;  /* 0x0000078000007947 */ /* 0x000fea0003800000 */
.L_x_6325:
        /* <DEDUP_REMOVED lines=9> */
[----:B------:R-:W-:Y:S01]  /*2b00*/  CS2R R10, SRZ ;  /* 0x00000000000a7805 */ /* 0x000fe2000001ff00 */
[----:B---3--:R0:W3:Y:S01]  /*2b10*/  I2F.F64.U16 R8, R2 ;  /* 0x0000000200087312 */ /* 0x0080e20000101800 */
[----:B------:R-:W-:Y:S05]  /*2b20*/  BRA `(.L_x_6318) ;  /* 0x000006c000007947 */ /* 0x000fea0003800000 */
.L_x_6332:
[----:B------:R-:W3:Y:S01]  /*2b30*/  LDG.E.U8 R2, [R2.64] ;  /* 0x0000002402027981 */ /* 0x000ee2000c1e1100 */
[----:B------:R-:W-:Y:S01]  /*2b40*/  BSSY B0, `(.L_x_6333) ;  /* 0x0000018000007945 */ /* 0x000fe20003800000 */
[----:B------:R-:W-:Y:S01]  /*2b50*/  IMAD.MOV.U32 R0, RZ, RZ, RZ ;  /* 0x000000ffff007224 */ /* 0x000fe200078e00ff */
        /* <DEDUP_REMOVED lines=18> */
.L_x_6336:
[----:B------:R-:W-:Y:S05]  /*2c80*/  BSYNC B1 ;  /* 0x0000000000017941 */ /* 0x000fea0003800000 */
.L_x_6335:
[----:B------:R-:W-:Y:S01]  /*2c90*/  LEA R3, R0, 0x3b800000, 0x17 ;  /* 0x3b80000000037811 */ /* 0x000fe200078eb8ff */
[----:B------:R-:W-:-:S05]  /*2ca0*/  IMAD.SHL.U32 R0, R2, 0x100000, RZ ;  /* 0x0010000002007824 */ /* 0x000fca00078e00ff */
[----:B------:R-:W-:Y:S02]  /*2cb0*/  LOP3.LUT R0, R3, R0, R4, 0xfe, !PT ;  /* 0x0000000003007212 */ /* 0x000fe400078efe04 */
.L_x_6334:
[----:B------:R-:W-:Y:S05]  /*2cc0*/  BSYNC B0 ;  /* 0x0000000000007941 */ /* 0x000fea0003800000 */
.L_x_6333:
[----:B------:R-:W-:Y:S01]  /*2cd0*/  FMUL.FTZ R0, R0, 1 ;  /* 0x3f80000000007820 */ /* 0x000fe20000410000 */
[----:B------:R-:W-:-:S03]  /*2ce0*/  CS2R R10, SRZ ;  /* 0x00000000000a7805 */ /* 0x000fc6000001ff00 */
[----:B------:R0:W3:Y:S01]  /*2cf0*/  F2F.F64.F32 R8, R0 ;  /* 0x0000000000087310 */ /* 0x0000e20000201800 */
[----:B------:R-:W-:Y:S05]  /*2d00*/  BRA `(.L_x_6318) ;  /* 0x000004e000007947 */ /* 0x000fea0003800000 */
.L_x_6331:
        /* <DEDUP_REMOVED lines=21> */
.L_x_6340:
[----:B------:R-:W-:Y:S05]  /*2e60*/  BSYNC B1 ;  /* 0x0000000000017941 */ /* 0x000fea0003800000 */
.L_x_6339:
[----:B------:R-:W-:Y:S01]  /*2e70*/  LEA R3, R0, 0x37800000, 0x17 ;  /* 0x3780000000037811 */ /* 0x000fe200078eb8ff */
[----:B------:R-:W-:-:S05]  /*2e80*/  IMAD.SHL.U32 R0, R2, 0x200000, RZ ;  /* 0x0020000002007824 */ /* 0x000fca00078e00ff */
[----:B------:R-:W-:Y:S02]  /*2e90*/  LOP3.LUT R0, R3, R0, R4, 0xfe, !PT ;  /* 0x0000000003007212 */ /* 0x000fe400078efe04 */
.L_x_6338:
[----:B------:R-:W-:Y:S05]  /*2ea0*/  BSYNC B0 ;  /* 0x0000000000007941 */ /* 0x000fea0003800000 */
.L_x_6337:
[----:B------:R-:W-:Y:S01]  /*2eb0*/  FMUL.FTZ R0, R0, 1 ;  /* 0x3f80000000007820 */ /* 0x000fe20000410000 */
[----:B------:R-:W-:-:S03]  /*2ec0*/  CS2R R10, SRZ ;  /* 0x00000000000a7805 */ /* 0x000fc6000001ff00 */
[----:B------:R0:W3:Y:S01]  /*2ed0*/  F2F.F64.F32 R8, R0 ;  /* 0x0000000000087310 */ /* 0x0000e20000201800 */
[----:B------:R-:W-:Y:S05]  /*2ee0*/  BRA `(.L_x_6318) ;  /* 0x0000030000007947 */ /* 0x000fea0003800000 */
.L_x_6330:
        /* <DEDUP_REMOVED lines=14> */
.L_x_6344:
[----:B------:R-:W-:Y:S05]  /*2fd0*/  BSYNC B0 ;  /* 0x0000000000007941 */ /* 0x000fea0003800000 */
.L_x_6343:
[----:B------:R-:W-:Y:S01]  /*2fe0*/  FMUL.FTZ R0, R0, 1 ;  /* 0x3f80000000007820 */ /* 0x000fe20000410000 */
[----:B------:R-:W-:-:S03]  /*2ff0*/  CS2R R10, SRZ ;  /* 0x00000000000a7805 */ /* 0x000fc6000001ff00 */
[----:B------:R0:W3:Y:S01]  /*3000*/  F2F.F64.F32 R8, R0 ;  /* 0x0000000000087310 */ /* 0x0000e20000201800 */
[----:B------:R-:W-:Y:S05]  /*3010*/  BRA `(.L_x_6318) ;  /* 0x000001d000007947 */ /* 0x000fea0003800000 */
.L_x_6317:
[----:B------:R-:W-:Y:S01]  /*3020*/  MOV R0, 0x0 ;  /* 0x0000000000007802 */ /* 0x000fe20000000f00 */
[----:B------:R-:W-:Y:S02]  /*3030*/  IMAD.MOV.U32 R4, RZ, RZ, c[0x4][0x148] ;  /* 0x01005200ff047624 */ /* 0x000fe400078e00ff */
[----:B------:R-:W-:Y:S01]  /*3040*/  IMAD.MOV.U32 R5, RZ, RZ, c[0x4][0x14c] ;  /* 0x01005300ff057624 */ /* 0x000fe200078e00ff */
[----:B------:R0:W3:Y:S01]  /*3050*/  LDC.64 R2, c[0x4][R0] ;  /* 0x0100000000027b82 */ /* 0x0000e20000000a00 */
        /* <DEDUP_REMOVED lines=14> */
[----:B-123-5:R-:W-:Y:S05]  /*3140*/  CALL.ABS.NOINC R2 ;  /* 0x0000000002007343 */ /* 0x02efea0003c00000 */
[----:B------:R-:W-:Y:S01]  /*3150*/  CS2R R8, SRZ ;  /* 0x0000000000087805 */ /* 0x000fe2000001ff00 */
[----:B------:R-:W-:Y:S01]  /*3160*/  CS2R R10, SRZ ;  /* 0x00000000000a7805 */ /* 0x000fe2000001ff00 */
[----:B------:R-:W-:Y:S05]  /*3170*/  BRA `(.L_x_6318) ;  /* 0x0000007000007947 */ /* 0x000fea0003800000 */
.L_x_6342:
[----:B------:R-:W3:Y:S01]  /*3180*/  LDG.E.64 R8, [R2.64] ;  /* 0x0000002402087981 */ /* 0x000ee2000c1e1b00 */
[----:B------:R-:W-:Y:S01]  /*3190*/  CS2R R10, SRZ ;  /* 0x00000000000a7805 */ /* 0x000fe2000001ff00 */
[----:B---3--:R-:W0:Y:S01]  /*31a0*/  I2F.F64.U64 R8, R8 ;  /* 0x0000000800087312 */ /* 0x008e220000301800 */
[----:B------:R-:W-:Y:S05]  /*31b0*/  BRA `(.L_x_6318) ;  /* 0x0000003000007947 */ /* 0x000fea0003800000 */
.L_x_6341:
[----:B------:R-:W3:Y:S01]  /*31c0*/  LDG.E R2, [R2.64] ;  /* 0x0000002402027981 */ /* 0x000ee2000c1e1900 */
[----:B------:R-:W-:Y:S01]  /*31d0*/  CS2R R10, SRZ ;  /* 0x00000000000a7805 */ /* 0x000fe2000001ff00 */
[----:B---3--:R0:W3:Y:S06]  /*31e0*/  I2F.F64.U32 R8, R2 ;  /* 0x0000000200087312 */ /* 0x0080ec0000201800 */
.L_x_6318:
[----:B0--345:R-:W0:Y:S01]  /*31f0*/  DSETP.GE.AND P0, PT, |R8|, |R10|, PT ;  /* 0x4000000a0800722a */ /* 0x039e220003f06200 */
[----:B------:R-:W-:-:S13]  /*3200*/  BSSY B1, `(.L_x_6345) ;  /* 0x0000095000017945 */ /* 0x000fda0003800000 */
[----:B0-----:R-:W-:Y:S05]  /*3210*/  @!P0 BRA `(.L_x_6346) ;  /* 0x0000065000008947 */ /* 0x001fea0003800000 */
[----:B------:R-:W-:-:S04]  /*3220*/  DSETP.NEU.AND P0, PT, |R10|, RZ, PT ;  /* 0x000000ff0a00722a */ /* 0x000fc80003f0d200 */
[----:B------:R-:W0:-:S14]  /*3230*/  DSETP.EQ.AND P1, PT, |R8|, RZ, PT ;  /* 0x000000ff0800722a */ /* 0x000e1c0003f22200 */
[----:B0-----:R-:W-:Y:S05]  /*3240*/  @!P0 BRA P1, `(.L_x_6347) ;  /* 0x000002f000008947 */ /* 0x001fea0000800000 */
[----:B------:R-:W0:Y:S01]  /*3250*/  MUFU.RCP64H R3, R9 ;  /* 0x0000000900037308 */ /* 0x000e220000001800 */
[----:B------:R-:W-:Y:S01]  /*3260*/  IMAD.MOV.U32 R2, RZ, RZ, 0x1 ;  /* 0x00000001ff027424 */ /* 0x000fe200078e00ff */
[----:B------:R-:W-:Y:S01]  /*3270*/  FSETP.GEU.AND P1, PT, |R11|, 6.5827683646048100446e-37, PT ;  /* 0x036000000b00780b */ /* 0x000fe20003f2e200 */
[----:B------:R-:W-:Y:S04]  /*3280*/  BSSY B2, `(.L_x_6348) ;  /* 0x0000014000027945 */ /* 0x000fe80003800000 */
[----:B0-----:R-:W0:-:S06]  /*3290*/  DFMA R4, R2, -R8, 1 ;  /* 0x3ff000000204742b */ /* 0x001e0c0000000808 */
[----:B0-----:R-:W0:-:S06]  /*32a0*/  DFMA R4, R4, R4, R4 ;  /* 0x000000040404722b */ /* 0x001e0c0000000004 */
[----:B0-----:R-:W0:-:S06]  /*32b0*/  DFMA R4, R2, R4, R2 ;  /* 0x000000040204722b */ /* 0x001e0c0000000002 */
[----:B0-----:R-:W0:-:S06]  /*32c0*/  DFMA R2, R4, -R8, 1 ;  /* 0x3ff000000402742b */ /* 0x001e0c0000000808 */
[----:B0-----:R-:W0:-:S06]  /*32d0*/  DFMA R2, R4, R2, R4 ;  /* 0x000000020402722b */ /* 0x001e0c0000000004 */
[----:B0-----:R-:W0:-:S06]  /*32e0*/  DMUL R12, R2, R10 ;  /* 0x0000000a020c7228 */ /* 0x001e0c0000000000 */
[----:B0-----:R-:W0:-:S06]  /*32f0*/  DFMA R4, R12, -R8, R10 ;  /* 0x800000080c04722b */ /* 0x001e0c000000000a */
[----:B0-----:R-:W0:-:S10]  /*3300*/  DFMA R12, R2, R4, R12 ;  /* 0x00000004020c722b */ /* 0x001e14000000000c */
[----:B0-----:R-:W-:-:S05]  /*3310*/  FFMA R0, RZ, R9, R13 ;  /* 0x00000009ff007223 */ /* 0x001fca000000000d */
[----:B------:R-:W-:-:S13]  /*3320*/  FSETP.GT.AND P0, PT, |R0|, 1.469367938527859385e-39, PT ;  /* 0x001000000000780b */ /* 0x000fda0003f04200 */
[----:B------:R-:W-:Y:S05]  /*3330*/  @P0 BRA P1, `(.L_x_6349) ;  /* 0x0000008000000947 */ /* 0x000fea0000800000 */
[----:B------:R-:W-:Y:S01]  /*3340*/  IMAD.MOV.U32 R4, RZ, RZ, R10 ;  /* 0x000000ffff047224 */ /* 0x000fe200078e000a */
[----:B------:R-:W-:Y:S01]  /*3350*/  MOV R0, 0x33a0 ;  /* 0x000033a000007802 */ /* 0x000fe20000000f00 */
[----:B------:R-:W-:Y:S02]  /*3360*/  IMAD.MOV.U32 R5, RZ, RZ, R11 ;  /* 0x000000ffff057224 */ /* 0x000fe400078e000b */
[----:B------:R-:W-:Y:S02]  /*3370*/  IMAD.MOV.U32 R2, RZ, RZ, R8 ;  /* 0x000000ffff027224 */ /* 0x000fe400078e0008 */
[----:B------:R-:W-:Y:S02]  /*3380*/  IMAD.MOV.U32 R3, RZ, RZ, R9 ;  /* 0x000000ffff037224 */ /* 0x000fe400078e0009 */
[----:B-12---:R-:W-:Y:S05]  /*3390*/  CALL.REL.NOINC `($__internal_1_$__cuda_sm20_div_rn_f64_full) ;  /* 0x0000fcb000007944 */ /* 0x006fea0003c00000 */
[----:B------:R-:W-:Y:S02]  /*33a0*/  IMAD.MOV.U32 R12, RZ, RZ, R2 ;  /* 0x000000ffff0c7224 */ /* 0x000fe400078e0002 */
[----:B------:R-:W-:Y:S02]  /*33b0*/  IMAD.MOV.U32 R13, RZ, RZ, R3 ;  /* 0x000000ffff0d7224 */ /* 0x000fe400078e0003 */
.L_x_6349:
[----:B------:R-:W-:Y:S05]  /*33c0*/  BSYNC B2 ;  /* 0x0000000000027941 */ /* 0x000fea0003800000 */
.L_x_6348:
[----:B------:R-:W0:Y:S01]  /*33d0*/  DFMA R8, R12, R10, R8 ;  /* 0x0000000a0c08722b */ /* 0x000e220000000008 */
[----:B------:R-:W-:Y:S05]  /*33e0*/  BSSY B2, `(.L_x_6350) ;  /* 0x0000010000027945 */ /* 0x000fea0003800000 */
[----:B0-----:R-:W0:Y:S04]  /*33f0*/  MUFU.RCP64H R3, R9 ;  /* 0x0000000900037308 */ /* 0x001e280000001800 */
[----:B------:R-:W-:-:S04]  /*3400*/  IADD3 R2, R9, 0x300402, RZ ;  /* 0x0030040209027810 */ /* 0x000fc80007ffe0ff */
[----:B------:R-:W-:Y:S02]  /*3410*/  FSETP.GEU.AND P0, PT, |R2|, 5.8789094863358348022e-39, PT ;  /* 0x004004020200780b */ /* 0x000fe40003f0e200 */
[----:B0-----:R-:W0:-:S06]  /*3420*/  DFMA R4, -R8, R2, 1 ;  /* 0x3ff000000804742b */ /* 0x001e0c0000000102 */
[----:B0-----:R-:W0:-:S06]  /*3430*/  DFMA R4, R4, R4, R4 ;  /* 0x000000040404722b */ /* 0x001e0c0000000004 */
[----:B0-----:R-:W0:-:S06]  /*3440*/  DFMA R4, R2, R4, R2 ;  /* 0x000000040204722b */ /* 0x001e0c0000000002 */
[----:B0-----:R-:W0:-:S06]  /*3450*/  DFMA R6, -R8, R4, 1 ;  /* 0x3ff000000806742b */ /* 0x001e0c0000000104 */
[----:B0-----:R0:W3:Y:S01]  /*3460*/  DFMA R6, R4, R6, R4 ;  /* 0x000000060406722b */ /* 0x0010e20000000004 */
[----:B------:R-:W-:Y:S05]  /*3470*/  @P0 BRA `(.L_x_6351) ;  /* 0x0000006000000947 */ /* 0x000fea0003800000 */
[----:B------:R-:W-:Y:S01]  /*3480*/  LOP3.LUT R2, R9, 0x7fffffff, RZ, 0xc0, !PT ;  /* 0x7fffffff09027812 */ /* 0x000fe200078ec0ff */
[----:B0-----:R-:W-:Y:S01]  /*3490*/  IMAD.MOV.U32 R4, RZ, RZ, R8 ;  /* 0x000000ffff047224 */ /* 0x001fe200078e0008 */
[----:B------:R-:W-:Y:S01]  /*34a0*/  MOV R0, 0x34e0 ;  /* 0x000034e000007802 */ /* 0x000fe20000000f00 */
[----:B------:R-:W-:Y:S01]  /*34b0*/  IMAD.MOV.U32 R5, RZ, RZ, R9 ;  /* 0x000000ffff057224 */ /* 0x000fe200078e0009 */
[----:B------:R-:W-:Y:S02]  /*34c0*/  IADD3 R2, R2, -0x100000, RZ ;  /* 0xfff0000002027810 */ /* 0x000fe40007ffe0ff */
[----:B-123--:R-:W-:Y:S05]  /*34d0*/  CALL.REL.NOINC `($__internal_0_$__cuda_sm20_dblrcp_rn_slowpath_v3) ;  /* 0x0000f90000007944 */ /* 0x00efea0003c00000 */
.L_x_6351:
[----:B------:R-:W-:Y:S05]  /*34e0*/  BSYNC B2 ;  /* 0x0000000000027941 */ /* 0x000fea0003800000 */
.L_x_6350:
[----:B-12---:R-:W1:-:S04]  /*34f0*/  DFMA R8, R12, R18, R16 ;  /* 0x000000120c08722b */ /* 0x006e480000000010 */
[----:B------:R-:W2:-:S04]  /*3500*/  DFMA R10, R12, -R16, R18 ;  /* 0x800000100c0a722b */ /* 0x000e880000000012 */
[----:B-1-3--:R1:W3:-:S04]  /*3510*/  DMUL R8, R8, R6 ;  /* 0x0000000608087228 */ /* 0x00a2c80000000000 */
[----:B--2---:R1:W2:Y:S01]  /*3520*/  DMUL R10, R10, R6 ;  /* 0x000000060a0a7228 */ /* 0x0042a20000000000 */
[----:B------:R-:W-:Y:S05]  /*3530*/  BRA `(.L_x_6352) ;  /* 0x0000061000007947 */ /* 0x000fea0003800000 */
.L_x_6347:
[----:B------:R-:W0:Y:S01]  /*3540*/  DADD R6, -RZ, |R8| ;  /* 0x00000000ff067229 */ /* 0x000e220000000508 */
[----:B------:R-:W-:Y:S01]  /*3550*/  IMAD.MOV.U32 R2, RZ, RZ, 0x1 ;  /* 0x00000001ff027424 */ /* 0x000fe200078e00ff */
[----:B-12---:R-:W-:Y:S01]  /*3560*/  FSETP.GEU.AND P1, PT, |R17|, 6.5827683646048100446e-37, PT ;  /* 0x036000001100780b */ /* 0x006fe20003f2e200 */
[----:B------:R-:W-:Y:S03]  /*3570*/  BSSY B2, `(.L_x_6353) ;  /* 0x0000013000027945 */ /* 0x000fe60003800000 */
[----:B0-----:R-:W0:Y:S02]  /*3580*/  MUFU.RCP64H R3, R7 ;  /* 0x0000000700037308 */ /* 0x001e240000001800 */
[----:B0-----:R-:W0:-:S06]  /*3590*/  DFMA R4, R2, -|R8|, 1 ;  /* 0x3ff000000204742b */ /* 0x001e0c0000000c08 */
[----:B0-----:R-:W0:-:S06]  /*35a0*/  DFMA R4, R4, R4, R4 ;  /* 0x000000040404722b */ /* 0x001e0c0000000004 */
[----:B0-----:R-:W0:-:S06]  /*35b0*/  DFMA R4, R2, R4, R2 ;  /* 0x000000040204722b */ /* 0x001e0c0000000002 */
[----:B0-----:R-:W0:-:S06]  /*35c0*/  DFMA R2, R4, -|R8|, 1 ;  /* 0x3ff000000402742b */ /* 0x001e0c0000000c08 */
[----:B0-----:R-:W0:-:S06]  /*35d0*/  DFMA R2, R4, R2, R4 ;  /* 0x000000020402722b */ /* 0x001e0c0000000004 */
[----:B0-----:R-:W0:-:S06]  /*35e0*/  DMUL R4, R2, R16 ;  /* 0x0000001002047228 */ /* 0x001e0c0000000000 */
[----:B0-----:R-:W0:-:S06]  /*35f0*/  DFMA R8, R4, -|R8|, R16 ;  /* 0xc00000080408722b */ /* 0x001e0c0000000010 */
        /* <DEDUP_REMOVED lines=9> */
[----:B------:R-:W-:Y:S05]  /*3690*/  CALL.REL.NOINC `($__internal_1_$__cuda_sm20_div_rn_f64_full) ;  /* 0x0000f9b000007944 */ /* 0x000fea0003c00000 */
.L_x_6354:
[----:B------:R-:W-:Y:S05]  /*36a0*/  BSYNC B2 ;  /* 0x0000000000027941 */ /* 0x000fea0003800000 */
.L_x_6353:
[----:B------:R-:W0:Y:S01]  /*36b0*/  DADD R12, -RZ, |R10| ;  /* 0x00000000ff0c7229 */ /* 0x000e22000000050a */
[----:B------:R-:W-:Y:S01]  /*36c0*/  IMAD.MOV.U32 R4, RZ, RZ, 0x1 ;  /* 0x00000001ff047424 */ /* 0x000fe200078e00ff */
[----:B------:R-:W-:Y:S01]  /*36d0*/  FSETP.GEU.AND P1, PT, |R19|, 6.5827683646048100446e-37, PT ;  /* 0x036000001300780b */ /* 0x000fe20003f2e200 */
[----:B------:R-:W-:Y:S01]  /*36e0*/  BSSY B2, `(.L_x_6355) ;  /* 0x0000017000027945 */ /* 0x000fe20003800000 */
[----:B------:R-:W-:-:S02]  /*36f0*/  IMAD.MOV.U32 R8, RZ, RZ, R2 ;  /* 0x000000ffff087224 */ /* 0x000fc400078e0002 */
[----:B0-----:R-:W0:Y:S01]  /*3700*/  MUFU.RCP64H R5, R13 ;  /* 0x0000000d00057308 */ /* 0x001e220000001800 */
[----:B------:R-:W-:Y:S01]  /*3710*/  IMAD.MOV.U32 R9, RZ, RZ, R3 ;  /* 0x000000ffff097224 */ /* 0x000fe200078e0003 */
        /* <DEDUP_REMOVED lines=17> */
[----:B------:R-:W-:Y:S02]  /*3830*/  IMAD.MOV.U32 R10, RZ, RZ, R2 ;  /* 0x000000ffff0a7224 */ /* 0x000fe400078e0002 */
[----:B------:R-:W-:Y:S02]  /*3840*/  IMAD.MOV.U32 R11, RZ, RZ, R3 ;  /* 0x000000ffff0b7224 */ /* 0x000fe400078e0003 */
.L_x_6356:
[----:B------:R-:W-:Y:S05]  /*3850*/  BSYNC B2 ;  /* 0x0000000000027941 */ /* 0x000fea0003800000 */
.L_x_6355:
[----:B------:R-:W-:Y:S05]  /*3860*/  BRA `(.L_x_6352) ;  /* 0x000002e000007947 */ /* 0x000fea0003800000 */
.L_x_6346:
        /* <DEDUP_REMOVED lines=23> */
.L_x_6358:
[----:B------:R-:W-:Y:S05]  /*39e0*/  BSYNC B2 ;  /* 0x0000000000027941 */ /* 0x000fea0003800000 */
.L_x_6357:
        /* <DEDUP_REMOVED lines=17> */
.L_x_6360:
[----:B------:R-:W-:Y:S05]  /*3b00*/  BSYNC B2 ;  /* 0x0000000000027941 */ /* 0x000fea0003800000 */
.L_x_6359:
[----:B-12---:R-:W1:-:S04]  /*3b10*/  DFMA R8, R12, R16, R18 ;  /* 0x000000100c08722b */ /* 0x006e480000000012 */
[----:B------:R-:W2:-:S04]  /*3b20*/  DFMA R10, R12, R18, -R16 ;  /* 0x000000120c0a722b */ /* 0x000e880000000810 */
[----:B-1-3--:R1:W3:-:S04]  /*3b30*/  DMUL R8, R8, R6 ;  /* 0x0000000608087228 */ /* 0x00a2c80000000000 */
[----:B--2---:R1:W2:-:S06]  /*3b40*/  DMUL R10, R10, R6 ;  /* 0x000000060a0a7228 */ /* 0x00428c0000000000 */
.L_x_6352:
[----:B---3--:R-:W-:Y:S05]  /*3b50*/  BSYNC B1 ;  /* 0x0000000000017941 */ /* 0x008fea0003800000 */
.L_x_6345:
[----:B------:R-:W3:Y:S02]  /*3b60*/  LDC.U8 R2, c[0x0][0x3e1] ;  /* 0x0000f840ff027b82 */ /* 0x000ee40000000000 */
[----:B---3--:R-:W-:-:S04]  /*3b70*/  PRMT R0, R2, 0x9910, RZ ;  /* 0x0000991002007816 */ /* 0x008fc800000000ff */
        /* <DEDUP_REMOVED lines=10> */
[----:B------:R-:W3:Y:S02]  /*3c20*/  F2I.F64.TRUNC R9, R8 ;  /* 0x0000000800097311 */ /* 0x000ee4000030d100 */
[----:B---3--:R3:W-:Y:S01]  /*3c30*/  STG.E.U8 [R26.64], R9 ;  /* 0x000000091a007986 */ /* 0x0087e2000c101124 */
[----:B------:R-:W-:Y:S05]  /*3c40*/  BRA `(.L_x_6366) ;  /* 0x00000f5000007947 */ /* 0x000fea0003800000 */
.L_x_6364:
[----:B------:R-:W3:Y:S02]  /*3c50*/  F2I.S64.F64.TRUNC R8, R8 ;  /* 0x0000000800087311 */ /* 0x000ee4000030d900 */
[----:B---3--:R-:W-:-:S05]  /*3c60*/  IMAD.MOV.U32 R3, RZ, RZ, R8 ;  /* 0x000000ffff037224 */ /* 0x008fca00078e0008 */
[----:B------:R3:W-:Y:S01]  /*3c70*/  STG.E.U8 [R26.64], R3 ;  /* 0x000000031a007986 */ /* 0x0007e2000c101124 */
[----:B------:R-:W-:Y:S05]  /*3c80*/  BRA `(.L_x_6366) ;  /* 0x00000f1000007947 */ /* 0x000fea0003800000 */
.L_x_6363:
[----:B------:R-:W-:-:S13]  /*3c90*/  ISETP.NE.AND P0, PT, R0, 0x2, PT ;  /* 0x000000020000780c */ /* 0x000fda0003f05270 */
[----:B------:R-:W-:Y:S05]  /*3ca0*/  @!P0 BRA `(.L_x_6367) ;  /* 0x000000a000008947 */ /* 0x000fea0003800000 */
[----:B------:R-:W-:-:S13]  /*3cb0*/  ISETP.NE.AND P0, PT, R0, 0x3, PT ;  /* 0x000000030000780c */ /* 0x000fda0003f05270 */
[----:B------:R-:W-:Y:S05]  /*3cc0*/  @!P0 BRA `(.L_x_6368) ;  /* 0x0000005000008947 */ /* 0x000fea0003800000 */
[----:B------:R-:W-:-:S13]  /*3cd0*/  ISETP.NE.AND P0, PT, R0, 0x4, PT ;  /* 0x000000040000780c */ /* 0x000fda0003f05270 */
[----:B------:R-:W-:Y:S05]  /*3ce0*/  @P0 BRA `(.L_x_6365) ;  /* 0x00000d2000000947 */ /* 0x000fea0003800000 */
[----:B------:R-:W3:Y:S02]  /*3cf0*/  F2I.S64.F64.TRUNC R8, R8 ;  /* 0x0000000800087311 */ /* 0x000ee4000030d900 */
[----:B---3--:R3:W-:Y:S01]  /*3d00*/  STG.E.64 [R26.64], R8 ;  /* 0x000000081a007986 */ /* 0x0087e2000c101b24 */
[----:B------:R-:W-:Y:S05]  /*3d10*/  BRA `(.L_x_6366) ;  /* 0x00000e8000007947 */ /* 0x000fea0003800000 */
.L_x_6368:
[----:B------:R-:W3:Y:S02]  /*3d20*/  F2I.F64.TRUNC R9, R8 ;  /* 0x0000000800097311 */ /* 0x000ee4000030d100 */
[----:B---3--:R3:W-:Y:S01]  /*3d30*/  STG.E [R26.64], R9 ;  /* 0x000000091a007986 */ /* 0x0087e2000c101924 */
[----:B------:R-:W-:Y:S05]  /*3d40*/  BRA `(.L_x_6366) ;  /* 0x00000e5000007947 */ /* 0x000fea0003800000 */
.L_x_6367:
[----:B------:R-:W3:Y:S02]  /*3d50*/  F2I.F64.TRUNC R9, R8 ;  /* 0x0000000800097311 */ /* 0x000ee4000030d100 */
[----:B---3--:R3:W-:Y:S01]  /*3d60*/  STG.E.U16 [R26.64], R9 ;  /* 0x000000091a007986 */ /* 0x0087e2000c101524 */
[----:B------:R-:W-:Y:S05]  /*3d70*/  BRA `(.L_x_6366) ;  /* 0x00000e2000007947 */ /* 0x000fea0003800000 */
.L_x_6362:
[----:B------:R-:W-:-:S13]  /*3d80*/  ISETP.GT.AND P0, PT, R0, 0x6, PT ;  /* 0x000000060000780c */ /* 0x000fda0003f04270 */
[----:B------:R-:W-:Y:S05]  /*3d90*/  @P0 BRA `(.L_x_6369) ;  /* 0x000000f000000947 */ /* 0x000fea0003800000 */
[----:B------:R-:W-:-:S13]  /*3da0*/  ISETP.NE.AND P0, PT, R0, 0x5, PT ;  /* 0x000000050000780c */ /* 0x000fda0003f05270 */
[----:B------:R-:W-:Y:S05]  /*3db0*/  @!P0 BRA `(.L_x_6370) ;  /* 0x0000007000008947 */ /* 0x000fea0003800000 */
[----:B------:R-:W-:-:S13]  /*3dc0*/  ISETP.NE.AND P0, PT, R0, 0x6, PT ;  /* 0x000000060000780c */ /* 0x000fda0003f05270 */
[----:B------:R-:W-:Y:S05]  /*3dd0*/  @P0 BRA `(.L_x_6365) ;  /* 0x00000c3000000947 */ /* 0x000fea0003800000 */
[----:B------:R-:W3:Y:S01]  /*3de0*/  F2F.F32.F64 R3, R8 ;  /* 0x0000000800037310 */ /* 0x000ee20000301000 */
[----:B------:R-:W3:-:S14]  /*3df0*/  DSETP.GEU.AND P0, PT, |R8|, c[0x2][0x0], PT ;  /* 0x008000000800762a */ /* 0x000edc0003f0e200 */
[----:B---3--:R-:W-:-:S05]  /*3e00*/  @!P0 FMUL R3, R3, 1.175494350822287508e-38 ;  /* 0x0080000003038820 */ /* 0x008fca0000400000 */
[----:B------:R3:W-:Y:S01]  /*3e10*/  STG.E [R26.64], R3 ;  /* 0x000000031a007986 */ /* 0x0007e2000c101924 */
[----:B------:R-:W-:Y:S05]  /*3e20*/  BRA `(.L_x_6366) ;  /* 0x00000d7000007947 */ /* 0x000fea0003800000 */
.L_x_6370:
[----:B------:R-:W3:Y:S01]  /*3e30*/  F2F.F32.F64 R0, R8 ;  /* 0x0000000800007310 */ /* 0x000ee20000301000 */
[----:B------:R-:W3:-:S14]  /*3e40*/  DSETP.GEU.AND P0, PT, |R8|, c[0x2][0x0], PT ;  /* 0x008000000800762a */ /* 0x000edc0003f0e200 */
[----:B---3--:R-:W-:-:S05]  /*3e50*/  @!P0 FMUL R0, R0, 1.175494350822287508e-38 ;  /* 0x0080000000008820 */ /* 0x008fca0000400000 */
[----:B------:R-:W-:-:S05]  /*3e60*/  F2FP.PACK_AB R0, RZ, R0 ;  /* 0x00000000ff00723e */ /* 0x000fca00000000ff */
[----:B------:R3:W-:Y:S01]  /*3e70*/  STG.E.U16 [R26.64], R0 ;  /* 0x000000001a007986 */ /* 0x0007e2000c101524 */
[----:B------:R-:W-:Y:S05]  /*3e80*/  BRA `(.L_x_6366) ;  /* 0x00000d1000007947 */ /* 0x000fea0003800000 */
.L_x_6369:
[----:B------:R-:W-:-:S13]  /*3e90*/  ISETP.NE.AND P0, PT, R0, 0x7, PT ;  /* 0x000000070000780c */ /* 0x000fda0003f05270 */
[----:B------:R-:W-:Y:S05]  /*3ea0*/  @!P0 BRA `(.L_x_6371) ;  /* 0x0000015000008947 */ /* 0x000fea0003800000 */
[----:B------:R-:W-:-:S13]  /*3eb0*/  ISETP.NE.AND P0, PT, R0, 0x8, PT ;  /* 0x000000080000780c */ /* 0x000fda0003f05270 */
[----:B------:R-:W-:Y:S05]  /*3ec0*/  @!P0 BRA `(.L_x_6372) ;  /* 0x000000a000008947 */ /* 0x000fea0003800000 */
[----:B------:R-:W-:-:S13]  /*3ed0*/  ISETP.NE.AND P0, PT, R0, 0x9, PT ;  /* 0x000000090000780c */ /* 0x000fda0003f05270 */
[----:B------:R-:W-:Y:S05]  /*3ee0*/  @P0 BRA `(.L_x_6365) ;  /* 0x00000b2000000947 */ /* 0x000fea0003800000 */
[----:B--2---:R-:W2:Y:S01]  /*3ef0*/  F2F.F32.F64 R3, R10 ;  /* 0x0000000a00037310 */ /* 0x004ea20000301000 */
[----:B------:R-:W2:-:S04]  /*3f00*/  DSETP.GEU.AND P0, PT, |R10|, c[0x2][0x0], PT ;  /* 0x008000000a00762a */ /* 0x000e880003f0e200 */
[----:B------:R-:W3:-:S03]  /*3f10*/  DSETP.GEU.AND P1, PT, |R8|, c[0x2][0x0], PT ;  /* 0x008000000800762a */ /* 0x000ec60003f2e200 */
[----:B------:R-:W3:Y:S07]  /*3f20*/  F2F.F32.F64 R2, R8 ;  /* 0x0000000800027310 */ /* 0x000eee0000301000 */
[----:B--2---:R-:W-:-:S04]  /*3f30*/  @!P0 FMUL R3, R3, 1.175494350822287508e-38 ;  /* 0x0080000003038820 */ /* 0x004fc80000400000 */
[----:B---3--:R-:W-:-:S05]  /*3f40*/  @!P1 FMUL R2, R2, 1.175494350822287508e-38 ;  /* 0x0080000002029820 */ /* 0x008fca0000400000 */
[----:B------:R2:W-:Y:S01]  /*3f50*/  STG.E.64 [R26.64], R2 ;  /* 0x000000021a007986 */ /* 0x0005e2000c101b24 */
[----:B------:R-:W-:Y:S05]  /*3f60*/  BRA `(.L_x_6366) ;  /* 0x00000c3000007947 */ /* 0x000fea0003800000 */
.L_x_6372:
[----:B------:R-:W3:Y:S01]  /*3f70*/  F2F.F32.F64 R3, R8 ;  /* 0x0000000800037310 */ /* 0x000ee20000301000 */
[----:B------:R-:W3:-:S04]  /*3f80*/  DSETP.GEU.AND P0, PT, |R8|, c[0x2][0x0], PT ;  /* 0x008000000800762a */ /* 0x000ec80003f0e200 */
[----:B--2---:R-:W2:-:S03]  /*3f90*/  DSETP.GEU.AND P1, PT, |R10|, c[0x2][0x0], PT ;  /* 0x008000000a00762a */ /* 0x004e860003f2e200 */
[----:B------:R-:W2:Y:S07]  /*3fa0*/  F2F.F32.F64 R0, R10 ;  /* 0x0000000a00007310 */ /* 0x000eae0000301000 */
[----:B---3--:R-:W-:-:S04]  /*3fb0*/  @!P0 FMUL R3, R3, 1.175494350822287508e-38 ;  /* 0x0080000003038820 */ /* 0x008fc80000400000 */
[----:B--2---:R-:W-:-:S05]  /*3fc0*/  @!P1 FMUL R0, R0, 1.175494350822287508e-38 ;  /* 0x0080000000009820 */ /* 0x004fca0000400000 */
[----:B------:R-:W-:-:S05]  /*3fd0*/  F2FP.PACK_AB R3, R0, R3 ;  /* 0x000000030003723e */ /* 0x000fca00000000ff */
[----:B------:R2:W-:Y:S01]  /*3fe0*/  STG.E [R26.64], R3 ;  /* 0x000000031a007986 */ /* 0x0005e2000c101924 */
[----:B------:R-:W-:Y:S05]  /*3ff0*/  BRA `(.L_x_6366) ;  /* 0x00000ba000007947 */ /* 0x000fea0003800000 */
.L_x_6371:
[----:B------:R3:W-:Y:S01]  /*4000*/  STG.E.64 [R26.64], R8 ;  /* 0x000000081a007986 */ /* 0x0007e2000c101b24 */
[----:B------:R-:W-:Y:S05]  /*4010*/  BRA `(.L_x_6366) ;  /* 0x00000b8000007947 */ /* 0x000fea0003800000 */
.L_x_6361:
        /* <DEDUP_REMOVED lines=8> */
[----:B--2---:R-:W2:-:S06]  /*40a0*/  DSETP.NEU.AND P0, PT, R10, RZ, PT ;  /* 0x000000ff0a00722a */ /* 0x004e8c0003f0d000 */
[----:B--2---:R-:W2:-:S06]  /*40b0*/  DSETP.NEU.OR P0, PT, R8, RZ, P0 ;  /* 0x000000ff0800722a */ /* 0x004e8c000070d400 */
[----:B--2---:R-:W-:-:S05]  /*40c0*/  SEL R3, RZ, 0x1, !P0 ;  /* 0x00000001ff037807 */ /* 0x004fca0004000000 */
[----:B------:R2:W-:Y:S01]  /*40d0*/  STG.E.U8 [R26.64], R3 ;  /* 0x000000031a007986 */ /* 0x0005e2000c101124 */
[----:B------:R-:W-:Y:S05]  /*40e0*/  BRA `(.L_x_6366) ;  /* 0x00000ab000007947 */ /* 0x000fea0003800000 */
.L_x_6375:
[----:B--2---:R2:W-:Y:S01]  /*40f0*/  STG.E.128 [R26.64], R8 ;  /* 0x000000081a007986 */ /* 0x0045e2000c101d24 */
[----:B------:R-:W-:Y:S05]  /*4100*/  BRA `(.L_x_6366) ;  /* 0x00000a9000007947 */ /* 0x000fea0003800000 */
.L_x_6374:
[----:B------:R-:W-:-:S13]  /*4110*/  ISETP.NE.AND P0, PT, R0, 0xf, PT ;  /* 0x0000000f0000780c */ /* 0x000fda0003f05270 */
[----:B------:R-:W-:Y:S05]  /*4120*/  @!P0 BRA `(.L_x_6376) ;  /* 0x0000031000008947 */ /* 0x000fea0003800000 */
[----:B------:R-:W-:-:S13]  /*4130*/  ISETP.NE.AND P0, PT, R0, 0x17, PT ;  /* 0x000000170000780c */ /* 0x000fda0003f05270 */
[----:B------:R-:W-:Y:S05]  /*4140*/  @!P0 BRA `(.L_x_6377) ;  /* 0x0000017000008947 */ /* 0x000fea0003800000 */
[----:B------:R-:W-:-:S13]  /*4150*/  ISETP.NE.AND P0, PT, R0, 0x18, PT ;  /* 0x000000180000780c */ /* 0x000fda0003f05270 */
[----:B------:R-:W-:Y:S05]  /*4160*/  @P0 BRA `(.L_x_6365) ;  /* 0x000008a000000947 */ /* 0x000fea0003800000 */
[----:B0-----:R-:W0:Y:S01]  /*4170*/  F2F.F32.F64 R5, R8 ;  /* 0x0000000800057310 */ /* 0x001e220000301000 */
[----:B------:R-:W0:Y:S01]  /*4180*/  DSETP.GEU.AND P0, PT, |R8|, c[0x2][0x0], PT ;  /* 0x008000000800762a */ /* 0x000e220003f0e200 */
[----:B------:R-:W-:-:S13]  /*4190*/  BSSY B0, `(.L_x_6378) ;  /* 0x000000f000007945 */ /* 0x000fda0003800000 */
[----:B0-----:R-:W-:-:S05]  /*41a0*/  @!P0 FMUL R5, R5, 1.175494350822287508e-38 ;  /* 0x0080000005058820 */ /* 0x001fca0000400000 */
        /* <DEDUP_REMOVED lines=13> */
.L_x_6379:
[----:B------:R-:W-:Y:S05]  /*4280*/  BSYNC B0 ;  /* 0x0000000000007941 */ /* 0x000fea0003800000 */
.L_x_6378:
[----:B------:R-:W-:-:S05]  /*4290*/  LOP3.LUT R3, R0, R3, RZ, 0xfc, !PT ;  /* 0x0000000300037212 */ /* 0x000fca00078efcff */
[----:B------:R0:W-:Y:S01]  /*42a0*/  STG.E.U8 [R26.64], R3 ;  /* 0x000000031a007986 */ /* 0x0001e2000c101124 */
[----:B------:R-:W-:Y:S05]  /*42b0*/  BRA `(.L_x_6366) ;  /* 0x000008e000007947 */ /* 0x000fea0003800000 */
.L_x_6377:
[----:B------:R-:W3:Y:S01]  /*42c0*/  F2F.F32.F64 R3, R8 ;  /* 0x0000000800037310 */ /* 0x000ee20000301000 */
[----:B------:R-:W3:Y:S01]  /*42d0*/  DSETP.GEU.AND P0, PT, |R8|, c[0x2][0x0], PT ;  /* 0x008000000800762a */ /* 0x000ee20003f0e200 */
[----:B------:R-:W-:-:S13]  /*42e0*/  BSSY B0, `(.L_x_6380) ;  /* 0x0000010000007945 */ /* 0x000fda0003800000 */
[----:B---3--:R-:W-:-:S05]  /*42f0*/  @!P0 FMUL R3, R3, 1.175494350822287508e-38 ;  /* 0x0080000003038820 */ /* 0x008fca0000400000 */
        /* <DEDUP_REMOVED lines=11> */
.L_x_6381:
[----:B------:R-:W-:Y:S01]  /*43b0*/  IMAD.MOV.U32 R0, RZ, RZ, 0x7f ;  /* 0x0000007fff007424 */ /* 0x000fe200078e00ff */
[----:B------:R-:W-:-:S04]  /*43c0*/  ISETP.GT.U32.AND P0, PT, R2, 0x7f800000, PT ;  /* 0x7f8000000200780c */ /* 0x000fc80003f04070 */
[----:B------:R-:W-:-:S04]  /*43d0*/  SEL R0, R0, 0x7c, P0 ;  /* 0x0000007c00007807 */ /* 0x000fc80000000000 */
.L_x_6382:
[----:B------:R-:W-:Y:S05]  /*43e0*/  BSYNC B0 ;  /* 0x0000000000007941 */ /* 0x000fea0003800000 */
.L_x_6380:
[----:B------:R-:W-:-:S04]  /*43f0*/  LOP3.LUT R2, R3, 0x80000000, RZ, 0xc0, !PT ;  /* 0x8000000003027812 */ /* 0x000fc800078ec0ff */
[----:B------:R-:W-:-:S04]  /*4400*/  SHF.R.U32.HI R3, RZ, 0x18, R2 ;  /* 0x00000018ff037819 */ /* 0x000fc80000011602 */
[----:B------:R-:W-:-:S05]  /*4410*/  LOP3.LUT R3, R0, R3, RZ, 0xfc, !PT ;  /* 0x0000000300037212 */ /* 0x000fca00078efcff */
[----:B------:R3:W-:Y:S01]  /*4420*/  STG.E.U8 [R26.64], R3 ;  /* 0x000000031a007986 */ /* 0x0007e2000c101124 */
[----:B------:R-:W-:Y:S05]  /*4430*/  BRA `(.L_x_6366) ;  /* 0x0000076000007947 */ /* 0x000fea0003800000 */
.L_x_6376:
[----:B------:R-:W3:Y:S01]  /*4440*/  F2F.F32.F64 R0, R8 ;  /* 0x0000000800007310 */ /* 0x000ee20000301000 */
[----:B------:R-:W3:-:S14]  /*4450*/  DSETP.GEU.AND P0, PT, |R8|, c[0x2][0x0], PT ;  /* 0x008000000800762a */ /* 0x000edc0003f0e200 */
[----:B---3--:R-:W-:-:S05]  /*4460*/  @!P0 FMUL R0, R0, 1.175494350822287508e-38 ;  /* 0x0080000000008820 */ /* 0x008fca0000400000 */
[----:B------:R-:W-:-:S05]  /*4470*/  F2FP.BF16.PACK_AB R0, RZ, R0 ;  /* 0x00000000ff00723e */ /* 0x000fca00000010ff */
[----:B------:R3:W-:Y:S01]  /*4480*/  STG.E.U16 [R26.64], R0 ;  /* 0x000000001a007986 */ /* 0x0007e2000c101524 */
[----:B------:R-:W-:Y:S05]  /*4490*/  BRA `(.L_x_6366) ;  /* 0x0000070000007947 */ /* 0x000fea0003800000 */
.L_x_6373:
        /* <DEDUP_REMOVED lines=8> */
[----:B------:R-:W3:Y:S02]  /*4520*/  F2I.U32.F64.TRUNC R9, R8 ;  /* 0x0000000800097311 */ /* 0x000ee4000030d000 */
[----:B---3--:R3:W-:Y:S01]  /*4530*/  STG.E.U16 [R26.64], R9 ;  /* 0x000000091a007986 */ /* 0x0087e2000c101524 */
[----:B------:R-:W-:Y:S05]  /*4540*/  BRA `(.L_x_6366) ;  /* 0x0000065000007947 */ /* 0x000fea0003800000 */
.L_x_6385:
[----:B------:R-:W3:Y:S01]  /*4550*/  F2F.F32.F64 R3, R8 ;  /* 0x0000000800037310 */ /* 0x000ee20000301000 */
[----:B------:R-:W3:Y:S01]  /*4560*/  DSETP.GEU.AND P0, PT, |R8|, c[0x2][0x0], PT ;  /* 0x008000000800762a */ /* 0x000ee20003f0e200 */
[----:B------:R-:W-:Y:S01]  /*4570*/  BSSY B0, `(.L_x_6386) ;  /* 0x0000015000007945 */ /* 0x000fe20003800000 */
[----:B------:R-:W-:-:S12]  /*4580*/  IMAD.MOV.U32 R13, RZ, RZ, 0x80 ;  /* 0x00000080ff0d7424 */ /* 0x000fd800078e00ff */
[----:B---3--:R-:W-:-:S05]  /*4590*/  @!P0 FMUL R3, R3, 1.175494350822287508e-38 ;  /* 0x0080000003038820 */ /* 0x008fca0000400000 */
        /* <DEDUP_REMOVED lines=14> */
.L_x_6388:
[----:B------:R-:W-:-:S04]  /*4680*/  LOP3.LUT R2, R3, 0x80000000, RZ, 0xc0, !PT ;  /* 0x8000000003027812 */ /* 0x000fc800078ec0ff */
[----:B------:R-:W-:-:S04]  /*4690*/  SHF.R.U32.HI R3, RZ, 0x18, R2 ;  /* 0x00000018ff037819 */ /* 0x000fc80000011602 */
[----:B------:R-:W-:-:S04]  /*46a0*/  LOP3.LUT R0, R0, R3, RZ, 0xfc, !PT ;  /* 0x0000000300007212 */ /* 0x000fc800078efcff */
[----:B------:R-:W-:Y:S02]  /*46b0*/  PRMT R13, R0, 0x7610, R13 ;  /* 0x00007610000d7816 */ /* 0x000fe4000000000d */
.L_x_6387:
[----:B------:R-:W-:Y:S05]  /*46c0*/  BSYNC B0 ;  /* 0x0000000000007941 */ /* 0x000fea0003800000 */
.L_x_6386:
[----:B------:R3:W-:Y:S01]  /*46d0*/  STG.E.U8 [R26.64], R13 ;  /* 0x0000000d1a007986 */ /* 0x0007e2000c101124 */
[----:B------:R-:W-:Y:S05]  /*46e0*/  BRA `(.L_x_6366) ;  /* 0x000004b000007947 */ /* 0x000fea0003800000 */
.L_x_6384:
        /* <DEDUP_REMOVED lines=19> */
.L_x_6391:
[----:B------:R-:W-:-:S04]  /*4820*/  LOP3.LUT R2, R3, 0x80000000, RZ, 0xc0, !PT ;  /* 0x8000000003027812 */ /* 0x000fc800078ec0ff */
[----:B------:R-:W-:-:S04]  /*4830*/  SHF.R.U32.HI R3, RZ, 0x18, R2 ;  /* 0x00000018ff037819 */ /* 0x000fc80000011602 */
[----:B------:R-:W-:-:S04]  /*4840*/  LOP3.LUT R0, R0, R3, RZ, 0xfc, !PT ;  /* 0x0000000300007212 */ /* 0x000fc800078efcff */
[----:B------:R-:W-:Y:S02]  /*4850*/  PRMT R13, R0, 0x7610, R13 ;  /* 0x00007610000d7816 */ /* 0x000fe4000000000d */
.L_x_6390:
[----:B------:R-:W-:Y:S05]  /*4860*/  BSYNC B0 ;  /* 0x0000000000007941 */ /* 0x000fea0003800000 */
.L_x_6389:
[----:B------:R3:W-:Y:S01]  /*4870*/  STG.E.U8 [R26.64], R13 ;  /* 0x0000000d1a007986 */ /* 0x0007e2000c101124 */
[----:B------:R-:W-:Y:S05]  /*4880*/  BRA `(.L_x_6366) ;  /* 0x0000031000007947 */ /* 0x000fea0003800000 */
.L_x_6383:
[----:B------:R-:W-:-:S13]  /*4890*/  ISETP.NE.AND P0, PT, R0, 0x1c, PT ;  /* 0x0000001c0000780c */ /* 0x000fda0003f05270 */
[----:B------:R-:W-:Y:S05]  /*48a0*/  @!P0 BRA `(.L_x_6392) ;  /* 0x000002d000008947 */ /* 0x000fea0003800000 */
[----:B------:R-:W-:-:S13]  /*48b0*/  ISETP.NE.AND P0, PT, R0, 0x1d, PT ;  /* 0x0000001d0000780c */ /* 0x000fda0003f05270 */
[----:B------:R-:W-:Y:S05]  /*48c0*/  @!P0 BRA `(.L_x_6393) ;  /* 0x0000028000008947 */ /* 0x000fea0003800000 */
[----:B------:R-:W-:-:S13]  /*48d0*/  ISETP.NE.AND P0, PT, R0, 0x2c, PT ;  /* 0x0000002c0000780c */ /* 0x000fda0003f05270 */
[----:B------:R-:W-:Y:S05]  /*48e0*/  @P0 BRA `(.L_x_6365) ;  /* 0x0000012000000947 */ /* 0x000fea0003800000 */
[----:B0-----:R-:W0:Y:S01]  /*48f0*/  F2F.F32.F64 R4, R8 ;  /* 0x0000000800047310 */ /* 0x001e220000301000 */
[----:B------:R-:W0:-:S14]  /*4900*/  DSETP.GEU.AND P0, PT, |R8|, c[0x2][0x0], PT ;  /* 0x008000000800762a */ /* 0x000e1c0003f0e200 */
[----:B0-----:R-:W-:Y:S01]  /*4910*/  @!P0 FMUL R4, R4, 1.175494350822287508e-38 ;  /* 0x0080000004048820 */ /* 0x001fe20000400000 */
        /* <DEDUP_REMOVED lines=15> */
.L_x_6365:
[----:B------:R-:W-:Y:S01]  /*4a10*/  MOV R0, 0x0 ;  /* 0x0000000000007802 */ /* 0x000fe20000000f00 */
[----:B0-----:R-:W-:Y:S02]  /*4a20*/  IMAD.MOV.U32 R4, RZ, RZ, c[0x4][0x148] ;  /* 0x01005200ff047624 */ /* 0x001fe400078e00ff */
[----:B------:R-:W-:Y:S01]  /*4a30*/  IMAD.MOV.U32 R5, RZ, RZ, c[0x4][0x14c] ;  /* 0x01005300ff057624 */ /* 0x000fe200078e00ff */
[----:B------:R0:W3:Y:S01]  /*4a40*/  LDC.64 R2, c[0x4][R0] ;  /* 0x0100000000027b82 */ /* 0x0000e20000000a00 */
[----:B-1----:R-:W-:Y:S02]  /*4a50*/  IMAD.MOV.U32 R6, RZ, RZ, c[0x4][0x150] ;  /* 0x01005400ff067624 */ /* 0x002fe400078e00ff */
[----:B------:R-:W-:Y:S02]  /*4a60*/  IMAD.MOV.U32 R7, RZ, RZ, c[0x4][0x154] ;  /* 0x01005500ff077624 */ /* 0x000fe400078e00ff */
[----:B------:R-:W-:-:S02]  /*4a70*/  IMAD.MOV.U32 R8, RZ, RZ, 0x65 ;  /* 0x00000065ff087424 */ /* 0x000fc400078e00ff */
[----:B--2---:R-:W-:Y:S02]  /*4a80*/  IMAD.MOV.U32 R10, RZ, RZ, c[0x4][0x38] ;  /* 0x01000e00ff0a7624 */ /* 0x004fe400078e00ff */
        /* <DEDUP_REMOVED lines=10> */
[----:B---3--:R-:W-:Y:S05]  /*4b30*/  CALL.ABS.NOINC R2 ;  /* 0x0000000002007343 */ /* 0x008fea0003c00000 */
[----:B------:R-:W-:Y:S05]  /*4b40*/  BRA `(.L_x_6366) ;  /* 0x0000005000007947 */ /* 0x000fea0003800000 */
.L_x_6393:
[----:B------:R-:W3:Y:S02]  /*4b50*/  F2I.U64.F64.TRUNC R8, R8 ;  /* 0x0000000800087311 */ /* 0x000ee4000030d800 */
[----:B---3--:R3:W-:Y:S01]  /*4b60*/  STG.E.64 [R26.64], R8 ;  /* 0x000000081a007986 */ /* 0x0087e2000c101b24 */
[----:B------:R-:W-:Y:S05]  /*4b70*/  BRA `(.L_x_6366) ;  /* 0x0000002000007947 */ /* 0x000fea0003800000 */
.L_x_6392:
[----:B------:R-:W3:Y:S02]  /*4b80*/  F2I.U32.F64.TRUNC R9, R8 ;  /* 0x0000000800097311 */ /* 0x000ee4000030d000 */
[----:B---3--:R3:W-:Y:S02]  /*4b90*/  STG.E [R26.64], R9 ;  /* 0x000000091a007986 */ /* 0x0087e4000c101924 */
.L_x_6366:
[----:B------:R-:W-:-:S05]  /*4ba0*/  IMAD R22, R25, 0x200, R22 ;  /* 0x0000020019167824 */ /* 0x000fca00078e0216 */
[----:B------:R-:W-:Y:S02]  /*4bb0*/  IADD3 R23, R22, 0x80, RZ ;  /* 0x0000008016177810 */ /* 0x000fe40007ffe0ff */
.L_x_6279:
[----:B------:R-:W-:Y:S05]  /*4bc0*/  BSYNC B6 ;  /* 0x0000000000067941 */ /* 0x000fea0003800000 */
.L_x_6278:
[----:B------:R-:W-:Y:S01]  /*4bd0*/  ISETP.GE.AND P0, PT, R23, c[0x0][0x160], PT ;  /* 0x0000580017007a0c */ /* 0x000fe20003f06270 */
[----:B------:R-:W-:-:S12]  /*4be0*/  BSSY B6, `(.L_x_6394) ;  /* 0x000096a000067945 */ /* 0x000fd80003800000 */
[----:B------:R-:W-:Y:S05]  /*4bf0*/  @P0 BRA `(.L_x_6395) ;  /* 0x0000968000000947 */ /* 0x000fea0003800000 */
[----:B------:R-:W-:Y:S01]  /*4c00*/  ISETP.NE.AND P0, PT, RZ, c[0x0][0x168], PT ;  /* 0x00005a00ff007a0c */ /* 0x000fe20003f05270 */
[----:B------:R-:W-:Y:S02]  /*4c10*/  IMAD.MOV.U32 R22, RZ, RZ, RZ ;  /* 0x000000ffff167224 */ /* 0x000fe400078e00ff */
[----:B---3--:R-:W-:Y:S02]  /*4c20*/  IMAD.MOV.U32 R0, RZ, RZ, RZ ;  /* 0x000000ffff007224 */ /* 0x008fe400078e00ff */
[----:B------:R-:W-:-:S08]  /*4c30*/  IMAD.MOV.U32 R24, RZ, RZ, RZ ;  /* 0x000000ffff187224 */ /* 0x000fd000078e00ff */
[----:B------:R-:W-:Y:S05]  /*4c40*/  @!P0 BRA `(.L_x_6396) ;  /* 0x00000fa000008947 */ /* 0x000fea0003800000 */
[----:B------:R-:W-:Y:S02]  /*4c50*/  IMAD.MOV.U32 R22, RZ, RZ, RZ ;  /* 0x000000ffff167224 */ /* 0x000fe400078e00ff */
[----:B------:R-:W-:Y:S02]  /*4c60*/  IMAD.MOV.U32 R0, RZ, RZ, 0x1 ;  /* 0x00000001ff007424 */ /* 0x000fe400078e00ff */
[----:B--2---:R-:W-:-:S03]  /*4c70*/  IMAD.HI.U32 R2, R23, c[0x0][0x170], R22 ;  /* 0x00005c0017027a27 */ /* 0x004fc600078e0016 */
[----:B------:R-:W-:Y:S02]  /*4c80*/  ISETP.NE.AND P0, PT, R0, c[0x0][0x168], PT ;  /* 0x00005a0000007a0c */ /* 0x000fe40003f05270 */
[----:B0-----:R-:W-:-:S05]  /*4c90*/  SHF.R.U32.HI R3, RZ, c[0x0][0x174], R2 ;  /* 0x00005d00ff037a19 */ /* 0x001fca0000011602 */
[----:B------:R-:W-:-:S04]  /*4ca0*/  IMAD.MOV R22, RZ, RZ, -R3 ;  /* 0x000000ffff167224 */ /* 0x000fc800078e0a03 */
[----:B------:R-:W-:-:S04]  /*4cb0*/  IMAD R22, R22, c[0x0][0x16c], R23 ;  /* 0x00005b0016167a24 */ /* 0x000fc800078e0217 */
[C---:B------:R-:W-:Y:S02]  /*4cc0*/  IMAD R24, R22.reuse, c[0x0][0x298], RZ ;  /* 0x0000a60016187a24 */ /* 0x040fe400078e02ff */
[C---:B------:R-:W-:Y:S02]  /*4cd0*/  IMAD R0, R22.reuse, c[0x0][0x29c], RZ ;  /* 0x0000a70016007a24 */ /* 0x040fe400078e02ff */
[----:B------:R-:W-:Y:S01]  /*4ce0*/  IMAD R22, R22, c[0x0][0x2a0], RZ ;  /* 0x0000a80016167a24 */ /* 0x000fe200078e02ff */
[----:B------:R-:W-:Y:S05]  /*4cf0*/  @!P0 BRA `(.L_x_6396) ;  /* 0x00000ef000008947 */ /* 0x000fea0003800000 */
[----:B------:R-:W-:Y:S02]  /*4d00*/  IMAD.MOV.U32 R2, RZ, RZ, RZ ;  /* 0x000000ffff027224 */ /* 0x000fe400078e00ff */
[----:B-1----:R-:W-:Y:S02]  /*4d10*/  IMAD.MOV.U32 R6, RZ, RZ, c[0x0][0x168] ;  /* 0x00005a00ff067624 */ /* 0x002fe400078e00ff */
        /* <DEDUP_REMOVED lines=237> */
.L_x_6396:
[----:B0-----:R-:W0:Y:S01]  /*5bf0*/  LDC.U8 R5, c[0x0][0x3e2] ;  /* 0x0000f880ff057b82 */ /* 0x001e220000000000 */
[----:B------:R-:W-:Y:S02]  /*5c00*/  IADD3 R24, P0, R24, c[0x0][0x3c8], RZ ;  /* 0x0000f20018187a10 */ /* 0x000fe40007f1e0ff */
[----:B--2---:R-:W-:-:S03]  /*5c10*/  IADD3 R2, P1, R0, c[0x0][0x3d0], RZ ;  /* 0x0000f40000027a10 */ /* 0x004fc60007f3e0ff */
        /* <DEDUP_REMOVED lines=15> */
[----:B--2---:R0:W2:Y:S01]  /*5d10*/  I2F.F64.S16 R16, R2 ;  /* 0x0000000200107312 */ /* 0x0040a20000101c00 */
[----:B------:R-:W-:Y:S05]  /*5d20*/  BRA `(.L_x_6402) ;  /* 0x00000f9000007947 */ /* 0x000fea0003800000 */
.L_x_6400:
[----:B------:R-:W2:Y:S01]  /*5d30*/  LDG.E.U8 R2, [R2.64] ;  /* 0x0000002402027981 */ /* 0x000ea2000c1e1100 */
[----:B------:R-:W-:Y:S01]  /*5d40*/  CS2R R18, SRZ ;  /* 0x0000000000127805 */ /* 0x000fe2000001ff00 */
[----:B--2---:R0:W2:Y:S01]  /*5d50*/  I2F.F64.U16 R16, R2 ;  /* 0x0000000200107312 */ /* 0x0040a20000101800 */
[----:B------:R-:W-:Y:S05]  /*5d60*/  BRA `(.L_x_6402) ;  /* 0x00000f5000007947 */ /* 0x000fea0003800000 */
.L_x_6399:
        /* <DEDUP_REMOVED lines=10> */
.L_x_6404:
[----:B------:R-:W2:Y:S01]  /*5e10*/  LDG.E R2, [R2.64] ;  /* 0x0000002402027981 */ /* 0x000ea2000c1e1900 */
[----:B------:R-:W-:Y:S01]  /*5e20*/  CS2R R18, SRZ ;  /* 0x0000000000127805 */ /* 0x000fe2000001ff00 */
[----:B--2---:R0:W2:Y:S01]  /*5e30*/  I2F.F64 R16, R2 ;  /* 0x0000000200107312 */ /* 0x0040a20000201c00 */
[----:B------:R-:W-:Y:S05]  /*5e40*/  BRA `(.L_x_6402) ;  /* 0x00000e7000007947 */ /* 0x000fea0003800000 */
.L_x_6403:
[----:B------:R-:W2:Y:S01]  /*5e50*/  LDG.E.U16 R2, [R2.64] ;  /* 0x0000002402027981 */ /* 0x000ea2000c1e1500 */
[----:B------:R-:W-:Y:S01]  /*5e60*/  CS2R R18, SRZ ;  /* 0x0000000000127805 */ /* 0x000fe2000001ff00 */
[----:B--2---:R0:W2:Y:S01]  /*5e70*/  I2F.F64.S16 R16, R2 ;  /* 0x0000000200107312 */ /* 0x0040a20000101c00 */
[----:B------:R-:W-:Y:S05]  /*5e80*/  BRA `(.L_x_6402) ;  /* 0x00000e3000007947 */ /* 0x000fea0003800000 */
.L_x_6398:
        /* <DEDUP_REMOVED lines=11> */
.L_x_6406:
[----:B------:R-:W2:Y:S01]  /*5f40*/  LDG.E.U16 R0, [R2.64] ;  /* 0x0000002402007981 */ /* 0x000ea2000c1e1500 */
[----:B------:R-:W-:Y:S01]  /*5f50*/  CS2R R18, SRZ ;  /* 0x0000000000127805 */ /* 0x000fe2000001ff00 */
[----:B--2---:R-:W-:-:S05]  /*5f60*/  HADD2.F32 R0, -RZ, R0.H0_H0 ;  /* 0x20000000ff007230 */ /* 0x004fca0000004100 */
[----:B------:R-:W-:-:S04]  /*5f70*/  FMUL.FTZ R0, R0, 1 ;  /* 0x3f80000000007820 */ /* 0x000fc80000410000 */
[----:B------:R0:W2:Y:S01]  /*5f80*/  F2F.F64.F32 R16, R0 ;  /* 0x0000000000107310 */ /* 0x0000a20000201800 */
[----:B------:R-:W-:Y:S05]  /*5f90*/  BRA `(.L_x_6402) ;  /* 0x00000d2000007947 */ /* 0x000fea0003800000 */
.L_x_6405:
        /* <DEDUP_REMOVED lines=10> */
[----:B------:R-:W2:Y:S01]  /*6040*/  F2F.F64.F32 R16, R16 ;  /* 0x0000001000107310 */ /* 0x000ea20000201800 */
[----:B------:R-:W-:Y:S05]  /*6050*/  BRA `(.L_x_6402) ;  /* 0x00000c6000007947 */ /* 0x000fea0003800000 */
.L_x_6408:
[----:B------:R-:W2:Y:S02]  /*6060*/  LDG.E R0, [R2.64] ;  /* 0x0000002402007981 */ /* 0x000ea4000c1e1900 */
[----:B--2---:R-:W-:-:S02]  /*6070*/  HADD2.F32 R4, -RZ, R0.H1_H1 ;  /* 0x30000000ff047230 */ /* 0x004fc40000004100 */
[----:B------:R-:W-:-:S03]  /*6080*/  HADD2.F32 R0, -RZ, R0.H0_H0 ;  /* 0x20000000ff007230 */ /* 0x000fc60000004100 */
[----:B------:R-:W-:Y:S02]  /*6090*/  FMUL.FTZ R4, R4, 1 ;  /* 0x3f80000004047820 */ /* 0x000fe40000410000 */
[----:B------:R-:W-:Y:S02]  /*60a0*/  FMUL.FTZ R0, R0, 1 ;  /* 0x3f80000000007820 */ /* 0x000fe40000410000 */
[----:B------:R0:W2:Y:S08]  /*60b0*/  F2F.F64.F32 R18, R4 ;  /* 0x0000000400127310 */ /* 0x0000b00000201800 */
[----:B------:R0:W3:Y:S01]  /*60c0*/  F2F.F64.F32 R16, R0 ;  /* 0x0000000000107310 */ /* 0x0000e20000201800 */
[----:B------:R-:W-:Y:S05]  /*60d0*/  BRA `(.L_x_6402) ;  /* 0x00000be000007947 */ /* 0x000fea0003800000 */
.L_x_6407:
[----:B------:R0:W5:Y:S01]  /*60e0*/  LDG.E.64 R16, [R2.64] ;  /* 0x0000002402107981 */ /* 0x000162000c1e1b00 */
[----:B------:R-:W-:Y:S01]  /*60f0*/  CS2R R18, SRZ ;  /* 0x0000000000127805 */ /* 0x000fe2000001ff00 */
[----:B------:R-:W-:Y:S05]  /*6100*/  BRA `(.L_x_6402) ;  /* 0x00000bb000007947 */ /* 0x000fea0003800000 */
.L_x_6397:
        /* <DEDUP_REMOVED lines=14> */
.L_x_6411:
[----:B------:R0:W5:Y:S01]  /*61f0*/  LDG.E.128 R16, [R2.64] ;  /* 0x0000002402107981 */ /* 0x000162000c1e1d00 */
[----:B------:R-:W-:Y:S05]  /*6200*/  BRA `(.L_x_6402) ;  /* 0x00000ab000007947 */ /* 0x000fea0003800000 */
.L_x_6410:
        /* <DEDUP_REMOVED lines=12> */
[C---:B-1----:R-:W-:Y:S02]  /*62d0*/  IADD3 R6, R4.reuse, 0x1000000, RZ ;  /* 0x0100000004067810 */ /* 0x042fe40007ffe0ff */
        /* <DEDUP_REMOVED lines=16> */
.L_x_6413:
        /* <DEDUP_REMOVED lines=14> */
[----:B------:R0:W2:Y:S01]  /*64c0*/  F2F.F64.F32 R16, R4 ;  /* 0x0000000400107310 */ /* 0x0000a20000201800 */
[----:B------:R-:W-:Y:S05]  /*64d0*/  BRA `(.L_x_6402) ;  /* 0x000007e000007947 */ /* 0x000fea0003800000 */
.L_x_6412:
[----:B------:R-:W2:Y:S01]  /*64e0*/  LDG.E.U16 R0, [R2.64] ;  /* 0x0000002402007981 */ /* 0x000ea2000c1e1500 */
[----:B------:R-:W-:Y:S01]  /*64f0*/  CS2R R18, SRZ ;  /* 0x0000000000127805 */ /* 0x000fe2000001ff00 */
[----:B--2---:R-:W-:-:S05]  /*6500*/  PRMT R0, RZ, 0x5410, R0 ;  /* 0x00005410ff007816 */ /* 0x004fca0000000000 */
[----:B------:R-:W-:-:S04]  /*6510*/  FMUL.FTZ R0, R0, 1 ;  /* 0x3f80000000007820 */ /* 0x000fc80000410000 */
[----:B------:R0:W2:Y:S01]  /*6520*/  F2F.F64.F32 R16, R0 ;  /* 0x0000000000107310 */ /* 0x0000a20000201800 */
[----:B------:R-:W-:Y:S05]  /*6530*/  BRA `(.L_x_6402) ;  /* 0x0000078000007947 */ /* 0x000fea0003800000 */
.L_x_6409:
        /* <DEDUP_REMOVED lines=10> */
[----:B--2---:R0:W2:Y:S01]  /*65e0*/  I2F.F64.U16 R16, R2 ;  /* 0x0000000200107312 */ /* 0x0040a20000101800 */
[----:B------:R-:W-:Y:S05]  /*65f0*/  BRA `(.L_x_6402) ;  /* 0x000006c000007947 */ /* 0x000fea0003800000 */
.L_x_6416:
        /* <DEDUP_REMOVED lines=21> */
.L_x_6420:
[----:B------:R-:W-:Y:S05]  /*6750*/  BSYNC B1 ;  /* 0x0000000000017941 */ /* 0x000fea0003800000 */
.L_x_6419:
[----:B------:R-:W-:Y:S01]  /*6760*/  LEA R3, R0, 0x3b800000, 0x17 ;  /* 0x3b80000000037811 */ /* 0x000fe200078eb8ff */
[----:B------:R-:W-:-:S05]  /*6770*/  IMAD.SHL.U32 R0, R2, 0x100000, RZ ;  /* 0x0010000002007824 */ /* 0x000fca00078e00ff */
[----:B------:R-:W-:Y:S02]  /*6780*/  LOP3.LUT R0, R3, R0, R4, 0xfe, !PT ;  /* 0x0000000003007212 */ /* 0x000fe400078efe04 */
.L_x_6418:
[----:B------:R-:W-:Y:S05]  /*6790*/  BSYNC B0 ;  /* 0x0000000000007941 */ /* 0x000fea0003800000 */
.L_x_6417:
[----:B------:R-:W-:Y:S01]  /*67a0*/  FMUL.FTZ R0, R0, 1 ;  /* 0x3f80000000007820 */ /* 0x000fe20000410000 */
[----:B------:R-:W-:-:S03]  /*67b0*/  CS2R R18, SRZ ;  /* 0x0000000000127805 */ /* 0x000fc6000001ff00 */
[----:B------:R0:W2:Y:S01]  /*67c0*/  F2F.F64.F32 R16, R0 ;  /* 0x0000000000107310 */ /* 0x0000a20000201800 */
[----:B------:R-:W-:Y:S05]  /*67d0*/  BRA `(.L_x_6402) ;  /* 0x000004e000007947 */ /* 0x000fea0003800000 */
.L_x_6415:
        /* <DEDUP_REMOVED lines=21> */
.L_x_6424:
[----:B------:R-:W-:Y:S05]  /*6930*/  BSYNC B1 ;  /* 0x0000000000017941 */ /* 0x000fea0003800000 */
.L_x_6423:
[----:B------:R-:W-:Y:S01]  /*6940*/  LEA R3, R0, 0x37800000, 0x17 ;  /* 0x3780000000037811 */ /* 0x000fe200078eb8ff */
[----:B------:R-:W-:-:S05]  /*6950*/  IMAD.SHL.U32 R0, R2, 0x200000, RZ ;  /* 0x0020000002007824 */ /* 0x000fca00078e00ff */
[----:B------:R-:W-:Y:S02]  /*6960*/  LOP3.LUT R0, R3, R0, R4, 0xfe, !PT ;  /* 0x0000000003007212 */ /* 0x000fe400078efe04 */
.L_x_6422:
[----:B------:R-:W-:Y:S05]  /*6970*/  BSYNC B0 ;  /* 0x0000000000007941 */ /* 0x000fea0003800000 */
.L_x_6421:
[----:B------:R-:W-:Y:S01]  /*6980*/  FMUL.FTZ R0, R0, 1 ;  /* 0x3f80000000007820 */ /* 0x000fe20000410000 */
[----:B------:R-:W-:-:S03]  /*6990*/  CS2R R18, SRZ ;  /* 0x0000000000127805 */ /* 0x000fc6000001ff00 */
[----:B------:R0:W2:Y:S01]  /*69a0*/  F2F.F64.F32 R16, R0 ;  /* 0x0000000000107310 */ /* 0x0000a20000201800 */
[----:B------:R-:W-:Y:S05]  /*69b0*/  BRA `(.L_x_6402) ;  /* 0x0000030000007947 */ /* 0x000fea0003800000 */
.L_x_6414:
        /* <DEDUP_REMOVED lines=14> */
.L_x_6428:
[----:B------:R-:W-:Y:S05]  /*6aa0*/  BSYNC B0 ;  /* 0x0000000000007941 */ /* 0x000fea0003800000 */
.L_x_6427:
[----:B------:R-:W-:Y:S01]  /*6ab0*/  FMUL.FTZ R0, R0, 1 ;  /* 0x3f80000000007820 */ /* 0x000fe20000410000 */
[----:B------:R-:W-:-:S03]  /*6ac0*/  CS2R R18, SRZ ;  /* 0x0000000000127805 */ /* 0x000fc6000001ff00 */
[----:B------:R0:W2:Y:S01]  /*6ad0*/  F2F.F64.F32 R16, R0 ;  /* 0x0000000000107310 */ /* 0x0000a20000201800 */
[----:B------:R-:W-:Y:S05]  /*6ae0*/  BRA `(.L_x_6402) ;  /* 0x000001d000007947 */ /* 0x000fea0003800000 */
.L_x_6401:
[----:B------:R-:W-:Y:S01]  /*6af0*/  MOV R0, 0x0 ;  /* 0x0000000000007802 */ /* 0x000fe20000000f00 */
[----:B------:R-:W-:Y:S02]  /*6b00*/  IMAD.MOV.U32 R4, RZ, RZ, c[0x4][0x148] ;  /* 0x01005200ff047624 */ /* 0x000fe400078e00ff */
[----:B------:R-:W-:Y:S01]  /*6b10*/  IMAD.MOV.U32 R5, RZ, RZ, c[0x4][0x14c] ;  /* 0x01005300ff057624 */ /* 0x000fe200078e00ff */
[----:B------:R0:W2:Y:S01]  /*6b20*/  LDC.64 R2, c[0x4][R0] ;  /* 0x0100000000027b82 */ /* 0x0000a20000000a00 */
[----:B-1----:R-:W-:Y:S02]  /*6b30*/  IMAD.MOV.U32 R6, RZ, RZ, c[0x4][0x150] ;  /* 0x01005400ff067624 */ /* 0x002fe400078e00ff */
        /* <DEDUP_REMOVED lines=13> */
[----:B--2---:R-:W-:Y:S05]  /*6c10*/  CALL.ABS.NOINC R2 ;  /* 0x0000000002007343 */ /* 0x004fea0003c00000 */
[----:B------:R-:W-:Y:S01]  /*6c20*/  CS2R R16, SRZ ;  /* 0x0000000000107805 */ /* 0x000fe2000001ff00 */
[----:B------:R-:W-:Y:S01]  /*6c30*/  CS2R R18, SRZ ;  /* 0x0000000000127805 */ /* 0x000fe2000001ff00 */
[----:B------:R-:W-:Y:S05]  /*6c40*/  BRA `(.L_x_6402) ;  /* 0x0000007000007947 */ /* 0x000fea0003800000 */
.L_x_6426:
[----:B------:R-:W2:Y:S01]  /*6c50*/  LDG.E.64 R16, [R2.64] ;  /* 0x0000002402107981 */ /* 0x000ea2000c1e1b00 */
[----:B------:R-:W-:Y:S01]  /*6c60*/  CS2R R18, SRZ ;  /* 0x0000000000127805 */ /* 0x000fe2000001ff00 */
[----:B--2---:R-:W0:Y:S01]  /*6c70*/  I2F.F64.U64 R16, R16 ;  /* 0x0000001000107312 */ /* 0x004e220000301800 */
[----:B------:R-:W-:Y:S05]  /*6c80*/  BRA `(.L_x_6402) ;  /* 0x0000003000007947 */ /* 0x000fea0003800000 */
.L_x_6425:
[----:B------:R-:W2:Y:S01]  /*6c90*/  LDG.E R2, [R2.64] ;  /* 0x0000002402027981 */ /* 0x000ea2000c1e1900 */
[----:B------:R-:W-:Y:S01]  /*6ca0*/  CS2R R18, SRZ ;  /* 0x0000000000127805 */ /* 0x000fe2000001ff00 */
[----:B--2---:R0:W2:Y:S06]  /*6cb0*/  I2F.F64.U32 R16, R2 ;  /* 0x0000000200107312 */ /* 0x0040ac0000201800 */
.L_x_6402:
        /* <DEDUP_REMOVED lines=15> */
[----:B------:R-:W-:Y:S01]  /*6db0*/  CS2R R10, SRZ ;  /* 0x00000000000a7805 */ /* 0x000fe2000001ff00 */
[----:B----4-:R0:W4:Y:S01]  /*6dc0*/  I2F.F64.S16 R8, R2 ;  /* 0x0000000200087312 */ /* 0x0101220000101c00 */
[----:B------:R-:W-:Y:S05]  /*6dd0*/  BRA `(.L_x_6434) ;  /* 0x00000f9000007947 */ /* 0x000fea0003800000 */
.L_x_6432:
[----:B------:R-:W4:Y:S01]  /*6de0*/  LDG.E.U8 R2, [R2.64] ;  /* 0x0000002402027981 */ /* 0x000f22000c1e1100 */
[----:B------:R-:W-:Y:S01]  /*6df0*/  CS2R R10, SRZ ;  /* 0x00000000000a7805 */ /* 0x000fe2000001ff00 */
[----:B----4-:R0:W4:Y:S01]  /*6e00*/  I2F.F64.U16 R8, R2 ;  /* 0x0000000200087312 */ /* 0x0101220000101800 */
[----:B------:R-:W-:Y:S05]  /*6e10*/  BRA `(.L_x_6434) ;  /* 0x00000f5000007947 */ /* 0x000fea0003800000 */
.L_x_6431:
[----:B------:R-:W-:-:S13]  /*6e20*/  ISETP.NE.AND P0, PT, R0, 0x2, PT ;  /* 0x000000020000780c */ /* 0x000fda0003f05270 */
[----:B------:R-:W-:Y:S05]  /*6e30*/  @!P0 BRA `(.L_x_6435) ;  /* 0x000000c000008947 */ /* 0x000fea0003800000 */
[----:B------:R-:W-:-:S13]  /*6e40*/  ISETP.NE.AND P0, PT, R0, 0x3, PT ;  /* 0x000000030000780c */ /* 0x000fda0003f05270 */
[----:B------:R-:W-:Y:S05]  /*6e50*/  @!P0 BRA `(.L_x_6436) ;  /* 0x0000006000008947 */ /* 0x000fea0003800000 */
[----:B------:R-:W-:-:S13]  /*6e60*/  ISETP.NE.AND P0, PT, R0, 0x4, PT ;  /* 0x000000040000780c */ /* 0x000fda0003f05270 */
[----:B------:R-:W-:Y:S05]  /*6e70*/  @P0 BRA `(.L_x_6433) ;  /* 0x00000d2000000947 */ /* 0x000fea0003800000 */
[----:B------:R-:W4:Y:S01]  /*6e80*/  LDG.E.64 R8, [R2.64] ;  /* 0x0000002402087981 */ /* 0x000f22000c1e1b00 */
[----:B------:R-:W-:Y:S01]  /*6e90*/  CS2R R10, SRZ ;  /* 0x00000000000a7805 */ /* 0x000fe2000001ff00 */
[----:B----4-:R-:W0:Y:S01]  /*6ea0*/  I2F.F64.S64 R8, R8 ;  /* 0x0000000800087312 */ /* 0x010e220000301c00 */
[----:B------:R-:W-:Y:S05]  /*6eb0*/  BRA `(.L_x_6434) ;  /* 0x00000eb000007947 */ /* 0x000fea0003800000 */
.L_x_6436:
[----:B------:R-:W4:Y:S01]  /*6ec0*/  LDG.E R2, [R2.64] ;  /* 0x0000002402027981 */ /* 0x000f22000c1e1900 */
[----:B------:R-:W-:Y:S01]  /*6ed0*/  CS2R R10, SRZ ;  /* 0x00000000000a7805 */ /* 0x000fe2000001ff00 */
[----:B----4-:R0:W4:Y:S01]  /*6ee0*/  I2F.F64 R8, R2 ;  /* 0x0000000200087312 */ /* 0x0101220000201c00 */
[----:B------:R-:W-:Y:S05]  /*6ef0*/  BRA `(.L_x_6434) ;  /* 0x00000e7000007947 */ /* 0x000fea0003800000 */
.L_x_6435:
[----:B------:R-:W4:Y:S01]  /*6f00*/  LDG.E.U16 R2, [R2.64] ;  /* 0x0000002402027981 */ /* 0x000f22000c1e1500 */
[----:B------:R-:W-:Y:S01]  /*6f10*/  CS2R R10, SRZ ;  /* 0x00000000000a7805 */ /* 0x000fe2000001ff00 */
[----:B----4-:R0:W4:Y:S01]  /*6f20*/  I2F.F64.S16 R8, R2 ;  /* 0x0000000200087312 */ /* 0x0101220000101c00 */
[----:B------:R-:W-:Y:S05]  /*6f30*/  BRA `(.L_x_6434) ;  /* 0x00000e3000007947 */ /* 0x000fea0003800000 */
.L_x_6430:
[----:B------:R-:W-:-:S13]  /*6f40*/  ISETP.GT.AND P0, PT, R0, 0x6, PT ;  /* 0x000000060000780c */ /* 0x000fda0003f04270 */
[----:B------:R-:W-:Y:S05]  /*6f50*/  @P0 BRA `(.L_x_6437) ;  /* 0x000000f000000947 */ /* 0x000fea0003800000 */
[----:B------:R-:W-:-:S13]  /*6f60*/  ISETP.NE.AND P0, PT, R0, 0x5, PT ;  /* 0x000000050000780c */ /* 0x000fda0003f05270 */
[----:B------:R-:W-:Y:S05]  /*6f70*/  @!P0 BRA `(.L_x_6438) ;  /* 0x0000007000008947 */ /* 0x000fea0003800000 */
[----:B------:R-:W-:-:S13]  /*6f80*/  ISETP.NE.AND P0, PT, R0, 0x6, PT ;  /* 0x000000060000780c */ /* 0x000fda0003f05270 */
[----:B------:R-:W-:Y:S05]  /*6f90*/  @P0 BRA `(.L_x_6433) ;  /* 0x00000c0000000947 */ /* 0x000fea0003800000 */
[----:B------:R-:W4:Y:S01]  /*6fa0*/  LDG.E R8, [R2.64] ;  /* 0x0000002402087981 */ /* 0x000f22000c1e1900 */
[----:B------:R-:W-:Y:S01]  /*6fb0*/  CS2R R10, SRZ ;  /* 0x00000000000a7805 */ /* 0x000fe2000001ff00 */
[----:B----4-:R-:W-:-:S06]  /*6fc0*/  FMUL.FTZ R8, R8, 1 ;  /* 0x3f80000008087820 */ /* 0x010fcc0000410000 */
[----:B------:R-:W0:Y:S01]  /*6fd0*/  F2F.F64.F32 R8, R8 ;  /* 0x0000000800087310 */ /* 0x000e220000201800 */
[----:B------:R-:W-:Y:S05]  /*6fe0*/  BRA `(.L_x_6434) ;  /* 0x00000d8000007947 */ /* 0x000fea0003800000 */
.L_x_6438:
[----:B------:R-:W4:Y:S01]  /*6ff0*/  LDG.E.U16 R0, [R2.64] ;  /* 0x0000002402007981 */ /* 0x000f22000c1e1500 */
[----:B------:R-:W-:Y:S01]  /*7000*/  CS2R R10, SRZ ;  /* 0x00000000000a7805 */ /* 0x000fe2000001ff00 */
[----:B----4-:R-:W-:-:S05]  /*7010*/  HADD2.F32 R0, -RZ, R0.H0_H0 ;  /* 0x20000000ff007230 */ /* 0x010fca0000004100 */
[----:B------:R-:W-:-:S04]  /*7020*/  FMUL.FTZ R0, R0, 1 ;  /* 0x3f80000000007820 */ /* 0x000fc80000410000 */
[----:B------:R0:W4:Y:S01]  /*7030*/  F2F.F64.F32 R8, R0 ;  /* 0x0000000000087310 */ /* 0x0001220000201800 */
[----:B------:R-:W-:Y:S05]  /*7040*/  BRA `(.L_x_6434) ;  /* 0x00000d2000007947 */ /* 0x000fea0003800000 */
.L_x_6437:
[----:B------:R-:W-:-:S13]  /*7050*/  ISETP.NE.AND P0, PT, R0, 0x7, PT ;  /* 0x000000070000780c */ /* 0x000fda0003f05270 */
[----:B------:R-:W-:Y:S05]  /*7060*/  @!P0 BRA `(.L_x_6439) ;  /* 0x0000012000008947 */ /* 0x000fea0003800000 */
[----:B------:R-:W-:-:S13]  /*7070*/  ISETP.NE.AND P0, PT, R0, 0x8, PT ;  /* 0x000000080000780c */ /* 0x000fda0003f05270 */
[----:B------:R-:W-:Y:S05]  /*7080*/  @!P0 BRA `(.L_x_6440) ;  /* 0x0000008000008947 */ /* 0x000fea0003800000 */
[----:B------:R-:W-:-:S13]  /*7090*/  ISETP.NE.AND P0, PT, R0, 0x9, PT ;  /* 0x000000090000780c */ /* 0x000fda0003f05270 */
[----:B------:R-:W-:Y:S05]  /*70a0*/  @P0 BRA `(.L_x_6433) ;  /* 0x00000af000000947 */ /* 0x000fea0003800000 */
[----:B------:R-:W4:Y:S02]  /*70b0*/  LDG.E.64 R2, [R2.64] ;  /* 0x0000002402027981 */ /* 0x000f24000c1e1b00 */
[----:B----4-:R-:W-:Y:S02]  /*70c0*/  FMUL.FTZ R10, R3, 1 ;  /* 0x3f800000030a7820 */ /* 0x010fe40000410000 */
[----:B------:R-:W-:-:S04]  /*70d0*/  FMUL.FTZ R8, R2, 1 ;  /* 0x3f80000002087820 */ /* 0x000fc80000410000 */
[----:B------:R-:W0:Y:S08]  /*70e0*/  F2F.F64.F32 R10, R10 ;  /* 0x0000000a000a7310 */ /* 0x000e300000201800 */
[----:B------:R-:W4:Y:S01]  /*70f0*/  F2F.F64.F32 R8, R8 ;  /* 0x0000000800087310 */ /* 0x000f220000201800 */
[----:B------:R-:W-:Y:S05]  /*7100*/  BRA `(.L_x_6434) ;  /* 0x00000c6000007947 */ /* 0x000fea0003800000 */
.L_x_6440:
[----:B------:R-:W4:Y:S02]  /*7110*/  LDG.E R0, [R2.64] ;  /* 0x0000002402007981 */ /* 0x000f24000c1e1900 */
[----:B----4-:R-:W-:-:S02]  /*7120*/  HADD2.F32 R4, -RZ, R0.H1_H1 ;  /* 0x30000000ff047230 */ /* 0x010fc40000004100 */
[----:B------:R-:W-:-:S03]  /*7130*/  HADD2.F32 R0, -RZ, R0.H0_H0 ;  /* 0x20000000ff007230 */ /* 0x000fc60000004100 */
[----:B------:R-:W-:Y:S02]  /*7140*/  FMUL.FTZ R4, R4, 1 ;  /* 0x3f80000004047820 */ /* 0x000fe40000410000 */
[----:B------:R-:W-:Y:S02]  /*7150*/  FMUL.FTZ R0, R0, 1 ;  /* 0x3f80000000007820 */ /* 0x000fe40000410000 */
[----:B------:R0:W4:Y:S08]  /*7160*/  F2F.F64.F32 R10, R4 ;  /* 0x00000004000a7310 */ /* 0x0001300000201800 */
[----:B------:R0:W3:Y:S01]  /*7170*/  F2F.F64.F32 R8, R0 ;  /* 0x0000000000087310 */ /* 0x0000e20000201800 */
[----:B------:R-:W-:Y:S05]  /*7180*/  BRA `(.L_x_6434) ;  /* 0x00000be000007947 */ /* 0x000fea0003800000 */
.L_x_6439:
[----:B------:R0:W5:Y:S01]  /*7190*/  LDG.E.64 R8, [R2.64] ;  /* 0x0000002402087981 */ /* 0x000162000c1e1b00 */
[----:B------:R-:W-:Y:S01]  /*71a0*/  CS2R R10, SRZ ;  /* 0x00000000000a7805 */ /* 0x000fe2000001ff00 */
[----:B------:R-:W-:Y:S05]  /*71b0*/  BRA `(.L_x_6434) ;  /* 0x00000bb000007947 */ /* 0x000fea0003800000 */
.L_x_6429:
        /* <DEDUP_REMOVED lines=9> */
[----:B------:R-:W-:Y:S01]  /*7250*/  CS2R R10, SRZ ;  /* 0x00000000000a7805 */ /* 0x000fe2000001ff00 */
[----:B------:R-:W-:Y:S01]  /*7260*/  IMAD.MOV.U32 R8, RZ, RZ, RZ ;  /* 0x000000ffff087224 */ /* 0x000fe200078e00ff */
[----:B----4-:R-:W-:-:S04]  /*7270*/  ISETP.NE.AND P0, PT, R2, RZ, PT ;  /* 0x000000ff0200720c */ /* 0x010fc80003f05270 */
[----:B------:R-:W-:Y:S01]  /*7280*/  FSEL R9, RZ, 1.875, !P0 ;  /* 0x3ff00000ff097808 */ /* 0x000fe20004000000 */
[----:B------:R-:W-:Y:S05]  /*7290*/  BRA `(.L_x_6434) ;  /* 0x00000ad000007947 */ /* 0x000fea0003800000 */
.L_x_6443:
[----:B------:R0:W5:Y:S01]  /*72a0*/  LDG.E.128 R8, [R2.64] ;  /* 0x0000002402087981 */ /* 0x000162000c1e1d00 */
[----:B------:R-:W-:Y:S05]  /*72b0*/  BRA `(.L_x_6434) ;  /* 0x00000ab000007947 */ /* 0x000fea0003800000 */
.L_x_6442:
[----:B------:R-:W-:-:S13]  /*72c0*/  ISETP.NE.AND P0, PT, R0, 0xf, PT ;  /* 0x0000000f0000780c */ /* 0x000fda0003f05270 */
[----:B------:R-:W-:Y:S05]  /*72d0*/  @!P0 BRA `(.L_x_6444) ;  /* 0x000002b000008947 */ /* 0x000fea0003800000 */
[----:B------:R-:W-:-:S13]  /*72e0*/  ISETP.NE.AND P0, PT, R0, 0x17, PT ;  /* 0x000000170000780c */ /* 0x000fda0003f05270 */
[----:B------:R-:W-:Y:S05]  /*72f0*/  @!P0 BRA `(.L_x_6445) ;  /* 0x0000019000008947 */ /* 0x000fea0003800000 */
[----:B------:R-:W-:-:S13]  /*7300*/  ISETP.NE.AND P0, PT, R0, 0x18, PT ;  /* 0x000000180000780c */ /* 0x000fda0003f05270 */
[----:B------:R-:W-:Y:S05]  /*7310*/  @P0 BRA `(.L_x_6433) ;  /* 0x0000088000000947 */ /* 0x000fea0003800000 */
[----:B------:R-:W4:Y:S01]  /*7320*/  LDG.E.U8 R0, [R2.64] ;  /* 0x0000002402007981 */ /* 0x000f22000c1e1100 */
[----:B------:R-:W-:Y:S01]  /*7330*/  IMAD.MOV.U32 R8, RZ, RZ, -0x800000 ;  /* 0xff800000ff087424 */ /* 0x000fe200078e00ff */
[----:B------:R-:W-:Y:S01]  /*7340*/  CS2R R10, SRZ ;  /* 0x00000000000a7805 */ /* 0x000fe2000001ff00 */
[----:B----4-:R-:W-:-:S05]  /*7350*/  IMAD.SHL.U32 R0, R0, 0x1000000, RZ ;  /* 0x0100000000007824 */ /* 0x010fca00078e00ff */
        /* <DEDUP_REMOVED lines=19> */
.L_x_6445:
[----:B------:R-:W4:Y:S01]  /*7490*/  LDG.E.U8 R2, [R2.64] ;  /* 0x0000002402027981 */ /* 0x000f22000c1e1100 */
[----:B------:R-:W-:Y:S01]  /*74a0*/  CS2R R10, SRZ ;  /* 0x00000000000a7805 */ /* 0x000fe2000001ff00 */
[C---:B----4-:R-:W-:Y:S02]  /*74b0*/  IMAD.SHL.U32 R0, R2.reuse, 0x2000000, RZ ;  /* 0x0200000002007824 */ /* 0x050fe400078e00ff */
        /* <DEDUP_REMOVED lines=11> */
[----:B------:R0:W4:Y:S01]  /*7570*/  F2F.F64.F32 R8, R4 ;  /* 0x0000000400087310 */ /* 0x0001220000201800 */
[----:B------:R-:W-:Y:S05]  /*7580*/  BRA `(.L_x_6434) ;  /* 0x000007e000007947 */ /* 0x000fea0003800000 */
.L_x_6444:
[----:B------:R-:W4:Y:S01]  /*7590*/  LDG.E.U16 R0, [R2.64] ;  /* 0x0000002402007981 */ /* 0x000f22000c1e1500 */
[----:B------:R-:W-:Y:S01]  /*75a0*/  CS2R R10, SRZ ;  /* 0x00000000000a7805 */ /* 0x000fe2000001ff00 */
[----:B----4-:R-:W-:-:S05]  /*75b0*/  PRMT R0, RZ, 0x5410, R0 ;  /* 0x00005410ff007816 */ /* 0x010fca0000000000 */
[----:B------:R-:W-:-:S04]  /*75c0*/  FMUL.FTZ R0, R0, 1 ;  /* 0x3f80000000007820 */ /* 0x000fc80000410000 */
[----:B------:R0:W4:Y:S01]  /*75d0*/  F2F.F64.F32 R8, R0 ;  /* 0x0000000000087310 */ /* 0x0001220000201800 */
[----:B------:R-:W-:Y:S05]  /*75e0*/  BRA `(.L_x_6434) ;  /* 0x0000078000007947 */ /* 0x000fea0003800000 */
.L_x_6441:
        /* <DEDUP_REMOVED lines=9> */
[----:B------:R-:W-:Y:S01]  /*7680*/  CS2R R10, SRZ ;  /* 0x00000000000a7805 */ /* 0x000fe2000001ff00 */
[----:B----4-:R0:W4:Y:S01]  /*7690*/  I2F.F64.U16 R8, R2 ;  /* 0x0000000200087312 */ /* 0x0101220000101800 */
[----:B------:R-:W-:Y:S05]  /*76a0*/  BRA `(.L_x_6434) ;  /* 0x000006c000007947 */ /* 0x000fea0003800000 */
.L_x_6448:
[----:B------:R-:W4:Y:S01]  /*76b0*/  LDG.E.U8 R2, [R2.64] ;  /* 0x0000002402027981 */ /* 0x000f22000c1e1100 */
[----:B------:R-:W-:Y:S01]  /*76c0*/  BSSY B0, `(.L_x_6449) ;  /* 0x0000018000007945 */ /* 0x000fe20003800000 */
[----:B------:R-:W-:Y:S01]  /*76d0*/  IMAD.MOV.U32 R0, RZ, RZ, RZ ;  /* 0x000000ffff007224 */ /* 0x000fe200078e00ff */
        /* <DEDUP_REMOVED lines=18> */
.L_x_6452:
[----:B------:R-:W-:Y:S05]  /*7800*/  BSYNC B1 ;  /* 0x0000000000017941 */ /* 0x000fea0003800000 */
.L_x_6451:
[----:B------:R-:W-:Y:S01]  /*7810*/  LEA R3, R0, 0x3b800000, 0x17 ;  /* 0x3b80000000037811 */ /* 0x000fe200078eb8ff */
[----:B------:R-:W-:-:S05]  /*7820*/  IMAD.SHL.U32 R0, R2, 0x100000, RZ ;  /* 0x0010000002007824 */ /* 0x000fca00078e00ff */
[----:B------:R-:W-:Y:S02]  /*7830*/  LOP3.LUT R0, R3, R0, R4, 0xfe, !PT ;  /* 0x0000000003007212 */ /* 0x000fe400078efe04 */
.L_x_6450:
[----:B------:R-:W-:Y:S05]  /*7840*/  BSYNC B0 ;  /* 0x0000000000007941 */ /* 0x000fea0003800000 */
.L_x_6449:
[----:B------:R-:W-:Y:S01]  /*7850*/  FMUL.FTZ R0, R0, 1 ;  /* 0x3f80000000007820 */ /* 0x000fe20000410000 */
[----:B------:R-:W-:-:S03]  /*7860*/  CS2R R10, SRZ ;  /* 0x00000000000a7805 */ /* 0x000fc6000001ff00 */
[----:B------:R0:W4:Y:S01]  /*7870*/  F2F.F64.F32 R8, R0 ;  /* 0x0000000000087310 */ /* 0x0001220000201800 */
[----:B------:R-:W-:Y:S05]  /*7880*/  BRA `(.L_x_6434) ;  /* 0x000004e000007947 */ /* 0x000fea0003800000 */
.L_x_6447:
        /* <DEDUP_REMOVED lines=21> */
.L_x_6456:
[----:B------:R-:W-:Y:S05]  /*79e0*/  BSYNC B1 ;  /* 0x0000000000017941 */ /* 0x000fea0003800000 */
.L_x_6455:
[----:B------:R-:W-:Y:S01]  /*79f0*/  LEA R3, R0, 0x37800000, 0x17 ;  /* 0x3780000000037811 */ /* 0x000fe200078eb8ff */
[----:B------:R-:W-:-:S05]  /*7a00*/  IMAD.SHL.U32 R0, R2, 0x200000, RZ ;  /* 0x0020000002007824 */ /* 0x000fca00078e00ff */
[----:B------:R-:W-:Y:S02]  /*7a10*/  LOP3.LUT R0, R3, R0, R4, 0xfe, !PT ;  /* 0x0000000003007212 */ /* 0x000fe400078efe04 */
.L_x_6454:
[----:B------:R-:W-:Y:S05]  /*7a20*/  BSYNC B0 ;  /* 0x0000000000007941 */ /* 0x000fea0003800000 */
.L_x_6453:
[----:B------:R-:W-:Y:S01]  /*7a30*/  FMUL.FTZ R0, R0, 1 ;  /* 0x3f80000000007820 */ /* 0x000fe20000410000 */
[----:B------:R-:W-:-:S03]  /*7a40*/  CS2R R10, SRZ ;  /* 0x00000000000a7805 */ /* 0x000fc6000001ff00 */
[----:B------:R0:W4:Y:S01]  /*7a50*/  F2F.F64.F32 R8, R0 ;  /* 0x0000000000087310 */ /* 0x0001220000201800 */
[----:B------:R-:W-:Y:S05]  /*7a60*/  BRA `(.L_x_6434) ;  /* 0x0000030000007947 */ /* 0x000fea0003800000 */
.L_x_6446:
        /* <DEDUP_REMOVED lines=14> */
.L_x_6460:
[----:B------:R-:W-:Y:S05]  /*7b50*/  BSYNC B0 ;  /* 0x0000000000007941 */ /* 0x000fea0003800000 */
.L_x_6459:
[----:B------:R-:W-:Y:S01]  /*7b60*/  FMUL.FTZ R0, R0, 1 ;  /* 0x3f80000000007820 */ /* 0x000fe20000410000 */
[----:B------:R-:W-:-:S03]  /*7b70*/  CS2R R10, SRZ ;  /* 0x00000000000a7805 */ /* 0x000fc6000001ff00 */
[----:B------:R0:W4:Y:S01]  /*7b80*/  F2F.F64.F32 R8, R0 ;  /* 0x0000000000087310 */ /* 0x0001220000201800 */
[----:B------:R-:W-:Y:S05]  /*7b90*/  BRA `(.L_x_6434) ;  /* 0x000001d000007947 */ /* 0x000fea0003800000 */
.L_x_6433:
[----:B------:R-:W-:Y:S01]  /*7ba0*/  MOV R0, 0x0 ;  /* 0x0000000000007802 */ /* 0x000fe20000000f00 */
[----:B------:R-:W-:Y:S02]  /*7bb0*/  IMAD.MOV.U32 R4, RZ, RZ, c[0x4][0x148] ;  /* 0x01005200ff047624 */ /* 0x000fe400078e00ff */
[----:B------:R-:W-:Y:S01]  /*7bc0*/  IMAD.MOV.U32 R5, RZ, RZ, c[0x4][0x14c] ;  /* 0x01005300ff057624 */ /* 0x000fe200078e00ff */
[----:B------:R0:W4:Y:S01]  /*7bd0*/  LDC.64 R2, c[0x4][R0] ;  /* 0x0100000000027b82 */ /* 0x0001220000000a00 */
        /* <DEDUP_REMOVED lines=14> */
[----:B--2345:R-:W-:Y:S05]  /*7cc0*/  CALL.ABS.NOINC R2 ;  /* 0x0000000002007343 */ /* 0x03cfea0003c00000 */
[----:B------:R-:W-:Y:S01]  /*7cd0*/  CS2R R8, SRZ ;  /* 0x0000000000087805 */ /* 0x000fe2000001ff00 */
[----:B------:R-:W-:Y:S01]  /*7ce0*/  CS2R R10, SRZ ;  /* 0x00000000000a7805 */ /* 0x000fe2000001ff00 */
[----:B------:R-:W-:Y:S05]  /*7cf0*/  BRA `(.L_x_6434) ;  /* 0x0000007000007947 */ /* 0x000fea0003800000 */
.L_x_6458:
[----:B------:R-:W4:Y:S01]  /*7d00*/  LDG.E.64 R8, [R2.64] ;  /* 0x0000002402087981 */ /* 0x000f22000c1e1b00 */
[----:B------:R-:W-:Y:S01]  /*7d10*/  CS2R R10, SRZ ;  /* 0x00000000000a7805 */ /* 0x000fe2000001ff00 */
[----:B----4-:R-:W0:Y:S01]  /*7d20*/  I2F.F64.U64 R8, R8 ;  /* 0x0000000800087312 */ /* 0x010e220000301800 */
[----:B------:R-:W-:Y:S05]  /*7d30*/  BRA `(.L_x_6434) ;  /* 0x0000003000007947 */ /* 0x000fea0003800000 */
.L_x_6457:
[----:B------:R-:W4:Y:S01]  /*7d40*/  LDG.E R2, [R2.64] ;  /* 0x0000002402027981 */ /* 0x000f22000c1e1900 */
[----:B------:R-:W-:Y:S01]  /*7d50*/  CS2R R10, SRZ ;  /* 0x00000000000a7805 */ /* 0x000fe2000001ff00 */
[----:B----4-:R0:W4:Y:S06]  /*7d60*/  I2F.F64.U32 R8, R2 ;  /* 0x0000000200087312 */ /* 0x01012c0000201800 */
.L_x_6434:
[----:B01-345:R-:W0:Y:S01]  /*7d70*/  DSETP.GE.AND P0, PT, |R8|, |R10|, PT ;  /* 0x4000000a0800722a */ /* 0x03be220003f06200 */
        /* <DEDUP_REMOVED lines=25> */
[----:B--2---:R-:W-:Y:S05]  /*7f10*/  CALL.REL.NOINC `($__internal_1_$__cuda_sm20_div_rn_f64_full) ;  /* 0x0000b13000007944 */ /* 0x004fea0003c00000 */
[----:B------:R-:W-:Y:S02]  /*7f20*/  IMAD.MOV.U32 R12, RZ, RZ, R2 ;  /* 0x000000ffff0c7224 */ /* 0x000fe400078e0002 */
[----:B------:R-:W-:Y:S02]  /*7f30*/  IMAD.MOV.U32 R13, RZ, RZ, R3 ;  /* 0x000000ffff0d7224 */ /* 0x000fe400078e0003 */
.L_x_6465:
[----:B------:R-:W-:Y:S05]  /*7f40*/  BSYNC B2 ;  /* 0x0000000000027941 */ /* 0x000fea0003800000 */
.L_x_6464:
        /* <DEDUP_REMOVED lines=9> */
[----:B0-----:R0:W1:Y:S01]  /*7fe0*/  DFMA R6, R4, R6, R4 ;  /* 0x000000060406722b */ /* 0x0010620000000004 */
[----:B------:R-:W-:Y:S05]  /*7ff0*/  @P0 BRA `(.L_x_6467) ;  /* 0x0000006000000947 */ /* 0x000fea0003800000 */
[----:B------:R-:W-:Y:S01]  /*8000*/  LOP3.LUT R2, R9, 0x7fffffff, RZ, 0xc0, !PT ;  /* 0x7fffffff09027812 */ /* 0x000fe200078ec0ff */
[----:B0-----:R-:W-:Y:S01]  /*8010*/  IMAD.MOV.U32 R4, RZ, RZ, R8 ;  /* 0x000000ffff047224 */ /* 0x001fe200078e0008 */
[----:B------:R-:W-:Y:S01]  /*8020*/  MOV R0, 0x8060 ;  /* 0x0000806000007802 */ /* 0x000fe20000000f00 */
[----:B------:R-:W-:Y:S01]  /*8030*/  IMAD.MOV.U32 R5, RZ, RZ, R9 ;  /* 0x000000ffff057224 */ /* 0x000fe200078e0009 */
[----:B------:R-:W-:Y:S02]  /*8040*/  IADD3 R2, R2, -0x100000, RZ ;  /* 0xfff0000002027810 */ /* 0x000fe40007ffe0ff */
[----:B-12---:R-:W-:Y:S05]  /*8050*/  CALL.REL.NOINC `($__internal_0_$__cuda_sm20_dblrcp_rn_slowpath_v3) ;  /* 0x0000ad8000007944 */ /* 0x006fea0003c00000 */
.L_x_6467:
[----:B------:R-:W-:Y:S05]  /*8060*/  BSYNC B2 ;  /* 0x0000000000027941 */ /* 0x000fea0003800000 */
.L_x_6466:
[----:B--2---:R-:W2:-:S04]  /*8070*/  DFMA R8, R12, R18, R16 ;  /* 0x000000120c08722b */ /* 0x004e880000000010 */
[----:B------:R-:W3:-:S04]  /*8080*/  DFMA R10, R12, -R16, R18 ;  /* 0x800000100c0a722b */ /* 0x000ec80000000012 */
[----:B-12---:R1:W2:-:S04]  /*8090*/  DMUL R8, R8, R6 ;  /* 0x0000000608087228 */ /* 0x0062880000000000 */
[----:B---3--:R1:W3:Y:S01]  /*80a0*/  DMUL R10, R10, R6 ;  /* 0x000000060a0a7228 */ /* 0x0082e20000000000 */
[----:B------:R-:W-:Y:S05]  /*80b0*/  BRA `(.L_x_6468) ;  /* 0x0000061000007947 */ /* 0x000fea0003800000 */
.L_x_6463:
[----:B------:R-:W0:Y:S01]  /*80c0*/  DADD R6, -RZ, |R8| ;  /* 0x00000000ff067229 */ /* 0x000e220000000508 */
[----:B------:R-:W-:Y:S01]  /*80d0*/  IMAD.MOV.U32 R2, RZ, RZ, 0x1 ;  /* 0x00000001ff027424 */ /* 0x000fe200078e00ff */
[----:B--2---:R-:W-:Y:S01]  /*80e0*/  FSETP.GEU.AND P1, PT, |R17|, 6.5827683646048100446e-37, PT ;  /* 0x036000001100780b */ /* 0x004fe20003f2e200 */
        /* <DEDUP_REMOVED lines=19> */
.L_x_6470:
[----:B------:R-:W-:Y:S05]  /*8220*/  BSYNC B2 ;  /* 0x0000000000027941 */ /* 0x000fea0003800000 */
.L_x_6469:
        /* <DEDUP_REMOVED lines=26> */
.L_x_6472:
[----:B------:R-:W-:Y:S05]  /*83d0*/  BSYNC B2 ;  /* 0x0000000000027941 */ /* 0x000fea0003800000 */
.L_x_6471:
[----:B------:R-:W-:Y:S05]  /*83e0*/  BRA `(.L_x_6468) ;  /* 0x000002e000007947 */ /* 0x000fea0003800000 */
.L_x_6462:
        /* <DEDUP_REMOVED lines=23> */
.L_x_6474:
[----:B------:R-:W-:Y:S05]  /*8560*/  BSYNC B2 ;  /* 0x0000000000027941 */ /* 0x000fea0003800000 */
.L_x_6473:
        /* <DEDUP_REMOVED lines=17> */
.L_x_6476:
[----:B------:R-:W-:Y:S05]  /*8680*/  BSYNC B2 ;  /* 0x0000000000027941 */ /* 0x000fea0003800000 */
.L_x_6475:
[----:B--2---:R-:W2:-:S04]  /*8690*/  DFMA R8, R12, R16, R18 ;  /* 0x000000100c08722b */ /* 0x004e880000000012 */
[----:B------:R-:W3:-:S04]  /*86a0*/  DFMA R10, R12, R18, -R16 ;  /* 0x000000120c0a722b */ /* 0x000ec80000000810 */
[----:B-12---:R1:W2:-:S04]  /*86b0*/  DMUL R8, R8, R6 ;  /* 0x0000000608087228 */ /* 0x0062880000000000 */
[----:B---3--:R1:W3:-:S06]  /*86c0*/  DMUL R10, R10, R6 ;  /* 0x000000060a0a7228 */ /* 0x0082cc0000000000 */
.L_x_6468:
[----:B--2---:R-:W-:Y:S05]  /*86d0*/  BSYNC B1 ;  /* 0x0000000000017941 */ /* 0x004fea0003800000 */
.L_x_6461:
[----:B------:R-:W2:Y:S02]  /*86e0*/  LDC.U8 R2, c[0x0][0x3e1] ;  /* 0x0000f840ff027b82 */ /* 0x000ea40000000000 */
[----:B--2---:R-:W-:-:S04]  /*86f0*/  PRMT R0, R2, 0x9910, RZ ;  /* 0x0000991002007816 */ /* 0x004fc800000000ff */
        /* <DEDUP_REMOVED lines=10> */
[----:B------:R-:W2:Y:S02]  /*87a0*/  F2I.F64.TRUNC R9, R8 ;  /* 0x0000000800097311 */ /* 0x000ea4000030d100 */
[----:B--2---:R2:W-:Y:S01]  /*87b0*/  STG.E.U8 [R24.64], R9 ;  /* 0x0000000918007986 */ /* 0x0045e2000c101124 */
[----:B------:R-:W-:Y:S05]  /*87c0*/  BRA `(.L_x_6482) ;  /* 0x00000f5000007947 */ /* 0x000fea0003800000 */
.L_x_6480:
[----:B------:R-:W2:Y:S02]  /*87d0*/  F2I.S64.F64.TRUNC R8, R8 ;  /* 0x0000000800087311 */ /* 0x000ea4000030d900 */
[----:B--2---:R-:W-:-:S05]  /*87e0*/  IMAD.MOV.U32 R3, RZ, RZ, R8 ;  /* 0x000000ffff037224 */ /* 0x004fca00078e0008 */
[----:B------:R2:W-:Y:S01]  /*87f0*/  STG.E.U8 [R24.64], R3 ;  /* 0x0000000318007986 */ /* 0x0005e2000c101124 */
[----:B------:R-:W-:Y:S05]  /*8800*/  BRA `(.L_x_6482) ;  /* 0x00000f1000007947 */ /* 0x000fea0003800000 */
.L_x_6479:
[----:B------:R-:W-:-:S13]  /*8810*/  ISETP.NE.AND P0, PT, R0, 0x2, PT ;  /* 0x000000020000780c */ /* 0x000fda0003f05270 */
[----:B------:R-:W-:Y:S05]  /*8820*/  @!P0 BRA `(.L_x_6483) ;  /* 0x000000a000008947 */ /* 0x000fea0003800000 */
[----:B------:R-:W-:-:S13]  /*8830*/  ISETP.NE.AND P0, PT, R0, 0x3, PT ;  /* 0x000000030000780c */ /* 0x000fda0003f05270 */
[----:B------:R-:W-:Y:S05]  /*8840*/  @!P0 BRA `(.L_x_6484) ;  /* 0x0000005000008947 */ /* 0x000fea0003800000 */
[----:B------:R-:W-:-:S13]  /*8850*/  ISETP.NE.AND P0, PT, R0, 0x4, PT ;  /* 0x000000040000780c */ /* 0x000fda0003f05270 */
[----:B------:R-:W-:Y:S05]  /*8860*/  @P0 BRA `(.L_x_6481) ;  /* 0x00000d2000000947 */ /* 0x000fea0003800000 */
[----:B------:R-:W2:Y:S02]  /*8870*/  F2I.S64.F64.TRUNC R8, R8 ;  /* 0x0000000800087311 */ /* 0x000ea4000030d900 */
[----:B--2---:R2:W-:Y:S01]  /*8880*/  STG.E.64 [R24.64], R8 ;  /* 0x0000000818007986 */ /* 0x0045e2000c101b24 */
[----:B------:R-:W-:Y:S05]  /*8890*/  BRA `(.L_x_6482) ;  /* 0x00000e8000007947 */ /* 0x000fea0003800000 */
.L_x_6484:
[----:B------:R-:W2:Y:S02]  /*88a0*/  F2I.F64.TRUNC R9, R8 ;  /* 0x0000000800097311 */ /* 0x000ea4000030d100 */
[----:B--2---:R2:W-:Y:S01]  /*88b0*/  STG.E [R24.64], R9 ;  /* 0x0000000918007986 */ /* 0x0045e2000c101924 */
[----:B------:R-:W-:Y:S05]  /*88c0*/  BRA `(.L_x_6482) ;  /* 0x00000e5000007947 */ /* 0x000fea0003800000 */
.L_x_6483:
[----:B------:R-:W2:Y:S02]  /*88d0*/  F2I.F64.TRUNC R9, R8 ;  /* 0x0000000800097311 */ /* 0x000ea4000030d100 */
[----:B--2---:R2:W-:Y:S01]  /*88e0*/  STG.E.U16 [R24.64], R9 ;  /* 0x0000000918007986 */ /* 0x0045e2000c101524 */
[----:B------:R-:W-:Y:S05]  /*88f0*/  BRA `(.L_x_6482) ;  /* 0x00000e2000007947 */ /* 0x000fea0003800000 */
.L_x_6478:
[----:B------:R-:W-:-:S13]  /*8900*/  ISETP.GT.AND P0, PT, R0, 0x6, PT ;  /* 0x000000060000780c */ /* 0x000fda0003f04270 */
[----:B------:R-:W-:Y:S05]  /*8910*/  @P0 BRA `(.L_x_6485) ;  /* 0x000000f000000947 */ /* 0x000fea0003800000 */
[----:B------:R-:W-:-:S13]  /*8920*/  ISETP.NE.AND P0, PT, R0, 0x5, PT ;  /* 0x000000050000780c */ /* 0x000fda0003f05270 */
[----:B------:R-:W-:Y:S05]  /*8930*/  @!P0 BRA `(.L_x_6486) ;  /* 0x0000007000008947 */ /* 0x000fea0003800000 */
[----:B------:R-:W-:-:S13]  /*8940*/  ISETP.NE.AND P0, PT, R0, 0x6, PT ;  /* 0x000000060000780c */ /* 0x000fda0003f05270 */
[----:B------:R-:W-:Y:S05]  /*8950*/  @P0 BRA `(.L_x_6481) ;  /* 0x00000c3000000947 */ /* 0x000fea0003800000 */
[----:B------:R-:W2:Y:S01]  /*8960*/  F2F.F32.F64 R3, R8 ;  /* 0x0000000800037310 */ /* 0x000ea20000301000 */
[----:B------:R-:W2:-:S14]  /*8970*/  DSETP.GEU.AND P0, PT, |R8|, c[0x2][0x0], PT ;  /* 0x008000000800762a */ /* 0x000e9c0003f0e200 */
[----:B--2---:R-:W-:-:S05]  /*8980*/  @!P0 FMUL R3, R3, 1.175494350822287508e-38 ;  /* 0x0080000003038820 */ /* 0x004fca0000400000 */
[----:B------:R2:W-:Y:S01]  /*8990*/  STG.E [R24.64], R3 ;  /* 0x0000000318007986 */ /* 0x0005e2000c101924 */
[----:B------:R-:W-:Y:S05]  /*89a0*/  BRA `(.L_x_6482) ;  /* 0x00000d7000007947 */ /* 0x000fea0003800000 */
.L_x_6486:
[----:B------:R-:W2:Y:S01]  /*89b0*/  F2F.F32.F64 R0, R8 ;  /* 0x0000000800007310 */ /* 0x000ea20000301000 */
[----:B------:R-:W2:-:S14]  /*89c0*/  DSETP.GEU.AND P0, PT, |R8|, c[0x2][0x0], PT ;  /* 0x008000000800762a */ /* 0x000e9c0003f0e200 */
[----:B--2---:R-:W-:-:S05]  /*89d0*/  @!P0 FMUL R0, R0, 1.175494350822287508e-38 ;  /* 0x0080000000008820 */ /* 0x004fca0000400000 */
[----:B------:R-:W-:-:S05]  /*89e0*/  F2FP.PACK_AB R0, RZ, R0 ;  /* 0x00000000ff00723e */ /* 0x000fca00000000ff */
[----:B------:R2:W-:Y:S01]  /*89f0*/  STG.E.U16 [R24.64], R0 ;  /* 0x0000000018007986 */ /* 0x0005e2000c101524 */
[----:B------:R-:W-:Y:S05]  /*8a00*/  BRA `(.L_x_6482) ;  /* 0x00000d1000007947 */ /* 0x000fea0003800000 */
.L_x_6485:
[----:B------:R-:W-:-:S13]  /*8a10*/  ISETP.NE.AND P0, PT, R0, 0x7, PT ;  /* 0x000000070000780c */ /* 0x000fda0003f05270 */
[----:B------:R-:W-:Y:S05]  /*8a20*/  @!P0 BRA `(.L_x_6487) ;  /* 0x0000015000008947 */ /* 0x000fea0003800000 */
[----:B------:R-:W-:-:S13]  /*8a30*/  ISETP.NE.AND P0, PT, R0, 0x8, PT ;  /* 0x000000080000780c */ /* 0x000fda0003f05270 */
[----:B------:R-:W-:Y:S05]  /*8a40*/  @!P0 BRA `(.L_x_6488) ;  /* 0x000000a000008947 */ /* 0x000fea0003800000 */
[----:B------:R-:W-:-:S13]  /*8a50*/  ISETP.NE.AND P0, PT, R0, 0x9, PT ;  /* 0x000000090000780c */ /* 0x000fda0003f05270 */
[----:B------:R-:W-:Y:S05]  /*8a60*/  @P0 BRA `(.L_x_6481) ;  /* 0x00000b2000000947 */ /* 0x000fea0003800000 */
[----:B---3--:R-:W2:Y:S01]  /*8a70*/  F2F.F32.F64 R3, R10 ;  /* 0x0000000a00037310 */ /* 0x008ea20000301000 */
[----:B------:R-:W2:-:S04]  /*8a80*/  DSETP.GEU.AND P0, PT, |R10|, c[0x2][0x0], PT ;  /* 0x008000000a00762a */ /* 0x000e880003f0e200 */
[----:B------:R-:W3:-:S03]  /*8a90*/  DSETP.GEU.AND P1, PT, |R8|, c[0x2][0x0], PT ;  /* 0x008000000800762a */ /* 0x000ec60003f2e200 */
[----:B------:R-:W3:Y:S07]  /*8aa0*/  F2F.F32.F64 R2, R8 ;  /* 0x0000000800027310 */ /* 0x000eee0000301000 */
[----:B--2---:R-:W-:-:S04]  /*8ab0*/  @!P0 FMUL R3, R3, 1.175494350822287508e-38 ;  /* 0x0080000003038820 */ /* 0x004fc80000400000 */
[----:B---3--:R-:W-:-:S05]  /*8ac0*/  @!P1 FMUL R2, R2, 1.175494350822287508e-38 ;  /* 0x0080000002029820 */ /* 0x008fca0000400000 */
[----:B------:R2:W-:Y:S01]  /*8ad0*/  STG.E.64 [R24.64], R2 ;  /* 0x0000000218007986 */ /* 0x0005e2000c101b24 */
[----:B------:R-:W-:Y:S05]  /*8ae0*/  BRA `(.L_x_6482) ;  /* 0x00000c3000007947 */ /* 0x000fea0003800000 */
.L_x_6488:
[----:B------:R-:W2:Y:S01]  /*8af0*/  F2F.F32.F64 R3, R8 ;  /* 0x0000000800037310 */ /* 0x000ea20000301000 */
[----:B------:R-:W2:-:S04]  /*8b00*/  DSETP.GEU.AND P0, PT, |R8|, c[0x2][0x0], PT ;  /* 0x008000000800762a */ /* 0x000e880003f0e200 */
[----:B---3--:R-:W3:-:S03]  /*8b10*/  DSETP.GEU.AND P1, PT, |R10|, c[0x2][0x0], PT ;  /* 0x008000000a00762a */ /* 0x008ec60003f2e200 */
[----:B------:R-:W3:Y:S07]  /*8b20*/  F2F.F32.F64 R0, R10 ;  /* 0x0000000a00007310 */ /* 0x000eee0000301000 */
[----:B--2---:R-:W-:-:S04]  /*8b30*/  @!P0 FMUL R3, R3, 1.175494350822287508e-38 ;  /* 0x0080000003038820 */ /* 0x004fc80000400000 */
[----:B---3--:R-:W-:-:S05]  /*8b40*/  @!P1 FMUL R0, R0, 1.175494350822287508e-38 ;  /* 0x0080000000009820 */ /* 0x008fca0000400000 */
[----:B------:R-:W-:-:S05]  /*8b50*/  F2FP.PACK_AB R3, R0, R3 ;  /* 0x000000030003723e */ /* 0x000fca00000000ff */
[----:B------:R2:W-:Y:S01]  /*8b60*/  STG.E [R24.64], R3 ;  /* 0x0000000318007986 */ /* 0x0005e2000c101924 */
[----:B------:R-:W-:Y:S05]  /*8b70*/  BRA `(.L_x_6482) ;  /* 0x00000ba000007947 */ /* 0x000fea0003800000 */
.L_x_6487:
[----:B------:R2:W-:Y:S01]  /*8b80*/  STG.E.64 [R24.64], R8 ;  /* 0x0000000818007986 */ /* 0x0005e2000c101b24 */
[----:B------:R-:W-:Y:S05]  /*8b90*/  BRA `(.L_x_6482) ;  /* 0x00000b8000007947 */ /* 0x000fea0003800000 */
.L_x_6477:
        /* <DEDUP_REMOVED lines=8> */
[----:B---3--:R-:W2:-:S06]  /*8c20*/  DSETP.NEU.AND P0, PT, R10, RZ, PT ;  /* 0x000000ff0a00722a */ /* 0x008e8c0003f0d000 */
[----:B--2---:R-:W2:-:S06]  /*8c30*/  DSETP.NEU.OR P0, PT, R8, RZ, P0 ;  /* 0x000000ff0800722a */ /* 0x004e8c000070d400 */
[----:B--2---:R-:W-:-:S05]  /*8c40*/  SEL R3, RZ, 0x1, !P0 ;  /* 0x00000001ff037807 */ /* 0x004fca0004000000 */
[----:B------:R2:W-:Y:S01]  /*8c50*/  STG.E.U8 [R24.64], R3 ;  /* 0x0000000318007986 */ /* 0x0005e2000c101124 */
[----:B------:R-:W-:Y:S05]  /*8c60*/  BRA `(.L_x_6482) ;  /* 0x00000ab000007947 */ /* 0x000fea0003800000 */
.L_x_6491:
[----:B---3--:R2:W-:Y:S01]  /*8c70*/  STG.E.128 [R24.64], R8 ;  /* 0x0000000818007986 */ /* 0x0085e2000c101d24 */
[----:B------:R-:W-:Y:S05]  /*8c80*/  BRA `(.L_x_6482) ;  /* 0x00000a9000007947 */ /* 0x000fea0003800000 */
.L_x_6490:
        /* <DEDUP_REMOVED lines=23> */
.L_x_6495:
[----:B------:R-:W-:Y:S05]  /*8e00*/  BSYNC B0 ;  /* 0x0000000000007941 */ /* 0x000fea0003800000 */
.L_x_6494:
[----:B------:R-:W-:-:S05]  /*8e10*/  LOP3.LUT R3, R0, R3, RZ, 0xfc, !PT ;  /* 0x0000000300037212 */ /* 0x000fca00078efcff */
[----:B------:R0:W-:Y:S01]  /*8e20*/  STG.E.U8 [R24.64], R3 ;  /* 0x0000000318007986 */ /* 0x0001e2000c101124 */
[----:B------:R-:W-:Y:S05]  /*8e30*/  BRA `(.L_x_6482) ;  /* 0x000008e000007947 */ /* 0x000fea0003800000 */
.L_x_6493:
[----:B------:R-:W2:Y:S01]  /*8e40*/  F2F.F32.F64 R3, R8 ;  /* 0x0000000800037310 */ /* 0x000ea20000301000 */
[----:B------:R-:W2:Y:S01]  /*8e50*/  DSETP.GEU.AND P0, PT, |R8|, c[0x2][0x0], PT ;  /* 0x008000000800762a */ /* 0x000ea20003f0e200 */
[----:B------:R-:W-:-:S13]  /*8e60*/  BSSY B0, `(.L_x_6496) ;  /* 0x0000010000007945 */ /* 0x000fda0003800000 */
[----:B--2---:R-:W-:-:S05]  /*8e70*/  @!P0 FMUL R3, R3, 1.175494350822287508e-38 ;  /* 0x0080000003038820 */ /* 0x004fca0000400000 */
        /* <DEDUP_REMOVED lines=11> */
.L_x_6497:
[----:B------:R-:W-:Y:S01]  /*8f30*/  IMAD.MOV.U32 R0, RZ, RZ, 0x7f ;  /* 0x0000007fff007424 */ /* 0x000fe200078e00ff */
[----:B------:R-:W-:-:S04]  /*8f40*/  ISETP.GT.U32.AND P0, PT, R2, 0x7f800000, PT ;  /* 0x7f8000000200780c */ /* 0x000fc80003f04070 */
[----:B------:R-:W-:-:S04]  /*8f50*/  SEL R0, R0, 0x7c, P0 ;  /* 0x0000007c00007807 */ /* 0x000fc80000000000 */
.L_x_6498:
[----:B------:R-:W-:Y:S05]  /*8f60*/  BSYNC B0 ;  /* 0x0000000000007941 */ /* 0x000fea0003800000 */
.L_x_6496:
[----:B------:R-:W-:-:S04]  /*8f70*/  LOP3.LUT R2, R3, 0x80000000, RZ, 0xc0, !PT ;  /* 0x8000000003027812 */ /* 0x000fc800078ec0ff */
[----:B------:R-:W-:-:S04]  /*8f80*/  SHF.R.U32.HI R3, RZ, 0x18, R2 ;  /* 0x00000018ff037819 */ /* 0x000fc80000011602 */
[----:B------:R-:W-:-:S05]  /*8f90*/  LOP3.LUT R3, R0, R3, RZ, 0xfc, !PT ;  /* 0x0000000300037212 */ /* 0x000fca00078efcff */
[----:B------:R2:W-:Y:S01]  /*8fa0*/  STG.E.U8 [R24.64], R3 ;  /* 0x0000000318007986 */ /* 0x0005e2000c101124 */
[----:B------:R-:W-:Y:S05]  /*8fb0*/  BRA `(.L_x_6482) ;  /* 0x0000076000007947 */ /* 0x000fea0003800000 */
.L_x_6492:
[----:B------:R-:W2:Y:S01]  /*8fc0*/  F2F.F32.F64 R0, R8 ;  /* 0x0000000800007310 */ /* 0x000ea20000301000 */
[----:B------:R-:W2:-:S14]  /*8fd0*/  DSETP.GEU.AND P0, PT, |R8|, c[0x2][0x0], PT ;  /* 0x008000000800762a */ /* 0x000e9c0003f0e200 */
[----:B--2---:R-:W-:-:S05]  /*8fe0*/  @!P0 FMUL R0, R0, 1.175494350822287508e-38 ;  /* 0x0080000000008820 */ /* 0x004fca0000400000 */
[----:B------:R-:W-:-:S05]  /*8ff0*/  F2FP.BF16.PACK_AB R0, RZ, R0 ;  /* 0x00000000ff00723e */ /* 0x000fca00000010ff */
[----:B------:R2:W-:Y:S01]  /*9000*/  STG.E.U16 [R24.64], R0 ;  /* 0x0000000018007986 */ /* 0x0005e2000c101524 */
[----:B------:R-:W-:Y:S05]  /*9010*/  BRA `(.L_x_6482) ;  /* 0x0000070000007947 */ /* 0x000fea0003800000 */
.L_x_6489:
        /* <DEDUP_REMOVED lines=8> */
[----:B------:R-:W2:Y:S02]  /*90a0*/  F2I.U32.F64.TRUNC R9, R8 ;  /* 0x0000000800097311 */ /* 0x000ea4000030d000 */
[----:B--2---:R2:W-:Y:S01]  /*90b0*/  STG.E.U16 [R24.64], R9 ;  /* 0x0000000918007986 */ /* 0x0045e2000c101524 */
[----:B------:R-:W-:Y:S05]  /*90c0*/  BRA `(.L_x_6482) ;  /* 0x0000065000007947 */ /* 0x000fea0003800000 */
.L_x_6501:
[----:B------:R-:W2:Y:S01]  /*90d0*/  F2F.F32.F64 R3, R8 ;  /* 0x0000000800037310 */ /* 0x000ea20000301000 */
[----:B------:R-:W2:Y:S01]  /*90e0*/  DSETP.GEU.AND P0, PT, |R8|, c[0x2][0x0], PT ;  /* 0x008000000800762a */ /* 0x000ea20003f0e200 */
[----:B------:R-:W-:Y:S01]  /*90f0*/  BSSY B0, `(.L_x_6502) ;  /* 0x0000015000007945 */ /* 0x000fe20003800000 */
[----:B------:R-:W-:-:S12]  /*9100*/  IMAD.MOV.U32 R12, RZ, RZ, 0x80 ;  /* 0x00000080ff0c7424 */ /* 0x000fd800078e00ff */
[----:B--2---:R-:W-:-:S05]  /*9110*/  @!P0 FMUL R3, R3, 1.175494350822287508e-38 ;  /* 0x0080000003038820 */ /* 0x004fca0000400000 */
        /* <DEDUP_REMOVED lines=14> */
.L_x_6504:
[----:B------:R-:W-:-:S04]  /*9200*/  LOP3.LUT R2, R3, 0x80000000, RZ, 0xc0, !PT ;  /* 0x8000000003027812 */ /* 0x000fc800078ec0ff */
[----:B------:R-:W-:-:S04]  /*9210*/  SHF.R.U32.HI R3, RZ, 0x18, R2 ;  /* 0x00000018ff037819 */ /* 0x000fc80000011602 */
[----:B------:R-:W-:-:S04]  /*9220*/  LOP3.LUT R0, R0, R3, RZ, 0xfc, !PT ;  /* 0x0000000300007212 */ /* 0x000fc800078efcff */
[----:B------:R-:W-:Y:S02]  /*9230*/  PRMT R12, R0, 0x7610, R12 ;  /* 0x00007610000c7816 */ /* 0x000fe4000000000c */
.L_x_6503:
[----:B------:R-:W-:Y:S05]  /*9240*/  BSYNC B0 ;  /* 0x0000000000007941 */ /* 0x000fea0003800000 */
.L_x_6502:
[----:B------:R2:W-:Y:S01]  /*9250*/  STG.E.U8 [R24.64], R12 ;  /* 0x0000000c18007986 */ /* 0x0005e2000c101124 */
[----:B------:R-:W-:Y:S05]  /*9260*/  BRA `(.L_x_6482) ;  /* 0x000004b000007947 */ /* 0x000fea0003800000 */
.L_x_6500:
        /* <DEDUP_REMOVED lines=19> */
.L_x_6507:
[----:B------:R-:W-:-:S04]  /*93a0*/  LOP3.LUT R2, R3, 0x80000000, RZ, 0xc0, !PT ;  /* 0x8000000003027812 */ /* 0x000fc800078ec0ff */
[----:B------:R-:W-:-:S04]  /*93b0*/  SHF.R.U32.HI R3, RZ, 0x18, R2 ;  /* 0x00000018ff037819 */ /* 0x000fc80000011602 */
[----:B------:R-:W-:-:S04]  /*93c0*/  LOP3.LUT R0, R0, R3, RZ, 0xfc, !PT ;  /* 0x0000000300007212 */ /* 0x000fc800078efcff */
[----:B------:R-:W-:Y:S02]  /*93d0*/  PRMT R12, R0, 0x7610, R12 ;  /* 0x00007610000c7816 */ /* 0x000fe4000000000c */
.L_x_6506:
[----:B------:R-:W-:Y:S05]  /*93e0*/  BSYNC B0 ;  /* 0x0000000000007941 */ /* 0x000fea0003800000 */
.L_x_6505:
[----:B------:R2:W-:Y:S01]  /*93f0*/  STG.E.U8 [R24.64], R12 ;  /* 0x0000000c18007986 */ /* 0x0005e2000c101124 */
[----:B------:R-:W-:Y:S05]  /*9400*/  BRA `(.L_x_6482) ;  /* 0x0000031000007947 */ /* 0x000fea0003800000 */
.L_x_6499:
        /* <DEDUP_REMOVED lines=24> */
.L_x_6481:
[----:B------:R-:W-:Y:S01]  /*9590*/  MOV R0, 0x0 ;  /* 0x0000000000007802 */ /* 0x000fe20000000f00 */
[----:B0-----:R-:W-:Y:S02]  /*95a0*/  IMAD.MOV.U32 R4, RZ, RZ, c[0x4][0x148] ;  /* 0x01005200ff047624 */ /* 0x001fe400078e00ff */
[----:B------:R-:W-:Y:S01]  /*95b0*/  IMAD.MOV.U32 R5, RZ, RZ, c[0x4][0x14c] ;  /* 0x01005300ff057624 */ /* 0x000fe200078e00ff */
[----:B------:R0:W2:Y:S01]  /*95c0*/  LDC.64 R2, c[0x4][R0] ;  /* 0x0100000000027b82 */ /* 0x0000a20000000a00 */
[----:B-1----:R-:W-:Y:S02]  /*95d0*/  IMAD.MOV.U32 R6, RZ, RZ, c[0x4][0x150] ;  /* 0x01005400ff067624 */ /* 0x002fe400078e00ff */
[----:B------:R-:W-:Y:S02]  /*95e0*/  IMAD.MOV.U32 R7, RZ, RZ, c[0x4][0x154] ;  /* 0x01005500ff077624 */ /* 0x000fe400078e00ff */
[----:B------:R-:W-:-:S02]  /*95f0*/  IMAD.MOV.U32 R8, RZ, RZ, 0x65 ;  /* 0x00000065ff087424 */ /* 0x000fc400078e00ff */
[----:B---3--:R-:W-:Y:S02]  /*9600*/  IMAD.MOV.U32 R10, RZ, RZ, c[0x4][0x38] ;  /* 0x01000e00ff0a7624 */ /* 0x008fe400078e00ff */
        /* <DEDUP_REMOVED lines=11> */
[----:B------:R-:W-:Y:S05]  /*96c0*/  BRA `(.L_x_6482) ;  /* 0x0000005000007947 */ /* 0x000fea0003800000 */
.L_x_6509:
[----:B------:R-:W2:Y:S02]  /*96d0*/  F2I.U64.F64.TRUNC R8, R8 ;  /* 0x0000000800087311 */ /* 0x000ea4000030d800 */
[----:B--2---:R2:W-:Y:S01]  /*96e0*/  STG.E.64 [R24.64], R8 ;  /* 0x0000000818007986 */ /* 0x0045e2000c101b24 */
[----:B------:R-:W-:Y:S05]  /*96f0*/  BRA `(.L_x_6482) ;  /* 0x0000002000007947 */ /* 0x000fea0003800000 */
.L_x_6508:
[----:B------:R-:W2:Y:S02]  /*9700*/  F2I.U32.F64.TRUNC R9, R8 ;  /* 0x0000000800097311 */ /* 0x000ea4000030d000 */
[----:B--2---:R2:W-:Y:S02]  /*9710*/  STG.E [R24.64], R9 ;  /* 0x0000000918007986 */ /* 0x0045e4000c101924 */
.L_x_6482:
[----:B------:R-:W-:-:S04]  /*9720*/  IADD3 R23, R23, 0x80, RZ ;  /* 0x0000008017177810 */ /* 0x000fc80007ffe0ff */
[----:B------:R-:W-:-:S13]  /*9730*/  ISETP.GE.AND P0, PT, R23, c[0x0][0x160], PT ;  /* 0x0000580017007a0c */ /* 0x000fda0003f06270 */
[----:B------:R-:W-:Y:S05]  /*9740*/  @P0 BRA `(.L_x_6395) ;  /* 0x00004b3000000947 */ /* 0x000fea0003800000 */
[----:B------:R-:W-:Y:S01]  /*9750*/  ISETP.NE.AND P0, PT, RZ, c[0x0][0x168], PT ;  /* 0x00005a00ff007a0c */ /* 0x000fe20003f05270 */
[----:B------:R-:W-:Y:S02]  /*9760*/  IMAD.MOV.U32 R22, RZ, RZ, RZ ;  /* 0x000000ffff167224 */ /* 0x000fe400078e00ff */
[----:B--2---:R-:W-:Y:S02]  /*9770*/  IMAD.MOV.U32 R0, RZ, RZ, RZ ;  /* 0x000000ffff007224 */ /* 0x004fe400078e00ff */
        /* <DEDUP_REMOVED lines=252> */
.L_x_6510:
        /* <DEDUP_REMOVED lines=20> */
.L_x_6514:
[----:B------:R-:W2:Y:S01]  /*a880*/  LDG.E.U8 R2, [R2.64] ;  /* 0x0000002402027981 */ /* 0x000ea2000c1e1100 */
[----:B------:R-:W-:Y:S01]  /*a890*/  CS2R R18, SRZ ;  /* 0x0000000000127805 */ /* 0x000fe2000001ff00 */
[----:B--2---:R0:W2:Y:S01]  /*a8a0*/  I2F.F64.U16 R16, R2 ;  /* 0x0000000200107312 */ /* 0x0040a20000101800 */
[----:B------:R-:W-:Y:S05]  /*a8b0*/  BRA `(.L_x_6516) ;  /* 0x00000f5000007947 */ /* 0x000fea0003800000 */
.L_x_6513:
        /* <DEDUP_REMOVED lines=10> */
.L_x_6518:
[----:B------:R-:W2:Y:S01]  /*a960*/  LDG.E R2, [R2.64] ;  /* 0x0000002402027981 */ /* 0x000ea2000c1e1900 */
[----:B------:R-:W-:Y:S01]  /*a970*/  CS2R R18, SRZ ;  /* 0x0000000000127805 */ /* 0x000fe2000001ff00 */
[----:B--2---:R0:W2:Y:S01]  /*a980*/  I2F.F64 R16, R2 ;  /* 0x0000000200107312 */ /* 0x0040a20000201c00 */
[----:B------:R-:W-:Y:S05]  /*a990*/  BRA `(.L_x_6516) ;  /* 0x00000e7000007947 */ /* 0x000fea0003800000 */
.L_x_6517:
[----:B------:R-:W2:Y:S01]  /*a9a0*/  LDG.E.U16 R2, [R2.64] ;  /* 0x0000002402027981 */ /* 0x000ea2000c1e1500 */
[----:B------:R-:W-:Y:S01]  /*a9b0*/  CS2R R18, SRZ ;  /* 0x0000000000127805 */ /* 0x000fe2000001ff00 */
[----:B--2---:R0:W2:Y:S01]  /*a9c0*/  I2F.F64.S16 R16, R2 ;  /* 0x0000000200107312 */ /* 0x0040a20000101c00 */
[----:B------:R-:W-:Y:S05]  /*a9d0*/  BRA `(.L_x_6516) ;  /* 0x00000e3000007947 */ /* 0x000fea0003800000 */
.L_x_6512:
        /* <DEDUP_REMOVED lines=11> */
.L_x_6520:
[----:B------:R-:W2:Y:S01]  /*aa90*/  LDG.E.U16 R0, [R2.64] ;  /* 0x0000002402007981 */ /* 0x000ea2000c1e1500 */
[----:B------:R-:W-:Y:S01]  /*aaa0*/  CS2R R18, SRZ ;  /* 0x0000000000127805 */ /* 0x000fe2000001ff00 */
[----:B--2---:R-:W-:-:S05]  /*aab0*/  HADD2.F32 R0, -RZ, R0.H0_H0 ;  /* 0x20000000ff007230 */ /* 0x004fca0000004100 */
[----:B------:R-:W-:-:S04]  /*aac0*/  FMUL.FTZ R0, R0, 1 ;  /* 0x3f80000000007820 */ /* 0x000fc80000410000 */
[----:B------:R0:W2:Y:S01]  /*aad0*/  F2F.F64.F32 R16, R0 ;  /* 0x0000000000107310 */ /* 0x0000a20000201800 */
[----:B------:R-:W-:Y:S05]  /*aae0*/  BRA `(.L_x_6516) ;  /* 0x00000d2000007947 */ /* 0x000fea0003800000 */
.L_x_6519:
        /* <DEDUP_REMOVED lines=12> */
.L_x_6522:
[----:B------:R-:W2:Y:S02]  /*abb0*/  LDG.E R0, [R2.64] ;  /* 0x0000002402007981 */ /* 0x000ea4000c1e1900 */
[----:B--2---:R-:W-:-:S02]  /*abc0*/  HADD2.F32 R4, -RZ, R0.H1_H1 ;  /* 0x30000000ff047230 */ /* 0x004fc40000004100 */
[----:B------:R-:W-:-:S03]  /*abd0*/  HADD2.F32 R0, -RZ, R0.H0_H0 ;  /* 0x20000000ff007230 */ /* 0x000fc60000004100 */
[----:B------:R-:W-:Y:S02]  /*abe0*/  FMUL.FTZ R4, R4, 1 ;  /* 0x3f80000004047820 */ /* 0x000fe40000410000 */
[----:B------:R-:W-:Y:S02]  /*abf0*/  FMUL.FTZ R0, R0, 1 ;  /* 0x3f80000000007820 */ /* 0x000fe40000410000 */
[----:B------:R0:W2:Y:S08]  /*ac00*/  F2F.F64.F32 R18, R4 ;  /* 0x0000000400127310 */ /* 0x0000b00000201800 */
[----:B------:R0:W4:Y:S01]  /*ac10*/  F2F.F64.F32 R16, R0 ;  /* 0x0000000000107310 */ /* 0x0001220000201800 */
[----:B------:R-:W-:Y:S05]  /*ac20*/  BRA `(.L_x_6516) ;  /* 0x00000be000007947 */ /* 0x000fea0003800000 */
.L_x_6521:
[----:B------:R0:W5:Y:S01]  /*ac30*/  LDG.E.64 R16, [R2.64] ;  /* 0x0000002402107981 */ /* 0x000162000c1e1b00 */
[----:B------:R-:W-:Y:S01]  /*ac40*/  CS2R R18, SRZ ;  /* 0x0000000000127805 */ /* 0x000fe2000001ff00 */
[----:B------:R-:W-:Y:S05]  /*ac50*/  BRA `(.L_x_6516) ;  /* 0x00000bb000007947 */ /* 0x000fea0003800000 */
.L_x_6511:
        /* <DEDUP_REMOVED lines=14> */
.L_x_6525:
[----:B------:R0:W5:Y:S01]  /*ad40*/  LDG.E.128 R16, [R2.64] ;  /* 0x0000002402107981 */ /* 0x000162000c1e1d00 */
[----:B------:R-:W-:Y:S05]  /*ad50*/  BRA `(.L_x_6516) ;  /* 0x00000ab000007947 */ /* 0x000fea0003800000 */
.L_x_6524:
        /* <DEDUP_REMOVED lines=29> */
.L_x_6527:
        /* <DEDUP_REMOVED lines=16> */
.L_x_6526:
[----:B------:R-:W2:Y:S01]  /*b030*/  LDG.E.U16 R0, [R2.64] ;  /* 0x0000002402007981 */ /* 0x000ea2000c1e1500 */
[----:B------:R-:W-:Y:S01]  /*b040*/  CS2R R18, SRZ ;  /* 0x0000000000127805 */ /* 0x000fe2000001ff00 */
[----:B--2---:R-:W-:-:S05]  /*b050*/  PRMT R0, RZ, 0x5410, R0 ;  /* 0x00005410ff007816 */ /* 0x004fca0000000000 */
[----:B------:R-:W-:-:S04]  /*b060*/  FMUL.FTZ R0, R0, 1 ;  /* 0x3f80000000007820 */ /* 0x000fc80000410000 */
[----:B------:R0:W2:Y:S01]  /*b070*/  F2F.F64.F32 R16, R0 ;  /* 0x0000000000107310 */ /* 0x0000a20000201800 */
[----:B------:R-:W-:Y:S05]  /*b080*/  BRA `(.L_x_6516) ;  /* 0x0000078000007947 */ /* 0x000fea0003800000 */
.L_x_6523:
        /* <DEDUP_REMOVED lines=12> */
.L_x_6530:
        /* <DEDUP_REMOVED lines=21> */
.L_x_6534:
[----:B------:R-:W-:Y:S05]  /*b2a0*/  BSYNC B1 ;  /* 0x0000000000017941 */ /* 0x000fea0003800000 */
.L_x_6533:
[----:B------:R-:W-:Y:S01]  /*b2b0*/  LEA R3, R0, 0x3b800000, 0x17 ;  /* 0x3b80000000037811 */ /* 0x000fe200078eb8ff */
[----:B------:R-:W-:-:S05]  /*b2c0*/  IMAD.SHL.U32 R0, R2, 0x100000, RZ ;  /* 0x0010000002007824 */ /* 0x000fca00078e00ff */
[----:B------:R-:W-:Y:S02]  /*b2d0*/  LOP3.LUT R0, R3, R0, R4, 0xfe, !PT ;  /* 0x0000000003007212 */ /* 0x000fe400078efe04 */
.L_x_6532:
[----:B------:R-:W-:Y:S05]  /*b2e0*/  BSYNC B0 ;  /* 0x0000000000007941 */ /* 0x000fea0003800000 */
.L_x_6531:
[----:B------:R-:W-:Y:S01]  /*b2f0*/  FMUL.FTZ R0, R0, 1 ;  /* 0x3f80000000007820 */ /* 0x000fe20000410000 */
[----:B------:R-:W-:-:S03]  /*b300*/  CS2R R18, SRZ ;  /* 0x0000000000127805 */ /* 0x000fc6000001ff00 */
[----:B------:R0:W2:Y:S01]  /*b310*/  F2F.F64.F32 R16, R0 ;  /* 0x0000000000107310 */ /* 0x0000a20000201800 */
[----:B------:R-:W-:Y:S05]  /*b320*/  BRA `(.L_x_6516) ;  /* 0x000004e000007947 */ /* 0x000fea0003800000 */
.L_x_6529:
        /* <DEDUP_REMOVED lines=21> */
.L_x_6538:
[----:B------:R-:W-:Y:S05]  /*b480*/  BSYNC B1 ;  /* 0x0000000000017941 */ /* 0x000fea0003800000 */
.L_x_6537:
[----:B------:R-:W-:Y:S01]  /*b490*/  LEA R3, R0, 0x37800000, 0x17 ;  /* 0x3780000000037811 */ /* 0x000fe200078eb8ff */
[----:B------:R-:W-:-:S05]  /*b4a0*/  IMAD.SHL.U32 R0, R2, 0x200000, RZ ;  /* 0x0020000002007824 */ /* 0x000fca00078e00ff */
[----:B------:R-:W-:Y:S02]  /*b4b0*/  LOP3.LUT R0, R3, R0, R4, 0xfe, !PT ;  /* 0x0000000003007212 */ /* 0x000fe400078efe04 */
.L_x_6536:
[----:B------:R-:W-:Y:S05]  /*b4c0*/  BSYNC B0 ;  /* 0x0000000000007941 */ /* 0x000fea0003800000 */
.L_x_6535:
[----:B------:R-:W-:Y:S01]  /*b4d0*/  FMUL.FTZ R0, R0, 1 ;  /* 0x3f80000000007820 */ /* 0x000fe20000410000 */
[----:B------:R-:W-:-:S03]  /*b4e0*/  CS2R R18, SRZ ;  /* 0x0000000000127805 */ /* 0x000fc6000001ff00 */
[----:B------:R0:W2:Y:S01]  /*b4f0*/  F2F.F64.F32 R16, R0 ;  /* 0x0000000000107310 */ /* 0x0000a20000201800 */
[----:B------:R-:W-:Y:S05]  /*b500*/  BRA `(.L_x_6516) ;  /* 0x0000030000007947 */ /* 0x000fea0003800000 */
.L_x_6528:
        /* <DEDUP_REMOVED lines=14> */
.L_x_6542:
[----:B------:R-:W-:Y:S05]  /*b5f0*/  BSYNC B0 ;  /* 0x0000000000007941 */ /* 0x000fea0003800000 */
.L_x_6541:
[----:B------:R-:W-:Y:S01]  /*b600*/  FMUL.FTZ R0, R0, 1 ;  /* 0x3f80000000007820 */ /* 0x000fe20000410000 */
[----:B------:R-:W-:-:S03]  /*b610*/  CS2R R18, SRZ ;  /* 0x0000000000127805 */ /* 0x000fc6000001ff00 */
[----:B------:R0:W2:Y:S01]  /*b620*/  F2F.F64.F32 R16, R0 ;  /* 0x0000000000107310 */ /* 0x0000a20000201800 */
[----:B------:R-:W-:Y:S05]  /*b630*/  BRA `(.L_x_6516) ;  /* 0x000001d000007947 */ /* 0x000fea0003800000 */
.L_x_6515:
[----:B------:R-:W-:Y:S01]  /*b640*/  MOV R0, 0x0 ;  /* 0x0000000000007802 */ /* 0x000fe20000000f00 */
[----:B------:R-:W-:Y:S02]  /*b650*/  IMAD.MOV.U32 R4, RZ, RZ, c[0x4][0x148] ;  /* 0x01005200ff047624 */ /* 0x000fe400078e00ff */
        /* <DEDUP_REMOVED lines=20> */
.L_x_6540:
[----:B------:R-:W2:Y:S01]  /*b7a0*/  LDG.E.64 R16, [R2.64] ;  /* 0x0000002402107981 */ /* 0x000ea2000c1e1b00 */
[----:B------:R-:W-:Y:S01]  /*b7b0*/  CS2R R18, SRZ ;  /* 0x0000000000127805 */ /* 0x000fe2000001ff00 */
[----:B--2---:R-:W0:Y:S01]  /*b7c0*/  I2F.F64.U64 R16, R16 ;  /* 0x0000001000107312 */ /* 0x004e220000301800 */
[----:B------:R-:W-:Y:S05]  /*b7d0*/  BRA `(.L_x_6516) ;  /* 0x0000003000007947 */ /* 0x000fea0003800000 */
.L_x_6539:
[----:B------:R-:W2:Y:S01]  /*b7e0*/  LDG.E R2, [R2.64] ;  /* 0x0000002402027981 */ /* 0x000ea2000c1e1900 */
[----:B------:R-:W-:Y:S01]  /*b7f0*/  CS2R R18, SRZ ;  /* 0x0000000000127805 */ /* 0x000fe2000001ff00 */
[----:B--2---:R0:W2:Y:S06]  /*b800*/  I2F.F64.U32 R16, R2 ;  /* 0x0000000200107312 */ /* 0x0040ac0000201800 */
.L_x_6516:
        /* <DEDUP_REMOVED lines=15> */
[----:B---3--:R-:W-:Y:S01]  /*b900*/  CS2R R10, SRZ ;  /* 0x00000000000a7805 */ /* 0x008fe2000001ff00 */
[----:B----4-:R0:W3:Y:S01]  /*b910*/  I2F.F64.S16 R8, R2 ;  /* 0x0000000200087312 */ /* 0x0100e20000101c00 */
[----:B------:R-:W-:Y:S05]  /*b920*/  BRA `(.L_x_6548) ;  /* 0x00000f9000007947 */ /* 0x000fea0003800000 */
.L_x_6546:
[----:B----4-:R-:W4:Y:S01]  /*b930*/  LDG.E.U8 R2, [R2.64] ;  /* 0x0000002402027981 */ /* 0x010f22000c1e1100 */
[----:B---3--:R-:W-:Y:S01]  /*b940*/  CS2R R10, SRZ ;  /* 0x00000000000a7805 */ /* 0x008fe2000001ff00 */
[----:B----4-:R0:W3:Y:S01]  /*b950*/  I2F.F64.U16 R8, R2 ;  /* 0x0000000200087312 */ /* 0x0100e20000101800 */
[----:B------:R-:W-:Y:S05]  /*b960*/  BRA `(.L_x_6548) ;  /* 0x00000f5000007947 */ /* 0x000fea0003800000 */
.L_x_6545:
[----:B------:R-:W-:-:S13]  /*b970*/  ISETP.NE.AND P0, PT, R0, 0x2, PT ;  /* 0x000000020000780c */ /* 0x000fda0003f05270 */
[----:B------:R-:W-:Y:S05]  /*b980*/  @!P0 BRA `(.L_x_6549) ;  /* 0x000000c000008947 */ /* 0x000fea0003800000 */
[----:B------:R-:W-:-:S13]  /*b990*/  ISETP.NE.AND P0, PT, R0, 0x3, PT ;  /* 0x000000030000780c */ /* 0x000fda0003f05270 */
[----:B------:R-:W-:Y:S05]  /*b9a0*/  @!P0 BRA `(.L_x_6550) ;  /* 0x0000006000008947 */ /* 0x000fea0003800000 */
[----:B------:R-:W-:-:S13]  /*b9b0*/  ISETP.NE.AND P0, PT, R0, 0x4, PT ;  /* 0x000000040000780c */ /* 0x000fda0003f05270 */
[----:B------:R-:W-:Y:S05]  /*b9c0*/  @P0 BRA `(.L_x_6547) ;  /* 0x00000d2000000947 */ /* 0x000fea0003800000 */
[----:B----4-:R-:W4:Y:S01]  /*b9d0*/  LDG.E.64 R8, [R2.64] ;  /* 0x0000002402087981 */ /* 0x010f22000c1e1b00 */
[----:B---3--:R-:W-:Y:S01]  /*b9e0*/  CS2R R10, SRZ ;  /* 0x00000000000a7805 */ /* 0x008fe2000001ff00 */
[----:B----4-:R-:W0:Y:S01]  /*b9f0*/  I2F.F64.S64 R8, R8 ;  /* 0x0000000800087312 */ /* 0x010e220000301c00 */
[----:B------:R-:W-:Y:S05]  /*ba00*/  BRA `(.L_x_6548) ;  /* 0x00000eb000007947 */ /* 0x000fea0003800000 */
.L_x_6550:
[----:B----4-:R-:W4:Y:S01]  /*ba10*/  LDG.E R2, [R2.64] ;  /* 0x0000002402027981 */ /* 0x010f22000c1e1900 */
[----:B---3--:R-:W-:Y:S01]  /*ba20*/  CS2R R10, SRZ ;  /* 0x00000000000a7805 */ /* 0x008fe2000001ff00 */
[----:B----4-:R0:W3:Y:S01]  /*ba30*/  I2F.F64 R8, R2 ;  /* 0x0000000200087312 */ /* 0x0100e20000201c00 */
[----:B------:R-:W-:Y:S05]  /*ba40*/  BRA `(.L_x_6548) ;  /* 0x00000e7000007947 */ /* 0x000fea0003800000 */
.L_x_6549:
[----:B----4-:R-:W4:Y:S01]  /*ba50*/  LDG.E.U16 R2, [R2.64] ;  /* 0x0000002402027981 */ /* 0x010f22000c1e1500 */
[----:B---3--:R-:W-:Y:S01]  /*ba60*/  CS2R R10, SRZ ;  /* 0x00000000000a7805 */ /* 0x008fe2000001ff00 */
[----:B----4-:R0:W3:Y:S01]  /*ba70*/  I2F.F64.S16 R8, R2 ;  /* 0x0000000200087312 */ /* 0x0100e20000101c00 */
[----:B------:R-:W-:Y:S05]  /*ba80*/  BRA `(.L_x_6548) ;  /* 0x00000e3000007947 */ /* 0x000fea0003800000 */
.L_x_6544:
[----:B------:R-:W-:-:S13]  /*ba90*/  ISETP.GT.AND P0, PT, R0, 0x6, PT ;  /* 0x000000060000780c */ /* 0x000fda0003f04270 */
[----:B------:R-:W-:Y:S05]  /*baa0*/  @P0 BRA `(.L_x_6551) ;  /* 0x000000f000000947 */ /* 0x000fea0003800000 */
[----:B------:R-:W-:-:S13]  /*bab0*/  ISETP.NE.AND P0, PT, R0, 0x5, PT ;  /* 0x000000050000780c */ /* 0x000fda0003f05270 */
[----:B------:R-:W-:Y:S05]  /*bac0*/  @!P0 BRA `(.L_x_6552) ;  /* 0x0000007000008947 */ /* 0x000fea0003800000 */
[----:B------:R-:W-:-:S13]  /*bad0*/  ISETP.NE.AND P0, PT, R0, 0x6, PT ;  /* 0x000000060000780c */ /* 0x000fda0003f05270 */
[----:B------:R-:W-:Y:S05]  /*bae0*/  @P0 BRA `(.L_x_6547) ;  /* 0x00000c0000000947 */ /* 0x000fea0003800000 */
[----:B----4-:R-:W4:Y:S01]  /*baf0*/  LDG.E R8, [R2.64] ;  /* 0x0000002402087981 */ /* 0x010f22000c1e1900 */
[----:B---3--:R-:W-:Y:S01]  /*bb00*/  CS2R R10, SRZ ;  /* 0x00000000000a7805 */ /* 0x008fe2000001ff00 */
[----:B----4-:R-:W-:-:S06]  /*bb10*/  FMUL.FTZ R8, R8, 1 ;  /* 0x3f80000008087820 */ /* 0x010fcc0000410000 */
[----:B------:R-:W0:Y:S01]  /*bb20*/  F2F.F64.F32 R8, R8 ;  /* 0x0000000800087310 */ /* 0x000e220000201800 */
[----:B------:R-:W-:Y:S05]  /*bb30*/  BRA `(.L_x_6548) ;  /* 0x00000d8000007947 */ /* 0x000fea0003800000 */
.L_x_6552:
[----:B----4-:R-:W4:Y:S01]  /*bb40*/  LDG.E.U16 R0, [R2.64] ;  /* 0x0000002402007981 */ /* 0x010f22000c1e1500 */
[----:B---3--:R-:W-:Y:S01]  /*bb50*/  CS2R R10, SRZ ;  /* 0x00000000000a7805 */ /* 0x008fe2000001ff00 */
[----:B----4-:R-:W-:-:S05]  /*bb60*/  HADD2.F32 R0, -RZ, R0.H0_H0 ;  /* 0x20000000ff007230 */ /* 0x010fca0000004100 */
[----:B------:R-:W-:-:S04]  /*bb70*/  FMUL.FTZ R0, R0, 1 ;  /* 0x3f80000000007820 */ /* 0x000fc80000410000 */
[----:B------:R0:W3:Y:S01]  /*bb80*/  F2F.F64.F32 R8, R0 ;  /* 0x0000000000087310 */ /* 0x0000e20000201800 */
[----:B------:R-:W-:Y:S05]  /*bb90*/  BRA `(.L_x_6548) ;  /* 0x00000d2000007947 */ /* 0x000fea0003800000 */
.L_x_6551:
[----:B------:R-:W-:-:S13]  /*bba0*/  ISETP.NE.AND P0, PT, R0, 0x7, PT ;  /* 0x000000070000780c */ /* 0x000fda0003f05270 */
[----:B------:R-:W-:Y:S05]  /*bbb0*/  @!P0 BRA `(.L_x_6553) ;  /* 0x0000012000008947 */ /* 0x000fea0003800000 */
[----:B------:R-:W-:-:S13]  /*bbc0*/  ISETP.NE.AND P0, PT, R0, 0x8, PT ;  /* 0x000000080000780c */ /* 0x000fda0003f05270 */
[----:B------:R-:W-:Y:S05]  /*bbd0*/  @!P0 BRA `(.L_x_6554) ;  /* 0x0000008000008947 */ /* 0x000fea0003800000 */
[----:B------:R-:W-:-:S13]  /*bbe0*/  ISETP.NE.AND P0, PT, R0, 0x9, PT ;  /* 0x000000090000780c */ /* 0x000fda0003f05270 */
[----:B------:R-:W-:Y:S05]  /*bbf0*/  @P0 BRA `(.L_x_6547) ;  /* 0x00000af000000947 */ /* 0x000fea0003800000 */
[----:B----4-:R-:W4:Y:S02]  /*bc00*/  LDG.E.64 R2, [R2.64] ;  /* 0x0000002402027981 */ /* 0x010f24000c1e1b00 */
[----:B---34-:R-:W-:Y:S02]  /*bc10*/  FMUL.FTZ R10, R3, 1 ;  /* 0x3f800000030a7820 */ /* 0x018fe40000410000 */
[----:B------:R-:W-:-:S04]  /*bc20*/  FMUL.FTZ R8, R2, 1 ;  /* 0x3f80000002087820 */ /* 0x000fc80000410000 */
[----:B------:R-:W0:Y:S08]  /*bc30*/  F2F.F64.F32 R10, R10 ;  /* 0x0000000a000a7310 */ /* 0x000e300000201800 */
[----:B------:R-:W3:Y:S01]  /*bc40*/  F2F.F64.F32 R8, R8 ;  /* 0x0000000800087310 */ /* 0x000ee20000201800 */
[----:B------:R-:W-:Y:S05]  /*bc50*/  BRA `(.L_x_6548) ;  /* 0x00000c6000007947 */ /* 0x000fea0003800000 */
.L_x_6554:
[----:B----4-:R-:W4:Y:S02]  /*bc60*/  LDG.E R0, [R2.64] ;  /* 0x0000002402007981 */ /* 0x010f24000c1e1900 */
[----:B----4-:R-:W-:-:S02]  /*bc70*/  HADD2.F32 R4, -RZ, R0.H1_H1 ;  /* 0x30000000ff047230 */ /* 0x010fc40000004100 */
[----:B------:R-:W-:-:S03]  /*bc80*/  HADD2.F32 R0, -RZ, R0.H0_H0 ;  /* 0x20000000ff007230 */ /* 0x000fc60000004100 */
[----:B------:R-:W-:Y:S02]  /*bc90*/  FMUL.FTZ R4, R4, 1 ;  /* 0x3f80000004047820 */ /* 0x000fe40000410000 */
[----:B------:R-:W-:Y:S02]  /*bca0*/  FMUL.FTZ R0, R0, 1 ;  /* 0x3f80000000007820 */ /* 0x000fe40000410000 */
[----:B---3--:R0:W3:Y:S08]  /*bcb0*/  F2F.F64.F32 R10, R4 ;  /* 0x00000004000a7310 */ /* 0x0080f00000201800 */
[----:B------:R0:W4:Y:S01]  /*bcc0*/  F2F.F64.F32 R8, R0 ;  /* 0x0000000000087310 */ /* 0x0001220000201800 */
[----:B------:R-:W-:Y:S05]  /*bcd0*/  BRA `(.L_x_6548) ;  /* 0x00000be000007947 */ /* 0x000fea0003800000 */
.L_x_6553:
[----:B------:R0:W5:Y:S01]  /*bce0*/  LDG.E.64 R8, [R2.64] ;  /* 0x0000002402087981 */ /* 0x000162000c1e1b00 */
[----:B---3--:R-:W-:Y:S01]  /*bcf0*/  CS2R R10, SRZ ;  /* 0x00000000000a7805 */ /* 0x008fe2000001ff00 */
[----:B------:R-:W-:Y:S05]  /*bd00*/  BRA `(.L_x_6548) ;  /* 0x00000bb000007947 */ /* 0x000fea0003800000 */
.L_x_6543:
        /* <DEDUP_REMOVED lines=9> */
[----:B---3--:R-:W-:Y:S01]  /*bda0*/  CS2R R10, SRZ ;  /* 0x00000000000a7805 */ /* 0x008fe2000001ff00 */
[----:B------:R-:W-:Y:S01]  /*bdb0*/  IMAD.MOV.U32 R8, RZ, RZ, RZ ;  /* 0x000000ffff087224 */ /* 0x000fe200078e00ff */
[----:B----4-:R-:W-:-:S04]  /*bdc0*/  ISETP.NE.AND P0, PT, R2, RZ, PT ;  /* 0x000000ff0200720c */ /* 0x010fc80003f05270 */
[----:B------:R-:W-:Y:S01]  /*bdd0*/  FSEL R9, RZ, 1.875, !P0 ;  /* 0x3ff00000ff097808 */ /* 0x000fe20004000000 */
[----:B------:R-:W-:Y:S05]  /*bde0*/  BRA `(.L_x_6548) ;  /* 0x00000ad000007947 */ /* 0x000fea0003800000 */
.L_x_6557:
[----:B---3--:R0:W5:Y:S01]  /*bdf0*/  LDG.E.128 R8, [R2.64] ;  /* 0x0000002402087981 */ /* 0x008162000c1e1d00 */
[----:B------:R-:W-:Y:S05]  /*be00*/  BRA `(.L_x_6548) ;  /* 0x00000ab000007947 */ /* 0x000fea0003800000 */
.L_x_6556:
[----:B------:R-:W-:-:S13]  /*be10*/  ISETP.NE.AND P0, PT, R0, 0xf, PT ;  /* 0x0000000f0000780c */ /* 0x000fda0003f05270 */
[----:B------:R-:W-:Y:S05]  /*be20*/  @!P0 BRA `(.L_x_6558) ;  /* 0x000002b000008947 */ /* 0x000fea0003800000 */
[----:B------:R-:W-:-:S13]  /*be30*/  ISETP.NE.AND P0, PT, R0, 0x17, PT ;  /* 0x000000170000780c */ /* 0x000fda0003f05270 */
[----:B------:R-:W-:Y:S05]  /*be40*/  @!P0 BRA `(.L_x_6559) ;  /* 0x0000019000008947 */ /* 0x000fea0003800000 */
[----:B------:R-:W-:-:S13]  /*be50*/  ISETP.NE.AND P0, PT, R0, 0x18, PT ;  /* 0x000000180000780c */ /* 0x000fda0003f05270 */
[----:B------:R-:W-:Y:S05]  /*be60*/  @P0 BRA `(.L_x_6547) ;  /* 0x0000088000000947 */ /* 0x000fea0003800000 */
[----:B----4-:R-:W4:Y:S01]  /*be70*/  LDG.E.U8 R0, [R2.64] ;  /* 0x0000002402007981 */ /* 0x010f22000c1e1100 */
[----:B------:R-:W-:Y:S01]  /*be80*/  IMAD.MOV.U32 R8, RZ, RZ, -0x800000 ;  /* 0xff800000ff087424 */ /* 0x000fe200078e00ff */
[----:B---3--:R-:W-:Y:S01]  /*be90*/  CS2R R10, SRZ ;  /* 0x00000000000a7805 */ /* 0x008fe2000001ff00 */
        /* <DEDUP_REMOVED lines=20> */
.L_x_6559:
[----:B----4-:R-:W4:Y:S01]  /*bfe0*/  LDG.E.U8 R2, [R2.64] ;  /* 0x0000002402027981 */ /* 0x010f22000c1e1100 */
[----:B---3--:R-:W-:Y:S01]  /*bff0*/  CS2R R10, SRZ ;  /* 0x00000000000a7805 */ /* 0x008fe2000001ff00 */
        /* <DEDUP_REMOVED lines=14> */
.L_x_6558:
[----:B----4-:R-:W4:Y:S01]  /*c0e0*/  LDG.E.U16 R0, [R2.64] ;  /* 0x0000002402007981 */ /* 0x010f22000c1e1500 */
[----:B---3--:R-:W-:Y:S01]  /*c0f0*/  CS2R R10, SRZ ;  /* 0x00000000000a7805 */ /* 0x008fe2000001ff00 */
[----:B----4-:R-:W-:-:S05]  /*c100*/  PRMT R0, RZ, 0x5410, R0 ;  /* 0x00005410ff007816 */ /* 0x010fca0000000000 */
[----:B------:R-:W-:-:S04]  /*c110*/  FMUL.FTZ R0, R0, 1 ;  /* 0x3f80000000007820 */ /* 0x000fc80000410000 */
[----:B------:R0:W3:Y:S01]  /*c120*/  F2F.F64.F32 R8, R0 ;  /* 0x0000000000087310 */ /* 0x0000e20000201800 */
[----:B------:R-:W-:Y:S05]  /*c130*/  BRA `(.L_x_6548) ;  /* 0x0000078000007947 */ /* 0x000fea0003800000 */
.L_x_6555:
        /* <DEDUP_REMOVED lines=9> */
[----:B---3--:R-:W-:Y:S01]  /*c1d0*/  CS2R R10, SRZ ;  /* 0x00000000000a7805 */ /* 0x008fe2000001ff00 */
[----:B----4-:R0:W3:Y:S01]  /*c1e0*/  I2F.F64.U16 R8, R2 ;  /* 0x0000000200087312 */ /* 0x0100e20000101800 */
[----:B------:R-:W-:Y:S05]  /*c1f0*/  BRA `(.L_x_6548) ;  /* 0x000006c000007947 */ /* 0x000fea0003800000 */
.L_x_6562:
[----:B----4-:R-:W4:Y:S01]  /*c200*/  LDG.E.U8 R2, [R2.64] ;  /* 0x0000002402027981 */ /* 0x010f22000c1e1100 */
        /* <DEDUP_REMOVED lines=20> */
.L_x_6566:
[----:B------:R-:W-:Y:S05]  /*c350*/  BSYNC B1 ;  /* 0x0000000000017941 */ /* 0x000fea0003800000 */
.L_x_6565:
[----:B------:R-:W-:Y:S01]  /*c360*/  LEA R3, R0, 0x3b800000, 0x17 ;  /* 0x3b80000000037811 */ /* 0x000fe200078eb8ff */
[----:B------:R-:W-:-:S05]  /*c370*/  IMAD.SHL.U32 R0, R2, 0x100000, RZ ;  /* 0x0010000002007824 */ /* 0x000fca00078e00ff */
[----:B------:R-:W-:Y:S02]  /*c380*/  LOP3.LUT R0, R3, R0, R4, 0xfe, !PT ;  /* 0x0000000003007212 */ /* 0x000fe400078efe04 */
.L_x_6564:
[----:B------:R-:W-:Y:S05]  /*c390*/  BSYNC B0 ;  /* 0x0000000000007941 */ /* 0x000fea0003800000 */
.L_x_6563:
[----:B------:R-:W-:Y:S01]  /*c3a0*/  FMUL.FTZ R0, R0, 1 ;  /* 0x3f80000000007820 */ /* 0x000fe20000410000 */
[----:B---3--:R-:W-:-:S03]  /*c3b0*/  CS2R R10, SRZ ;  /* 0x00000000000a7805 */ /* 0x008fc6000001ff00 */
[----:B------:R0:W3:Y:S01]  /*c3c0*/  F2F.F64.F32 R8, R0 ;  /* 0x0000000000087310 */ /* 0x0000e20000201800 */
[----:B------:R-:W-:Y:S05]  /*c3d0*/  BRA `(.L_x_6548) ;  /* 0x000004e000007947 */ /* 0x000fea0003800000 */
.L_x_6561:
        /* <DEDUP_REMOVED lines=21> */
.L_x_6570:
[----:B------:R-:W-:Y:S05]  /*c530*/  BSYNC B1 ;  /* 0x0000000000017941 */ /* 0x000fea0003800000 */
.L_x_6569:
[----:B------:R-:W-:Y:S01]  /*c540*/  LEA R3, R0, 0x37800000, 0x17 ;  /* 0x3780000000037811 */ /* 0x000fe200078eb8ff */
[----:B------:R-:W-:-:S05]  /*c550*/  IMAD.SHL.U32 R0, R2, 0x200000, RZ ;  /* 0x0020000002007824 */ /* 0x000fca00078e00ff */
[----:B------:R-:W-:Y:S02]  /*c560*/  LOP3.LUT R0, R3, R0, R4, 0xfe, !PT ;  /* 0x0000000003007212 */ /* 0x000fe400078efe04 */
.L_x_6568:
[----:B------:R-:W-:Y:S05]  /*c570*/  BSYNC B0 ;  /* 0x0000000000007941 */ /* 0x000fea0003800000 */
.L_x_6567:
[----:B------:R-:W-:Y:S01]  /*c580*/  FMUL.FTZ R0, R0, 1 ;  /* 0x3f80000000007820 */ /* 0x000fe20000410000 */
[----:B---3--:R-:W-:-:S03]  /*c590*/  CS2R R10, SRZ ;  /* 0x00000000000a7805 */ /* 0x008fc6000001ff00 */
[----:B------:R0:W3:Y:S01]  /*c5a0*/  F2F.F64.F32 R8, R0 ;  /* 0x0000000000087310 */ /* 0x0000e20000201800 */
[----:B------:R-:W-:Y:S05]  /*c5b0*/  BRA `(.L_x_6548) ;  /* 0x0000030000007947 */ /* 0x000fea0003800000 */
.L_x_6560:
        /* <DEDUP_REMOVED lines=14> */
.L_x_6574:
[----:B------:R-:W-:Y:S05]  /*c6a0*/  BSYNC B0 ;  /* 0x0000000000007941 */ /* 0x000fea0003800000 */
.L_x_6573:
[----:B------:R-:W-:Y:S01]  /*c6b0*/  FMUL.FTZ R0, R0, 1 ;  /* 0x3f80000000007820 */ /* 0x000fe20000410000 */
[----:B---3--:R-:W-:-:S03]  /*c6c0*/  CS2R R10, SRZ ;  /* 0x00000000000a7805 */ /* 0x008fc6000001ff00 */
[----:B------:R0:W3:Y:S01]  /*c6d0*/  F2F.F64.F32 R8, R0 ;  /* 0x0000000000087310 */ /* 0x0000e20000201800 */
[----:B------:R-:W-:Y:S05]  /*c6e0*/  BRA `(.L_x_6548) ;  /* 0x000001d000007947 */ /* 0x000fea0003800000 */
.L_x_6547:
[----:B------:R-:W-:Y:S01]  /*c6f0*/  MOV R0, 0x0 ;  /* 0x0000000000007802 */ /* 0x000fe20000000f00 */
[----:B------:R-:W-:Y:S02]  /*c700*/  IMAD.MOV.U32 R4, RZ, RZ, c[0x4][0x148] ;  /* 0x01005200ff047624 */ /* 0x000fe400078e00ff */
[----:B------:R-:W-:Y:S01]  /*c710*/  IMAD.MOV.U32 R5, RZ, RZ, c[0x4][0x14c] ;  /* 0x01005300ff057624 */ /* 0x000fe200078e00ff */
[----:B------:R0:W4:Y:S01]  /*c720*/  LDC.64 R2, c[0x4][R0] ;  /* 0x0100000000027b82 */ /* 0x0001220000000a00 */
        /* <DEDUP_REMOVED lines=14> */
[----:B--2-45:R-:W-:Y:S05]  /*c810*/  CALL.ABS.NOINC R2 ;  /* 0x0000000002007343 */ /* 0x034fea0003c00000 */
[----:B------:R-:W-:Y:S01]  /*c820*/  CS2R R8, SRZ ;  /* 0x0000000000087805 */ /* 0x000fe2000001ff00 */
[----:B------:R-:W-:Y:S01]  /*c830*/  CS2R R10, SRZ ;  /* 0x00000000000a7805 */ /* 0x000fe2000001ff00 */
[----:B------:R-:W-:Y:S05]  /*c840*/  BRA `(.L_x_6548) ;  /* 0x0000007000007947 */ /* 0x000fea0003800000 */
.L_x_6572:
[----:B----4-:R-:W4:Y:S01]  /*c850*/  LDG.E.64 R8, [R2.64] ;  /* 0x0000002402087981 */ /* 0x010f22000c1e1b00 */
[----:B---3--:R-:W-:Y:S01]  /*c860*/  CS2R R10, SRZ ;  /* 0x00000000000a7805 */ /* 0x008fe2000001ff00 */
[----:B----4-:R-:W0:Y:S01]  /*c870*/  I2F.F64.U64 R8, R8 ;  /* 0x0000000800087312 */ /* 0x010e220000301800 */
[----:B------:R-:W-:Y:S05]  /*c880*/  BRA `(.L_x_6548) ;  /* 0x0000003000007947 */ /* 0x000fea0003800000 */
.L_x_6571:
[----:B----4-:R-:W4:Y:S01]  /*c890*/  LDG.E R2, [R2.64] ;  /* 0x0000002402027981 */ /* 0x010f22000c1e1900 */
[----:B---3--:R-:W-:Y:S01]  /*c8a0*/  CS2R R10, SRZ ;  /* 0x00000000000a7805 */ /* 0x008fe2000001ff00 */
[----:B----4-:R0:W3:Y:S06]  /*c8b0*/  I2F.F64.U32 R8, R2 ;  /* 0x0000000200087312 */ /* 0x0100ec0000201800 */
.L_x_6548:
        /* <DEDUP_REMOVED lines=29> */
.L_x_6579:
[----:B------:R-:W-:Y:S05]  /*ca90*/  BSYNC B2 ;  /* 0x0000000000027941 */ /* 0x000fea0003800000 */
.L_x_6578:
        /* <DEDUP_REMOVED lines=17> */
.L_x_6581:
[----:B------:R-:W-:Y:S05]  /*cbb0*/  BSYNC B2 ;  /* 0x0000000000027941 */ /* 0x000fea0003800000 */
.L_x_6580:
[----:B--2---:R-:W2:-:S04]  /*cbc0*/  DFMA R8, R12, R18, R16 ;  /* 0x000000120c08722b */ /* 0x004e880000000010 */
[----:B------:R-:W3:-:S04]  /*cbd0*/  DFMA R10, R12, -R16, R18 ;  /* 0x800000100c0a722b */ /* 0x000ec80000000012 */
[----:B-12---:R1:W2:-:S04]  /*cbe0*/  DMUL R8, R8, R6 ;  /* 0x0000000608087228 */ /* 0x0062880000000000 */
[----:B---3--:R1:W3:Y:S01]  /*cbf0*/  DMUL R10, R10, R6 ;  /* 0x000000060a0a7228 */ /* 0x0082e20000000000 */
[----:B------:R-:W-:Y:S05]  /*cc00*/  BRA `(.L_x_6582) ;  /* 0x0000061000007947 */ /* 0x000fea0003800000 */
.L_x_6577:
        /* <DEDUP_REMOVED lines=22> */
.L_x_6584:
[----:B------:R-:W-:Y:S05]  /*cd70*/  BSYNC B2 ;  /* 0x0000000000027941 */ /* 0x000fea0003800000 */
.L_x_6583:
        /* <DEDUP_REMOVED lines=26> */
.L_x_6586:
[----:B------:R-:W-:Y:S05]  /*cf20*/  BSYNC B2 ;  /* 0x0000000000027941 */ /* 0x000fea0003800000 */
.L_x_6585:
[----:B------:R-:W-:Y:S05]  /*cf30*/  BRA `(.L_x_6582) ;  /* 0x000002e000007947 */ /* 0x000fea0003800000 */
.L_x_6576:
        /* <DEDUP_REMOVED lines=23> */
.L_x_6588:
[----:B------:R-:W-:Y:S05]  /*d0b0*/  BSYNC B2 ;  /* 0x0000000000027941 */ /* 0x000fea0003800000 */
.L_x_6587:
        /* <DEDUP_REMOVED lines=17> */
.L_x_6590:
[----:B------:R-:W-:Y:S05]  /*d1d0*/  BSYNC B2 ;  /* 0x0000000000027941 */ /* 0x000fea0003800000 */
.L_x_6589:
[----:B--2---:R-:W2:-:S04]  /*d1e0*/  DFMA R8, R12, R16, R18 ;  /* 0x000000100c08722b */ /* 0x004e880000000012 */
[----:B------:R-:W3:-:S04]  /*d1f0*/  DFMA R10, R12, R18, -R16 ;  /* 0x000000120c0a722b */ /* 0x000ec80000000810 */
[----:B-12---:R1:W2:-:S04]  /*d200*/  DMUL R8, R8, R6 ;  /* 0x0000000608087228 */ /* 0x0062880000000000 */
[----:B---3--:R1:W3:-:S06]  /*d210*/  DMUL R10, R10, R6 ;  /* 0x000000060a0a7228 */ /* 0x0082cc0000000000 */
.L_x_6582:
[----:B--2---:R-:W-:Y:S05]  /*d220*/  BSYNC B1 ;  /* 0x0000000000017941 */ /* 0x004fea0003800000 */
.L_x_6575:
        /* <DEDUP_REMOVED lines=15> */
.L_x_6594:
[----:B------:R-:W2:Y:S02]  /*d320*/  F2I.S64.F64.TRUNC R8, R8 ;  /* 0x0000000800087311 */ /* 0x000ea4000030d900 */
[----:B--2---:R-:W-:-:S05]  /*d330*/  IMAD.MOV.U32 R3, RZ, RZ, R8 ;  /* 0x000000ffff037224 */ /* 0x004fca00078e0008 */
[----:B------:R2:W-:Y:S01]  /*d340*/  STG.E.U8 [R24.64], R3 ;  /* 0x0000000318007986 */ /* 0x0005e2000c101124 */
[----:B------:R-:W-:Y:S05]  /*d350*/  BRA `(.L_x_6596) ;  /* 0x00000f1000007947 */ /* 0x000fea0003800000 */
.L_x_6593:
        /* <DEDUP_REMOVED lines=9> */
.L_x_6598:
[----:B------:R-:W2:Y:S02]  /*d3f0*/  F2I.F64.TRUNC R9, R8 ;  /* 0x0000000800097311 */ /* 0x000ea4000030d100 */
[----:B--2---:R2:W-:Y:S01]  /*d400*/  STG.E [R24.64], R9 ;  /* 0x0000000918007986 */ /* 0x0045e2000c101924 */
[----:B------:R-:W-:Y:S05]  /*d410*/  BRA `(.L_x_6596) ;  /* 0x00000e5000007947 */ /* 0x000fea0003800000 */
.L_x_6597:
[----:B------:R-:W2:Y:S02]  /*d420*/  F2I.F64.TRUNC R9, R8 ;  /* 0x0000000800097311 */ /* 0x000ea4000030d100 */
[----:B--2---:R2:W-:Y:S01]  /*d430*/  STG.E.U16 [R24.64], R9 ;  /* 0x0000000918007986 */ /* 0x0045e2000c101524 */
[----:B------:R-:W-:Y:S05]  /*d440*/  BRA `(.L_x_6596) ;  /* 0x00000e2000007947 */ /* 0x000fea0003800000 */
.L_x_6592:
        /* <DEDUP_REMOVED lines=11> */
.L_x_6600:
[----:B------:R-:W2:Y:S01]  /*d500*/  F2F.F32.F64 R0, R8 ;  /* 0x0000000800007310 */ /* 0x000ea20000301000 */
[----:B------:R-:W2:-:S14]  /*d510*/  DSETP.GEU.AND P0, PT, |R8|, c[0x2][0x0], PT ;  /* 0x008000000800762a */ /* 0x000e9c0003f0e200 */
[----:B--2---:R-:W-:-:S05]  /*d520*/  @!P0 FMUL R0, R0, 1.175494350822287508e-38 ;  /* 0x0080000000008820 */ /* 0x004fca0000400000 */
[----:B------:R-:W-:-:S05]  /*d530*/  F2FP.PACK_AB R0, RZ, R0 ;  /* 0x00000000ff00723e */ /* 0x000fca00000000ff */
[----:B------:R2:W-:Y:S01]  /*d540*/  STG.E.U16 [R24.64], R0 ;  /* 0x0000000018007986 */ /* 0x0005e2000c101524 */
[----:B------:R-:W-:Y:S05]  /*d550*/  BRA `(.L_x_6596) ;  /* 0x00000d1000007947 */ /* 0x000fea0003800000 */
.L_x_6599:
        /* <DEDUP_REMOVED lines=14> */
.L_x_6602:
        /* <DEDUP_REMOVED lines=9> */
.L_x_6601:
[----:B------:R2:W-:Y:S01]  /*d6d0*/  STG.E.64 [R24.64], R8 ;  /* 0x0000000818007986 */ /* 0x0005e2000c101b24 */
[----:B------:R-:W-:Y:S05]  /*d6e0*/  BRA `(.L_x_6596) ;  /* 0x00000b8000007947 */ /* 0x000fea0003800000 */
.L_x_6591:
        /* <DEDUP_REMOVED lines=13> */
.L_x_6605:
[----:B---3--:R2:W-:Y:S01]  /*d7c0*/  STG.E.128 [R24.64], R8 ;  /* 0x0000000818007986 */ /* 0x0085e2000c101d24 */
[----:B------:R-:W-:Y:S05]  /*d7d0*/  BRA `(.L_x_6596) ;  /* 0x00000a9000007947 */ /* 0x000fea0003800000 */
.L_x_6604:
        /* <DEDUP_REMOVED lines=23> */
.L_x_6609:
[----:B------:R-:W-:Y:S05]  /*d950*/  BSYNC B0 ;  /* 0x0000000000007941 */ /* 0x000fea0003800000 */
.L_x_6608:
[----:B------:R-:W-:-:S05]  /*d960*/  LOP3.LUT R3, R0, R3, RZ, 0xfc, !PT ;  /* 0x0000000300037212 */ /* 0x000fca00078efcff */
[----:B------:R0:W-:Y:S01]  /*d970*/  STG.E.U8 [R24.64], R3 ;  /* 0x0000000318007986 */ /* 0x0001e2000c101124 */
[----:B------:R-:W-:Y:S05]  /*d980*/  BRA `(.L_x_6596) ;  /* 0x000008e000007947 */ /* 0x000fea0003800000 */
.L_x_6607:
        /* <DEDUP_REMOVED lines=15> */
.L_x_6611:
[----:B------:R-:W-:Y:S01]  /*da80*/  IMAD.MOV.U32 R0, RZ, RZ, 0x7f ;  /* 0x0000007fff007424 */ /* 0x000fe200078e00ff */
[----:B------:R-:W-:-:S04]  /*da90*/  ISETP.GT.U32.AND P0, PT, R2, 0x7f800000, PT ;  /* 0x7f8000000200780c */ /* 0x000fc80003f04070 */
[----:B------:R-:W-:-:S04]  /*daa0*/  SEL R0, R0, 0x7c, P0 ;  /* 0x0000007c00007807 */ /* 0x000fc80000000000 */
.L_x_6612:
[----:B------:R-:W-:Y:S05]  /*dab0*/  BSYNC B0 ;  /* 0x0000000000007941 */ /* 0x000fea0003800000 */
.L_x_6610:
[----:B------:R-:W-:-:S04]  /*dac0*/  LOP3.LUT R2, R3, 0x80000000, RZ, 0xc0, !PT ;  /* 0x8000000003027812 */ /* 0x000fc800078ec0ff */
[----:B------:R-:W-:-:S04]  /*dad0*/  SHF.R.U32.HI R3, RZ, 0x18, R2 ;  /* 0x00000018ff037819 */ /* 0x000fc80000011602 */
[----:B------:R-:W-:-:S05]  /*dae0*/  LOP3.LUT R3, R0, R3, RZ, 0xfc, !PT ;  /* 0x0000000300037212 */ /* 0x000fca00078efcff */
[----:B------:R2:W-:Y:S01]  /*daf0*/  STG.E.U8 [R24.64], R3 ;  /* 0x0000000318007986 */ /* 0x0005e2000c101124 */
[----:B------:R-:W-:Y:S05]  /*db00*/  BRA `(.L_x_6596) ;  /* 0x0000076000007947 */ /* 0x000fea0003800000 */
.L_x_6606:
[----:B------:R-:W2:Y:S01]  /*db10*/  F2F.F32.F64 R0, R8 ;  /* 0x0000000800007310 */ /* 0x000ea20000301000 */
[----:B------:R-:W2:-:S14]  /*db20*/  DSETP.GEU.AND P0, PT, |R8|, c[0x2][0x0], PT ;  /* 0x008000000800762a */ /* 0x000e9c0003f0e200 */
[----:B--2---:R-:W-:-:S05]  /*db30*/  @!P0 FMUL R0, R0, 1.175494350822287508e-38 ;  /* 0x0080000000008820 */ /* 0x004fca0000400000 */
[----:B------:R-:W-:-:S05]  /*db40*/  F2FP.BF16.PACK_AB R0, RZ, R0 ;  /* 0x00000000ff00723e */ /* 0x000fca00000010ff */
[----:B------:R2:W-:Y:S01]  /*db50*/  STG.E.U16 [R24.64], R0 ;  /* 0x0000000018007986 */ /* 0x0005e2000c101524 */
[----:B------:R-:W-:Y:S05]  /*db60*/  BRA `(.L_x_6596) ;  /* 0x0000070000007947 */ /* 0x000fea0003800000 */
.L_x_6603:
        /* <DEDUP_REMOVED lines=11> */
.L_x_6615:
        /* <DEDUP_REMOVED lines=19> */
.L_x_6618:
[----:B------:R-:W-:-:S04]  /*dd50*/  LOP3.LUT R2, R3, 0x80000000, RZ, 0xc0, !PT ;  /* 0x8000000003027812 */ /* 0x000fc800078ec0ff */
[----:B------:R-:W-:-:S04]  /*dd60*/  SHF.R.U32.HI R3, RZ, 0x18, R2 ;  /* 0x00000018ff037819 */ /* 0x000fc80000011602 */
[----:B------:R-:W-:-:S04]  /*dd70*/  LOP3.LUT R0, R0, R3, RZ, 0xfc, !PT ;  /* 0x0000000300007212 */ /* 0x000fc800078efcff */
[----:B------:R-:W-:Y:S02]  /*dd80*/  PRMT R12, R0, 0x7610, R12 ;  /* 0x00007610000c7816 */ /* 0x000fe4000000000c */
.L_x_6617:
[----:B------:R-:W-:Y:S05]  /*dd90*/  BSYNC B0 ;  /* 0x0000000000007941 */ /* 0x000fea0003800000 */
.L_x_6616:
[----:B------:R2:W-:Y:S01]  /*dda0*/  STG.E.U8 [R24.64], R12 ;  /* 0x0000000c18007986 */ /* 0x0005e2000c101124 */
[----:B------:R-:W-:Y:S05]  /*ddb0*/  BRA `(.L_x_6596) ;  /* 0x000004b000007947 */ /* 0x000fea0003800000 */
.L_x_6614:
        /* <DEDUP_REMOVED lines=19> */
.L_x_6621:
[----:B------:R-:W-:-:S04]  /*def0*/  LOP3.LUT R2, R3, 0x80000000, RZ, 0xc0, !PT ;  /* 0x8000000003027812 */ /* 0x000fc800078ec0ff */
[----:B------:R-:W-:-:S04]  /*df00*/  SHF.R.U32.HI R3, RZ, 0x18, R2 ;  /* 0x00000018ff037819 */ /* 0x000fc80000011602 */
[----:B------:R-:W-:-:S04]  /*df10*/  LOP3.LUT R0, R0, R3, RZ, 0xfc, !PT ;  /* 0x0000000300007212 */ /* 0x000fc800078efcff */
[----:B------:R-:W-:Y:S02]  /*df20*/  PRMT R12, R0, 0x7610, R12 ;  /* 0x00007610000c7816 */ /* 0x000fe4000000000c */
.L_x_6620:
[----:B------:R-:W-:Y:S05]  /*df30*/  BSYNC B0 ;  /* 0x0000000000007941 */ /* 0x000fea0003800000 */
.L_x_6619:
[----:B------:R2:W-:Y:S01]  /*df40*/  STG.E.U8 [R24.64], R12 ;  /* 0x0000000c18007986 */ /* 0x0005e2000c101124 */
[----:B------:R-:W-:Y:S05]  /*df50*/  BRA `(.L_x_6596) ;  /* 0x0000031000007947 */ /* 0x000fea0003800000 */
.L_x_6613:
        /* <DEDUP_REMOVED lines=24> */
.L_x_6595:
        /* <DEDUP_REMOVED lines=20> */
.L_x_6623:
[----:B------:R-:W2:Y:S02]  /*e220*/  F2I.U64.F64.TRUNC R8, R8 ;  /* 0x0000000800087311 */ /* 0x000ea4000030d800 */
[----:B--2---:R2:W-:Y:S01]  /*e230*/  STG.E.64 [R24.64], R8 ;  /* 0x0000000818007986 */ /* 0x0045e2000c101b24 */
[----:B------:R-:W-:Y:S05]  /*e240*/  BRA `(.L_x_6596) ;  /* 0x0000002000007947 */ /* 0x000fea0003800000 */
.L_x_6622:
[----:B------:R-:W2:Y:S02]  /*e250*/  F2I.U32.F64.TRUNC R9, R8 ;  /* 0x0000000800097311 */ /* 0x000ea4000030d000 */
[----:B--2---:R2:W-:Y:S02]  /*e260*/  STG.E [R24.64], R9 ;  /* 0x0000000918007986 */ /* 0x0045e4000c101924 */
.L_x_6596:
[----:B------:R-:W-:Y:S02]  /*e270*/  IADD3 R23, R23, 0x80, RZ ;  /* 0x0000008017177810 */ /* 0x000fe40007ffe0ff */
.L_x_6395:
[----:B------:R-:W-:Y:S05]  /*e280*/  BSYNC B6 ;  /* 0x0000000000067941 */ /* 0x000fea0003800000 */
.L_x_6394:
[----:B------:R-:W-:-:S13]  /*e290*/  ISETP.GE.AND P0, PT, R23, c[0x0][0x160], PT ;  /* 0x0000580017007a0c */ /* 0x000fda0003f06270 */
[----:B------:R-:W-:Y:S05]  /*e2a0*/  @P0 EXIT ;  /* 0x000000000000094d */ /* 0x000fea0003800000 */
[----:B------:R-:W-:Y:S01]  /*e2b0*/  ISETP.NE.AND P0, PT, RZ, c[0x0][0x168], PT ;  /* 0x00005a00ff007a0c */ /* 0x000fe20003f05270 */
[----:B0-2---:R-:W-:Y:S02]  /*e2c0*/  IMAD.MOV.U32 R24, RZ, RZ, RZ ;  /* 0x000000ffff187224 */ /* 0x005fe400078e00ff */
[----:B---3--:R-:W-:Y:S02]  /*e2d0*/  IMAD.MOV.U32 R0, RZ, RZ, RZ ;  /* 0x000000ffff007224 */ /* 0x008fe400078e00ff */
        /* <DEDUP_REMOVED lines=252> */
.L_x_6624:
        /* <DEDUP_REMOVED lines=20> */
.L_x_6628:
[----:B------:R-:W2:Y:S01]  /*f3e0*/  LDG.E.U8 R2, [R2.64] ;  /* 0x0000002402027981 */ /* 0x000ea2000c1e1100 */
[----:B------:R-:W-:Y:S01]  /*f3f0*/  CS2R R18, SRZ ;  /* 0x0000000000127805 */ /* 0x000fe2000001ff00 */
[----:B--2---:R0:W2:Y:S01]  /*f400*/  I2F.F64.U16 R16, R2 ;  /* 0x0000000200107312 */ /* 0x0040a20000101800 */
[----:B------:R-:W-:Y:S05]  /*f410*/  BRA `(.L_x_6630) ;  /* 0x00000f5000007947 */ /* 0x000fea0003800000 */
.L_x_6627:
        /* <DEDUP_REMOVED lines=10> */
.L_x_6632:
[----:B------:R-:W2:Y:S01]  /*f4c0*/  LDG.E R2, [R2.64] ;  /* 0x0000002402027981 */ /* 0x000ea2000c1e1900 */
[----:B------:R-:W-:Y:S01]  /*f4d0*/  CS2R R18, SRZ ;  /* 0x0000000000127805 */ /* 0x000fe2000001ff00 */
[----:B--2---:R0:W2:Y:S01]  /*f4e0*/  I2F.F64 R16, R2 ;  /* 0x0000000200107312 */ /* 0x0040a20000201c00 */
[----:B------:R-:W-:Y:S05]  /*f4f0*/  BRA `(.L_x_6630) ;  /* 0x00000e7000007947 */ /* 0x000fea0003800000 */
.L_x_6631:
[----:B------:R-:W2:Y:S01]  /*f500*/  LDG.E.U16 R2, [R2.64] ;  /* 0x0000002402027981 */ /* 0x000ea2000c1e1500 */
[----:B------:R-:W-:Y:S01]  /*f510*/  CS2R R18, SRZ ;  /* 0x0000000000127805 */ /* 0x000fe2000001ff00 */
[----:B--2---:R0:W2:Y:S01]  /*f520*/  I2F.F64.S16 R16, R2 ;  /* 0x0000000200107312 */ /* 0x0040a20000101c00 */
[----:B------:R-:W-:Y:S05]  /*f530*/  BRA `(.L_x_6630) ;  /* 0x00000e3000007947 */ /* 0x000fea0003800000 */
.L_x_6626:
        /* <DEDUP_REMOVED lines=11> */
.L_x_6634:
[----:B------:R-:W2:Y:S01]  /*f5f0*/  LDG.E.U16 R0, [R2.64] ;  /* 0x0000002402007981 */ /* 0x000ea2000c1e1500 */
[----:B------:R-:W-:Y:S01]  /*f600*/  CS2R R18, SRZ ;  /* 0x0000000000127805 */ /* 0x000fe2000001ff00 */
[----:B--2---:R-:W-:-:S05]  /*f610*/  HADD2.F32 R0, -RZ, R0.H0_H0 ;  /* 0x20000000ff007230 */ /* 0x004fca0000004100 */
[----:B------:R-:W-:-:S04]  /*f620*/  FMUL.FTZ R0, R0, 1 ;  /* 0x3f80000000007820 */ /* 0x000fc80000410000 */
[----:B------:R0:W2:Y:S01]  /*f630*/  F2F.F64.F32 R16, R0 ;  /* 0x0000000000107310 */ /* 0x0000a20000201800 */
[----:B------:R-:W-:Y:S05]  /*f640*/  BRA `(.L_x_6630) ;  /* 0x00000d2000007947 */ /* 0x000fea0003800000 */
.L_x_6633:
        /* <DEDUP_REMOVED lines=12> */
.L_x_6636:
        /* <DEDUP_REMOVED lines=8> */
.L_x_6635:
[----:B------:R0:W5:Y:S01]  /*f790*/  LDG.E.64 R16, [R2.64] ;  /* 0x0000002402107981 */ /* 0x000162000c1e1b00 */
[----:B------:R-:W-:Y:S01]  /*f7a0*/  CS2R R18, SRZ ;  /* 0x0000000000127805 */ /* 0x000fe2000001ff00 */
[----:B------:R-:W-:Y:S05]  /*f7b0*/  BRA `(.L_x_6630) ;  /* 0x00000bb000007947 */ /* 0x000fea0003800000 */
.L_x_6625:
        /* <DEDUP_REMOVED lines=14> */
.L_x_6639:
[----:B------:R0:W5:Y:S01]  /*f8a0*/  LDG.E.128 R16, [R2.64] ;  /* 0x0000002402107981 */ /* 0x000162000c1e1d00 */
[----:B------:R-:W-:Y:S05]  /*f8b0*/  BRA `(.L_x_6630) ;  /* 0x00000ab000007947 */ /* 0x000fea0003800000 */
.L_x_6638:
        /* <DEDUP_REMOVED lines=29> */
.L_x_6641:
        /* <DEDUP_REMOVED lines=16> */
.L_x_6640:
[----:B------:R-:W2:Y:S01]  /*fb90*/  LDG.E.U16 R0, [R2.64] ;  /* 0x0000002402007981 */ /* 0x000ea2000c1e1500 */
[----:B------:R-:W-:Y:S01]  /*fba0*/  CS2R R18, SRZ ;  /* 0x0000000000127805 */ /* 0x000fe2000001ff00 */
[----:B--2---:R-:W-:-:S05]  /*fbb0*/  PRMT R0, RZ, 0x5410, R0 ;  /* 0x00005410ff007816 */ /* 0x004fca0000000000 */
[----:B------:R-:W-:-:S04]  /*fbc0*/  FMUL.FTZ R0, R0, 1 ;  /* 0x3f80000000007820 */ /* 0x000fc80000410000 */
[----:B------:R0:W2:Y:S01]  /*fbd0*/  F2F.F64.F32 R16, R0 ;  /* 0x0000000000107310 */ /* 0x0000a20000201800 */
[----:B------:R-:W-:Y:S05]  /*fbe0*/  BRA `(.L_x_6630) ;  /* 0x0000078000007947 */ /* 0x000fea0003800000 */
.L_x_6637:
        /* <DEDUP_REMOVED lines=12> */
.L_x_6644:
        /* <DEDUP_REMOVED lines=21> */
.L_x_6648:
[----:B------:R-:W-:Y:S05]  /*fe00*/  BSYNC B1 ;  /* 0x0000000000017941 */ /* 0x000fea0003800000 */
.L_x_6647:
[----:B------:R-:W-:Y:S01]  /*fe10*/  LEA R3, R0, 0x3b800000, 0x17 ;  /* 0x3b80000000037811 */ /* 0x000fe200078eb8ff */
[----:B------:R-:W-:-:S05]  /*fe20*/  IMAD.SHL.U32 R0, R2, 0x100000, RZ ;  /* 0x0010000002007824 */ /* 0x000fca00078e00ff */
[----:B------:R-:W-:Y:S02]  /*fe30*/  LOP3.LUT R0, R3, R0, R4, 0xfe, !PT ;  /* 0x0000000003007212 */ /* 0x000fe400078efe04 */
.L_x_6646:
[----:B------:R-:W-:Y:S05]  /*fe40*/  BSYNC B0 ;  /* 0x0000000000007941 */ /* 0x000fea0003800000 */
.L_x_6645:
[----:B------:R-:W-:Y:S01]  /*fe50*/  FMUL.FTZ R0, R0, 1 ;  /* 0x3f80000000007820 */ /* 0x000fe20000410000 */
[----:B------:R-:W-:-:S03]  /*fe60*/  CS2R R18, SRZ ;  /* 0x0000000000127805 */ /* 0x000fc6000001ff00 */
[----:B------:R0:W2:Y:S01]  /*fe70*/  F2F.F64.F32 R16, R0 ;  /* 0x0000000000107310 */ /* 0x0000a20000201800 */
[----:B------:R-:W-:Y:S05]  /*fe80*/  BRA `(.L_x_6630) ;  /* 0x000004e000007947 */ /* 0x000fea0003800000 */
.L_x_6643:
        /* <DEDUP_REMOVED lines=21> */
.L_x_6652:
[----:B------:R-:W-:Y:S05]  /*ffe0*/  BSYNC B1 ;  /* 0x0000000000017941 */ /* 0x000fea0003800000 */
.L_x_6651:
[----:B------:R-:W-:Y:S01]  /*fff0*/  LEA R3, R0, 0x37800000, 0x17 ;  /* 0x3780000000037811 */ /* 0x000fe200078eb8ff */
[----:B------:R-:W-:-:S05]  /*10000*/  IMAD.SHL.U32 R0, R2, 0x200000, RZ ;  /* 0x0020000002007824 */ /* 0x000fca00078e00ff */
[----:B------:R-:W-:Y:S02]  /*10010*/  LOP3.LUT R0, R3, R0, R4, 0xfe, !PT ;  /* 0x0000000003007212 */ /* 0x000fe400078efe04 */
.L_x_6650:
[----:B------:R-:W-:Y:S05]  /*10020*/  BSYNC B0 ;  /* 0x0000000000007941 */ /* 0x000fea0003800000 */
.L_x_6649:
[----:B------:R-:W-:Y:S01]  /*10030*/  FMUL.FTZ R0, R0, 1 ;  /* 0x3f80000000007820 */ /* 0x000fe20000410000 */
[----:B------:R-:W-:-:S03]  /*10040*/  CS2R R18, SRZ ;  /* 0x0000000000127805 */ /* 0x000fc6000001ff00 */
[----:B------:R0:W2:Y:S01]  /*10050*/  F2F.F64.F32 R16, R0 ;  /* 0x0000000000107310 */ /* 0x0000a20000201800 */
[----:B------:R-:W-:Y:S05]  /*10060*/  BRA `(.L_x_6630) ;  /* 0x0000030000007947 */ /* 0x000fea0003800000 */
.L_x_6642:
        /* <DEDUP_REMOVED lines=14> */
.L_x_6656:
[----:B------:R-:W-:Y:S05]  /*10150*/  BSYNC B0 ;  /* 0x0000000000007941 */ /* 0x000fea0003800000 */
.L_x_6655:
[----:B------:R-:W-:Y:S01]  /*10160*/  FMUL.FTZ R0, R0, 1 ;  /* 0x3f80000000007820 */ /* 0x000fe20000410000 */
[----:B------:R-:W-:-:S03]  /*10170*/  CS2R R18, SRZ ;  /* 0x0000000000127805 */ /* 0x000fc6000001ff00 */
[----:B------:R0:W2:Y:S01]  /*10180*/  F2F.F64.F32 R16, R0 ;  /* 0x0000000000107310 */ /* 0x0000a20000201800 */
[----:B------:R-:W-:Y:S05]  /*10190*/  BRA `(.L_x_6630) ;  /* 0x000001d000007947 */ /* 0x000fea0003800000 */
.L_x_6629:
        /* <DEDUP_REMOVED lines=22> */
.L_x_6654:
[----:B------:R-:W2:Y:S01]  /*10300*/  LDG.E.64 R16, [R2.64] ;  /* 0x0000002402107981 */ /* 0x000ea2000c1e1b00 */
[----:B------:R-:W-:Y:S01]  /*10310*/  CS2R R18, SRZ ;  /* 0x0000000000127805 */ /* 0x000fe2000001ff00 */
[----:B--2---:R-:W0:Y:S01]  /*10320*/  I2F.F64.U64 R16, R16 ;  /* 0x0000001000107312 */ /* 0x004e220000301800 */
[----:B------:R-:W-:Y:S05]  /*10330*/  BRA `(.L_x_6630) ;  /* 0x0000003000007947 */ /* 0x000fea0003800000 */
.L_x_6653:
[----:B------:R-:W2:Y:S01]  /*10340*/  LDG.E R2, [R2.64] ;  /* 0x0000002402027981 */ /* 0x000ea2000c1e1900 */
[----:B------:R-:W-:Y:S01]  /*10350*/  CS2R R18, SRZ ;  /* 0x0000000000127805 */ /* 0x000fe2000001ff00 */
[----:B--2---:R0:W2:Y:S06]  /*10360*/  I2F.F64.U32 R16, R2 ;  /* 0x0000000200107312 */ /* 0x0040ac0000201800 */
.L_x_6630:
        /* <DEDUP_REMOVED lines=16> */
[----:B----4-:R-:W0:Y:S01]  /*10470*/  I2F.F64.S16 R8, R8 ;  /* 0x0000000800087312 */ /* 0x010e220000101c00 */
[----:B------:R-:W-:Y:S05]  /*10480*/  BRA `(.L_x_6662) ;  /* 0x00000f9000007947 */ /* 0x000fea0003800000 */
.L_x_6660:
[----:B------:R-:W4:Y:S01]  /*10490*/  LDG.E.U8 R8, [R24.64] ;  /* 0x0000002418087981 */ /* 0x000f22000c1e1100 */
[----:B------:R-:W-:Y:S01]  /*104a0*/  CS2R R10, SRZ ;  /* 0x00000000000a7805 */ /* 0x000fe2000001ff00 */
[----:B----4-:R-:W0:Y:S01]  /*104b0*/  I2F.F64.U16 R8, R8 ;  /* 0x0000000800087312 */ /* 0x010e220000101800 */
[----:B------:R-:W-:Y:S05]  /*104c0*/  BRA `(.L_x_6662) ;  /* 0x00000f5000007947 */ /* 0x000fea0003800000 */
.L_x_6659:
        /* <DEDUP_REMOVED lines=10> */
.L_x_6664:
[----:B------:R-:W4:Y:S01]  /*10570*/  LDG.E R8, [R24.64] ;  /* 0x0000002418087981 */ /* 0x000f22000c1e1900 */
[----:B------:R-:W-:Y:S01]  /*10580*/  CS2R R10, SRZ ;  /* 0x00000000000a7805 */ /* 0x000fe2000001ff00 */
[----:B----4-:R-:W0:Y:S01]  /*10590*/  I2F.F64 R8, R8 ;  /* 0x0000000800087312 */ /* 0x010e220000201c00 */
[----:B------:R-:W-:Y:S05]  /*105a0*/  BRA `(.L_x_6662) ;  /* 0x00000e7000007947 */ /* 0x000fea0003800000 */
.L_x_6663:
[----:B------:R-:W4:Y:S01]  /*105b0*/  LDG.E.U16 R8, [R24.64] ;  /* 0x0000002418087981 */ /* 0x000f22000c1e1500 */
[----:B------:R-:W-:Y:S01]  /*105c0*/  CS2R R10, SRZ ;  /* 0x00000000000a7805 */ /* 0x000fe2000001ff00 */
[----:B----4-:R-:W0:Y:S01]  /*105d0*/  I2F.F64.S16 R8, R8 ;  /* 0x0000000800087312 */ /* 0x010e220000101c00 */
[----:B------:R-:W-:Y:S05]  /*105e0*/  BRA `(.L_x_6662) ;  /* 0x00000e3000007947 */ /* 0x000fea0003800000 */
.L_x_6658:
        /* <DEDUP_REMOVED lines=11> */
.L_x_6666:
[----:B------:R-:W4:Y:S01]  /*106a0*/  LDG.E.U16 R0, [R24.64] ;  /* 0x0000002418007981 */ /* 0x000f22000c1e1500 */
[----:B------:R-:W-:Y:S01]  /*106b0*/  CS2R R10, SRZ ;  /* 0x00000000000a7805 */ /* 0x000fe2000001ff00 */
[----:B----4-:R-:W-:-:S05]  /*106c0*/  HADD2.F32 R0, -RZ, R0.H0_H0 ;  /* 0x20000000ff007230 */ /* 0x010fca0000004100 */
[----:B------:R-:W-:-:S04]  /*106d0*/  FMUL.FTZ R0, R0, 1 ;  /* 0x3f80000000007820 */ /* 0x000fc80000410000 */
[----:B------:R0:W4:Y:S01]  /*106e0*/  F2F.F64.F32 R8, R0 ;  /* 0x0000000000087310 */ /* 0x0001220000201800 */
[----:B------:R-:W-:Y:S05]  /*106f0*/  BRA `(.L_x_6662) ;  /* 0x00000d2000007947 */ /* 0x000fea0003800000 */
.L_x_6665:
        /* <DEDUP_REMOVED lines=12> */
.L_x_6668:
        /* <DEDUP_REMOVED lines=8> */
.L_x_6667:
[----:B------:R0:W5:Y:S01]  /*10840*/  LDG.E.64 R8, [R24.64] ;  /* 0x0000002418087981 */ /* 0x000162000c1e1b00 */
[----:B------:R-:W-:Y:S01]  /*10850*/  CS2R R10, SRZ ;  /* 0x00000000000a7805 */ /* 0x000fe2000001ff00 */
[----:B------:R-:W-:Y:S05]  /*10860*/  BRA `(.L_x_6662) ;  /* 0x00000bb000007947 */ /* 0x000fea0003800000 */
.L_x_6657:
        /* <DEDUP_REMOVED lines=14> */
.L_x_6671:
[----:B------:R0:W5:Y:S01]  /*10950*/  LDG.E.128 R8, [R24.64] ;  /* 0x0000002418087981 */ /* 0x000162000c1e1d00 */
[----:B------:R-:W-:Y:S05]  /*10960*/  BRA `(.L_x_6662) ;  /* 0x00000ab000007947 */ /* 0x000fea0003800000 */
.L_x_6670:
[----:B------:R-:W-:-:S13]  /*10970*/  ISETP.NE.AND P0, PT, R0, 0xf, PT ;  /* 0x0000000f0000780c */ /* 0x000fda0003f05270 */
[----:B------:R-:W-:Y:S05]  /*10980*/  @!P0 BRA `(.L_x_6672) ;  /* 0x000002b000008947 */ /* 0x000fea0003800000 */
[----:B------:R-:W-:-:S13]  /*10990*/  ISETP.NE.AND P0, PT, R0, 0x17, PT ;  /* 0x000000170000780c */ /* 0x000fda0003f05270 */
[----:B------:R-:W-:Y:S05]  /*109a0*/  @!P0 BRA `(.L_x_6673) ;  /* 0x0000019000008947 */ /* 0x000fea0003800000 */
[----:B------:R-:W-:-:S13]  /*109b0*/  ISETP.NE.AND P0, PT, R0, 0x18, PT ;  /* 0x000000180000780c */ /* 0x000fda0003f05270 */
[----:B------:R-:W-:Y:S05]  /*109c0*/  @P0 BRA `(.L_x_6661) ;  /* 0x0000088000000947 */ /* 0x000fea0003800000 */
[----:B------:R-:W4:Y:S01]  /*109d0*/  LDG.E.U8 R0, [R24.64] ;  /* 0x0000002418007981 */ /* 0x000f22000c1e1100 */
[----:B-1----:R-:W-:Y:S01]  /*109e0*/  IMAD.MOV.U32 R6, RZ, RZ, -0x800000 ;  /* 0xff800000ff067424 */ /* 0x002fe200078e00ff */
[----:B------:R-:W-:Y:S01]  /*109f0*/  CS2R R10, SRZ ;  /* 0x00000000000a7805 */ /* 0x000fe2000001ff00 */
        /* <DEDUP_REMOVED lines=16> */
[----:B------:R-:W-:-:S05]  /*10b00*/  LOP3.LUT R3, R3, 0x80000000, R0, 0xf8, !PT ;  /* 0x8000000003037812 */ /* 0x000fca00078ef800 */
[----:B------:R-:W-:-:S04]  /*10b10*/  FMUL.FTZ R3, R3, 1 ;  /* 0x3f80000003037820 */ /* 0x000fc80000410000 */
[----:B------:R0:W1:Y:S01]  /*10b20*/  F2F.F64.F32 R8, R3 ;  /* 0x0000000300087310 */ /* 0x0000620000201800 */
[----:B------:R-:W-:Y:S05]  /*10b30*/  BRA `(.L_x_6662) ;  /* 0x000008e000007947 */ /* 0x000fea0003800000 */
.L_x_6673:
[----:B------:R-:W4:Y:S01]  /*10b40*/  LDG.E.U8 R3, [R24.64] ;  /* 0x0000002418037981 */ /* 0x000f22000c1e1100 */
[----:B------:R-:W-:Y:S01]  /*10b50*/  CS2R R10, SRZ ;  /* 0x00000000000a7805 */ /* 0x000fe2000001ff00 */
[----:B----4-:R-:W-:-:S05]  /*10b60*/  IMAD.SHL.U32 R0, R3, 0x2000000, RZ ;  /* 0x0200000003007824 */ /* 0x010fca00078e00ff */
        /* <DEDUP_REMOVED lines=13> */
.L_x_6672:
[----:B------:R-:W4:Y:S01]  /*10c40*/  LDG.E.U16 R0, [R24.64] ;  /* 0x0000002418007981 */ /* 0x000f22000c1e1500 */
[----:B------:R-:W-:Y:S01]  /*10c50*/  CS2R R10, SRZ ;  /* 0x00000000000a7805 */ /* 0x000fe2000001ff00 */
[----:B----4-:R-:W-:-:S05]  /*10c60*/  PRMT R0, RZ, 0x5410, R0 ;  /* 0x00005410ff007816 */ /* 0x010fca0000000000 */
[----:B------:R-:W-:-:S04]  /*10c70*/  FMUL.FTZ R0, R0, 1 ;  /* 0x3f80000000007820 */ /* 0x000fc80000410000 */
[----:B------:R0:W4:Y:S01]  /*10c80*/  F2F.F64.F32 R8, R0 ;  /* 0x0000000000087310 */ /* 0x0001220000201800 */
[----:B------:R-:W-:Y:S05]  /*10c90*/  BRA `(.L_x_6662) ;  /* 0x0000078000007947 */ /* 0x000fea0003800000 */
.L_x_6669:
        /* <DEDUP_REMOVED lines=10> */
[----:B----4-:R-:W0:Y:S01]  /*10d40*/  I2F.F64.U16 R8, R8 ;  /* 0x0000000800087312 */ /* 0x010e220000101800 */
[----:B------:R-:W-:Y:S05]  /*10d50*/  BRA `(.L_x_6662) ;  /* 0x000006c000007947 */ /* 0x000fea0003800000 */
.L_x_6676:
        /* <DEDUP_REMOVED lines=21> */
.L_x_6680:
[----:B------:R-:W-:Y:S05]  /*10eb0*/  BSYNC B1 ;  /* 0x0000000000017941 */ /* 0x000fea0003800000 */
.L_x_6679:
[----:B------:R-:W-:Y:S01]  /*10ec0*/  LEA R3, R0, 0x3b800000, 0x17 ;  /* 0x3b80000000037811 */ /* 0x000fe200078eb8ff */
[----:B------:R-:W-:-:S05]  /*10ed0*/  IMAD.SHL.U32 R0, R2, 0x100000, RZ ;  /* 0x0010000002007824 */ /* 0x000fca00078e00ff */
[----:B------:R-:W-:Y:S02]  /*10ee0*/  LOP3.LUT R0, R3, R0, R4, 0xfe, !PT ;  /* 0x0000000003007212 */ /* 0x000fe400078efe04 */
.L_x_6678:
[----:B------:R-:W-:Y:S05]  /*10ef0*/  BSYNC B0 ;  /* 0x0000000000007941 */ /* 0x000fea0003800000 */
.L_x_6677:
[----:B------:R-:W-:Y:S01]  /*10f00*/  FMUL.FTZ R0, R0, 1 ;  /* 0x3f80000000007820 */ /* 0x000fe20000410000 */
[----:B------:R-:W-:-:S03]  /*10f10*/  CS2R R10, SRZ ;  /* 0x00000000000a7805 */ /* 0x000fc6000001ff00 */
[----:B------:R0:W4:Y:S01]  /*10f20*/  F2F.F64.F32 R8, R0 ;  /* 0x0000000000087310 */ /* 0x0001220000201800 */
[----:B------:R-:W-:Y:S05]  /*10f30*/  BRA `(.L_x_6662) ;  /* 0x000004e000007947 */ /* 0x000fea0003800000 */
.L_x_6675:
        /* <DEDUP_REMOVED lines=21> */
.L_x_6684:
[----:B------:R-:W-:Y:S05]  /*11090*/  BSYNC B1 ;  /* 0x0000000000017941 */ /* 0x000fea0003800000 */
.L_x_6683:
[----:B------:R-:W-:Y:S01]  /*110a0*/  LEA R3, R0, 0x37800000, 0x17 ;  /* 0x3780000000037811 */ /* 0x000fe200078eb8ff */
[----:B------:R-:W-:-:S05]  /*110b0*/  IMAD.SHL.U32 R0, R2, 0x200000, RZ ;  /* 0x0020000002007824 */ /* 0x000fca00078e00ff */
[----:B------:R-:W-:Y:S02]  /*110c0*/  LOP3.LUT R0, R3, R0, R4, 0xfe, !PT ;  /* 0x0000000003007212 */ /* 0x000fe400078efe04 */
.L_x_6682:
[----:B------:R-:W-:Y:S05]  /*110d0*/  BSYNC B0 ;  /* 0x0000000000007941 */ /* 0x000fea0003800000 */
.L_x_6681:
[----:B------:R-:W-:Y:S01]  /*110e0*/  FMUL.FTZ R0, R0, 1 ;  /* 0x3f80000000007820 */ /* 0x000fe20000410000 */
[----:B------:R-:W-:-:S03]  /*110f0*/  CS2R R10, SRZ ;  /* 0x00000000000a7805 */ /* 0x000fc6000001ff00 */
[----:B------:R0:W4:Y:S01]  /*11100*/  F2F.F64.F32 R8, R0 ;  /* 0x0000000000087310 */ /* 0x0001220000201800 */
[----:B------:R-:W-:Y:S05]  /*11110*/  BRA `(.L_x_6662) ;  /* 0x0000030000007947 */ /* 0x000fea0003800000 */
.L_x_6674:
        /* <DEDUP_REMOVED lines=14> */
.L_x_6688:
[----:B------:R-:W-:Y:S05]  /*11200*/  BSYNC B0 ;  /* 0x0000000000007941 */ /* 0x000fea0003800000 */
.L_x_6687:
[----:B------:R-:W-:Y:S01]  /*11210*/  FMUL.FTZ R0, R0, 1 ;  /* 0x3f80000000007820 */ /* 0x000fe20000410000 */
[----:B------:R-:W-:-:S03]  /*11220*/  CS2R R10, SRZ ;  /* 0x00000000000a7805 */ /* 0x000fc6000001ff00 */
[----:B------:R0:W4:Y:S01]  /*11230*/  F2F.F64.F32 R8, R0 ;  /* 0x0000000000087310 */ /* 0x0001220000201800 */
[----:B------:R-:W-:Y:S05]  /*11240*/  BRA `(.L_x_6662) ;  /* 0x000001d000007947 */ /* 0x000fea0003800000 */
.L_x_6661:
        /* <DEDUP_REMOVED lines=22> */
.L_x_6686:
[----:B------:R-:W4:Y:S01]  /*113b0*/  LDG.E.64 R8, [R24.64] ;  /* 0x0000002418087981 */ /* 0x000f22000c1e1b00 */
[----:B------:R-:W-:Y:S01]  /*113c0*/  CS2R R10, SRZ ;  /* 0x00000000000a7805 */ /* 0x000fe2000001ff00 */
[----:B----4-:R-:W0:Y:S01]  /*113d0*/  I2F.F64.U64 R8, R8 ;  /* 0x0000000800087312 */ /* 0x010e220000301800 */
[----:B------:R-:W-:Y:S05]  /*113e0*/  BRA `(.L_x_6662) ;  /* 0x0000003000007947 */ /* 0x000fea0003800000 */
.L_x_6685:
[----:B------:R-:W4:Y:S01]  /*113f0*/  LDG.E R8, [R24.64] ;  /* 0x0000002418087981 */ /* 0x000f22000c1e1900 */
[----:B------:R-:W-:Y:S01]  /*11400*/  CS2R R10, SRZ ;  /* 0x00000000000a7805 */ /* 0x000fe2000001ff00 */
[----:B----4-:R-:W0:Y:S06]  /*11410*/  I2F.F64.U32 R8, R8 ;  /* 0x0000000800087312 */ /* 0x010e2c0000201800 */
.L_x_6662:
        /* <DEDUP_REMOVED lines=29> */
.L_x_6693:
[----:B------:R-:W-:Y:S05]  /*115f0*/  BSYNC B2 ;  /* 0x0000000000027941 */ /* 0x000fea0003800000 */
.L_x_6692:
        /* <DEDUP_REMOVED lines=17> */
.L_x_6695:
[----:B------:R-:W-:Y:S05]  /*11710*/  BSYNC B2 ;  /* 0x0000000000027941 */ /* 0x000fea0003800000 */
.L_x_6694:
[----:B--2---:R-:W2:-:S04]  /*11720*/  DFMA R8, R12, R18, R16 ;  /* 0x000000120c08722b */ /* 0x004e880000000010 */
[----:B------:R-:W3:-:S04]  /*11730*/  DFMA R10, R12, -R16, R18 ;  /* 0x800000100c0a722b */ /* 0x000ec80000000012 */
[----:B-12---:R1:W2:-:S04]  /*11740*/  DMUL R8, R8, R6 ;  /* 0x0000000608087228 */ /* 0x0062880000000000 */
[----:B---3--:R1:W3:Y:S01]  /*11750*/  DMUL R10, R10, R6 ;  /* 0x000000060a0a7228 */ /* 0x0082e20000000000 */
[----:B------:R-:W-:Y:S05]  /*11760*/  BRA `(.L_x_6696) ;  /* 0x0000061000007947 */ /* 0x000fea0003800000 */
.L_x_6691:
        /* <DEDUP_REMOVED lines=22> */
.L_x_6698:
[----:B------:R-:W-:Y:S05]  /*118d0*/  BSYNC B2 ;  /* 0x0000000000027941 */ /* 0x000fea0003800000 */
.L_x_6697:
        /* <DEDUP_REMOVED lines=26> */
.L_x_6700:
[----:B------:R-:W-:Y:S05]  /*11a80*/  BSYNC B2 ;  /* 0x0000000000027941 */ /* 0x000fea0003800000 */
.L_x_6699:
[----:B------:R-:W-:Y:S05]  /*11a90*/  BRA `(.L_x_6696) ;  /* 0x000002e000007947 */ /* 0x000fea0003800000 */
.L_x_6690:
        /* <DEDUP_REMOVED lines=23> */
.L_x_6702:
[----:B------:R-:W-:Y:S05]  /*11c10*/  BSYNC B2 ;  /* 0x0000000000027941 */ /* 0x000fea0003800000 */
.L_x_6701:
        /* <DEDUP_REMOVED lines=17> */
.L_x_6704:
[----:B------:R-:W-:Y:S05]  /*11d30*/  BSYNC B2 ;  /* 0x0000000000027941 */ /* 0x000fea0003800000 */
.L_x_6703:
[----:B--2---:R-:W2:-:S04]  /*11d40*/  DFMA R8, R12, R16, R18 ;  /* 0x000000100c08722b */ /* 0x004e880000000012 */
[----:B------:R-:W3:-:S04]  /*11d50*/  DFMA R10, R12, R18, -R16 ;  /* 0x000000120c0a722b */ /* 0x000ec80000000810 */
[----:B-12---:R1:W2:-:S04]  /*11d60*/  DMUL R8, R8, R6 ;  /* 0x0000000608087228 */ /* 0x0062880000000000 */
[----:B---3--:R1:W3:-:S06]  /*11d70*/  DMUL R10, R10, R6 ;  /* 0x000000060a0a7228 */ /* 0x0082cc0000000000 */
.L_x_6696:
[----:B--2---:R-:W-:Y:S05]  /*11d80*/  BSYNC B1 ;  /* 0x0000000000017941 */ /* 0x004fea0003800000 */
.L_x_6689:
        /* <DEDUP_REMOVED lines=13> */
[----:B--2---:R-:W-:Y:S01]  /*11e60*/  STG.E.U8 [R22.64], R9 ;  /* 0x0000000916007986 */ /* 0x004fe2000c101124 */
[----:B------:R-:W-:Y:S05]  /*11e70*/  EXIT ;  /* 0x000000000000794d */ /* 0x000fea0003800000 */
.L_x_6708:
[----:B------:R-:W2:Y:S02]  /*11e80*/  F2I.S64.F64.TRUNC R8, R8 ;  /* 0x0000000800087311 */ /* 0x000ea4000030d900 */
[----:B--2---:R-:W-:-:S05]  /*11e90*/  IMAD.MOV.U32 R3, RZ, RZ, R8 ;  /* 0x000000ffff037224 */ /* 0x004fca00078e0008 */
[----:B------:R-:W-:Y:S01]  /*11ea0*/  STG.E.U8 [R22.64], R3 ;  /* 0x0000000316007986 */ /* 0x000fe2000c101124 */
[----:B------:R-:W-:Y:S05]  /*11eb0*/  EXIT ;  /* 0x000000000000794d */ /* 0x000fea0003800000 */
.L_x_6707:
[----:B------:R-:W-:-:S13]  /*11ec0*/  ISETP.NE.AND P0, PT, R0, 0x2, PT ;  /* 0x000000020000780c */ /* 0x000fda0003f05270 */
[----:B------:R-:W-:Y:S05]  /*11ed0*/  @!P0 BRA `(.L_x_6710) ;  /* 0x000000a000008947 */ /* 0x000fea0003800000 */
[----:B------:R-:W-:-:S13]  /*11ee0*/  ISETP.NE.AND P0, PT, R0, 0x3, PT ;  /* 0x000000030000780c */ /* 0x000fda0003f05270 */
[----:B------:R-:W-:Y:S05]  /*11ef0*/  @!P0 BRA `(.L_x_6711) ;  /* 0x0000005000008947 */ /* 0x000fea0003800000 */
[----:B------:R-:W-:-:S13]  /*11f00*/  ISETP.NE.AND P0, PT, R0, 0x4, PT ;  /* 0x000000040000780c */ /* 0x000fda0003f05270 */
[----:B------:R-:W-:Y:S05]  /*11f10*/  @P0 BRA `(.L_x_6709) ;  /* 0x00000d2000000947 */ /* 0x000fea0003800000 */
[----:B------:R-:W2:Y:S02]  /*11f20*/  F2I.S64.F64.TRUNC R8, R8 ;  /* 0x0000000800087311 */ /* 0x000ea4000030d900 */
[----:B--2---:R-:W-:Y:S01]  /*11f30*/  STG.E.64 [R22.64], R8 ;  /* 0x0000000816007986 */ /* 0x004fe2000c101b24 */
[----:B------:R-:W-:Y:S05]  /*11f40*/  EXIT ;  /* 0x000000000000794d */ /* 0x000fea0003800000 */
.L_x_6711:
[----:B------:R-:W2:Y:S02]  /*11f50*/  F2I.F64.TRUNC R9, R8 ;  /* 0x0000000800097311 */ /* 0x000ea4000030d100 */
[----:B--2---:R-:W-:Y:S01]  /*11f60*/  STG.E [R22.64], R9 ;  /* 0x0000000916007986 */ /* 0x004fe2000c101924 */
[----:B------:R-:W-:Y:S05]  /*11f70*/  EXIT ;  /* 0x000000000000794d */ /* 0x000fea0003800000 */
.L_x_6710:
[----:B------:R-:W2:Y:S02]  /*11f80*/  F2I.F64.TRUNC R9, R8 ;  /* 0x0000000800097311 */ /* 0x000ea4000030d100 */
[----:B--2---:R-:W-:Y:S01]  /*11f90*/  STG.E.U16 [R22.64], R9 ;  /* 0x0000000916007986 */ /* 0x004fe2000c101524 */
[----:B------:R-:W-:Y:S05]  /*11fa0*/  EXIT ;  /* 0x000000000000794d */ /* 0x000fea0003800000 */
.L_x_6706:
        /* <DEDUP_REMOVED lines=9> */
[----:B------:R-:W-:Y:S01]  /*12040*/  STG.E [R22.64], R3 ;  /* 0x0000000316007986 */ /* 0x000fe2000c101924 */
[----:B------:R-:W-:Y:S05]  /*12050*/  EXIT ;  /* 0x000000000000794d */ /* 0x000fea0003800000 */
.L_x_6713:
[----:B------:R-:W2:Y:S01]  /*12060*/  F2F.F32.F64 R0, R8 ;  /* 0x0000000800007310 */ /* 0x000ea20000301000 */
[----:B------:R-:W2:-:S14]  /*12070*/  DSETP.GEU.AND P0, PT, |R8|, c[0x2][0x0], PT ;  /* 0x008000000800762a */ /* 0x000e9c0003f0e200 */
[----:B--2---:R-:W-:-:S05]  /*12080*/  @!P0 FMUL R0, R0, 1.175494350822287508e-38 ;  /* 0x0080000000008820 */ /* 0x004fca0000400000 */
[----:B------:R-:W-:-:S05]  /*12090*/  F2FP.PACK_AB R0, RZ, R0 ;  /* 0x00000000ff00723e */ /* 0x000fca00000000ff */
[----:B------:R-:W-:Y:S01]  /*120a0*/  STG.E.U16 [R22.64], R0 ;  /* 0x0000000016007986 */ /* 0x000fe2000c101524 */
[----:B------:R-:W-:Y:S05]  /*120b0*/  EXIT ;  /* 0x000000000000794d */ /* 0x000fea0003800000 */
.L_x_6712:
        /* <DEDUP_REMOVED lines=12> */
[----:B------:R-:W-:Y:S01]  /*12180*/  STG.E.64 [R22.64], R2 ;  /* 0x0000000216007986 */ /* 0x000fe2000c101b24 */
[----:B------:R-:W-:Y:S05]  /*12190*/  EXIT ;  /* 0x000000000000794d */ /* 0x000fea0003800000 */
.L_x_6715:
[----:B------:R-:W2:Y:S01]  /*121a0*/  F2F.F32.F64 R3, R8 ;  /* 0x0000000800037310 */ /* 0x000ea20000301000 */
[----:B------:R-:W2:-:S04]  /*121b0*/  DSETP.GEU.AND P0, PT, |R8|, c[0x2][0x0], PT ;  /* 0x008000000800762a */ /* 0x000e880003f0e200 */
[----:B---3--:R-:W3:-:S03]  /*121c0*/  DSETP.GEU.AND P1, PT, |R10|, c[0x2][0x0], PT ;  /* 0x008000000a00762a */ /* 0x008ec60003f2e200 */
[----:B------:R-:W3:Y:S07]  /*121d0*/  F2F.F32.F64 R0, R10 ;  /* 0x0000000a00007310 */ /* 0x000eee0000301000 */
[----:B--2---:R-:W-:-:S04]  /*121e0*/  @!P0 FMUL R3, R3, 1.175494350822287508e-38 ;  /* 0x0080000003038820 */ /* 0x004fc80000400000 */
[----:B---3--:R-:W-:-:S05]  /*121f0*/  @!P1 FMUL R0, R0, 1.175494350822287508e-38 ;  /* 0x0080000000009820 */ /* 0x008fca0000400000 */
[----:B------:R-:W-:-:S05]  /*12200*/  F2FP.PACK_AB R3, R0, R3 ;  /* 0x000000030003723e */ /* 0x000fca00000000ff */
[----:B------:R-:W-:Y:S01]  /*12210*/  STG.E [R22.64], R3 ;  /* 0x0000000316007986 */ /* 0x000fe2000c101924 */
[----:B------:R-:W-:Y:S05]  /*12220*/  EXIT ;  /* 0x000000000000794d */ /* 0x000fea0003800000 */
.L_x_6714:
[----:B------:R-:W-:Y:S01]  /*12230*/  STG.E.64 [R22.64], R8 ;  /* 0x0000000816007986 */ /* 0x000fe2000c101b24 */
[----:B------:R-:W-:Y:S05]  /*12240*/  EXIT ;  /* 0x000000000000794d */ /* 0x000fea0003800000 */
.L_x_6705:
        /* <DEDUP_REMOVED lines=11> */
[----:B------:R-:W-:Y:S01]  /*12300*/  STG.E.U8 [R22.64], R3 ;  /* 0x0000000316007986 */ /* 0x000fe2000c101124 */
[----:B------:R-:W-:Y:S05]  /*12310*/  EXIT ;  /* 0x000000000000794d */ /* 0x000fea0003800000 */
.L_x_6718:
[----:B---3--:R-:W-:Y:S01]  /*12320*/  STG.E.128 [R22.64], R8 ;  /* 0x0000000816007986 */ /* 0x008fe2000c101d24 */
[----:B------:R-:W-:Y:S05]  /*12330*/  EXIT ;  /* 0x000000000000794d */ /* 0x000fea0003800000 */
.L_x_6717:
        /* <DEDUP_REMOVED lines=23> */
.L_x_6722:
[----:B------:R-:W-:Y:S05]  /*124b0*/  BSYNC B0 ;  /* 0x0000000000007941 */ /* 0x000fea0003800000 */
.L_x_6721:
[----:B------:R-:W-:-:S05]  /*124c0*/  LOP3.LUT R3, R0, R3, RZ, 0xfc, !PT ;  /* 0x0000000300037212 */ /* 0x000fca00078efcff */
[----:B------:R-:W-:Y:S01]  /*124d0*/  STG.E.U8 [R22.64], R3 ;  /* 0x0000000316007986 */ /* 0x000fe2000c101124 */
[----:B------:R-:W-:Y:S05]  /*124e0*/  EXIT ;  /* 0x000000000000794d */ /* 0x000fea0003800000 */
.L_x_6720:
        /* <DEDUP_REMOVED lines=15> */
.L_x_6724:
[----:B------:R-:W-:Y:S01]  /*125e0*/  IMAD.MOV.U32 R0, RZ, RZ, 0x7f ;  /* 0x0000007fff007424 */ /* 0x000fe200078e00ff */
[----:B------:R-:W-:-:S04]  /*125f0*/  ISETP.GT.U32.AND P0, PT, R2, 0x7f800000, PT ;  /* 0x7f8000000200780c */ /* 0x000fc80003f04070 */
[----:B------:R-:W-:-:S04]  /*12600*/  SEL R0, R0, 0x7c, P0 ;  /* 0x0000007c00007807 */ /* 0x000fc80000000000 */
.L_x_6725:
[----:B------:R-:W-:Y:S05]  /*12610*/  BSYNC B0 ;  /* 0x0000000000007941 */ /* 0x000fea0003800000 */
.L_x_6723:
[----:B------:R-:W-:-:S04]  /*12620*/  LOP3.LUT R2, R3, 0x80000000, RZ, 0xc0, !PT ;  /* 0x8000000003027812 */ /* 0x000fc800078ec0ff */
[----:B------:R-:W-:-:S04]  /*12630*/  SHF.R.U32.HI R3, RZ, 0x18, R2 ;  /* 0x00000018ff037819 */ /* 0x000fc80000011602 */
[----:B------:R-:W-:-:S05]  /*12640*/  LOP3.LUT R3, R0, R3, RZ, 0xfc, !PT ;  /* 0x0000000300037212 */ /* 0x000fca00078efcff */
[----:B------:R-:W-:Y:S01]  /*12650*/  STG.E.U8 [R22.64], R3 ;  /* 0x0000000316007986 */ /* 0x000fe2000c101124 */
[----:B------:R-:W-:Y:S05]  /*12660*/  EXIT ;  /* 0x000000000000794d */ /* 0x000fea0003800000 */
.L_x_6719:
[----:B------:R-:W2:Y:S01]  /*12670*/  F2F.F32.F64 R0, R8 ;  /* 0x0000000800007310 */ /* 0x000ea20000301000 */
[----:B------:R-:W2:-:S14]  /*12680*/  DSETP.GEU.AND P0, PT, |R8|, c[0x2][0x0], PT ;  /* 0x008000000800762a */ /* 0x000e9c0003f0e200 */
[----:B--2---:R-:W-:-:S05]  /*12690*/  @!P0 FMUL R0, R0, 1.175494350822287508e-38 ;  /* 0x0080000000008820 */ /* 0x004fca0000400000 */
[----:B------:R-:W-:-:S05]  /*126a0*/  F2FP.BF16.PACK_AB R0, RZ, R0 ;  /* 0x00000000ff00723e */ /* 0x000fca00000010ff */
[----:B------:R-:W-:Y:S01]  /*126b0*/  STG.E.U16 [R22.64], R0 ;  /* 0x0000000016007986 */ /* 0x000fe2000c101524 */
[----:B------:R-:W-:Y:S05]  /*126c0*/  EXIT ;  /* 0x000000000000794d */ /* 0x000fea0003800000 */
.L_x_6716:
        /* <DEDUP_REMOVED lines=9> */
[----:B--2---:R-:W-:Y:S01]  /*12760*/  STG.E.U16 [R22.64], R9 ;  /* 0x0000000916007986 */ /* 0x004fe2000c101524 */
[----:B------:R-:W-:Y:S05]  /*12770*/  EXIT ;  /* 0x000000000000794d */ /* 0x000fea0003800000 */
.L_x_6728:
[----:B------:R-:W2:Y:S01]  /*12780*/  F2F.F32.F64 R3, R8 ;  /* 0x0000000800037310 */ /* 0x000ea20000301000 */
[----:B------:R-:W2:Y:S01]  /*12790*/  DSETP.GEU.AND P0, PT, |R8|, c[0x2][0x0], PT ;  /* 0x008000000800762a */ /* 0x000ea20003f0e200 */
[----:B------:R-:W-:Y:S01]  /*127a0*/  BSSY B0, `(.L_x_6729) ;  /* 0x0000015000007945 */ /* 0x000fe20003800000 */
[----:B---3--:R-:W-:-:S12]  /*127b0*/  IMAD.MOV.U32 R11, RZ, RZ, 0x80 ;  /* 0x00000080ff0b7424 */ /* 0x008fd800078e00ff */
        /* <DEDUP_REMOVED lines=15> */
.L_x_6731:
[----:B------:R-:W-:-:S04]  /*128b0*/  LOP3.LUT R2, R3, 0x80000000, RZ, 0xc0, !PT ;  /* 0x8000000003027812 */ /* 0x000fc800078ec0ff */
[----:B------:R-:W-:-:S04]  /*128c0*/  SHF.R.U32.HI R3, RZ, 0x18, R2 ;  /* 0x00000018ff037819 */ /* 0x000fc80000011602 */
[----:B------:R-:W-:-:S04]  /*128d0*/  LOP3.LUT R0, R0, R3, RZ, 0xfc, !PT ;  /* 0x0000000300007212 */ /* 0x000fc800078efcff */
[----:B------:R-:W-:Y:S02]  /*128e0*/  PRMT R11, R0, 0x7610, R11 ;  /* 0x00007610000b7816 */ /* 0x000fe4000000000b */
.L_x_6730:
[----:B------:R-:W-:Y:S05]  /*128f0*/  BSYNC B0 ;  /* 0x0000000000007941 */ /* 0x000fea0003800000 */
.L_x_6729:
[----:B------:R-:W-:Y:S01]  /*12900*/  STG.E.U8 [R22.64], R11 ;  /* 0x0000000b16007986 */ /* 0x000fe2000c101124 */
[----:B------:R-:W-:Y:S05]  /*12910*/  EXIT ;  /* 0x000000000000794d */ /* 0x000fea0003800000 */
.L_x_6727:
        /* <DEDUP_REMOVED lines=19> */
.L_x_6734:
[----:B------:R-:W-:-:S04]  /*12a50*/  LOP3.LUT R2, R3, 0x80000000, RZ, 0xc0, !PT ;  /* 0x8000000003027812 */ /* 0x000fc800078ec0ff */
[----:B------:R-:W-:-:S04]  /*12a60*/  SHF.R.U32.HI R3, RZ, 0x18, R2 ;  /* 0x00000018ff037819 */ /* 0x000fc80000011602 */
[----:B------:R-:W-:-:S04]  /*12a70*/  LOP3.LUT R0, R0, R3, RZ, 0xfc, !PT ;  /* 0x0000000300007212 */ /* 0x000fc800078efcff */
[----:B------:R-:W-:Y:S02]  /*12a80*/  PRMT R11, R0, 0x7610, R11 ;  /* 0x00007610000b7816 */ /* 0x000fe4000000000b */
.L_x_6733:
[----:B------:R-:W-:Y:S05]  /*12a90*/  BSYNC B0 ;  /* 0x0000000000007941 */ /* 0x000fea0003800000 */
.L_x_6732:
[----:B------:R-:W-:Y:S01]  /*12aa0*/  STG.E.U8 [R22.64], R11 ;  /* 0x0000000b16007986 */ /* 0x000fe2000c101124 */
[----:B------:R-:W-:Y:S05]  /*12ab0*/  EXIT ;  /* 0x000000000000794d */ /* 0x000fea0003800000 */
.L_x_6726:
        /* <DEDUP_REMOVED lines=24> */
.L_x_6709:
        /* <DEDUP_REMOVED lines=19> */
[----:B------:R-:W-:Y:S05]  /*12d70*/  EXIT ;  /* 0x000000000000794d */ /* 0x000fea0003800000 */
.L_x_6736:
[----:B------:R-:W2:Y:S02]  /*12d80*/  F2I.U64.F64.TRUNC R8, R8 ;  /* 0x0000000800087311 */ /* 0x000ea4000030d800 */
[----:B--2---:R-:W-:Y:S01]  /*12d90*/  STG.E.64 [R22.64], R8 ;  /* 0x0000000816007986 */ /* 0x004fe2000c101b24 */
[----:B------:R-:W-:Y:S05]  /*12da0*/  EXIT ;  /* 0x000000000000794d */ /* 0x000fea0003800000 */
.L_x_6735:
[----:B------:R-:W2:Y:S02]  /*12db0*/  F2I.U32.F64.TRUNC R9, R8 ;  /* 0x0000000800097311 */ /* 0x000ea4000030d000 */
[----:B--2---:R-:W-:Y:S01]  /*12dc0*/  STG.E [R22.64], R9 ;  /* 0x0000000916007986 */ /* 0x004fe2000c101924 */
[----:B------:R-:W-:Y:S05]  /*12dd0*/  EXIT ;  /* 0x000000000000794d */ /* 0x000fea0003800000 */
        .weak           $__internal_0_$__cuda_sm20_dblrcp_rn_slowpath_v3
        .type           $__internal_0_$__cuda_sm20_dblrcp_rn_slowpath_v3,@function
        .size           $__internal_0_$__cuda_sm20_dblrcp_rn_slowpath_v3,($__internal_1_$__cuda_sm20_div_rn_f64_full - $__internal_0_$__cuda_sm20_dblrcp_rn_slowpath_v3)
$__internal_0_$__cuda_sm20_dblrcp_rn_slowpath_v3:
[----:B------:R-:W0:Y:S01]  /*12de0*/  DSETP.GTU.AND P0, PT, |R4|, +INF , PT ;  /* 0x7ff000000400742a */ /* 0x000e220003f0c200 */
[----:B------:R-:W-:-:S13]  /*12df0*/  BSSY B0, `(.L_x_6737) ;  /* 0x0000022000007945 */ /* 0x000fda0003800000 */
[----:B0-----:R-:W-:Y:S05]  /*12e00*/  @P0 BRA `(.L_x_6738) ;  /* 0x000001e000000947 */ /* 0x001fea0003800000 */
[----:B------:R-:W-:-:S04]  /*12e10*/  LOP3.LUT R3, R5, 0x7fffffff, RZ, 0xc0, !PT ;  /* 0x7fffffff05037812 */ /* 0x000fc800078ec0ff */
[----:B------:R-:W-:-:S04]  /*12e20*/  IADD3 R6, R3, -0x1, RZ ;  /* 0xffffffff03067810 */ /* 0x000fc80007ffe0ff */
[----:B------:R-:W-:-:S13]  /*12e30*/  ISETP.GE.U32.AND P0, PT, R6, 0x7fefffff, PT ;  /* 0x7fefffff0600780c */ /* 0x000fda0003f06070 */
[----:B------:R-:W-:Y:S01]  /*12e40*/  @P0 LOP3.LUT R7, R5, 0x7ff00000, RZ, 0x3c, !PT ;  /* 0x7ff0000005070812 */ /* 0x000fe200078e3cff */
[----:B------:R-:W-:Y:S01]  /*12e50*/  @P0 IMAD.MOV.U32 R6, RZ, RZ, RZ ;  /* 0x000000ffff060224 */ /* 0x000fe200078e00ff */
[----:B------:R-:W-:Y:S05]  /*12e60*/  @P0 BRA `(.L_x_6739) ;  /* 0x000001a000000947 */ /* 0x000fea0003800000 */
[----:B------:R-:W-:-:S13]  /*12e70*/  ISETP.GE.U32.AND P0, PT, R3, 0x1000001, PT ;  /* 0x010000010300780c */ /* 0x000fda0003f06070 */
[----:B------:R-:W-:Y:S05]  /*12e80*/  @!P0 BRA `(.L_x_6740) ;  /* 0x000000d000008947 */ /* 0x000fea0003800000 */
[----:B------:R-:W-:Y:S01]  /*12e90*/  IADD3 R7, R5, -0x3fe00000, RZ ;  /* 0xc020000005077810 */ /* 0x000fe20007ffe0ff */
[----:B------:R-:W-:-:S03]  /*12ea0*/  IMAD.MOV.U32 R6, RZ, RZ, R4 ;  /* 0x000000ffff067224 */ /* 0x000fc600078e0004 */
[----:B------:R-:W0:Y:S03]  /*12eb0*/  MUFU.RCP64H R3, R7 ;  /* 0x0000000700037308 */ /* 0x000e260000001800 */
[----:B0-----:R-:W0:-:S06]  /*12ec0*/  DFMA R8, -R6, R2, 1 ;  /* 0x3ff000000608742b */ /* 0x001e0c0000000102 */
[----:B0-----:R-:W0:-:S06]  /*12ed0*/  DFMA R8, R8, R8, R8 ;  /* 0x000000080808722b */ /* 0x001e0c0000000008 */
[----:B0-----:R-:W0:-:S06]  /*12ee0*/  DFMA R8, R2, R8, R2 ;  /* 0x000000080208722b */ /* 0x001e0c0000000002 */
[----:B0-----:R-:W0:-:S06]  /*12ef0*/  DFMA R2, -R6, R8, 1 ;  /* 0x3ff000000602742b */ /* 0x001e0c0000000108 */
[----:B0-----:R-:W0:-:S06]  /*12f00*/  DFMA R2, R8, R2, R8 ;  /* 0x000000020802722b */ /* 0x001e0c0000000008 */
[----:B0-----:R-:W0:-:S06]  /*12f10*/  DMUL R2, R2, 2.2250738585072013831e-308 ;  /* 0x0010000002027828 */ /* 0x001e0c0000000000 */
[----:B0-----:R-:W0:-:S06]  /*12f20*/  DFMA R4, -R4, R2, 1 ;  /* 0x3ff000000404742b */ /* 0x001e0c0000000102 */
[----:B0-----:R-:W0:-:S06]  /*12f30*/  DFMA R4, R4, R4, R4 ;  /* 0x000000040404722b */ /* 0x001e0c0000000004 */
[----:B0-----:R0:W1:Y:S01]  /*12f40*/  DFMA R6, R2, R4, R2 ;  /* 0x000000040206722b */ /* 0x0010620000000002 */
[----:B------:R-:W-:Y:S05]  /*12f50*/  BRA `(.L_x_6739) ;  /* 0x000000b000007947 */ /* 0x000fea0003800000 */
.L_x_6740:
[----:B------:R-:W0:-:S06]  /*12f60*/  DMUL R4, R4, 8.11296384146066816958e+31 ;  /* 0x4690000004047828 */ /* 0x000e0c0000000000 */
[----:B0-----:R-:W0:Y:S02]  /*12f70*/  MUFU.RCP64H R3, R5 ;  /* 0x0000000500037308 */ /* 0x001e240000001800 */
[----:B0-----:R-:W0:-:S06]  /*12f80*/  DFMA R6, -R4, R2, 1 ;  /* 0x3ff000000406742b */ /* 0x001e0c0000000102 */
[----:B0-----:R-:W0:-:S06]  /*12f90*/  DFMA R6, R6, R6, R6 ;  /* 0x000000060606722b */ /* 0x001e0c0000000006 */
[----:B0-----:R-:W0:-:S06]  /*12fa0*/  DFMA R6, R2, R6, R2 ;  /* 0x000000060206722b */ /* 0x001e0c0000000002 */
[----:B0-----:R-:W0:-:S06]  /*12fb0*/  DFMA R2, -R4, R6, 1 ;  /* 0x3ff000000402742b */ /* 0x001e0c0000000106 */
[----:B0-----:R-:W0:-:S06]  /*12fc0*/  DFMA R2, R6, R2, R6 ;  /* 0x000000020602722b */ /* 0x001e0c0000000006 */
[----:B0-----:R0:W1:Y:S01]  /*12fd0*/  DMUL R6, R2, 8.11296384146066816958e+31 ;  /* 0x4690000002067828 */ /* 0x0010620000000000 */
[----:B------:R-:W-:Y:S05]  /*12fe0*/  BRA `(.L_x_6739) ;  /* 0x0000002000007947 */ /* 0x000fea0003800000 */
.L_x_6738:
[----:B------:R-:W-:Y:S01]  /*12ff0*/  LOP3.LUT R7, R5, 0x80000, RZ, 0xfc, !PT ;  /* 0x0008000005077812 */ /* 0x000fe200078efcff */
[----:B------:R-:W-:Y:S02]  /*13000*/  IMAD.MOV.U32 R6, RZ, RZ, R4 ;  /* 0x000000ffff067224 */ /* 0x000fe400078e0004 */
.L_x_6739:
[----:B------:R-:W-:Y:S05]  /*13010*/  BSYNC B0 ;  /* 0x0000000000007941 */ /* 0x000fea0003800000 */
.L_x_6737:
[----:B0-----:R-:W-:Y:S02]  /*13020*/  IMAD.MOV.U32 R2, RZ, RZ, R0 ;  /* 0x000000ffff027224 */ /* 0x001fe400078e0000 */
[----:B------:R-:W-:-:S04]  /*13030*/  IMAD.MOV.U32 R3, RZ, RZ, 0x0 ;  /* 0x00000000ff037424 */ /* 0x000fc800078e00ff */
[----:B------:R-:W-:Y:S05]  /*13040*/  RET.REL.NODEC R2 `(_ZN2at6native18elementwise_kernelILi128ELi4EZNS0_15gpu_kernel_implINS0_13BinaryFunctorIN3c107complexIdEES6_S6_NS0_15binary_internal10DivFunctorIS6_EEEEEEvRNS_18TensorIteratorBaseERKT_EUliE_EEviT1_) ;  /* 0xfffecfb002007950 */ /* 0x000fea0003c3ffff */
        .weak           $__internal_1_$__cuda_sm20_div_rn_f64_full
        .type           $__internal_1_$__cuda_sm20_div_rn_f64_full,@function
        .size           $__internal_1_$__cuda_sm20_div_rn_f64_full,(.L_x_17662 - $__internal_1_$__cuda_sm20_div_rn_f64_full)
$__internal_1_$__cuda_sm20_div_rn_f64_full:
[C---:B------:R-:W-:Y:S01]  /*13050*/  FSETP.GEU.AND P0, PT, |R3|.reuse, 1.469367938527859385e-39, PT ;  /* 0x001000000300780b */ /* 0x040fe20003f0e200 */
[----:B------:R-:W-:Y:S01]  /*13060*/  IMAD.MOV.U32 R29, RZ, RZ, R5 ;  /* 0x000000ffff1d7224 */ /* 0x000fe200078e0005 */
[C---:B------:R-:W-:Y:S01]  /*13070*/  LOP3.LUT R6, R3.reuse, 0x800fffff, RZ, 0xc0, !PT ;  /* 0x800fffff03067812 */ /* 0x040fe200078ec0ff */
[--C-:B------:R-:W-:Y:S01]  /*13080*/  IMAD.MOV.U32 R12, RZ, RZ, R2.reuse ;  /* 0x000000ffff0c7224 */ /* 0x100fe200078e0002 */
[----:B------:R-:W-:Y:S01]  /*13090*/  LOP3.LUT R5, R3, 0x7ff00000, RZ, 0xc0, !PT ;  /* 0x7ff0000003057812 */ /* 0x000fe200078ec0ff */
[----:B------:R-:W-:Y:S01]  /*130a0*/  IMAD.MOV.U32 R13, RZ, RZ, R3 ;  /* 0x000000ffff0d7224 */ /* 0x000fe200078e0003 */
[C---:B------:R-:W-:Y:S01]  /*130b0*/  FSETP.GEU.AND P2, PT, |R29|.reuse, 1.469367938527859385e-39, PT ;  /* 0x001000001d00780b */ /* 0x040fe20003f4e200 */
[----:B------:R-:W-:Y:S01]  /*130c0*/  IMAD.MOV.U32 R14, RZ, RZ, R2 ;  /* 0x000000ffff0e7224 */ /* 0x000fe200078e0002 */
[----:B------:R-:W-:Y:S01]  /*130d0*/  LOP3.LUT R15, R6, 0x3ff00000, RZ, 0xfc, !PT ;  /* 0x3ff00000060f7812 */ /* 0x000fe200078efcff */
[----:B------:R-:W-:Y:S01]  /*130e0*/  IMAD.MOV.U32 R3, RZ, RZ, 0x1ca00000 ;  /* 0x1ca00000ff037424 */ /* 0x000fe200078e00ff */
[----:B------:R-:W-:Y:S01]  /*130f0*/  LOP3.LUT R2, R29, 0x7ff00000, RZ, 0xc0, !PT ;  /* 0x7ff000001d027812 */ /* 0x000fe200078ec0ff */
[----:B------:R-:W-:Y:S01]  /*13100*/  IMAD.MOV.U32 R30, RZ, RZ, 0x1 ;  /* 0x00000001ff1e7424 */ /* 0x000fe200078e00ff */
[----:B------:R-:W-:Y:S01]  /*13110*/  BSSY B0, `(.L_x_6741) ;  /* 0x0000055000007945 */ /* 0x000fe20003800000 */
[----:B------:R-:W0:Y:S01]  /*13120*/  @!P0 DMUL R14, R12, 8.98846567431157953865e+307 ;  /* 0x7fe000000c0e8828 */ /* 0x000e220000000000 */
[----:B------:R-:W-:Y:S01]  /*13130*/  IMAD.MOV.U32 R28, RZ, RZ, R4 ;  /* 0x000000ffff1c7224 */ /* 0x000fe200078e0004 */
[----:B------:R-:W-:-:S03]  /*13140*/  ISETP.GE.U32.AND P1, PT, R2, R5, PT ;  /* 0x000000050200720c */ /* 0x000fc60003f26070 */
[----:B------:R-:W-:Y:S01]  /*13150*/  IMAD.MOV.U32 R20, RZ, RZ, R28 ;  /* 0x000000ffff147224 */ /* 0x000fe200078e001c */
[----:B0-----:R-:W0:Y:S01]  /*13160*/  MUFU.RCP64H R31, R15 ;  /* 0x0000000f001f7308 */ /* 0x001e220000001800 */
[----:B------:R-:W-:Y:S02]  /*13170*/  @!P2 LOP3.LUT R7, R13, 0x7ff00000, RZ, 0xc0, !PT ;  /* 0x7ff000000d07a812 */ /* 0x000fe400078ec0ff */
[C---:B------:R-:W-:Y:S02]  /*13180*/  SEL R6, R3.reuse, 0x63400000, !P1 ;  /* 0x6340000003067807 */ /* 0x040fe40004800000 */
[----:B------:R-:W-:Y:S02]  /*13190*/  @!P2 ISETP.GE.U32.AND P3, PT, R2, R7, PT ;  /* 0x000000070200a20c */ /* 0x000fe40003f66070 */
[----:B------:R-:W-:Y:S01]  /*131a0*/  LOP3.LUT R21, R6, 0x800fffff, R29, 0xf8, !PT ;  /* 0x800fffff06157812 */ /* 0x000fe200078ef81d */
[----:B------:R-:W-:Y:S01]  /*131b0*/  @!P2 IMAD.MOV.U32 R6, RZ, RZ, RZ ;  /* 0x000000ffff06a224 */ /* 0x000fe200078e00ff */
[----:B------:R-:W-:-:S02]  /*131c0*/  @!P2 SEL R4, R3, 0x63400000, !P3 ;  /* 0x634000000304a807 */ /* 0x000fc40005800000 */
[----:B------:R-:W-:Y:S02]  /*131d0*/  @!P0 LOP3.LUT R5, R15, 0x7ff00000, RZ, 0xc0, !PT ;  /* 0x7ff000000f058812 */ /* 0x000fe400078ec0ff */
[----:B------:R-:W-:Y:S01]  /*131e0*/  @!P2 LOP3.LUT R4, R4, 0x80000000, R29, 0xf8, !PT ;  /* 0x800000000404a812 */ /* 0x000fe200078ef81d */
[----:B0-----:R-:W0:-:S03]  /*131f0*/  DFMA R32, R30, -R14, 1 ;  /* 0x3ff000001e20742b */ /* 0x001e06000000080e */
[----:B------:R-:W-:Y:S01]  /*13200*/  @!P2 LOP3.LUT R7, R4, 0x100000, RZ, 0xfc, !PT ;  /* 0x001000000407a812 */ /* 0x000fe200078efcff */
[----:B------:R-:W-:Y:S02]  /*13210*/  IMAD.MOV.U32 R4, RZ, RZ, R2 ;  /* 0x000000ffff047224 */ /* 0x000fe400078e0002 */
[----:B0-----:R-:W0:-:S04]  /*13220*/  DFMA R32, R32, R32, R32 ;  /* 0x000000202020722b */ /* 0x001e080000000020 */
[----:B------:R-:W-:-:S04]  /*13230*/  @!P2 DFMA R20, R20, 2, -R6 ;  /* 0x400000001414a82b */ /* 0x000fc80000000806 */
[----:B0-----:R-:W0:-:S06]  /*13240*/  DFMA R30, R30, R32, R30 ;  /* 0x000000201e1e722b */ /* 0x001e0c000000001e */
[----:B0-----:R-:W0:Y:S01]  /*13250*/  DFMA R6, R30, -R14, 1 ;  /* 0x3ff000001e06742b */ /* 0x001e22000000080e */
[----:B------:R-:W-:-:S05]  /*13260*/  @!P2 LOP3.LUT R4, R21, 0x7ff00000, RZ, 0xc0, !PT ;  /* 0x7ff000001504a812 */ /* 0x000fca00078ec0ff */
[----:B0-----:R0:W1:Y:S02]  /*13270*/  DFMA R30, R30, R6, R30 ;  /* 0x000000061e1e722b */ /* 0x001064000000001e */
[----:B0-----:R-:W-:Y:S02]  /*13280*/  IADD3 R6, R4, -0x1, RZ ;  /* 0xffffffff04067810 */ /* 0x001fe40007ffe0ff */
[----:B------:R-:W-:Y:S02]  /*13290*/  IADD3 R7, R5, -0x1, RZ ;  /* 0xffffffff05077810 */ /* 0x000fe40007ffe0ff */
[----:B------:R-:W-:Y:S01]  /*132a0*/  ISETP.GT.U32.AND P0, PT, R6, 0x7feffffe, PT ;  /* 0x7feffffe0600780c */ /* 0x000fe20003f04070 */
[----:B-1----:R-:W0:-:S03]  /*132b0*/  DMUL R32, R30, R20 ;  /* 0x000000141e207228 */ /* 0x002e060000000000 */
[----:B------:R-:W-:-:S03]  /*132c0*/  ISETP.GT.U32.OR P0, PT, R7, 0x7feffffe, P0 ;  /* 0x7feffffe0700780c */ /* 0x000fc60000704470 */
[----:B0-----:R-:W0:-:S06]  /*132d0*/  DFMA R34, R32, -R14, R20 ;  /* 0x8000000e2022722b */ /* 0x001e0c0000000014 */
[----:B0-----:R0:W1:-:S04]  /*132e0*/  DFMA R6, R30, R34, R32 ;  /* 0x000000221e06722b */ /* 0x0010480000000020 */
[----:B------:R-:W-:Y:S05]  /*132f0*/  @P0 BRA `(.L_x_6742) ;  /* 0x000001e000000947 */ /* 0x000fea0003800000 */
[----:B01----:R-:W-:-:S04]  /*13300*/  LOP3.LUT R5, R13, 0x7ff00000, RZ, 0xc0, !PT ;  /* 0x7ff000000d057812 */ /* 0x003fc800078ec0ff */
[C---:B------:R-:W-:Y:S01]  /*13310*/  ISETP.GE.U32.AND P0, PT, R2.reuse, R5, PT ;  /* 0x000000050200720c */ /* 0x040fe20003f06070 */
[----:B------:R-:W-:-:S03]  /*13320*/  IMAD.IADD R4, R2, 0x1, -R5 ;  /* 0x0000000102047824 */ /* 0x000fc600078e0a05 */
[----:B------:R-:W-:Y:S02]  /*13330*/  SEL R3, R3, 0x63400000, !P0 ;  /* 0x6340000003037807 */ /* 0x000fe40004000000 */
[----:B------:R-:W-:-:S04]  /*13340*/  IMNMX R4, R4, -0x46a00000, !PT ;  /* 0xb960000004047817 */ /* 0x000fc80007800200 */
[----:B------:R-:W-:-:S05]  /*13350*/  IMNMX R4, R4, 0x46a00000, PT ;  /* 0x46a0000004047817 */ /* 0x000fca0003800200 */
[----:B------:R-:W-:Y:S02]  /*13360*/  IMAD.IADD R3, R4, 0x1, -R3 ;  /* 0x0000000104037824 */ /* 0x000fe400078e0a03 */
[----:B------:R-:W-:-:S03]  /*13370*/  IMAD.MOV.U32 R4, RZ, RZ, RZ ;  /* 0x000000ffff047224 */ /* 0x000fc600078e00ff */
[----:B------:R-:W-:-:S06]  /*13380*/  IADD3 R5, R3, 0x7fe00000, RZ ;  /* 0x7fe0000003057810 */ /* 0x000fcc0007ffe0ff */
[----:B------:R-:W0:-:S10]  /*13390*/  DMUL R30, R6, R4 ;  /* 0x00000004061e7228 */ /* 0x000e140000000000 */
[----:B0-----:R-:W-:-:S13]  /*133a0*/  FSETP.GTU.AND P0, PT, |R31|, 1.469367938527859385e-39, PT ;  /* 0x001000001f00780b */ /* 0x001fda0003f0c200 */
[----:B------:R-:W-:Y:S05]  /*133b0*/  @P0 BRA `(.L_x_6743) ;  /* 0x000002a000000947 */ /* 0x000fea0003800000 */
[----:B------:R-:W0:Y:S01]  /*133c0*/  DFMA R14, R6, -R14, R20 ;  /* 0x8000000e060e722b */ /* 0x000e220000000014 */
[----:B------:R-:W-:-:S09]  /*133d0*/  IMAD.MOV.U32 R4, RZ, RZ, RZ ;  /* 0x000000ffff047224 */ /* 0x000fd200078e00ff */
[C---:B0-----:R-:W-:Y:S02]  /*133e0*/  FSETP.NEU.AND P0, PT, R15.reuse, RZ, PT ;  /* 0x000000ff0f00720b */ /* 0x041fe40003f0d000 */
[----:B------:R-:W-:-:S04]  /*133f0*/  LOP3.LUT R2, R15, 0x80000000, R13, 0x48, !PT ;  /* 0x800000000f027812 */ /* 0x000fc800078e480d */
[----:B------:R-:W-:-:S07]  /*13400*/  LOP3.LUT R5, R2, R5, RZ, 0xfc, !PT ;  /* 0x0000000502057212 */ /* 0x000fce00078efcff */
[----:B------:R-:W-:Y:S05]  /*13410*/  @!P0 BRA `(.L_x_6743) ;  /* 0x0000024000008947 */ /* 0x000fea0003800000 */
[----:B------:R-:W-:Y:S01]  /*13420*/  IMAD.MOV R13, RZ, RZ, -R3 ;  /* 0x000000ffff0d7224 */ /* 0x000fe200078e0a03 */
[----:B------:R-:W0:Y:S01]  /*13430*/  DMUL.RP R4, R6, R4 ;  /* 0x0000000406047228 */ /* 0x000e220000008000 */
[----:B------:R-:W-:Y:S01]  /*13440*/  IMAD.MOV.U32 R12, RZ, RZ, RZ ;  /* 0x000000ffff0c7224 */ /* 0x000fe200078e00ff */
[----:B------:R-:W-:-:S05]  /*13450*/  IADD3 R3, -R3, -0x43300000, RZ ;  /* 0xbcd0000003037810 */ /* 0x000fca0007ffe1ff */
[----:B------:R-:W1:-:S03]  /*13460*/  DFMA R12, R30, -R12, R6 ;  /* 0x8000000c1e0c722b */ /* 0x000e460000000006 */
[----:B0-----:R-:W-:-:S07]  /*13470*/  LOP3.LUT R2, R5, R2, RZ, 0x3c, !PT ;  /* 0x0000000205027212 */ /* 0x001fce00078e3cff */
[----:B-1----:R-:W-:-:S04]  /*13480*/  FSETP.NEU.AND P0, PT, |R13|, R3, PT ;  /* 0x000000030d00720b */ /* 0x002fc80003f0d200 */
[----:B------:R-:W-:Y:S02]  /*13490*/  FSEL R4, R4, R30, !P0 ;  /* 0x0000001e04047208 */ /* 0x000fe40004000000 */
[----:B------:R-:W-:-:S03]  /*134a0*/  FSEL R5, R2, R31, !P0 ;  /* 0x0000001f02057208 */ /* 0x000fc60004000000 */
[----:B------:R-:W-:Y:S02]  /*134b0*/  IMAD.MOV.U32 R30, RZ, RZ, R4 ;  /* 0x000000ffff1e7224 */ /* 0x000fe400078e0004 */
[----:B------:R-:W-:Y:S01]  /*134c0*/  IMAD.MOV.U32 R31, RZ, RZ, R5 ;  /* 0x000000ffff1f7224 */ /* 0x000fe200078e0005 */
[----:B------:R-:W-:Y:S05]  /*134d0*/  BRA `(.L_x_6743) ;  /* 0x0000018000007947 */ /* 0x000fea0003800000 */
.L_x_6742:
[----:B01----:R-:W0:-:S14]  /*134e0*/  DSETP.NAN.AND P0, PT, R28, R28, PT ;  /* 0x0000001c1c00722a */ /* 0x003e1c0003f08000 */
[----:B0-----:R-:W-:Y:S05]  /*134f0*/  @P0 BRA `(.L_x_6744) ;  /* 0x0000013000000947 */ /* 0x001fea0003800000 */
[----:B------:R-:W0:-:S14]  /*13500*/  DSETP.NAN.AND P0, PT, R12, R12, PT ;  /* 0x0000000c0c00722a */ /* 0x000e1c0003f08000 */
[----:B0-----:R-:W-:Y:S05]  /*13510*/  @P0 BRA `(.L_x_6745) ;  /* 0x000000d000000947 */ /* 0x001fea0003800000 */
[----:B------:R-:W-:Y:S01]  /*13520*/  ISETP.NE.AND P0, PT, R4, R5, PT ;  /* 0x000000050400720c */ /* 0x000fe20003f05270 */
[----:B------:R-:W-:Y:S02]  /*13530*/  IMAD.MOV.U32 R30, RZ, RZ, 0x0 ;  /* 0x00000000ff1e7424 */ /* 0x000fe400078e00ff */
[----:B------:R-:W-:-:S10]  /*13540*/  IMAD.MOV.U32 R31, RZ, RZ, -0x80000 ;  /* 0xfff80000ff1f7424 */ /* 0x000fd400078e00ff */
[----:B------:R-:W-:Y:S05]  /*13550*/  @!P0 BRA `(.L_x_6743) ;  /* 0x0000010000008947 */ /* 0x000fea0003800000 */
[----:B------:R-:W-:Y:S02]  /*13560*/  ISETP.NE.AND P0, PT, R4, 0x7ff00000, PT ;  /* 0x7ff000000400780c */ /* 0x000fe40003f05270 */
[----:B------:R-:W-:Y:S02]  /*13570*/  LOP3.LUT R3, R29, 0x80000000, R13, 0x48, !PT ;  /* 0x800000001d037812 */ /* 0x000fe400078e480d */
[----:B------:R-:W-:-:S13]  /*13580*/  ISETP.EQ.OR P0, PT, R5, RZ, !P0 ;  /* 0x000000ff0500720c */ /* 0x000fda0004702670 */
[----:B------:R-:W-:Y:S01]  /*13590*/  @P0 LOP3.LUT R2, R3, 0x7ff00000, RZ, 0xfc, !PT ;  /* 0x7ff0000003020812 */ /* 0x000fe200078efcff */
[----:B------:R-:W-:Y:S02]  /*135a0*/  @!P0 IMAD.MOV.U32 R30, RZ, RZ, RZ ;  /* 0x000000ffff1e8224 */ /* 0x000fe400078e00ff */
[----:B------:R-:W-:Y:S02]  /*135b0*/  @!P0 IMAD.MOV.U32 R31, RZ, RZ, R3 ;  /* 0x000000ffff1f8224 */ /* 0x000fe400078e0003 */
[----:B------:R-:W-:Y:S02]  /*135c0*/  @P0 IMAD.MOV.U32 R30, RZ, RZ, RZ ;  /* 0x000000ffff1e0224 */ /* 0x000fe400078e00ff */
[----:B------:R-:W-:Y:S01]  /*135d0*/  @P0 IMAD.MOV.U32 R31, RZ, RZ, R2 ;  /* 0x000000ffff1f0224 */ /* 0x000fe200078e0002 */
[----:B------:R-:W-:Y:S05]  /*135e0*/  BRA `(.L_x_6743) ;  /* 0x0000007000007947 */ /* 0x000fea0003800000 */
.L_x_6745:
[----:B------:R-:W-:Y:S01]  /*135f0*/  LOP3.LUT R3, R13, 0x80000, RZ, 0xfc, !PT ;  /* 0x000800000d037812 */ /* 0x000fe200078efcff */
[----:B------:R-:W-:-:S04]  /*13600*/  IMAD.MOV.U32 R30, RZ, RZ, R12 ;  /* 0x000000ffff1e7224 */ /* 0x000fc800078e000c */
[----:B------:R-:W-:Y:S01]  /*13610*/  IMAD.MOV.U32 R31, RZ, RZ, R3 ;  /* 0x000000ffff1f7224 */ /* 0x000fe200078e0003 */
[----:B------:R-:W-:Y:S05]  /*13620*/  BRA `(.L_x_6743) ;  /* 0x0000003000007947 */ /* 0x000fea0003800000 */
.L_x_6744:
[----:B------:R-:W-:Y:S01]  /*13630*/  LOP3.LUT R3, R29, 0x80000, RZ, 0xfc, !PT ;  /* 0x000800001d037812 */ /* 0x000fe200078efcff */
[----:B------:R-:W-:-:S04]  /*13640*/  IMAD.MOV.U32 R30, RZ, RZ, R28 ;  /* 0x000000ffff1e7224 */ /* 0x000fc800078e001c */
[----:B------:R-:W-:Y:S02]  /*13650*/  IMAD.MOV.U32 R31, RZ, RZ, R3 ;  /* 0x000000ffff1f7224 */ /* 0x000fe400078e0003 */
.L_x_6743:
[----:B------:R-:W-:Y:S05]  /*13660*/  BSYNC B0 ;  /* 0x0000000000007941 */ /* 0x000fea0003800000 */
.L_x_6741:
[----:B------:R-:W-:Y:S02]  /*13670*/  IMAD.MOV.U32 R4, RZ, RZ, R0 ;  /* 0x000000ffff047224 */ /* 0x000fe400078e0000 */
[----:B------:R-:W-:Y:S02]  /*13680*/  IMAD.MOV.U32 R5, RZ, RZ, 0x0 ;  /* 0x00000000ff057424 */ /* 0x000fe400078e00ff */
[----:B------:R-:W-:Y:S02]  /*13690*/  IMAD.MOV.U32 R2, RZ, RZ, R30 ;  /* 0x000000ffff027224 */ /* 0x000fe400078e001e */
[----:B------:R-:W-:Y:S01]  /*136a0*/  IMAD.MOV.U32 R3, RZ, RZ, R31 ;  /* 0x000000ffff037224 */ /* 0x000fe200078e001f */
[----:B------:R-:W-:Y:S06]  /*136b0*/  RET.REL.NODEC R4 `(_ZN2at6native18elementwise_kernelILi128ELi4EZNS0_15gpu_kernel_implINS0_13BinaryFunctorIN3c107complexIdEES6_S6_NS0_15binary_internal10DivFunctorIS6_EEEEEEvRNS_18TensorIteratorBaseERKT_EUliE_EEviT1_) ;  /* 0xfffec94004007950 */ /* 0x000fec0003c3ffff */
.L_x_6746:
        /* <DEDUP_REMOVED lines=12> */
.L_x_17662:


//--------------------- .text._ZN2at6native27unrolled_elementwise_kernelINS0_13BinaryFunctorIN3c107complexIdEES5_S5_NS0_15binary_internal10DivFunctorIS5_EEEESt5arrayIPcLm3EELi4E23TrivialOffsetCalculatorILi2EjESD_ILi1EjENS0_6memory12LoadWithCastILi2EEENSG_13StoreWithCastILi1EEEEEviT_T0_T2_T3_T4_T5_ --------------------------
	.section	.text._ZN2at6native27unrolled_elementwise_kernelINS0_13BinaryFunctorIN3c107complexIdEES5_S5_NS0_15binary_internal10DivFunctorIS5_EEEESt5arrayIPcLm3EELi4E23TrivialOffsetCalculatorILi2EjESD_ILi1EjENS0_6memory12LoadWithCastILi2EEENSG_13StoreWithCastILi1EEEEEviT_T0_T2_T3_T4_T5_,"ax",@progbits
	.sectioninfo	@"SHI_REGISTERS=64"
	.align	128
        .global         _ZN2at6native27unrolled_elementwise_kernelINS0_13BinaryFunctorIN3c107complexIdEES5_S5_NS0_15binary_internal10DivFunctorIS5_EEEESt5arrayIPcLm3EELi4E23TrivialOffsetCalculatorILi2EjESD_ILi1EjENS0_6memory12LoadWithCastILi2EEENSG_13StoreWithCastILi1EEEEEviT_T0_T2_T3_T4_T5_
        .type           _ZN2at6native27unrolled_elementwise_kernelINS0_13BinaryFunctorIN3c107complexIdEES5_S5_NS0_15binary_internal10DivFunctorIS5_EEEESt5arrayIPcLm3EELi4E23TrivialOffsetCalculatorILi2EjESD_ILi1EjENS0_6memory12LoadWithCastILi2EEENSG_13StoreWithCastILi1EEEEEviT_T0_T2_T3_T4_T5_,@function
        .size           _ZN2at6native27unrolled_elementwise_kernelINS0_13BinaryFunctorIN3c107complexIdEES5_S5_NS0_15binary_internal10DivFunctorIS5_EEEESt5arrayIPcLm3EELi4E23TrivialOffsetCalculatorILi2EjESD_ILi1EjENS0_6memory12LoadWithCastILi2EEENSG_13StoreWithCastILi1EEEEEviT_T0_T2_T3_T4_T5_,(.L_x_17664 - _ZN2at6native27unrolled_elementwise_kernelINS0_13BinaryFunctorIN3c107complexIdEES5_S5_NS0_15binary_internal10DivFunctorIS5_EEEESt5arrayIPcLm3EELi4E23TrivialOffsetCalculatorILi2EjESD_ILi1EjENS0_6memory12LoadWithCastILi2EEENSG_13StoreWithCastILi1EEEEEviT_T0_T2_T3_T4_T5_)
        .other          _ZN2at6native27unrolled_elementwise_kernelINS0_13BinaryFunctorIN3c107complexIdEES5_S5_NS0_15binary_internal10DivFunctorIS5_EEEESt5arrayIPcLm3EELi4E23TrivialOffsetCalculatorILi2EjESD_ILi1EjENS0_6memory12LoadWithCastILi2EEENSG_13StoreWithCastILi1EEEEEviT_T0_T2_T3_T4_T5_,@"STO_CUDA_ENTRY STV_DEFAULT"
_ZN2at6native27unrolled_elementwise_kernelINS0_13BinaryFunctorIN3c107complexIdEES5_S5_NS0_15binary_internal10DivFunctorIS5_EEEESt5arrayIPcLm3EELi4E23TrivialOffsetCalculatorILi2EjESD_ILi1EjENS0_6memory12LoadWithCastILi2EEENSG_13StoreWithCastILi1EEEEEviT_T0_T2_T3_T4_T5_:
.text._ZN2at6native27unrolled_elementwise_kernelINS0_13BinaryFunctorIN3c107complexIdEES5_S5_NS0_15binary_internal10DivFunctorIS5_EEEESt5arrayIPcLm3EELi4E23TrivialOffsetCalculatorILi2EjESD_ILi1EjENS0_6memory12LoadWithCastILi2EEENSG_13StoreWithCastILi1EEEEEviT_T0_T2_T3_T4_T5_:
[----:B------:R-:W-:Y:S02]  /*0000*/  IMAD.MOV.U32 R1, RZ, RZ, c[0x0][0x28] ;  /* 0x00000a00ff017624 */ /* 0x000fe400078e00ff */
[----:B------:R-:W0:Y:S01]  /*0010*/  S2R R2, SR_CTAID.X ;  /* 0x0000000000027919 */ /* 0x000e220000002500 */
[----:B------:R-:W-:Y:S01]  /*0020*/  IMAD.MOV.U32 R23, RZ, RZ, -0x200 ;  /* 0xfffffe00ff177424 */ /* 0x000fe200078e00ff */
[----:B------:R-:W1:Y:S01]  /*0030*/  LDC.U8 R37, c[0x0][0x184] ;  /* 0x00006100ff257b82 */ /* 0x000e620000000000 */
[----:B------:R-:W-:Y:S01]  /*0040*/  ULDC.64 UR36, c[0x0][0x118] ;  /* 0x0000460000247ab9 */ /* 0x000fe20000000a00 */
[----:B------:R-:W2:Y:S01]  /*0050*/  S2R R36, SR_TID.X ;  /* 0x0000000000247919 */ /* 0x000ea20000002100 */
[----:B------:R-:W-:Y:S01]  /*0060*/  BSSY B6, `(.L_x_6747) ;  /* 0x0000223000067945 */ /* 0x000fe20003800000 */
[----:B------:R-:W-:Y:S01]  /*0070*/  IADD3 R1, R1, -0x8, RZ ;  /* 0xfffffff801017810 */ /* 0x000fe20007ffe0ff */
[----:B------:R-:W-:Y:S01]  /*0080*/  CS2R R42, SRZ ;  /* 0x00000000002a7805 */ /* 0x000fe2000001ff00 */
[----:B------:R-:W-:Y:S01]  /*0090*/  CS2R R50, SRZ ;  /* 0x0000000000327805 */ /* 0x000fe2000001ff00 */
[----:B------:R-:W-:Y:S01]  /*00a0*/  CS2R R48, SRZ ;  /* 0x0000000000307805 */ /* 0x000fe2000001ff00 */
[----:B------:R-:W3:Y:S01]  /*00b0*/  LDC.U8 R22, c[0x0][0x185] ;  /* 0x00006140ff167b82 */ /* 0x000ee20000000000 */
[----:B------:R-:W-:Y:S01]  /*00c0*/  CS2R R46, SRZ ;  /* 0x00000000002e7805 */ /* 0x000fe2000001ff00 */
[----:B------:R-:W-:Y:S01]  /*00d0*/  CS2R R44, SRZ ;  /* 0x00000000002c7805 */ /* 0x000fe2000001ff00 */
        /* <DEDUP_REMOVED lines=22> */
.L_x_6752:
[----:B------:R-:W2:Y:S01]  /*0240*/  LDG.E.U8 R4, [R4.64] ;  /* 0x0000002404047981 */ /* 0x000ea2000c1e1100 */
[----:B------:R-:W-:Y:S01]  /*0250*/  CS2R R50, SRZ ;  /* 0x0000000000327805 */ /* 0x000fe2000001ff00 */
[----:B--2---:R0:W1:Y:S01]  /*0260*/  I2F.F64.U16 R48, R4 ;  /* 0x0000000400307312 */ /* 0x0040620000101800 */
[----:B------:R-:W-:Y:S05]  /*0270*/  BRA `(.L_x_6754) ;  /* 0x00000f5000007947 */ /* 0x000fea0003800000 */
.L_x_6751:
        /* <DEDUP_REMOVED lines=10> */
.L_x_6756:
[----:B------:R-:W2:Y:S01]  /*0320*/  LDG.E R4, [R4.64] ;  /* 0x0000002404047981 */ /* 0x000ea2000c1e1900 */
[----:B------:R-:W-:Y:S01]  /*0330*/  CS2R R50, SRZ ;  /* 0x0000000000327805 */ /* 0x000fe2000001ff00 */
[----:B--2---:R0:W1:Y:S01]  /*0340*/  I2F.F64 R48, R4 ;  /* 0x0000000400307312 */ /* 0x0040620000201c00 */
[----:B------:R-:W-:Y:S05]  /*0350*/  BRA `(.L_x_6754) ;  /* 0x00000e7000007947 */ /* 0x000fea0003800000 */
.L_x_6755:
[----:B------:R-:W2:Y:S01]  /*0360*/  LDG.E.U16 R4, [R4.64] ;  /* 0x0000002404047981 */ /* 0x000ea2000c1e1500 */
[----:B------:R-:W-:Y:S01]  /*0370*/  CS2R R50, SRZ ;  /* 0x0000000000327805 */ /* 0x000fe2000001ff00 */
[----:B--2---:R0:W1:Y:S01]  /*0380*/  I2F.F64.S16 R48, R4 ;  /* 0x0000000400307312 */ /* 0x0040620000101c00 */
[----:B------:R-:W-:Y:S05]  /*0390*/  BRA `(.L_x_6754) ;  /* 0x00000e3000007947 */ /* 0x000fea0003800000 */
.L_x_6750:
        /* <DEDUP_REMOVED lines=11> */
.L_x_6758:
[----:B------:R-:W2:Y:S01]  /*0450*/  LDG.E.U16 R0, [R4.64] ;  /* 0x0000002404007981 */ /* 0x000ea2000c1e1500 */
[----:B------:R-:W-:Y:S01]  /*0460*/  CS2R R50, SRZ ;  /* 0x0000000000327805 */ /* 0x000fe2000001ff00 */
[----:B--2---:R-:W-:-:S05]  /*0470*/  HADD2.F32 R0, -RZ, R0.H0_H0 ;  /* 0x20000000ff007230 */ /* 0x004fca0000004100 */
[----:B------:R-:W-:-:S04]  /*0480*/  FMUL.FTZ R0, R0, 1 ;  /* 0x3f80000000007820 */ /* 0x000fc80000410000 */
[----:B------:R0:W1:Y:S01]  /*0490*/  F2F.F64.F32 R48, R0 ;  /* 0x0000000000307310 */ /* 0x0000620000201800 */
[----:B------:R-:W-:Y:S05]  /*04a0*/  BRA `(.L_x_6754) ;  /* 0x00000d2000007947 */ /* 0x000fea0003800000 */
.L_x_6757:
        /* <DEDUP_REMOVED lines=12> */
.L_x_6760:
        /* <DEDUP_REMOVED lines=8> */
.L_x_6759:
[----:B------:R0:W5:Y:S01]  /*05f0*/  LDG.E.64 R48, [R4.64] ;  /* 0x0000002404307981 */ /* 0x000162000c1e1b00 */
[----:B------:R-:W-:Y:S01]  /*0600*/  CS2R R50, SRZ ;  /* 0x0000000000327805 */ /* 0x000fe2000001ff00 */
[----:B------:R-:W-:Y:S05]  /*0610*/  BRA `(.L_x_6754) ;  /* 0x00000bb000007947 */ /* 0x000fea0003800000 */
.L_x_6749:
        /* <DEDUP_REMOVED lines=14> */
.L_x_6763:
[----:B------:R0:W5:Y:S01]  /*0700*/  LDG.E.128 R48, [R4.64] ;  /* 0x0000002404307981 */ /* 0x000162000c1e1d00 */
[----:B------:R-:W-:Y:S05]  /*0710*/  BRA `(.L_x_6754) ;  /* 0x00000ab000007947 */ /* 0x000fea0003800000 */
.L_x_6762:
        /* <DEDUP_REMOVED lines=29> */
.L_x_6765:
[----:B------:R-:W2:Y:S01]  /*08f0*/  LDG.E.U8 R4, [R4.64] ;  /* 0x0000002404047981 */ /* 0x000ea2000c1e1100 */
[----:B------:R-:W-:Y:S01]  /*0900*/  CS2R R50, SRZ ;  /* 0x0000000000327805 */ /* 0x000fe2000001ff00 */
        /* <DEDUP_REMOVED lines=10> */
[----:B------:R-:W-:-:S05]  /*09b0*/  LOP3.LUT R0, R3, 0x80000000, R0, 0xf8, !PT ;  /* 0x8000000003007812 */ /* 0x000fca00078ef800 */
[----:B------:R-:W-:-:S04]  /*09c0*/  FMUL.FTZ R0, R0, 1 ;  /* 0x3f80000000007820 */ /* 0x000fc80000410000 */
[----:B------:R0:W1:Y:S01]  /*09d0*/  F2F.F64.F32 R48, R0 ;  /* 0x0000000000307310 */ /* 0x0000620000201800 */
[----:B------:R-:W-:Y:S05]  /*09e0*/  BRA `(.L_x_6754) ;  /* 0x000007e000007947 */ /* 0x000fea0003800000 */
.L_x_6764:
[----:B------:R-:W2:Y:S01]  /*09f0*/  LDG.E.U16 R0, [R4.64] ;  /* 0x0000002404007981 */ /* 0x000ea2000c1e1500 */
[----:B------:R-:W-:Y:S01]  /*0a00*/  CS2R R50, SRZ ;  /* 0x0000000000327805 */ /* 0x000fe2000001ff00 */
[----:B--2---:R-:W-:-:S05]  /*0a10*/  PRMT R0, RZ, 0x5410, R0 ;  /* 0x00005410ff007816 */ /* 0x004fca0000000000 */
[----:B------:R-:W-:-:S04]  /*0a20*/  FMUL.FTZ R0, R0, 1 ;  /* 0x3f80000000007820 */ /* 0x000fc80000410000 */
[----:B------:R0:W1:Y:S01]  /*0a30*/  F2F.F64.F32 R48, R0 ;  /* 0x0000000000307310 */ /* 0x0000620000201800 */
[----:B------:R-:W-:Y:S05]  /*0a40*/  BRA `(.L_x_6754) ;  /* 0x0000078000007947 */ /* 0x000fea0003800000 */
.L_x_6761:
        /* <DEDUP_REMOVED lines=12> */
.L_x_6768:
        /* <DEDUP_REMOVED lines=21> */
.L_x_6772:
[----:B------:R-:W-:Y:S05]  /*0c60*/  BSYNC B1 ;  /* 0x0000000000017941 */ /* 0x000fea0003800000 */
.L_x_6771:
[----:B------:R-:W-:Y:S01]  /*0c70*/  LEA R5, R0, 0x3b800000, 0x17 ;  /* 0x3b80000000057811 */ /* 0x000fe200078eb8ff */
[----:B------:R-:W-:-:S05]  /*0c80*/  IMAD.SHL.U32 R0, R3, 0x100000, RZ ;  /* 0x0010000003007824 */ /* 0x000fca00078e00ff */
[----:B------:R-:W-:Y:S02]  /*0c90*/  LOP3.LUT R0, R5, R0, R6, 0xfe, !PT ;  /* 0x0000000005007212 */ /* 0x000fe400078efe06 */
.L_x_6770:
[----:B------:R-:W-:Y:S05]  /*0ca0*/  BSYNC B0 ;  /* 0x0000000000007941 */ /* 0x000fea0003800000 */
.L_x_6769:
[----:B------:R-:W-:Y:S01]  /*0cb0*/  FMUL.FTZ R0, R0, 1 ;  /* 0x3f80000000007820 */ /* 0x000fe20000410000 */
[----:B------:R-:W-:-:S03]  /*0cc0*/  CS2R R50, SRZ ;  /* 0x0000000000327805 */ /* 0x000fc6000001ff00 */
[----:B------:R0:W1:Y:S01]  /*0cd0*/  F2F.F64.F32 R48, R0 ;  /* 0x0000000000307310 */ /* 0x0000620000201800 */
[----:B------:R-:W-:Y:S05]  /*0ce0*/  BRA `(.L_x_6754) ;  /* 0x000004e000007947 */ /* 0x000fea0003800000 */
.L_x_6767:
        /* <DEDUP_REMOVED lines=21> */
.L_x_6776:
[----:B------:R-:W-:Y:S05]  /*0e40*/  BSYNC B1 ;  /* 0x0000000000017941 */ /* 0x000fea0003800000 */
.L_x_6775:
[----:B------:R-:W-:Y:S01]  /*0e50*/  LEA R5, R0, 0x37800000, 0x17 ;  /* 0x3780000000057811 */ /* 0x000fe200078eb8ff */
[----:B------:R-:W-:-:S05]  /*0e60*/  IMAD.SHL.U32 R0, R3, 0x200000, RZ ;  /* 0x0020000003007824 */ /* 0x000fca00078e00ff */
[----:B------:R-:W-:Y:S02]  /*0e70*/  LOP3.LUT R0, R5, R0, R6, 0xfe, !PT ;  /* 0x0000000005007212 */ /* 0x000fe400078efe06 */
.L_x_6774:
[----:B------:R-:W-:Y:S05]  /*0e80*/  BSYNC B0 ;  /* 0x0000000000007941 */ /* 0x000fea0003800000 */
.L_x_6773:
[----:B------:R-:W-:Y:S01]  /*0e90*/  FMUL.FTZ R0, R0, 1 ;  /* 0x3f80000000007820 */ /* 0x000fe20000410000 */
[----:B------:R-:W-:-:S03]  /*0ea0*/  CS2R R50, SRZ ;  /* 0x0000000000327805 */ /* 0x000fc6000001ff00 */
[----:B------:R0:W1:Y:S01]  /*0eb0*/  F2F.F64.F32 R48, R0 ;  /* 0x0000000000307310 */ /* 0x0000620000201800 */
[----:B------:R-:W-:Y:S05]  /*0ec0*/  BRA `(.L_x_6754) ;  /* 0x0000030000007947 */ /* 0x000fea0003800000 */
.L_x_6766:
        /* <DEDUP_REMOVED lines=14> */
.L_x_6780:
[----:B------:R-:W-:Y:S05]  /*0fb0*/  BSYNC B0 ;  /* 0x0000000000007941 */ /* 0x000fea0003800000 */
.L_x_6779:
[----:B------:R-:W-:Y:S01]  /*0fc0*/  FMUL.FTZ R0, R0, 1 ;  /* 0x3f80000000007820 */ /* 0x000fe20000410000 */
[----:B------:R-:W-:-:S03]  /*0fd0*/  CS2R R50, SRZ ;  /* 0x0000000000327805 */ /* 0x000fc6000001ff00 */
[----:B------:R0:W1:Y:S01]  /*0fe0*/  F2F.F64.F32 R48, R0 ;  /* 0x0000000000307310 */ /* 0x0000620000201800 */
[----:B------:R-:W-:Y:S05]  /*0ff0*/  BRA `(.L_x_6754) ;  /* 0x000001d000007947 */ /* 0x000fea0003800000 */
.L_x_6753:
        /* <DEDUP_REMOVED lines=22> */
.L_x_6778:
[----:B------:R-:W2:Y:S01]  /*1160*/  LDG.E.64 R48, [R4.64] ;  /* 0x0000002404307981 */ /* 0x000ea2000c1e1b00 */
[----:B------:R-:W-:Y:S01]  /*1170*/  CS2R R50, SRZ ;  /* 0x0000000000327805 */ /* 0x000fe2000001ff00 */
[----:B--2---:R-:W0:Y:S01]  /*1180*/  I2F.F64.U64 R48, R48 ;  /* 0x0000003000307312 */ /* 0x004e220000301800 */
[----:B------:R-:W-:Y:S05]  /*1190*/  BRA `(.L_x_6754) ;  /* 0x0000003000007947 */ /* 0x000fea0003800000 */
.L_x_6777:
[----:B------:R-:W2:Y:S01]  /*11a0*/  LDG.E R4, [R4.64] ;  /* 0x0000002404047981 */ /* 0x000ea2000c1e1900 */
[----:B------:R-:W-:Y:S01]  /*11b0*/  CS2R R50, SRZ ;  /* 0x0000000000327805 */ /* 0x000fe2000001ff00 */
[----:B--2---:R0:W1:Y:S06]  /*11c0*/  I2F.F64.U32 R48, R4 ;  /* 0x0000000400307312 */ /* 0x00406c0000201800 */
.L_x_6754:
[----:B0-----:R-:W-:Y:S01]  /*11d0*/  PRMT R0, R22, 0x9910, RZ ;  /* 0x0000991016007816 */ /* 0x001fe200000000ff */
[----:B------:R-:W-:-:S03]  /*11e0*/  IMAD R4, R18, c[0x0][0x18c], RZ ;  /* 0x0000630012047a24 */ /* 0x000fc600078e02ff */
        /* <DEDUP_REMOVED lines=16> */
.L_x_6784:
[----:B------:R-:W3:Y:S01]  /*12f0*/  LDG.E.U8 R4, [R4.64] ;  /* 0x0000002404047981 */ /* 0x000ee2000c1e1100 */
[----:B------:R-:W-:Y:S01]  /*1300*/  CS2R R46, SRZ ;  /* 0x00000000002e7805 */ /* 0x000fe2000001ff00 */
[----:B---3--:R0:W3:Y:S01]  /*1310*/  I2F.F64.U16 R44, R4 ;  /* 0x00000004002c7312 */ /* 0x0080e20000101800 */
[----:B------:R-:W-:Y:S05]  /*1320*/  BRA `(.L_x_6786) ;  /* 0x00000f5000007947 */ /* 0x000fea0003800000 */
.L_x_6783:
        /* <DEDUP_REMOVED lines=10> */
.L_x_6788:
[----:B------:R-:W3:Y:S01]  /*13d0*/  LDG.E R4, [R4.64] ;  /* 0x0000002404047981 */ /* 0x000ee2000c1e1900 */
[----:B------:R-:W-:Y:S01]  /*13e0*/  CS2R R46, SRZ ;  /* 0x00000000002e7805 */ /* 0x000fe2000001ff00 */
[----:B---3--:R0:W3:Y:S01]  /*13f0*/  I2F.F64 R44, R4 ;  /* 0x00000004002c7312 */ /* 0x0080e20000201c00 */
[----:B------:R-:W-:Y:S05]  /*1400*/  BRA `(.L_x_6786) ;  /* 0x00000e7000007947 */ /* 0x000fea0003800000 */
.L_x_6787:
[----:B------:R-:W3:Y:S01]  /*1410*/  LDG.E.U16 R4, [R4.64] ;  /* 0x0000002404047981 */ /* 0x000ee2000c1e1500 */
[----:B------:R-:W-:Y:S01]  /*1420*/  CS2R R46, SRZ ;  /* 0x00000000002e7805 */ /* 0x000fe2000001ff00 */
[----:B---3--:R0:W3:Y:S01]  /*1430*/  I2F.F64.S16 R44, R4 ;  /* 0x00000004002c7312 */ /* 0x0080e20000101c00 */
[----:B------:R-:W-:Y:S05]  /*1440*/  BRA `(.L_x_6786) ;  /* 0x00000e3000007947 */ /* 0x000fea0003800000 */
.L_x_6782:
        /* <DEDUP_REMOVED lines=11> */
.L_x_6790:
[----:B------:R-:W3:Y:S01]  /*1500*/  LDG.E.U16 R0, [R4.64] ;  /* 0x0000002404007981 */ /* 0x000ee2000c1e1500 */
[----:B------:R-:W-:Y:S01]  /*1510*/  CS2R R46, SRZ ;  /* 0x00000000002e7805 */ /* 0x000fe2000001ff00 */
[----:B---3--:R-:W-:-:S05]  /*1520*/  HADD2.F32 R0, -RZ, R0.H0_H0 ;  /* 0x20000000ff007230 */ /* 0x008fca0000004100 */
[----:B------:R-:W-:-:S04]  /*1530*/  FMUL.FTZ R0, R0, 1 ;  /* 0x3f80000000007820 */ /* 0x000fc80000410000 */
[----:B------:R0:W3:Y:S01]  /*1540*/  F2F.F64.F32 R44, R0 ;  /* 0x00000000002c7310 */ /* 0x0000e20000201800 */
[----:B------:R-:W-:Y:S05]  /*1550*/  BRA `(.L_x_6786) ;  /* 0x00000d2000007947 */ /* 0x000fea0003800000 */
.L_x_6789:
        /* <DEDUP_REMOVED lines=12> */
.L_x_6792:
        /* <DEDUP_REMOVED lines=8> */
.L_x_6791:
[----:B------:R0:W5:Y:S01]  /*16a0*/  LDG.E.64 R44, [R4.64] ;  /* 0x00000024042c7981 */ /* 0x000162000c1e1b00 */
[----:B------:R-:W-:Y:S01]  /*16b0*/  CS2R R46, SRZ ;  /* 0x00000000002e7805 */ /* 0x000fe2000001ff00 */
[----:B------:R-:W-:Y:S05]  /*16c0*/  BRA `(.L_x_6786) ;  /* 0x00000bb000007947 */ /* 0x000fea0003800000 */
.L_x_6781:
        /* <DEDUP_REMOVED lines=14> */
.L_x_6795:
[----:B------:R0:W5:Y:S01]  /*17b0*/  LDG.E.128 R44, [R4.64] ;  /* 0x00000024042c7981 */ /* 0x000162000c1e1d00 */
[----:B------:R-:W-:Y:S05]  /*17c0*/  BRA `(.L_x_6786) ;  /* 0x00000ab000007947 */ /* 0x000fea0003800000 */
.L_x_6794:
        /* <DEDUP_REMOVED lines=29> */
.L_x_6797:
[----:B------:R-:W3:Y:S01]  /*19a0*/  LDG.E.U8 R4, [R4.64] ;  /* 0x0000002404047981 */ /* 0x000ee2000c1e1100 */
[----:B------:R-:W-:Y:S01]  /*19b0*/  CS2R R46, SRZ ;  /* 0x00000000002e7805 */ /* 0x000fe2000001ff00 */
        /* <DEDUP_REMOVED lines=12> */
[----:B------:R0:W3:Y:S01]  /*1a80*/  F2F.F64.F32 R44, R0 ;  /* 0x00000000002c7310 */ /* 0x0000e20000201800 */
[----:B------:R-:W-:Y:S05]  /*1a90*/  BRA `(.L_x_6786) ;  /* 0x000007e000007947 */ /* 0x000fea0003800000 */
.L_x_6796:
[----:B------:R-:W3:Y:S01]  /*1aa0*/  LDG.E.U16 R0, [R4.64] ;  /* 0x0000002404007981 */ /* 0x000ee2000c1e1500 */
[----:B------:R-:W-:Y:S01]  /*1ab0*/  CS2R R46, SRZ ;  /* 0x00000000002e7805 */ /* 0x000fe2000001ff00 */
[----:B---3--:R-:W-:-:S05]  /*1ac0*/  PRMT R0, RZ, 0x5410, R0 ;  /* 0x00005410ff007816 */ /* 0x008fca0000000000 */
[----:B------:R-:W-:-:S04]  /*1ad0*/  FMUL.FTZ R0, R0, 1 ;  /* 0x3f80000000007820 */ /* 0x000fc80000410000 */
[----:B------:R0:W3:Y:S01]  /*1ae0*/  F2F.F64.F32 R44, R0 ;  /* 0x00000000002c7310 */ /* 0x0000e20000201800 */
[----:B------:R-:W-:Y:S05]  /*1af0*/  BRA `(.L_x_6786) ;  /* 0x0000078000007947 */ /* 0x000fea0003800000 */
.L_x_6793:
        /* <DEDUP_REMOVED lines=12> */
.L_x_6800:
        /* <DEDUP_REMOVED lines=21> */
.L_x_6804:
[----:B------:R-:W-:Y:S05]  /*1d10*/  BSYNC B1 ;  /* 0x0000000000017941 */ /* 0x000fea0003800000 */
.L_x_6803:
[----:B------:R-:W-:Y:S01]  /*1d20*/  LEA R5, R0, 0x3b800000, 0x17 ;  /* 0x3b80000000057811 */ /* 0x000fe200078eb8ff */
[----:B------:R-:W-:-:S05]  /*1d30*/  IMAD.SHL.U32 R0, R3, 0x100000, RZ ;  /* 0x0010000003007824 */ /* 0x000fca00078e00ff */
[----:B------:R-:W-:Y:S02]  /*1d40*/  LOP3.LUT R0, R5, R0, R6, 0xfe, !PT ;  /* 0x0000000005007212 */ /* 0x000fe400078efe06 */
.L_x_6802:
[----:B------:R-:W-:Y:S05]  /*1d50*/  BSYNC B0 ;  /* 0x0000000000007941 */ /* 0x000fea0003800000 */
.L_x_6801:
[----:B------:R-:W-:Y:S01]  /*1d60*/  FMUL.FTZ R0, R0, 1 ;  /* 0x3f80000000007820 */ /* 0x000fe20000410000 */
[----:B------:R-:W-:-:S03]  /*1d70*/  CS2R R46, SRZ ;  /* 0x00000000002e7805 */ /* 0x000fc6000001ff00 */
[----:B------:R0:W3:Y:S01]  /*1d80*/  F2F.F64.F32 R44, R0 ;  /* 0x00000000002c7310 */ /* 0x0000e20000201800 */
[----:B------:R-:W-:Y:S05]  /*1d90*/  BRA `(.L_x_6786) ;  /* 0x000004e000007947 */ /* 0x000fea0003800000 */
.L_x_6799:
        /* <DEDUP_REMOVED lines=21> */
.L_x_6808:
[----:B------:R-:W-:Y:S05]  /*1ef0*/  BSYNC B1 ;  /* 0x0000000000017941 */ /* 0x000fea0003800000 */
.L_x_6807:
[----:B------:R-:W-:Y:S01]  /*1f00*/  LEA R5, R0, 0x37800000, 0x17 ;  /* 0x3780000000057811 */ /* 0x000fe200078eb8ff */
[----:B------:R-:W-:-:S05]  /*1f10*/  IMAD.SHL.U32 R0, R3, 0x200000, RZ ;  /* 0x0020000003007824 */ /* 0x000fca00078e00ff */
[----:B------:R-:W-:Y:S02]  /*1f20*/  LOP3.LUT R0, R5, R0, R6, 0xfe, !PT ;  /* 0x0000000005007212 */ /* 0x000fe400078efe06 */
.L_x_6806:
[----:B------:R-:W-:Y:S05]  /*1f30*/  BSYNC B0 ;  /* 0x0000000000007941 */ /* 0x000fea0003800000 */
.L_x_6805:
[----:B------:R-:W-:Y:S01]  /*1f40*/  FMUL.FTZ R0, R0, 1 ;  /* 0x3f80000000007820 */ /* 0x000fe20000410000 */
[----:B------:R-:W-:-:S03]  /*1f50*/  CS2R R46, SRZ ;  /* 0x00000000002e7805 */ /* 0x000fc6000001ff00 */
[----:B------:R0:W3:Y:S01]  /*1f60*/  F2F.F64.F32 R44, R0 ;  /* 0x00000000002c7310 */ /* 0x0000e20000201800 */
[----:B------:R-:W-:Y:S05]  /*1f70*/  BRA `(.L_x_6786) ;  /* 0x0000030000007947 */ /* 0x000fea0003800000 */
.L_x_6798:
        /* <DEDUP_REMOVED lines=14> */
.L_x_6812:
[----:B------:R-:W-:Y:S05]  /*2060*/  BSYNC B0 ;  /* 0x0000000000007941 */ /* 0x000fea0003800000 */
.L_x_6811:
[----:B------:R-:W-:Y:S01]  /*2070*/  FMUL.FTZ R0, R0, 1 ;  /* 0x3f80000000007820 */ /* 0x000fe20000410000 */
[----:B------:R-:W-:-:S03]  /*2080*/  CS2R R46, SRZ ;  /* 0x00000000002e7805 */ /* 0x000fc6000001ff00 */
[----:B------:R0:W3:Y:S01]  /*2090*/  F2F.F64.F32 R44, R0 ;  /* 0x00000000002c7310 */ /* 0x0000e20000201800 */
[----:B------:R-:W-:Y:S05]  /*20a0*/  BRA `(.L_x_6786) ;  /* 0x000001d000007947 */ /* 0x000fea0003800000 */
.L_x_6785:
        /* <DEDUP_REMOVED lines=22> */
.L_x_6810:
[----:B------:R-:W3:Y:S01]  /*2210*/  LDG.E.64 R44, [R4.64] ;  /* 0x00000024042c7981 */ /* 0x000ee2000c1e1b00 */
[----:B------:R-:W-:Y:S01]  /*2220*/  CS2R R46, SRZ ;  /* 0x00000000002e7805 */ /* 0x000fe2000001ff00 */
[----:B---3--:R-:W0:Y:S01]  /*2230*/  I2F.F64.U64 R44, R44 ;  /* 0x0000002c002c7312 */ /* 0x008e220000301800 */
[----:B------:R-:W-:Y:S05]  /*2240*/  BRA `(.L_x_6786) ;  /* 0x0000003000007947 */ /* 0x000fea0003800000 */
.L_x_6809:
[----:B------:R-:W3:Y:S01]  /*2250*/  LDG.E R4, [R4.64] ;  /* 0x0000002404047981 */ /* 0x000ee2000c1e1900 */
[----:B------:R-:W-:Y:S01]  /*2260*/  CS2R R46, SRZ ;  /* 0x00000000002e7805 */ /* 0x000fe2000001ff00 */
[----:B---3--:R0:W3:Y:S06]  /*2270*/  I2F.F64.U32 R44, R4 ;  /* 0x00000004002c7312 */ /* 0x0080ec0000201800 */
.L_x_6786:
[----:B------:R-:W-:-:S03]  /*2280*/  IADD3 R36, R36, 0x80, RZ ;  /* 0x0000008024247810 */ /* 0x000fc60007ffe0ff */
.L_x_6748:
[----:B-1-3--:R-:W-:Y:S05]  /*2290*/  BSYNC B6 ;  /* 0x0000000000067941 */ /* 0x00afea0003800000 */
.L_x_6747:
[----:B------:R-:W-:Y:S01]  /*22a0*/  ISETP.GE.AND P0, PT, R36, R23, PT ;  /* 0x000000172400720c */ /* 0x000fe20003f06270 */
[----:B------:R-:W-:Y:S01]  /*22b0*/  BSSY B6, `(.L_x_6813) ;  /* 0x000021d000067945 */ /* 0x000fe20003800000 */
[----:B------:R-:W-:Y:S01]  /*22c0*/  CS2R R40, SRZ ;  /* 0x0000000000287805 */ /* 0x000fe2000001ff00 */
[----:B------:R-:W-:Y:S01]  /*22d0*/  CS2R R18, SRZ ;  /* 0x0000000000127805 */ /* 0x000fe2000001ff00 */
[----:B------:R-:W-:-:S09]  /*22e0*/  CS2R R16, SRZ ;  /* 0x0000000000107805 */ /* 0x000fd2000001ff00 */
        /* <DEDUP_REMOVED lines=18> */
[----:B---3--:R0:W1:Y:S01]  /*2410*/  I2F.F64.S16 R40, R4 ;  /* 0x0000000400287312 */ /* 0x0080620000101c00 */
[----:B------:R-:W-:Y:S05]  /*2420*/  BRA `(.L_x_6820) ;  /* 0x00000f9000007947 */ /* 0x000fea0003800000 */
.L_x_6818:
[----:B------:R-:W3:Y:S01]  /*2430*/  LDG.E.U8 R4, [R4.64] ;  /* 0x0000002404047981 */ /* 0x000ee2000c1e1100 */
[----:B------:R-:W-:Y:S01]  /*2440*/  CS2R R42, SRZ ;  /* 0x00000000002a7805 */ /* 0x000fe2000001ff00 */
[----:B---3--:R0:W1:Y:S01]  /*2450*/  I2F.F64.U16 R40, R4 ;  /* 0x0000000400287312 */ /* 0x0080620000101800 */
[----:B------:R-:W-:Y:S05]  /*2460*/  BRA `(.L_x_6820) ;  /* 0x00000f5000007947 */ /* 0x000fea0003800000 */
.L_x_6817:
        /* <DEDUP_REMOVED lines=10> */
.L_x_6822:
[----:B------:R-:W3:Y:S01]  /*2510*/  LDG.E R4, [R4.64] ;  /* 0x0000002404047981 */ /* 0x000ee2000c1e1900 */
[----:B------:R-:W-:Y:S01]  /*2520*/  CS2R R42, SRZ ;  /* 0x00000000002a7805 */ /* 0x000fe2000001ff00 */
[----:B---3--:R0:W1:Y:S01]  /*2530*/  I2F.F64 R40, R4 ;  /* 0x0000000400287312 */ /* 0x0080620000201c00 */
[----:B------:R-:W-:Y:S05]  /*2540*/  BRA `(.L_x_6820) ;  /* 0x00000e7000007947 */ /* 0x000fea0003800000 */
.L_x_6821:
[----:B------:R-:W3:Y:S01]  /*2550*/  LDG.E.U16 R4, [R4.64] ;  /* 0x0000002404047981 */ /* 0x000ee2000c1e1500 */
[----:B------:R-:W-:Y:S01]  /*2560*/  CS2R R42, SRZ ;  /* 0x00000000002a7805 */ /* 0x000fe2000001ff00 */
[----:B---3--:R0:W1:Y:S01]  /*2570*/  I2F.F64.S16 R40, R4 ;  /* 0x0000000400287312 */ /* 0x0080620000101c00 */
[----:B------:R-:W-:Y:S05]  /*2580*/  BRA `(.L_x_6820) ;  /* 0x00000e3000007947 */ /* 0x000fea0003800000 */
.L_x_6816:
        /* <DEDUP_REMOVED lines=11> */
.L_x_6824:
[----:B------:R-:W3:Y:S01]  /*2640*/  LDG.E.U16 R0, [R4.64] ;  /* 0x0000002404007981 */ /* 0x000ee2000c1e1500 */
[----:B------:R-:W-:Y:S01]  /*2650*/  CS2R R42, SRZ ;  /* 0x00000000002a7805 */ /* 0x000fe2000001ff00 */
[----:B---3--:R-:W-:-:S05]  /*2660*/  HADD2.F32 R0, -RZ, R0.H0_H0 ;  /* 0x20000000ff007230 */ /* 0x008fca0000004100 */
[----:B------:R-:W-:-:S04]  /*2670*/  FMUL.FTZ R0, R0, 1 ;  /* 0x3f80000000007820 */ /* 0x000fc80000410000 */
[----:B------:R0:W1:Y:S01]  /*2680*/  F2F.F64.F32 R40, R0 ;  /* 0x0000000000287310 */ /* 0x0000620000201800 */
[----:B------:R-:W-:Y:S05]  /*2690*/  BRA `(.L_x_6820) ;  /* 0x00000d2000007947 */ /* 0x000fea0003800000 */
.L_x_6823:
        /* <DEDUP_REMOVED lines=10> */
[----:B------:R-:W1:Y:S01]  /*2740*/  F2F.F64.F32 R40, R40 ;  /* 0x0000002800287310 */ /* 0x000e620000201800 */
[----:B------:R-:W-:Y:S05]  /*2750*/  BRA `(.L_x_6820) ;  /* 0x00000c6000007947 */ /* 0x000fea0003800000 */
.L_x_6826:
[----:B------:R-:W3:Y:S02]  /*2760*/  LDG.E R0, [R4.64] ;  /* 0x0000002404007981 */ /* 0x000ee4000c1e1900 */
[----:B---3--:R-:W-:-:S02]  /*2770*/  HADD2.F32 R3, -RZ, R0.H1_H1 ;  /* 0x30000000ff037230 */ /* 0x008fc40000004100 */
[----:B------:R-:W-:-:S03]  /*2780*/  HADD2.F32 R0, -RZ, R0.H0_H0 ;  /* 0x20000000ff007230 */ /* 0x000fc60000004100 */
[----:B------:R-:W-:Y:S02]  /*2790*/  FMUL.FTZ R3, R3, 1 ;  /* 0x3f80000003037820 */ /* 0x000fe40000410000 */
[----:B------:R-:W-:Y:S02]  /*27a0*/  FMUL.FTZ R0, R0, 1 ;  /* 0x3f80000000007820 */ /* 0x000fe40000410000 */
[----:B------:R0:W1:Y:S08]  /*27b0*/  F2F.F64.F32 R42, R3 ;  /* 0x00000003002a7310 */ /* 0x0000700000201800 */
[----:B------:R0:W3:Y:S01]  /*27c0*/  F2F.F64.F32 R40, R0 ;  /* 0x0000000000287310 */ /* 0x0000e20000201800 */
[----:B------:R-:W-:Y:S05]  /*27d0*/  BRA `(.L_x_6820) ;  /* 0x00000be000007947 */ /* 0x000fea0003800000 */
.L_x_6825:
[----:B------:R0:W5:Y:S01]  /*27e0*/  LDG.E.64 R40, [R4.64] ;  /* 0x0000002404287981 */ /* 0x000162000c1e1b00 */
[----:B------:R-:W-:Y:S01]  /*27f0*/  CS2R R42, SRZ ;  /* 0x00000000002a7805 */ /* 0x000fe2000001ff00 */
[----:B------:R-:W-:Y:S05]  /*2800*/  BRA `(.L_x_6820) ;  /* 0x00000bb000007947 */ /* 0x000fea0003800000 */
.L_x_6815:
        /* <DEDUP_REMOVED lines=14> */
.L_x_6829:
[----:B------:R0:W5:Y:S01]  /*28f0*/  LDG.E.128 R40, [R4.64] ;  /* 0x0000002404287981 */ /* 0x000162000c1e1d00 */
[----:B------:R-:W-:Y:S05]  /*2900*/  BRA `(.L_x_6820) ;  /* 0x00000ab000007947 */ /* 0x000fea0003800000 */
.L_x_6828:
        /* <DEDUP_REMOVED lines=29> */
.L_x_6831:
        /* <DEDUP_REMOVED lines=16> */
.L_x_6830:
[----:B------:R-:W3:Y:S01]  /*2be0*/  LDG.E.U16 R0, [R4.64] ;  /* 0x0000002404007981 */ /* 0x000ee2000c1e1500 */
[----:B------:R-:W-:Y:S01]  /*2bf0*/  CS2R R42, SRZ ;  /* 0x00000000002a7805 */ /* 0x000fe2000001ff00 */
[----:B---3--:R-:W-:-:S05]  /*2c00*/  PRMT R0, RZ, 0x5410, R0 ;  /* 0x00005410ff007816 */ /* 0x008fca0000000000 */
[----:B------:R-:W-:-:S04]  /*2c10*/  FMUL.FTZ R0, R0, 1 ;  /* 0x3f80000000007820 */ /* 0x000fc80000410000 */
[----:B------:R0:W1:Y:S01]  /*2c20*/  F2F.F64.F32 R40, R0 ;  /* 0x0000000000287310 */ /* 0x0000620000201800 */
[----:B------:R-:W-:Y:S05]  /*2c30*/  BRA `(.L_x_6820) ;  /* 0x0000078000007947 */ /* 0x000fea0003800000 */
.L_x_6827:
        /* <DEDUP_REMOVED lines=10> */
[----:B---3--:R0:W1:Y:S01]  /*2ce0*/  I2F.F64.U16 R40, R4 ;  /* 0x0000000400287312 */ /* 0x0080620000101800 */
[----:B------:R-:W-:Y:S05]  /*2cf0*/  BRA `(.L_x_6820) ;  /* 0x000006c000007947 */ /* 0x000fea0003800000 */
.L_x_6834:
        /* <DEDUP_REMOVED lines=21> */
.L_x_6838:
[----:B------:R-:W-:Y:S05]  /*2e50*/  BSYNC B1 ;  /* 0x0000000000017941 */ /* 0x000fea0003800000 */
.L_x_6837:
[----:B------:R-:W-:Y:S01]  /*2e60*/  LEA R5, R0, 0x3b800000, 0x17 ;  /* 0x3b80000000057811 */ /* 0x000fe200078eb8ff */
[----:B------:R-:W-:-:S05]  /*2e70*/  IMAD.SHL.U32 R0, R3, 0x100000, RZ ;  /* 0x0010000003007824 */ /* 0x000fca00078e00ff */
[----:B------:R-:W-:Y:S02]  /*2e80*/  LOP3.LUT R0, R5, R0, R6, 0xfe, !PT ;  /* 0x0000000005007212 */ /* 0x000fe400078efe06 */
.L_x_6836:
[----:B------:R-:W-:Y:S05]  /*2e90*/  BSYNC B0 ;  /* 0x0000000000007941 */ /* 0x000fea0003800000 */
.L_x_6835:
[----:B------:R-:W-:Y:S01]  /*2ea0*/  FMUL.FTZ R0, R0, 1 ;  /* 0x3f80000000007820 */ /* 0x000fe20000410000 */
[----:B------:R-:W-:-:S03]  /*2eb0*/  CS2R R42, SRZ ;  /* 0x00000000002a7805 */ /* 0x000fc6000001ff00 */
[----:B------:R0:W1:Y:S01]  /*2ec0*/  F2F.F64.F32 R40, R0 ;  /* 0x0000000000287310 */ /* 0x0000620000201800 */
[----:B------:R-:W-:Y:S05]  /*2ed0*/  BRA `(.L_x_6820) ;  /* 0x000004e000007947 */ /* 0x000fea0003800000 */
.L_x_6833:
        /* <DEDUP_REMOVED lines=21> */
.L_x_6842:
[----:B------:R-:W-:Y:S05]  /*3030*/  BSYNC B1 ;  /* 0x0000000000017941 */ /* 0x000fea0003800000 */
.L_x_6841:
[----:B------:R-:W-:Y:S01]  /*3040*/  LEA R5, R0, 0x37800000, 0x17 ;  /* 0x3780000000057811 */ /* 0x000fe200078eb8ff */
[----:B------:R-:W-:-:S05]  /*3050*/  IMAD.SHL.U32 R0, R3, 0x200000, RZ ;  /* 0x0020000003007824 */ /* 0x000fca00078e00ff */
[----:B------:R-:W-:Y:S02]  /*3060*/  LOP3.LUT R0, R5, R0, R6, 0xfe, !PT ;  /* 0x0000000005007212 */ /* 0x000fe400078efe06 */
.L_x_6840:
[----:B------:R-:W-:Y:S05]  /*3070*/  BSYNC B0 ;  /* 0x0000000000007941 */ /* 0x000fea0003800000 */
.L_x_6839:
[----:B------:R-:W-:Y:S01]  /*3080*/  FMUL.FTZ R0, R0, 1 ;  /* 0x3f80000000007820 */ /* 0x000fe20000410000 */
[----:B------:R-:W-:-:S03]  /*3090*/  CS2R R42, SRZ ;  /* 0x00000000002a7805 */ /* 0x000fc6000001ff00 */
[----:B------:R0:W1:Y:S01]  /*30a0*/  F2F.F64.F32 R40, R0 ;  /* 0x0000000000287310 */ /* 0x0000620000201800 */
[----:B------:R-:W-:Y:S05]  /*30b0*/  BRA `(.L_x_6820) ;  /* 0x0000030000007947 */ /* 0x000fea0003800000 */
.L_x_6832:
        /* <DEDUP_REMOVED lines=14> */
.L_x_6846:
[----:B------:R-:W-:Y:S05]  /*31a0*/  BSYNC B0 ;  /* 0x0000000000007941 */ /* 0x000fea0003800000 */
.L_x_6845:
[----:B------:R-:W-:Y:S01]  /*31b0*/  FMUL.FTZ R0, R0, 1 ;  /* 0x3f80000000007820 */ /* 0x000fe20000410000 */
[----:B------:R-:W-:-:S03]  /*31c0*/  CS2R R42, SRZ ;  /* 0x00000000002a7805 */ /* 0x000fc6000001ff00 */
[----:B------:R0:W1:Y:S01]  /*31d0*/  F2F.F64.F32 R40, R0 ;  /* 0x0000000000287310 */ /* 0x0000620000201800 */
[----:B------:R-:W-:Y:S05]  /*31e0*/  BRA `(.L_x_6820) ;  /* 0x000001d000007947 */ /* 0x000fea0003800000 */
.L_x_6819:
        /* <DEDUP_REMOVED lines=22> */
.L_x_6844:
[----:B------:R-:W3:Y:S01]  /*3350*/  LDG.E.64 R40, [R4.64] ;  /* 0x0000002404287981 */ /* 0x000ee2000c1e1b00 */
[----:B------:R-:W-:Y:S01]  /*3360*/  CS2R R42, SRZ ;  /* 0x00000000002a7805 */ /* 0x000fe2000001ff00 */
[----:B---3--:R-:W0:Y:S01]  /*3370*/  I2F.F64.U64 R40, R40 ;  /* 0x0000002800287312 */ /* 0x008e220000301800 */
[----:B------:R-:W-:Y:S05]  /*3380*/  BRA `(.L_x_6820) ;  /* 0x0000003000007947 */ /* 0x000fea0003800000 */
.L_x_6843:
[----:B------:R-:W3:Y:S01]  /*3390*/  LDG.E R4, [R4.64] ;  /* 0x0000002404047981 */ /* 0x000ee2000c1e1900 */
[----:B------:R-:W-:Y:S01]  /*33a0*/  CS2R R42, SRZ ;  /* 0x00000000002a7805 */ /* 0x000fe2000001ff00 */
[----:B---3--:R0:W1:Y:S06]  /*33b0*/  I2F.F64.U32 R40, R4 ;  /* 0x0000000400287312 */ /* 0x00806c0000201800 */
.L_x_6820:
        /* <DEDUP_REMOVED lines=15> */
[----:B------:R-:W-:Y:S01]  /*34b0*/  CS2R R18, SRZ ;  /* 0x0000000000127805 */ /* 0x000fe2000001ff00 */
[----:B----4-:R0:W4:Y:S01]  /*34c0*/  I2F.F64.S16 R16, R4 ;  /* 0x0000000400107312 */ /* 0x0101220000101c00 */
[----:B------:R-:W-:Y:S05]  /*34d0*/  BRA `(.L_x_6852) ;  /* 0x00000f9000007947 */ /* 0x000fea0003800000 */
.L_x_6850:
[----:B----4-:R-:W4:Y:S01]  /*34e0*/  LDG.E.U8 R4, [R4.64] ;  /* 0x0000002404047981 */ /* 0x010f22000c1e1100 */
[----:B------:R-:W-:Y:S01]  /*34f0*/  CS2R R18, SRZ ;  /* 0x0000000000127805 */ /* 0x000fe2000001ff00 */
[----:B----4-:R0:W4:Y:S01]  /*3500*/  I2F.F64.U16 R16, R4 ;  /* 0x0000000400107312 */ /* 0x0101220000101800 */
[----:B------:R-:W-:Y:S05]  /*3510*/  BRA `(.L_x_6852) ;  /* 0x00000f5000007947 */ /* 0x000fea0003800000 */
.L_x_6849:
[----:B------:R-:W-:-:S13]  /*3520*/  ISETP.NE.AND P0, PT, R0, 0x2, PT ;  /* 0x000000020000780c */ /* 0x000fda0003f05270 */
[----:B------:R-:W-:Y:S05]  /*3530*/  @!P0 BRA `(.L_x_6853) ;  /* 0x000000c000008947 */ /* 0x000fea0003800000 */
[----:B------:R-:W-:-:S13]  /*3540*/  ISETP.NE.AND P0, PT, R0, 0x3, PT ;  /* 0x000000030000780c */ /* 0x000fda0003f05270 */
[----:B------:R-:W-:Y:S05]  /*3550*/  @!P0 BRA `(.L_x_6854) ;  /* 0x0000006000008947 */ /* 0x000fea0003800000 */
[----:B------:R-:W-:-:S13]  /*3560*/  ISETP.NE.AND P0, PT, R0, 0x4, PT ;  /* 0x000000040000780c */ /* 0x000fda0003f05270 */
[----:B------:R-:W-:Y:S05]  /*3570*/  @P0 BRA `(.L_x_6851) ;  /* 0x00000d2000000947 */ /* 0x000fea0003800000 */
[----:B----4-:R-:W4:Y:S01]  /*3580*/  LDG.E.64 R16, [R4.64] ;  /* 0x0000002404107981 */ /* 0x010f22000c1e1b00 */
[----:B------:R-:W-:Y:S01]  /*3590*/  CS2R R18, SRZ ;  /* 0x0000000000127805 */ /* 0x000fe2000001ff00 */
[----:B----4-:R-:W0:Y:S01]  /*35a0*/  I2F.F64.S64 R16, R16 ;  /* 0x0000001000107312 */ /* 0x010e220000301c00 */
[----:B------:R-:W-:Y:S05]  /*35b0*/  BRA `(.L_x_6852) ;  /* 0x00000eb000007947 */ /* 0x000fea0003800000 */
.L_x_6854:
[----:B----4-:R-:W4:Y:S01]  /*35c0*/  LDG.E R4, [R4.64] ;  /* 0x0000002404047981 */ /* 0x010f22000c1e1900 */
[----:B------:R-:W-:Y:S01]  /*35d0*/  CS2R R18, SRZ ;  /* 0x0000000000127805 */ /* 0x000fe2000001ff00 */
[----:B----4-:R0:W4:Y:S01]  /*35e0*/  I2F.F64 R16, R4 ;  /* 0x0000000400107312 */ /* 0x0101220000201c00 */
[----:B------:R-:W-:Y:S05]  /*35f0*/  BRA `(.L_x_6852) ;  /* 0x00000e7000007947 */ /* 0x000fea0003800000 */
.L_x_6853:
[----:B----4-:R-:W4:Y:S01]  /*3600*/  LDG.E.U16 R4, [R4.64] ;  /* 0x0000002404047981 */ /* 0x010f22000c1e1500 */
[----:B------:R-:W-:Y:S01]  /*3610*/  CS2R R18, SRZ ;  /* 0x0000000000127805 */ /* 0x000fe2000001ff00 */
[----:B----4-:R0:W4:Y:S01]  /*3620*/  I2F.F64.S16 R16, R4 ;  /* 0x0000000400107312 */ /* 0x0101220000101c00 */
[----:B------:R-:W-:Y:S05]  /*3630*/  BRA `(.L_x_6852) ;  /* 0x00000e3000007947 */ /* 0x000fea0003800000 */
.L_x_6848:
[----:B------:R-:W-:-:S13]  /*3640*/  ISETP.GT.AND P0, PT, R0, 0x6, PT ;  /* 0x000000060000780c */ /* 0x000fda0003f04270 */
[----:B------:R-:W-:Y:S05]  /*3650*/  @P0 BRA `(.L_x_6855) ;  /* 0x000000f000000947 */ /* 0x000fea0003800000 */
[----:B------:R-:W-:-:S13]  /*3660*/  ISETP.NE.AND P0, PT, R0, 0x5, PT ;  /* 0x000000050000780c */ /* 0x000fda0003f05270 */
[----:B------:R-:W-:Y:S05]  /*3670*/  @!P0 BRA `(.L_x_6856) ;  /* 0x0000007000008947 */ /* 0x000fea0003800000 */
[----:B------:R-:W-:-:S13]  /*3680*/  ISETP.NE.AND P0, PT, R0, 0x6, PT ;  /* 0x000000060000780c */ /* 0x000fda0003f05270 */
[----:B------:R-:W-:Y:S05]  /*3690*/  @P0 BRA `(.L_x_6851) ;  /* 0x00000c0000000947 */ /* 0x000fea0003800000 */
[----:B----4-:R-:W4:Y:S01]  /*36a0*/  LDG.E R16, [R4.64] ;  /* 0x0000002404107981 */ /* 0x010f22000c1e1900 */
[----:B------:R-:W-:Y:S01]  /*36b0*/  CS2R R18, SRZ ;  /* 0x0000000000127805 */ /* 0x000fe2000001ff00 */
[----:B----4-:R-:W-:-:S06]  /*36c0*/  FMUL.FTZ R16, R16, 1 ;  /* 0x3f80000010107820 */ /* 0x010fcc0000410000 */
[----:B------:R-:W0:Y:S01]  /*36d0*/  F2F.F64.F32 R16, R16 ;  /* 0x0000001000107310 */ /* 0x000e220000201800 */
[----:B------:R-:W-:Y:S05]  /*36e0*/  BRA `(.L_x_6852) ;  /* 0x00000d8000007947 */ /* 0x000fea0003800000 */
.L_x_6856:
[----:B----4-:R-:W4:Y:S01]  /*36f0*/  LDG.E.U16 R0, [R4.64] ;  /* 0x0000002404007981 */ /* 0x010f22000c1e1500 */
[----:B------:R-:W-:Y:S01]  /*3700*/  CS2R R18, SRZ ;  /* 0x0000000000127805 */ /* 0x000fe2000001ff00 */
[----:B----4-:R-:W-:-:S05]  /*3710*/  HADD2.F32 R0, -RZ, R0.H0_H0 ;  /* 0x20000000ff007230 */ /* 0x010fca0000004100 */
[----:B------:R-:W-:-:S04]  /*3720*/  FMUL.FTZ R0, R0, 1 ;  /* 0x3f80000000007820 */ /* 0x000fc80000410000 */
[----:B------:R0:W4:Y:S01]  /*3730*/  F2F.F64.F32 R16, R0 ;  /* 0x0000000000107310 */ /* 0x0001220000201800 */
[----:B------:R-:W-:Y:S05]  /*3740*/  BRA `(.L_x_6852) ;  /* 0x00000d2000007947 */ /* 0x000fea0003800000 */
.L_x_6855:
[----:B------:R-:W-:-:S13]  /*3750*/  ISETP.NE.AND P0, PT, R0, 0x7, PT ;  /* 0x000000070000780c */ /* 0x000fda0003f05270 */
[----:B------:R-:W-:Y:S05]  /*3760*/  @!P0 BRA `(.L_x_6857) ;  /* 0x0000012000008947 */ /* 0x000fea0003800000 */
[----:B------:R-:W-:-:S13]  /*3770*/  ISETP.NE.AND P0, PT, R0, 0x8, PT ;  /* 0x000000080000780c */ /* 0x000fda0003f05270 */
[----:B------:R-:W-:Y:S05]  /*3780*/  @!P0 BRA `(.L_x_6858) ;  /* 0x0000008000008947 */ /* 0x000fea0003800000 */
[----:B------:R-:W-:-:S13]  /*3790*/  ISETP.NE.AND P0, PT, R0, 0x9, PT ;  /* 0x000000090000780c */ /* 0x000fda0003f05270 */
[----:B------:R-:W-:Y:S05]  /*37a0*/  @P0 BRA `(.L_x_6851) ;  /* 0x00000af000000947 */ /* 0x000fea0003800000 */
[----:B----4-:R-:W4:Y:S02]  /*37b0*/  LDG.E.64 R4, [R4.64] ;  /* 0x0000002404047981 */ /* 0x010f24000c1e1b00 */
[----:B----4-:R-:W-:Y:S02]  /*37c0*/  FMUL.FTZ R18, R5, 1 ;  /* 0x3f80000005127820 */ /* 0x010fe40000410000 */
[----:B------:R-:W-:-:S04]  /*37d0*/  FMUL.FTZ R16, R4, 1 ;  /* 0x3f80000004107820 */ /* 0x000fc80000410000 */
[----:B------:R-:W0:Y:S08]  /*37e0*/  F2F.F64.F32 R18, R18 ;  /* 0x0000001200127310 */ /* 0x000e300000201800 */
[----:B------:R-:W4:Y:S01]  /*37f0*/  F2F.F64.F32 R16, R16 ;  /* 0x0000001000107310 */ /* 0x000f220000201800 */
[----:B------:R-:W-:Y:S05]  /*3800*/  BRA `(.L_x_6852) ;  /* 0x00000c6000007947 */ /* 0x000fea0003800000 */
.L_x_6858:
[----:B----4-:R-:W4:Y:S02]  /*3810*/  LDG.E R0, [R4.64] ;  /* 0x0000002404007981 */ /* 0x010f24000c1e1900 */
[----:B----4-:R-:W-:-:S02]  /*3820*/  HADD2.F32 R3, -RZ, R0.H1_H1 ;  /* 0x30000000ff037230 */ /* 0x010fc40000004100 */
[----:B------:R-:W-:-:S03]  /*3830*/  HADD2.F32 R0, -RZ, R0.H0_H0 ;  /* 0x20000000ff007230 */ /* 0x000fc60000004100 */
[----:B------:R-:W-:Y:S02]  /*3840*/  FMUL.FTZ R3, R3, 1 ;  /* 0x3f80000003037820 */ /* 0x000fe40000410000 */
[----:B------:R-:W-:Y:S02]  /*3850*/  FMUL.FTZ R0, R0, 1 ;  /* 0x3f80000000007820 */ /* 0x000fe40000410000 */
[----:B------:R0:W4:Y:S08]  /*3860*/  F2F.F64.F32 R18, R3 ;  /* 0x0000000300127310 */ /* 0x0001300000201800 */
[----:B------:R0:W3:Y:S01]  /*3870*/  F2F.F64.F32 R16, R0 ;  /* 0x0000000000107310 */ /* 0x0000e20000201800 */
[----:B------:R-:W-:Y:S05]  /*3880*/  BRA `(.L_x_6852) ;  /* 0x00000be000007947 */ /* 0x000fea0003800000 */
.L_x_6857:
[----:B------:R0:W5:Y:S01]  /*3890*/  LDG.E.64 R16, [R4.64] ;  /* 0x0000002404107981 */ /* 0x000162000c1e1b00 */
[----:B------:R-:W-:Y:S01]  /*38a0*/  CS2R R18, SRZ ;  /* 0x0000000000127805 */ /* 0x000fe2000001ff00 */
[----:B------:R-:W-:Y:S05]  /*38b0*/  BRA `(.L_x_6852) ;  /* 0x00000bb000007947 */ /* 0x000fea0003800000 */
.L_x_6847:
        /* <DEDUP_REMOVED lines=9> */
[----:B------:R-:W-:Y:S01]  /*3950*/  CS2R R18, SRZ ;  /* 0x0000000000127805 */ /* 0x000fe2000001ff00 */
[----:B------:R-:W-:Y:S01]  /*3960*/  IMAD.MOV.U32 R16, RZ, RZ, RZ ;  /* 0x000000ffff107224 */ /* 0x000fe200078e00ff */
[----:B----4-:R-:W-:-:S04]  /*3970*/  ISETP.NE.AND P0, PT, R4, RZ, PT ;  /* 0x000000ff0400720c */ /* 0x010fc80003f05270 */
[----:B------:R-:W-:Y:S01]  /*3980*/  FSEL R17, RZ, 1.875, !P0 ;  /* 0x3ff00000ff117808 */ /* 0x000fe20004000000 */
[----:B------:R-:W-:Y:S05]  /*3990*/  BRA `(.L_x_6852) ;  /* 0x00000ad000007947 */ /* 0x000fea0003800000 */
.L_x_6861:
[----:B------:R0:W5:Y:S01]  /*39a0*/  LDG.E.128 R16, [R4.64] ;  /* 0x0000002404107981 */ /* 0x000162000c1e1d00 */
[----:B------:R-:W-:Y:S05]  /*39b0*/  BRA `(.L_x_6852) ;  /* 0x00000ab000007947 */ /* 0x000fea0003800000 */
.L_x_6860:
        /* <DEDUP_REMOVED lines=8> */
[----:B------:R-:W-:Y:S01]  /*3a40*/  CS2R R18, SRZ ;  /* 0x0000000000127805 */ /* 0x000fe2000001ff00 */
[----:B----4-:R-:W-:-:S05]  /*3a50*/  IMAD.SHL.U32 R0, R0, 0x1000000, RZ ;  /* 0x0100000000007824 */ /* 0x010fca00078e00ff */
        /* <DEDUP_REMOVED lines=17> */
[----:B------:R0:W4:Y:S01]  /*3b70*/  F2F.F64.F32 R16, R7 ;  /* 0x0000000700107310 */ /* 0x0001220000201800 */
[----:B------:R-:W-:Y:S05]  /*3b80*/  BRA `(.L_x_6852) ;  /* 0x000008e000007947 */ /* 0x000fea0003800000 */
.L_x_6863:
[----:B----4-:R-:W4:Y:S01]  /*3b90*/  LDG.E.U8 R4, [R4.64] ;  /* 0x0000002404047981 */ /* 0x010f22000c1e1100 */
[----:B------:R-:W-:Y:S01]  /*3ba0*/  CS2R R18, SRZ ;  /* 0x0000000000127805 */ /* 0x000fe2000001ff00 */
        /* <DEDUP_REMOVED lines=12> */
[----:B------:R0:W4:Y:S01]  /*3c70*/  F2F.F64.F32 R16, R0 ;  /* 0x0000000000107310 */ /* 0x0001220000201800 */
[----:B------:R-:W-:Y:S05]  /*3c80*/  BRA `(.L_x_6852) ;  /* 0x000007e000007947 */ /* 0x000fea0003800000 */
.L_x_6862:
[----:B----4-:R-:W4:Y:S01]  /*3c90*/  LDG.E.U16 R0, [R4.64] ;  /* 0x0000002404007981 */ /* 0x010f22000c1e1500 */
[----:B------:R-:W-:Y:S01]  /*3ca0*/  CS2R R18, SRZ ;  /* 0x0000000000127805 */ /* 0x000fe2000001ff00 */
[----:B----4-:R-:W-:-:S05]  /*3cb0*/  PRMT R0, RZ, 0x5410, R0 ;  /* 0x00005410ff007816 */ /* 0x010fca0000000000 */
[----:B------:R-:W-:-:S04]  /*3cc0*/  FMUL.FTZ R0, R0, 1 ;  /* 0x3f80000000007820 */ /* 0x000fc80000410000 */
[----:B------:R0:W4:Y:S01]  /*3cd0*/  F2F.F64.F32 R16, R0 ;  /* 0x0000000000107310 */ /* 0x0001220000201800 */
[----:B------:R-:W-:Y:S05]  /*3ce0*/  BRA `(.L_x_6852) ;  /* 0x0000078000007947 */ /* 0x000fea0003800000 */
.L_x_6859:
        /* <DEDUP_REMOVED lines=9> */
[----:B------:R-:W-:Y:S01]  /*3d80*/  CS2R R18, SRZ ;  /* 0x0000000000127805 */ /* 0x000fe2000001ff00 */
[----:B----4-:R0:W4:Y:S01]  /*3d90*/  I2F.F64.U16 R16, R4 ;  /* 0x0000000400107312 */ /* 0x0101220000101800 */
[----:B------:R-:W-:Y:S05]  /*3da0*/  BRA `(.L_x_6852) ;  /* 0x000006c000007947 */ /* 0x000fea0003800000 */
.L_x_6866:
        /* <DEDUP_REMOVED lines=21> */
.L_x_6870:
[----:B------:R-:W-:Y:S05]  /*3f00*/  BSYNC B1 ;  /* 0x0000000000017941 */ /* 0x000fea0003800000 */
.L_x_6869:
[----:B------:R-:W-:Y:S01]  /*3f10*/  LEA R5, R0, 0x3b800000, 0x17 ;  /* 0x3b80000000057811 */ /* 0x000fe200078eb8ff */
[----:B------:R-:W-:-:S05]  /*3f20*/  IMAD.SHL.U32 R0, R3, 0x100000, RZ ;  /* 0x0010000003007824 */ /* 0x000fca00078e00ff */
[----:B------:R-:W-:Y:S02]  /*3f30*/  LOP3.LUT R0, R5, R0, R6, 0xfe, !PT ;  /* 0x0000000005007212 */ /* 0x000fe400078efe06 */
.L_x_6868:
[----:B------:R-:W-:Y:S05]  /*3f40*/  BSYNC B0 ;  /* 0x0000000000007941 */ /* 0x000fea0003800000 */
.L_x_6867:
[----:B------:R-:W-:Y:S01]  /*3f50*/  FMUL.FTZ R0, R0, 1 ;  /* 0x3f80000000007820 */ /* 0x000fe20000410000 */
[----:B------:R-:W-:-:S03]  /*3f60*/  CS2R R18, SRZ ;  /* 0x0000000000127805 */ /* 0x000fc6000001ff00 */
[----:B------:R0:W4:Y:S01]  /*3f70*/  F2F.F64.F32 R16, R0 ;  /* 0x0000000000107310 */ /* 0x0001220000201800 */
[----:B------:R-:W-:Y:S05]  /*3f80*/  BRA `(.L_x_6852) ;  /* 0x000004e000007947 */ /* 0x000fea0003800000 */
.L_x_6865:
        /* <DEDUP_REMOVED lines=21> */
.L_x_6874:
[----:B------:R-:W-:Y:S05]  /*40e0*/  BSYNC B1 ;  /* 0x0000000000017941 */ /* 0x000fea0003800000 */
.L_x_6873:
[----:B------:R-:W-:Y:S01]  /*40f0*/  LEA R5, R0, 0x37800000, 0x17 ;  /* 0x3780000000057811 */ /* 0x000fe200078eb8ff */
[----:B------:R-:W-:-:S05]  /*4100*/  IMAD.SHL.U32 R0, R3, 0x200000, RZ ;  /* 0x0020000003007824 */ /* 0x000fca00078e00ff */
[----:B------:R-:W-:Y:S02]  /*4110*/  LOP3.LUT R0, R5, R0, R6, 0xfe, !PT ;  /* 0x0000000005007212 */ /* 0x000fe400078efe06 */
.L_x_6872:
[----:B------:R-:W-:Y:S05]  /*4120*/  BSYNC B0 ;  /* 0x0000000000007941 */ /* 0x000fea0003800000 */
.L_x_6871:
[----:B------:R-:W-:Y:S01]  /*4130*/  FMUL.FTZ R0, R0, 1 ;  /* 0x3f80000000007820 */ /* 0x000fe20000410000 */
[----:B------:R-:W-:-:S03]  /*4140*/  CS2R R18, SRZ ;  /* 0x0000000000127805 */ /* 0x000fc6000001ff00 */
[----:B------:R0:W4:Y:S01]  /*4150*/  F2F.F64.F32 R16, R0 ;  /* 0x0000000000107310 */ /* 0x0001220000201800 */
[----:B------:R-:W-:Y:S05]  /*4160*/  BRA `(.L_x_6852) ;  /* 0x0000030000007947 */ /* 0x000fea0003800000 */
.L_x_6864:
        /* <DEDUP_REMOVED lines=14> */
.L_x_6878:
[----:B------:R-:W-:Y:S05]  /*4250*/  BSYNC B0 ;  /* 0x0000000000007941 */ /* 0x000fea0003800000 */
.L_x_6877:
[----:B------:R-:W-:Y:S01]  /*4260*/  FMUL.FTZ R0, R0, 1 ;  /* 0x3f80000000007820 */ /* 0x000fe20000410000 */
[----:B------:R-:W-:-:S03]  /*4270*/  CS2R R18, SRZ ;  /* 0x0000000000127805 */ /* 0x000fc6000001ff00 */
[----:B------:R0:W4:Y:S01]  /*4280*/  F2F.F64.F32 R16, R0 ;  /* 0x0000000000107310 */ /* 0x0001220000201800 */
[----:B------:R-:W-:Y:S05]  /*4290*/  BRA `(.L_x_6852) ;  /* 0x000001d000007947 */ /* 0x000fea0003800000 */
.L_x_6851:
[----:B------:R-:W-:Y:S01]  /*42a0*/  MOV R0, 0x0 ;  /* 0x0000000000007802 */ /* 0x000fe20000000f00 */
[----:B------:R-:W-:Y:S02]  /*42b0*/  IMAD.MOV.U32 R4, RZ, RZ, c[0x4][0x148] ;  /* 0x01005200ff047624 */ /* 0x000fe400078e00ff */
[----:B------:R-:W-:Y:S01]  /*42c0*/  IMAD.MOV.U32 R5, RZ, RZ, c[0x4][0x14c] ;  /* 0x01005300ff057624 */ /* 0x000fe200078e00ff */
[----:B------:R0:W4:Y:S01]  /*42d0*/  LDC.64 R14, c[0x4][R0] ;  /* 0x01000000000e7b82 */ /* 0x0001220000000a00 */
        /* <DEDUP_REMOVED lines=14> */
[----:B-12345:R-:W-:Y:S05]  /*43c0*/  CALL.ABS.NOINC R14 ;  /* 0x000000000e007343 */ /* 0x03efea0003c00000 */
[----:B------:R-:W-:Y:S01]  /*43d0*/  CS2R R16, SRZ ;  /* 0x0000000000107805 */ /* 0x000fe2000001ff00 */
[----:B------:R-:W-:Y:S01]  /*43e0*/  CS2R R18, SRZ ;  /* 0x0000000000127805 */ /* 0x000fe2000001ff00 */
[----:B------:R-:W-:Y:S05]  /*43f0*/  BRA `(.L_x_6852) ;  /* 0x0000007000007947 */ /* 0x000fea0003800000 */
.L_x_6876:
[----:B----4-:R-:W4:Y:S01]  /*4400*/  LDG.E.64 R16, [R4.64] ;  /* 0x0000002404107981 */ /* 0x010f22000c1e1b00 */
[----:B------:R-:W-:Y:S01]  /*4410*/  CS2R R18, SRZ ;  /* 0x0000000000127805 */ /* 0x000fe2000001ff00 */
[----:B----4-:R-:W0:Y:S01]  /*4420*/  I2F.F64.U64 R16, R16 ;  /* 0x0000001000107312 */ /* 0x010e220000301800 */
[----:B------:R-:W-:Y:S05]  /*4430*/  BRA `(.L_x_6852) ;  /* 0x0000003000007947 */ /* 0x000fea0003800000 */
.L_x_6875:
[----:B----4-:R-:W4:Y:S01]  /*4440*/  LDG.E R4, [R4.64] ;  /* 0x0000002404047981 */ /* 0x010f22000c1e1900 */
[----:B------:R-:W-:Y:S01]  /*4450*/  CS2R R18, SRZ ;  /* 0x0000000000127805 */ /* 0x000fe2000001ff00 */
[----:B----4-:R0:W4:Y:S06]  /*4460*/  I2F.F64.U32 R16, R4 ;  /* 0x0000000400107312 */ /* 0x01012c0000201800 */
.L_x_6852:
[----:B------:R-:W-:-:S03]  /*4470*/  IADD3 R36, R36, 0x80, RZ ;  /* 0x0000008024247810 */ /* 0x000fc60007ffe0ff */
.L_x_6814:
[----:B------:R-:W-:Y:S05]  /*4480*/  BSYNC B6 ;  /* 0x0000000000067941 */ /* 0x000fea0003800000 */
.L_x_6813:
[----:B------:R-:W-:Y:S01]  /*4490*/  ISETP.GE.AND P0, PT, R36, R23, PT ;  /* 0x000000172400720c */ /* 0x000fe20003f06270 */
[----:B------:R-:W-:Y:S01]  /*44a0*/  BSSY B6, `(.L_x_6879) ;  /* 0x000021f000067945 */ /* 0x000fe20003800000 */
[----:B------:R-:W-:Y:S01]  /*44b0*/  CS2R R34, SRZ ;  /* 0x0000000000227805 */ /* 0x000fe2000001ff00 */
[----:B------:R-:W-:Y:S01]  /*44c0*/  CS2R R26, SRZ ;  /* 0x00000000001a7805 */ /* 0x000fe2000001ff00 */
[----:B------:R-:W-:Y:S01]  /*44d0*/  CS2R R24, SRZ ;  /* 0x0000000000187805 */ /* 0x000fe2000001ff00 */
[----:B------:R-:W-:Y:S01]  /*44e0*/  CS2R R30, SRZ ;  /* 0x00000000001e7805 */ /* 0x000fe2000001ff00 */
[----:B------:R-:W-:-:S07]  /*44f0*/  CS2R R28, SRZ ;  /* 0x00000000001c7805 */ /* 0x000fce000001ff00 */
        /* <DEDUP_REMOVED lines=20> */
.L_x_6884:
[----:B----4-:R-:W4:Y:S01]  /*4640*/  LDG.E.U8 R4, [R4.64] ;  /* 0x0000002404047981 */ /* 0x010f22000c1e1100 */
[----:B------:R-:W-:Y:S01]  /*4650*/  CS2R R26, SRZ ;  /* 0x00000000001a7805 */ /* 0x000fe2000001ff00 */
[----:B----4-:R0:W4:Y:S01]  /*4660*/  I2F.F64.U16 R24, R4 ;  /* 0x0000000400187312 */ /* 0x0101220000101800 */
[----:B------:R-:W-:Y:S05]  /*4670*/  BRA `(.L_x_6886) ;  /* 0x00000f5000007947 */ /* 0x000fea0003800000 */
.L_x_6883:
        /* <DEDUP_REMOVED lines=10> */
.L_x_6888:
[----:B----4-:R-:W4:Y:S01]  /*4720*/  LDG.E R4, [R4.64] ;  /* 0x0000002404047981 */ /* 0x010f22000c1e1900 */
[----:B------:R-:W-:Y:S01]  /*4730*/  CS2R R26, SRZ ;  /* 0x00000000001a7805 */ /* 0x000fe2000001ff00 */
[----:B----4-:R0:W4:Y:S01]  /*4740*/  I2F.F64 R24, R4 ;  /* 0x0000000400187312 */ /* 0x0101220000201c00 */
[----:B------:R-:W-:Y:S05]  /*4750*/  BRA `(.L_x_6886) ;  /* 0x00000e7000007947 */ /* 0x000fea0003800000 */
.L_x_6887:
[----:B----4-:R-:W4:Y:S01]  /*4760*/  LDG.E.U16 R4, [R4.64] ;  /* 0x0000002404047981 */ /* 0x010f22000c1e1500 */
[----:B------:R-:W-:Y:S01]  /*4770*/  CS2R R26, SRZ ;  /* 0x00000000001a7805 */ /* 0x000fe2000001ff00 */
[----:B----4-:R0:W4:Y:S01]  /*4780*/  I2F.F64.S16 R24, R4 ;  /* 0x0000000400187312 */ /* 0x0101220000101c00 */
[----:B------:R-:W-:Y:S05]  /*4790*/  BRA `(.L_x_6886) ;  /* 0x00000e3000007947 */ /* 0x000fea0003800000 */
.L_x_6882:
        /* <DEDUP_REMOVED lines=11> */
.L_x_6890:
[----:B----4-:R-:W4:Y:S01]  /*4850*/  LDG.E.U16 R0, [R4.64] ;  /* 0x0000002404007981 */ /* 0x010f22000c1e1500 */
[----:B------:R-:W-:Y:S01]  /*4860*/  CS2R R26, SRZ ;  /* 0x00000000001a7805 */ /* 0x000fe2000001ff00 */
[----:B----4-:R-:W-:-:S05]  /*4870*/  HADD2.F32 R0, -RZ, R0.H0_H0 ;  /* 0x20000000ff007230 */ /* 0x010fca0000004100 */
[----:B------:R-:W-:-:S04]  /*4880*/  FMUL.FTZ R0, R0, 1 ;  /* 0x3f80000000007820 */ /* 0x000fc80000410000 */
[----:B------:R0:W4:Y:S01]  /*4890*/  F2F.F64.F32 R24, R0 ;  /* 0x0000000000187310 */ /* 0x0001220000201800 */
[----:B------:R-:W-:Y:S05]  /*48a0*/  BRA `(.L_x_6886) ;  /* 0x00000d2000007947 */ /* 0x000fea0003800000 */
.L_x_6889:
        /* <DEDUP_REMOVED lines=12> */
.L_x_6892:
        /* <DEDUP_REMOVED lines=8> */
.L_x_6891:
[----:B------:R0:W5:Y:S01]  /*49f0*/  LDG.E.64 R24, [R4.64] ;  /* 0x0000002404187981 */ /* 0x000162000c1e1b00 */
[----:B------:R-:W-:Y:S01]  /*4a00*/  CS2R R26, SRZ ;  /* 0x00000000001a7805 */ /* 0x000fe2000001ff00 */
[----:B------:R-:W-:Y:S05]  /*4a10*/  BRA `(.L_x_6886) ;  /* 0x00000bb000007947 */ /* 0x000fea0003800000 */
.L_x_6881:
        /* <DEDUP_REMOVED lines=14> */
.L_x_6895:
[----:B------:R0:W5:Y:S01]  /*4b00*/  LDG.E.128 R24, [R4.64] ;  /* 0x0000002404187981 */ /* 0x000162000c1e1d00 */
[----:B------:R-:W-:Y:S05]  /*4b10*/  BRA `(.L_x_6886) ;  /* 0x00000ab000007947 */ /* 0x000fea0003800000 */
.L_x_6894:
        /* <DEDUP_REMOVED lines=29> */
.L_x_6897:
        /* <DEDUP_REMOVED lines=16> */
.L_x_6896:
[----:B----4-:R-:W4:Y:S01]  /*4df0*/  LDG.E.U16 R0, [R4.64] ;  /* 0x0000002404007981 */ /* 0x010f22000c1e1500 */
[----:B------:R-:W-:Y:S01]  /*4e00*/  CS2R R26, SRZ ;  /* 0x00000000001a7805 */ /* 0x000fe2000001ff00 */
[----:B----4-:R-:W-:-:S05]  /*4e10*/  PRMT R0, RZ, 0x5410, R0 ;  /* 0x00005410ff007816 */ /* 0x010fca0000000000 */
[----:B------:R-:W-:-:S04]  /*4e20*/  FMUL.FTZ R0, R0, 1 ;  /* 0x3f80000000007820 */ /* 0x000fc80000410000 */
[----:B------:R0:W4:Y:S01]  /*4e30*/  F2F.F64.F32 R24, R0 ;  /* 0x0000000000187310 */ /* 0x0001220000201800 */
[----:B------:R-:W-:Y:S05]  /*4e40*/  BRA `(.L_x_6886) ;  /* 0x0000078000007947 */ /* 0x000fea0003800000 */
.L_x_6893:
        /* <DEDUP_REMOVED lines=12> */
.L_x_6900:
        /* <DEDUP_REMOVED lines=21> */
.L_x_6904:
[----:B------:R-:W-:Y:S05]  /*5060*/  BSYNC B1 ;  /* 0x0000000000017941 */ /* 0x000fea0003800000 */
.L_x_6903:
[----:B------:R-:W-:Y:S01]  /*5070*/  LEA R5, R0, 0x3b800000, 0x17 ;  /* 0x3b80000000057811 */ /* 0x000fe200078eb8ff */
[----:B------:R-:W-:-:S05]  /*5080*/  IMAD.SHL.U32 R0, R3, 0x100000, RZ ;  /* 0x0010000003007824 */ /* 0x000fca00078e00ff */
[----:B------:R-:W-:Y:S02]  /*5090*/  LOP3.LUT R0, R5, R0, R6, 0xfe, !PT ;  /* 0x0000000005007212 */ /* 0x000fe400078efe06 */
.L_x_6902:
[----:B------:R-:W-:Y:S05]  /*50a0*/  BSYNC B0 ;  /* 0x0000000000007941 */ /* 0x000fea0003800000 */
.L_x_6901:
[----:B------:R-:W-:Y:S01]  /*50b0*/  FMUL.FTZ R0, R0, 1 ;  /* 0x3f80000000007820 */ /* 0x000fe20000410000 */
[----:B------:R-:W-:-:S03]  /*50c0*/  CS2R R26, SRZ ;  /* 0x00000000001a7805 */ /* 0x000fc6000001ff00 */
[----:B------:R0:W4:Y:S01]  /*50d0*/  F2F.F64.F32 R24, R0 ;  /* 0x0000000000187310 */ /* 0x0001220000201800 */
[----:B------:R-:W-:Y:S05]  /*50e0*/  BRA `(.L_x_6886) ;  /* 0x000004e000007947 */ /* 0x000fea0003800000 */
.L_x_6899:
        /* <DEDUP_REMOVED lines=21> */
.L_x_6908:
[----:B------:R-:W-:Y:S05]  /*5240*/  BSYNC B1 ;  /* 0x0000000000017941 */ /* 0x000fea0003800000 */
.L_x_6907:
[----:B------:R-:W-:Y:S01]  /*5250*/  LEA R5, R0, 0x37800000, 0x17 ;  /* 0x3780000000057811 */ /* 0x000fe200078eb8ff */
[----:B------:R-:W-:-:S05]  /*5260*/  IMAD.SHL.U32 R0, R3, 0x200000, RZ ;  /* 0x0020000003007824 */ /* 0x000fca00078e00ff */
[----:B------:R-:W-:Y:S02]  /*5270*/  LOP3.LUT R0, R5, R0, R6, 0xfe, !PT ;  /* 0x0000000005007212 */ /* 0x000fe400078efe06 */
.L_x_6906:
[----:B------:R-:W-:Y:S05]  /*5280*/  BSYNC B0 ;  /* 0x0000000000007941 */ /* 0x000fea0003800000 */
.L_x_6905:
[----:B------:R-:W-:Y:S01]  /*5290*/  FMUL.FTZ R0, R0, 1 ;  /* 0x3f80000000007820 */ /* 0x000fe20000410000 */
[----:B------:R-:W-:-:S03]  /*52a0*/  CS2R R26, SRZ ;  /* 0x00000000001a7805 */ /* 0x000fc6000001ff00 */
[----:B------:R0:W4:Y:S01]  /*52b0*/  F2F.F64.F32 R24, R0 ;  /* 0x0000000000187310 */ /* 0x0001220000201800 */
[----:B------:R-:W-:Y:S05]  /*52c0*/  BRA `(.L_x_6886) ;  /* 0x0000030000007947 */ /* 0x000fea0003800000 */
.L_x_6898:
        /* <DEDUP_REMOVED lines=14> */
.L_x_6912:
[----:B------:R-:W-:Y:S05]  /*53b0*/  BSYNC B0 ;  /* 0x0000000000007941 */ /* 0x000fea0003800000 */
.L_x_6911:
[----:B------:R-:W-:Y:S01]  /*53c0*/  FMUL.FTZ R0, R0, 1 ;  /* 0x3f80000000007820 */ /* 0x000fe20000410000 */
[----:B------:R-:W-:-:S03]  /*53d0*/  CS2R R26, SRZ ;  /* 0x00000000001a7805 */ /* 0x000fc6000001ff00 */
[----:B------:R0:W4:Y:S01]  /*53e0*/  F2F.F64.F32 R24, R0 ;  /* 0x0000000000187310 */ /* 0x0001220000201800 */
[----:B------:R-:W-:Y:S05]  /*53f0*/  BRA `(.L_x_6886) ;  /* 0x000001d000007947 */ /* 0x000fea0003800000 */
.L_x_6885:
        /* <DEDUP_REMOVED lines=18> */
[----:B012345:R-:W-:Y:S05]  /*5520*/  CALL.ABS.NOINC R14 ;  /* 0x000000000e007343 */ /* 0x03ffea0003c00000 */
[----:B------:R-:W-:Y:S01]  /*5530*/  CS2R R24, SRZ ;  /* 0x0000000000187805 */ /* 0x000fe2000001ff00 */
[----:B------:R-:W-:Y:S01]  /*5540*/  CS2R R26, SRZ ;  /* 0x00000000001a7805 */ /* 0x000fe2000001ff00 */
[----:B------:R-:W-:Y:S05]  /*5550*/  BRA `(.L_x_6886) ;  /* 0x0000007000007947 */ /* 0x000fea0003800000 */
.L_x_6910:
[----:B----4-:R-:W4:Y:S01]  /*5560*/  LDG.E.64 R24, [R4.64] ;  /* 0x0000002404187981 */ /* 0x010f22000c1e1b00 */
[----:B------:R-:W-:Y:S01]  /*5570*/  CS2R R26, SRZ ;  /* 0x00000000001a7805 */ /* 0x000fe2000001ff00 */
[----:B----4-:R-:W0:Y:S01]  /*5580*/  I2F.F64.U64 R24, R24 ;  /* 0x0000001800187312 */ /* 0x010e220000301800 */
[----:B------:R-:W-:Y:S05]  /*5590*/  BRA `(.L_x_6886) ;  /* 0x0000003000007947 */ /* 0x000fea0003800000 */
.L_x_6909:
[----:B----4-:R-:W4:Y:S01]  /*55a0*/  LDG.E R4, [R4.64] ;  /* 0x0000002404047981 */ /* 0x010f22000c1e1900 */
[----:B------:R-:W-:Y:S01]  /*55b0*/  CS2R R26, SRZ ;  /* 0x00000000001a7805 */ /* 0x000fe2000001ff00 */
[----:B----4-:R0:W4:Y:S06]  /*55c0*/  I2F.F64.U32 R24, R4 ;  /* 0x0000000400187312 */ /* 0x01012c0000201800 */
.L_x_6886:
        /* <DEDUP_REMOVED lines=18> */
.L_x_6916:
[----:B----4-:R-:W4:Y:S01]  /*56f0*/  LDG.E.U8 R4, [R4.64] ;  /* 0x0000002404047981 */ /* 0x010f22000c1e1100 */
[----:B------:R-:W-:Y:S01]  /*5700*/  CS2R R30, SRZ ;  /* 0x00000000001e7805 */ /* 0x000fe2000001ff00 */
[----:B----4-:R0:W4:Y:S01]  /*5710*/  I2F.F64.U16 R28, R4 ;  /* 0x00000004001c7312 */ /* 0x0101220000101800 */
[----:B------:R-:W-:Y:S05]  /*5720*/  BRA `(.L_x_6918) ;  /* 0x00000f5000007947 */ /* 0x000fea0003800000 */
.L_x_6915:
        /* <DEDUP_REMOVED lines=10> */
.L_x_6920:
[----:B----4-:R-:W4:Y:S01]  /*57d0*/  LDG.E R4, [R4.64] ;  /* 0x0000002404047981 */ /* 0x010f22000c1e1900 */
[----:B------:R-:W-:Y:S01]  /*57e0*/  CS2R R30, SRZ ;  /* 0x00000000001e7805 */ /* 0x000fe2000001ff00 */
[----:B----4-:R0:W4:Y:S01]  /*57f0*/  I2F.F64 R28, R4 ;  /* 0x00000004001c7312 */ /* 0x0101220000201c00 */
[----:B------:R-:W-:Y:S05]  /*5800*/  BRA `(.L_x_6918) ;  /* 0x00000e7000007947 */ /* 0x000fea0003800000 */
.L_x_6919:
[----:B----4-:R-:W4:Y:S01]  /*5810*/  LDG.E.U16 R4, [R4.64] ;  /* 0x0000002404047981 */ /* 0x010f22000c1e1500 */
[----:B------:R-:W-:Y:S01]  /*5820*/  CS2R R30, SRZ ;  /* 0x00000000001e7805 */ /* 0x000fe2000001ff00 */
[----:B----4-:R0:W4:Y:S01]  /*5830*/  I2F.F64.S16 R28, R4 ;  /* 0x00000004001c7312 */ /* 0x0101220000101c00 */
[----:B------:R-:W-:Y:S05]  /*5840*/  BRA `(.L_x_6918) ;  /* 0x00000e3000007947 */ /* 0x000fea0003800000 */
.L_x_6914:
        /* <DEDUP_REMOVED lines=11> */
.L_x_6922:
[----:B----4-:R-:W4:Y:S01]  /*5900*/  LDG.E.U16 R0, [R4.64] ;  /* 0x0000002404007981 */ /* 0x010f22000c1e1500 */
[----:B------:R-:W-:Y:S01]  /*5910*/  CS2R R30, SRZ ;  /* 0x00000000001e7805 */ /* 0x000fe2000001ff00 */
[----:B----4-:R-:W-:-:S05]  /*5920*/  HADD2.F32 R0, -RZ, R0.H0_H0 ;  /* 0x20000000ff007230 */ /* 0x010fca0000004100 */
[----:B------:R-:W-:-:S04]  /*5930*/  FMUL.FTZ R0, R0, 1 ;  /* 0x3f80000000007820 */ /* 0x000fc80000410000 */
[----:B------:R0:W4:Y:S01]  /*5940*/  F2F.F64.F32 R28, R0 ;  /* 0x00000000001c7310 */ /* 0x0001220000201800 */
[----:B------:R-:W-:Y:S05]  /*5950*/  BRA `(.L_x_6918) ;  /* 0x00000d2000007947 */ /* 0x000fea0003800000 */
.L_x_6921:
        /* <DEDUP_REMOVED lines=12> */
.L_x_6924:
        /* <DEDUP_REMOVED lines=8> */
.L_x_6923:
[----:B------:R0:W5:Y:S01]  /*5aa0*/  LDG.E.64 R28, [R4.64] ;  /* 0x00000024041c7981 */ /* 0x000162000c1e1b00 */
[----:B------:R-:W-:Y:S01]  /*5ab0*/  CS2R R30, SRZ ;  /* 0x00000000001e7805 */ /* 0x000fe2000001ff00 */
[----:B------:R-:W-:Y:S05]  /*5ac0*/  BRA `(.L_x_6918) ;  /* 0x00000bb000007947 */ /* 0x000fea0003800000 */
.L_x_6913:
        /* <DEDUP_REMOVED lines=14> */
.L_x_6927:
[----:B------:R0:W5:Y:S01]  /*5bb0*/  LDG.E.128 R28, [R4.64] ;  /* 0x00000024041c7981 */ /* 0x000162000c1e1d00 */
[----:B------:R-:W-:Y:S05]  /*5bc0*/  BRA `(.L_x_6918) ;  /* 0x00000ab000007947 */ /* 0x000fea0003800000 */
.L_x_6926:
        /* <DEDUP_REMOVED lines=29> */
.L_x_6929:
        /* <DEDUP_REMOVED lines=16> */
.L_x_6928:
[----:B----4-:R-:W4:Y:S01]  /*5ea0*/  LDG.E.U16 R0, [R4.64] ;  /* 0x0000002404007981 */ /* 0x010f22000c1e1500 */
[----:B------:R-:W-:Y:S01]  /*5eb0*/  CS2R R30, SRZ ;  /* 0x00000000001e7805 */ /* 0x000fe2000001ff00 */
[----:B----4-:R-:W-:-:S05]  /*5ec0*/  PRMT R0, RZ, 0x5410, R0 ;  /* 0x00005410ff007816 */ /* 0x010fca0000000000 */
[----:B------:R-:W-:-:S04]  /*5ed0*/  FMUL.FTZ R0, R0, 1 ;  /* 0x3f80000000007820 */ /* 0x000fc80000410000 */
[----:B------:R0:W4:Y:S01]  /*5ee0*/  F2F.F64.F32 R28, R0 ;  /* 0x00000000001c7310 */ /* 0x0001220000201800 */
[----:B------:R-:W-:Y:S05]  /*5ef0*/  BRA `(.L_x_6918) ;  /* 0x0000078000007947 */ /* 0x000fea0003800000 */
.L_x_6925:
        /* <DEDUP_REMOVED lines=12> */
.L_x_6932:
        /* <DEDUP_REMOVED lines=21> */
.L_x_6936:
[----:B------:R-:W-:Y:S05]  /*6110*/  BSYNC B1 ;  /* 0x0000000000017941 */ /* 0x000fea0003800000 */
.L_x_6935:
[----:B------:R-:W-:Y:S01]  /*6120*/  LEA R5, R0, 0x3b800000, 0x17 ;  /* 0x3b80000000057811 */ /* 0x000fe200078eb8ff */
[----:B------:R-:W-:-:S05]  /*6130*/  IMAD.SHL.U32 R0, R3, 0x100000, RZ ;  /* 0x0010000003007824 */ /* 0x000fca00078e00ff */
[----:B------:R-:W-:Y:S02]  /*6140*/  LOP3.LUT R0, R5, R0, R6, 0xfe, !PT ;  /* 0x0000000005007212 */ /* 0x000fe400078efe06 */
.L_x_6934:
[----:B------:R-:W-:Y:S05]  /*6150*/  BSYNC B0 ;  /* 0x0000000000007941 */ /* 0x000fea0003800000 */
.L_x_6933:
[----:B------:R-:W-:Y:S01]  /*6160*/  FMUL.FTZ R0, R0, 1 ;  /* 0x3f80000000007820 */ /* 0x000fe20000410000 */
[----:B------:R-:W-:-:S03]  /*6170*/  CS2R R30, SRZ ;  /* 0x00000000001e7805 */ /* 0x000fc6000001ff00 */
[----:B------:R0:W4:Y:S01]  /*6180*/  F2F.F64.F32 R28, R0 ;  /* 0x00000000001c7310 */ /* 0x0001220000201800 */
[----:B------:R-:W-:Y:S05]  /*6190*/  BRA `(.L_x_6918) ;  /* 0x000004e000007947 */ /* 0x000fea0003800000 */
.L_x_6931:
        /* <DEDUP_REMOVED lines=21> */
.L_x_6940:
[----:B------:R-:W-:Y:S05]  /*62f0*/  BSYNC B1 ;  /* 0x0000000000017941 */ /* 0x000fea0003800000 */
.L_x_6939:
[----:B------:R-:W-:Y:S01]  /*6300*/  LEA R5, R0, 0x37800000, 0x17 ;  /* 0x3780000000057811 */ /* 0x000fe200078eb8ff */
[----:B------:R-:W-:-:S05]  /*6310*/  IMAD.SHL.U32 R0, R3, 0x200000, RZ ;  /* 0x0020000003007824 */ /* 0x000fca00078e00ff */
[----:B------:R-:W-:Y:S02]  /*6320*/  LOP3.LUT R0, R5, R0, R6, 0xfe, !PT ;  /* 0x0000000005007212 */ /* 0x000fe400078efe06 */
.L_x_6938:
[----:B------:R-:W-:Y:S05]  /*6330*/  BSYNC B0 ;  /* 0x0000000000007941 */ /* 0x000fea0003800000 */
.L_x_6937:
[----:B------:R-:W-:Y:S01]  /*6340*/  FMUL.FTZ R0, R0, 1 ;  /* 0x3f80000000007820 */ /* 0x000fe20000410000 */
[----:B------:R-:W-:-:S03]  /*6350*/  CS2R R30, SRZ ;  /* 0x00000000001e7805 */ /* 0x000fc6000001ff00 */
[----:B------:R0:W4:Y:S01]  /*6360*/  F2F.F64.F32 R28, R0 ;  /* 0x00000000001c7310 */ /* 0x0001220000201800 */
[----:B------:R-:W-:Y:S05]  /*6370*/  BRA `(.L_x_6918) ;  /* 0x0000030000007947 */ /* 0x000fea0003800000 */
.L_x_6930:
        /* <DEDUP_REMOVED lines=14> */
.L_x_6944:
[----:B------:R-:W-:Y:S05]  /*6460*/  BSYNC B0 ;  /* 0x0000000000007941 */ /* 0x000fea0003800000 */
.L_x_6943:
[----:B------:R-:W-:Y:S01]  /*6470*/  FMUL.FTZ R0, R0, 1 ;  /* 0x3f80000000007820 */ /* 0x000fe20000410000 */
[----:B------:R-:W-:-:S03]  /*6480*/  CS2R R30, SRZ ;  /* 0x00000000001e7805 */ /* 0x000fc6000001ff00 */
[----:B------:R0:W4:Y:S01]  /*6490*/  F2F.F64.F32 R28, R0 ;  /* 0x00000000001c7310 */ /* 0x0001220000201800 */
[----:B------:R-:W-:Y:S05]  /*64a0*/  BRA `(.L_x_6918) ;  /* 0x000001d000007947 */ /* 0x000fea0003800000 */
.L_x_6917:
        /* <DEDUP_REMOVED lines=22> */
.L_x_6942:
[----:B----4-:R-:W4:Y:S01]  /*6610*/  LDG.E.64 R28, [R4.64] ;  /* 0x00000024041c7981 */ /* 0x010f22000c1e1b00 */
[----:B------:R-:W-:Y:S01]  /*6620*/  CS2R R30, SRZ ;  /* 0x00000000001e7805 */ /* 0x000fe2000001ff00 */
[----:B----4-:R-:W0:Y:S01]  /*6630*/  I2F.F64.U64 R28, R28 ;  /* 0x0000001c001c7312 */ /* 0x010e220000301800 */
[----:B------:R-:W-:Y:S05]  /*6640*/  BRA `(.L_x_6918) ;  /* 0x0000003000007947 */ /* 0x000fea0003800000 */
.L_x_6941:
[----:B----4-:R-:W4:Y:S01]  /*6650*/  LDG.E R4, [R4.64] ;  /* 0x0000002404047981 */ /* 0x010f22000c1e1900 */
[----:B------:R-:W-:Y:S01]  /*6660*/  CS2R R30, SRZ ;  /* 0x00000000001e7805 */ /* 0x000fe2000001ff00 */
[----:B----4-:R0:W4:Y:S06]  /*6670*/  I2F.F64.U32 R28, R4 ;  /* 0x00000004001c7312 */ /* 0x01012c0000201800 */
.L_x_6918:
[----:B------:R-:W-:-:S03]  /*6680*/  IADD3 R36, R36, 0x80, RZ ;  /* 0x0000008024247810 */ /* 0x000fc60007ffe0ff */
.L_x_6880:
[----:B------:R-:W-:Y:S05]  /*6690*/  BSYNC B6 ;  /* 0x0000000000067941 */ /* 0x000fea0003800000 */
.L_x_6879:
[----:B------:R-:W-:Y:S01]  /*66a0*/  ISETP.GE.AND P0, PT, R36, R23, PT ;  /* 0x000000172400720c */ /* 0x000fe20003f06270 */
[----:B------:R-:W-:Y:S01]  /*66b0*/  BSSY B6, `(.L_x_6945) ;  /* 0x000021c000067945 */ /* 0x000fe20003800000 */
[----:B------:R-:W-:Y:S01]  /*66c0*/  CS2R R32, SRZ ;  /* 0x0000000000207805 */ /* 0x000fe2000001ff00 */
[----:B0-----:R-:W-:Y:S01]  /*66d0*/  CS2R R6, SRZ ;  /* 0x0000000000067805 */ /* 0x001fe2000001ff00 */
[----:B------:R-:W-:-:S09]  /*66e0*/  CS2R R4, SRZ ;  /* 0x0000000000047805 */ /* 0x000fd2000001ff00 */
        /* <DEDUP_REMOVED lines=20> */
.L_x_6950:
[----:B----4-:R-:W4:Y:S01]  /*6830*/  LDG.E.U8 R4, [R4.64] ;  /* 0x0000002404047981 */ /* 0x010f22000c1e1100 */
[----:B------:R-:W-:Y:S01]  /*6840*/  CS2R R34, SRZ ;  /* 0x0000000000227805 */ /* 0x000fe2000001ff00 */
[----:B----4-:R0:W4:Y:S01]  /*6850*/  I2F.F64.U16 R32, R4 ;  /* 0x0000000400207312 */ /* 0x0101220000101800 */
[----:B------:R-:W-:Y:S05]  /*6860*/  BRA `(.L_x_6952) ;  /* 0x00000f5000007947 */ /* 0x000fea0003800000 */
.L_x_6949:
        /* <DEDUP_REMOVED lines=10> */
.L_x_6954:
[----:B----4-:R-:W4:Y:S01]  /*6910*/  LDG.E R4, [R4.64] ;  /* 0x0000002404047981 */ /* 0x010f22000c1e1900 */
[----:B------:R-:W-:Y:S01]  /*6920*/  CS2R R34, SRZ ;  /* 0x0000000000227805 */ /* 0x000fe2000001ff00 */
[----:B----4-:R0:W4:Y:S01]  /*6930*/  I2F.F64 R32, R4 ;  /* 0x0000000400207312 */ /* 0x0101220000201c00 */
[----:B------:R-:W-:Y:S05]  /*6940*/  BRA `(.L_x_6952) ;  /* 0x00000e7000007947 */ /* 0x000fea0003800000 */
.L_x_6953:
[----:B----4-:R-:W4:Y:S01]  /*6950*/  LDG.E.U16 R4, [R4.64] ;  /* 0x0000002404047981 */ /* 0x010f22000c1e1500 */
[----:B------:R-:W-:Y:S01]  /*6960*/  CS2R R34, SRZ ;  /* 0x0000000000227805 */ /* 0x000fe2000001ff00 */
[----:B----4-:R0:W4:Y:S01]  /*6970*/  I2F.F64.S16 R32, R4 ;  /* 0x0000000400207312 */ /* 0x0101220000101c00 */
[----:B------:R-:W-:Y:S05]  /*6980*/  BRA `(.L_x_6952) ;  /* 0x00000e3000007947 */ /* 0x000fea0003800000 */
.L_x_6948:
        /* <DEDUP_REMOVED lines=11> */
.L_x_6956:
[----:B----4-:R-:W4:Y:S01]  /*6a40*/  LDG.E.U16 R0, [R4.64] ;  /* 0x0000002404007981 */ /* 0x010f22000c1e1500 */
[----:B------:R-:W-:Y:S01]  /*6a50*/  CS2R R34, SRZ ;  /* 0x0000000000227805 */ /* 0x000fe2000001ff00 */
[----:B----4-:R-:W-:-:S05]  /*6a60*/  HADD2.F32 R0, -RZ, R0.H0_H0 ;  /* 0x20000000ff007230 */ /* 0x010fca0000004100 */
[----:B------:R-:W-:-:S04]  /*6a70*/  FMUL.FTZ R0, R0, 1 ;  /* 0x3f80000000007820 */ /* 0x000fc80000410000 */
[----:B------:R0:W4:Y:S01]  /*6a80*/  F2F.F64.F32 R32, R0 ;  /* 0x0000000000207310 */ /* 0x0001220000201800 */
[----:B------:R-:W-:Y:S05]  /*6a90*/  BRA `(.L_x_6952) ;  /* 0x00000d2000007947 */ /* 0x000fea0003800000 */
.L_x_6955:
        /* <DEDUP_REMOVED lines=12> */
.L_x_6958:
        /* <DEDUP_REMOVED lines=8> */
.L_x_6957:
[----:B------:R0:W5:Y:S01]  /*6be0*/  LDG.E.64 R32, [R4.64] ;  /* 0x0000002404207981 */ /* 0x000162000c1e1b00 */
[----:B------:R-:W-:Y:S01]  /*6bf0*/  CS2R R34, SRZ ;  /* 0x0000000000227805 */ /* 0x000fe2000001ff00 */
[----:B------:R-:W-:Y:S05]  /*6c00*/  BRA `(.L_x_6952) ;  /* 0x00000bb000007947 */ /* 0x000fea0003800000 */
.L_x_6947:
        /* <DEDUP_REMOVED lines=14> */
.L_x_6961:
[----:B------:R0:W5:Y:S01]  /*6cf0*/  LDG.E.128 R32, [R4.64] ;  /* 0x0000002404207981 */ /* 0x000162000c1e1d00 */
[----:B------:R-:W-:Y:S05]  /*6d00*/  BRA `(.L_x_6952) ;  /* 0x00000ab000007947 */ /* 0x000fea0003800000 */
.L_x_6960:
        /* <DEDUP_REMOVED lines=29> */
.L_x_6963:
        /* <DEDUP_REMOVED lines=16> */
.L_x_6962:
[----:B----4-:R-:W4:Y:S01]  /*6fe0*/  LDG.E.U16 R0, [R4.64] ;  /* 0x0000002404007981 */ /* 0x010f22000c1e1500 */
[----:B------:R-:W-:Y:S01]  /*6ff0*/  CS2R R34, SRZ ;  /* 0x0000000000227805 */ /* 0x000fe2000001ff00 */
[----:B----4-:R-:W-:-:S05]  /*7000*/  PRMT R0, RZ, 0x5410, R0 ;  /* 0x00005410ff007816 */ /* 0x010fca0000000000 */
[----:B------:R-:W-:-:S04]  /*7010*/  FMUL.FTZ R0, R0, 1 ;  /* 0x3f80000000007820 */ /* 0x000fc80000410000 */
[----:B------:R0:W4:Y:S01]  /*7020*/  F2F.F64.F32 R32, R0 ;  /* 0x0000000000207310 */ /* 0x0001220000201800 */
[----:B------:R-:W-:Y:S05]  /*7030*/  BRA `(.L_x_6952) ;  /* 0x0000078000007947 */ /* 0x000fea0003800000 */
.L_x_6959:
        /* <DEDUP_REMOVED lines=12> */
.L_x_6966:
        /* <DEDUP_REMOVED lines=21> */
.L_x_6970:
[----:B------:R-:W-:Y:S05]  /*7250*/  BSYNC B1 ;  /* 0x0000000000017941 */ /* 0x000fea0003800000 */
.L_x_6969:
[----:B------:R-:W-:Y:S01]  /*7260*/  LEA R5, R0, 0x3b800000, 0x17 ;  /* 0x3b80000000057811 */ /* 0x000fe200078eb8ff */
[----:B------:R-:W-:-:S05]  /*7270*/  IMAD.SHL.U32 R0, R3, 0x100000, RZ ;  /* 0x0010000003007824 */ /* 0x000fca00078e00ff */
[----:B------:R-:W-:Y:S02]  /*7280*/  LOP3.LUT R0, R5, R0, R6, 0xfe, !PT ;  /* 0x0000000005007212 */ /* 0x000fe400078efe06 */
.L_x_6968:
[----:B------:R-:W-:Y:S05]  /*7290*/  BSYNC B0 ;  /* 0x0000000000007941 */ /* 0x000fea0003800000 */
.L_x_6967:
[----:B------:R-:W-:Y:S01]  /*72a0*/  FMUL.FTZ R0, R0, 1 ;  /* 0x3f80000000007820 */ /* 0x000fe20000410000 */
[----:B------:R-:W-:-:S03]  /*72b0*/  CS2R R34, SRZ ;  /* 0x0000000000227805 */ /* 0x000fc6000001ff00 */
[----:B------:R0:W4:Y:S01]  /*72c0*/  F2F.F64.F32 R32, R0 ;  /* 0x0000000000207310 */ /* 0x0001220000201800 */
[----:B------:R-:W-:Y:S05]  /*72d0*/  BRA `(.L_x_6952) ;  /* 0x000004e000007947 */ /* 0x000fea0003800000 */
.L_x_6965:
        /* <DEDUP_REMOVED lines=21> */
.L_x_6974:
[----:B------:R-:W-:Y:S05]  /*7430*/  BSYNC B1 ;  /* 0x0000000000017941 */ /* 0x000fea0003800000 */
.L_x_6973:
[----:B------:R-:W-:Y:S01]  /*7440*/  LEA R5, R0, 0x37800000, 0x17 ;  /* 0x3780000000057811 */ /* 0x000fe200078eb8ff */
[----:B------:R-:W-:-:S05]  /*7450*/  IMAD.SHL.U32 R0, R3, 0x200000, RZ ;  /* 0x0020000003007824 */ /* 0x000fca00078e00ff */
[----:B------:R-:W-:Y:S02]  /*7460*/  LOP3.LUT R0, R5, R0, R6, 0xfe, !PT ;  /* 0x0000000005007212 */ /* 0x000fe400078efe06 */
.L_x_6972:
[----:B------:R-:W-:Y:S05]  /*7470*/  BSYNC B0 ;  /* 0x0000000000007941 */ /* 0x000fea0003800000 */
.L_x_6971:
[----:B------:R-:W-:Y:S01]  /*7480*/  FMUL.FTZ R0, R0, 1 ;  /* 0x3f80000000007820 */ /* 0x000fe20000410000 */
[----:B------:R-:W-:-:S03]  /*7490*/  CS2R R34, SRZ ;  /* 0x0000000000227805 */ /* 0x000fc6000001ff00 */
[----:B------:R0:W4:Y:S01]  /*74a0*/  F2F.F64.F32 R32, R0 ;  /* 0x0000000000207310 */ /* 0x0001220000201800 */
[----:B------:R-:W-:Y:S05]  /*74b0*/  BRA `(.L_x_6952) ;  /* 0x0000030000007947 */ /* 0x000fea0003800000 */
.L_x_6964:
        /* <DEDUP_REMOVED lines=14> */
.L_x_6978:
[----:B------:R-:W-:Y:S05]  /*75a0*/  BSYNC B0 ;  /* 0x0000000000007941 */ /* 0x000fea0003800000 */
.L_x_6977:
[----:B------:R-:W-:Y:S01]  /*75b0*/  FMUL.FTZ R0, R0, 1 ;  /* 0x3f80000000007820 */ /* 0x000fe20000410000 */
[----:B------:R-:W-:-:S03]  /*75c0*/  CS2R R34, SRZ ;  /* 0x0000000000227805 */ /* 0x000fc6000001ff00 */
[----:B------:R0:W4:Y:S01]  /*75d0*/  F2F.F64.F32 R32, R0 ;  /* 0x0000000000207310 */ /* 0x0001220000201800 */
[----:B------:R-:W-:Y:S05]  /*75e0*/  BRA `(.L_x_6952) ;  /* 0x000001d000007947 */ /* 0x000fea0003800000 */
.L_x_6951:
        /* <DEDUP_REMOVED lines=22> */
.L_x_6976:
[----:B----4-:R-:W4:Y:S01]  /*7750*/  LDG.E.64 R32, [R4.64] ;  /* 0x0000002404207981 */ /* 0x010f22000c1e1b00 */
[----:B------:R-:W-:Y:S01]  /*7760*/  CS2R R34, SRZ ;  /* 0x0000000000227805 */ /* 0x000fe2000001ff00 */
[----:B----4-:R-:W0:Y:S01]  /*7770*/  I2F.F64.U64 R32, R32 ;  /* 0x0000002000207312 */ /* 0x010e220000301800 */
[----:B------:R-:W-:Y:S05]  /*7780*/  BRA `(.L_x_6952) ;  /* 0x0000003000007947 */ /* 0x000fea0003800000 */
.L_x_6975:
[----:B----4-:R-:W4:Y:S01]  /*7790*/  LDG.E R4, [R4.64] ;  /* 0x0000002404047981 */ /* 0x010f22000c1e1900 */
[----:B------:R-:W-:Y:S01]  /*77a0*/  CS2R R34, SRZ ;  /* 0x0000000000227805 */ /* 0x000fe2000001ff00 */
[----:B----4-:R0:W4:Y:S06]  /*77b0*/  I2F.F64.U32 R32, R4 ;  /* 0x0000000400207312 */ /* 0x01012c0000201800 */
.L_x_6952:
        /* <DEDUP_REMOVED lines=16> */
[----:B----4-:R-:W0:Y:S01]  /*78c0*/  I2F.F64.S16 R4, R4 ;  /* 0x0000000400047312 */ /* 0x010e220000101c00 */
[----:B------:R-:W-:Y:S05]  /*78d0*/  BRA `(.L_x_6946) ;  /* 0x00000f9000007947 */ /* 0x000fea0003800000 */
.L_x_6982:
[----:B----4-:R-:W4:Y:S01]  /*78e0*/  LDG.E.U8 R4, [R8.64] ;  /* 0x0000002408047981 */ /* 0x010f22000c1e1100 */
[----:B------:R-:W-:Y:S01]  /*78f0*/  CS2R R6, SRZ ;  /* 0x0000000000067805 */ /* 0x000fe2000001ff00 */
[----:B----4-:R-:W0:Y:S01]  /*7900*/  I2F.F64.U16 R4, R4 ;  /* 0x0000000400047312 */ /* 0x010e220000101800 */
[----:B------:R-:W-:Y:S05]  /*7910*/  BRA `(.L_x_6946) ;  /* 0x00000f5000007947 */ /* 0x000fea0003800000 */
.L_x_6981:
        /* <DEDUP_REMOVED lines=10> */
.L_x_6985:
[----:B----4-:R-:W4:Y:S01]  /*79c0*/  LDG.E R4, [R8.64] ;  /* 0x0000002408047981 */ /* 0x010f22000c1e1900 */
[----:B------:R-:W-:Y:S01]  /*79d0*/  CS2R R6, SRZ ;  /* 0x0000000000067805 */ /* 0x000fe2000001ff00 */
[----:B----4-:R-:W0:Y:S01]  /*79e0*/  I2F.F64 R4, R4 ;  /* 0x0000000400047312 */ /* 0x010e220000201c00 */
[----:B------:R-:W-:Y:S05]  /*79f0*/  BRA `(.L_x_6946) ;  /* 0x00000e7000007947 */ /* 0x000fea0003800000 */
.L_x_6984:
[----:B----4-:R-:W4:Y:S01]  /*7a00*/  LDG.E.U16 R4, [R8.64] ;  /* 0x0000002408047981 */ /* 0x010f22000c1e1500 */
[----:B------:R-:W-:Y:S01]  /*7a10*/  CS2R R6, SRZ ;  /* 0x0000000000067805 */ /* 0x000fe2000001ff00 */
[----:B----4-:R-:W0:Y:S01]  /*7a20*/  I2F.F64.S16 R4, R4 ;  /* 0x0000000400047312 */ /* 0x010e220000101c00 */
[----:B------:R-:W-:Y:S05]  /*7a30*/  BRA `(.L_x_6946) ;  /* 0x00000e3000007947 */ /* 0x000fea0003800000 */
.L_x_6980:
        /* <DEDUP_REMOVED lines=11> */
.L_x_6987:
[----:B----4-:R-:W4:Y:S01]  /*7af0*/  LDG.E.U16 R0, [R8.64] ;  /* 0x0000002408007981 */ /* 0x010f22000c1e1500 */
[----:B------:R-:W-:Y:S01]  /*7b00*/  CS2R R6, SRZ ;  /* 0x0000000000067805 */ /* 0x000fe2000001ff00 */
[----:B----4-:R-:W-:-:S05]  /*7b10*/  HADD2.F32 R0, -RZ, R0.H0_H0 ;  /* 0x20000000ff007230 */ /* 0x010fca0000004100 */
[----:B------:R-:W-:-:S04]  /*7b20*/  FMUL.FTZ R0, R0, 1 ;  /* 0x3f80000000007820 */ /* 0x000fc80000410000 */
[----:B------:R0:W4:Y:S01]  /*7b30*/  F2F.F64.F32 R4, R0 ;  /* 0x0000000000047310 */ /* 0x0001220000201800 */
[----:B------:R-:W-:Y:S05]  /*7b40*/  BRA `(.L_x_6946) ;  /* 0x00000d2000007947 */ /* 0x000fea0003800000 */
.L_x_6986:
        /* <DEDUP_REMOVED lines=12> */
.L_x_6989:
        /* <DEDUP_REMOVED lines=8> */
.L_x_6988:
[----:B------:R0:W5:Y:S01]  /*7c90*/  LDG.E.64 R4, [R8.64] ;  /* 0x0000002408047981 */ /* 0x000162000c1e1b00 */
[----:B------:R-:W-:Y:S01]  /*7ca0*/  CS2R R6, SRZ ;  /* 0x0000000000067805 */ /* 0x000fe2000001ff00 */
[----:B------:R-:W-:Y:S05]  /*7cb0*/  BRA `(.L_x_6946) ;  /* 0x00000bb000007947 */ /* 0x000fea0003800000 */
.L_x_6979:
        /* <DEDUP_REMOVED lines=14> */
.L_x_6992:
[----:B------:R0:W5:Y:S01]  /*7da0*/  LDG.E.128 R4, [R8.64] ;  /* 0x0000002408047981 */ /* 0x000162000c1e1d00 */
[----:B------:R-:W-:Y:S05]  /*7db0*/  BRA `(.L_x_6946) ;  /* 0x00000ab000007947 */ /* 0x000fea0003800000 */
.L_x_6991:
        /* <DEDUP_REMOVED lines=22> */
[----:B------:R-:W-:Y:S02]  /*7f20*/  LOP3.LUT R5, R6, 0x7f800000, R5, 0xf8, !PT ;  /* 0x7f80000006057812 */ /* 0x000fe400078ef805 */
[----:B------:R-:W-:Y:S02]  /*7f30*/  CS2R R6, SRZ ;  /* 0x0000000000067805 */ /* 0x000fe4000001ff00 */
[----:B------:R-:W-:-:S04]  /*7f40*/  LOP3.LUT R5, R5, R4, RZ, 0x30, !PT ;  /* 0x0000000405057212 */ /* 0x000fc800078e30ff */
[----:B------:R-:W-:-:S05]  /*7f50*/  LOP3.LUT R5, R5, 0x80000000, R0, 0xf8, !PT ;  /* 0x8000000005057812 */ /* 0x000fca00078ef800 */
[----:B------:R-:W-:-:S06]  /*7f60*/  FMUL.FTZ R5, R5, 1 ;  /* 0x3f80000005057820 */ /* 0x000fcc0000410000 */
[----:B------:R-:W0:Y:S01]  /*7f70*/  F2F.F64.F32 R4, R5 ;  /* 0x0000000500047310 */ /* 0x000e220000201800 */
[----:B------:R-:W-:Y:S05]  /*7f80*/  BRA `(.L_x_6946) ;  /* 0x000008e000007947 */ /* 0x000fea0003800000 */
.L_x_6994:
        /* <DEDUP_REMOVED lines=16> */
.L_x_6993:
[----:B----4-:R-:W4:Y:S01]  /*8090*/  LDG.E.U16 R0, [R8.64] ;  /* 0x0000002408007981 */ /* 0x010f22000c1e1500 */
[----:B------:R-:W-:Y:S01]  /*80a0*/  CS2R R6, SRZ ;  /* 0x0000000000067805 */ /* 0x000fe2000001ff00 */
[----:B----4-:R-:W-:-:S05]  /*80b0*/  PRMT R0, RZ, 0x5410, R0 ;  /* 0x00005410ff007816 */ /* 0x010fca0000000000 */
[----:B------:R-:W-:-:S04]  /*80c0*/  FMUL.FTZ R0, R0, 1 ;  /* 0x3f80000000007820 */ /* 0x000fc80000410000 */
[----:B------:R0:W4:Y:S01]  /*80d0*/  F2F.F64.F32 R4, R0 ;  /* 0x0000000000047310 */ /* 0x0001220000201800 */
[----:B------:R-:W-:Y:S05]  /*80e0*/  BRA `(.L_x_6946) ;  /* 0x0000078000007947 */ /* 0x000fea0003800000 */
.L_x_6990:
        /* <DEDUP_REMOVED lines=10> */
[----:B----4-:R-:W0:Y:S01]  /*8190*/  I2F.F64.U16 R4, R4 ;  /* 0x0000000400047312 */ /* 0x010e220000101800 */
[----:B------:R-:W-:Y:S05]  /*81a0*/  BRA `(.L_x_6946) ;  /* 0x000006c000007947 */ /* 0x000fea0003800000 */
.L_x_6997:
        /* <DEDUP_REMOVED lines=21> */
.L_x_7001:
[----:B------:R-:W-:Y:S05]  /*8300*/  BSYNC B1 ;  /* 0x0000000000017941 */ /* 0x000fea0003800000 */
.L_x_7000:
[----:B------:R-:W-:Y:S01]  /*8310*/  LEA R5, R0, 0x3b800000, 0x17 ;  /* 0x3b80000000057811 */ /* 0x000fe200078eb8ff */
[----:B------:R-:W-:-:S05]  /*8320*/  IMAD.SHL.U32 R0, R3, 0x100000, RZ ;  /* 0x0010000003007824 */ /* 0x000fca00078e00ff */
[----:B------:R-:W-:Y:S02]  /*8330*/  LOP3.LUT R0, R5, R0, R6, 0xfe, !PT ;  /* 0x0000000005007212 */ /* 0x000fe400078efe06 */
.L_x_6999:
[----:B------:R-:W-:Y:S05]  /*8340*/  BSYNC B0 ;  /* 0x0000000000007941 */ /* 0x000fea0003800000 */
.L_x_6998:
[----:B------:R-:W-:Y:S01]  /*8350*/  FMUL.FTZ R0, R0, 1 ;  /* 0x3f80000000007820 */ /* 0x000fe20000410000 */
[----:B------:R-:W-:-:S03]  /*8360*/  CS2R R6, SRZ ;  /* 0x0000000000067805 */ /* 0x000fc6000001ff00 */
[----:B------:R0:W4:Y:S01]  /*8370*/  F2F.F64.F32 R4, R0 ;  /* 0x0000000000047310 */ /* 0x0001220000201800 */
[----:B------:R-:W-:Y:S05]  /*8380*/  BRA `(.L_x_6946) ;  /* 0x000004e000007947 */ /* 0x000fea0003800000 */
.L_x_6996:
        /* <DEDUP_REMOVED lines=21> */
.L_x_7005:
[----:B------:R-:W-:Y:S05]  /*84e0*/  BSYNC B1 ;  /* 0x0000000000017941 */ /* 0x000fea0003800000 */
.L_x_7004:
[----:B------:R-:W-:Y:S01]  /*84f0*/  LEA R5, R0, 0x37800000, 0x17 ;  /* 0x3780000000057811 */ /* 0x000fe200078eb8ff */
[----:B------:R-:W-:-:S05]  /*8500*/  IMAD.SHL.U32 R0, R3, 0x200000, RZ ;  /* 0x0020000003007824 */ /* 0x000fca00078e00ff */
[----:B------:R-:W-:Y:S02]  /*8510*/  LOP3.LUT R0, R5, R0, R6, 0xfe, !PT ;  /* 0x0000000005007212 */ /* 0x000fe400078efe06 */
.L_x_7003:
[----:B------:R-:W-:Y:S05]  /*8520*/  BSYNC B0 ;  /* 0x0000000000007941 */ /* 0x000fea0003800000 */
.L_x_7002:
[----:B------:R-:W-:Y:S01]  /*8530*/  FMUL.FTZ R0, R0, 1 ;  /* 0x3f80000000007820 */ /* 0x000fe20000410000 */
[----:B------:R-:W-:-:S03]  /*8540*/  CS2R R6, SRZ ;  /* 0x0000000000067805 */ /* 0x000fc6000001ff00 */
[----:B------:R0:W4:Y:S01]  /*8550*/  F2F.F64.F32 R4, R0 ;  /* 0x0000000000047310 */ /* 0x0001220000201800 */
[----:B------:R-:W-:Y:S05]  /*8560*/  BRA `(.L_x_6946) ;  /* 0x0000030000007947 */ /* 0x000fea0003800000 */
.L_x_6995:
        /* <DEDUP_REMOVED lines=14> */
.L_x_7009:
[----:B------:R-:W-:Y:S05]  /*8650*/  BSYNC B0 ;  /* 0x0000000000007941 */ /* 0x000fea0003800000 */
.L_x_7008:
[----:B------:R-:W-:Y:S01]  /*8660*/  FMUL.FTZ R0, R0, 1 ;  /* 0x3f80000000007820 */ /* 0x000fe20000410000 */
[----:B------:R-:W-:-:S03]  /*8670*/  CS2R R6, SRZ ;  /* 0x0000000000067805 */ /* 0x000fc6000001ff00 */
[----:B------:R0:W4:Y:S01]  /*8680*/  F2F.F64.F32 R4, R0 ;  /* 0x0000000000047310 */ /* 0x0001220000201800 */
[----:B------:R-:W-:Y:S05]  /*8690*/  BRA `(.L_x_6946) ;  /* 0x000001d000007947 */ /* 0x000fea0003800000 */
.L_x_6983:
        /* <DEDUP_REMOVED lines=22> */
.L_x_7007:
[----:B----4-:R-:W4:Y:S01]  /*8800*/  LDG.E.64 R4, [R8.64] ;  /* 0x0000002408047981 */ /* 0x010f22000c1e1b00 */
[----:B------:R-:W-:Y:S01]  /*8810*/  CS2R R6, SRZ ;  /* 0x0000000000067805 */ /* 0x000fe2000001ff00 */
[----:B----4-:R-:W0:Y:S01]  /*8820*/  I2F.F64.U64 R4, R4 ;  /* 0x0000000400047312 */ /* 0x010e220000301800 */
[----:B------:R-:W-:Y:S05]  /*8830*/  BRA `(.L_x_6946) ;  /* 0x0000003000007947 */ /* 0x000fea0003800000 */
.L_x_7006:
[----:B----4-:R-:W4:Y:S01]  /*8840*/  LDG.E R4, [R8.64] ;  /* 0x0000002408047981 */ /* 0x010f22000c1e1900 */
[----:B------:R-:W-:Y:S01]  /*8850*/  CS2R R6, SRZ ;  /* 0x0000000000067805 */ /* 0x000fe2000001ff00 */
[----:B----4-:R-:W0:Y:S06]  /*8860*/  I2F.F64.U32 R4, R4 ;  /* 0x0000000400047312 */ /* 0x010e2c0000201800 */
.L_x_6946:
[----:B------:R-:W-:Y:S05]  /*8870*/  BSYNC B6 ;  /* 0x0000000000067941 */ /* 0x000fea0003800000 */
.L_x_6945:
[----:B------:R-:W4:Y:S01]  /*8880*/  S2R R22, SR_TID.X ;  /* 0x0000000000167919 */ /* 0x000f220000002100 */
[----:B------:R-:W-:Y:S01]  /*8890*/  BSSY B1, `(.L_x_7010) ;  /* 0x000009b000017945 */ /* 0x000fe20003800000 */
[----:B------:R-:W-:Y:S01]  /*88a0*/  CS2R R38, SRZ ;  /* 0x0000000000267805 */ /* 0x000fe2000001ff00 */
[----:B------:R-:W-:Y:S01]  /*88b0*/  CS2R R10, SRZ ;  /* 0x00000000000a7805 */ /* 0x000fe2000001ff00 */
[----:B0-----:R-:W-:Y:S01]  /*88c0*/  CS2R R8, SRZ ;  /* 0x0000000000087805 */ /* 0x001fe2000001ff00 */
[----:B----4-:R-:W-:-:S13]  /*88d0*/  ISETP.GE.AND P1, PT, R22, R23, PT ;  /* 0x000000171600720c */ /* 0x010fda0003f26270 */
[----:B------:R-:W-:Y:S05]  /*88e0*/  @P1 BRA `(.L_x_7011) ;  /* 0x0000095000001947 */ /* 0x000fea0003800000 */
[----:B-----5:R-:W0:-:S14]  /*88f0*/  DSETP.GE.AND P0, PT, |R44|, |R46|, PT ;  /* 0x4000002e2c00722a */ /* 0x020e1c0003f06200 */
        /* <DEDUP_REMOVED lines=24> */
[----:B-123--:R-:W-:Y:S05]  /*8a80*/  CALL.REL.NOINC `($__internal_3_$__cuda_sm20_div_rn_f64_full) ;  /* 0x00006bd000007944 */ /* 0x00efea0003c00000 */
[----:B------:R-:W-:Y:S02]  /*8a90*/  IMAD.MOV.U32 R8, RZ, RZ, R60 ;  /* 0x000000ffff087224 */ /* 0x000fe400078e003c */
[----:B------:R-:W-:Y:S02]  /*8aa0*/  IMAD.MOV.U32 R9, RZ, RZ, R61 ;  /* 0x000000ffff097224 */ /* 0x000fe400078e003d */
.L_x_7015:
[----:B------:R-:W-:Y:S05]  /*8ab0*/  BSYNC B2 ;  /* 0x0000000000027941 */ /* 0x000fea0003800000 */
.L_x_7014:
[----:B------:R-:W4:Y:S01]  /*8ac0*/  DFMA R44, R8, R46, R44 ;  /* 0x0000002e082c722b */ /* 0x000f22000000002c */
[----:B------:R-:W-:Y:S05]  /*8ad0*/  BSSY B2, `(.L_x_7016) ;  /* 0x0000012000027945 */ /* 0x000fea0003800000 */
[----:B----4-:R-:W4:Y:S04]  /*8ae0*/  MUFU.RCP64H R11, R45 ;  /* 0x0000002d000b7308 */ /* 0x010f280000001800 */
[----:B------:R-:W-:-:S04]  /*8af0*/  IADD3 R10, R45, 0x300402, RZ ;  /* 0x003004022d0a7810 */ /* 0x000fc80007ffe0ff */
[----:B------:R-:W-:Y:S02]  /*8b00*/  FSETP.GEU.AND P0, PT, |R10|, 5.8789094863358348022e-39, PT ;  /* 0x004004020a00780b */ /* 0x000fe40003f0e200 */
[----:B----4-:R-:W4:-:S06]  /*8b10*/  DFMA R12, -R44, R10, 1 ;  /* 0x3ff000002c0c742b */ /* 0x010f0c000000010a */
[----:B----4-:R-:W4:-:S06]  /*8b20*/  DFMA R12, R12, R12, R12 ;  /* 0x0000000c0c0c722b */ /* 0x010f0c000000000c */
[----:B----4-:R-:W4:-:S06]  /*8b30*/  DFMA R12, R10, R12, R10 ;  /* 0x0000000c0a0c722b */ /* 0x010f0c000000000a */
[----:B----4-:R-:W4:-:S06]  /*8b40*/  DFMA R14, -R44, R12, 1 ;  /* 0x3ff000002c0e742b */ /* 0x010f0c000000010c */
[----:B----4-:R4:W0:Y:S01]  /*8b50*/  DFMA R12, R12, R14, R12 ;  /* 0x0000000e0c0c722b */ /* 0x010822000000000c */
[----:B------:R-:W-:Y:S05]  /*8b60*/  @P0 BRA `(.L_x_7017) ;  /* 0x0000008000000947 */ /* 0x000fea0003800000 */
[----:B------:R-:W-:Y:S01]  /*8b70*/  LOP3.LUT R3, R45, 0x7fffffff, RZ, 0xc0, !PT ;  /* 0x7fffffff2d037812 */ /* 0x000fe200078ec0ff */
[----:B0-----:R-:W-:Y:S01]  /*8b80*/  IMAD.MOV.U32 R12, RZ, RZ, R44 ;  /* 0x000000ffff0c7224 */ /* 0x001fe200078e002c */
[----:B------:R-:W-:Y:S01]  /*8b90*/  MOV R0, 0x8bd0 ;  /* 0x00008bd000007802 */ /* 0x000fe20000000f00 */
[----:B------:R-:W-:Y:S01]  /*8ba0*/  IMAD.MOV.U32 R13, RZ, RZ, R45 ;  /* 0x000000ffff0d7224 */ /* 0x000fe200078e002d */
[----:B------:R-:W-:Y:S02]  /*8bb0*/  IADD3 R3, R3, -0x100000, RZ ;  /* 0xfff0000003037810 */ /* 0x000fe40007ffe0ff */
[----:B-12345:R-:W-:Y:S05]  /*8bc0*/  CALL.REL.NOINC `($__internal_2_$__cuda_sm20_dblrcp_rn_slowpath_v3) ;  /* 0x000067e000007944 */ /* 0x03efea0003c00000 */
[----:B------:R-:W-:Y:S02]  /*8bd0*/  IMAD.MOV.U32 R13, RZ, RZ, R12 ;  /* 0x000000ffff0d7224 */ /* 0x000fe400078e000c */
[----:B------:R-:W-:Y:S02]  /*8be0*/  IMAD.MOV.U32 R12, RZ, RZ, R3 ;  /* 0x000000ffff0c7224 */ /* 0x000fe400078e0003 */
.L_x_7017:
[----:B------:R-:W-:Y:S05]  /*8bf0*/  BSYNC B2 ;  /* 0x0000000000027941 */ /* 0x000fea0003800000 */
.L_x_7016:
[----:B--2---:R-:W2:-:S04]  /*8c00*/  DFMA R10, R8, R50, R48 ;  /* 0x00000032080a722b */ /* 0x004e880000000030 */
[----:B------:R-:W4:-:S04]  /*8c10*/  DFMA R48, R8, -R48, R50 ;  /* 0x800000300830722b */ /* 0x000f080000000032 */
[----:B0-2---:R0:W2:-:S04]  /*8c20*/  DMUL R8, R10, R12 ;  /* 0x0000000c0a087228 */ /* 0x0050880000000000 */
[----:B----4-:R0:W4:Y:S01]  /*8c30*/  DMUL R10, R48, R12 ;  /* 0x0000000c300a7228 */ /* 0x0101220000000000 */
[----:B------:R-:W-:Y:S05]  /*8c40*/  BRA `(.L_x_7011) ;  /* 0x000005f000007947 */ /* 0x000fea0003800000 */
.L_x_7013:
        /* <DEDUP_REMOVED lines=19> */
[----:B-1-3--:R-:W-:Y:S05]  /*8d80*/  CALL.REL.NOINC `($__internal_3_$__cuda_sm20_div_rn_f64_full) ;  /* 0x000068d000007944 */ /* 0x00afea0003c00000 */
[----:B------:R-:W-:Y:S02]  /*8d90*/  IMAD.MOV.U32 R8, RZ, RZ, R60 ;  /* 0x000000ffff087224 */ /* 0x000fe400078e003c */
[----:B------:R-:W-:Y:S02]  /*8da0*/  IMAD.MOV.U32 R9, RZ, RZ, R61 ;  /* 0x000000ffff097224 */ /* 0x000fe400078e003d */
.L_x_7019:
[----:B------:R-:W-:Y:S05]  /*8db0*/  BSYNC B2 ;  /* 0x0000000000027941 */ /* 0x000fea0003800000 */
.L_x_7018:
[----:B------:R-:W2:Y:S01]  /*8dc0*/  DADD R12, -RZ, |R46| ;  /* 0x00000000ff0c7229 */ /* 0x000ea2000000052e */
[----:B------:R-:W-:Y:S01]  /*8dd0*/  IMAD.MOV.U32 R10, RZ, RZ, 0x1 ;  /* 0x00000001ff0a7424 */ /* 0x000fe200078e00ff */
[----:B------:R-:W-:Y:S01]  /*8de0*/  FSETP.GEU.AND P2, PT, |R51|, 6.5827683646048100446e-37, PT ;  /* 0x036000003300780b */ /* 0x000fe20003f4e200 */
[----:B------:R-:W-:Y:S03]  /*8df0*/  BSSY B2, `(.L_x_7020) ;  /* 0x0000013000027945 */ /* 0x000fe60003800000 */
[----:B--2---:R-:W2:Y:S02]  /*8e00*/  MUFU.RCP64H R11, R13 ;  /* 0x0000000d000b7308 */ /* 0x004ea40000001800 */
[----:B--2---:R-:W2:-:S06]  /*8e10*/  DFMA R14, R10, -|R46|, 1 ;  /* 0x3ff000000a0e742b */ /* 0x004e8c0000000c2e */
[----:B--2---:R-:W2:-:S06]  /*8e20*/  DFMA R14, R14, R14, R14 ;  /* 0x0000000e0e0e722b */ /* 0x004e8c000000000e */
[----:B--2---:R-:W2:-:S06]  /*8e30*/  DFMA R14, R10, R14, R10 ;  /* 0x0000000e0a0e722b */ /* 0x004e8c000000000a */
[----:B--2---:R-:W2:-:S06]  /*8e40*/  DFMA R10, R14, -|R46|, 1 ;  /* 0x3ff000000e0a742b */ /* 0x004e8c0000000c2e */
[----:B--2---:R-:W2:-:S06]  /*8e50*/  DFMA R10, R14, R10, R14 ;  /* 0x0000000a0e0a722b */ /* 0x004e8c000000000e */
[----:B--2---:R-:W2:-:S06]  /*8e60*/  DMUL R14, R10, R50 ;  /* 0x000000320a0e7228 */ /* 0x004e8c0000000000 */
[----:B--2---:R-:W2:-:S06]  /*8e70*/  DFMA R46, R14, -|R46|, R50 ;  /* 0xc000002e0e2e722b */ /* 0x004e8c0000000032 */
[----:B--2---:R-:W2:-:S10]  /*8e80*/  DFMA R10, R10, R46, R14 ;  /* 0x0000002e0a0a722b */ /* 0x004e94000000000e */
[----:B--2---:R-:W-:-:S05]  /*8e90*/  FFMA R0, RZ, R13, R11 ;  /* 0x0000000dff007223 */ /* 0x004fca000000000b */
[----:B------:R-:W-:-:S13]  /*8ea0*/  FSETP.GT.AND P0, PT, |R0|, 1.469367938527859385e-39, PT ;  /* 0x001000000000780b */ /* 0x000fda0003f04200 */
[----:B------:R-:W-:Y:S05]  /*8eb0*/  @P0 BRA P2, `(.L_x_7021) ;  /* 0x0000006000000947 */ /* 0x000fea0001000000 */
[----:B------:R-:W-:Y:S01]  /*8ec0*/  IMAD.MOV.U32 R52, RZ, RZ, R50 ;  /* 0x000000ffff347224 */ /* 0x000fe200078e0032 */
[----:B------:R-:W-:Y:S01]  /*8ed0*/  MOV R14, 0x8f00 ;  /* 0x00008f00000e7802 */ /* 0x000fe20000000f00 */
[----:B------:R-:W-:Y:S02]  /*8ee0*/  IMAD.MOV.U32 R53, RZ, RZ, R51 ;  /* 0x000000ffff357224 */ /* 0x000fe400078e0033 */
[----:B01-3-5:R-:W-:Y:S05]  /*8ef0*/  CALL.REL.NOINC `($__internal_3_$__cuda_sm20_div_rn_f64_full) ;  /* 0x0000676000007944 */ /* 0x02bfea0003c00000 */
[----:B------:R-:W-:Y:S02]  /*8f00*/  IMAD.MOV.U32 R10, RZ, RZ, R60 ;  /* 0x000000ffff0a7224 */ /* 0x000fe400078e003c */
[----:B------:R-:W-:Y:S02]  /*8f10*/  IMAD.MOV.U32 R11, RZ, RZ, R61 ;  /* 0x000000ffff0b7224 */ /* 0x000fe400078e003d */
.L_x_7021:
[----:B------:R-:W-:Y:S05]  /*8f20*/  BSYNC B2 ;  /* 0x0000000000027941 */ /* 0x000fea0003800000 */
.L_x_7020:
[----:B------:R-:W-:Y:S05]  /*8f30*/  BRA `(.L_x_7011) ;  /* 0x0000030000007947 */ /* 0x000fea0003800000 */
.L_x_7012:
        /* <DEDUP_REMOVED lines=23> */
.L_x_7023:
[----:B------:R-:W-:Y:S05]  /*90b0*/  BSYNC B2 ;  /* 0x0000000000027941 */ /* 0x000fea0003800000 */
.L_x_7022:
        /* <DEDUP_REMOVED lines=19> */
.L_x_7025:
[----:B------:R-:W-:Y:S05]  /*91f0*/  BSYNC B2 ;  /* 0x0000000000027941 */ /* 0x000fea0003800000 */
.L_x_7024:
[----:B--2---:R-:W2:-:S04]  /*9200*/  DFMA R10, R8, R48, R50 ;  /* 0x00000030080a722b */ /* 0x004e880000000032 */
[----:B------:R-:W4:-:S04]  /*9210*/  DFMA R48, R8, R50, -R48 ;  /* 0x000000320830722b */ /* 0x000f080000000830 */
[----:B0-2---:R0:W2:-:S04]  /*9220*/  DMUL R8, R10, R12 ;  /* 0x0000000c0a087228 */ /* 0x0050880000000000 */
[----:B----4-:R0:W4:-:S06]  /*9230*/  DMUL R10, R48, R12 ;  /* 0x0000000c300a7228 */ /* 0x01010c0000000000 */
.L_x_7011:
[----:B--2---:R-:W-:Y:S05]  /*9240*/  BSYNC B1 ;  /* 0x0000000000017941 */ /* 0x004fea0003800000 */
.L_x_7010:
[----:B-----5:R-:W-:Y:S01]  /*9250*/  IADD3 R44, R22, 0x80, RZ ;  /* 0x00000080162c7810 */ /* 0x020fe20007ffe0ff */
[----:B------:R-:W-:Y:S01]  /*9260*/  BSSY B1, `(.L_x_7026) ;  /* 0x0000099000017945 */ /* 0x000fe20003800000 */
[----:B------:R-:W-:Y:S02]  /*9270*/  CS2R R36, SRZ ;  /* 0x0000000000247805 */ /* 0x000fe4000001ff00 */
[----:B------:R-:W-:-:S13]  /*9280*/  ISETP.GE.AND P0, PT, R44, R23, PT ;  /* 0x000000172c00720c */ /* 0x000fda0003f06270 */
[----:B------:R-:W-:Y:S05]  /*9290*/  @P0 BRA `(.L_x_7027) ;  /* 0x0000095000000947 */ /* 0x000fea0003800000 */
[----:B---3--:R-:W2:-:S14]  /*92a0*/  DSETP.GE.AND P0, PT, |R16|, |R18|, PT ;  /* 0x400000121000722a */ /* 0x008e9c0003f06200 */
[----:B--2---:R-:W-:Y:S05]  /*92b0*/  @!P0 BRA `(.L_x_7028) ;  /* 0x0000063000008947 */ /* 0x004fea0003800000 */
[----:B------:R-:W-:-:S04]  /*92c0*/  DSETP.NEU.AND P0, PT, |R18|, RZ, PT ;  /* 0x000000ff1200722a */ /* 0x000fc80003f0d200 */
[----:B------:R-:W2:-:S14]  /*92d0*/  DSETP.EQ.AND P2, PT, |R16|, RZ, PT ;  /* 0x000000ff1000722a */ /* 0x000e9c0003f42200 */
[----:B--2---:R-:W-:Y:S05]  /*92e0*/  @!P0 BRA P2, `(.L_x_7029) ;  /* 0x0000031000008947 */ /* 0x004fea0001000000 */
[----:B0-----:R-:W0:Y:S01]  /*92f0*/  MUFU.RCP64H R13, R17 ;  /* 0x00000011000d7308 */ /* 0x001e220000001800 */
        /* <DEDUP_REMOVED lines=19> */
[----:B-1--4-:R-:W-:Y:S05]  /*9430*/  CALL.REL.NOINC `($__internal_3_$__cuda_sm20_div_rn_f64_full) ;  /* 0x0000622000007944 */ /* 0x012fea0003c00000 */
[----:B------:R-:W-:Y:S02]  /*9440*/  IMAD.MOV.U32 R36, RZ, RZ, R60 ;  /* 0x000000ffff247224 */ /* 0x000fe400078e003c */
[----:B------:R-:W-:Y:S02]  /*9450*/  IMAD.MOV.U32 R37, RZ, RZ, R61 ;  /* 0x000000ffff257224 */ /* 0x000fe400078e003d */
.L_x_7031:
[----:B------:R-:W-:Y:S05]  /*9460*/  BSYNC B2 ;  /* 0x0000000000027941 */ /* 0x000fea0003800000 */
.L_x_7030:
[----:B------:R-:W2:Y:S01]  /*9470*/  DFMA R18, R36, R18, R16 ;  /* 0x000000122412722b */ /* 0x000ea20000000010 */
[----:B------:R-:W-:Y:S05]  /*9480*/  BSSY B2, `(.L_x_7032) ;  /* 0x0000012000027945 */ /* 0x000fea0003800000 */
[----:B--2---:R-:W2:Y:S04]  /*9490*/  MUFU.RCP64H R13, R19 ;  /* 0x00000013000d7308 */ /* 0x004ea80000001800 */
[----:B------:R-:W-:-:S04]  /*94a0*/  IADD3 R12, R19, 0x300402, RZ ;  /* 0x00300402130c7810 */ /* 0x000fc80007ffe0ff */
[----:B------:R-:W-:Y:S02]  /*94b0*/  FSETP.GEU.AND P0, PT, |R12|, 5.8789094863358348022e-39, PT ;  /* 0x004004020c00780b */ /* 0x000fe40003f0e200 */
[----:B--2---:R-:W2:-:S06]  /*94c0*/  DFMA R14, -R18, R12, 1 ;  /* 0x3ff00000120e742b */ /* 0x004e8c000000010c */
[----:B--2---:R-:W2:-:S06]  /*94d0*/  DFMA R14, R14, R14, R14 ;  /* 0x0000000e0e0e722b */ /* 0x004e8c000000000e */
[----:B--2---:R-:W2:-:S06]  /*94e0*/  DFMA R14, R12, R14, R12 ;  /* 0x0000000e0c0e722b */ /* 0x004e8c000000000c */
[----:B--2---:R-:W2:-:S06]  /*94f0*/  DFMA R16, -R18, R14, 1 ;  /* 0x3ff000001210742b */ /* 0x004e8c000000010e */
[----:B--2---:R2:W3:Y:S01]  /*9500*/  DFMA R12, R14, R16, R14 ;  /* 0x000000100e0c722b */ /* 0x0044e2000000000e */
[----:B------:R-:W-:Y:S05]  /*9510*/  @P0 BRA `(.L_x_7033) ;  /* 0x0000008000000947 */ /* 0x000fea0003800000 */
[----:B------:R-:W-:Y:S01]  /*9520*/  LOP3.LUT R3, R19, 0x7fffffff, RZ, 0xc0, !PT ;  /* 0x7fffffff13037812 */ /* 0x000fe200078ec0ff */
[----:B---3--:R-:W-:Y:S01]  /*9530*/  IMAD.MOV.U32 R12, RZ, RZ, R18 ;  /* 0x000000ffff0c7224 */ /* 0x008fe200078e0012 */
[----:B------:R-:W-:Y:S01]  /*9540*/  MOV R0, 0x9580 ;  /* 0x0000958000007802 */ /* 0x000fe20000000f00 */
[----:B------:R-:W-:Y:S01]  /*9550*/  IMAD.MOV.U32 R13, RZ, RZ, R19 ;  /* 0x000000ffff0d7224 */ /* 0x000fe200078e0013 */
[----:B------:R-:W-:Y:S02]  /*9560*/  IADD3 R3, R3, -0x100000, RZ ;  /* 0xfff0000003037810 */ /* 0x000fe40007ffe0ff */
[----:B012-45:R-:W-:Y:S05]  /*9570*/  CALL.REL.NOINC `($__internal_2_$__cuda_sm20_dblrcp_rn_slowpath_v3) ;  /* 0x00005e3000007944 */ /* 0x037fea0003c00000 */
[----:B------:R-:W-:Y:S02]  /*9580*/  IMAD.MOV.U32 R13, RZ, RZ, R12 ;  /* 0x000000ffff0d7224 */ /* 0x000fe400078e000c */
[----:B------:R-:W-:Y:S02]  /*9590*/  IMAD.MOV.U32 R12, RZ, RZ, R3 ;  /* 0x000000ffff0c7224 */ /* 0x000fe400078e0003 */
.L_x_7033:
[----:B------:R-:W-:Y:S05]  /*95a0*/  BSYNC B2 ;  /* 0x0000000000027941 */ /* 0x000fea0003800000 */
.L_x_7032:
[----:B-12---:R-:W1:-:S04]  /*95b0*/  DFMA R14, R36, R42, R40 ;  /* 0x0000002a240e722b */ /* 0x006e480000000028 */
[----:B------:R-:W2:-:S04]  /*95c0*/  DFMA R38, R36, -R40, R42 ;  /* 0x800000282426722b */ /* 0x000e88000000002a */
[----:B-1-3--:R1:W3:-:S04]  /*95d0*/  DMUL R36, R14, R12 ;  /* 0x0000000c0e247228 */ /* 0x00a2c80000000000 */
[----:B--2---:R1:W2:Y:S01]  /*95e0*/  DMUL R38, R38, R12 ;  /* 0x0000000c26267228 */ /* 0x0042a20000000000 */
[----:B------:R-:W-:Y:S05]  /*95f0*/  BRA `(.L_x_7027) ;  /* 0x000005f000007947 */ /* 0x000fea0003800000 */
.L_x_7029:
[----:B0-----:R-:W0:Y:S01]  /*9600*/  DADD R12, -RZ, |R16| ;  /* 0x00000000ff0c7229 */ /* 0x001e220000000510 */
[----:B------:R-:W-:Y:S01]  /*9610*/  IMAD.MOV.U32 R14, RZ, RZ, 0x1 ;  /* 0x00000001ff0e7424 */ /* 0x000fe200078e00ff */
[----:B-1----:R-:W-:Y:S01]  /*9620*/  FSETP.GEU.AND P2, PT, |R41|, 6.5827683646048100446e-37, PT ;  /* 0x036000002900780b */ /* 0x002fe20003f4e200 */
        /* <DEDUP_REMOVED lines=16> */
[----:B----4-:R-:W-:Y:S05]  /*9730*/  CALL.REL.NOINC `($__internal_3_$__cuda_sm20_div_rn_f64_full) ;  /* 0x00005f2000007944 */ /* 0x010fea0003c00000 */
[----:B------:R-:W-:Y:S02]  /*9740*/  IMAD.MOV.U32 R36, RZ, RZ, R60 ;  /* 0x000000ffff247224 */ /* 0x000fe400078e003c */
[----:B------:R-:W-:Y:S02]  /*9750*/  IMAD.MOV.U32 R37, RZ, RZ, R61 ;  /* 0x000000ffff257224 */ /* 0x000fe400078e003d */
.L_x_7035:
[----:B------:R-:W-:Y:S05]  /*9760*/  BSYNC B2 ;  /* 0x0000000000027941 */ /* 0x000fea0003800000 */
.L_x_7034:
[----:B------:R-:W1:Y:S01]  /*9770*/  DADD R12, -RZ, |R18| ;  /* 0x00000000ff0c7229 */ /* 0x000e620000000512 */
[----:B------:R-:W-:Y:S01]  /*9780*/  IMAD.MOV.U32 R14, RZ, RZ, 0x1 ;  /* 0x00000001ff0e7424 */ /* 0x000fe200078e00ff */
[----:B------:R-:W-:Y:S01]  /*9790*/  FSETP.GEU.AND P2, PT, |R43|, 6.5827683646048100446e-37, PT ;  /* 0x036000002b00780b */ /* 0x000fe20003f4e200 */
[----:B------:R-:W-:Y:S03]  /*97a0*/  BSSY B2, `(.L_x_7036) ;  /* 0x0000013000027945 */ /* 0x000fe60003800000 */
[----:B-1----:R-:W1:Y:S02]  /*97b0*/  MUFU.RCP64H R15, R13 ;  /* 0x0000000d000f7308 */ /* 0x002e640000001800 */
[----:B-1----:R-:W1:-:S06]  /*97c0*/  DFMA R16, R14, -|R18|, 1 ;  /* 0x3ff000000e10742b */ /* 0x002e4c0000000c12 */
[----:B-1----:R-:W1:-:S06]  /*97d0*/  DFMA R16, R16, R16, R16 ;  /* 0x000000101010722b */ /* 0x002e4c0000000010 */
[----:B-1----:R-:W1:-:S06]  /*97e0*/  DFMA R16, R14, R16, R14 ;  /* 0x000000100e10722b */ /* 0x002e4c000000000e */
[----:B-1----:R-:W1:-:S06]  /*97f0*/  DFMA R14, R16, -|R18|, 1 ;  /* 0x3ff00000100e742b */ /* 0x002e4c0000000c12 */
[----:B-1----:R-:W1:-:S06]  /*9800*/  DFMA R14, R16, R14, R16 ;  /* 0x0000000e100e722b */ /* 0x002e4c0000000010 */
[----:B-1----:R-:W1:-:S06]  /*9810*/  DMUL R16, R14, R42 ;  /* 0x0000002a0e107228 */ /* 0x002e4c0000000000 */
[----:B-1----:R-:W1:-:S06]  /*9820*/  DFMA R18, R16, -|R18|, R42 ;  /* 0xc00000121012722b */ /* 0x002e4c000000002a */
[----:B-1----:R-:W1:-:S10]  /*9830*/  DFMA R38, R14, R18, R16 ;  /* 0x000000120e26722b */ /* 0x002e540000000010 */
[----:B-1----:R-:W-:-:S05]  /*9840*/  FFMA R0, RZ, R13, R39 ;  /* 0x0000000dff007223 */ /* 0x002fca0000000027 */
[----:B------:R-:W-:-:S13]  /*9850*/  FSETP.GT.AND P0, PT, |R0|, 1.469367938527859385e-39, PT ;  /* 0x001000000000780b */ /* 0x000fda0003f04200 */
[----:B------:R-:W-:Y:S05]  /*9860*/  @P0 BRA P2, `(.L_x_7037) ;  /* 0x0000006000000947 */ /* 0x000fea0001000000 */
[----:B------:R-:W-:Y:S01]  /*9870*/  IMAD.MOV.U32 R52, RZ, RZ, R42 ;  /* 0x000000ffff347224 */ /* 0x000fe200078e002a */
[----:B------:R-:W-:Y:S01]  /*9880*/  MOV R14, 0x98b0 ;  /* 0x000098b0000e7802 */ /* 0x000fe20000000f00 */
[----:B------:R-:W-:Y:S02]  /*9890*/  IMAD.MOV.U32 R53, RZ, RZ, R43 ;  /* 0x000000ffff357224 */ /* 0x000fe400078e002b */
[----:B0---45:R-:W-:Y:S05]  /*98a0*/  CALL.REL.NOINC `($__internal_3_$__cuda_sm20_div_rn_f64_full) ;  /* 0x00005db000007944 */ /* 0x031fea0003c00000 */
[----:B------:R-:W-:Y:S02]  /*98b0*/  IMAD.MOV.U32 R38, RZ, RZ, R60 ;  /* 0x000000ffff267224 */ /* 0x000fe400078e003c */
[----:B------:R-:W-:Y:S02]  /*98c0*/  IMAD.MOV.U32 R39, RZ, RZ, R61 ;  /* 0x000000ffff277224 */ /* 0x000fe400078e003d */
.L_x_7037:
[----:B------:R-:W-:Y:S05]  /*98d0*/  BSYNC B2 ;  /* 0x0000000000027941 */ /* 0x000fea0003800000 */
.L_x_7036:
[----:B------:R-:W-:Y:S05]  /*98e0*/  BRA `(.L_x_7027) ;  /* 0x0000030000007947 */ /* 0x000fea0003800000 */
.L_x_7028:
        /* <DEDUP_REMOVED lines=23> */
.L_x_7039:
[----:B------:R-:W-:Y:S05]  /*9a60*/  BSYNC B2 ;  /* 0x0000000000027941 */ /* 0x000fea0003800000 */
.L_x_7038:
        /* <DEDUP_REMOVED lines=19> */
.L_x_7041:
[----:B------:R-:W-:Y:S05]  /*9ba0*/  BSYNC B2 ;  /* 0x0000000000027941 */ /* 0x000fea0003800000 */
.L_x_7040:
[----:B-12---:R-:W1:-:S04]  /*9bb0*/  DFMA R14, R36, R40, R42 ;  /* 0x00000028240e722b */ /* 0x006e48000000002a */
[----:B------:R-:W2:-:S04]  /*9bc0*/  DFMA R38, R36, R42, -R40 ;  /* 0x0000002a2426722b */ /* 0x000e880000000828 */
[----:B-1-3--:R1:W3:-:S04]  /*9bd0*/  DMUL R36, R14, R12 ;  /* 0x0000000c0e247228 */ /* 0x00a2c80000000000 */
[----:B--2---:R1:W2:-:S06]  /*9be0*/  DMUL R38, R38, R12 ;  /* 0x0000000c26267228 */ /* 0x00428c0000000000 */
.L_x_7027:
[----:B---3--:R-:W-:Y:S05]  /*9bf0*/  BSYNC B1 ;  /* 0x0000000000017941 */ /* 0x008fea0003800000 */
.L_x_7026:
[----:B------:R-:W-:Y:S01]  /*9c00*/  IADD3 R0, R22, 0x100, RZ ;  /* 0x0000010016007810 */ /* 0x000fe20007ffe0ff */
[----:B------:R-:W-:Y:S01]  /*9c10*/  BSSY B1, `(.L_x_7042) ;  /* 0x000009b000017945 */ /* 0x000fe20003800000 */
[----:B------:R-:W-:Y:S01]  /*9c20*/  CS2R R18, SRZ ;  /* 0x0000000000127805 */ /* 0x000fe2000001ff00 */
[----:B-1----:R-:W-:Y:S01]  /*9c30*/  CS2R R42, SRZ ;  /* 0x00000000002a7805 */ /* 0x002fe2000001ff00 */
[----:B------:R-:W-:Y:S01]  /*9c40*/  ISETP.GE.AND P0, PT, R0, R23, PT ;  /* 0x000000170000720c */ /* 0x000fe20003f06270 */
[----:B------:R-:W-:-:S12]  /*9c50*/  CS2R R40, SRZ ;  /* 0x0000000000287805 */ /* 0x000fd8000001ff00 */
[----:B------:R-:W-:Y:S05]  /*9c60*/  @P0 BRA `(.L_x_7043) ;  /* 0x0000095000000947 */ /* 0x000fea0003800000 */
[----:B------:R-:W1:-:S14]  /*9c70*/  DSETP.GE.AND P0, PT, |R28|, |R30|, PT ;  /* 0x4000001e1c00722a */ /* 0x000e5c0003f06200 */
[----:B-1----:R-:W-:Y:S05]  /*9c80*/  @!P0 BRA `(.L_x_7044) ;  /* 0x0000063000008947 */ /* 0x002fea0003800000 */
[----:B------:R-:W-:-:S04]  /*9c90*/  DSETP.NEU.AND P0, PT, |R30|, RZ, PT ;  /* 0x000000ff1e00722a */ /* 0x000fc80003f0d200 */
[----:B------:R-:W1:-:S14]  /*9ca0*/  DSETP.EQ.AND P2, PT, |R28|, RZ, PT ;  /* 0x000000ff1c00722a */ /* 0x000e5c0003f42200 */
[----:B-1----:R-:W-:Y:S05]  /*9cb0*/  @!P0 BRA P2, `(.L_x_7045) ;  /* 0x0000031000008947 */ /* 0x002fea0001000000 */
        /* <DEDUP_REMOVED lines=20> */
[----:B--2-45:R-:W-:Y:S05]  /*9e00*/  CALL.REL.NOINC `($__internal_3_$__cuda_sm20_div_rn_f64_full) ;  /* 0x0000585000007944 */ /* 0x034fea0003c00000 */
[----:B------:R-:W-:Y:S02]  /*9e10*/  IMAD.MOV.U32 R16, RZ, RZ, R60 ;  /* 0x000000ffff107224 */ /* 0x000fe400078e003c */
[----:B------:R-:W-:Y:S02]  /*9e20*/  IMAD.MOV.U32 R17, RZ, RZ, R61 ;  /* 0x000000ffff117224 */ /* 0x000fe400078e003d */
.L_x_7047:
[----:B------:R-:W-:Y:S05]  /*9e30*/  BSYNC B2 ;  /* 0x0000000000027941 */ /* 0x000fea0003800000 */
.L_x_7046:
[----:B------:R-:W1:Y:S01]  /*9e40*/  DFMA R28, R16, R30, R28 ;  /* 0x0000001e101c722b */ /* 0x000e62000000001c */
[----:B------:R-:W-:Y:S05]  /*9e50*/  BSSY B2, `(.L_x_7048) ;  /* 0x0000012000027945 */ /* 0x000fea0003800000 */
[----:B-1----:R-:W1:Y:S04]  /*9e60*/  MUFU.RCP64H R13, R29 ;  /* 0x0000001d000d7308 */ /* 0x002e680000001800 */
[----:B------:R-:W-:-:S04]  /*9e70*/  IADD3 R12, R29, 0x300402, RZ ;  /* 0x003004021d0c7810 */ /* 0x000fc80007ffe0ff */
[----:B------:R-:W-:Y:S02]  /*9e80*/  FSETP.GEU.AND P0, PT, |R12|, 5.8789094863358348022e-39, PT ;  /* 0x004004020c00780b */ /* 0x000fe40003f0e200 */
[----:B-1----:R-:W1:-:S06]  /*9e90*/  DFMA R14, -R28, R12, 1 ;  /* 0x3ff000001c0e742b */ /* 0x002e4c000000010c */
[----:B-1----:R-:W1:-:S06]  /*9ea0*/  DFMA R14, R14, R14, R14 ;  /* 0x0000000e0e0e722b */ /* 0x002e4c000000000e */
[----:B-1----:R-:W1:-:S06]  /*9eb0*/  DFMA R14, R12, R14, R12 ;  /* 0x0000000e0c0e722b */ /* 0x002e4c000000000c */
[----:B-1----:R-:W1:-:S06]  /*9ec0*/  DFMA R20, -R28, R14, 1 ;  /* 0x3ff000001c14742b */ /* 0x002e4c000000010e */
[----:B-1----:R1:W3:Y:S01]  /*9ed0*/  DFMA R12, R14, R20, R14 ;  /* 0x000000140e0c722b */ /* 0x0022e2000000000e */
        /* <DEDUP_REMOVED lines=9> */
.L_x_7049:
[----:B------:R-:W-:Y:S05]  /*9f70*/  BSYNC B2 ;  /* 0x0000000000027941 */ /* 0x000fea0003800000 */
.L_x_7048:
[----:B------:R-:W0:-:S04]  /*9f80*/  DFMA R40, R16, R26, R24 ;  /* 0x0000001a1028722b */ /* 0x000e080000000018 */
[----:B------:R-:W1:-:S04]  /*9f90*/  DFMA R16, R16, -R24, R26 ;  /* 0x800000181010722b */ /* 0x000e48000000001a */
[----:B0--3--:R0:W3:-:S04]  /*9fa0*/  DMUL R40, R40, R12 ;  /* 0x0000000c28287228 */ /* 0x0090c80000000000 */
[----:B-1----:R0:W1:Y:S01]  /*9fb0*/  DMUL R42, R16, R12 ;  /* 0x0000000c102a7228 */ /* 0x0020620000000000 */
[----:B------:R-:W-:Y:S05]  /*9fc0*/  BRA `(.L_x_7043) ;  /* 0x000005f000007947 */ /* 0x000fea0003800000 */
.L_x_7045:
[----:B0-----:R-:W0:Y:S01]  /*9fd0*/  DADD R12, -RZ, |R28| ;  /* 0x00000000ff0c7229 */ /* 0x001e22000000051c */
[----:B------:R-:W-:Y:S01]  /*9fe0*/  IMAD.MOV.U32 R14, RZ, RZ, 0x1 ;  /* 0x00000001ff0e7424 */ /* 0x000fe200078e00ff */
[----:B------:R-:W-:Y:S01]  /*9ff0*/  FSETP.GEU.AND P2, PT, |R25|, 6.5827683646048100446e-37, PT ;  /* 0x036000001900780b */ /* 0x000fe20003f4e200 */
        /* <DEDUP_REMOVED lines=16> */
[----:B--2-45:R-:W-:Y:S05]  /*a100*/  CALL.REL.NOINC `($__internal_3_$__cuda_sm20_div_rn_f64_full) ;  /* 0x0000555000007944 */ /* 0x034fea0003c00000 */
[----:B------:R-:W-:Y:S02]  /*a110*/  IMAD.MOV.U32 R40, RZ, RZ, R60 ;  /* 0x000000ffff287224 */ /* 0x000fe400078e003c */
[----:B------:R-:W-:Y:S02]  /*a120*/  IMAD.MOV.U32 R41, RZ, RZ, R61 ;  /* 0x000000ffff297224 */ /* 0x000fe400078e003d */
.L_x_7051:
[----:B------:R-:W-:Y:S05]  /*a130*/  BSYNC B2 ;  /* 0x0000000000027941 */ /* 0x000fea0003800000 */
.L_x_7050:
        /* <DEDUP_REMOVED lines=22> */
.L_x_7053:
[----:B------:R-:W-:Y:S05]  /*a2a0*/  BSYNC B2 ;  /* 0x0000000000027941 */ /* 0x000fea0003800000 */
.L_x_7052:
[----:B------:R-:W-:Y:S05]  /*a2b0*/  BRA `(.L_x_7043) ;  /* 0x0000030000007947 */ /* 0x000fea0003800000 */
.L_x_7044:
        /* <DEDUP_REMOVED lines=23> */
.L_x_7055:
[----:B------:R-:W-:Y:S05]  /*a430*/  BSYNC B2 ;  /* 0x0000000000027941 */ /* 0x000fea0003800000 */
.L_x_7054:
        /* <DEDUP_REMOVED lines=19> */
.L_x_7057:
[----:B------:R-:W-:Y:S05]  /*a570*/  BSYNC B2 ;  /* 0x0000000000027941 */ /* 0x000fea0003800000 */
.L_x_7056:
[----:B------:R-:W0:-:S04]  /*a580*/  DFMA R40, R16, R24, R26 ;  /* 0x000000181028722b */ /* 0x000e08000000001a */
[----:B------:R-:W1:-:S04]  /*a590*/  DFMA R16, R16, R26, -R24 ;  /* 0x0000001a1010722b */ /* 0x000e480000000818 */
[----:B0--3--:R0:W3:-:S04]  /*a5a0*/  DMUL R40, R40, R12 ;  /* 0x0000000c28287228 */ /* 0x0090c80000000000 */
[----:B-1----:R0:W1:-:S06]  /*a5b0*/  DMUL R42, R16, R12 ;  /* 0x0000000c102a7228 */ /* 0x00204c0000000000 */
.L_x_7043:
[----:B---3--:R-:W-:Y:S05]  /*a5c0*/  BSYNC B1 ;  /* 0x0000000000017941 */ /* 0x008fea0003800000 */
.L_x_7042:
[----:B------:R-:W-:Y:S01]  /*a5d0*/  IADD3 R0, R22, 0x180, RZ ;  /* 0x0000018016007810 */ /* 0x000fe20007ffe0ff */
[----:B------:R-:W-:Y:S01]  /*a5e0*/  BSSY B1, `(.L_x_7058) ;  /* 0x000009d000017945 */ /* 0x000fe20003800000 */
[----:B0-----:R-:W-:Y:S02]  /*a5f0*/  CS2R R16, SRZ ;  /* 0x0000000000107805 */ /* 0x001fe4000001ff00 */
[----:B------:R-:W-:-:S13]  /*a600*/  ISETP.GE.AND P0, PT, R0, R23, PT ;  /* 0x000000170000720c */ /* 0x000fda0003f06270 */
        /* <DEDUP_REMOVED lines=26> */
[----:B-12-4-:R-:W-:Y:S05]  /*a7b0*/  CALL.REL.NOINC `($__internal_3_$__cuda_sm20_div_rn_f64_full) ;  /* 0x00004ea000007944 */ /* 0x016fea0003c00000 */
[----:B------:R-:W-:Y:S02]  /*a7c0*/  IMAD.MOV.U32 R16, RZ, RZ, R60 ;  /* 0x000000ffff107224 */ /* 0x000fe400078e003c */
[----:B------:R-:W-:Y:S02]  /*a7d0*/  IMAD.MOV.U32 R17, RZ, RZ, R61 ;  /* 0x000000ffff117224 */ /* 0x000fe400078e003d */
.L_x_7063:
[----:B------:R-:W-:Y:S05]  /*a7e0*/  BSYNC B2 ;  /* 0x0000000000027941 */ /* 0x000fea0003800000 */
.L_x_7062:
[----:B-----5:R-:W3:Y:S01]  /*a7f0*/  DFMA R14, R16, R6, R4 ;  /* 0x00000006100e722b */ /* 0x020ee20000000004 */
[----:B------:R-:W-:Y:S05]  /*a800*/  BSSY B2, `(.L_x_7064) ;  /* 0x0000012000027945 */ /* 0x000fea0003800000 */
[----:B---3--:R-:W3:Y:S04]  /*a810*/  MUFU.RCP64H R5, R15 ;  /* 0x0000000f00057308 */ /* 0x008ee80000001800 */
[----:B------:R-:W-:-:S04]  /*a820*/  IADD3 R4, R15, 0x300402, RZ ;  /* 0x003004020f047810 */ /* 0x000fc80007ffe0ff */
[----:B------:R-:W-:Y:S02]  /*a830*/  FSETP.GEU.AND P0, PT, |R4|, 5.8789094863358348022e-39, PT ;  /* 0x004004020400780b */ /* 0x000fe40003f0e200 */
[----:B---3--:R-:W3:-:S06]  /*a840*/  DFMA R6, -R14, R4, 1 ;  /* 0x3ff000000e06742b */ /* 0x008ecc0000000104 */
[----:B---3--:R-:W3:-:S06]  /*a850*/  DFMA R6, R6, R6, R6 ;  /* 0x000000060606722b */ /* 0x008ecc0000000006 */
[----:B---3--:R-:W3:-:S06]  /*a860*/  DFMA R6, R4, R6, R4 ;  /* 0x000000060406722b */ /* 0x008ecc0000000004 */
[----:B---3--:R-:W3:-:S06]  /*a870*/  DFMA R12, -R14, R6, 1 ;  /* 0x3ff000000e0c742b */ /* 0x008ecc0000000106 */
[----:B---3--:R3:W0:Y:S01]  /*a880*/  DFMA R12, R6, R12, R6 ;  /* 0x0000000c060c722b */ /* 0x0086220000000006 */
[----:B------:R-:W-:Y:S05]  /*a890*/  @P0 BRA `(.L_x_7065) ;  /* 0x0000008000000947 */ /* 0x000fea0003800000 */
[----:B------:R-:W-:Y:S01]  /*a8a0*/  LOP3.LUT R3, R15, 0x7fffffff, RZ, 0xc0, !PT ;  /* 0x7fffffff0f037812 */ /* 0x000fe200078ec0ff */
[----:B0-----:R-:W-:Y:S01]  /*a8b0*/  IMAD.MOV.U32 R12, RZ, RZ, R14 ;  /* 0x000000ffff0c7224 */ /* 0x001fe200078e000e */
[----:B------:R-:W-:Y:S01]  /*a8c0*/  MOV R0, 0xa900 ;  /* 0x0000a90000007802 */ /* 0x000fe20000000f00 */
[----:B------:R-:W-:Y:S01]  /*a8d0*/  IMAD.MOV.U32 R13, RZ, RZ, R15 ;  /* 0x000000ffff0d7224 */ /* 0x000fe200078e000f */
[----:B------:R-:W-:Y:S02]  /*a8e0*/  IADD3 R3, R3, -0x100000, RZ ;  /* 0xfff0000003037810 */ /* 0x000fe40007ffe0ff */
[----:B-1234-:R-:W-:Y:S05]  /*a8f0*/  CALL.REL.NOINC `($__internal_2_$__cuda_sm20_dblrcp_rn_slowpath_v3) ;  /* 0x00004ab000007944 */ /* 0x01efea0003c00000 */
[----:B------:R-:W-:Y:S02]  /*a900*/  IMAD.MOV.U32 R13, RZ, RZ, R12 ;  /* 0x000000ffff0d7224 */ /* 0x000fe400078e000c */
[----:B------:R-:W-:Y:S02]  /*a910*/  IMAD.MOV.U32 R12, RZ, RZ, R3 ;  /* 0x000000ffff0c7224 */ /* 0x000fe400078e0003 */
.L_x_7065:
[----:B------:R-:W-:Y:S05]  /*a920*/  BSYNC B2 ;  /* 0x0000000000027941 */ /* 0x000fea0003800000 */
.L_x_7064:
[----:B------:R-:W5:-:S04]  /*a930*/  DFMA R4, R16, R34, R32 ;  /* 0x000000221004722b */ /* 0x000f480000000020 */
[----:B------:R-:W3:-:S04]  /*a940*/  DFMA R18, R16, -R32, R34 ;  /* 0x800000201012722b */ /* 0x000ec80000000022 */
[----:B0----5:R0:W4:-:S04]  /*a950*/  DMUL R16, R4, R12 ;  /* 0x0000000c04107228 */ /* 0x0211080000000000 */
[----:B---3--:R0:W3:Y:S01]  /*a960*/  DMUL R18, R18, R12 ;  /* 0x0000000c12127228 */ /* 0x0080e20000000000 */
[----:B------:R-:W-:Y:S05]  /*a970*/  BRA `(.L_x_7059) ;  /* 0x0000063000007947 */ /* 0x000fea0003800000 */
.L_x_7061:
[----:B------:R-:W0:Y:S01]  /*a980*/  DADD R18, -RZ, |R4| ;  /* 0x00000000ff127229 */ /* 0x000e220000000504 */
        /* <DEDUP_REMOVED lines=23> */
.L_x_7067:
[----:B------:R-:W-:Y:S05]  /*ab00*/  BSYNC B2 ;  /* 0x0000000000027941 */ /* 0x000fea0003800000 */
.L_x_7066:
[----:B------:R-:W3:Y:S01]  /*ab10*/  DADD R14, -RZ, |R6| ;  /* 0x00000000ff0e7229 */ /* 0x000ee20000000506 */
[----:B-----5:R-:W-:Y:S01]  /*ab20*/  IMAD.MOV.U32 R4, RZ, RZ, 0x1 ;  /* 0x00000001ff047424 */ /* 0x020fe200078e00ff */
[----:B------:R-:W-:Y:S01]  /*ab30*/  FSETP.GEU.AND P2, PT, |R35|, 6.5827683646048100446e-37, PT ;  /* 0x036000002300780b */ /* 0x000fe20003f4e200 */
[----:B------:R-:W-:Y:S03]  /*ab40*/  BSSY B2, `(.L_x_7068) ;  /* 0x0000015000027945 */ /* 0x000fe60003800000 */
[----:B---3--:R-:W3:Y:S02]  /*ab50*/  MUFU.RCP64H R5, R15 ;  /* 0x0000000f00057308 */ /* 0x008ee40000001800 */
[----:B---3--:R-:W3:-:S06]  /*ab60*/  DFMA R12, R4, -|R6|, 1 ;  /* 0x3ff00000040c742b */ /* 0x008ecc0000000c06 */
[----:B---3--:R-:W3:-:S06]  /*ab70*/  DFMA R12, R12, R12, R12 ;  /* 0x0000000c0c0c722b */ /* 0x008ecc000000000c */
[----:B---3--:R-:W3:-:S06]  /*ab80*/  DFMA R12, R4, R12, R4 ;  /* 0x0000000c040c722b */ /* 0x008ecc0000000004 */
[----:B---3--:R-:W3:-:S06]  /*ab90*/  DFMA R4, R12, -|R6|, 1 ;  /* 0x3ff000000c04742b */ /* 0x008ecc0000000c06 */
[----:B---3--:R-:W3:-:S06]  /*aba0*/  DFMA R4, R12, R4, R12 ;  /* 0x000000040c04722b */ /* 0x008ecc000000000c */
[----:B---3--:R-:W3:-:S06]  /*abb0*/  DMUL R12, R4, R34 ;  /* 0x00000022040c7228 */ /* 0x008ecc0000000000 */
[----:B---3--:R-:W3:-:S06]  /*abc0*/  DFMA R6, R12, -|R6|, R34 ;  /* 0xc00000060c06722b */ /* 0x008ecc0000000022 */
[----:B---3--:R-:W3:-:S10]  /*abd0*/  DFMA R18, R4, R6, R12 ;  /* 0x000000060412722b */ /* 0x008ed4000000000c */
[----:B---3--:R-:W-:-:S05]  /*abe0*/  FFMA R0, RZ, R15, R19 ;  /* 0x0000000fff007223 */ /* 0x008fca0000000013 */
[----:B------:R-:W-:-:S13]  /*abf0*/  FSETP.GT.AND P0, PT, |R0|, 1.469367938527859385e-39, PT ;  /* 0x001000000000780b */ /* 0x000fda0003f04200 */
[----:B------:R-:W-:Y:S05]  /*ac00*/  @P0 BRA P2, `(.L_x_7069) ;  /* 0x0000008000000947 */ /* 0x000fea0001000000 */
[----:B------:R-:W-:Y:S01]  /*ac10*/  IMAD.MOV.U32 R12, RZ, RZ, R14 ;  /* 0x000000ffff0c7224 */ /* 0x000fe200078e000e */
[----:B------:R-:W-:Y:S01]  /*ac20*/  MOV R14, 0xac70 ;  /* 0x0000ac70000e7802 */ /* 0x000fe20000000f00 */
[----:B------:R-:W-:Y:S02]  /*ac30*/  IMAD.MOV.U32 R52, RZ, RZ, R34 ;  /* 0x000000ffff347224 */ /* 0x000fe400078e0022 */
[----:B------:R-:W-:Y:S02]  /*ac40*/  IMAD.MOV.U32 R53, RZ, RZ, R35 ;  /* 0x000000ffff357224 */ /* 0x000fe400078e0023 */
[----:B------:R-:W-:Y:S02]  /*ac50*/  IMAD.MOV.U32 R13, RZ, RZ, R15 ;  /* 0x000000ffff0d7224 */ /* 0x000fe400078e000f */
[----:B012-4-:R-:W-:Y:S05]  /*ac60*/  CALL.REL.NOINC `($__internal_3_$__cuda_sm20_div_rn_f64_full) ;  /* 0x000049f000007944 */ /* 0x017fea0003c00000 */
[----:B------:R-:W-:Y:S02]  /*ac70*/  IMAD.MOV.U32 R18, RZ, RZ, R60 ;  /* 0x000000ffff127224 */ /* 0x000fe400078e003c */
[----:B------:R-:W-:Y:S02]  /*ac80*/  IMAD.MOV.U32 R19, RZ, RZ, R61 ;  /* 0x000000ffff137224 */ /* 0x000fe400078e003d */
.L_x_7069:
[----:B------:R-:W-:Y:S05]  /*ac90*/  BSYNC B2 ;  /* 0x0000000000027941 */ /* 0x000fea0003800000 */
.L_x_7068:
[----:B------:R-:W-:Y:S05]  /*aca0*/  BRA `(.L_x_7059) ;  /* 0x0000030000007947 */ /* 0x000fea0003800000 */
.L_x_7060:
        /* <DEDUP_REMOVED lines=23> */
.L_x_7071:
[----:B------:R-:W-:Y:S05]  /*ae20*/  BSYNC B2 ;  /* 0x0000000000027941 */ /* 0x000fea0003800000 */
.L_x_7070:
        /* <DEDUP_REMOVED lines=19> */
.L_x_7073:
[----:B------:R-:W-:Y:S05]  /*af60*/  BSYNC B2 ;  /* 0x0000000000027941 */ /* 0x000fea0003800000 */
.L_x_7072:
[----:B------:R-:W5:-:S04]  /*af70*/  DFMA R4, R16, R32, R34 ;  /* 0x000000201004722b */ /* 0x000f480000000022 */
[----:B------:R-:W3:-:S04]  /*af80*/  DFMA R18, R16, R34, -R32 ;  /* 0x000000221012722b */ /* 0x000ec80000000820 */
[----:B0----5:R0:W4:-:S04]  /*af90*/  DMUL R16, R4, R12 ;  /* 0x0000000c04107228 */ /* 0x0211080000000000 */
[----:B---3--:R0:W3:-:S06]  /*afa0*/  DMUL R18, R18, R12 ;  /* 0x0000000c12127228 */ /* 0x0080cc0000000000 */
.L_x_7059:
[----:B----4-:R-:W-:Y:S05]  /*afb0*/  BSYNC B1 ;  /* 0x0000000000017941 */ /* 0x010fea0003800000 */
.L_x_7058:
[----:B------:R-:W4:Y:S01]  /*afc0*/  LDC.U8 R25, c[0x0][0x190] ;  /* 0x00006400ff197b82 */ /* 0x000f220000000000 */
[----:B------:R-:W-:Y:S01]  /*afd0*/  BSSY B6, `(.L_x_7074) ;  /* 0x000011f000067945 */ /* 0x000fe20003800000 */
[----:B------:R-:W-:Y:S05]  /*afe0*/  @P1 BRA `(.L_x_7075) ;  /* 0x000011d000001947 */ /* 0x000fea0003800000 */
[----:B------:R-:W0:Y:S02]  /*aff0*/  S2R R3, SR_TID.X ;  /* 0x0000000000037919 */ /* 0x000e240000002100 */
[----:B0-----:R-:W-:Y:S01]  /*b000*/  IMAD R0, R2, 0x200, R3 ;  /* 0x0000020002007824 */ /* 0x001fe200078e0203 */
[----:B----4-:R-:W-:-:S03]  /*b010*/  PRMT R3, R25, 0x9910, RZ ;  /* 0x0000991019037816 */ /* 0x010fc600000000ff */
[----:B-----5:R-:W-:Y:S02]  /*b020*/  IMAD R4, R0, c[0x0][0x194], RZ ;  /* 0x0000650000047a24 */ /* 0x020fe400078e02ff */
        /* <DEDUP_REMOVED lines=13> */
[----:B------:R-:W0:Y:S01]  /*b100*/  F2I.F64.TRUNC R9, R8 ;  /* 0x0000000800097311 */ /* 0x000e22000030d100 */
[----:B------:R-:W-:Y:S01]  /*b110*/  IMAD.MOV.U32 R22, RZ, RZ, R44 ;  /* 0x000000ffff167224 */ /* 0x000fe200078e002c */
[----:B0-----:R0:W-:Y:S01]  /*b120*/  STG.E.U8 [R4.64], R9 ;  /* 0x0000000904007986 */ /* 0x0011e2000c101124 */
[----:B------:R-:W-:Y:S05]  /*b130*/  BRA `(.L_x_7075) ;  /* 0x0000108000007947 */ /* 0x000fea0003800000 */
.L_x_7079:
[----:B------:R-:W0:Y:S01]  /*b140*/  F2I.S64.F64.TRUNC R8, R8 ;  /* 0x0000000800087311 */ /* 0x000e22000030d900 */
[----:B------:R-:W-:Y:S02]  /*b150*/  IMAD.MOV.U32 R22, RZ, RZ, R44 ;  /* 0x000000ffff167224 */ /* 0x000fe400078e002c */
[----:B0-----:R-:W-:-:S05]  /*b160*/  IMAD.MOV.U32 R3, RZ, RZ, R8 ;  /* 0x000000ffff037224 */ /* 0x001fca00078e0008 */
[----:B------:R0:W-:Y:S01]  /*b170*/  STG.E.U8 [R4.64], R3 ;  /* 0x0000000304007986 */ /* 0x0001e2000c101124 */
[----:B------:R-:W-:Y:S05]  /*b180*/  BRA `(.L_x_7075) ;  /* 0x0000103000007947 */ /* 0x000fea0003800000 */
.L_x_7078:
[----:B------:R-:W-:-:S13]  /*b190*/  ISETP.NE.AND P0, PT, R0, 0x2, PT ;  /* 0x000000020000780c */ /* 0x000fda0003f05270 */
[----:B------:R-:W-:Y:S05]  /*b1a0*/  @!P0 BRA `(.L_x_7081) ;  /* 0x000000c000008947 */ /* 0x000fea0003800000 */
[----:B------:R-:W-:-:S13]  /*b1b0*/  ISETP.NE.AND P0, PT, R0, 0x3, PT ;  /* 0x000000030000780c */ /* 0x000fda0003f05270 */
[----:B------:R-:W-:Y:S05]  /*b1c0*/  @!P0 BRA `(.L_x_7082) ;  /* 0x0000006000008947 */ /* 0x000fea0003800000 */
[----:B------:R-:W-:-:S13]  /*b1d0*/  ISETP.NE.AND P0, PT, R0, 0x4, PT ;  /* 0x000000040000780c */ /* 0x000fda0003f05270 */
[----:B------:R-:W-:Y:S05]  /*b1e0*/  @P0 BRA `(.L_x_7080) ;  /* 0x00000e1000000947 */ /* 0x000fea0003800000 */
[----:B------:R-:W0:Y:S01]  /*b1f0*/  F2I.S64.F64.TRUNC R8, R8 ;  /* 0x0000000800087311 */ /* 0x000e22000030d900 */
[----:B------:R-:W-:Y:S01]  /*b200*/  IMAD.MOV.U32 R22, RZ, RZ, R44 ;  /* 0x000000ffff167224 */ /* 0x000fe200078e002c */
[----:B0-----:R0:W-:Y:S01]  /*b210*/  STG.E.64 [R4.64], R8 ;  /* 0x0000000804007986 */ /* 0x0011e2000c101b24 */
[----:B------:R-:W-:Y:S05]  /*b220*/  BRA `(.L_x_7075) ;  /* 0x00000f9000007947 */ /* 0x000fea0003800000 */
.L_x_7082:
[----:B------:R-:W0:Y:S01]  /*b230*/  F2I.F64.TRUNC R9, R8 ;  /* 0x0000000800097311 */ /* 0x000e22000030d100 */
[----:B------:R-:W-:Y:S01]  /*b240*/  IMAD.MOV.U32 R22, RZ, RZ, R44 ;  /* 0x000000ffff167224 */ /* 0x000fe200078e002c */
[----:B0-----:R0:W-:Y:S01]  /*b250*/  STG.E [R4.64], R9 ;  /* 0x0000000904007986 */ /* 0x0011e2000c101924 */
[----:B------:R-:W-:Y:S05]  /*b260*/  BRA `(.L_x_7075) ;  /* 0x00000f5000007947 */ /* 0x000fea0003800000 */
.L_x_7081:
[----:B------:R-:W0:Y:S01]  /*b270*/  F2I.F64.TRUNC R9, R8 ;  /* 0x0000000800097311 */ /* 0x000e22000030d100 */
[----:B------:R-:W-:Y:S01]  /*b280*/  IMAD.MOV.U32 R22, RZ, RZ, R44 ;  /* 0x000000ffff167224 */ /* 0x000fe200078e002c */
[----:B0-----:R0:W-:Y:S01]  /*b290*/  STG.E.U16 [R4.64], R9 ;  /* 0x0000000904007986 */ /* 0x0011e2000c101524 */
[----:B------:R-:W-:Y:S05]  /*b2a0*/  BRA `(.L_x_7075) ;  /* 0x00000f1000007947 */ /* 0x000fea0003800000 */
.L_x_7077:
[----:B------:R-:W-:-:S13]  /*b2b0*/  ISETP.GT.AND P0, PT, R0, 0x6, PT ;  /* 0x000000060000780c */ /* 0x000fda0003f04270 */
[----:B------:R-:W-:Y:S05]  /*b2c0*/  @P0 BRA `(.L_x_7083) ;  /* 0x0000011000000947 */ /* 0x000fea0003800000 */
[----:B------:R-:W-:-:S13]  /*b2d0*/  ISETP.NE.AND P0, PT, R0, 0x5, PT ;  /* 0x000000050000780c */ /* 0x000fda0003f05270 */
[----:B------:R-:W-:Y:S05]  /*b2e0*/  @!P0 BRA `(.L_x_7084) ;  /* 0x0000008000008947 */ /* 0x000fea0003800000 */
[----:B------:R-:W-:-:S13]  /*b2f0*/  ISETP.NE.AND P0, PT, R0, 0x6, PT ;  /* 0x000000060000780c */ /* 0x000fda0003f05270 */
[----:B------:R-:W-:Y:S05]  /*b300*/  @P0 BRA `(.L_x_7080) ;  /* 0x00000cf000000947 */ /* 0x000fea0003800000 */
[----:B------:R-:W0:Y:S01]  /*b310*/  F2F.F32.F64 R3, R8 ;  /* 0x0000000800037310 */ /* 0x000e220000301000 */
[----:B------:R-:W0:Y:S01]  /*b320*/  DSETP.GEU.AND P0, PT, |R8|, c[0x2][0x0], PT ;  /* 0x008000000800762a */ /* 0x000e220003f0e200 */
[----:B------:R-:W-:-:S13]  /*b330*/  IMAD.MOV.U32 R22, RZ, RZ, R44 ;  /* 0x000000ffff167224 */ /* 0x000fda00078e002c */
[----:B0-----:R-:W-:-:S05]  /*b340*/  @!P0 FMUL R3, R3, 1.175494350822287508e-38 ;  /* 0x0080000003038820 */ /* 0x001fca0000400000 */
[----:B------:R0:W-:Y:S01]  /*b350*/  STG.E [R4.64], R3 ;  /* 0x0000000304007986 */ /* 0x0001e2000c101924 */
[----:B------:R-:W-:Y:S05]  /*b360*/  BRA `(.L_x_7075) ;  /* 0x00000e5000007947 */ /* 0x000fea0003800000 */
.L_x_7084:
[----:B------:R-:W0:Y:S01]  /*b370*/  F2F.F32.F64 R0, R8 ;  /* 0x0000000800007310 */ /* 0x000e220000301000 */
[----:B------:R-:W0:Y:S01]  /*b380*/  DSETP.GEU.AND P0, PT, |R8|, c[0x2][0x0], PT ;  /* 0x008000000800762a */ /* 0x000e220003f0e200 */
[----:B------:R-:W-:-:S13]  /*b390*/  IMAD.MOV.U32 R22, RZ, RZ, R44 ;  /* 0x000000ffff167224 */ /* 0x000fda00078e002c */
[----:B0-----:R-:W-:-:S05]  /*b3a0*/  @!P0 FMUL R0, R0, 1.175494350822287508e-38 ;  /* 0x0080000000008820 */ /* 0x001fca0000400000 */
[----:B------:R-:W-:-:S05]  /*b3b0*/  F2FP.PACK_AB R0, RZ, R0 ;  /* 0x00000000ff00723e */ /* 0x000fca00000000ff */
[----:B------:R0:W-:Y:S01]  /*b3c0*/  STG.E.U16 [R4.64], R0 ;  /* 0x0000000004007986 */ /* 0x0001e2000c101524 */
[----:B------:R-:W-:Y:S05]  /*b3d0*/  BRA `(.L_x_7075) ;  /* 0x00000de000007947 */ /* 0x000fea0003800000 */
.L_x_7083:
[----:B------:R-:W-:-:S13]  /*b3e0*/  ISETP.NE.AND P0, PT, R0, 0x7, PT ;  /* 0x000000070000780c */ /* 0x000fda0003f05270 */
[----:B------:R-:W-:Y:S05]  /*b3f0*/  @!P0 BRA `(.L_x_7085) ;  /* 0x0000017000008947 */ /* 0x000fea0003800000 */
[----:B------:R-:W-:-:S13]  /*b400*/  ISETP.NE.AND P0, PT, R0, 0x8, PT ;  /* 0x000000080000780c */ /* 0x000fda0003f05270 */
[----:B------:R-:W-:Y:S05]  /*b410*/  @!P0 BRA `(.L_x_7086) ;  /* 0x000000b000008947 */ /* 0x000fea0003800000 */
[----:B------:R-:W-:-:S13]  /*b420*/  ISETP.NE.AND P0, PT, R0, 0x9, PT ;  /* 0x000000090000780c */ /* 0x000fda0003f05270 */
[----:B------:R-:W-:Y:S05]  /*b430*/  @P0 BRA `(.L_x_7080) ;  /* 0x00000bc000000947 */ /* 0x000fea0003800000 */
[----:B------:R-:W0:Y:S01]  /*b440*/  F2F.F32.F64 R7, R10 ;  /* 0x0000000a00077310 */ /* 0x000e220000301000 */
[----:B------:R-:W0:Y:S01]  /*b450*/  DSETP.GEU.AND P0, PT, |R10|, c[0x2][0x0], PT ;  /* 0x008000000a00762a */ /* 0x000e220003f0e200 */
[----:B------:R-:W-:-:S03]  /*b460*/  IMAD.MOV.U32 R22, RZ, RZ, R44 ;  /* 0x000000ffff167224 */ /* 0x000fc600078e002c */
[----:B------:R-:W4:-:S03]  /*b470*/  DSETP.GEU.AND P1, PT, |R8|, c[0x2][0x0], PT ;  /* 0x008000000800762a */ /* 0x000f060003f2e200 */
[----:B------:R-:W4:Y:S07]  /*b480*/  F2F.F32.F64 R6, R8 ;  /* 0x0000000800067310 */ /* 0x000f2e0000301000 */
[----:B0-----:R-:W-:-:S04]  /*b490*/  @!P0 FMUL R7, R7, 1.175494350822287508e-38 ;  /* 0x0080000007078820 */ /* 0x001fc80000400000 */
[----:B----4-:R-:W-:-:S05]  /*b4a0*/  @!P1 FMUL R6, R6, 1.175494350822287508e-38 ;  /* 0x0080000006069820 */ /* 0x010fca0000400000 */
[----:B------:R0:W-:Y:S01]  /*b4b0*/  STG.E.64 [R4.64], R6 ;  /* 0x0000000604007986 */ /* 0x0001e2000c101b24 */
[----:B------:R-:W-:Y:S05]  /*b4c0*/  BRA `(.L_x_7075) ;  /* 0x00000cf000007947 */ /* 0x000fea0003800000 */
.L_x_7086:
[----:B------:R-:W0:Y:S01]  /*b4d0*/  F2F.F32.F64 R3, R8 ;  /* 0x0000000800037310 */ /* 0x000e220000301000 */
[----:B------:R-:W0:Y:S01]  /*b4e0*/  DSETP.GEU.AND P0, PT, |R8|, c[0x2][0x0], PT ;  /* 0x008000000800762a */ /* 0x000e220003f0e200 */
[----:B------:R-:W-:-:S03]  /*b4f0*/  IMAD.MOV.U32 R22, RZ, RZ, R44 ;  /* 0x000000ffff167224 */ /* 0x000fc600078e002c */
[----:B------:R-:W4:-:S03]  /*b500*/  DSETP.GEU.AND P1, PT, |R10|, c[0x2][0x0], PT ;  /* 0x008000000a00762a */ /* 0x000f060003f2e200 */
[----:B------:R-:W4:Y:S07]  /*b510*/  F2F.F32.F64 R0, R10 ;  /* 0x0000000a00007310 */ /* 0x000f2e0000301000 */
[----:B0-----:R-:W-:-:S04]  /*b520*/  @!P0 FMUL R3, R3, 1.175494350822287508e-38 ;  /* 0x0080000003038820 */ /* 0x001fc80000400000 */
[----:B----4-:R-:W-:-:S05]  /*b530*/  @!P1 FMUL R0, R0, 1.175494350822287508e-38 ;  /* 0x0080000000009820 */ /* 0x010fca0000400000 */
[----:B------:R-:W-:-:S05]  /*b540*/  F2FP.PACK_AB R3, R0, R3 ;  /* 0x000000030003723e */ /* 0x000fca00000000ff */
[----:B------:R0:W-:Y:S01]  /*b550*/  STG.E [R4.64], R3 ;  /* 0x0000000304007986 */ /* 0x0001e2000c101924 */
[----:B------:R-:W-:Y:S05]  /*b560*/  BRA `(.L_x_7075) ;  /* 0x00000c5000007947 */ /* 0x000fea0003800000 */
.L_x_7085:
[----:B------:R0:W-:Y:S01]  /*b570*/  STG.E.64 [R4.64], R8 ;  /* 0x0000000804007986 */ /* 0x0001e2000c101b24 */
[----:B------:R-:W-:Y:S01]  /*b580*/  IMAD.MOV.U32 R22, RZ, RZ, R44 ;  /* 0x000000ffff167224 */ /* 0x000fe200078e002c */
[----:B------:R-:W-:Y:S05]  /*b590*/  BRA `(.L_x_7075) ;  /* 0x00000c2000007947 */ /* 0x000fea0003800000 */
.L_x_7076:
        /* <DEDUP_REMOVED lines=8> */
[----:B------:R-:W0:Y:S01]  /*b620*/  DSETP.NEU.AND P0, PT, R10, RZ, PT ;  /* 0x000000ff0a00722a */ /* 0x000e220003f0d000 */
[----:B------:R-:W-:-:S05]  /*b630*/  IMAD.MOV.U32 R22, RZ, RZ, R44 ;  /* 0x000000ffff167224 */ /* 0x000fca00078e002c */
[----:B0-----:R-:W0:-:S06]  /*b640*/  DSETP.NEU.OR P0, PT, R8, RZ, P0 ;  /* 0x000000ff0800722a */ /* 0x001e0c000070d400 */
[----:B0-----:R-:W-:-:S05]  /*b650*/  SEL R3, RZ, 0x1, !P0 ;  /* 0x00000001ff037807 */ /* 0x001fca0004000000 */
[----:B------:R0:W-:Y:S01]  /*b660*/  STG.E.U8 [R4.64], R3 ;  /* 0x0000000304007986 */ /* 0x0001e2000c101124 */
[----:B------:R-:W-:Y:S05]  /*b670*/  BRA `(.L_x_7075) ;  /* 0x00000b4000007947 */ /* 0x000fea0003800000 */
.L_x_7089:
[----:B------:R0:W-:Y:S01]  /*b680*/  STG.E.128 [R4.64], R8 ;  /* 0x0000000804007986 */ /* 0x0001e2000c101d24 */
[----:B------:R-:W-:Y:S01]  /*b690*/  IMAD.MOV.U32 R22, RZ, RZ, R44 ;  /* 0x000000ffff167224 */ /* 0x000fe200078e002c */
[----:B------:R-:W-:Y:S05]  /*b6a0*/  BRA `(.L_x_7075) ;  /* 0x00000b1000007947 */ /* 0x000fea0003800000 */
.L_x_7088:
        /* <DEDUP_REMOVED lines=23> */
.L_x_7093:
[----:B------:R-:W-:Y:S05]  /*b820*/  BSYNC B0 ;  /* 0x0000000000007941 */ /* 0x000fea0003800000 */
.L_x_7092:
[----:B------:R-:W-:Y:S01]  /*b830*/  LOP3.LUT R7, R0, R7, RZ, 0xfc, !PT ;  /* 0x0000000700077212 */ /* 0x000fe200078efcff */
[----:B------:R-:W-:-:S04]  /*b840*/  IMAD.MOV.U32 R22, RZ, RZ, R44 ;  /* 0x000000ffff167224 */ /* 0x000fc800078e002c */
[----:B------:R0:W-:Y:S01]  /*b850*/  STG.E.U8 [R4.64], R7 ;  /* 0x0000000704007986 */ /* 0x0001e2000c101124 */
[----:B------:R-:W-:Y:S05]  /*b860*/  BRA `(.L_x_7075) ;  /* 0x0000095000007947 */ /* 0x000fea0003800000 */
.L_x_7091:
[----:B------:R-:W0:Y:S01]  /*b870*/  F2F.F32.F64 R7, R8 ;  /* 0x0000000800077310 */ /* 0x000e220000301000 */
[----:B------:R-:W0:Y:S01]  /*b880*/  DSETP.GEU.AND P0, PT, |R8|, c[0x2][0x0], PT ;  /* 0x008000000800762a */ /* 0x000e220003f0e200 */
[----:B------:R-:W-:-:S13]  /*b890*/  BSSY B0, `(.L_x_7094) ;  /* 0x0000010000007945 */ /* 0x000fda0003800000 */
[----:B0-----:R-:W-:-:S05]  /*b8a0*/  @!P0 FMUL R7, R7, 1.175494350822287508e-38 ;  /* 0x0080000007078820 */ /* 0x001fca0000400000 */
        /* <DEDUP_REMOVED lines=11> */
.L_x_7095:
[----:B------:R-:W-:Y:S01]  /*b960*/  IMAD.MOV.U32 R0, RZ, RZ, 0x7f ;  /* 0x0000007fff007424 */ /* 0x000fe200078e00ff */
[----:B------:R-:W-:-:S04]  /*b970*/  ISETP.GT.U32.AND P0, PT, R3, 0x7f800000, PT ;  /* 0x7f8000000300780c */ /* 0x000fc80003f04070 */
[----:B------:R-:W-:-:S04]  /*b980*/  SEL R0, R0, 0x7c, P0 ;  /* 0x0000007c00007807 */ /* 0x000fc80000000000 */
.L_x_7096:
[----:B------:R-:W-:Y:S05]  /*b990*/  BSYNC B0 ;  /* 0x0000000000007941 */ /* 0x000fea0003800000 */
.L_x_7094:
[----:B------:R-:W-:Y:S01]  /*b9a0*/  LOP3.LUT R3, R7, 0x80000000, RZ, 0xc0, !PT ;  /* 0x8000000007037812 */ /* 0x000fe200078ec0ff */
[----:B------:R-:W-:-:S03]  /*b9b0*/  IMAD.MOV.U32 R22, RZ, RZ, R44 ;  /* 0x000000ffff167224 */ /* 0x000fc600078e002c */
[----:B------:R-:W-:-:S04]  /*b9c0*/  SHF.R.U32.HI R3, RZ, 0x18, R3 ;  /* 0x00000018ff037819 */ /* 0x000fc80000011603 */
[----:B------:R-:W-:-:S05]  /*b9d0*/  LOP3.LUT R3, R0, R3, RZ, 0xfc, !PT ;  /* 0x0000000300037212 */ /* 0x000fca00078efcff */
[----:B------:R0:W-:Y:S01]  /*b9e0*/  STG.E.U8 [R4.64], R3 ;  /* 0x0000000304007986 */ /* 0x0001e2000c101124 */
[----:B------:R-:W-:Y:S05]  /*b9f0*/  BRA `(.L_x_7075) ;  /* 0x000007c000007947 */ /* 0x000fea0003800000 */
.L_x_7090:
[----:B------:R-:W0:Y:S01]  /*ba00*/  F2F.F32.F64 R0, R8 ;  /* 0x0000000800007310 */ /* 0x000e220000301000 */
[----:B------:R-:W0:Y:S01]  /*ba10*/  DSETP.GEU.AND P0, PT, |R8|, c[0x2][0x0], PT ;  /* 0x008000000800762a */ /* 0x000e220003f0e200 */
[----:B------:R-:W-:-:S13]  /*ba20*/  IMAD.MOV.U32 R22, RZ, RZ, R44 ;  /* 0x000000ffff167224 */ /* 0x000fda00078e002c */
[----:B0-----:R-:W-:-:S05]  /*ba30*/  @!P0 FMUL R0, R0, 1.175494350822287508e-38 ;  /* 0x0080000000008820 */ /* 0x001fca0000400000 */
[----:B------:R-:W-:-:S05]  /*ba40*/  F2FP.BF16.PACK_AB R0, RZ, R0 ;  /* 0x00000000ff00723e */ /* 0x000fca00000010ff */
[----:B------:R0:W-:Y:S01]  /*ba50*/  STG.E.U16 [R4.64], R0 ;  /* 0x0000000004007986 */ /* 0x0001e2000c101524 */
[----:B------:R-:W-:Y:S05]  /*ba60*/  BRA `(.L_x_7075) ;  /* 0x0000075000007947 */ /* 0x000fea0003800000 */
.L_x_7087:
        /* <DEDUP_REMOVED lines=8> */
[----:B------:R-:W0:Y:S01]  /*baf0*/  F2I.U32.F64.TRUNC R9, R8 ;  /* 0x0000000800097311 */ /* 0x000e22000030d000 */
[----:B------:R-:W-:Y:S01]  /*bb00*/  IMAD.MOV.U32 R22, RZ, RZ, R44 ;  /* 0x000000ffff167224 */ /* 0x000fe200078e002c */
[----:B0-----:R0:W-:Y:S01]  /*bb10*/  STG.E.U16 [R4.64], R9 ;  /* 0x0000000904007986 */ /* 0x0011e2000c101524 */
[----:B------:R-:W-:Y:S05]  /*bb20*/  BRA `(.L_x_7075) ;  /* 0x0000069000007947 */ /* 0x000fea0003800000 */
.L_x_7099:
[----:B------:R-:W0:Y:S01]  /*bb30*/  F2F.F32.F64 R7, R8 ;  /* 0x0000000800077310 */ /* 0x000e220000301000 */
[----:B------:R-:W0:Y:S01]  /*bb40*/  DSETP.GEU.AND P0, PT, |R8|, c[0x2][0x0], PT ;  /* 0x008000000800762a */ /* 0x000e220003f0e200 */
[----:B------:R-:W-:Y:S01]  /*bb50*/  BSSY B0, `(.L_x_7100) ;  /* 0x0000014000007945 */ /* 0x000fe20003800000 */
[----:B------:R-:W-:-:S12]  /*bb60*/  IMAD.MOV.U32 R0, RZ, RZ, 0x80 ;  /* 0x00000080ff007424 */ /* 0x000fd800078e00ff */
[----:B0-----:R-:W-:-:S05]  /*bb70*/  @!P0 FMUL R7, R7, 1.175494350822287508e-38 ;  /* 0x0080000007078820 */ /* 0x001fca0000400000 */
        /* <DEDUP_REMOVED lines=14> */
.L_x_7102:
[----:B------:R-:W-:-:S04]  /*bc60*/  LOP3.LUT R0, R7, 0x80000000, RZ, 0xc0, !PT ;  /* 0x8000000007007812 */ /* 0x000fc800078ec0ff */
[----:B------:R-:W-:-:S04]  /*bc70*/  SHF.R.U32.HI R0, RZ, 0x18, R0 ;  /* 0x00000018ff007819 */ /* 0x000fc80000011600 */
[----:B------:R-:W-:Y:S02]  /*bc80*/  LOP3.LUT R0, R3, R0, RZ, 0xfc, !PT ;  /* 0x0000000003007212 */ /* 0x000fe400078efcff */
.L_x_7101:
[----:B------:R-:W-:Y:S05]  /*bc90*/  BSYNC B0 ;  /* 0x0000000000007941 */ /* 0x000fea0003800000 */
.L_x_7100:
[----:B------:R0:W-:Y:S01]  /*bca0*/  STG.E.U8 [R4.64], R0 ;  /* 0x0000000004007986 */ /* 0x0001e2000c101124 */
[----:B------:R-:W-:Y:S01]  /*bcb0*/  IMAD.MOV.U32 R22, RZ, RZ, R44 ;  /* 0x000000ffff167224 */ /* 0x000fe200078e002c */
[----:B------:R-:W-:Y:S05]  /*bcc0*/  BRA `(.L_x_7075) ;  /* 0x000004f000007947 */ /* 0x000fea0003800000 */
.L_x_7098:
        /* <DEDUP_REMOVED lines=19> */
.L_x_7105:
[----:B------:R-:W-:-:S04]  /*be00*/  LOP3.LUT R0, R7, 0x80000000, RZ, 0xc0, !PT ;  /* 0x8000000007007812 */ /* 0x000fc800078ec0ff */
[----:B------:R-:W-:-:S04]  /*be10*/  SHF.R.U32.HI R0, RZ, 0x18, R0 ;  /* 0x00000018ff007819 */ /* 0x000fc80000011600 */
[----:B------:R-:W-:Y:S02]  /*be20*/  LOP3.LUT R0, R3, R0, RZ, 0xfc, !PT ;  /* 0x0000000003007212 */ /* 0x000fe400078efcff */
.L_x_7104:
[----:B------:R-:W-:Y:S05]  /*be30*/  BSYNC B0 ;  /* 0x0000000000007941 */ /* 0x000fea0003800000 */
.L_x_7103:
[----:B------:R0:W-:Y:S01]  /*be40*/  STG.E.U8 [R4.64], R0 ;  /* 0x0000000004007986 */ /* 0x0001e2000c101124 */
[----:B------:R-:W-:Y:S01]  /*be50*/  IMAD.MOV.U32 R22, RZ, RZ, R44 ;  /* 0x000000ffff167224 */ /* 0x000fe200078e002c */
[----:B------:R-:W-:Y:S05]  /*be60*/  BRA `(.L_x_7075) ;  /* 0x0000035000007947 */ /* 0x000fea0003800000 */
.L_x_7097:
        /* <DEDUP_REMOVED lines=8> */
[----:B------:R-:W-:-:S13]  /*bef0*/  IMAD.MOV.U32 R22, RZ, RZ, R44 ;  /* 0x000000ffff167224 */ /* 0x000fda00078e002c */
        /* <DEDUP_REMOVED lines=16> */
.L_x_7080:
        /* <DEDUP_REMOVED lines=18> */
[----:B-1234-:R-:W-:Y:S05]  /*c120*/  CALL.ABS.NOINC R14 ;  /* 0x000000000e007343 */ /* 0x01efea0003c00000 */
[----:B------:R-:W-:Y:S01]  /*c130*/  IMAD.MOV.U32 R22, RZ, RZ, R44 ;  /* 0x000000ffff167224 */ /* 0x000fe200078e002c */
[----:B------:R-:W-:Y:S05]  /*c140*/  BRA `(.L_x_7075) ;  /* 0x0000007000007947 */ /* 0x000fea0003800000 */
.L_x_7107:
[----:B------:R-:W0:Y:S01]  /*c150*/  F2I.U64.F64.TRUNC R8, R8 ;  /* 0x0000000800087311 */ /* 0x000e22000030d800 */
[----:B------:R-:W-:Y:S01]  /*c160*/  IMAD.MOV.U32 R22, RZ, RZ, R44 ;  /* 0x000000ffff167224 */ /* 0x000fe200078e002c */
[----:B0-----:R0:W-:Y:S01]  /*c170*/  STG.E.64 [R4.64], R8 ;  /* 0x0000000804007986 */ /* 0x0011e2000c101b24 */
[----:B------:R-:W-:Y:S05]  /*c180*/  BRA `(.L_x_7075) ;  /* 0x0000003000007947 */ /* 0x000fea0003800000 */
.L_x_7106:
[----:B------:R-:W0:Y:S01]  /*c190*/  F2I.U32.F64.TRUNC R9, R8 ;  /* 0x0000000800097311 */ /* 0x000e22000030d000 */
[----:B------:R-:W-:Y:S01]  /*c1a0*/  IMAD.MOV.U32 R22, RZ, RZ, R44 ;  /* 0x000000ffff167224 */ /* 0x000fe200078e002c */
[----:B0-----:R0:W-:Y:S06]  /*c1b0*/  STG.E [R4.64], R9 ;  /* 0x0000000904007986 */ /* 0x0011ec000c101924 */
.L_x_7075:
[----:B------:R-:W-:Y:S05]  /*c1c0*/  BSYNC B6 ;  /* 0x0000000000067941 */ /* 0x000fea0003800000 */
.L_x_7074:
[----:B------:R-:W-:Y:S01]  /*c1d0*/  ISETP.GE.AND P0, PT, R22, R23, PT ;  /* 0x000000171600720c */ /* 0x000fe20003f06270 */
[----:B------:R-:W-:-:S12]  /*c1e0*/  BSSY B6, `(.L_x_7108) ;  /* 0x0000212000067945 */ /* 0x000fd80003800000 */
[----:B------:R-:W-:Y:S05]  /*c1f0*/  @P0 BRA `(.L_x_7109) ;  /* 0x0000210000000947 */ /* 0x000fea0003800000 */
        /* <DEDUP_REMOVED lines=16> */
[----:B------:R-:W0:Y:S02]  /*c300*/  F2I.F64.TRUNC R37, R36 ;  /* 0x0000002400257311 */ /* 0x000e24000030d100 */
[----:B0-----:R0:W-:Y:S01]  /*c310*/  STG.E.U8 [R4.64], R37 ;  /* 0x0000002504007986 */ /* 0x0011e2000c101124 */
[----:B------:R-:W-:Y:S05]  /*c320*/  BRA `(.L_x_7115) ;  /* 0x00000f3000007947 */ /* 0x000fea0003800000 */
.L_x_7113:
[----:B------:R-:W0:Y:S02]  /*c330*/  F2I.S64.F64.TRUNC R36, R36 ;  /* 0x0000002400247311 */ /* 0x000e24000030d900 */
[----:B0-----:R-:W-:-:S05]  /*c340*/  IMAD.MOV.U32 R3, RZ, RZ, R36 ;  /* 0x000000ffff037224 */ /* 0x001fca00078e0024 */
[----:B------:R0:W-:Y:S01]  /*c350*/  STG.E.U8 [R4.64], R3 ;  /* 0x0000000304007986 */ /* 0x0001e2000c101124 */
[----:B------:R-:W-:Y:S05]  /*c360*/  BRA `(.L_x_7115) ;  /* 0x00000ef000007947 */ /* 0x000fea0003800000 */
.L_x_7112:
[----:B------:R-:W-:-:S13]  /*c370*/  ISETP.NE.AND P0, PT, R0, 0x2, PT ;  /* 0x000000020000780c */ /* 0x000fda0003f05270 */
[----:B------:R-:W-:Y:S05]  /*c380*/  @!P0 BRA `(.L_x_7116) ;  /* 0x000000a000008947 */ /* 0x000fea0003800000 */
[----:B------:R-:W-:-:S13]  /*c390*/  ISETP.NE.AND P0, PT, R0, 0x3, PT ;  /* 0x000000030000780c */ /* 0x000fda0003f05270 */
[----:B------:R-:W-:Y:S05]  /*c3a0*/  @!P0 BRA `(.L_x_7117) ;  /* 0x0000005000008947 */ /* 0x000fea0003800000 */
[----:B------:R-:W-:-:S13]  /*c3b0*/  ISETP.NE.AND P0, PT, R0, 0x4, PT ;  /* 0x000000040000780c */ /* 0x000fda0003f05270 */
[----:B------:R-:W-:Y:S05]  /*c3c0*/  @P0 BRA `(.L_x_7114) ;  /* 0x00000d0000000947 */ /* 0x000fea0003800000 */
[----:B------:R-:W0:Y:S02]  /*c3d0*/  F2I.S64.F64.TRUNC R36, R36 ;  /* 0x0000002400247311 */ /* 0x000e24000030d900 */
[----:B0-----:R0:W-:Y:S01]  /*c3e0*/  STG.E.64 [R4.64], R36 ;  /* 0x0000002404007986 */ /* 0x0011e2000c101b24 */
[----:B------:R-:W-:Y:S05]  /*c3f0*/  BRA `(.L_x_7115) ;  /* 0x00000e6000007947 */ /* 0x000fea0003800000 */
.L_x_7117:
[----:B------:R-:W0:Y:S02]  /*c400*/  F2I.F64.TRUNC R37, R36 ;  /* 0x0000002400257311 */ /* 0x000e24000030d100 */
[----:B0-----:R0:W-:Y:S01]  /*c410*/  STG.E [R4.64], R37 ;  /* 0x0000002504007986 */ /* 0x0011e2000c101924 */
[----:B------:R-:W-:Y:S05]  /*c420*/  BRA `(.L_x_7115) ;  /* 0x00000e3000007947 */ /* 0x000fea0003800000 */
.L_x_7116:
[----:B------:R-:W0:Y:S02]  /*c430*/  F2I.F64.TRUNC R37, R36 ;  /* 0x0000002400257311 */ /* 0x000e24000030d100 */
[----:B0-----:R0:W-:Y:S01]  /*c440*/  STG.E.U16 [R4.64], R37 ;  /* 0x0000002504007986 */ /* 0x0011e2000c101524 */
[----:B------:R-:W-:Y:S05]  /*c450*/  BRA `(.L_x_7115) ;  /* 0x00000e0000007947 */ /* 0x000fea0003800000 */
.L_x_7111:
[----:B------:R-:W-:-:S13]  /*c460*/  ISETP.GT.AND P0, PT, R0, 0x6, PT ;  /* 0x000000060000780c */ /* 0x000fda0003f04270 */
[----:B------:R-:W-:Y:S05]  /*c470*/  @P0 BRA `(.L_x_7118) ;  /* 0x000000f000000947 */ /* 0x000fea0003800000 */
[----:B------:R-:W-:-:S13]  /*c480*/  ISETP.NE.AND P0, PT, R0, 0x5, PT ;  /* 0x000000050000780c */ /* 0x000fda0003f05270 */
[----:B------:R-:W-:Y:S05]  /*c490*/  @!P0 BRA `(.L_x_7119) ;  /* 0x0000007000008947 */ /* 0x000fea0003800000 */
[----:B------:R-:W-:-:S13]  /*c4a0*/  ISETP.NE.AND P0, PT, R0, 0x6, PT ;  /* 0x000000060000780c */ /* 0x000fda0003f05270 */
[----:B------:R-:W-:Y:S05]  /*c4b0*/  @P0 BRA `(.L_x_7114) ;  /* 0x00000c1000000947 */ /* 0x000fea0003800000 */
[----:B------:R-:W0:Y:S01]  /*c4c0*/  F2F.F32.F64 R3, R36 ;  /* 0x0000002400037310 */ /* 0x000e220000301000 */
[----:B------:R-:W0:-:S14]  /*c4d0*/  DSETP.GEU.AND P0, PT, |R36|, c[0x2][0x0], PT ;  /* 0x008000002400762a */ /* 0x000e1c0003f0e200 */
[----:B0-----:R-:W-:-:S05]  /*c4e0*/  @!P0 FMUL R3, R3, 1.175494350822287508e-38 ;  /* 0x0080000003038820 */ /* 0x001fca0000400000 */
[----:B------:R0:W-:Y:S01]  /*c4f0*/  STG.E [R4.64], R3 ;  /* 0x0000000304007986 */ /* 0x0001e2000c101924 */
[----:B------:R-:W-:Y:S05]  /*c500*/  BRA `(.L_x_7115) ;  /* 0x00000d5000007947 */ /* 0x000fea0003800000 */
.L_x_7119:
[----:B------:R-:W0:Y:S01]  /*c510*/  F2F.F32.F64 R0, R36 ;  /* 0x0000002400007310 */ /* 0x000e220000301000 */
[----:B------:R-:W0:-:S14]  /*c520*/  DSETP.GEU.AND P0, PT, |R36|, c[0x2][0x0], PT ;  /* 0x008000002400762a */ /* 0x000e1c0003f0e200 */
[----:B0-----:R-:W-:-:S05]  /*c530*/  @!P0 FMUL R0, R0, 1.175494350822287508e-38 ;  /* 0x0080000000008820 */ /* 0x001fca0000400000 */
[----:B------:R-:W-:-:S05]  /*c540*/  F2FP.PACK_AB R0, RZ, R0 ;  /* 0x00000000ff00723e */ /* 0x000fca00000000ff */
[----:B------:R0:W-:Y:S01]  /*c550*/  STG.E.U16 [R4.64], R0 ;  /* 0x0000000004007986 */ /* 0x0001e2000c101524 */
[----:B------:R-:W-:Y:S05]  /*c560*/  BRA `(.L_x_7115) ;  /* 0x00000cf000007947 */ /* 0x000fea0003800000 */
.L_x_7118:
[----:B------:R-:W-:-:S13]  /*c570*/  ISETP.NE.AND P0, PT, R0, 0x7, PT ;  /* 0x000000070000780c */ /* 0x000fda0003f05270 */
[----:B------:R-:W-:Y:S05]  /*c580*/  @!P0 BRA `(.L_x_7120) ;  /* 0x0000015000008947 */ /* 0x000fea0003800000 */
[----:B------:R-:W-:-:S13]  /*c590*/  ISETP.NE.AND P0, PT, R0, 0x8, PT ;  /* 0x000000080000780c */ /* 0x000fda0003f05270 */
[----:B------:R-:W-:Y:S05]  /*c5a0*/  @!P0 BRA `(.L_x_7121) ;  /* 0x000000a000008947 */ /* 0x000fea0003800000 */
[----:B------:R-:W-:-:S13]  /*c5b0*/  ISETP.NE.AND P0, PT, R0, 0x9, PT ;  /* 0x000000090000780c */ /* 0x000fda0003f05270 */
[----:B------:R-:W-:Y:S05]  /*c5c0*/  @P0 BRA `(.L_x_7114) ;  /* 0x00000b0000000947 */ /* 0x000fea0003800000 */
[----:B--2---:R-:W0:Y:S01]  /*c5d0*/  F2F.F32.F64 R7, R38 ;  /* 0x0000002600077310 */ /* 0x004e220000301000 */
[----:B------:R-:W0:-:S04]  /*c5e0*/  DSETP.GEU.AND P0, PT, |R38|, c[0x2][0x0], PT ;  /* 0x008000002600762a */ /* 0x000e080003f0e200 */
[----:B------:R-:W2:-:S03]  /*c5f0*/  DSETP.GEU.AND P1, PT, |R36|, c[0x2][0x0], PT ;  /* 0x008000002400762a */ /* 0x000e860003f2e200 */
[----:B------:R-:W2:Y:S07]  /*c600*/  F2F.F32.F64 R6, R36 ;  /* 0x0000002400067310 */ /* 0x000eae0000301000 */
[----:B0-----:R-:W-:-:S04]  /*c610*/  @!P0 FMUL R7, R7, 1.175494350822287508e-38 ;  /* 0x0080000007078820 */ /* 0x001fc80000400000 */
[----:B--2---:R-:W-:-:S05]  /*c620*/  @!P1 FMUL R6, R6, 1.175494350822287508e-38 ;  /* 0x0080000006069820 */ /* 0x004fca0000400000 */
[----:B------:R0:W-:Y:S01]  /*c630*/  STG.E.64 [R4.64], R6 ;  /* 0x0000000604007986 */ /* 0x0001e2000c101b24 */
[----:B------:R-:W-:Y:S05]  /*c640*/  BRA `(.L_x_7115) ;  /* 0x00000c1000007947 */ /* 0x000fea0003800000 */
.L_x_7121:
[----:B------:R-:W0:Y:S01]  /*c650*/  F2F.F32.F64 R3, R36 ;  /* 0x0000002400037310 */ /* 0x000e220000301000 */
[----:B------:R-:W0:-:S04]  /*c660*/  DSETP.GEU.AND P0, PT, |R36|, c[0x2][0x0], PT ;  /* 0x008000002400762a */ /* 0x000e080003f0e200 */
[----:B--2---:R-:W2:-:S03]  /*c670*/  DSETP.GEU.AND P1, PT, |R38|, c[0x2][0x0], PT ;  /* 0x008000002600762a */ /* 0x004e860003f2e200 */
[----:B------:R-:W2:Y:S07]  /*c680*/  F2F.F32.F64 R0, R38 ;  /* 0x0000002600007310 */ /* 0x000eae0000301000 */
[----:B0-----:R-:W-:-:S04]  /*c690*/  @!P0 FMUL R3, R3, 1.175494350822287508e-38 ;  /* 0x0080000003038820 */ /* 0x001fc80000400000 */
[----:B--2---:R-:W-:-:S05]  /*c6a0*/  @!P1 FMUL R0, R0, 1.175494350822287508e-38 ;  /* 0x0080000000009820 */ /* 0x004fca0000400000 */
[----:B------:R-:W-:-:S05]  /*c6b0*/  F2FP.PACK_AB R3, R0, R3 ;  /* 0x000000030003723e */ /* 0x000fca00000000ff */
[----:B------:R0:W-:Y:S01]  /*c6c0*/  STG.E [R4.64], R3 ;  /* 0x0000000304007986 */ /* 0x0001e2000c101924 */
[----:B------:R-:W-:Y:S05]  /*c6d0*/  BRA `(.L_x_7115) ;  /* 0x00000b8000007947 */ /* 0x000fea0003800000 */
.L_x_7120:
[----:B------:R0:W-:Y:S01]  /*c6e0*/  STG.E.64 [R4.64], R36 ;  /* 0x0000002404007986 */ /* 0x0001e2000c101b24 */
[----:B------:R-:W-:Y:S05]  /*c6f0*/  BRA `(.L_x_7115) ;  /* 0x00000b6000007947 */ /* 0x000fea0003800000 */
.L_x_7110:
        /* <DEDUP_REMOVED lines=8> */
[----:B--2---:R-:W0:-:S06]  /*c780*/  DSETP.NEU.AND P0, PT, R38, RZ, PT ;  /* 0x000000ff2600722a */ /* 0x004e0c0003f0d000 */
[----:B0-----:R-:W0:-:S06]  /*c790*/  DSETP.NEU.OR P0, PT, R36, RZ, P0 ;  /* 0x000000ff2400722a */ /* 0x001e0c000070d400 */
[----:B0-----:R-:W-:-:S05]  /*c7a0*/  SEL R3, RZ, 0x1, !P0 ;  /* 0x00000001ff037807 */ /* 0x001fca0004000000 */
[----:B------:R0:W-:Y:S01]  /*c7b0*/  STG.E.U8 [R4.64], R3 ;  /* 0x0000000304007986 */ /* 0x0001e2000c101124 */
[----:B------:R-:W-:Y:S05]  /*c7c0*/  BRA `(.L_x_7115) ;  /* 0x00000a9000007947 */ /* 0x000fea0003800000 */
.L_x_7124:
[----:B--2---:R0:W-:Y:S01]  /*c7d0*/  STG.E.128 [R4.64], R36 ;  /* 0x0000002404007986 */ /* 0x0041e2000c101d24 */
[----:B------:R-:W-:Y:S05]  /*c7e0*/  BRA `(.L_x_7115) ;  /* 0x00000a7000007947 */ /* 0x000fea0003800000 */
.L_x_7123:
        /* <DEDUP_REMOVED lines=23> */
.L_x_7128:
[----:B------:R-:W-:Y:S05]  /*c960*/  BSYNC B0 ;  /* 0x0000000000007941 */ /* 0x000fea0003800000 */
.L_x_7127:
[----:B------:R-:W-:-:S05]  /*c970*/  LOP3.LUT R7, R0, R7, RZ, 0xfc, !PT ;  /* 0x0000000700077212 */ /* 0x000fca00078efcff */
[----:B------:R0:W-:Y:S01]  /*c980*/  STG.E.U8 [R4.64], R7 ;  /* 0x0000000704007986 */ /* 0x0001e2000c101124 */
[----:B------:R-:W-:Y:S05]  /*c990*/  BRA `(.L_x_7115) ;  /* 0x000008c000007947 */ /* 0x000fea0003800000 */
.L_x_7126:
        /* <DEDUP_REMOVED lines=15> */
.L_x_7130:
[----:B------:R-:W-:Y:S01]  /*ca90*/  IMAD.MOV.U32 R0, RZ, RZ, 0x7f ;  /* 0x0000007fff007424 */ /* 0x000fe200078e00ff */
[----:B------:R-:W-:-:S04]  /*caa0*/  ISETP.GT.U32.AND P0, PT, R3, 0x7f800000, PT ;  /* 0x7f8000000300780c */ /* 0x000fc80003f04070 */
[----:B------:R-:W-:-:S04]  /*cab0*/  SEL R0, R0, 0x7c, P0 ;  /* 0x0000007c00007807 */ /* 0x000fc80000000000 */
.L_x_7131:
[----:B------:R-:W-:Y:S05]  /*cac0*/  BSYNC B0 ;  /* 0x0000000000007941 */ /* 0x000fea0003800000 */
.L_x_7129:
[----:B------:R-:W-:-:S04]  /*cad0*/  LOP3.LUT R3, R7, 0x80000000, RZ, 0xc0, !PT ;  /* 0x8000000007037812 */ /* 0x000fc800078ec0ff */
[----:B------:R-:W-:-:S04]  /*cae0*/  SHF.R.U32.HI R3, RZ, 0x18, R3 ;  /* 0x00000018ff037819 */ /* 0x000fc80000011603 */
[----:B------:R-:W-:-:S05]  /*caf0*/  LOP3.LUT R3, R0, R3, RZ, 0xfc, !PT ;  /* 0x0000000300037212 */ /* 0x000fca00078efcff */
[----:B------:R0:W-:Y:S01]  /*cb00*/  STG.E.U8 [R4.64], R3 ;  /* 0x0000000304007986 */ /* 0x0001e2000c101124 */
[----:B------:R-:W-:Y:S05]  /*cb10*/  BRA `(.L_x_7115) ;  /* 0x0000074000007947 */ /* 0x000fea0003800000 */
.L_x_7125:
[----:B------:R-:W0:Y:S01]  /*cb20*/  F2F.F32.F64 R0, R36 ;  /* 0x0000002400007310 */ /* 0x000e220000301000 */
[----:B------:R-:W0:-:S14]  /*cb30*/  DSETP.GEU.AND P0, PT, |R36|, c[0x2][0x0], PT ;  /* 0x008000002400762a */ /* 0x000e1c0003f0e200 */
[----:B0-----:R-:W-:-:S05]  /*cb40*/  @!P0 FMUL R0, R0, 1.175494350822287508e-38 ;  /* 0x0080000000008820 */ /* 0x001fca0000400000 */
[----:B------:R-:W-:-:S05]  /*cb50*/  F2FP.BF16.PACK_AB R0, RZ, R0 ;  /* 0x00000000ff00723e */ /* 0x000fca00000010ff */
[----:B------:R0:W-:Y:S01]  /*cb60*/  STG.E.U16 [R4.64], R0 ;  /* 0x0000000004007986 */ /* 0x0001e2000c101524 */
[----:B------:R-:W-:Y:S05]  /*cb70*/  BRA `(.L_x_7115) ;  /* 0x000006e000007947 */ /* 0x000fea0003800000 */
.L_x_7122:
        /* <DEDUP_REMOVED lines=8> */
[----:B------:R-:W0:Y:S02]  /*cc00*/  F2I.U32.F64.TRUNC R37, R36 ;  /* 0x0000002400257311 */ /* 0x000e24000030d000 */
[----:B0-----:R0:W-:Y:S01]  /*cc10*/  STG.E.U16 [R4.64], R37 ;  /* 0x0000002504007986 */ /* 0x0011e2000c101524 */
[----:B------:R-:W-:Y:S05]  /*cc20*/  BRA `(.L_x_7115) ;  /* 0x0000063000007947 */ /* 0x000fea0003800000 */
.L_x_7134:
        /* <DEDUP_REMOVED lines=19> */
.L_x_7137:
[----:B------:R-:W-:-:S04]  /*cd60*/  LOP3.LUT R0, R7, 0x80000000, RZ, 0xc0, !PT ;  /* 0x8000000007007812 */ /* 0x000fc800078ec0ff */
[----:B------:R-:W-:-:S04]  /*cd70*/  SHF.R.U32.HI R0, RZ, 0x18, R0 ;  /* 0x00000018ff007819 */ /* 0x000fc80000011600 */
[----:B------:R-:W-:Y:S02]  /*cd80*/  LOP3.LUT R0, R3, R0, RZ, 0xfc, !PT ;  /* 0x0000000003007212 */ /* 0x000fe400078efcff */
.L_x_7136:
[----:B------:R-:W-:Y:S05]  /*cd90*/  BSYNC B0 ;  /* 0x0000000000007941 */ /* 0x000fea0003800000 */
.L_x_7135:
[----:B------:R0:W-:Y:S01]  /*cda0*/  STG.E.U8 [R4.64], R0 ;  /* 0x0000000004007986 */ /* 0x0001e2000c101124 */
[----:B------:R-:W-:Y:S05]  /*cdb0*/  BRA `(.L_x_7115) ;  /* 0x000004a000007947 */ /* 0x000fea0003800000 */
.L_x_7133:
        /* <DEDUP_REMOVED lines=19> */
.L_x_7140:
[----:B------:R-:W-:-:S04]  /*cef0*/  LOP3.LUT R0, R7, 0x80000000, RZ, 0xc0, !PT ;  /* 0x8000000007007812 */ /* 0x000fc800078ec0ff */
[----:B------:R-:W-:-:S04]  /*cf00*/  SHF.R.U32.HI R0, RZ, 0x18, R0 ;  /* 0x00000018ff007819 */ /* 0x000fc80000011600 */
[----:B------:R-:W-:Y:S02]  /*cf10*/  LOP3.LUT R0, R3, R0, RZ, 0xfc, !PT ;  /* 0x0000000003007212 */ /* 0x000fe400078efcff */
.L_x_7139:
[----:B------:R-:W-:Y:S05]  /*cf20*/  BSYNC B0 ;  /* 0x0000000000007941 */ /* 0x000fea0003800000 */
.L_x_7138:
[----:B------:R0:W-:Y:S01]  /*cf30*/  STG.E.U8 [R4.64], R0 ;  /* 0x0000000004007986 */ /* 0x0001e2000c101124 */
[----:B------:R-:W-:Y:S05]  /*cf40*/  BRA `(.L_x_7115) ;  /* 0x0000031000007947 */ /* 0x000fea0003800000 */
.L_x_7132:
[----:B------:R-:W-:-:S13]  /*cf50*/  ISETP.NE.AND P0, PT, R0, 0x1c, PT ;  /* 0x0000001c0000780c */ /* 0x000fda0003f05270 */
[----:B------:R-:W-:Y:S05]  /*cf60*/  @!P0 BRA `(.L_x_7141) ;  /* 0x000002d000008947 */ /* 0x000fea0003800000 */
[----:B------:R-:W-:-:S13]  /*cf70*/  ISETP.NE.AND P0, PT, R0, 0x1d, PT ;  /* 0x0000001d0000780c */ /* 0x000fda0003f05270 */
[----:B------:R-:W-:Y:S05]  /*cf80*/  @!P0 BRA `(.L_x_7142) ;  /* 0x0000028000008947 */ /* 0x000fea0003800000 */
[----:B------:R-:W-:-:S13]  /*cf90*/  ISETP.NE.AND P0, PT, R0, 0x2c, PT ;  /* 0x0000002c0000780c */ /* 0x000fda0003f05270 */
[----:B------:R-:W-:Y:S05]  /*cfa0*/  @P0 BRA `(.L_x_7114) ;  /* 0x0000012000000947 */ /* 0x000fea0003800000 */
[----:B------:R-:W0:Y:S01]  /*cfb0*/  F2F.F32.F64 R8, R36 ;  /* 0x0000002400087310 */ /* 0x000e220000301000 */
        /* <DEDUP_REMOVED lines=17> */
.L_x_7114:
        /* <DEDUP_REMOVED lines=19> */
[----:B------:R-:W-:Y:S05]  /*d200*/  BRA `(.L_x_7115) ;  /* 0x0000005000007947 */ /* 0x000fea0003800000 */
.L_x_7142:
[----:B------:R-:W0:Y:S02]  /*d210*/  F2I.U64.F64.TRUNC R36, R36 ;  /* 0x0000002400247311 */ /* 0x000e24000030d800 */
[----:B0-----:R0:W-:Y:S01]  /*d220*/  STG.E.64 [R4.64], R36 ;  /* 0x0000002404007986 */ /* 0x0011e2000c101b24 */
[----:B------:R-:W-:Y:S05]  /*d230*/  BRA `(.L_x_7115) ;  /* 0x0000002000007947 */ /* 0x000fea0003800000 */
.L_x_7141:
[----:B------:R-:W0:Y:S02]  /*d240*/  F2I.U32.F64.TRUNC R37, R36 ;  /* 0x0000002400257311 */ /* 0x000e24000030d000 */
[----:B0-----:R0:W-:Y:S02]  /*d250*/  STG.E [R4.64], R37 ;  /* 0x0000002504007986 */ /* 0x0011e4000c101924 */
.L_x_7115:
        /* <DEDUP_REMOVED lines=22> */
.L_x_7146:
[----:B------:R-:W0:Y:S02]  /*d3c0*/  F2I.S64.F64.TRUNC R40, R40 ;  /* 0x0000002800287311 */ /* 0x000e24000030d900 */
[----:B0-----:R-:W-:-:S05]  /*d3d0*/  IMAD.MOV.U32 R3, RZ, RZ, R40 ;  /* 0x000000ffff037224 */ /* 0x001fca00078e0028 */
[----:B------:R0:W-:Y:S01]  /*d3e0*/  STG.E.U8 [R4.64], R3 ;  /* 0x0000000304007986 */ /* 0x0001e2000c101124 */
[----:B------:R-:W-:Y:S05]  /*d3f0*/  BRA `(.L_x_7148) ;  /* 0x00000ef000007947 */ /* 0x000fea0003800000 */
.L_x_7145:
        /* <DEDUP_REMOVED lines=9> */
.L_x_7150:
[----:B------:R-:W0:Y:S02]  /*d490*/  F2I.F64.TRUNC R41, R40 ;  /* 0x0000002800297311 */ /* 0x000e24000030d100 */
[----:B0-----:R0:W-:Y:S01]  /*d4a0*/  STG.E [R4.64], R41 ;  /* 0x0000002904007986 */ /* 0x0011e2000c101924 */
[----:B------:R-:W-:Y:S05]  /*d4b0*/  BRA `(.L_x_7148) ;  /* 0x00000e3000007947 */ /* 0x000fea0003800000 */
.L_x_7149:
[----:B------:R-:W0:Y:S02]  /*d4c0*/  F2I.F64.TRUNC R41, R40 ;  /* 0x0000002800297311 */ /* 0x000e24000030d100 */
[----:B0-----:R0:W-:Y:S01]  /*d4d0*/  STG.E.U16 [R4.64], R41 ;  /* 0x0000002904007986 */ /* 0x0011e2000c101524 */
[----:B------:R-:W-:Y:S05]  /*d4e0*/  BRA `(.L_x_7148) ;  /* 0x00000e0000007947 */ /* 0x000fea0003800000 */
.L_x_7144:
        /* <DEDUP_REMOVED lines=11> */
.L_x_7152:
[----:B------:R-:W0:Y:S01]  /*d5a0*/  F2F.F32.F64 R0, R40 ;  /* 0x0000002800007310 */ /* 0x000e220000301000 */
[----:B------:R-:W0:-:S14]  /*d5b0*/  DSETP.GEU.AND P0, PT, |R40|, c[0x2][0x0], PT ;  /* 0x008000002800762a */ /* 0x000e1c0003f0e200 */
[----:B0-----:R-:W-:-:S05]  /*d5c0*/  @!P0 FMUL R0, R0, 1.175494350822287508e-38 ;  /* 0x0080000000008820 */ /* 0x001fca0000400000 */
[----:B------:R-:W-:-:S05]  /*d5d0*/  F2FP.PACK_AB R0, RZ, R0 ;  /* 0x00000000ff00723e */ /* 0x000fca00000000ff */
[----:B------:R0:W-:Y:S01]  /*d5e0*/  STG.E.U16 [R4.64], R0 ;  /* 0x0000000004007986 */ /* 0x0001e2000c101524 */
[----:B------:R-:W-:Y:S05]  /*d5f0*/  BRA `(.L_x_7148) ;  /* 0x00000cf000007947 */ /* 0x000fea0003800000 */
.L_x_7151:
[----:B------:R-:W-:-:S13]  /*d600*/  ISETP.NE.AND P0, PT, R0, 0x7, PT ;  /* 0x000000070000780c */ /* 0x000fda0003f05270 */
[----:B------:R-:W-:Y:S05]  /*d610*/  @!P0 BRA `(.L_x_7153) ;  /* 0x0000015000008947 */ /* 0x000fea0003800000 */
[----:B------:R-:W-:-:S13]  /*d620*/  ISETP.NE.AND P0, PT, R0, 0x8, PT ;  /* 0x000000080000780c */ /* 0x000fda0003f05270 */
[----:B------:R-:W-:Y:S05]  /*d630*/  @!P0 BRA `(.L_x_7154) ;  /* 0x000000a000008947 */ /* 0x000fea0003800000 */
[----:B------:R-:W-:-:S13]  /*d640*/  ISETP.NE.AND P0, PT, R0, 0x9, PT ;  /* 0x000000090000780c */ /* 0x000fda0003f05270 */
[----:B------:R-:W-:Y:S05]  /*d650*/  @P0 BRA `(.L_x_7147) ;  /* 0x00000b0000000947 */ /* 0x000fea0003800000 */
[----:B-1----:R-:W0:Y:S01]  /*d660*/  F2F.F32.F64 R7, R42 ;  /* 0x0000002a00077310 */ /* 0x002e220000301000 */
[----:B------:R-:W0:-:S04]  /*d670*/  DSETP.GEU.AND P0, PT, |R42|, c[0x2][0x0], PT ;  /* 0x008000002a00762a */ /* 0x000e080003f0e200 */
[----:B------:R-:W1:-:S03]  /*d680*/  DSETP.GEU.AND P1, PT, |R40|, c[0x2][0x0], PT ;  /* 0x008000002800762a */ /* 0x000e460003f2e200 */
[----:B------:R-:W1:Y:S07]  /*d690*/  F2F.F32.F64 R6, R40 ;  /* 0x0000002800067310 */ /* 0x000e6e0000301000 */
[----:B0-----:R-:W-:-:S04]  /*d6a0*/  @!P0 FMUL R7, R7, 1.175494350822287508e-38 ;  /* 0x0080000007078820 */ /* 0x001fc80000400000 */
[----:B-1----:R-:W-:-:S05]  /*d6b0*/  @!P1 FMUL R6, R6, 1.175494350822287508e-38 ;  /* 0x0080000006069820 */ /* 0x002fca0000400000 */
[----:B------:R0:W-:Y:S01]  /*d6c0*/  STG.E.64 [R4.64], R6 ;  /* 0x0000000604007986 */ /* 0x0001e2000c101b24 */
[----:B------:R-:W-:Y:S05]  /*d6d0*/  BRA `(.L_x_7148) ;  /* 0x00000c1000007947 */ /* 0x000fea0003800000 */
.L_x_7154:
[----:B------:R-:W0:Y:S01]  /*d6e0*/  F2F.F32.F64 R3, R40 ;  /* 0x0000002800037310 */ /* 0x000e220000301000 */
[----:B------:R-:W0:-:S04]  /*d6f0*/  DSETP.GEU.AND P0, PT, |R40|, c[0x2][0x0], PT ;  /* 0x008000002800762a */ /* 0x000e080003f0e200 */
[----:B-1----:R-:W1:-:S03]  /*d700*/  DSETP.GEU.AND P1, PT, |R42|, c[0x2][0x0], PT ;  /* 0x008000002a00762a */ /* 0x002e460003f2e200 */
[----:B------:R-:W1:Y:S07]  /*d710*/  F2F.F32.F64 R0, R42 ;  /* 0x0000002a00007310 */ /* 0x000e6e0000301000 */
[----:B0-----:R-:W-:-:S04]  /*d720*/  @!P0 FMUL R3, R3, 1.175494350822287508e-38 ;  /* 0x0080000003038820 */ /* 0x001fc80000400000 */
[----:B-1----:R-:W-:-:S05]  /*d730*/  @!P1 FMUL R0, R0, 1.175494350822287508e-38 ;  /* 0x0080000000009820 */ /* 0x002fca0000400000 */
[----:B------:R-:W-:-:S05]  /*d740*/  F2FP.PACK_AB R3, R0, R3 ;  /* 0x000000030003723e */ /* 0x000fca00000000ff */
[----:B------:R0:W-:Y:S01]  /*d750*/  STG.E [R4.64], R3 ;  /* 0x0000000304007986 */ /* 0x0001e2000c101924 */
[----:B------:R-:W-:Y:S05]  /*d760*/  BRA `(.L_x_7148) ;  /* 0x00000b8000007947 */ /* 0x000fea0003800000 */
.L_x_7153:
[----:B------:R0:W-:Y:S01]  /*d770*/  STG.E.64 [R4.64], R40 ;  /* 0x0000002804007986 */ /* 0x0001e2000c101b24 */
[----:B------:R-:W-:Y:S05]  /*d780*/  BRA `(.L_x_7148) ;  /* 0x00000b6000007947 */ /* 0x000fea0003800000 */
.L_x_7143:
        /* <DEDUP_REMOVED lines=8> */
[----:B-1----:R-:W0:-:S06]  /*d810*/  DSETP.NEU.AND P0, PT, R42, RZ, PT ;  /* 0x000000ff2a00722a */ /* 0x002e0c0003f0d000 */
[----:B0-----:R-:W0:-:S06]  /*d820*/  DSETP.NEU.OR P0, PT, R40, RZ, P0 ;  /* 0x000000ff2800722a */ /* 0x001e0c000070d400 */
[----:B0-----:R-:W-:-:S05]  /*d830*/  SEL R3, RZ, 0x1, !P0 ;  /* 0x00000001ff037807 */ /* 0x001fca0004000000 */
[----:B------:R0:W-:Y:S01]  /*d840*/  STG.E.U8 [R4.64], R3 ;  /* 0x0000000304007986 */ /* 0x0001e2000c101124 */
[----:B------:R-:W-:Y:S05]  /*d850*/  BRA `(.L_x_7148) ;  /* 0x00000a9000007947 */ /* 0x000fea0003800000 */
.L_x_7157:
[----:B-1----:R0:W-:Y:S01]  /*d860*/  STG.E.128 [R4.64], R40 ;  /* 0x0000002804007986 */ /* 0x0021e2000c101d24 */
[----:B------:R-:W-:Y:S05]  /*d870*/  BRA `(.L_x_7148) ;  /* 0x00000a7000007947 */ /* 0x000fea0003800000 */
.L_x_7156:
        /* <DEDUP_REMOVED lines=23> */
.L_x_7161:
[----:B------:R-:W-:Y:S05]  /*d9f0*/  BSYNC B0 ;  /* 0x0000000000007941 */ /* 0x000fea0003800000 */
.L_x_7160:
[----:B------:R-:W-:-:S05]  /*da00*/  LOP3.LUT R7, R0, R7, RZ, 0xfc, !PT ;  /* 0x0000000700077212 */ /* 0x000fca00078efcff */
[----:B------:R0:W-:Y:S01]  /*da10*/  STG.E.U8 [R4.64], R7 ;  /* 0x0000000704007986 */ /* 0x0001e2000c101124 */
[----:B------:R-:W-:Y:S05]  /*da20*/  BRA `(.L_x_7148) ;  /* 0x000008c000007947 */ /* 0x000fea0003800000 */
.L_x_7159:
        /* <DEDUP_REMOVED lines=15> */
.L_x_7163:
[----:B------:R-:W-:Y:S01]  /*db20*/  IMAD.MOV.U32 R0, RZ, RZ, 0x7f ;  /* 0x0000007fff007424 */ /* 0x000fe200078e00ff */
[----:B------:R-:W-:-:S04]  /*db30*/  ISETP.GT.U32.AND P0, PT, R3, 0x7f800000, PT ;  /* 0x7f8000000300780c */ /* 0x000fc80003f04070 */
[----:B------:R-:W-:-:S04]  /*db40*/  SEL R0, R0, 0x7c, P0 ;  /* 0x0000007c00007807 */ /* 0x000fc80000000000 */
.L_x_7164:
[----:B------:R-:W-:Y:S05]  /*db50*/  BSYNC B0 ;  /* 0x0000000000007941 */ /* 0x000fea0003800000 */
.L_x_7162:
[----:B------:R-:W-:-:S04]  /*db60*/  LOP3.LUT R3, R7, 0x80000000, RZ, 0xc0, !PT ;  /* 0x8000000007037812 */ /* 0x000fc800078ec0ff */
[----:B------:R-:W-:-:S04]  /*db70*/  SHF.R.U32.HI R3, RZ, 0x18, R3 ;  /* 0x00000018ff037819 */ /* 0x000fc80000011603 */
[----:B------:R-:W-:-:S05]  /*db80*/  LOP3.LUT R3, R0, R3, RZ, 0xfc, !PT ;  /* 0x0000000300037212 */ /* 0x000fca00078efcff */
[----:B------:R0:W-:Y:S01]  /*db90*/  STG.E.U8 [R4.64], R3 ;  /* 0x0000000304007986 */ /* 0x0001e2000c101124 */
[----:B------:R-:W-:Y:S05]  /*dba0*/  BRA `(.L_x_7148) ;  /* 0x0000074000007947 */ /* 0x000fea0003800000 */
.L_x_7158:
[----:B------:R-:W0:Y:S01]  /*dbb0*/  F2F.F32.F64 R0, R40 ;  /* 0x0000002800007310 */ /* 0x000e220000301000 */
[----:B------:R-:W0:-:S14]  /*dbc0*/  DSETP.GEU.AND P0, PT, |R40|, c[0x2][0x0], PT ;  /* 0x008000002800762a */ /* 0x000e1c0003f0e200 */
[----:B0-----:R-:W-:-:S05]  /*dbd0*/  @!P0 FMUL R0, R0, 1.175494350822287508e-38 ;  /* 0x0080000000008820 */ /* 0x001fca0000400000 */
[----:B------:R-:W-:-:S05]  /*dbe0*/  F2FP.BF16.PACK_AB R0, RZ, R0 ;  /* 0x00000000ff00723e */ /* 0x000fca00000010ff */
[----:B------:R0:W-:Y:S01]  /*dbf0*/  STG.E.U16 [R4.64], R0 ;  /* 0x0000000004007986 */ /* 0x0001e2000c101524 */
[----:B------:R-:W-:Y:S05]  /*dc00*/  BRA `(.L_x_7148) ;  /* 0x000006e000007947 */ /* 0x000fea0003800000 */
.L_x_7155:
        /* <DEDUP_REMOVED lines=11> */
.L_x_7167:
        /* <DEDUP_REMOVED lines=19> */
.L_x_7170:
[----:B------:R-:W-:-:S04]  /*ddf0*/  LOP3.LUT R0, R7, 0x80000000, RZ, 0xc0, !PT ;  /* 0x8000000007007812 */ /* 0x000fc800078ec0ff */
[----:B------:R-:W-:-:S04]  /*de00*/  SHF.R.U32.HI R0, RZ, 0x18, R0 ;  /* 0x00000018ff007819 */ /* 0x000fc80000011600 */
[----:B------:R-:W-:Y:S02]  /*de10*/  LOP3.LUT R0, R3, R0, RZ, 0xfc, !PT ;  /* 0x0000000003007212 */ /* 0x000fe400078efcff */
.L_x_7169:
[----:B------:R-:W-:Y:S05]  /*de20*/  BSYNC B0 ;  /* 0x0000000000007941 */ /* 0x000fea0003800000 */
.L_x_7168:
[----:B------:R0:W-:Y:S01]  /*de30*/  STG.E.U8 [R4.64], R0 ;  /* 0x0000000004007986 */ /* 0x0001e2000c101124 */
[----:B------:R-:W-:Y:S05]  /*de40*/  BRA `(.L_x_7148) ;  /* 0x000004a000007947 */ /* 0x000fea0003800000 */
.L_x_7166:
        /* <DEDUP_REMOVED lines=19> */
.L_x_7173:
[----:B------:R-:W-:-:S04]  /*df80*/  LOP3.LUT R0, R7, 0x80000000, RZ, 0xc0, !PT ;  /* 0x8000000007007812 */ /* 0x000fc800078ec0ff */
[----:B------:R-:W-:-:S04]  /*df90*/  SHF.R.U32.HI R0, RZ, 0x18, R0 ;  /* 0x00000018ff007819 */ /* 0x000fc80000011600 */
[----:B------:R-:W-:Y:S02]  /*dfa0*/  LOP3.LUT R0, R3, R0, RZ, 0xfc, !PT ;  /* 0x0000000003007212 */ /* 0x000fe400078efcff */
.L_x_7172:
[----:B------:R-:W-:Y:S05]  /*dfb0*/  BSYNC B0 ;  /* 0x0000000000007941 */ /* 0x000fea0003800000 */
.L_x_7171:
[----:B------:R0:W-:Y:S01]  /*dfc0*/  STG.E.U8 [R4.64], R0 ;  /* 0x0000000004007986 */ /* 0x0001e2000c101124 */
[----:B------:R-:W-:Y:S05]  /*dfd0*/  BRA `(.L_x_7148) ;  /* 0x0000031000007947 */ /* 0x000fea0003800000 */
.L_x_7165:
        /* <DEDUP_REMOVED lines=24> */
.L_x_7147:
        /* <DEDUP_REMOVED lines=20> */
.L_x_7175:
[----:B------:R-:W0:Y:S02]  /*e2a0*/  F2I.U64.F64.TRUNC R40, R40 ;  /* 0x0000002800287311 */ /* 0x000e24000030d800 */
[----:B0-----:R0:W-:Y:S01]  /*e2b0*/  STG.E.64 [R4.64], R40 ;  /* 0x0000002804007986 */ /* 0x0011e2000c101b24 */
[----:B------:R-:W-:Y:S05]  /*e2c0*/  BRA `(.L_x_7148) ;  /* 0x0000002000007947 */ /* 0x000fea0003800000 */
.L_x_7174:
[----:B------:R-:W0:Y:S02]  /*e2d0*/  F2I.U32.F64.TRUNC R41, R40 ;  /* 0x0000002800297311 */ /* 0x000e24000030d000 */
[----:B0-----:R0:W-:Y:S02]  /*e2e0*/  STG.E [R4.64], R41 ;  /* 0x0000002904007986 */ /* 0x0011e4000c101924 */
.L_x_7148:
[----:B------:R-:W-:Y:S02]  /*e2f0*/  IADD3 R22, R22, 0x80, RZ ;  /* 0x0000008016167810 */ /* 0x000fe40007ffe0ff */
.L_x_7109:
[----:B------:R-:W-:Y:S05]  /*e300*/  BSYNC B6 ;  /* 0x0000000000067941 */ /* 0x000fea0003800000 */
.L_x_7108:
[----:B------:R-:W-:-:S13]  /*e310*/  ISETP.GE.AND P0, PT, R22, R23, PT ;  /* 0x000000171600720c */ /* 0x000fda0003f06270 */
[----:B------:R-:W-:Y:S05]  /*e320*/  @P0 EXIT ;  /* 0x000000000000094d */ /* 0x000fea0003800000 */
[----:B0---4-:R-:W-:Y:S01]  /*e330*/  PRMT R0, R25, 0x9910, RZ ;  /* 0x0000991019007816 */ /* 0x011fe200000000ff */
        /* <DEDUP_REMOVED lines=15> */
[----:B0-----:R-:W-:Y:S01]  /*e430*/  STG.E.U8 [R2.64], R17 ;  /* 0x0000001102007986 */ /* 0x001fe2000c101124 */
[----:B------:R-:W-:Y:S05]  /*e440*/  EXIT ;  /* 0x000000000000794d */ /* 0x000fea0003800000 */
.L_x_7179:
[----:B------:R-:W0:Y:S02]  /*e450*/  F2I.S64.F64.TRUNC R16, R16 ;  /* 0x0000001000107311 */ /* 0x000e24000030d900 */
[----:B0----5:R-:W-:-:S05]  /*e460*/  IMAD.MOV.U32 R5, RZ, RZ, R16 ;  /* 0x000000ffff057224 */ /* 0x021fca00078e0010 */
[----:B------:R-:W-:Y:S01]  /*e470*/  STG.E.U8 [R2.64], R5 ;  /* 0x0000000502007986 */ /* 0x000fe2000c101124 */
[----:B------:R-:W-:Y:S05]  /*e480*/  EXIT ;  /* 0x000000000000794d */ /* 0x000fea0003800000 */
.L_x_7178:
[----:B------:R-:W-:-:S13]  /*e490*/  ISETP.NE.AND P0, PT, R0, 0x2, PT ;  /* 0x000000020000780c */ /* 0x000fda0003f05270 */
[----:B------:R-:W-:Y:S05]  /*e4a0*/  @!P0 BRA `(.L_x_7181) ;  /* 0x000000a000008947 */ /* 0x000fea0003800000 */
[----:B------:R-:W-:-:S13]  /*e4b0*/  ISETP.NE.AND P0, PT, R0, 0x3, PT ;  /* 0x000000030000780c */ /* 0x000fda0003f05270 */
[----:B------:R-:W-:Y:S05]  /*e4c0*/  @!P0 BRA `(.L_x_7182) ;  /* 0x0000005000008947 */ /* 0x000fea0003800000 */
[----:B------:R-:W-:-:S13]  /*e4d0*/  ISETP.NE.AND P0, PT, R0, 0x4, PT ;  /* 0x000000040000780c */ /* 0x000fda0003f05270 */
[----:B------:R-:W-:Y:S05]  /*e4e0*/  @P0 BRA `(.L_x_7180) ;  /* 0x00000d2000000947 */ /* 0x000fea0003800000 */
[----:B------:R-:W0:Y:S02]  /*e4f0*/  F2I.S64.F64.TRUNC R16, R16 ;  /* 0x0000001000107311 */ /* 0x000e24000030d900 */
[----:B0-----:R-:W-:Y:S01]  /*e500*/  STG.E.64 [R2.64], R16 ;  /* 0x0000001002007986 */ /* 0x001fe2000c101b24 */
[----:B------:R-:W-:Y:S05]  /*e510*/  EXIT ;  /* 0x000000000000794d */ /* 0x000fea0003800000 */
.L_x_7182:
[----:B------:R-:W0:Y:S02]  /*e520*/  F2I.F64.TRUNC R17, R16 ;  /* 0x0000001000117311 */ /* 0x000e24000030d100 */
[----:B0-----:R-:W-:Y:S01]  /*e530*/  STG.E [R2.64], R17 ;  /* 0x0000001102007986 */ /* 0x001fe2000c101924 */
[----:B------:R-:W-:Y:S05]  /*e540*/  EXIT ;  /* 0x000000000000794d */ /* 0x000fea0003800000 */
.L_x_7181:
[----:B------:R-:W0:Y:S02]  /*e550*/  F2I.F64.TRUNC R17, R16 ;  /* 0x0000001000117311 */ /* 0x000e24000030d100 */
[----:B0-----:R-:W-:Y:S01]  /*e560*/  STG.E.U16 [R2.64], R17 ;  /* 0x0000001102007986 */ /* 0x001fe2000c101524 */
[----:B------:R-:W-:Y:S05]  /*e570*/  EXIT ;  /* 0x000000000000794d */ /* 0x000fea0003800000 */
.L_x_7177:
[----:B------:R-:W-:-:S13]  /*e580*/  ISETP.GT.AND P0, PT, R0, 0x6, PT ;  /* 0x000000060000780c */ /* 0x000fda0003f04270 */
[----:B------:R-:W-:Y:S05]  /*e590*/  @P0 BRA `(.L_x_7183) ;  /* 0x000000f000000947 */ /* 0x000fea0003800000 */
[----:B------:R-:W-:-:S13]  /*e5a0*/  ISETP.NE.AND P0, PT, R0, 0x5, PT ;  /* 0x000000050000780c */ /* 0x000fda0003f05270 */
[----:B------:R-:W-:Y:S05]  /*e5b0*/  @!P0 BRA `(.L_x_7184) ;  /* 0x0000007000008947 */ /* 0x000fea0003800000 */
[----:B------:R-:W-:-:S13]  /*e5c0*/  ISETP.NE.AND P0, PT, R0, 0x6, PT ;  /* 0x000000060000780c */ /* 0x000fda0003f05270 */
[----:B------:R-:W-:Y:S05]  /*e5d0*/  @P0 BRA `(.L_x_7180) ;  /* 0x00000c3000000947 */ /* 0x000fea0003800000 */
[----:B-----5:R-:W0:Y:S01]  /*e5e0*/  F2F.F32.F64 R5, R16 ;  /* 0x0000001000057310 */ /* 0x020e220000301000 */
[----:B------:R-:W0:-:S14]  /*e5f0*/  DSETP.GEU.AND P0, PT, |R16|, c[0x2][0x0], PT ;  /* 0x008000001000762a */ /* 0x000e1c0003f0e200 */
[----:B0-----:R-:W-:-:S05]  /*e600*/  @!P0 FMUL R5, R5, 1.175494350822287508e-38 ;  /* 0x0080000005058820 */ /* 0x001fca0000400000 */
[----:B------:R-:W-:Y:S01]  /*e610*/  STG.E [R2.64], R5 ;  /* 0x0000000502007986 */ /* 0x000fe2000c101924 */
[----:B------:R-:W-:Y:S05]  /*e620*/  EXIT ;  /* 0x000000000000794d */ /* 0x000fea0003800000 */
.L_x_7184:
[----:B------:R-:W0:Y:S01]  /*e630*/  F2F.F32.F64 R0, R16 ;  /* 0x0000001000007310 */ /* 0x000e220000301000 */
[----:B------:R-:W0:-:S14]  /*e640*/  DSETP.GEU.AND P0, PT, |R16|, c[0x2][0x0], PT ;  /* 0x008000001000762a */ /* 0x000e1c0003f0e200 */
[----:B0-----:R-:W-:-:S05]  /*e650*/  @!P0 FMUL R0, R0, 1.175494350822287508e-38 ;  /* 0x0080000000008820 */ /* 0x001fca0000400000 */
[----:B------:R-:W-:-:S05]  /*e660*/  F2FP.PACK_AB R0, RZ, R0 ;  /* 0x00000000ff00723e */ /* 0x000fca00000000ff */
[----:B------:R-:W-:Y:S01]  /*e670*/  STG.E.U16 [R2.64], R0 ;  /* 0x0000000002007986 */ /* 0x000fe2000c101524 */
[----:B------:R-:W-:Y:S05]  /*e680*/  EXIT ;  /* 0x000000000000794d */ /* 0x000fea0003800000 */
.L_x_7183:
[----:B------:R-:W-:-:S13]  /*e690*/  ISETP.NE.AND P0, PT, R0, 0x7, PT ;  /* 0x000000070000780c */ /* 0x000fda0003f05270 */
[----:B------:R-:W-:Y:S05]  /*e6a0*/  @!P0 BRA `(.L_x_7185) ;  /* 0x0000015000008947 */ /* 0x000fea0003800000 */
[----:B------:R-:W-:-:S13]  /*e6b0*/  ISETP.NE.AND P0, PT, R0, 0x8, PT ;  /* 0x000000080000780c */ /* 0x000fda0003f05270 */
[----:B------:R-:W-:Y:S05]  /*e6c0*/  @!P0 BRA `(.L_x_7186) ;  /* 0x000000a000008947 */ /* 0x000fea0003800000 */
[----:B------:R-:W-:-:S13]  /*e6d0*/  ISETP.NE.AND P0, PT, R0, 0x9, PT ;  /* 0x000000090000780c */ /* 0x000fda0003f05270 */
[----:B------:R-:W-:Y:S05]  /*e6e0*/  @P0 BRA `(.L_x_7180) ;  /* 0x00000b2000000947 */ /* 0x000fea0003800000 */
[----:B---3-5:R-:W0:Y:S01]  /*e6f0*/  F2F.F32.F64 R5, R18 ;  /* 0x0000001200057310 */ /* 0x028e220000301000 */
[----:B------:R-:W0:-:S04]  /*e700*/  DSETP.GEU.AND P0, PT, |R18|, c[0x2][0x0], PT ;  /* 0x008000001200762a */ /* 0x000e080003f0e200 */
[----:B------:R-:W3:-:S03]  /*e710*/  DSETP.GEU.AND P1, PT, |R16|, c[0x2][0x0], PT ;  /* 0x008000001000762a */ /* 0x000ec60003f2e200 */
[----:B------:R-:W3:Y:S07]  /*e720*/  F2F.F32.F64 R4, R16 ;  /* 0x0000001000047310 */ /* 0x000eee0000301000 */
[----:B0-----:R-:W-:-:S04]  /*e730*/  @!P0 FMUL R5, R5, 1.175494350822287508e-38 ;  /* 0x0080000005058820 */ /* 0x001fc80000400000 */
[----:B---3--:R-:W-:-:S05]  /*e740*/  @!P1 FMUL R4, R4, 1.175494350822287508e-38 ;  /* 0x0080000004049820 */ /* 0x008fca0000400000 */
[----:B------:R-:W-:Y:S01]  /*e750*/  STG.E.64 [R2.64], R4 ;  /* 0x0000000402007986 */ /* 0x000fe2000c101b24 */
[----:B------:R-:W-:Y:S05]  /*e760*/  EXIT ;  /* 0x000000000000794d */ /* 0x000fea0003800000 */
.L_x_7186:
[----:B-----5:R-:W0:Y:S01]  /*e770*/  F2F.F32.F64 R5, R16 ;  /* 0x0000001000057310 */ /* 0x020e220000301000 */
[----:B------:R-:W0:-:S04]  /*e780*/  DSETP.GEU.AND P0, PT, |R16|, c[0x2][0x0], PT ;  /* 0x008000001000762a */ /* 0x000e080003f0e200 */
[----:B---3--:R-:W3:-:S03]  /*e790*/  DSETP.GEU.AND P1, PT, |R18|, c[0x2][0x0], PT ;  /* 0x008000001200762a */ /* 0x008ec60003f2e200 */
[----:B------:R-:W3:Y:S07]  /*e7a0*/  F2F.F32.F64 R0, R18 ;  /* 0x0000001200007310 */ /* 0x000eee0000301000 */
[----:B0-----:R-:W-:-:S04]  /*e7b0*/  @!P0 FMUL R5, R5, 1.175494350822287508e-38 ;  /* 0x0080000005058820 */ /* 0x001fc80000400000 */
[----:B---3--:R-:W-:-:S05]  /*e7c0*/  @!P1 FMUL R0, R0, 1.175494350822287508e-38 ;  /* 0x0080000000009820 */ /* 0x008fca0000400000 */
[----:B------:R-:W-:-:S05]  /*e7d0*/  F2FP.PACK_AB R5, R0, R5 ;  /* 0x000000050005723e */ /* 0x000fca00000000ff */
[----:B------:R-:W-:Y:S01]  /*e7e0*/  STG.E [R2.64], R5 ;  /* 0x0000000502007986 */ /* 0x000fe2000c101924 */
[----:B------:R-:W-:Y:S05]  /*e7f0*/  EXIT ;  /* 0x000000000000794d */ /* 0x000fea0003800000 */
.L_x_7185:
[----:B------:R-:W-:Y:S01]  /*e800*/  STG.E.64 [R2.64], R16 ;  /* 0x0000001002007986 */ /* 0x000fe2000c101b24 */
[----:B------:R-:W-:Y:S05]  /*e810*/  EXIT ;  /* 0x000000000000794d */ /* 0x000fea0003800000 */
.L_x_7176:
        /* <DEDUP_REMOVED lines=8> */
[----:B---3--:R-:W0:-:S06]  /*e8a0*/  DSETP.NEU.AND P0, PT, R18, RZ, PT ;  /* 0x000000ff1200722a */ /* 0x008e0c0003f0d000 */
[----:B0-----:R-:W0:-:S06]  /*e8b0*/  DSETP.NEU.OR P0, PT, R16, RZ, P0 ;  /* 0x000000ff1000722a */ /* 0x001e0c000070d400 */
[----:B0----5:R-:W-:-:S05]  /*e8c0*/  SEL R5, RZ, 0x1, !P0 ;  /* 0x00000001ff057807 */ /* 0x021fca0004000000 */
[----:B------:R-:W-:Y:S01]  /*e8d0*/  STG.E.U8 [R2.64], R5 ;  /* 0x0000000502007986 */ /* 0x000fe2000c101124 */
[----:B------:R-:W-:Y:S05]  /*e8e0*/  EXIT ;  /* 0x000000000000794d */ /* 0x000fea0003800000 */
.L_x_7189:
[----:B---3--:R-:W-:Y:S01]  /*e8f0*/  STG.E.128 [R2.64], R16 ;  /* 0x0000001002007986 */ /* 0x008fe2000c101d24 */
[----:B------:R-:W-:Y:S05]  /*e900*/  EXIT ;  /* 0x000000000000794d */ /* 0x000fea0003800000 */
.L_x_7188:
        /* <DEDUP_REMOVED lines=10> */
[C---:B-----5:R-:W-:Y:S02]  /*e9b0*/  LOP3.LUT R4, R7.reuse, 0x7fffffff, RZ, 0xc0, !PT ;  /* 0x7fffffff07047812 */ /* 0x060fe400078ec0ff */
        /* <DEDUP_REMOVED lines=12> */
.L_x_7193:
[----:B------:R-:W-:Y:S05]  /*ea80*/  BSYNC B0 ;  /* 0x0000000000007941 */ /* 0x000fea0003800000 */
.L_x_7192:
[----:B------:R-:W-:-:S05]  /*ea90*/  LOP3.LUT R5, R0, R5, RZ, 0xfc, !PT ;  /* 0x0000000500057212 */ /* 0x000fca00078efcff */
[----:B------:R-:W-:Y:S01]  /*eaa0*/  STG.E.U8 [R2.64], R5 ;  /* 0x0000000502007986 */ /* 0x000fe2000c101124 */
[----:B------:R-:W-:Y:S05]  /*eab0*/  EXIT ;  /* 0x000000000000794d */ /* 0x000fea0003800000 */
.L_x_7191:
[----:B-----5:R-:W0:Y:S01]  /*eac0*/  F2F.F32.F64 R5, R16 ;  /* 0x0000001000057310 */ /* 0x020e220000301000 */
        /* <DEDUP_REMOVED lines=14> */
.L_x_7195:
[----:B------:R-:W-:Y:S01]  /*ebb0*/  IMAD.MOV.U32 R0, RZ, RZ, 0x7f ;  /* 0x0000007fff007424 */ /* 0x000fe200078e00ff */
[----:B------:R-:W-:-:S04]  /*ebc0*/  ISETP.GT.U32.AND P0, PT, R4, 0x7f800000, PT ;  /* 0x7f8000000400780c */ /* 0x000fc80003f04070 */
[----:B------:R-:W-:-:S04]  /*ebd0*/  SEL R0, R0, 0x7c, P0 ;  /* 0x0000007c00007807 */ /* 0x000fc80000000000 */
.L_x_7196:
[----:B------:R-:W-:Y:S05]  /*ebe0*/  BSYNC B0 ;  /* 0x0000000000007941 */ /* 0x000fea0003800000 */
.L_x_7194:
[----:B------:R-:W-:-:S04]  /*ebf0*/  LOP3.LUT R4, R5, 0x80000000, RZ, 0xc0, !PT ;  /* 0x8000000005047812 */ /* 0x000fc800078ec0ff */
[----:B------:R-:W-:-:S04]  /*ec00*/  SHF.R.U32.HI R5, RZ, 0x18, R4 ;  /* 0x00000018ff057819 */ /* 0x000fc80000011604 */
[----:B------:R-:W-:-:S05]  /*ec10*/  LOP3.LUT R5, R0, R5, RZ, 0xfc, !PT ;  /* 0x0000000500057212 */ /* 0x000fca00078efcff */
[----:B------:R-:W-:Y:S01]  /*ec20*/  STG.E.U8 [R2.64], R5 ;  /* 0x0000000502007986 */ /* 0x000fe2000c101124 */
[----:B------:R-:W-:Y:S05]  /*ec30*/  EXIT ;  /* 0x000000000000794d */ /* 0x000fea0003800000 */
.L_x_7190:
[----:B------:R-:W0:Y:S01]  /*ec40*/  F2F.F32.F64 R0, R16 ;  /* 0x0000001000007310 */ /* 0x000e220000301000 */
[----:B------:R-:W0:-:S14]  /*ec50*/  DSETP.GEU.AND P0, PT, |R16|, c[0x2][0x0], PT ;  /* 0x008000001000762a */ /* 0x000e1c0003f0e200 */
[----:B0-----:R-:W-:-:S05]  /*ec60*/  @!P0 FMUL R0, R0, 1.175494350822287508e-38 ;  /* 0x0080000000008820 */ /* 0x001fca0000400000 */
[----:B------:R-:W-:-:S05]  /*ec70*/  F2FP.BF16.PACK_AB R0, RZ, R0 ;  /* 0x00000000ff00723e */ /* 0x000fca00000010ff */
[----:B------:R-:W-:Y:S01]  /*ec80*/  STG.E.U16 [R2.64], R0 ;  /* 0x0000000002007986 */ /* 0x000fe2000c101524 */
[----:B------:R-:W-:Y:S05]  /*ec90*/  EXIT ;  /* 0x000000000000794d */ /* 0x000fea0003800000 */
.L_x_7187:
        /* <DEDUP_REMOVED lines=9> */
[----:B0-----:R-:W-:Y:S01]  /*ed30*/  STG.E.U16 [R2.64], R17 ;  /* 0x0000001102007986 */ /* 0x001fe2000c101524 */
[----:B------:R-:W-:Y:S05]  /*ed40*/  EXIT ;  /* 0x000000000000794d */ /* 0x000fea0003800000 */
.L_x_7199:
[----:B------:R-:W0:Y:S01]  /*ed50*/  F2F.F32.F64 R7, R16 ;  /* 0x0000001000077310 */ /* 0x000e220000301000 */
[----:B------:R-:W0:Y:S01]  /*ed60*/  DSETP.GEU.AND P0, PT, |R16|, c[0x2][0x0], PT ;  /* 0x008000001000762a */ /* 0x000e220003f0e200 */
[----:B------:R-:W-:Y:S01]  /*ed70*/  BSSY B0, `(.L_x_7200) ;  /* 0x0000015000007945 */ /* 0x000fe20003800000 */
[----:B------:R-:W-:-:S12]  /*ed80*/  IMAD.MOV.U32 R0, RZ, RZ, 0x80 ;  /* 0x00000080ff007424 */ /* 0x000fd800078e00ff */
[----:B0-----:R-:W-:-:S05]  /*ed90*/  @!P0 FMUL R7, R7, 1.175494350822287508e-38 ;  /* 0x0080000007078820 */ /* 0x001fca0000400000 */
[----:B-----5:R-:W-:-:S04]  /*eda0*/  LOP3.LUT R5, R7, 0x7fffffff, RZ, 0xc0, !PT ;  /* 0x7fffffff07057812 */ /* 0x020fc800078ec0ff */
        /* <DEDUP_REMOVED lines=13> */
.L_x_7202:
[----:B------:R-:W-:-:S04]  /*ee80*/  LOP3.LUT R0, R7, 0x80000000, RZ, 0xc0, !PT ;  /* 0x8000000007007812 */ /* 0x000fc800078ec0ff */
[----:B------:R-:W-:-:S04]  /*ee90*/  SHF.R.U32.HI R5, RZ, 0x18, R0 ;  /* 0x00000018ff057819 */ /* 0x000fc80000011600 */
[----:B------:R-:W-:-:S04]  /*eea0*/  LOP3.LUT R4, R4, R5, RZ, 0xfc, !PT ;  /* 0x0000000504047212 */ /* 0x000fc800078efcff */
[----:B------:R-:W-:Y:S02]  /*eeb0*/  PRMT R0, R4, 0x7610, R0 ;  /* 0x0000761004007816 */ /* 0x000fe40000000000 */
.L_x_7201:
[----:B------:R-:W-:Y:S05]  /*eec0*/  BSYNC B0 ;  /* 0x0000000000007941 */ /* 0x000fea0003800000 */
.L_x_7200:
[----:B------:R-:W-:Y:S01]  /*eed0*/  STG.E.U8 [R2.64], R0 ;  /* 0x0000000002007986 */ /* 0x000fe2000c101124 */
[----:B------:R-:W-:Y:S05]  /*eee0*/  EXIT ;  /* 0x000000000000794d */ /* 0x000fea0003800000 */
.L_x_7198:
        /* <DEDUP_REMOVED lines=19> */
.L_x_7205:
[----:B------:R-:W-:-:S04]  /*f020*/  LOP3.LUT R0, R7, 0x80000000, RZ, 0xc0, !PT ;  /* 0x8000000007007812 */ /* 0x000fc800078ec0ff */
[----:B------:R-:W-:-:S04]  /*f030*/  SHF.R.U32.HI R5, RZ, 0x18, R0 ;  /* 0x00000018ff057819 */ /* 0x000fc80000011600 */
[----:B------:R-:W-:-:S04]  /*f040*/  LOP3.LUT R4, R4, R5, RZ, 0xfc, !PT ;  /* 0x0000000504047212 */ /* 0x000fc800078efcff */
[----:B------:R-:W-:Y:S02]  /*f050*/  PRMT R0, R4, 0x7610, R0 ;  /* 0x0000761004007816 */ /* 0x000fe40000000000 */
.L_x_7204:
[----:B------:R-:W-:Y:S05]  /*f060*/  BSYNC B0 ;  /* 0x0000000000007941 */ /* 0x000fea0003800000 */
.L_x_7203:
[----:B------:R-:W-:Y:S01]  /*f070*/  STG.E.U8 [R2.64], R0 ;  /* 0x0000000002007986 */ /* 0x000fe2000c101124 */
[----:B------:R-:W-:Y:S05]  /*f080*/  EXIT ;  /* 0x000000000000794d */ /* 0x000fea0003800000 */
.L_x_7197:
        /* <DEDUP_REMOVED lines=10> */
[----:B-----5:R-:W-:-:S04]  /*f130*/  SHF.R.U32.HI R4, RZ, 0x17, R6 ;  /* 0x00000017ff047819 */ /* 0x020fc80000011606 */
        /* <DEDUP_REMOVED lines=13> */
.L_x_7180:
[----:B------:R-:W-:Y:S01]  /*f210*/  MOV R0, 0x0 ;  /* 0x0000000000007802 */ /* 0x000fe20000000f00 */
[----:B-----5:R-:W-:Y:S02]  /*f220*/  IMAD.MOV.U32 R4, RZ, RZ, c[0x4][0x148] ;  /* 0x01005200ff047624 */ /* 0x020fe400078e00ff */
        /* <DEDUP_REMOVED lines=17> */
[----:B------:R-:W-:Y:S05]  /*f340*/  EXIT ;  /* 0x000000000000794d */ /* 0x000fea0003800000 */
.L_x_7207:
[----:B------:R-:W0:Y:S02]  /*f350*/  F2I.U64.F64.TRUNC R16, R16 ;  /* 0x0000001000107311 */ /* 0x000e24000030d800 */
[----:B0-----:R-:W-:Y:S01]  /*f360*/  STG.E.64 [R2.64], R16 ;  /* 0x0000001002007986 */ /* 0x001fe2000c101b24 */
[----:B------:R-:W-:Y:S05]  /*f370*/  EXIT ;  /* 0x000000000000794d */ /* 0x000fea0003800000 */
.L_x_7206:
[----:B------:R-:W0:Y:S02]  /*f380*/  F2I.U32.F64.TRUNC R17, R16 ;  /* 0x0000001000117311 */ /* 0x000e24000030d000 */
[----:B0-----:R-:W-:Y:S01]  /*f390*/  STG.E [R2.64], R17 ;  /* 0x0000001102007986 */ /* 0x001fe2000c101924 */
[----:B------:R-:W-:Y:S05]  /*f3a0*/  EXIT ;  /* 0x000000000000794d */ /* 0x000fea0003800000 */
        .weak           $__internal_2_$__cuda_sm20_dblrcp_rn_slowpath_v3
        .type           $__internal_2_$__cuda_sm20_dblrcp_rn_slowpath_v3,@function
        .size           $__internal_2_$__cuda_sm20_dblrcp_rn_slowpath_v3,($__internal_3_$__cuda_sm20_div_rn_f64_full - $__internal_2_$__cuda_sm20_dblrcp_rn_slowpath_v3)
$__internal_2_$__cuda_sm20_dblrcp_rn_slowpath_v3:
        /* <DEDUP_REMOVED lines=12> */
[----:B------:R-:W-:Y:S02]  /*f470*/  IMAD.MOV.U32 R14, RZ, RZ, R12 ;  /* 0x000000ffff0e7224 */ /* 0x000fe400078e000c */
[----:B------:R-:W-:Y:S01]  /*f480*/  IMAD.MOV.U32 R20, RZ, RZ, R3 ;  /* 0x000000ffff147224 */ /* 0x000fe200078e0003 */
[----:B------:R-:W0:Y:S05]  /*f490*/  MUFU.RCP64H R21, R15 ;  /* 0x0000000f00157308 */ /* 0x000e2a0000001800 */
        /* <DEDUP_REMOVED lines=10> */
.L_x_7211:
[----:B------:R-:W0:Y:S01]  /*f540*/  DMUL R12, R12, 8.11296384146066816958e+31 ;  /* 0x469000000c0c7828 */ /* 0x000e220000000000 */
[----:B------:R-:W-:-:S05]  /*f550*/  IMAD.MOV.U32 R14, RZ, RZ, R3 ;  /* 0x000000ffff0e7224 */ /* 0x000fca00078e0003 */
        /* <DEDUP_REMOVED lines=8> */
.L_x_7209:
[----:B------:R-:W-:Y:S01]  /*f5e0*/  LOP3.LUT R15, R13, 0x80000, RZ, 0xfc, !PT ;  /* 0x000800000d0f7812 */ /* 0x000fe200078efcff */
[----:B------:R-:W-:Y:S02]  /*f5f0*/  IMAD.MOV.U32 R14, RZ, RZ, R12 ;  /* 0x000000ffff0e7224 */ /* 0x000fe400078e000c */
.L_x_7210:
[----:B------:R-:W-:Y:S05]  /*f600*/  BSYNC B0 ;  /* 0x0000000000007941 */ /* 0x000fea0003800000 */
.L_x_7208:
[----:B-1----:R-:W-:Y:S02]  /*f610*/  IMAD.MOV.U32 R3, RZ, RZ, R14 ;  /* 0x000000ffff037224 */ /* 0x002fe400078e000e */
[----:B0-----:R-:W-:Y:S02]  /*f620*/  IMAD.MOV.U32 R12, RZ, RZ, R15 ;  /* 0x000000ffff0c7224 */ /* 0x001fe400078e000f */
[----:B------:R-:W-:Y:S02]  /*f630*/  IMAD.MOV.U32 R14, RZ, RZ, R0 ;  /* 0x000000ffff0e7224 */ /* 0x000fe400078e0000 */
[----:B------:R-:W-:-:S04]  /*f640*/  IMAD.MOV.U32 R15, RZ, RZ, 0x0 ;  /* 0x00000000ff0f7424 */ /* 0x000fc800078e00ff */
[----:B------:R-:W-:Y:S05]  /*f650*/  RET.REL.NODEC R14 `(_ZN2at6native27unrolled_elementwise_kernelINS0_13BinaryFunctorIN3c107complexIdEES5_S5_NS0_15binary_internal10DivFunctorIS5_EEEESt5arrayIPcLm3EELi4E23TrivialOffsetCalculatorILi2EjESD_ILi1EjENS0_6memory12LoadWithCastILi2EEENSG_13StoreWithCastILi1EEEEEviT_T0_T2_T3_T4_T5_) ;  /* 0xffff09a00e007950 */ /* 0x000fea0003c3ffff */
        .weak           $__internal_3_$__cuda_sm20_div_rn_f64_full
        .type           $__internal_3_$__cuda_sm20_div_rn_f64_full,@function
        .size           $__internal_3_$__cuda_sm20_div_rn_f64_full,(.L_x_17664 - $__internal_3_$__cuda_sm20_div_rn_f64_full)
$__internal_3_$__cuda_sm20_div_rn_f64_full:
[C---:B------:R-:W-:Y:S01]  /*f660*/  FSETP.GEU.AND P0, PT, |R13|.reuse, 1.469367938527859385e-39, PT ;  /* 0x001000000d00780b */ /* 0x040fe20003f0e200 */
[----:B------:R-:W-:Y:S01]  /*f670*/  IMAD.MOV.U32 R58, RZ, RZ, 0x1 ;  /* 0x00000001ff3a7424 */ /* 0x000fe200078e00ff */
[----:B------:R-:W-:Y:S01]  /*f680*/  LOP3.LUT R54, R13, 0x800fffff, RZ, 0xc0, !PT ;  /* 0x800fffff0d367812 */ /* 0x000fe200078ec0ff */
[----:B------:R-:W-:Y:S01]  /*f690*/  IMAD.MOV.U32 R56, RZ, RZ, R52 ;  /* 0x000000ffff387224 */ /* 0x000fe200078e0034 */
[C---:B------:R-:W-:Y:S01]  /*f6a0*/  FSETP.GEU.AND P3, PT, |R53|.reuse, 1.469367938527859385e-39, PT ;  /* 0x001000003500780b */ /* 0x040fe20003f6e200 */
[----:B------:R0:W-:Y:S01]  /*f6b0*/  STL.64 [R1], R4 ;  /* 0x0000000401007387 */ /* 0x0001e20000100a00 */
[----:B------:R-:W-:Y:S01]  /*f6c0*/  LOP3.LUT R55, R54, 0x3ff00000, RZ, 0xfc, !PT ;  /* 0x3ff0000036377812 */ /* 0x000fe200078efcff */
[----:B------:R-:W-:Y:S01]  /*f6d0*/  IMAD.MOV.U32 R54, RZ, RZ, R12 ;  /* 0x000000ffff367224 */ /* 0x000fe200078e000c */
[----:B------:R-:W-:Y:S02]  /*f6e0*/  LOP3.LUT R3, R53, 0x7ff00000, RZ, 0xc0, !PT ;  /* 0x7ff0000035037812 */ /* 0x000fe400078ec0ff */
[----:B------:R-:W-:-:S03]  /*f6f0*/  LOP3.LUT R15, R13, 0x7ff00000, RZ, 0xc0, !PT ;  /* 0x7ff000000d0f7812 */ /* 0x000fc600078ec0ff */
[----:B------:R-:W1:Y:S01]  /*f700*/  @!P0 DMUL R54, R12, 8.98846567431157953865e+307 ;  /* 0x7fe000000c368828 */ /* 0x000e620000000000 */
[----:B------:R-:W-:-:S03]  /*f710*/  ISETP.GE.U32.AND P2, PT, R3, R15, PT ;  /* 0x0000000f0300720c */ /* 0x000fc60003f46070 */
[----:B------:R-:W-:Y:S02]  /*f720*/  @!P3 LOP3.LUT R0, R13, 0x7ff00000, RZ, 0xc0, !PT ;  /* 0x7ff000000d00b812 */ /* 0x000fe400078ec0ff */
[----:B-1----:R-:W1:Y:S02]  /*f730*/  MUFU.RCP64H R59, R55 ;  /* 0x00000037003b7308 */ /* 0x002e640000001800 */
[----:B------:R-:W-:Y:S01]  /*f740*/  @!P3 ISETP.GE.U32.AND P4, PT, R3, R0, PT ;  /* 0x000000000300b20c */ /* 0x000fe20003f86070 */
[----:B------:R-:W-:Y:S01]  /*f750*/  IMAD.MOV.U32 R0, RZ, RZ, 0x1ca00000 ;  /* 0x1ca00000ff007424 */ /* 0x000fe200078e00ff */
[----:B------:R-:W-:-:S04]  /*f760*/  @!P0 LOP3.LUT R15, R55, 0x7ff00000, RZ, 0xc0, !PT ;  /* 0x7ff00000370f8812 */ /* 0x000fc800078ec0ff */
[C---:B------:R-:W-:Y:S02]  /*f770*/  @!P3 SEL R20, R0.reuse, 0x63400000, !P4 ;  /* 0x634000000014b807 */ /* 0x040fe40006000000 */
[----:B------:R-:W-:Y:S02]  /*f780*/  SEL R21, R0, 0x63400000, !P2 ;  /* 0x6340000000157807 */ /* 0x000fe40005000000 */
[--C-:B------:R-:W-:Y:S02]  /*f790*/  @!P3 LOP3.LUT R20, R20, 0x80000000, R53.reuse, 0xf8, !PT ;  /* 0x800000001414b812 */ /* 0x100fe400078ef835 */
[----:B------:R-:W-:Y:S01]  /*f7a0*/  LOP3.LUT R57, R21, 0x800fffff, R53, 0xf8, !PT ;  /* 0x800fffff15397812 */ /* 0x000fe200078ef835 */
[----:B-1----:R-:W1:Y:S01]  /*f7b0*/  DFMA R60, R58, -R54, 1 ;  /* 0x3ff000003a3c742b */ /* 0x002e620000000836 */
[----:B------:R-:W-:Y:S01]  /*f7c0*/  @!P3 LOP3.LUT R21, R20, 0x100000, RZ, 0xfc, !PT ;  /* 0x001000001415b812 */ /* 0x000fe200078efcff */
[----:B------:R-:W-:-:S04]  /*f7d0*/  @!P3 IMAD.MOV.U32 R20, RZ, RZ, RZ ;  /* 0x000000ffff14b224 */ /* 0x000fc800078e00ff */
[----:B-1----:R-:W1:-:S04]  /*f7e0*/  DFMA R60, R60, R60, R60 ;  /* 0x0000003c3c3c722b */ /* 0x002e48000000003c */
[----:B------:R2:W-:Y:S02]  /*f7f0*/  @!P3 DFMA R56, R56, 2, -R20 ;  /* 0x400000003838b82b */ /* 0x0005e40000000814 */
[----:B--2---:R-:W-:Y:S02]  /*f800*/  IMAD.MOV.U32 R20, RZ, RZ, R3 ;  /* 0x000000ffff147224 */ /* 0x004fe400078e0003 */
[----:B-1----:R-:W1:-:S06]  /*f810*/  DFMA R58, R58, R60, R58 ;  /* 0x0000003c3a3a722b */ /* 0x002e4c000000003a */
[----:B-1----:R-:W1:Y:S01]  /*f820*/  DFMA R60, R58, -R54, 1 ;  /* 0x3ff000003a3c742b */ /* 0x002e620000000836 */
[----:B------:R-:W-:-:S04]  /*f830*/  @!P3 LOP3.LUT R20, R57, 0x7ff00000, RZ, 0xc0, !PT ;  /* 0x7ff000003914b812 */ /* 0x000fc800078ec0ff */
[----:B------:R-:W-:Y:S01]  /*f840*/  IADD3 R21, R20, -0x1, RZ ;  /* 0xffffffff14157810 */ /* 0x000fe20007ffe0ff */
[----:B-1----:R-:W1:-:S03]  /*f850*/  DFMA R58, R58, R60, R58 ;  /* 0x0000003c3a3a722b */ /* 0x002e46000000003a */
[----:B------:R-:W-:Y:S02]  /*f860*/  ISETP.GT.U32.AND P0, PT, R21, 0x7feffffe, PT ;  /* 0x7feffffe1500780c */ /* 0x000fe40003f04070 */
[----:B------:R-:W-:Y:S01]  /*f870*/  IADD3 R21, R15, -0x1, RZ ;  /* 0xffffffff0f157810 */ /* 0x000fe20007ffe0ff */
[----:B-1----:R-:W0:-:S03]  /*f880*/  DMUL R60, R58, R56 ;  /* 0x000000383a3c7228 */ /* 0x002e060000000000 */
[----:B------:R-:W-:-:S03]  /*f890*/  ISETP.GT.U32.OR P0, PT, R21, 0x7feffffe, P0 ;  /* 0x7feffffe1500780c */ /* 0x000fc60000704470 */
[----:B0-----:R-:W0:-:S06]  /*f8a0*/  DFMA R4, R60, -R54, R56 ;  /* 0x800000363c04722b */ /* 0x001e0c0000000038 */
[----:B0-----:R0:W1:-:S04]  /*f8b0*/  DFMA R58, R58, R4, R60 ;  /* 0x000000043a3a722b */ /* 0x001048000000003c */
[----:B0-----:R0:W5:Y:S01]  /*f8c0*/  LDL.LU.64 R4, [R1] ;  /* 0x0000000001047983 */ /* 0x0011620000300a00 */
[----:B------:R-:W-:Y:S01]  /*f8d0*/  BSSY B0, `(.L_x_7212) ;  /* 0x0000033000007945 */ /* 0x000fe20003800000 */
[----:B------:R-:W-:Y:S05]  /*f8e0*/  @P0 BRA `(.L_x_7213) ;  /* 0x000001c000000947 */ /* 0x000fea0003800000 */
[----:B-1----:R-:W-:-:S04]  /*f8f0*/  LOP3.LUT R15, R13, 0x7ff00000, RZ, 0xc0, !PT ;  /* 0x7ff000000d0f7812 */ /* 0x002fc800078ec0ff */
        /* <DEDUP_REMOVED lines=8> */
[----:B------:R-:W1:-:S10]  /*f980*/  DMUL R60, R58, R20 ;  /* 0x000000143a3c7228 */ /* 0x000e540000000000 */
[----:B-1----:R-:W-:-:S13]  /*f990*/  FSETP.GTU.AND P0, PT, |R61|, 1.469367938527859385e-39, PT ;  /* 0x001000003d00780b */ /* 0x002fda0003f0c200 */
[----:B------:R-:W-:Y:S05]  /*f9a0*/  @P0 BRA `(.L_x_7214) ;  /* 0x0000025000000947 */ /* 0x000fea0003800000 */
[----:B------:R-:W1:Y:S01]  /*f9b0*/  DFMA R54, R58, -R54, R56 ;  /* 0x800000363a36722b */ /* 0x000e620000000038 */
[----:B------:R-:W-:-:S09]  /*f9c0*/  IMAD.MOV.U32 R52, RZ, RZ, RZ ;  /* 0x000000ffff347224 */ /* 0x000fd200078e00ff */
[C---:B-1----:R-:W-:Y:S02]  /*f9d0*/  FSETP.NEU.AND P0, PT, R55.reuse, RZ, PT ;  /* 0x000000ff3700720b */ /* 0x042fe40003f0d000 */
[----:B------:R-:W-:-:S04]  /*f9e0*/  LOP3.LUT R12, R55, 0x80000000, R13, 0x48, !PT ;  /* 0x80000000370c7812 */ /* 0x000fc800078e480d */
[----:B------:R-:W-:-:S07]  /*f9f0*/  LOP3.LUT R53, R12, R21, RZ, 0xfc, !PT ;  /* 0x000000150c357212 */ /* 0x000fce00078efcff */
[----:B------:R-:W-:Y:S05]  /*fa00*/  @!P0 BRA `(.L_x_7214) ;  /* 0x000001f000008947 */ /* 0x000fea0003800000 */
[----:B------:R-:W-:Y:S01]  /*fa10*/  IMAD.MOV R21, RZ, RZ, -R0 ;  /* 0x000000ffff157224 */ /* 0x000fe200078e0a00 */
[----:B------:R-:W-:Y:S01]  /*fa20*/  DMUL.RP R52, R58, R52 ;  /* 0x000000343a347228 */ /* 0x000fe20000008000 */
[----:B------:R-:W-:Y:S01]  /*fa30*/  IMAD.MOV.U32 R20, RZ, RZ, RZ ;  /* 0x000000ffff147224 */ /* 0x000fe200078e00ff */
[----:B------:R-:W-:-:S05]  /*fa40*/  IADD3 R3, -R0, -0x43300000, RZ ;  /* 0xbcd0000000037810 */ /* 0x000fca0007ffe1ff */
[----:B------:R-:W1:-:S10]  /*fa50*/  DFMA R20, R60, -R20, R58 ;  /* 0x800000143c14722b */ /* 0x000e54000000003a */
[----:B-1----:R-:W-:Y:S02]  /*fa60*/  FSETP.NEU.AND P0, PT, |R21|, R3, PT ;  /* 0x000000031500720b */ /* 0x002fe40003f0d200 */
[----:B------:R-:W-:Y:S02]  /*fa70*/  LOP3.LUT R3, R53, R12, RZ, 0x3c, !PT ;  /* 0x0000000c35037212 */ /* 0x000fe400078e3cff */
[----:B------:R-:W-:Y:S02]  /*fa80*/  FSEL R60, R52, R60, !P0 ;  /* 0x0000003c343c7208 */ /* 0x000fe40004000000 */
[----:B------:R-:W-:Y:S01]  /*fa90*/  FSEL R61, R3, R61, !P0 ;  /* 0x0000003d033d7208 */ /* 0x000fe20004000000 */
[----:B------:R-:W-:Y:S05]  /*faa0*/  BRA `(.L_x_7214) ;  /* 0x0000015000007947 */ /* 0x000fea0003800000 */
.L_x_7213:
[----:B-1----:R-:W1:-:S14]  /*fab0*/  DSETP.NAN.AND P0, PT, R52, R52, PT ;  /* 0x000000343400722a */ /* 0x002e5c0003f08000 */
[----:B-1----:R-:W-:Y:S05]  /*fac0*/  @P0 BRA `(.L_x_7215) ;  /* 0x0000011000000947 */ /* 0x002fea0003800000 */
[----:B------:R-:W1:-:S14]  /*fad0*/  DSETP.NAN.AND P0, PT, R12, R12, PT ;  /* 0x0000000c0c00722a */ /* 0x000e5c0003f08000 */
[----:B-1----:R-:W-:Y:S05]  /*fae0*/  @P0 BRA `(.L_x_7216) ;  /* 0x000000c000000947 */ /* 0x002fea0003800000 */
        /* <DEDUP_REMOVED lines=9> */
[----:B------:R-:W-:Y:S02]  /*fb80*/  @P0 IMAD.MOV.U32 R60, RZ, RZ, RZ ;  /* 0x000000ffff3c0224 */ /* 0x000fe400078e00ff */
[----:B------:R-:W-:Y:S01]  /*fb90*/  @P0 IMAD.MOV.U32 R61, RZ, RZ, R0 ;  /* 0x000000ffff3d0224 */ /* 0x000fe200078e0000 */
[----:B------:R-:W-:Y:S05]  /*fba0*/  BRA `(.L_x_7214) ;  /* 0x0000005000007947 */ /* 0x000fea0003800000 */
.L_x_7216:
[----:B------:R-:W-:Y:S01]  /*fbb0*/  LOP3.LUT R61, R13, 0x80000, RZ, 0xfc, !PT ;  /* 0x000800000d3d7812 */ /* 0x000fe200078efcff */
[----:B------:R-:W-:Y:S01]  /*fbc0*/  IMAD.MOV.U32 R60, RZ, RZ, R12 ;  /* 0x000000ffff3c7224 */ /* 0x000fe200078e000c */
[----:B------:R-:W-:Y:S05]  /*fbd0*/  BRA `(.L_x_7214) ;  /* 0x0000002000007947 */ /* 0x000fea0003800000 */
.L_x_7215:
[----:B------:R-:W-:Y:S01]  /*fbe0*/  LOP3.LUT R61, R53, 0x80000, RZ, 0xfc, !PT ;  /* 0x00080000353d7812 */ /* 0x000fe200078efcff */
[----:B------:R-:W-:Y:S02]  /*fbf0*/  IMAD.MOV.U32 R60, RZ, RZ, R52 ;  /* 0x000000ffff3c7224 */ /* 0x000fe400078e0034 */
.L_x_7214:
[----:B------:R-:W-:Y:S05]  /*fc00*/  BSYNC B0 ;  /* 0x0000000000007941 */ /* 0x000fea0003800000 */
.L_x_7212:
[----:B------:R-:W-:-:S04]  /*fc10*/  IMAD.MOV.U32 R15, RZ, RZ, 0x0 ;  /* 0x00000000ff0f7424 */ /* 0x000fc800078e00ff */
[----:B------:R-:W-:Y:S05]  /*fc20*/  RET.REL.NODEC R14 `(_ZN2at6native27unrolled_elementwise_kernelINS0_13BinaryFunctorIN3c107complexIdEES5_S5_NS0_15binary_internal10DivFunctorIS5_EEEESt5arrayIPcLm3EELi4E23TrivialOffsetCalculatorILi2EjESD_ILi1EjENS0_6memory12LoadWithCastILi2EEENSG_13StoreWithCastILi1EEEEEviT_T0_T2_T3_T4_T5_) ;  /* 0xffff03d00e007950 */ /* 0x000fea0003c3ffff */
.L_x_7217:
        /* <DEDUP_REMOVED lines=13> */
.L_x_17664:


//--------------------- .text._ZN2at6native18elementwise_kernelILi128ELi2EZNS0_22gpu_kernel_impl_nocastINS0_13BinaryFunctorIN3c107complexIdEES6_S6_NS0_15binary_internal10DivFunctorIS6_EEEEEEvRNS_18TensorIteratorBaseERKT_EUliE_EEviT1_ --------------------------
	.section	.text._ZN2at6native18elementwise_kernelILi128ELi2EZNS0_22gpu_kernel_impl_nocastINS0_13BinaryFunctorIN3c107complexIdEES6_S6_NS0_15binary_internal10DivFunctorIS6_EEEEEEvRNS_18TensorIteratorBaseERKT_EUliE_EEviT1_,"ax",@progbits
	.sectioninfo	@"SHI_REGISTERS=36"
	.align	128
        .global         _ZN2at6native18elementwise_kernelILi128ELi2EZNS0_22gpu_kernel_impl_nocastINS0_13BinaryFunctorIN3c107complexIdEES6_S6_NS0_15binary_internal10DivFunctorIS6_EEEEEEvRNS_18TensorIteratorBaseERKT_EUliE_EEviT1_
        .type           _ZN2at6native18elementwise_kernelILi128ELi2EZNS0_22gpu_kernel_impl_nocastINS0_13BinaryFunctorIN3c107complexIdEES6_S6_NS0_15binary_internal10DivFunctorIS6_EEEEEEvRNS_18TensorIteratorBaseERKT_EUliE_EEviT1_,@function
        .size           _ZN2at6native18elementwise_kernelILi128ELi2EZNS0_22gpu_kernel_impl_nocastINS0_13BinaryFunctorIN3c107complexIdEES6_S6_NS0_15binary_internal10DivFunctorIS6_EEEEEEvRNS_18TensorIteratorBaseERKT_EUliE_EEviT1_,(.L_x_17666 - _ZN2at6native18elementwise_kernelILi128ELi2EZNS0_22gpu_kernel_impl_nocastINS0_13BinaryFunctorIN3c107complexIdEES6_S6_NS0_15binary_internal10DivFunctorIS6_EEEEEEvRNS_18TensorIteratorBaseERKT_EUliE_EEviT1_)
        .other          _ZN2at6native18elementwise_kernelILi128ELi2EZNS0_22gpu_kernel_impl_nocastINS0_13BinaryFunctorIN3c107complexIdEES6_S6_NS0_15binary_internal10DivFunctorIS6_EEEEEEvRNS_18TensorIteratorBaseERKT_EUliE_EEviT1_,@"STO_CUDA_ENTRY STV_DEFAULT"
_ZN2at6native18elementwise_kernelILi128ELi2EZNS0_22gpu_kernel_impl_nocastINS0_13BinaryFunctorIN3c107complexIdEES6_S6_NS0_15binary_internal10DivFunctorIS6_EEEEEEvRNS_18TensorIteratorBaseERKT_EUliE_EEviT1_:
.text._ZN2at6native18elementwise_kernelILi128ELi2EZNS0_22gpu_kernel_impl_nocastINS0_13BinaryFunctorIN3c107complexIdEES6_S6_NS0_15binary_internal10DivFunctorIS6_EEEEEEvRNS_18TensorIteratorBaseERKT_EUliE_EEviT1_:
[----:B------:R-:W-:Y:S02]  /*0000*/  MOV R1, c[0x0][0x28] ;  /* 0x00000a0000017a02 */ /* 0x000fe40000000f00 */
        /* <DEDUP_REMOVED lines=8> */
[----:B------:R-:W-:Y:S01]  /*0090*/  HFMA2.MMA R2, -RZ, RZ, 0, 0 ;  /* 0x00000000ff027435 */ /* 0x000fe200000001ff */
[----:B------:R-:W-:Y:S01]  /*00a0*/  IMAD.MOV.U32 R0, RZ, RZ, RZ ;  /* 0x000000ffff007224 */ /* 0x000fe200078e00ff */
[----:B------:R-:W-:-:S10]  /*00b0*/  MOV R26, RZ ;  /* 0x000000ff001a7202 */ /* 0x000fd40000000f00 */
[----:B------:R-:W-:Y:S05]  /*00c0*/  @!P0 BRA `(.L_x_7220) ;  /* 0x00000f9000008947 */ /* 0x000fea0003800000 */
[----:B------:R-:W-:Y:S01]  /*00d0*/  MOV R3, R7 ;  /* 0x0000000700037202 */ /* 0x000fe20000000f00 */
[----:B------:R-:W-:-:S04]  /*00e0*/  IMAD.MOV.U32 R2, RZ, RZ, RZ ;  /* 0x000000ffff027224 */ /* 0x000fc800078e00ff */
[----:B------:R-:W-:-:S04]  /*00f0*/  IMAD.HI.U32 R4, R7, c[0x0][0x170], R2 ;  /* 0x00005c0007047a27 */ /* 0x000fc800078e0002 */
[----:B------:R-:W-:Y:S01]  /*0100*/  IMAD.MOV.U32 R3, RZ, RZ, c[0x0][0x168] ;  /* 0x00005a00ff037624 */ /* 0x000fe200078e00ff */
[----:B------:R-:W-:-:S04]  /*0110*/  SHF.R.U32.HI R5, RZ, c[0x0][0x174], R4 ;  /* 0x00005d00ff057a19 */ /* 0x000fc80000011604 */
[----:B------:R-:W-:Y:S02]  /*0120*/  ISETP.NE.AND P0, PT, R3, 0x1, PT ;  /* 0x000000010300780c */ /* 0x000fe40003f05270 */
[----:B------:R-:W-:-:S05]  /*0130*/  IADD3 R2, -R5, RZ, RZ ;  /* 0x000000ff05027210 */ /* 0x000fca0007ffe1ff */
        /* <DEDUP_REMOVED lines=225> */
[----:B------:R-:W-:Y:S02]  /*0f50*/  ISETP.NE.AND P0, PT, R3, 0x18, PT ;  /* 0x000000180300780c */ /* 0x000fe40003f05270 */
[----:B------:R-:W-:-:S05]  /*0f60*/  MOV R4, RZ ;  /* 0x000000ff00047202 */ /* 0x000fca0000000f00 */
[----:B------:R-:W-:-:S05]  /*0f70*/  IMAD.HI.U32 R6, R5, c[0x0][0x284], R4 ;  /* 0x0000a10005067a27 */ /* 0x000fca00078e0004 */
[----:B------:R-:W-:Y:S01]  /*0f80*/  SHF.R.U32.HI R7, RZ, c[0x0][0x288], R6 ;  /* 0x0000a200ff077a19 */ /* 0x000fe20000011606 */
[----:B------:R-:W-:-:S03]  /*0f90*/  @P0 IMAD.MOV.U32 R6, RZ, RZ, RZ ;  /* 0x000000ffff060224 */ /* 0x000fc600078e00ff */
[C---:B------:R-:W-:Y:S01]  /*0fa0*/  IADD3 R4, -R7.reuse, RZ, RZ ;  /* 0x000000ff07047210 */ /* 0x040fe20007ffe1ff */
        /* <DEDUP_REMOVED lines=11> */
.L_x_7220:
[----:B------:R-:W-:-:S05]  /*1060*/  IADD3 R16, P0, R2, c[0x0][0x3d8], RZ ;  /* 0x0000f60002107a10 */ /* 0x000fca0007f1e0ff */
[----:B------:R-:W-:-:S06]  /*1070*/  IMAD.X R17, RZ, RZ, c[0x0][0x3dc], P0 ;  /* 0x0000f700ff117624 */ /* 0x000fcc00000e06ff */
[----:B------:R-:W2:Y:S01]  /*1080*/  LDG.E.128 R16, [R16.64] ;  /* 0x0000000410107981 */ /* 0x000ea2000c1e1d00 */
[----:B------:R-:W-:-:S04]  /*1090*/  IADD3 R12, P0, R0, c[0x0][0x3d0], RZ ;  /* 0x0000f400000c7a10 */ /* 0x000fc80007f1e0ff */
[----:B------:R-:W-:-:S06]  /*10a0*/  IADD3.X R13, RZ, c[0x0][0x3d4], RZ, P0, !PT ;  /* 0x0000f500ff0d7a10 */ /* 0x000fcc00007fe4ff */
[----:B------:R-:W5:Y:S01]  /*10b0*/  LDG.E.128 R12, [R12.64] ;  /* 0x000000040c0c7981 */ /* 0x000f62000c1e1d00 */
[----:B------:R-:W-:Y:S01]  /*10c0*/  IADD3 R26, P1, R26, c[0x0][0x3c8], RZ ;  /* 0x0000f2001a1a7a10 */ /* 0x000fe20007f3e0ff */
[----:B------:R-:W-:Y:S03]  /*10d0*/  BSSY B1, `(.L_x_7221) ;  /* 0x0000093000017945 */ /* 0x000fe60003800000 */
[----:B------:R-:W-:Y:S01]  /*10e0*/  IADD3.X R27, RZ, c[0x0][0x3cc], RZ, P1, !PT ;  /* 0x0000f300ff1b7a10 */ /* 0x000fe20000ffe4ff */
[----:B--2---:R-:W0:-:S14]  /*10f0*/  DSETP.GE.AND P0, PT, |R16|, |R18|, PT ;  /* 0x400000121000722a */ /* 0x004e1c0003f06200 */
        /* <DEDUP_REMOVED lines=8> */
[----:B0-----:R-:W0:-:S06]  /*1180*/  DFMA R4, -R16, R2, 1 ;  /* 0x3ff000001004742b */ /* 0x001e0c0000000102 */
[----:B0-----:R-:W0:-:S06]  /*1190*/  DFMA R4, R4, R4, R4 ;  /* 0x000000040404722b */ /* 0x001e0c0000000004 */
[----:B0-----:R-:W0:-:S06]  /*11a0*/  DFMA R4, R2, R4, R2 ;  /* 0x000000040204722b */ /* 0x001e0c0000000002 */
[----:B0-----:R-:W0:-:S06]  /*11b0*/  DFMA R2, -R16, R4, 1 ;  /* 0x3ff000001002742b */ /* 0x001e0c0000000104 */
[----:B0-----:R-:W0:-:S06]  /*11c0*/  DFMA R2, R4, R2, R4 ;  /* 0x000000020402722b */ /* 0x001e0c0000000004 */
[----:B0-----:R-:W0:-:S06]  /*11d0*/  DMUL R4, R18, R2 ;  /* 0x0000000212047228 */ /* 0x001e0c0000000000 */
[----:B0-----:R-:W0:-:S06]  /*11e0*/  DFMA R6, -R16, R4, R18 ;  /* 0x000000041006722b */ /* 0x001e0c0000000112 */
[----:B0-----:R-:W0:-:S10]  /*11f0*/  DFMA R2, R2, R6, R4 ;  /* 0x000000060202722b */ /* 0x001e140000000004 */
[----:B0-----:R-:W-:-:S05]  /*1200*/  FFMA R0, RZ, R17, R3 ;  /* 0x00000011ff007223 */ /* 0x001fca0000000003 */
[----:B------:R-:W-:-:S13]  /*1210*/  FSETP.GT.AND P0, PT, |R0|, 1.469367938527859385e-39, PT ;  /* 0x001000000000780b */ /* 0x000fda0003f04200 */
[----:B------:R-:W-:Y:S05]  /*1220*/  @P0 BRA P1, `(.L_x_7225) ;  /* 0x0000008000000947 */ /* 0x000fea0000800000 */
[----:B------:R-:W-:Y:S01]  /*1230*/  MOV R6, R18 ;  /* 0x0000001200067202 */ /* 0x000fe20000000f00 */
[----:B------:R-:W-:Y:S01]  /*1240*/  IMAD.MOV.U32 R8, RZ, RZ, R16 ;  /* 0x000000ffff087224 */ /* 0x000fe200078e0010 */
[----:B------:R-:W-:Y:S02]  /*1250*/  MOV R7, R19 ;  /* 0x0000001300077202 */ /* 0x000fe40000000f00 */
[----:B------:R-:W-:Y:S02]  /*1260*/  MOV R9, R17 ;  /* 0x0000001100097202 */ /* 0x000fe40000000f00 */
[----:B------:R-:W-:Y:S02]  /*1270*/  MOV R0, 0x1290 ;  /* 0x0000129000007802 */ /* 0x000fe40000000f00 */
[----:B-----5:R-:W-:Y:S05]  /*1280*/  CALL.REL.NOINC `($__internal_5_$__cuda_sm20_div_rn_f64_full) ;  /* 0x0000241000007944 */ /* 0x020fea0003c00000 */
[----:B------:R-:W-:Y:S01]  /*1290*/  MOV R2, R4 ;  /* 0x0000000400027202 */ /* 0x000fe20000000f00 */
[----:B------:R-:W-:Y:S02]  /*12a0*/  IMAD.MOV.U32 R3, RZ, RZ, R5 ;  /* 0x000000ffff037224 */ /* 0x000fe400078e0005 */
.L_x_7225:
[----:B------:R-:W-:Y:S05]  /*12b0*/  BSYNC B2 ;  /* 0x0000000000027941 */ /* 0x000fea0003800000 */
.L_x_7224:
        /* <DEDUP_REMOVED lines=9> */
[----:B0-----:R0:W2:Y:S01]  /*1350*/  DFMA R6, R6, R8, R6 ;  /* 0x000000080606722b */ /* 0x0010a20000000006 */
[----:B------:R-:W-:Y:S05]  /*1360*/  @P0 BRA `(.L_x_7227) ;  /* 0x0000005000000947 */ /* 0x000fea0003800000 */
[----:B0-----:R-:W-:Y:S02]  /*1370*/  LOP3.LUT R8, R17, 0x7fffffff, RZ, 0xc0, !PT ;  /* 0x7fffffff11087812 */ /* 0x001fe400078ec0ff */
[----:B------:R-:W-:Y:S02]  /*1380*/  MOV R4, R16 ;  /* 0x0000001000047202 */ /* 0x000fe40000000f00 */
[----:B------:R-:W-:Y:S02]  /*1390*/  IADD3 R8, R8, -0x100000, RZ ;  /* 0xfff0000008087810 */ /* 0x000fe40007ffe0ff */
[----:B------:R-:W-:Y:S02]  /*13a0*/  MOV R0, 0x13c0 ;  /* 0x000013c000007802 */ /* 0x000fe40000000f00 */
[----:B-12--5:R-:W-:Y:S05]  /*13b0*/  CALL.REL.NOINC `($__internal_4_$__cuda_sm20_dblrcp_rn_slowpath_v3) ;  /* 0x0000206000007944 */ /* 0x026fea0003c00000 */
.L_x_7227:
[----:B------:R-:W-:Y:S05]  /*13c0*/  BSYNC B2 ;  /* 0x0000000000027941 */ /* 0x000fea0003800000 */
.L_x_7226:
[----:B-----5:R-:W3:-:S04]  /*13d0*/  DFMA R4, R14, R2, R12 ;  /* 0x000000020e04722b */ /* 0x020ec8000000000c */
[----:B------:R-:W4:-:S04]  /*13e0*/  DFMA R14, -R12, R2, R14 ;  /* 0x000000020c0e722b */ /* 0x000f08000000010e */
[----:B-123--:R1:W2:-:S04]  /*13f0*/  DMUL R12, R4, R6 ;  /* 0x00000006040c7228 */ /* 0x00e2880000000000 */
[----:B----4-:R1:W3:Y:S01]  /*1400*/  DMUL R14, R14, R6 ;  /* 0x000000060e0e7228 */ /* 0x0102e20000000000 */
[----:B------:R-:W-:Y:S05]  /*1410*/  BRA `(.L_x_7228) ;  /* 0x000005e000007947 */ /* 0x000fea0003800000 */
.L_x_7223:
[----:B------:R-:W0:Y:S01]  /*1420*/  DADD R8, -RZ, |R16| ;  /* 0x00000000ff087229 */ /* 0x000e220000000510 */
[----:B------:R-:W-:Y:S01]  /*1430*/  MOV R2, 0x1 ;  /* 0x0000000100027802 */ /* 0x000fe20000000f00 */
[----:B------:R-:W-:Y:S01]  /*1440*/  BSSY B2, `(.L_x_7229) ;  /* 0x0000014000027945 */ /* 0x000fe20003800000 */
[----:B-----5:R-:W-:-:S03]  /*1450*/  FSETP.GEU.AND P1, PT, |R13|, 6.5827683646048100446e-37, PT ;  /* 0x036000000d00780b */ /* 0x020fc60003f2e200 */
[----:B0-----:R-:W0:Y:S02]  /*1460*/  MUFU.RCP64H R3, R9 ;  /* 0x0000000900037308 */ /* 0x001e240000001800 */
[----:B0-----:R-:W0:-:S06]  /*1470*/  DFMA R4, -|R16|, R2, 1 ;  /* 0x3ff000001004742b */ /* 0x001e0c0000000302 */
[----:B0-----:R-:W0:-:S06]  /*1480*/  DFMA R4, R4, R4, R4 ;  /* 0x000000040404722b */ /* 0x001e0c0000000004 */
[----:B0-----:R-:W0:-:S06]  /*1490*/  DFMA R4, R2, R4, R2 ;  /* 0x000000040204722b */ /* 0x001e0c0000000002 */
[----:B0-----:R-:W0:-:S06]  /*14a0*/  DFMA R2, -|R16|, R4, 1 ;  /* 0x3ff000001002742b */ /* 0x001e0c0000000304 */
[----:B0-----:R-:W0:-:S06]  /*14b0*/  DFMA R2, R4, R2, R4 ;  /* 0x000000020402722b */ /* 0x001e0c0000000004 */
[----:B0-----:R-:W0:-:S06]  /*14c0*/  DMUL R4, R12, R2 ;  /* 0x000000020c047228 */ /* 0x001e0c0000000000 */
[----:B0-----:R-:W0:-:S06]  /*14d0*/  DFMA R16, -|R16|, R4, R12 ;  /* 0x000000041010722b */ /* 0x001e0c000000030c */
[----:B0-----:R-:W0:-:S10]  /*14e0*/  DFMA R2, R2, R16, R4 ;  /* 0x000000100202722b */ /* 0x001e140000000004 */
[----:B0-----:R-:W-:-:S05]  /*14f0*/  FFMA R0, RZ, R9, R3 ;  /* 0x00000009ff007223 */ /* 0x001fca0000000003 */
[----:B------:R-:W-:-:S13]  /*1500*/  FSETP.GT.AND P0, PT, |R0|, 1.469367938527859385e-39, PT ;  /* 0x001000000000780b */ /* 0x000fda0003f04200 */
[----:B------:R-:W-:Y:S05]  /*1510*/  @P0 BRA P1, `(.L_x_7230) ;  /* 0x0000006000000947 */ /* 0x000fea0000800000 */
[----:B------:R-:W-:Y:S01]  /*1520*/  IMAD.MOV.U32 R6, RZ, RZ, R12 ;  /* 0x000000ffff067224 */ /* 0x000fe200078e000c */
[----:B------:R-:W-:Y:S02]  /*1530*/  MOV R7, R13 ;  /* 0x0000000d00077202 */ /* 0x000fe40000000f00 */
[----:B------:R-:W-:Y:S02]  /*1540*/  MOV R0, 0x1560 ;  /* 0x0000156000007802 */ /* 0x000fe40000000f00 */
[----:B------:R-:W-:Y:S05]  /*1550*/  CALL.REL.NOINC `($__internal_5_$__cuda_sm20_div_rn_f64_full) ;  /* 0x0000214000007944 */ /* 0x000fea0003c00000 */
[----:B------:R-:W-:Y:S01]  /*1560*/  MOV R2, R4 ;  /* 0x0000000400027202 */ /* 0x000fe20000000f00 */
[----:B------:R-:W-:Y:S02]  /*1570*/  IMAD.MOV.U32 R3, RZ, RZ, R5 ;  /* 0x000000ffff037224 */ /* 0x000fe400078e0005 */
.L_x_7230:
[----:B------:R-:W-:Y:S05]  /*1580*/  BSYNC B2 ;  /* 0x0000000000027941 */ /* 0x000fea0003800000 */
.L_x_7229:
[----:B------:R-:W0:Y:S01]  /*1590*/  DADD R8, -RZ, |R18| ;  /* 0x00000000ff087229 */ /* 0x000e220000000512 */
[----:B------:R-:W-:Y:S01]  /*15a0*/  MOV R4, 0x1 ;  /* 0x0000000100047802 */ /* 0x000fe20000000f00 */
[----:B------:R-:W-:Y:S01]  /*15b0*/  BSSY B2, `(.L_x_7231) ;  /* 0x0000014000027945 */ /* 0x000fe20003800000 */
[----:B------:R-:W-:Y:S01]  /*15c0*/  FSETP.GEU.AND P1, PT, |R15|, 6.5827683646048100446e-37, PT ;  /* 0x036000000f00780b */ /* 0x000fe20003f2e200 */
[----:B------:R-:W-:Y:S01]  /*15d0*/  IMAD.MOV.U32 R13, RZ, RZ, R3 ;  /* 0x000000ffff0d7224 */ /* 0x000fe200078e0003 */
[----:B------:R-:W-:Y:S01]  /*15e0*/  MOV R12, R2 ;  /* 0x00000002000c7202 */ /* 0x000fe20000000f00 */
        /* <DEDUP_REMOVED lines=12> */
[----:B------:R-:W-:Y:S02]  /*16b0*/  MOV R6, R14 ;  /* 0x0000000e00067202 */ /* 0x000fe40000000f00 */
[----:B------:R-:W-:Y:S02]  /*16c0*/  MOV R7, R15 ;  /* 0x0000000f00077202 */ /* 0x000fe40000000f00 */
[----:B------:R-:W-:Y:S02]  /*16d0*/  MOV R0, 0x16f0 ;  /* 0x000016f000007802 */ /* 0x000fe40000000f00 */
[----:B-1----:R-:W-:Y:S05]  /*16e0*/  CALL.REL.NOINC `($__internal_5_$__cuda_sm20_div_rn_f64_full) ;  /* 0x00001fb000007944 */ /* 0x002fea0003c00000 */
.L_x_7232:
[----:B------:R-:W-:Y:S05]  /*16f0*/  BSYNC B2 ;  /* 0x0000000000027941 */ /* 0x000fea0003800000 */
.L_x_7231:
[----:B------:R-:W-:Y:S01]  /*1700*/  IMAD.MOV.U32 R14, RZ, RZ, R4 ;  /* 0x000000ffff0e7224 */ /* 0x000fe200078e0004 */
[----:B------:R-:W-:Y:S01]  /*1710*/  MOV R15, R5 ;  /* 0x00000005000f7202 */ /* 0x000fe20000000f00 */
[----:B------:R-:W-:Y:S05]  /*1720*/  BRA `(.L_x_7228) ;  /* 0x000002d000007947 */ /* 0x000fea0003800000 */
.L_x_7222:
[----:B------:R-:W0:Y:S01]  /*1730*/  MUFU.RCP64H R3, R19 ;  /* 0x0000001300037308 */ /* 0x000e220000001800 */
[----:B------:R-:W-:Y:S01]  /*1740*/  MOV R2, 0x1 ;  /* 0x0000000100027802 */ /* 0x000fe20000000f00 */
[----:B------:R-:W-:Y:S01]  /*1750*/  BSSY B2, `(.L_x_7233) ;  /* 0x0000015000027945 */ /* 0x000fe20003800000 */
[----:B------:R-:W-:-:S04]  /*1760*/  FSETP.GEU.AND P1, PT, |R17|, 6.5827683646048100446e-37, PT ;  /* 0x036000001100780b */ /* 0x000fc80003f2e200 */
        /* <DEDUP_REMOVED lines=11> */
[----:B------:R-:W-:Y:S01]  /*1820*/  IMAD.MOV.U32 R6, RZ, RZ, R16 ;  /* 0x000000ffff067224 */ /* 0x000fe200078e0010 */
[----:B------:R-:W-:Y:S01]  /*1830*/  MOV R7, R17 ;  /* 0x0000001100077202 */ /* 0x000fe20000000f00 */
[----:B------:R-:W-:Y:S01]  /*1840*/  IMAD.MOV.U32 R9, RZ, RZ, R19 ;  /* 0x000000ffff097224 */ /* 0x000fe200078e0013 */
[----:B------:R-:W-:Y:S02]  /*1850*/  MOV R8, R18 ;  /* 0x0000001200087202 */ /* 0x000fe40000000f00 */
[----:B------:R-:W-:Y:S02]  /*1860*/  MOV R0, 0x1880 ;  /* 0x0000188000007802 */ /* 0x000fe40000000f00 */
[----:B-----5:R-:W-:Y:S05]  /*1870*/  CALL.REL.NOINC `($__internal_5_$__cuda_sm20_div_rn_f64_full) ;  /* 0x00001e2000007944 */ /* 0x020fea0003c00000 */
[----:B------:R-:W-:Y:S02]  /*1880*/  MOV R2, R4 ;  /* 0x0000000400027202 */ /* 0x000fe40000000f00 */
[----:B------:R-:W-:Y:S02]  /*1890*/  MOV R3, R5 ;  /* 0x0000000500037202 */ /* 0x000fe40000000f00 */
.L_x_7234:
[----:B------:R-:W-:Y:S05]  /*18a0*/  BSYNC B2 ;  /* 0x0000000000027941 */ /* 0x000fea0003800000 */
.L_x_7233:
        /* <DEDUP_REMOVED lines=11> */
[----:B0-----:R-:W-:Y:S01]  /*1960*/  LOP3.LUT R8, R17, 0x7fffffff, RZ, 0xc0, !PT ;  /* 0x7fffffff11087812 */ /* 0x001fe200078ec0ff */
[----:B------:R-:W-:Y:S01]  /*1970*/  IMAD.MOV.U32 R4, RZ, RZ, R16 ;  /* 0x000000ffff047224 */ /* 0x000fe200078e0010 */
[----:B------:R-:W-:Y:S02]  /*1980*/  MOV R0, 0x19b0 ;  /* 0x000019b000007802 */ /* 0x000fe40000000f00 */
[----:B------:R-:W-:Y:S02]  /*1990*/  IADD3 R8, R8, -0x100000, RZ ;  /* 0xfff0000008087810 */ /* 0x000fe40007ffe0ff */
[----:B-12--5:R-:W-:Y:S05]  /*19a0*/  CALL.REL.NOINC `($__internal_4_$__cuda_sm20_dblrcp_rn_slowpath_v3) ;  /* 0x00001a7000007944 */ /* 0x026fea0003c00000 */
.L_x_7236:
[----:B------:R-:W-:Y:S05]  /*19b0*/  BSYNC B2 ;  /* 0x0000000000027941 */ /* 0x000fea0003800000 */
.L_x_7235:
[----:B-----5:R-:W3:-:S04]  /*19c0*/  DFMA R4, R12, R2, R14 ;  /* 0x000000020c04722b */ /* 0x020ec8000000000e */
[----:B------:R-:W4:-:S04]  /*19d0*/  DFMA R14, R14, R2, -R12 ;  /* 0x000000020e0e722b */ /* 0x000f08000000080c */
[----:B-123--:R1:W2:-:S04]  /*19e0*/  DMUL R12, R4, R6 ;  /* 0x00000006040c7228 */ /* 0x00e2880000000000 */
[----:B----4-:R1:W3:-:S06]  /*19f0*/  DMUL R14, R14, R6 ;  /* 0x000000060e0e7228 */ /* 0x0102cc0000000000 */
.L_x_7228:
[----:B--2---:R-:W-:Y:S05]  /*1a00*/  BSYNC B1 ;  /* 0x0000000000017941 */ /* 0x004fea0003800000 */
.L_x_7221:
[----:B---3--:R2:W-:Y:S01]  /*1a10*/  STG.E.128 [R26.64], R12 ;  /* 0x0000000c1a007986 */ /* 0x0085e2000c101d04 */
[----:B-1----:R-:W-:-:S04]  /*1a20*/  LEA R7, R28, R29, 0x8 ;  /* 0x0000001d1c077211 */ /* 0x002fc800078e40ff */
[----:B------:R-:W-:Y:S02]  /*1a30*/  IADD3 R7, R7, 0x80, RZ ;  /* 0x0000008007077810 */ /* 0x000fe40007ffe0ff */
.L_x_7219:
[----:B------:R-:W-:Y:S05]  /*1a40*/  BSYNC B0 ;  /* 0x0000000000007941 */ /* 0x000fea0003800000 */
.L_x_7218:
[----:B------:R-:W-:-:S13]  /*1a50*/  ISETP.GE.AND P0, PT, R7, c[0x0][0x160], PT ;  /* 0x0000580007007a0c */ /* 0x000fda0003f06270 */
[----:B------:R-:W-:Y:S05]  /*1a60*/  @P0 EXIT ;  /* 0x000000000000094d */ /* 0x000fea0003800000 */
[----:B------:R-:W-:Y:S01]  /*1a70*/  ISETP.NE.AND P0, PT, RZ, c[0x0][0x168], PT ;  /* 0x00005a00ff007a0c */ /* 0x000fe20003f05270 */
[----:B--2---:R-:W-:Y:S01]  /*1a80*/  HFMA2.MMA R26, -RZ, RZ, 0, 0 ;  /* 0x00000000ff1a7435 */ /* 0x004fe200000001ff */
[----:B------:R-:W-:Y:S01]  /*1a90*/  MOV R2, RZ ;  /* 0x000000ff00027202 */ /* 0x000fe20000000f00 */
[----:B------:R-:W-:-:S10]  /*1aa0*/  IMAD.MOV.U32 R0, RZ, RZ, RZ ;  /* 0x000000ffff007224 */ /* 0x000fd400078e00ff */
[----:B------:R-:W-:Y:S05]  /*1ab0*/  @!P0 BRA `(.L_x_7237) ;  /* 0x00000f9000008947 */ /* 0x000fea0003800000 */
[----:B------:R-:W-:Y:S01]  /*1ac0*/  MOV R2, RZ ;  /* 0x000000ff00027202 */ /* 0x000fe20000000f00 */
[----:B------:R-:W-:-:S04]  /*1ad0*/  IMAD.MOV.U32 R3, RZ, RZ, R7 ;  /* 0x000000ffff037224 */ /* 0x000fc800078e0007 */
[----:B------:R-:W-:Y:S01]  /*1ae0*/  IMAD.HI.U32 R4, R7, c[0x0][0x170], R2 ;  /* 0x00005c0007047a27 */ /* 0x000fe200078e0002 */
[----:B------:R-:W-:-:S04]  /*1af0*/  MOV R3, c[0x0][0x168] ;  /* 0x00005a0000037a02 */ /* 0x000fc80000000f00 */
[----:B------:R-:W-:Y:S02]  /*1b00*/  ISETP.NE.AND P0, PT, R3, 0x1, PT ;  /* 0x000000010300780c */ /* 0x000fe40003f05270 */
[----:B------:R-:W-:-:S04]  /*1b10*/  SHF.R.U32.HI R5, RZ, c[0x0][0x174], R4 ;  /* 0x00005d00ff057a19 */ /* 0x000fc80000011604 */
        /* <DEDUP_REMOVED lines=243> */
.L_x_7237:
        /* <DEDUP_REMOVED lines=9> */
[----:B--2---:R-:W1:-:S14]  /*2ae0*/  DSETP.GE.AND P0, PT, |R16|, |R18|, PT ;  /* 0x400000121000722a */ /* 0x004e5c0003f06200 */
[----:B-1----:R-:W-:Y:S05]  /*2af0*/  @!P0 BRA `(.L_x_7239) ;  /* 0x0000062000008947 */ /* 0x002fea0003800000 */
[----:B------:R-:W-:-:S04]  /*2b00*/  DSETP.NEU.AND P0, PT, |R18|, RZ, PT ;  /* 0x000000ff1200722a */ /* 0x000fc80003f0d200 */
[----:B------:R-:W1:-:S14]  /*2b10*/  DSETP.EQ.AND P1, PT, |R16|, RZ, PT ;  /* 0x000000ff1000722a */ /* 0x000e5c0003f22200 */
[----:B-1----:R-:W-:Y:S05]  /*2b20*/  @!P0 BRA P1, `(.L_x_7240) ;  /* 0x000002e000008947 */ /* 0x002fea0000800000 */
[----:B------:R-:W1:Y:S01]  /*2b30*/  MUFU.RCP64H R3, R17 ;  /* 0x0000001100037308 */ /* 0x000e620000001800 */
[----:B------:R-:W-:Y:S01]  /*2b40*/  IMAD.MOV.U32 R2, RZ, RZ, 0x1 ;  /* 0x00000001ff027424 */ /* 0x000fe200078e00ff */
[----:B------:R-:W-:Y:S01]  /*2b50*/  FSETP.GEU.AND P1, PT, |R19|, 6.5827683646048100446e-37, PT ;  /* 0x036000001300780b */ /* 0x000fe20003f2e200 */
[----:B------:R-:W-:Y:S04]  /*2b60*/  BSSY B1, `(.L_x_7241) ;  /* 0x0000014000017945 */ /* 0x000fe80003800000 */
[----:B-1----:R-:W1:-:S06]  /*2b70*/  DFMA R4, -R16, R2, 1 ;  /* 0x3ff000001004742b */ /* 0x002e4c0000000102 */
[----:B-1----:R-:W1:-:S06]  /*2b80*/  DFMA R4, R4, R4, R4 ;  /* 0x000000040404722b */ /* 0x002e4c0000000004 */
[----:B-1----:R-:W1:-:S06]  /*2b90*/  DFMA R4, R2, R4, R2 ;  /* 0x000000040204722b */ /* 0x002e4c0000000002 */
[----:B-1----:R-:W1:-:S06]  /*2ba0*/  DFMA R2, -R16, R4, 1 ;  /* 0x3ff000001002742b */ /* 0x002e4c0000000104 */
[----:B-1----:R-:W1:-:S06]  /*2bb0*/  DFMA R2, R4, R2, R4 ;  /* 0x000000020402722b */ /* 0x002e4c0000000004 */
[----:B-1----:R-:W1:-:S06]  /*2bc0*/  DMUL R4, R18, R2 ;  /* 0x0000000212047228 */ /* 0x002e4c0000000000 */
[----:B-1----:R-:W1:-:S06]  /*2bd0*/  DFMA R6, -R16, R4, R18 ;  /* 0x000000041006722b */ /* 0x002e4c0000000112 */
[----:B-1----:R-:W1:-:S10]  /*2be0*/  DFMA R2, R2, R6, R4 ;  /* 0x000000060202722b */ /* 0x002e540000000004 */
[----:B-1----:R-:W-:-:S05]  /*2bf0*/  FFMA R0, RZ, R17, R3 ;  /* 0x00000011ff007223 */ /* 0x002fca0000000003 */
[----:B------:R-:W-:-:S13]  /*2c00*/  FSETP.GT.AND P0, PT, |R0|, 1.469367938527859385e-39, PT ;  /* 0x001000000000780b */ /* 0x000fda0003f04200 */
[----:B------:R-:W-:Y:S05]  /*2c10*/  @P0 BRA P1, `(.L_x_7242) ;  /* 0x0000008000000947 */ /* 0x000fea0000800000 */
[----:B------:R-:W-:Y:S01]  /*2c20*/  MOV R6, R18 ;  /* 0x0000001200067202 */ /* 0x000fe20000000f00 */
[----:B0-----:R-:W-:Y:S01]  /*2c30*/  IMAD.MOV.U32 R8, RZ, RZ, R16 ;  /* 0x000000ffff087224 */ /* 0x001fe200078e0010 */
[----:B------:R-:W-:Y:S02]  /*2c40*/  MOV R7, R19 ;  /* 0x0000001300077202 */ /* 0x000fe40000000f00 */
[----:B------:R-:W-:Y:S02]  /*2c50*/  MOV R9, R17 ;  /* 0x0000001100097202 */ /* 0x000fe40000000f00 */
[----:B------:R-:W-:Y:S02]  /*2c60*/  MOV R0, 0x2c80 ;  /* 0x00002c8000007802 */ /* 0x000fe40000000f00 */
[----:B-----5:R-:W-:Y:S05]  /*2c70*/  CALL.REL.NOINC `($__internal_5_$__cuda_sm20_div_rn_f64_full) ;  /* 0x00000a2000007944 */ /* 0x020fea0003c00000 */
[----:B------:R-:W-:Y:S01]  /*2c80*/  MOV R2, R4 ;  /* 0x0000000400027202 */ /* 0x000fe20000000f00 */
[----:B------:R-:W-:Y:S02]  /*2c90*/  IMAD.MOV.U32 R3, RZ, RZ, R5 ;  /* 0x000000ffff037224 */ /* 0x000fe400078e0005 */
.L_x_7242:
[----:B------:R-:W-:Y:S05]  /*2ca0*/  BSYNC B1 ;  /* 0x0000000000017941 */ /* 0x000fea0003800000 */
.L_x_7241:
        /* <DEDUP_REMOVED lines=8> */
[----:B0-2---:R-:W0:-:S06]  /*2d30*/  DFMA R8, -R16, R6, 1 ;  /* 0x3ff000001008742b */ /* 0x005e0c0000000106 */
[----:B0-----:R0:W2:Y:S01]  /*2d40*/  DFMA R6, R6, R8, R6 ;  /* 0x000000080606722b */ /* 0x0010a20000000006 */
[----:B------:R-:W-:Y:S05]  /*2d50*/  @P0 BRA `(.L_x_7244) ;  /* 0x0000005000000947 */ /* 0x000fea0003800000 */
[----:B0-----:R-:W-:Y:S02]  /*2d60*/  LOP3.LUT R8, R17, 0x7fffffff, RZ, 0xc0, !PT ;  /* 0x7fffffff11087812 */ /* 0x001fe400078ec0ff */
[----:B------:R-:W-:Y:S02]  /*2d70*/  MOV R4, R16 ;  /* 0x0000001000047202 */ /* 0x000fe40000000f00 */
[----:B------:R-:W-:Y:S02]  /*2d80*/  IADD3 R8, R8, -0x100000, RZ ;  /* 0xfff0000008087810 */ /* 0x000fe40007ffe0ff */
[----:B------:R-:W-:Y:S02]  /*2d90*/  MOV R0, 0x2db0 ;  /* 0x00002db000007802 */ /* 0x000fe40000000f00 */
[----:B-12--5:R-:W-:Y:S05]  /*2da0*/  CALL.REL.NOINC `($__internal_4_$__cuda_sm20_dblrcp_rn_slowpath_v3) ;  /* 0x0000067000007944 */ /* 0x026fea0003c00000 */
.L_x_7244:
[----:B------:R-:W-:Y:S05]  /*2db0*/  BSYNC B1 ;  /* 0x0000000000017941 */ /* 0x000fea0003800000 */
.L_x_7243:
[----:B-----5:R-:W3:-:S04]  /*2dc0*/  DFMA R4, R14, R2, R12 ;  /* 0x000000020e04722b */ /* 0x020ec8000000000c */
[----:B------:R-:W4:-:S04]  /*2dd0*/  DFMA R14, -R12, R2, R14 ;  /* 0x000000020c0e722b */ /* 0x000f08000000010e */
[----:B-123--:R1:W2:-:S04]  /*2de0*/  DMUL R12, R4, R6 ;  /* 0x00000006040c7228 */ /* 0x00e2880000000000 */
[----:B----4-:R1:W3:Y:S01]  /*2df0*/  DMUL R14, R14, R6 ;  /* 0x000000060e0e7228 */ /* 0x0102e20000000000 */
[----:B------:R-:W-:Y:S05]  /*2e00*/  BRA `(.L_x_7245) ;  /* 0x000005e000007947 */ /* 0x000fea0003800000 */
.L_x_7240:
[----:B0-----:R-:W0:Y:S01]  /*2e10*/  DADD R8, -RZ, |R16| ;  /* 0x00000000ff087229 */ /* 0x001e220000000510 */
        /* <DEDUP_REMOVED lines=21> */
.L_x_7247:
[----:B------:R-:W-:Y:S05]  /*2f70*/  BSYNC B1 ;  /* 0x0000000000017941 */ /* 0x000fea0003800000 */
.L_x_7246:
        /* <DEDUP_REMOVED lines=22> */
.L_x_7249:
[----:B------:R-:W-:Y:S05]  /*30e0*/  BSYNC B1 ;  /* 0x0000000000017941 */ /* 0x000fea0003800000 */
.L_x_7248:
[----:B------:R-:W-:Y:S01]  /*30f0*/  IMAD.MOV.U32 R14, RZ, RZ, R4 ;  /* 0x000000ffff0e7224 */ /* 0x000fe200078e0004 */
[----:B------:R-:W-:Y:S01]  /*3100*/  MOV R15, R5 ;  /* 0x00000005000f7202 */ /* 0x000fe20000000f00 */
[----:B------:R-:W-:Y:S05]  /*3110*/  BRA `(.L_x_7245) ;  /* 0x000002d000007947 */ /* 0x000fea0003800000 */
.L_x_7239:
[----:B------:R-:W1:Y:S01]  /*3120*/  MUFU.RCP64H R3, R19 ;  /* 0x0000001300037308 */ /* 0x000e620000001800 */
[----:B------:R-:W-:Y:S01]  /*3130*/  MOV R2, 0x1 ;  /* 0x0000000100027802 */ /* 0x000fe20000000f00 */
[----:B------:R-:W-:Y:S01]  /*3140*/  BSSY B1, `(.L_x_7250) ;  /* 0x0000015000017945 */ /* 0x000fe20003800000 */
[----:B------:R-:W-:-:S04]  /*3150*/  FSETP.GEU.AND P1, PT, |R17|, 6.5827683646048100446e-37, PT ;  /* 0x036000001100780b */ /* 0x000fc80003f2e200 */
        /* <DEDUP_REMOVED lines=11> */
[----:B------:R-:W-:Y:S01]  /*3210*/  IMAD.MOV.U32 R6, RZ, RZ, R16 ;  /* 0x000000ffff067224 */ /* 0x000fe200078e0010 */
[----:B------:R-:W-:Y:S01]  /*3220*/  MOV R7, R17 ;  /* 0x0000001100077202 */ /* 0x000fe20000000f00 */
[----:B0-----:R-:W-:Y:S01]  /*3230*/  IMAD.MOV.U32 R9, RZ, RZ, R19 ;  /* 0x000000ffff097224 */ /* 0x001fe200078e0013 */
[----:B------:R-:W-:Y:S02]  /*3240*/  MOV R8, R18 ;  /* 0x0000001200087202 */ /* 0x000fe40000000f00 */
[----:B------:R-:W-:Y:S02]  /*3250*/  MOV R0, 0x3270 ;  /* 0x0000327000007802 */ /* 0x000fe40000000f00 */
[----:B-----5:R-:W-:Y:S05]  /*3260*/  CALL.REL.NOINC `($__internal_5_$__cuda_sm20_div_rn_f64_full) ;  /* 0x0000043000007944 */ /* 0x020fea0003c00000 */
[----:B------:R-:W-:Y:S02]  /*3270*/  MOV R2, R4 ;  /* 0x0000000400027202 */ /* 0x000fe40000000f00 */
[----:B------:R-:W-:Y:S02]  /*3280*/  MOV R3, R5 ;  /* 0x0000000500037202 */ /* 0x000fe40000000f00 */
.L_x_7251:
[----:B------:R-:W-:Y:S05]  /*3290*/  BSYNC B1 ;  /* 0x0000000000017941 */ /* 0x000fea0003800000 */
.L_x_7250:
        /* <DEDUP_REMOVED lines=11> */
[----:B0-----:R-:W-:Y:S01]  /*3350*/  LOP3.LUT R8, R17, 0x7fffffff, RZ, 0xc0, !PT ;  /* 0x7fffffff11087812 */ /* 0x001fe200078ec0ff */
[----:B------:R-:W-:Y:S01]  /*3360*/  IMAD.MOV.U32 R4, RZ, RZ, R16 ;  /* 0x000000ffff047224 */ /* 0x000fe200078e0010 */
[----:B------:R-:W-:Y:S02]  /*3370*/  MOV R0, 0x33a0 ;  /* 0x000033a000007802 */ /* 0x000fe40000000f00 */
[----:B------:R-:W-:Y:S02]  /*3380*/  IADD3 R8, R8, -0x100000, RZ ;  /* 0xfff0000008087810 */ /* 0x000fe40007ffe0ff */
[----:B-12--5:R-:W-:Y:S05]  /*3390*/  CALL.REL.NOINC `($__internal_4_$__cuda_sm20_dblrcp_rn_slowpath_v3) ;  /* 0x0000008000007944 */ /* 0x026fea0003c00000 */
.L_x_7253:
[----:B------:R-:W-:Y:S05]  /*33a0*/  BSYNC B1 ;  /* 0x0000000000017941 */ /* 0x000fea0003800000 */
.L_x_7252:
[----:B-----5:R-:W3:-:S04]  /*33b0*/  DFMA R4, R12, R2, R14 ;  /* 0x000000020c04722b */ /* 0x020ec8000000000e */
[----:B------:R-:W4:-:S04]  /*33c0*/  DFMA R14, R14, R2, -R12 ;  /* 0x000000020e0e722b */ /* 0x000f08000000080c */
[----:B-123--:R1:W2:-:S04]  /*33d0*/  DMUL R12, R4, R6 ;  /* 0x00000006040c7228 */ /* 0x00e2880000000000 */
[----:B----4-:R1:W3:-:S06]  /*33e0*/  DMUL R14, R14, R6 ;  /* 0x000000060e0e7228 */ /* 0x0102cc0000000000 */
.L_x_7245:
[----:B--2---:R-:W-:Y:S05]  /*33f0*/  BSYNC B0 ;  /* 0x0000000000007941 */ /* 0x004fea0003800000 */
.L_x_7238:
[----:B---3--:R-:W-:Y:S01]  /*3400*/  STG.E.128 [R26.64], R12 ;  /* 0x0000000c1a007986 */ /* 0x008fe2000c101d04 */
[----:B------:R-:W-:Y:S05]  /*3410*/  EXIT ;  /* 0x000000000000794d */ /* 0x000fea0003800000 */
        .weak           $__internal_4_$__cuda_sm20_dblrcp_rn_slowpath_v3
        .type           $__internal_4_$__cuda_sm20_dblrcp_rn_slowpath_v3,@function
        .size           $__internal_4_$__cuda_sm20_dblrcp_rn_slowpath_v3,($__internal_5_$__cuda_sm20_div_rn_f64_full - $__internal_4_$__cuda_sm20_dblrcp_rn_slowpath_v3)
$__internal_4_$__cuda_sm20_dblrcp_rn_slowpath_v3:
[----:B------:R-:W-:Y:S01]  /*3420*/  MOV R5, R17 ;  /* 0x0000001100057202 */ /* 0x000fe20000000f00 */
[----:B------:R-:W-:Y:S05]  /*3430*/  BSSY B3, `(.L_x_7254) ;  /* 0x0000023000037945 */ /* 0x000fea0003800000 */
[----:B------:R-:W0:-:S14]  /*3440*/  DSETP.GTU.AND P0, PT, |R4|, +INF , PT ;  /* 0x7ff000000400742a */ /* 0x000e1c0003f0c200 */
[----:B0-----:R-:W-:Y:S05]  /*3450*/  @P0 BRA `(.L_x_7255) ;  /* 0x000001e000000947 */ /* 0x001fea0003800000 */
[----:B------:R-:W-:-:S04]  /*3460*/  LOP3.LUT R9, R17, 0x7fffffff, RZ, 0xc0, !PT ;  /* 0x7fffffff11097812 */ /* 0x000fc800078ec0ff */
[----:B------:R-:W-:-:S04]  /*3470*/  IADD3 R6, R9, -0x1, RZ ;  /* 0xffffffff09067810 */ /* 0x000fc80007ffe0ff */
[----:B------:R-:W-:-:S13]  /*3480*/  ISETP.GE.U32.AND P0, PT, R6, 0x7fefffff, PT ;  /* 0x7fefffff0600780c */ /* 0x000fda0003f06070 */
[----:B------:R-:W-:Y:S02]  /*3490*/  @P0 LOP3.LUT R7, R5, 0x7ff00000, RZ, 0x3c, !PT ;  /* 0x7ff0000005070812 */ /* 0x000fe400078e3cff */
[----:B------:R-:W-:Y:S01]  /*34a0*/  @P0 MOV R6, RZ ;  /* 0x000000ff00060202 */ /* 0x000fe20000000f00 */
        /* <DEDUP_REMOVED lines=16> */
.L_x_7257:
[----:B------:R-:W0:-:S06]  /*35b0*/  DMUL R4, R4, 8.11296384146066816958e+31 ;  /* 0x4690000004047828 */ /* 0x000e0c0000000000 */
[----:B0-----:R-:W0:Y:S02]  /*35c0*/  MUFU.RCP64H R9, R5 ;  /* 0x0000000500097308 */ /* 0x001e240000001800 */
[----:B0-----:R-:W0:-:S06]  /*35d0*/  DFMA R6, -R4, R8, 1 ;  /* 0x3ff000000406742b */ /* 0x001e0c0000000108 */
[----:B0-----:R-:W0:-:S06]  /*35e0*/  DFMA R6, R6, R6, R6 ;  /* 0x000000060606722b */ /* 0x001e0c0000000006 */
[----:B0-----:R-:W0:-:S06]  /*35f0*/  DFMA R6, R8, R6, R8 ;  /* 0x000000060806722b */ /* 0x001e0c0000000008 */
[----:B0-----:R-:W0:-:S06]  /*3600*/  DFMA R8, -R4, R6, 1 ;  /* 0x3ff000000408742b */ /* 0x001e0c0000000106 */
[----:B0-----:R-:W0:-:S06]  /*3610*/  DFMA R6, R6, R8, R6 ;  /* 0x000000080606722b */ /* 0x001e0c0000000006 */
[----:B0-----:R-:W0:Y:S01]  /*3620*/  DMUL R6, R6, 8.11296384146066816958e+31 ;  /* 0x4690000006067828 */ /* 0x001e220000000000 */
[----:B------:R-:W-:Y:S05]  /*3630*/  BRA `(.L_x_7256) ;  /* 0x0000002000007947 */ /* 0x000fea0003800000 */
.L_x_7255:
[----:B------:R-:W-:Y:S02]  /*3640*/  LOP3.LUT R7, R5, 0x80000, RZ, 0xfc, !PT ;  /* 0x0008000005077812 */ /* 0x000fe400078efcff */
[----:B------:R-:W-:Y:S02]  /*3650*/  MOV R6, R4 ;  /* 0x0000000400067202 */ /* 0x000fe40000000f00 */
.L_x_7256:
[----:B------:R-:W-:Y:S05]  /*3660*/  BSYNC B3 ;  /* 0x0000000000037941 */ /* 0x000fea0003800000 */
.L_x_7254:
[----:B0-----:R-:W-:Y:S01]  /*3670*/  MOV R4, R0 ;  /* 0x0000000000047202 */ /* 0x001fe20000000f00 */
[----:B------:R-:W-:-:S04]  /*3680*/  IMAD.MOV.U32 R5, RZ, RZ, 0x0 ;  /* 0x00000000ff057424 */ /* 0x000fc800078e00ff */
[----:B------:R-:W-:Y:S05]  /*3690*/  RET.REL.NODEC R4 `(_ZN2at6native18elementwise_kernelILi128ELi2EZNS0_22gpu_kernel_impl_nocastINS0_13BinaryFunctorIN3c107complexIdEES6_S6_NS0_15binary_internal10DivFunctorIS6_EEEEEEvRNS_18TensorIteratorBaseERKT_EUliE_EEviT1_) ;  /* 0xffffc96004007950 */ /* 0x000fea0003c3ffff */
        .weak           $__internal_5_$__cuda_sm20_div_rn_f64_full
        .type           $__internal_5_$__cuda_sm20_div_rn_f64_full,@function
        .size           $__internal_5_$__cuda_sm20_div_rn_f64_full,(.L_x_17666 - $__internal_5_$__cuda_sm20_div_rn_f64_full)
$__internal_5_$__cuda_sm20_div_rn_f64_full:
[----:B------:R-:W-:Y:S01]  /*36a0*/  FSETP.GEU.AND P0, PT, |R9|, 1.469367938527859385e-39, PT ;  /* 0x001000000900780b */ /* 0x000fe20003f0e200 */
[----:B------:R-:W-:Y:S01]  /*36b0*/  IMAD.MOV.U32 R24, RZ, RZ, 0x1 ;  /* 0x00000001ff187424 */ /* 0x000fe200078e00ff */
[----:B------:R-:W-:Y:S01]  /*36c0*/  FSETP.GEU.AND P2, PT, |R7|, 1.469367938527859385e-39, PT ;  /* 0x001000000700780b */ /* 0x000fe20003f4e200 */
[----:B------:R-:W-:Y:S01]  /*36d0*/  BSSY B3, `(.L_x_7258) ;  /* 0x0000055000037945 */ /* 0x000fe20003800000 */
[----:B------:R-:W-:Y:S02]  /*36e0*/  LOP3.LUT R10, R9, 0x800fffff, RZ, 0xc0, !PT ;  /* 0x800fffff090a7812 */ /* 0x000fe400078ec0ff */
[----:B------:R-:W-:Y:S02]  /*36f0*/  LOP3.LUT R2, R7, 0x7ff00000, RZ, 0xc0, !PT ;  /* 0x7ff0000007027812 */ /* 0x000fe400078ec0ff */
[----:B------:R-:W-:Y:S02]  /*3700*/  LOP3.LUT R11, R10, 0x3ff00000, RZ, 0xfc, !PT ;  /* 0x3ff000000a0b7812 */ /* 0x000fe400078efcff */
[----:B------:R-:W-:Y:S01]  /*3710*/  MOV R10, R8 ;  /* 0x00000008000a7202 */ /* 0x000fe20000000f00 */
[----:B------:R-:W-:Y:S01]  /*3720*/  IMAD.MOV.U32 R22, RZ, RZ, R2 ;  /* 0x000000ffff167224 */ /* 0x000fe200078e0002 */
[----:B------:R-:W-:Y:S01]  /*3730*/  LOP3.LUT R23, R9, 0x7ff00000, RZ, 0xc0, !PT ;  /* 0x7ff0000009177812 */ /* 0x000fe200078ec0ff */
[----:B------:R-:W0:-:S02]  /*3740*/  @!P0 DMUL R10, R8, 8.98846567431157953865e+307 ;  /* 0x7fe00000080a8828 */ /* 0x000e040000000000 */
[----:B------:R-:W-:Y:S02]  /*3750*/  @!P2 LOP3.LUT R3, R9, 0x7ff00000, RZ, 0xc0, !PT ;  /* 0x7ff000000903a812 */ /* 0x000fe400078ec0ff */
[C---:B------:R-:W-:Y:S02]  /*3760*/  ISETP.GE.U32.AND P1, PT, R2.reuse, R23, PT ;  /* 0x000000170200720c */ /* 0x040fe40003f26070 */
[----:B0-----:R-:W0:Y:S01]  /*3770*/  MUFU.RCP64H R25, R11 ;  /* 0x0000000b00197308 */ /* 0x001e220000001800 */
[----:B------:R-:W-:Y:S02]  /*3780*/  @!P2 ISETP.GE.U32.AND P3, PT, R2, R3, PT ;  /* 0x000000030200a20c */ /* 0x000fe40003f66070 */
[----:B------:R-:W-:Y:S02]  /*3790*/  MOV R3, 0x1ca00000 ;  /* 0x1ca0000000037802 */ /* 0x000fe40000000f00 */
[----:B------:R-:W-:Y:S02]  /*37a0*/  @!P2 MOV R20, RZ ;  /* 0x000000ff0014a202 */ /* 0x000fe40000000f00 */
[----:B------:R-:W-:-:S02]  /*37b0*/  @!P2 SEL R21, R3, 0x63400000, !P3 ;  /* 0x634000000315a807 */ /* 0x000fc40005800000 */
[----:B------:R-:W-:Y:S02]  /*37c0*/  SEL R5, R3, 0x63400000, !P1 ;  /* 0x6340000003057807 */ /* 0x000fe40004800000 */
[--C-:B------:R-:W-:Y:S02]  /*37d0*/  @!P2 LOP3.LUT R4, R21, 0x80000000, R7.reuse, 0xf8, !PT ;  /* 0x800000001504a812 */ /* 0x100fe400078ef807 */
[----:B------:R-:W-:Y:S02]  /*37e0*/  LOP3.LUT R5, R5, 0x800fffff, R7, 0xf8, !PT ;  /* 0x800fffff05057812 */ /* 0x000fe400078ef807 */
[----:B------:R-:W-:Y:S01]  /*37f0*/  @!P2 LOP3.LUT R21, R4, 0x100000, RZ, 0xfc, !PT ;  /* 0x001000000415a812 */ /* 0x000fe200078efcff */
[----:B0-----:R-:W0:Y:S01]  /*3800*/  DFMA R30, R24, -R10, 1 ;  /* 0x3ff00000181e742b */ /* 0x001e22000000080a */
[----:B------:R-:W-:Y:S02]  /*3810*/  MOV R4, R6 ;  /* 0x0000000600047202 */ /* 0x000fe40000000f00 */
[----:B------:R-:W-:-:S03]  /*3820*/  @!P0 LOP3.LUT R23, R11, 0x7ff00000, RZ, 0xc0, !PT ;  /* 0x7ff000000b178812 */ /* 0x000fc600078ec0ff */
[----:B0-----:R-:W0:-:S04]  /*3830*/  DFMA R30, R30, R30, R30 ;  /* 0x0000001e1e1e722b */ /* 0x001e08000000001e */
[----:B------:R-:W1:-:S04]  /*3840*/  @!P2 DFMA R4, R4, 2, -R20 ;  /* 0x400000000404a82b */ /* 0x000e480000000814 */
[----:B0-----:R0:W2:Y:S02]  /*3850*/  DFMA R30, R24, R30, R24 ;  /* 0x0000001e181e722b */ /* 0x0010a40000000018 */
[----:B0-----:R-:W-:-:S04]  /*3860*/  IADD3 R25, R23, -0x1, RZ ;  /* 0xffffffff17197810 */ /* 0x001fc80007ffe0ff */
[----:B-1----:R-:W-:Y:S01]  /*3870*/  @!P2 LOP3.LUT R22, R5, 0x7ff00000, RZ, 0xc0, !PT ;  /* 0x7ff000000516a812 */ /* 0x002fe200078ec0ff */
[----:B--2---:R-:W0:-:S03]  /*3880*/  DFMA R20, R30, -R10, 1 ;  /* 0x3ff000001e14742b */ /* 0x004e06000000080a */
[----:B------:R-:W-:-:S03]  /*3890*/  IADD3 R24, R22, -0x1, RZ ;  /* 0xffffffff16187810 */ /* 0x000fc60007ffe0ff */
[----:B0-----:R-:W0:Y:S01]  /*38a0*/  DFMA R20, R30, R20, R30 ;  /* 0x000000141e14722b */ /* 0x001e22000000001e */
[----:B------:R-:W-:-:S04]  /*38b0*/  ISETP.GT.U32.AND P0, PT, R24, 0x7feffffe, PT ;  /* 0x7feffffe1800780c */ /* 0x000fc80003f04070 */
[----:B------:R-:W-:Y:S01]  /*38c0*/  ISETP.GT.U32.OR P0, PT, R25, 0x7feffffe, P0 ;  /* 0x7feffffe1900780c */ /* 0x000fe20000704470 */
[----:B0-----:R-:W0:-:S06]  /*38d0*/  DMUL R30, R20, R4 ;  /* 0x00000004141e7228 */ /* 0x001e0c0000000000 */
[----:B0-----:R-:W0:-:S06]  /*38e0*/  DFMA R32, R30, -R10, R4 ;  /* 0x8000000a1e20722b */ /* 0x001e0c0000000004 */
[----:B0-----:R0:W1:Y:S01]  /*38f0*/  DFMA R32, R20, R32, R30 ;  /* 0x000000201420722b */ /* 0x001062000000001e */
[----:B------:R-:W-:Y:S05]  /*3900*/  @P0 BRA `(.L_x_7259) ;  /* 0x000001c000000947 */ /* 0x000fea0003800000 */
[----:B------:R-:W-:-:S04]  /*3910*/  LOP3.LUT R7, R9, 0x7ff00000, RZ, 0xc0, !PT ;  /* 0x7ff0000009077812 */ /* 0x000fc800078ec0ff */
[CC--:B------:R-:W-:Y:S02]  /*3920*/  IADD3 R6, R2.reuse, -R7.reuse, RZ ;  /* 0x8000000702067210 */ /* 0x0c0fe40007ffe0ff */
[----:B------:R-:W-:Y:S02]  /*3930*/  ISETP.GE.U32.AND P0, PT, R2, R7, PT ;  /* 0x000000070200720c */ /* 0x000fe40003f06070 */
[----:B------:R-:W-:Y:S02]  /*3940*/  IMNMX R6, R6, -0x46a00000, !PT ;  /* 0xb960000006067817 */ /* 0x000fe40007800200 */
[----:B------:R-:W-:Y:S02]  /*3950*/  SEL R2, R3, 0x63400000, !P0 ;  /* 0x6340000003027807 */ /* 0x000fe40004000000 */
[----:B------:R-:W-:Y:S01]  /*3960*/  IMNMX R3, R6, 0x46a00000, PT ;  /* 0x46a0000006037817 */ /* 0x000fe20003800200 */
[----:B------:R-:W-:-:S03]  /*3970*/  IMAD.MOV.U32 R6, RZ, RZ, RZ ;  /* 0x000000ffff067224 */ /* 0x000fc600078e00ff */
[----:B------:R-:W-:-:S04]  /*3980*/  IADD3 R2, -R2, R3, RZ ;  /* 0x0000000302027210 */ /* 0x000fc80007ffe1ff */
[----:B------:R-:W-:-:S06]  /*3990*/  IADD3 R7, R2, 0x7fe00000, RZ ;  /* 0x7fe0000002077810 */ /* 0x000fcc0007ffe0ff */
[----:B01----:R-:W0:-:S10]  /*39a0*/  DMUL R20, R32, R6 ;  /* 0x0000000620147228 */ /* 0x003e140000000000 */
[----:B0-----:R-:W-:-:S13]  /*39b0*/  FSETP.GTU.AND P0, PT, |R21|, 1.469367938527859385e-39, PT ;  /* 0x001000001500780b */ /* 0x001fda0003f0c200 */
[----:B------:R-:W-:Y:S05]  /*39c0*/  @P0 BRA `(.L_x_7260) ;  /* 0x0000025000000947 */ /* 0x000fea0003800000 */
[----:B------:R-:W0:Y:S01]  /*39d0*/  DFMA R4, R32, -R10, R4 ;  /* 0x8000000a2004722b */ /* 0x000e220000000004 */
[----:B------:R-:W-:-:S09]  /*39e0*/  MOV R6, RZ ;  /* 0x000000ff00067202 */ /* 0x000fd20000000f00 */
[C---:B0-----:R-:W-:Y:S02]  /*39f0*/  FSETP.NEU.AND P0, PT, R5.reuse, RZ, PT ;  /* 0x000000ff0500720b */ /* 0x041fe40003f0d000 */
[----:B------:R-:W-:-:S04]  /*3a00*/  LOP3.LUT R9, R5, 0x80000000, R9, 0x48, !PT ;  /* 0x8000000005097812 */ /* 0x000fc800078e4809 */
[----:B------:R-:W-:-:S07]  /*3a10*/  LOP3.LUT R7, R9, R7, RZ, 0xfc, !PT ;  /* 0x0000000709077212 */ /* 0x000fce00078efcff */
[----:B------:R-:W-:Y:S05]  /*3a20*/  @!P0 BRA `(.L_x_7260) ;  /* 0x000001f000008947 */ /* 0x000fea0003800000 */
[C---:B------:R-:W-:Y:S01]  /*3a30*/  IADD3 R5, -R2.reuse, RZ, RZ ;  /* 0x000000ff02057210 */ /* 0x040fe20007ffe1ff */
[----:B------:R-:W-:Y:S01]  /*3a40*/  IMAD.MOV.U32 R4, RZ, RZ, RZ ;  /* 0x000000ffff047224 */ /* 0x000fe200078e00ff */
[----:B------:R-:W0:Y:S01]  /*3a50*/  DMUL.RP R6, R32, R6 ;  /* 0x0000000620067228 */ /* 0x000e220000008000 */
[----:B------:R-:W-:-:S04]  /*3a60*/  IADD3 R3, -R2, -0x43300000, RZ ;  /* 0xbcd0000002037810 */ /* 0x000fc80007ffe1ff */
[----:B------:R-:W1:-:S05]  /*3a70*/  DFMA R4, R20, -R4, R32 ;  /* 0x800000041404722b */ /* 0x000e4a0000000020 */
[----:B0-----:R-:W-:-:S05]  /*3a80*/  LOP3.LUT R9, R7, R9, RZ, 0x3c, !PT ;  /* 0x0000000907097212 */ /* 0x001fca00078e3cff */
[----:B-1----:R-:W-:-:S04]  /*3a90*/  FSETP.NEU.AND P0, PT, |R5|, R3, PT ;  /* 0x000000030500720b */ /* 0x002fc80003f0d200 */
[----:B------:R-:W-:Y:S02]  /*3aa0*/  FSEL R20, R6, R20, !P0 ;  /* 0x0000001406147208 */ /* 0x000fe40004000000 */
[----:B------:R-:W-:Y:S01]  /*3ab0*/  FSEL R21, R9, R21, !P0 ;  /* 0x0000001509157208 */ /* 0x000fe20004000000 */
[----:B------:R-:W-:Y:S05]  /*3ac0*/  BRA `(.L_x_7260) ;  /* 0x0000015000007947 */ /* 0x000fea0003800000 */
.L_x_7259:
[----:B------:R-:W2:-:S14]  /*3ad0*/  DSETP.NAN.AND P0, PT, R6, R6, PT ;  /* 0x000000060600722a */ /* 0x000e9c0003f08000 */
[----:B--2---:R-:W-:Y:S05]  /*3ae0*/  @P0 BRA `(.L_x_7261) ;  /* 0x0000011000000947 */ /* 0x004fea0003800000 */
[----:B------:R-:W2:-:S14]  /*3af0*/  DSETP.NAN.AND P0, PT, R8, R8, PT ;  /* 0x000000080800722a */ /* 0x000e9c0003f08000 */
[----:B--2---:R-:W-:Y:S05]  /*3b00*/  @P0 BRA `(.L_x_7262) ;  /* 0x000000c000000947 */ /* 0x004fea0003800000 */
[----:B------:R-:W-:Y:S02]  /*3b10*/  ISETP.NE.AND P0, PT, R22, R23, PT ;  /* 0x000000171600720c */ /* 0x000fe40003f05270 */
[----:B0-----:R-:W-:Y:S02]  /*3b20*/  MOV R20, 0x0 ;  /* 0x0000000000147802 */ /* 0x001fe40000000f00 */
[----:B------:R-:W-:-:S09]  /*3b30*/  MOV R21, 0xfff80000 ;  /* 0xfff8000000157802 */ /* 0x000fd20000000f00 */
[----:B------:R-:W-:Y:S05]  /*3b40*/  @!P0 BRA `(.L_x_7260) ;  /* 0x000000d000008947 */ /* 0x000fea0003800000 */
[----:B------:R-:W-:Y:S02]  /*3b50*/  ISETP.NE.AND P0, PT, R22, 0x7ff00000, PT ;  /* 0x7ff000001600780c */ /* 0x000fe40003f05270 */
[----:B------:R-:W-:Y:S02]  /*3b60*/  LOP3.LUT R21, R7, 0x80000000, R9, 0x48, !PT ;  /* 0x8000000007157812 */ /* 0x000fe400078e4809 */
[----:B------:R-:W-:-:S13]  /*3b70*/  ISETP.EQ.OR P0, PT, R23, RZ, !P0 ;  /* 0x000000ff1700720c */ /* 0x000fda0004702670 */
[----:B------:R-:W-:Y:S01]  /*3b80*/  @P0 LOP3.LUT R2, R21, 0x7ff00000, RZ, 0xfc, !PT ;  /* 0x7ff0000015020812 */ /* 0x000fe200078efcff */
[----:B------:R-:W-:Y:S01]  /*3b90*/  @!P0 IMAD.MOV.U32 R20, RZ, RZ, RZ ;  /* 0x000000ffff148224 */ /* 0x000fe200078e00ff */
[----:B------:R-:W-:Y:S02]  /*3ba0*/  @P0 MOV R20, RZ ;  /* 0x000000ff00140202 */ /* 0x000fe40000000f00 */
[----:B------:R-:W-:Y:S01]  /*3bb0*/  @P0 MOV R21, R2 ;  /* 0x0000000200150202 */ /* 0x000fe20000000f00 */
[----:B------:R-:W-:Y:S05]  /*3bc0*/  BRA `(.L_x_7260) ;  /* 0x0000005000007947 */ /* 0x000fea0003800000 */
.L_x_7262:
[----:B0-----:R-:W-:Y:S01]  /*3bd0*/  LOP3.LUT R21, R9, 0x80000, RZ, 0xfc, !PT ;  /* 0x0008000009157812 */ /* 0x001fe200078efcff */
[----:B------:R-:W-:Y:S01]  /*3be0*/  IMAD.MOV.U32 R20, RZ, RZ, R8 ;  /* 0x000000ffff147224 */ /* 0x000fe200078e0008 */
[----:B------:R-:W-:Y:S05]  /*3bf0*/  BRA `(.L_x_7260) ;  /* 0x0000002000007947 */ /* 0x000fea0003800000 */
.L_x_7261:
[----:B0-----:R-:W-:Y:S02]  /*3c00*/  LOP3.LUT R21, R7, 0x80000, RZ, 0xfc, !PT ;  /* 0x0008000007157812 */ /* 0x001fe400078efcff */
[----:B------:R-:W-:Y:S02]  /*3c10*/  MOV R20, R6 ;  /* 0x0000000600147202 */ /* 0x000fe40000000f00 */
.L_x_7260:
[----:B------:R-:W-:Y:S05]  /*3c20*/  BSYNC B3 ;  /* 0x0000000000037941 */ /* 0x000fea0003800000 */
.L_x_7258:
[----:B------:R-:W-:Y:S01]  /*3c30*/  HFMA2.MMA R3, -RZ, RZ, 0, 0 ;  /* 0x00000000ff037435 */ /* 0x000fe200000001ff */
[----:B------:R-:W-:Y:S01]  /*3c40*/  MOV R2, R0 ;  /* 0x0000000000027202 */ /* 0x000fe20000000f00 */
[----:B------:R-:W-:Y:S01]  /*3c50*/  IMAD.MOV.U32 R5, RZ, RZ, R21 ;  /* 0x000000ffff057224 */ /* 0x000fe200078e0015 */
[----:B------:R-:W-:-:S03]  /*3c60*/  MOV R4, R20 ;  /* 0x0000001400047202 */ /* 0x000fc60000000f00 */
[----:B------:R-:W-:Y:S05]  /*3c70*/  RET.REL.NODEC R2 `(_ZN2at6native18elementwise_kernelILi128ELi2EZNS0_22gpu_kernel_impl_nocastINS0_13BinaryFunctorIN3c107complexIdEES6_S6_NS0_15binary_internal10DivFunctorIS6_EEEEEEvRNS_18TensorIteratorBaseERKT_EUliE_EEviT1_) ;  /* 0xffffc38002007950 */ /* 0x000fea0003c3ffff */
.L_x_7263:
        /* <DEDUP_REMOVED lines=16> */
.L_x_17666:


//--------------------- .text._ZN2at6native27unrolled_elementwise_kernelINS0_13BinaryFunctorIN3c107complexIdEES5_S5_NS0_15binary_internal10DivFunctorIS5_EEEESt5arrayIPcLm3EELi4E23TrivialOffsetCalculatorILi2EjESD_ILi1EjENS0_6memory15LoadWithoutCastENSG_16StoreWithoutCastEEEviT_T0_T2_T3_T4_T5_ --------------------------
	.section	.text._ZN2at6native27unrolled_elementwise_kernelINS0_13BinaryFunctorIN3c107complexIdEES5_S5_NS0_15binary_internal10DivFunctorIS5_EEEESt5arrayIPcLm3EELi4E23TrivialOffsetCalculatorILi2EjESD_ILi1EjENS0_6memory15LoadWithoutCastENSG_16StoreWithoutCastEEEviT_T0_T2_T3_T4_T5_,"ax",@progbits
	.sectioninfo	@"SHI_REGISTERS=64"
	.align	128
        .global         _ZN2at6native27unrolled_elementwise_kernelINS0_13BinaryFunctorIN3c107complexIdEES5_S5_NS0_15binary_internal10DivFunctorIS5_EEEESt5arrayIPcLm3EELi4E23TrivialOffsetCalculatorILi2EjESD_ILi1EjENS0_6memory15LoadWithoutCastENSG_16StoreWithoutCastEEEviT_T0_T2_T3_T4_T5_
        .type           _ZN2at6native27unrolled_elementwise_kernelINS0_13BinaryFunctorIN3c107complexIdEES5_S5_NS0_15binary_internal10DivFunctorIS5_EEEESt5arrayIPcLm3EELi4E23TrivialOffsetCalculatorILi2EjESD_ILi1EjENS0_6memory15LoadWithoutCastENSG_16StoreWithoutCastEEEviT_T0_T2_T3_T4_T5_,@function
        .size           _ZN2at6native27unrolled_elementwise_kernelINS0_13BinaryFunctorIN3c107complexIdEES5_S5_NS0_15binary_internal10DivFunctorIS5_EEEESt5arrayIPcLm3EELi4E23TrivialOffsetCalculatorILi2EjESD_ILi1EjENS0_6memory15LoadWithoutCastENSG_16StoreWithoutCastEEEviT_T0_T2_T3_T4_T5_,(.L_x_17668 - _ZN2at6native27unrolled_elementwise_kernelINS0_13BinaryFunctorIN3c107complexIdEES5_S5_NS0_15binary_internal10DivFunctorIS5_EEEESt5arrayIPcLm3EELi4E23TrivialOffsetCalculatorILi2EjESD_ILi1EjENS0_6memory15LoadWithoutCastENSG_16StoreWithoutCastEEEviT_T0_T2_T3_T4_T5_)
        .other          _ZN2at6native27unrolled_elementwise_kernelINS0_13BinaryFunctorIN3c107complexIdEES5_S5_NS0_15binary_internal10DivFunctorIS5_EEEESt5arrayIPcLm3EELi4E23TrivialOffsetCalculatorILi2EjESD_ILi1EjENS0_6memory15LoadWithoutCastENSG_16StoreWithoutCastEEEviT_T0_T2_T3_T4_T5_,@"STO_CUDA_ENTRY STV_DEFAULT"
_ZN2at6native27unrolled_elementwise_kernelINS0_13BinaryFunctorIN3c107complexIdEES5_S5_NS0_15binary_internal10DivFunctorIS5_EEEESt5arrayIPcLm3EELi4E23TrivialOffsetCalculatorILi2EjESD_ILi1EjENS0_6memory15LoadWithoutCastENSG_16StoreWithoutCastEEEviT_T0_T2_T3_T4_T5_:
.text._ZN2at6native27unrolled_elementwise_kernelINS0_13BinaryFunctorIN3c107complexIdEES5_S5_NS0_15binary_internal10DivFunctorIS5_EEEESt5arrayIPcLm3EELi4E23TrivialOffsetCalculatorILi2EjESD_ILi1EjENS0_6memory15LoadWithoutCastENSG_16StoreWithoutCastEEEviT_T0_T2_T3_T4_T5_:
[----:B------:R-:W-:Y:S02]  /*0000*/  IMAD.MOV.U32 R1, RZ, RZ, c[0x0][0x28] ;  /* 0x00000a00ff017624 */ /* 0x000fe400078e00ff */
[----:B------:R-:W0:Y:S01]  /*0010*/  S2R R2, SR_CTAID.X ;  /* 0x0000000000027919 */ /* 0x000e220000002500 */
[----:B------:R-:W-:Y:S01]  /*0020*/  IMAD.MOV.U32 R3, RZ, RZ, -0x200 ;  /* 0xfffffe00ff037424 */ /* 0x000fe200078e00ff */
[----:B------:R-:W-:Y:S01]  /*0030*/  CS2R R38, SRZ ;  /* 0x0000000000267805 */ /* 0x000fe2000001ff00 */
[----:B------:R-:W-:Y:S01]  /*0040*/  CS2R R36, SRZ ;  /* 0x0000000000247805 */ /* 0x000fe2000001ff00 */
[----:B------:R-:W1:Y:S01]  /*0050*/  S2R R0, SR_TID.X ;  /* 0x0000000000007919 */ /* 0x000e620000002100 */
[----:B------:R-:W-:Y:S01]  /*0060*/  ULDC.64 UR4, c[0x0][0x118] ;  /* 0x0000460000047ab9 */ /* 0x000fe20000000a00 */
[----:B------:R-:W-:Y:S01]  /*0070*/  CS2R R42, SRZ ;  /* 0x00000000002a7805 */ /* 0x000fe2000001ff00 */
[----:B------:R-:W-:Y:S01]  /*0080*/  CS2R R40, SRZ ;  /* 0x0000000000287805 */ /* 0x000fe2000001ff00 */
[----:B------:R-:W-:Y:S01]  /*0090*/  CS2R R34, SRZ ;  /* 0x0000000000227805 */ /* 0x000fe2000001ff00 */
[----:B------:R-:W-:Y:S01]  /*00a0*/  CS2R R32, SRZ ;  /* 0x0000000000207805 */ /* 0x000fe2000001ff00 */
[----:B0-----:R-:W-:-:S05]  /*00b0*/  IMAD R3, R2, R3, c[0x0][0x160] ;  /* 0x0000580002037624 */ /* 0x001fca00078e0203 */
[----:B-1----:R-:W-:-:S13]  /*00c0*/  ISETP.GE.AND P2, PT, R0, R3, PT ;  /* 0x000000030000720c */ /* 0x002fda0003f46270 */
[----:B------:R-:W-:Y:S01]  /*00d0*/  @!P2 IMAD R6, R2, 0x200, R0 ;  /* 0x000002000206a824 */ /* 0x000fe200078e0200 */
[----:B------:R-:W-:Y:S01]  /*00e0*/  @!P2 IADD3 R0, R0, 0x80, RZ ;  /* 0x000000800000a810 */ /* 0x000fe20007ffe0ff */
[----:B------:R-:W-:-:S03]  /*00f0*/  @!P2 IMAD.MOV.U32 R7, RZ, RZ, 0x10 ;  /* 0x00000010ff07a424 */ /* 0x000fc600078e00ff */
[----:B------:R-:W-:Y:S01]  /*0100*/  ISETP.GE.AND P0, PT, R0, R3, PT ;  /* 0x000000030000720c */ /* 0x000fe20003f06270 */
[----:B------:R-:W-:-:S04]  /*0110*/  @!P2 IMAD.WIDE.U32 R4, R6, R7, c[0x0][0x170] ;  /* 0x00005c000604a625 */ /* 0x000fc800078e0007 */
[----:B------:R-:W-:Y:S01]  /*0120*/  @!P2 IMAD.WIDE.U32 R6, R6, R7, c[0x0][0x178] ;  /* 0x00005e000606a625 */ /* 0x000fe200078e0007 */
[----:B------:R0:W5:Y:S04]  /*0130*/  @!P2 LDG.E.128 R40, [R4.64] ;  /* 0x000000040428a981 */ /* 0x000168000c1e1d00 */
[----:B------:R1:W5:Y:S03]  /*0140*/  @!P2 LDG.E.128 R36, [R6.64] ;  /* 0x000000040624a981 */ /* 0x000366000c1e1d00 */
[----:B------:R-:W-:Y:S01]  /*0150*/  @!P0 IMAD R44, R2, 0x200, R0 ;  /* 0x00000200022c8824 */ /* 0x000fe200078e0200 */
[----:B------:R-:W-:Y:S01]  /*0160*/  @!P0 IADD3 R0, R0, 0x80, RZ ;  /* 0x0000008000008810 */ /* 0x000fe20007ffe0ff */
[----:B------:R-:W-:-:S03]  /*0170*/  @!P0 IMAD.MOV.U32 R45, RZ, RZ, 0x10 ;  /* 0x00000010ff2d8424 */ /* 0x000fc600078e00ff */
[----:B------:R-:W-:Y:S01]  /*0180*/  ISETP.GE.AND P3, PT, R0, R3, PT ;  /* 0x000000030000720c */ /* 0x000fe20003f66270 */
[----:B------:R-:W-:-:S12]  /*0190*/  @!P0 IMAD.WIDE.U32 R8, R44, R45, c[0x0][0x170] ;  /* 0x00005c002c088625 */ /* 0x000fd800078e002d */
[----:B------:R-:W-:Y:S01]  /*01a0*/  @!P3 IMAD R50, R2, 0x200, R0 ;  /* 0x000002000232b824 */ /* 0x000fe200078e0200 */
[----:B------:R-:W-:Y:S02]  /*01b0*/  @!P3 IADD3 R0, R0, 0x80, RZ ;  /* 0x000000800000b810 */ /* 0x000fe40007ffe0ff */
[----:B------:R-:W-:Y:S01]  /*01c0*/  @!P3 MOV R51, 0x10 ;  /* 0x000000100033b802 */ /* 0x000fe20000000f00 */
[----:B------:R-:W-:Y:S01]  /*01d0*/  CS2R R30, SRZ ;  /* 0x00000000001e7805 */ /* 0x000fe2000001ff00 */
[----:B------:R-:W-:Y:S01]  /*01e0*/  ISETP.GE.AND P1, PT, R0, R3, PT ;  /* 0x000000030000720c */ /* 0x000fe20003f26270 */
[----:B------:R-:W-:Y:S01]  /*01f0*/  CS2R R28, SRZ ;  /* 0x00000000001c7805 */ /* 0x000fe2000001ff00 */
        /* <DEDUP_REMOVED lines=8> */
[----:B------:R-:W-:Y:S01]  /*0280*/  @!P0 IMAD.WIDE.U32 R44, R44, R45, c[0x0][0x178] ;  /* 0x00005e002c2c8625 */ /* 0x000fe200078e002d */
[----:B------:R-:W-:Y:S01]  /*0290*/  BSSY B1, `(.L_x_7264) ;  /* 0x00000a4000017945 */ /* 0x000fe20003800000 */
[----:B------:R2:W5:Y:S02]  /*02a0*/  @!P0 LDG.E.128 R32, [R8.64] ;  /* 0x0000000408208981 */ /* 0x000564000c1e1d00 */
[----:B------:R-:W-:-:S02]  /*02b0*/  @!P1 IMAD R0, R2, 0x200, R0 ;  /* 0x0000020002009824 */ /* 0x000fc400078e0200 */
[----:B-1----:R-:W-:Y:S01]  /*02c0*/  @!P1 IMAD.MOV.U32 R7, RZ, RZ, 0x10 ;  /* 0x00000010ff079424 */ /* 0x002fe200078e00ff */
[----:B------:R1:W5:Y:S01]  /*02d0*/  @!P0 LDG.E.128 R28, [R44.64] ;  /* 0x000000042c1c8981 */ /* 0x000362000c1e1d00 */
[----:B------:R-:W-:-:S04]  /*02e0*/  @!P3 IMAD.WIDE.U32 R48, R50, R51, c[0x0][0x170] ;  /* 0x00005c003230b625 */ /* 0x000fc800078e0033 */
[----:B0-----:R-:W-:Y:S01]  /*02f0*/  @!P1 IMAD.WIDE.U32 R4, R0, R7, c[0x0][0x170] ;  /* 0x00005c0000049625 */ /* 0x001fe200078e0007 */
[----:B------:R1:W5:Y:S03]  /*0300*/  @!P3 LDG.E.128 R24, [R48.64] ;  /* 0x000000043018b981 */ /* 0x000366000c1e1d00 */
[----:B------:R-:W-:Y:S01]  /*0310*/  @!P3 IMAD.WIDE.U32 R50, R50, R51, c[0x0][0x178] ;  /* 0x00005e003232b625 */ /* 0x000fe200078e0033 */
[----:B------:R1:W5:Y:S03]  /*0320*/  @!P1 LDG.E.128 R16, [R4.64] ;  /* 0x0000000404109981 */ /* 0x000366000c1e1d00 */
[----:B------:R-:W-:Y:S01]  /*0330*/  @!P1 IMAD.WIDE.U32 R6, R0, R7, c[0x0][0x178] ;  /* 0x00005e0000069625 */ /* 0x000fe200078e0007 */
[----:B------:R1:W5:Y:S04]  /*0340*/  @!P3 LDG.E.128 R20, [R50.64] ;  /* 0x000000043214b981 */ /* 0x000368000c1e1d00 */
[----:B------:R1:W5:Y:S01]  /*0350*/  @!P1 LDG.E.128 R12, [R6.64] ;  /* 0x00000004060c9981 */ /* 0x000362000c1e1d00 */
[----:B------:R-:W-:Y:S01]  /*0360*/  CS2R R46, SRZ ;  /* 0x00000000002e7805 */ /* 0x000fe2000001ff00 */
[----:B------:R-:W-:Y:S01]  /*0370*/  CS2R R10, SRZ ;  /* 0x00000000000a7805 */ /* 0x000fe2000001ff00 */
[----:B--2---:R-:W-:Y:S01]  /*0380*/  CS2R R8, SRZ ;  /* 0x0000000000087805 */ /* 0x004fe2000001ff00 */
[----:B------:R-:W-:Y:S05]  /*0390*/  @P2 BRA `(.L_x_7265) ;  /* 0x0000093000002947 */ /* 0x000fea0003800000 */
[----:B-----5:R-:W0:-:S14]  /*03a0*/  DSETP.GE.AND P0, PT, |R36|, |R38|, PT ;  /* 0x400000262400722a */ /* 0x020e1c0003f06200 */
[----:B0-----:R-:W-:Y:S05]  /*03b0*/  @!P0 BRA `(.L_x_7266) ;  /* 0x0000063000008947 */ /* 0x001fea0003800000 */
[----:B------:R-:W-:-:S04]  /*03c0*/  DSETP.NEU.AND P0, PT, |R38|, RZ, PT ;  /* 0x000000ff2600722a */ /* 0x000fc80003f0d200 */
[----:B------:R-:W0:-:S14]  /*03d0*/  DSETP.EQ.AND P1, PT, |R36|, RZ, PT ;  /* 0x000000ff2400722a */ /* 0x000e1c0003f22200 */
[----:B0-----:R-:W-:Y:S05]  /*03e0*/  @!P0 BRA P1, `(.L_x_7267) ;  /* 0x000002f000008947 */ /* 0x001fea0000800000 */
[----:B-1----:R-:W0:Y:S01]  /*03f0*/  MUFU.RCP64H R5, R37 ;  /* 0x0000002500057308 */ /* 0x002e220000001800 */
        /* <DEDUP_REMOVED lines=19> */
[----:B------:R-:W-:Y:S05]  /*0530*/  CALL.REL.NOINC `($__internal_7_$__cuda_sm20_div_rn_f64_full) ;  /* 0x0000293000007944 */ /* 0x000fea0003c00000 */
[----:B------:R-:W-:Y:S01]  /*0540*/  MOV R8, R50 ;  /* 0x0000003200087202 */ /* 0x000fe20000000f00 */
[----:B------:R-:W-:Y:S02]  /*0550*/  IMAD.MOV.U32 R9, RZ, RZ, R51 ;  /* 0x000000ffff097224 */ /* 0x000fe400078e0033 */
.L_x_7269:
[----:B------:R-:W-:Y:S05]  /*0560*/  BSYNC B2 ;  /* 0x0000000000027941 */ /* 0x000fea0003800000 */
.L_x_7268:
        /* <DEDUP_REMOVED lines=16> */
[----:B-1----:R-:W-:Y:S05]  /*0670*/  CALL.REL.NOINC `($__internal_6_$__cuda_sm20_dblrcp_rn_slowpath_v3) ;  /* 0x0000258000007944 */ /* 0x002fea0003c00000 */
.L_x_7271:
[----:B------:R-:W-:Y:S05]  /*0680*/  BSYNC B2 ;  /* 0x0000000000027941 */ /* 0x000fea0003800000 */
.L_x_7270:
[----:B------:R-:W2:-:S04]  /*0690*/  DFMA R4, R8, R42, R40 ;  /* 0x0000002a0804722b */ /* 0x000e880000000028 */
[----:B0-----:R-:W0:-:S04]  /*06a0*/  DFMA R10, R8, -R40, R42 ;  /* 0x80000028080a722b */ /* 0x001e08000000002a */
[----:B-12---:R1:W2:-:S04]  /*06b0*/  DMUL R8, R4, R48 ;  /* 0x0000003004087228 */ /* 0x0062880000000000 */
[----:B0-----:R1:W0:Y:S01]  /*06c0*/  DMUL R10, R10, R48 ;  /* 0x000000300a0a7228 */ /* 0x0012220000000000 */
[----:B------:R-:W-:Y:S05]  /*06d0*/  BRA `(.L_x_7265) ;  /* 0x000005f000007947 */ /* 0x000fea0003800000 */
.L_x_7267:
[----:B-1----:R-:W0:Y:S01]  /*06e0*/  DADD R4, -RZ, |R36| ;  /* 0x00000000ff047229 */ /* 0x002e220000000524 */
        /* <DEDUP_REMOVED lines=19> */
[----:B------:R-:W-:Y:S05]  /*0820*/  CALL.REL.NOINC `($__internal_7_$__cuda_sm20_div_rn_f64_full) ;  /* 0x0000264000007944 */ /* 0x000fea0003c00000 */
[----:B------:R-:W-:Y:S01]  /*0830*/  MOV R8, R50 ;  /* 0x0000003200087202 */ /* 0x000fe20000000f00 */
[----:B------:R-:W-:Y:S02]  /*0840*/  IMAD.MOV.U32 R9, RZ, RZ, R51 ;  /* 0x000000ffff097224 */ /* 0x000fe400078e0033 */
.L_x_7273:
[----:B------:R-:W-:Y:S05]  /*0850*/  BSYNC B2 ;  /* 0x0000000000027941 */ /* 0x000fea0003800000 */
.L_x_7272:
        /* <DEDUP_REMOVED lines=21> */
[----:B------:R-:W-:Y:S02]  /*09b0*/  IMAD.MOV.U32 R10, RZ, RZ, R50 ;  /* 0x000000ffff0a7224 */ /* 0x000fe400078e0032 */
[----:B------:R-:W-:Y:S02]  /*09c0*/  IMAD.MOV.U32 R11, RZ, RZ, R51 ;  /* 0x000000ffff0b7224 */ /* 0x000fe400078e0033 */
.L_x_7275:
[----:B------:R-:W-:Y:S05]  /*09d0*/  BSYNC B2 ;  /* 0x0000000000027941 */ /* 0x000fea0003800000 */
.L_x_7274:
[----:B------:R-:W-:Y:S05]  /*09e0*/  BRA `(.L_x_7265) ;  /* 0x000002e000007947 */ /* 0x000fea0003800000 */
.L_x_7266:
[----:B-1----:R-:W0:Y:S01]  /*09f0*/  MUFU.RCP64H R5, R39 ;  /* 0x0000002700057308 */ /* 0x002e220000001800 */
[----:B------:R-:W-:Y:S01]  /*0a00*/  MOV R4, 0x1 ;  /* 0x0000000100047802 */ /* 0x000fe20000000f00 */
[----:B------:R-:W-:Y:S01]  /*0a10*/  BSSY B2, `(.L_x_7276) ;  /* 0x0000015000027945 */ /* 0x000fe20003800000 */
[----:B------:R-:W-:-:S04]  /*0a20*/  FSETP.GEU.AND P1, PT, |R37|, 6.5827683646048100446e-37, PT ;  /* 0x036000002500780b */ /* 0x000fc80003f2e200 */
        /* <DEDUP_REMOVED lines=17> */
[----:B------:R-:W-:Y:S02]  /*0b40*/  IMAD.MOV.U32 R8, RZ, RZ, R50 ;  /* 0x000000ffff087224 */ /* 0x000fe400078e0032 */
[----:B------:R-:W-:Y:S02]  /*0b50*/  IMAD.MOV.U32 R9, RZ, RZ, R51 ;  /* 0x000000ffff097224 */ /* 0x000fe400078e0033 */
.L_x_7277:
[----:B------:R-:W-:Y:S05]  /*0b60*/  BSYNC B2 ;  /* 0x0000000000027941 */ /* 0x000fea0003800000 */
.L_x_7276:
        /* <DEDUP_REMOVED lines=13> */
[----:B------:R-:W-:Y:S02]  /*0c40*/  MOV R7, R37 ;  /* 0x0000002500077202 */ /* 0x000fe40000000f00 */
[----:B------:R-:W-:Y:S02]  /*0c50*/  IADD3 R4, R4, -0x100000, RZ ;  /* 0xfff0000004047810 */ /* 0x000fe40007ffe0ff */
[----:B------:R-:W-:Y:S02]  /*0c60*/  MOV R0, 0xc80 ;  /* 0x00000c8000007802 */ /* 0x000fe40000000f00 */
[----:B-1----:R-:W-:Y:S05]  /*0c70*/  CALL.REL.NOINC `($__internal_6_$__cuda_sm20_dblrcp_rn_slowpath_v3) ;  /* 0x00001f8000007944 */ /* 0x002fea0003c00000 */
.L_x_7279:
[----:B------:R-:W-:Y:S05]  /*0c80*/  BSYNC B2 ;  /* 0x0000000000027941 */ /* 0x000fea0003800000 */
.L_x_7278:
[----:B------:R-:W2:-:S04]  /*0c90*/  DFMA R4, R8, R40, R42 ;  /* 0x000000280804722b */ /* 0x000e88000000002a */
[----:B0-----:R-:W0:-:S04]  /*0ca0*/  DFMA R10, R8, R42, -R40 ;  /* 0x0000002a080a722b */ /* 0x001e080000000828 */
[----:B-12---:R1:W2:-:S04]  /*0cb0*/  DMUL R8, R4, R48 ;  /* 0x0000003004087228 */ /* 0x0062880000000000 */
[----:B0-----:R1:W0:-:S06]  /*0cc0*/  DMUL R10, R10, R48 ;  /* 0x000000300a0a7228 */ /* 0x00120c0000000000 */
.L_x_7265:
[----:B--2---:R-:W-:Y:S05]  /*0cd0*/  BSYNC B1 ;  /* 0x0000000000017941 */ /* 0x004fea0003800000 */
.L_x_7264:
[----:B-----5:R-:W2:Y:S01]  /*0ce0*/  S2R R38, SR_TID.X ;  /* 0x0000000000267919 */ /* 0x020ea20000002100 */
[----:B------:R-:W-:Y:S01]  /*0cf0*/  BSSY B1, `(.L_x_7280) ;  /* 0x0000098000017945 */ /* 0x000fe20003800000 */
[----:B-1----:R-:W-:Y:S01]  /*0d00*/  CS2R R44, SRZ ;  /* 0x00000000002c7805 */ /* 0x002fe2000001ff00 */
[----:B--2---:R-:W-:-:S04]  /*0d10*/  IADD3 R36, R38, 0x80, RZ ;  /* 0x0000008026247810 */ /* 0x004fc80007ffe0ff */
[----:B------:R-:W-:-:S13]  /*0d20*/  ISETP.GE.AND P0, PT, R36, R3, PT ;  /* 0x000000032400720c */ /* 0x000fda0003f06270 */
[----:B------:R-:W-:Y:S05]  /*0d30*/  @P0 BRA `(.L_x_7281) ;  /* 0x0000093000000947 */ /* 0x000fea0003800000 */
[----:B------:R-:W1:-:S14]  /*0d40*/  DSETP.GE.AND P0, PT, |R28|, |R30|, PT ;  /* 0x4000001e1c00722a */ /* 0x000e5c0003f06200 */
        /* <DEDUP_REMOVED lines=8> */
[----:B-1----:R-:W1:-:S06]  /*0dd0*/  DFMA R6, R4, -R28, 1 ;  /* 0x3ff000000406742b */ /* 0x002e4c000000081c */
[----:B-1----:R-:W1:-:S06]  /*0de0*/  DFMA R6, R6, R6, R6 ;  /* 0x000000060606722b */ /* 0x002e4c0000000006 */
[----:B-1----:R-:W1:-:S06]  /*0df0*/  DFMA R6, R4, R6, R4 ;  /* 0x000000060406722b */ /* 0x002e4c0000000004 */
[----:B-1----:R-:W1:-:S06]  /*0e00*/  DFMA R4, R6, -R28, 1 ;  /* 0x3ff000000604742b */ /* 0x002e4c000000081c */
[----:B-1----:R-:W1:-:S06]  /*0e10*/  DFMA R4, R6, R4, R6 ;  /* 0x000000040604722b */ /* 0x002e4c0000000006 */
[----:B-1----:R-:W1:-:S06]  /*0e20*/  DMUL R40, R4, R30 ;  /* 0x0000001e04287228 */ /* 0x002e4c0000000000 */
[----:B-1----:R-:W1:-:S06]  /*0e30*/  DFMA R6, R40, -R28, R30 ;  /* 0x8000001c2806722b */ /* 0x002e4c000000001e */
[----:B-1----:R-:W1:-:S10]  /*0e40*/  DFMA R40, R4, R6, R40 ;  /* 0x000000060428722b */ /* 0x002e540000000028 */
[----:B-1----:R-:W-:-:S05]  /*0e50*/  FFMA R0, RZ, R29, R41 ;  /* 0x0000001dff007223 */ /* 0x002fca0000000029 */
[----:B------:R-:W-:-:S13]  /*0e60*/  FSETP.GT.AND P0, PT, |R0|, 1.469367938527859385e-39, PT ;  /* 0x001000000000780b */ /* 0x000fda0003f04200 */
[----:B------:R-:W-:Y:S05]  /*0e70*/  @P0 BRA P1, `(.L_x_7285) ;  /* 0x0000008000000947 */ /* 0x000fea0000800000 */
[----:B------:R-:W-:Y:S01]  /*0e80*/  IMAD.MOV.U32 R52, RZ, RZ, R30 ;  /* 0x000000ffff347224 */ /* 0x000fe200078e001e */
[----:B------:R-:W-:Y:S01]  /*0e90*/  MOV R0, 0xee0 ;  /* 0x00000ee000007802 */ /* 0x000fe20000000f00 */
[----:B------:R-:W-:Y:S02]  /*0ea0*/  IMAD.MOV.U32 R53, RZ, RZ, R31 ;  /* 0x000000ffff357224 */ /* 0x000fe400078e001f */
[----:B------:R-:W-:Y:S02]  /*0eb0*/  IMAD.MOV.U32 R6, RZ, RZ, R28 ;  /* 0x000000ffff067224 */ /* 0x000fe400078e001c */
[----:B------:R-:W-:Y:S02]  /*0ec0*/  IMAD.MOV.U32 R5, RZ, RZ, R29 ;  /* 0x000000ffff057224 */ /* 0x000fe400078e001d */
[----:B0-----:R-:W-:Y:S05]  /*0ed0*/  CALL.REL.NOINC `($__internal_7_$__cuda_sm20_div_rn_f64_full) ;  /* 0x00001f9000007944 */ /* 0x001fea0003c00000 */
[----:B------:R-:W-:Y:S02]  /*0ee0*/  IMAD.MOV.U32 R40, RZ, RZ, R50 ;  /* 0x000000ffff287224 */ /* 0x000fe400078e0032 */
[----:B------:R-:W-:Y:S02]  /*0ef0*/  IMAD.MOV.U32 R41, RZ, RZ, R51 ;  /* 0x000000ffff297224 */ /* 0x000fe400078e0033 */
.L_x_7285:
[----:B------:R-:W-:Y:S05]  /*0f00*/  BSYNC B2 ;  /* 0x0000000000027941 */ /* 0x000fea0003800000 */
.L_x_7284:
        /* <DEDUP_REMOVED lines=9> */
[----:B-1----:R1:W2:Y:S01]  /*0fa0*/  DFMA R48, R6, R28, R6 ;  /* 0x0000001c0630722b */ /* 0x0022a20000000006 */
[----:B------:R-:W-:Y:S05]  /*0fb0*/  @P0 BRA `(.L_x_7287) ;  /* 0x0000006000000947 */ /* 0x000fea0003800000 */
[----:B------:R-:W-:Y:S01]  /*0fc0*/  LOP3.LUT R4, R31, 0x7fffffff, RZ, 0xc0, !PT ;  /* 0x7fffffff1f047812 */ /* 0x000fe200078ec0ff */
[----:B-1----:R-:W-:Y:S01]  /*0fd0*/  IMAD.MOV.U32 R7, RZ, RZ, R31 ;  /* 0x000000ffff077224 */ /* 0x002fe200078e001f */
[----:B------:R-:W-:Y:S02]  /*0fe0*/  MOV R6, R30 ;  /* 0x0000001e00067202 */ /* 0x000fe40000000f00 */
[----:B------:R-:W-:Y:S02]  /*0ff0*/  IADD3 R4, R4, -0x100000, RZ ;  /* 0xfff0000004047810 */ /* 0x000fe40007ffe0ff */
[----:B------:R-:W-:Y:S02]  /*1000*/  MOV R0, 0x1020 ;  /* 0x0000102000007802 */ /* 0x000fe40000000f00 */
[----:B0-2---:R-:W-:Y:S05]  /*1010*/  CALL.REL.NOINC `($__internal_6_$__cuda_sm20_dblrcp_rn_slowpath_v3) ;  /* 0x00001be000007944 */ /* 0x005fea0003c00000 */
.L_x_7287:
[----:B------:R-:W-:Y:S05]  /*1020*/  BSYNC B2 ;  /* 0x0000000000027941 */ /* 0x000fea0003800000 */
.L_x_7286:
[----:B------:R-:W3:-:S04]  /*1030*/  DFMA R44, R40, R34, R32 ;  /* 0x00000022282c722b */ /* 0x000ec80000000020 */
[----:B------:R-:W4:-:S04]  /*1040*/  DFMA R32, R40, -R32, R34 ;  /* 0x800000202820722b */ /* 0x000f080000000022 */
[----:B-123--:R1:W2:-:S04]  /*1050*/  DMUL R44, R44, R48 ;  /* 0x000000302c2c7228 */ /* 0x00e2880000000000 */
[----:B----4-:R1:W3:Y:S01]  /*1060*/  DMUL R46, R32, R48 ;  /* 0x00000030202e7228 */ /* 0x0102e20000000000 */
[----:B------:R-:W-:Y:S05]  /*1070*/  BRA `(.L_x_7281) ;  /* 0x000005f000007947 */ /* 0x000fea0003800000 */
.L_x_7283:
        /* <DEDUP_REMOVED lines=20> */
[----:B0-----:R-:W-:Y:S05]  /*11c0*/  CALL.REL.NOINC `($__internal_7_$__cuda_sm20_div_rn_f64_full) ;  /* 0x00001ca000007944 */ /* 0x001fea0003c00000 */
[----:B------:R-:W-:Y:S02]  /*11d0*/  IMAD.MOV.U32 R44, RZ, RZ, R50 ;  /* 0x000000ffff2c7224 */ /* 0x000fe400078e0032 */
[----:B------:R-:W-:Y:S02]  /*11e0*/  IMAD.MOV.U32 R45, RZ, RZ, R51 ;  /* 0x000000ffff2d7224 */ /* 0x000fe400078e0033 */
.L_x_7289:
[----:B------:R-:W-:Y:S05]  /*11f0*/  BSYNC B2 ;  /* 0x0000000000027941 */ /* 0x000fea0003800000 */
.L_x_7288:
[----:B------:R-:W1:Y:S01]  /*1200*/  DADD R4, -RZ, |R30| ;  /* 0x00000000ff047229 */ /* 0x000e62000000051e */
[----:B------:R-:W-:Y:S01]  /*1210*/  MOV R6, 0x1 ;  /* 0x0000000100067802 */ /* 0x000fe20000000f00 */
[----:B------:R-:W-:Y:S01]  /*1220*/  BSSY B2, `(.L_x_7290) ;  /* 0x0000015000027945 */ /* 0x000fe20003800000 */
[----:B------:R-:W-:-:S03]  /*1230*/  FSETP.GEU.AND P1, PT, |R35|, 6.5827683646048100446e-37, PT ;  /* 0x036000002300780b */ /* 0x000fc60003f2e200 */
        /* <DEDUP_REMOVED lines=19> */
.L_x_7291:
[----:B------:R-:W-:Y:S05]  /*1370*/  BSYNC B2 ;  /* 0x0000000000027941 */ /* 0x000fea0003800000 */
.L_x_7290:
[----:B------:R-:W-:Y:S05]  /*1380*/  BRA `(.L_x_7281) ;  /* 0x000002e000007947 */ /* 0x000fea0003800000 */
.L_x_7282:
        /* <DEDUP_REMOVED lines=16> */
[----:B------:R-:W-:Y:S01]  /*1490*/  MOV R53, R29 ;  /* 0x0000001d00357202 */ /* 0x000fe20000000f00 */
[----:B------:R-:W-:Y:S01]  /*14a0*/  IMAD.MOV.U32 R6, RZ, RZ, R30 ;  /* 0x000000ffff067224 */ /* 0x000fe200078e001e */
[----:B------:R-:W-:Y:S01]  /*14b0*/  MOV R0, 0x14e0 ;  /* 0x000014e000007802 */ /* 0x000fe20000000f00 */
[----:B------:R-:W-:Y:S02]  /*14c0*/  IMAD.MOV.U32 R5, RZ, RZ, R31 ;  /* 0x000000ffff057224 */ /* 0x000fe400078e001f */
[----:B0-----:R-:W-:Y:S05]  /*14d0*/  CALL.REL.NOINC `($__internal_7_$__cuda_sm20_div_rn_f64_full) ;  /* 0x0000199000007944 */ /* 0x001fea0003c00000 */
[----:B------:R-:W-:Y:S02]  /*14e0*/  IMAD.MOV.U32 R40, RZ, RZ, R50 ;  /* 0x000000ffff287224 */ /* 0x000fe400078e0032 */
[----:B------:R-:W-:Y:S02]  /*14f0*/  IMAD.MOV.U32 R41, RZ, RZ, R51 ;  /* 0x000000ffff297224 */ /* 0x000fe400078e0033 */
.L_x_7293:
[----:B------:R-:W-:Y:S05]  /*1500*/  BSYNC B2 ;  /* 0x0000000000027941 */ /* 0x000fea0003800000 */
.L_x_7292:
        /* <DEDUP_REMOVED lines=13> */
[----:B------:R-:W-:Y:S01]  /*15e0*/  MOV R0, 0x1620 ;  /* 0x0000162000007802 */ /* 0x000fe20000000f00 */
[----:B------:R-:W-:Y:S01]  /*15f0*/  IMAD.MOV.U32 R7, RZ, RZ, R31 ;  /* 0x000000ffff077224 */ /* 0x000fe200078e001f */
[----:B------:R-:W-:Y:S02]  /*1600*/  IADD3 R4, R4, -0x100000, RZ ;  /* 0xfff0000004047810 */ /* 0x000fe40007ffe0ff */
[----:B0-2---:R-:W-:Y:S05]  /*1610*/  CALL.REL.NOINC `($__internal_6_$__cuda_sm20_dblrcp_rn_slowpath_v3) ;  /* 0x000015e000007944 */ /* 0x005fea0003c00000 */
.L_x_7295:
[----:B------:R-:W-:Y:S05]  /*1620*/  BSYNC B2 ;  /* 0x0000000000027941 */ /* 0x000fea0003800000 */
.L_x_7294:
[----:B------:R-:W3:-:S04]  /*1630*/  DFMA R44, R40, R32, R34 ;  /* 0x00000020282c722b */ /* 0x000ec80000000022 */
[----:B------:R-:W4:-:S04]  /*1640*/  DFMA R32, R40, R34, -R32 ;  /* 0x000000222820722b */ /* 0x000f080000000820 */
[----:B-123--:R1:W2:-:S04]  /*1650*/  DMUL R44, R44, R48 ;  /* 0x000000302c2c7228 */ /* 0x00e2880000000000 */
[----:B----4-:R1:W3:-:S06]  /*1660*/  DMUL R46, R32, R48 ;  /* 0x00000030202e7228 */ /* 0x0102cc0000000000 */
.L_x_7281:
[----:B--2---:R-:W-:Y:S05]  /*1670*/  BSYNC B1 ;  /* 0x0000000000017941 */ /* 0x004fea0003800000 */
.L_x_7280:
[----:B------:R-:W-:Y:S01]  /*1680*/  IADD3 R0, R38, 0x100, RZ ;  /* 0x0000010026007810 */ /* 0x000fe20007ffe0ff */
[----:B------:R-:W-:Y:S01]  /*1690*/  BSSY B1, `(.L_x_7296) ;  /* 0x0000099000017945 */ /* 0x000fe20003800000 */
[----:B------:R-:W-:Y:S01]  /*16a0*/  CS2R R34, SRZ ;  /* 0x0000000000227805 */ /* 0x000fe2000001ff00 */
[----:B------:R-:W-:Y:S01]  /*16b0*/  CS2R R30, SRZ ;  /* 0x00000000001e7805 */ /* 0x000fe2000001ff00 */
[----:B------:R-:W-:Y:S01]  /*16c0*/  ISETP.GE.AND P0, PT, R0, R3, PT ;  /* 0x000000030000720c */ /* 0x000fe20003f06270 */
[----:B------:R-:W-:-:S12]  /*16d0*/  CS2R R28, SRZ ;  /* 0x00000000001c7805 */ /* 0x000fd8000001ff00 */
[----:B------:R-:W-:Y:S05]  /*16e0*/  @P0 BRA `(.L_x_7297) ;  /* 0x0000093000000947 */ /* 0x000fea0003800000 */
[----:B------:R-:W2:-:S14]  /*16f0*/  DSETP.GE.AND P0, PT, |R20|, |R22|, PT ;  /* 0x400000161400722a */ /* 0x000e9c0003f06200 */
[----:B--2---:R-:W-:Y:S05]  /*1700*/  @!P0 BRA `(.L_x_7298) ;  /* 0x0000063000008947 */ /* 0x004fea0003800000 */
[----:B------:R-:W-:-:S04]  /*1710*/  DSETP.NEU.AND P0, PT, |R22|, RZ, PT ;  /* 0x000000ff1600722a */ /* 0x000fc80003f0d200 */
[----:B------:R-:W2:-:S14]  /*1720*/  DSETP.EQ.AND P1, PT, |R20|, RZ, PT ;  /* 0x000000ff1400722a */ /* 0x000e9c0003f22200 */
[----:B--2---:R-:W-:Y:S05]  /*1730*/  @!P0 BRA P1, `(.L_x_7299) ;  /* 0x000002f000008947 */ /* 0x004fea0000800000 */
[----:B------:R-:W2:Y:S01]  /*1740*/  MUFU.RCP64H R5, R21 ;  /* 0x0000001500057308 */ /* 0x000ea20000001800 */
[----:B------:R-:W-:Y:S01]  /*1750*/  IMAD.MOV.U32 R4, RZ, RZ, 0x1 ;  /* 0x00000001ff047424 */ /* 0x000fe200078e00ff */
[----:B------:R-:W-:Y:S01]  /*1760*/  FSETP.GEU.AND P1, PT, |R23|, 6.5827683646048100446e-37, PT ;  /* 0x036000001700780b */ /* 0x000fe20003f2e200 */
[----:B------:R-:W-:Y:S04]  /*1770*/  BSSY B2, `(.L_x_7300) ;  /* 0x0000014000027945 */ /* 0x000fe80003800000 */
[----:B--2---:R-:W2:-:S06]  /*1780*/  DFMA R6, R4, -R20, 1 ;  /* 0x3ff000000406742b */ /* 0x004e8c0000000814 */
[----:B--2---:R-:W2:-:S06]  /*1790*/  DFMA R6, R6, R6, R6 ;  /* 0x000000060606722b */ /* 0x004e8c0000000006 */
[----:B--2---:R-:W2:-:S06]  /*17a0*/  DFMA R6, R4, R6, R4 ;  /* 0x000000060406722b */ /* 0x004e8c0000000004 */
[----:B--2---:R-:W2:-:S06]  /*17b0*/  DFMA R4, R6, -R20, 1 ;  /* 0x3ff000000604742b */ /* 0x004e8c0000000814 */
[----:B--2---:R-:W2:-:S06]  /*17c0*/  DFMA R4, R6, R4, R6 ;  /* 0x000000040604722b */ /* 0x004e8c0000000006 */
[----:B--2---:R-:W2:-:S06]  /*17d0*/  DMUL R28, R4, R22 ;  /* 0x00000016041c7228 */ /* 0x004e8c0000000000 */
[----:B--2---:R-:W2:-:S06]  /*17e0*/  DFMA R6, R28, -R20, R22 ;  /* 0x800000141c06722b */ /* 0x004e8c0000000016 */
[----:B--2---:R-:W2:-:S10]  /*17f0*/  DFMA R28, R4, R6, R28 ;  /* 0x00000006041c722b */ /* 0x004e94000000001c */
[----:B--2---:R-:W-:-:S05]  /*1800*/  FFMA R0, RZ, R21, R29 ;  /* 0x00000015ff007223 */ /* 0x004fca000000001d */
[----:B------:R-:W-:-:S13]  /*1810*/  FSETP.GT.AND P0, PT, |R0|, 1.469367938527859385e-39, PT ;  /* 0x001000000000780b */ /* 0x000fda0003f04200 */
[----:B------:R-:W-:Y:S05]  /*1820*/  @P0 BRA P1, `(.L_x_7301) ;  /* 0x0000008000000947 */ /* 0x000fea0000800000 */
[----:B------:R-:W-:Y:S01]  /*1830*/  MOV R52, R22 ;  /* 0x0000001600347202 */ /* 0x000fe20000000f00 */
[----:B------:R-:W-:Y:S01]  /*1840*/  IMAD.MOV.U32 R53, RZ, RZ, R23 ;  /* 0x000000ffff357224 */ /* 0x000fe200078e0017 */
[----:B------:R-:W-:Y:S01]  /*1850*/  MOV R0, 0x1890 ;  /* 0x0000189000007802 */ /* 0x000fe20000000f00 */
[----:B------:R-:W-:Y:S02]  /*1860*/  IMAD.MOV.U32 R6, RZ, RZ, R20 ;  /* 0x000000ffff067224 */ /* 0x000fe400078e0014 */
[----:B------:R-:W-:Y:S02]  /*1870*/  IMAD.MOV.U32 R5, RZ, RZ, R21 ;  /* 0x000000ffff057224 */ /* 0x000fe400078e0015 */
[----:B01-3--:R-:W-:Y:S05]  /*1880*/  CALL.REL.NOINC `($__internal_7_$__cuda_sm20_div_rn_f64_full) ;  /* 0x000015e000007944 */ /* 0x00bfea0003c00000 */
[----:B------:R-:W-:Y:S02]  /*1890*/  IMAD.MOV.U32 R28, RZ, RZ, R50 ;  /* 0x000000ffff1c7224 */ /* 0x000fe400078e0032 */
[----:B------:R-:W-:Y:S02]  /*18a0*/  IMAD.MOV.U32 R29, RZ, RZ, R51 ;  /* 0x000000ffff1d7224 */ /* 0x000fe400078e0033 */
.L_x_7301:
[----:B------:R-:W-:Y:S05]  /*18b0*/  BSYNC B2 ;  /* 0x0000000000027941 */ /* 0x000fea0003800000 */
.L_x_7300:
        /* <DEDUP_REMOVED lines=9> */
[----:B-12---:R1:W2:Y:S01]  /*1950*/  DFMA R48, R6, R20, R6 ;  /* 0x000000140630722b */ /* 0x0062a20000000006 */
[----:B------:R-:W-:Y:S05]  /*1960*/  @P0 BRA `(.L_x_7303) ;  /* 0x0000006000000947 */ /* 0x000fea0003800000 */
[----:B------:R-:W-:Y:S01]  /*1970*/  LOP3.LUT R4, R23, 0x7fffffff, RZ, 0xc0, !PT ;  /* 0x7fffffff17047812 */ /* 0x000fe200078ec0ff */
[----:B-1----:R-:W-:Y:S01]  /*1980*/  IMAD.MOV.U32 R6, RZ, RZ, R22 ;  /* 0x000000ffff067224 */ /* 0x002fe200078e0016 */
[----:B------:R-:W-:Y:S02]  /*1990*/  MOV R7, R23 ;  /* 0x0000001700077202 */ /* 0x000fe40000000f00 */
[----:B------:R-:W-:Y:S02]  /*19a0*/  IADD3 R4, R4, -0x100000, RZ ;  /* 0xfff0000004047810 */ /* 0x000fe40007ffe0ff */
[----:B------:R-:W-:Y:S02]  /*19b0*/  MOV R0, 0x19d0 ;  /* 0x000019d000007802 */ /* 0x000fe40000000f00 */
[----:B0-23--:R-:W-:Y:S05]  /*19c0*/  CALL.REL.NOINC `($__internal_6_$__cuda_sm20_dblrcp_rn_slowpath_v3) ;  /* 0x0000123000007944 */ /* 0x00dfea0003c00000 */
.L_x_7303:
[----:B------:R-:W-:Y:S05]  /*19d0*/  BSYNC B2 ;  /* 0x0000000000027941 */ /* 0x000fea0003800000 */
.L_x_7302:
[----:B------:R-:W4:-:S04]  /*19e0*/  DFMA R4, R28, R26, R24 ;  /* 0x0000001a1c04722b */ /* 0x000f080000000018 */
[----:B------:R-:W5:-:S04]  /*19f0*/  DFMA R24, R28, -R24, R26 ;  /* 0x800000181c18722b */ /* 0x000f48000000001a */
[----:B-12-4-:R1:W2:-:S04]  /*1a00*/  DMUL R28, R4, R48 ;  /* 0x00000030041c7228 */ /* 0x0162880000000000 */
[----:B-----5:R1:W4:Y:S01]  /*1a10*/  DMUL R30, R24, R48 ;  /* 0x00000030181e7228 */ /* 0x0203220000000000 */
[----:B------:R-:W-:Y:S05]  /*1a20*/  BRA `(.L_x_7297) ;  /* 0x000005f000007947 */ /* 0x000fea0003800000 */
.L_x_7299:
        /* <DEDUP_REMOVED lines=19> */
[----:B------:R-:W-:Y:S02]  /*1b60*/  IMAD.MOV.U32 R6, RZ, RZ, R4 ;  /* 0x000000ffff067224 */ /* 0x000fe400078e0004 */
[----:B01-3--:R-:W-:Y:S05]  /*1b70*/  CALL.REL.NOINC `($__internal_7_$__cuda_sm20_div_rn_f64_full) ;  /* 0x000012f000007944 */ /* 0x00bfea0003c00000 */
[----:B------:R-:W-:Y:S02]  /*1b80*/  IMAD.MOV.U32 R28, RZ, RZ, R50 ;  /* 0x000000ffff1c7224 */ /* 0x000fe400078e0032 */
[----:B------:R-:W-:Y:S02]  /*1b90*/  IMAD.MOV.U32 R29, RZ, RZ, R51 ;  /* 0x000000ffff1d7224 */ /* 0x000fe400078e0033 */
.L_x_7305:
[----:B------:R-:W-:Y:S05]  /*1ba0*/  BSYNC B2 ;  /* 0x0000000000027941 */ /* 0x000fea0003800000 */
.L_x_7304:
[----:B------:R-:W2:Y:S01]  /*1bb0*/  DADD R4, -RZ, |R22| ;  /* 0x00000000ff047229 */ /* 0x000ea20000000516 */
[----:B------:R-:W-:Y:S01]  /*1bc0*/  MOV R6, 0x1 ;  /* 0x0000000100067802 */ /* 0x000fe20000000f00 */
[----:B------:R-:W-:Y:S01]  /*1bd0*/  BSSY B2, `(.L_x_7306) ;  /* 0x0000015000027945 */ /* 0x000fe20003800000 */
[----:B------:R-:W-:-:S03]  /*1be0*/  FSETP.GEU.AND P1, PT, |R27|, 6.5827683646048100446e-37, PT ;  /* 0x036000001b00780b */ /* 0x000fc60003f2e200 */
        /* <DEDUP_REMOVED lines=19> */
.L_x_7307:
[----:B------:R-:W-:Y:S05]  /*1d20*/  BSYNC B2 ;  /* 0x0000000000027941 */ /* 0x000fea0003800000 */
.L_x_7306:
[----:B------:R-:W-:Y:S05]  /*1d30*/  BRA `(.L_x_7297) ;  /* 0x000002e000007947 */ /* 0x000fea0003800000 */
.L_x_7298:
        /* <DEDUP_REMOVED lines=23> */
.L_x_7309:
[----:B------:R-:W-:Y:S05]  /*1eb0*/  BSYNC B2 ;  /* 0x0000000000027941 */ /* 0x000fea0003800000 */
.L_x_7308:
        /* <DEDUP_REMOVED lines=17> */
.L_x_7311:
[----:B------:R-:W-:Y:S05]  /*1fd0*/  BSYNC B2 ;  /* 0x0000000000027941 */ /* 0x000fea0003800000 */
.L_x_7310:
[----:B------:R-:W4:-:S04]  /*1fe0*/  DFMA R4, R28, R24, R26 ;  /* 0x000000181c04722b */ /* 0x000f08000000001a */
[----:B------:R-:W5:-:S04]  /*1ff0*/  DFMA R24, R28, R26, -R24 ;  /* 0x0000001a1c18722b */ /* 0x000f480000000818 */
[----:B-12-4-:R1:W2:-:S04]  /*2000*/  DMUL R28, R4, R48 ;  /* 0x00000030041c7228 */ /* 0x0162880000000000 */
[----:B-----5:R1:W4:-:S06]  /*2010*/  DMUL R30, R24, R48 ;  /* 0x00000030181e7228 */ /* 0x02030c0000000000 */
.L_x_7297:
[----:B--2---:R-:W-:Y:S05]  /*2020*/  BSYNC B1 ;  /* 0x0000000000017941 */ /* 0x004fea0003800000 */
.L_x_7296:
[----:B------:R-:W-:Y:S01]  /*2030*/  IADD3 R0, R38, 0x180, RZ ;  /* 0x0000018026007810 */ /* 0x000fe20007ffe0ff */
[----:B------:R-:W-:Y:S01]  /*2040*/  BSSY B1, `(.L_x_7312) ;  /* 0x0000099000017945 */ /* 0x000fe20003800000 */
[----:B-1----:R-:W-:Y:S02]  /*2050*/  CS2R R32, SRZ ;  /* 0x0000000000207805 */ /* 0x002fe4000001ff00 */
        /* <DEDUP_REMOVED lines=27> */
[----:B0--34-:R-:W-:Y:S05]  /*2210*/  CALL.REL.NOINC `($__internal_7_$__cuda_sm20_div_rn_f64_full) ;  /* 0x00000c5000007944 */ /* 0x019fea0003c00000 */
[----:B------:R-:W-:Y:S01]  /*2220*/  IMAD.MOV.U32 R20, RZ, RZ, R50 ;  /* 0x000000ffff147224 */ /* 0x000fe200078e0032 */
[----:B------:R-:W-:Y:S02]  /*2230*/  MOV R21, R51 ;  /* 0x0000003300157202 */ /* 0x000fe40000000f00 */
.L_x_7317:
[----:B------:R-:W-:Y:S05]  /*2240*/  BSYNC B2 ;  /* 0x0000000000027941 */ /* 0x000fea0003800000 */
.L_x_7316:
        /* <DEDUP_REMOVED lines=16> */
[----:B0-234-:R-:W-:Y:S05]  /*2350*/  CALL.REL.NOINC `($__internal_6_$__cuda_sm20_dblrcp_rn_slowpath_v3) ;  /* 0x000008a000007944 */ /* 0x01dfea0003c00000 */
.L_x_7319:
[----:B------:R-:W-:Y:S05]  /*2360*/  BSYNC B2 ;  /* 0x0000000000027941 */ /* 0x000fea0003800000 */
.L_x_7318:
[----:B------:R-:W5:-:S04]  /*2370*/  DFMA R32, R20, R18, R16 ;  /* 0x000000121420722b */ /* 0x000f480000000010 */
[----:B------:R-:W4:-:S04]  /*2380*/  DFMA R16, R20, -R16, R18 ;  /* 0x800000101410722b */ /* 0x000f080000000012 */
[----:B-12--5:R1:W2:-:S04]  /*2390*/  DMUL R32, R32, R48 ;  /* 0x0000003020207228 */ /* 0x0262880000000000 */
[----:B----4-:R1:W4:Y:S01]  /*23a0*/  DMUL R34, R16, R48 ;  /* 0x0000003010227228 */ /* 0x0103220000000000 */
[----:B------:R-:W-:Y:S05]  /*23b0*/  BRA `(.L_x_7313) ;  /* 0x0000061000007947 */ /* 0x000fea0003800000 */
.L_x_7315:
        /* <DEDUP_REMOVED lines=21> */
[----:B0--34-:R-:W-:Y:S05]  /*2510*/  CALL.REL.NOINC `($__internal_7_$__cuda_sm20_div_rn_f64_full) ;  /* 0x0000095000007944 */ /* 0x019fea0003c00000 */
[----:B------:R-:W-:Y:S02]  /*2520*/  IMAD.MOV.U32 R32, RZ, RZ, R50 ;  /* 0x000000ffff207224 */ /* 0x000fe400078e0032 */
[----:B------:R-:W-:Y:S02]  /*2530*/  IMAD.MOV.U32 R33, RZ, RZ, R51 ;  /* 0x000000ffff217224 */ /* 0x000fe400078e0033 */
.L_x_7321:
[----:B------:R-:W-:Y:S05]  /*2540*/  BSYNC B2 ;  /* 0x0000000000027941 */ /* 0x000fea0003800000 */
.L_x_7320:
        /* <DEDUP_REMOVED lines=24> */
.L_x_7323:
[----:B------:R-:W-:Y:S05]  /*26d0*/  BSYNC B2 ;  /* 0x0000000000027941 */ /* 0x000fea0003800000 */
.L_x_7322:
[----:B------:R-:W-:Y:S05]  /*26e0*/  BRA `(.L_x_7313) ;  /* 0x000002e000007947 */ /* 0x000fea0003800000 */
.L_x_7314:
        /* <DEDUP_REMOVED lines=23> */
.L_x_7325:
[----:B------:R-:W-:Y:S05]  /*2860*/  BSYNC B2 ;  /* 0x0000000000027941 */ /* 0x000fea0003800000 */
.L_x_7324:
        /* <DEDUP_REMOVED lines=17> */
.L_x_7327:
[----:B------:R-:W-:Y:S05]  /*2980*/  BSYNC B2 ;  /* 0x0000000000027941 */ /* 0x000fea0003800000 */
.L_x_7326:
[----:B------:R-:W5:-:S04]  /*2990*/  DFMA R32, R20, R16, R18 ;  /* 0x000000101420722b */ /* 0x000f480000000012 */
[----:B------:R-:W4:-:S04]  /*29a0*/  DFMA R16, R20, R18, -R16 ;  /* 0x000000121410722b */ /* 0x000f080000000810 */
[----:B-12--5:R1:W2:-:S04]  /*29b0*/  DMUL R32, R32, R48 ;  /* 0x0000003020207228 */ /* 0x0262880000000000 */
[----:B----4-:R1:W4:-:S06]  /*29c0*/  DMUL R34, R16, R48 ;  /* 0x0000003010227228 */ /* 0x01030c0000000000 */
.L_x_7313:
[----:B--2---:R-:W-:Y:S05]  /*29d0*/  BSYNC B1 ;  /* 0x0000000000017941 */ /* 0x004fea0003800000 */
.L_x_7312:
[----:B------:R-:W-:Y:S01]  /*29e0*/  ISETP.GE.AND P0, PT, R38, R3, PT ;  /* 0x000000032600720c */ /* 0x000fe20003f06270 */
[----:B------:R-:W-:Y:S01]  /*29f0*/  BSSY B0, `(.L_x_7328) ;  /* 0x0000018000007945 */ /* 0x000fe20003800000 */
[----:B------:R-:W-:Y:S11]  /*2a00*/  BSSY B1, `(.L_x_7329) ;  /* 0x0000010000017945 */ /* 0x000ff60003800000 */
[----:B------:R-:W-:Y:S05]  /*2a10*/  @P0 BRA `(.L_x_7330) ;  /* 0x000000e000000947 */ /* 0x000fea0003800000 */
[----:B------:R-:W2:Y:S01]  /*2a20*/  S2R R5, SR_TID.X ;  /* 0x0000000000057919 */ /* 0x000ea20000002100 */
[----:B------:R-:W-:Y:S01]  /*2a30*/  IMAD.MOV.U32 R7, RZ, RZ, 0x10 ;  /* 0x00000010ff077424 */ /* 0x000fe200078e00ff */
[----:B------:R-:W-:-:S04]  /*2a40*/  MOV R38, R36 ;  /* 0x0000002400267202 */ /* 0x000fc80000000f00 */
[----:B------:R-:W-:-:S13]  /*2a50*/  ISETP.GE.AND P0, PT, R38, R3, PT ;  /* 0x000000032600720c */ /* 0x000fda0003f06270 */
[----:B------:R-:W-:Y:S01]  /*2a60*/  @P0 BREAK B1 ;  /* 0x0000000000010942 */ /* 0x000fe20003800000 */
[----:B--2---:R-:W-:-:S04]  /*2a70*/  IMAD R4, R2, 0x200, R5 ;  /* 0x0000020002047824 */ /* 0x004fc800078e0205 */
[----:B------:R-:W-:-:S05]  /*2a80*/  IMAD.WIDE.U32 R4, R4, R7, c[0x0][0x168] ;  /* 0x00005a0004047625 */ /* 0x000fca00078e0007 */
[----:B0-----:R0:W-:Y:S01]  /*2a90*/  STG.E.128 [R4.64], R8 ;  /* 0x0000000804007986 */ /* 0x0011e2000c101d04 */
[----:B------:R-:W-:Y:S05]  /*2aa0*/  @P0 BRA `(.L_x_7331) ;  /* 0x000000c000000947 */ /* 0x000fea0003800000 */
[----:B0-----:R-:W-:Y:S01]  /*2ab0*/  IMAD R4, R2, 0x200, R38 ;  /* 0x0000020002047824 */ /* 0x001fe200078e0226 */
[----:B------:R-:W-:Y:S01]  /*2ac0*/  IADD3 R38, R38, 0x80, RZ ;  /* 0x0000008026267810 */ /* 0x000fe20007ffe0ff */
[----:B------:R-:W-:-:S04]  /*2ad0*/  IMAD.MOV.U32 R5, RZ, RZ, 0x10 ;  /* 0x00000010ff057424 */ /* 0x000fc800078e00ff */
[----:B------:R-:W-:-:S05]  /*2ae0*/  IMAD.WIDE.U32 R4, R4, R5, c[0x0][0x168] ;  /* 0x00005a0004047625 */ /* 0x000fca00078e0005 */
[----:B---3--:R0:W-:Y:S02]  /*2af0*/  STG.E.128 [R4.64], R44 ;  /* 0x0000002c04007986 */ /* 0x0081e4000c101d04 */
.L_x_7330:
[----:B------:R-:W-:Y:S05]  /*2b00*/  BSYNC B1 ;  /* 0x0000000000017941 */ /* 0x000fea0003800000 */
.L_x_7329:
[----:B------:R-:W-:-:S13]  /*2b10*/  ISETP.GE.AND P0, PT, R38, R3, PT ;  /* 0x000000032600720c */ /* 0x000fda0003f06270 */
[----:B0-----:R-:W-:Y:S01]  /*2b20*/  @!P0 IMAD R4, R2, 0x200, R38 ;  /* 0x0000020002048824 */ /* 0x001fe200078e0226 */
[----:B------:R-:W-:Y:S01]  /*2b30*/  @!P0 IADD3 R38, R38, 0x80, RZ ;  /* 0x0000008026268810 */ /* 0x000fe20007ffe0ff */
[----:B------:R-:W-:-:S04]  /*2b40*/  @!P0 IMAD.MOV.U32 R5, RZ, RZ, 0x10 ;  /* 0x00000010ff058424 */ /* 0x000fc800078e00ff */
[----:B------:R-:W-:-:S05]  /*2b50*/  @!P0 IMAD.WIDE.U32 R4, R4, R5, c[0x0][0x168] ;  /* 0x00005a0004048625 */ /* 0x000fca00078e0005 */
[----:B----4-:R0:W-:Y:S02]  /*2b60*/  @!P0 STG.E.128 [R4.64], R28 ;  /* 0x0000001c04008986 */ /* 0x0101e4000c101d04 */
.L_x_7331:
[----:B------:R-:W-:Y:S05]  /*2b70*/  BSYNC B0 ;  /* 0x0000000000007941 */ /* 0x000fea0003800000 */
.L_x_7328:
[----:B------:R-:W-:Y:S01]  /*2b80*/  WARPSYNC 0xffffffff ;  /* 0xffffffff00007948 */ /* 0x000fe20003800000 */
[----:B------:R-:W-:-:S13]  /*2b90*/  ISETP.GE.AND P0, PT, R38, R3, PT ;  /* 0x000000032600720c */ /* 0x000fda0003f06270 */
[----:B------:R-:W-:Y:S05]  /*2ba0*/  @P0 EXIT ;  /* 0x000000000000094d */ /* 0x000fea0003800000 */
[----:B------:R-:W-:Y:S02]  /*2bb0*/  IMAD R2, R2, 0x200, R38 ;  /* 0x0000020002027824 */ /* 0x000fe400078e0226 */
[----:B------:R-:W-:-:S04]  /*2bc0*/  IMAD.MOV.U32 R3, RZ, RZ, 0x10 ;  /* 0x00000010ff037424 */ /* 0x000fc800078e00ff */
[----:B------:R-:W-:-:S05]  /*2bd0*/  IMAD.WIDE.U32 R2, R2, R3, c[0x0][0x168] ;  /* 0x00005a0002027625 */ /* 0x000fca00078e0003 */
[----:B----4-:R-:W-:Y:S01]  /*2be0*/  STG.E.128 [R2.64], R32 ;  /* 0x0000002002007986 */ /* 0x010fe2000c101d04 */
[----:B------:R-:W-:Y:S05]  /*2bf0*/  EXIT ;  /* 0x000000000000794d */ /* 0x000fea0003800000 */
        .weak           $__internal_6_$__cuda_sm20_dblrcp_rn_slowpath_v3
        .type           $__internal_6_$__cuda_sm20_dblrcp_rn_slowpath_v3,@function
        .size           $__internal_6_$__cuda_sm20_dblrcp_rn_slowpath_v3,($__internal_7_$__cuda_sm20_div_rn_f64_full - $__internal_6_$__cuda_sm20_dblrcp_rn_slowpath_v3)
$__internal_6_$__cuda_sm20_dblrcp_rn_slowpath_v3:
[----:B------:R-:W0:Y:S01]  /*2c00*/  DSETP.GTU.AND P0, PT, |R6|, +INF , PT ;  /* 0x7ff000000600742a */ /* 0x000e220003f0c200 */
[----:B------:R-:W-:-:S13]  /*2c10*/  BSSY B0, `(.L_x_7332) ;  /* 0x0000022000007945 */ /* 0x000fda0003800000 */
        /* <DEDUP_REMOVED lines=22> */
.L_x_7335:
        /* <DEDUP_REMOVED lines=9> */
.L_x_7333:
[----:B------:R-:W-:Y:S01]  /*2e10*/  LOP3.LUT R49, R7, 0x80000, RZ, 0xfc, !PT ;  /* 0x0008000007317812 */ /* 0x000fe200078efcff */
[----:B------:R-:W-:Y:S02]  /*2e20*/  IMAD.MOV.U32 R48, RZ, RZ, R6 ;  /* 0x000000ffff307224 */ /* 0x000fe400078e0006 */
.L_x_7334:
[----:B------:R-:W-:Y:S05]  /*2e30*/  BSYNC B0 ;  /* 0x0000000000007941 */ /* 0x000fea0003800000 */
.L_x_7332:
[----:B0-----:R-:W-:Y:S02]  /*2e40*/  IMAD.MOV.U32 R4, RZ, RZ, R0 ;  /* 0x000000ffff047224 */ /* 0x001fe400078e0000 */
[----:B------:R-:W-:-:S04]  /*2e50*/  IMAD.MOV.U32 R5, RZ, RZ, 0x0 ;  /* 0x00000000ff057424 */ /* 0x000fc800078e00ff */
[----:B------:R-:W-:Y:S05]  /*2e60*/  RET.REL.NODEC R4 `(_ZN2at6native27unrolled_elementwise_kernelINS0_13BinaryFunctorIN3c107complexIdEES5_S5_NS0_15binary_internal10DivFunctorIS5_EEEESt5arrayIPcLm3EELi4E23TrivialOffsetCalculatorILi2EjESD_ILi1EjENS0_6memory15LoadWithoutCastENSG_16StoreWithoutCastEEEviT_T0_T2_T3_T4_T5_) ;  /* 0xffffd19004007950 */ /* 0x000fea0003c3ffff */
        .weak           $__internal_7_$__cuda_sm20_div_rn_f64_full
        .type           $__internal_7_$__cuda_sm20_div_rn_f64_full,@function
        .size           $__internal_7_$__cuda_sm20_div_rn_f64_full,(.L_x_17668 - $__internal_7_$__cuda_sm20_div_rn_f64_full)
$__internal_7_$__cuda_sm20_div_rn_f64_full:
[----:B------:R-:W-:Y:S01]  /*2e70*/  FSETP.GEU.AND P2, PT, |R53|, 1.469367938527859385e-39, PT ;  /* 0x001000003500780b */ /* 0x000fe20003f4e200 */
[----:B------:R-:W-:Y:S01]  /*2e80*/  IMAD.MOV.U32 R7, RZ, RZ, R5 ;  /* 0x000000ffff077224 */ /* 0x000fe200078e0005 */
[C---:B------:R-:W-:Y:S01]  /*2e90*/  FSETP.GEU.AND P0, PT, |R5|.reuse, 1.469367938527859385e-39, PT ;  /* 0x001000000500780b */ /* 0x040fe20003f0e200 */
[----:B------:R-:W-:Y:S01]  /*2ea0*/  IMAD.MOV.U32 R54, RZ, RZ, R6 ;  /* 0x000000ffff367224 */ /* 0x000fe200078e0006 */
[----:B------:R-:W-:Y:S01]  /*2eb0*/  LOP3.LUT R48, R5, 0x800fffff, RZ, 0xc0, !PT ;  /* 0x800fffff05307812 */ /* 0x000fe200078ec0ff */
[----:B------:R-:W-:Y:S01]  /*2ec0*/  IMAD.MOV.U32 R56, RZ, RZ, R52 ;  /* 0x000000ffff387224 */ /* 0x000fe200078e0034 */
[----:B------:R-:W-:Y:S01]  /*2ed0*/  LOP3.LUT R4, R53, 0x7ff00000, RZ, 0xc0, !PT ;  /* 0x7ff0000035047812 */ /* 0x000fe200078ec0ff */
[----:B------:R-:W-:Y:S01]  /*2ee0*/  BSSY B0, `(.L_x_7336) ;  /* 0x0000052000007945 */ /* 0x000fe20003800000 */
[----:B------:R-:W-:Y:S02]  /*2ef0*/  LOP3.LUT R55, R48, 0x3ff00000, RZ, 0xfc, !PT ;  /* 0x3ff0000030377812 */ /* 0x000fe400078efcff */
[----:B------:R-:W-:-:S02]  /*2f00*/  LOP3.LUT R5, R5, 0x7ff00000, RZ, 0xc0, !PT ;  /* 0x7ff0000005057812 */ /* 0x000fc400078ec0ff */
[----:B------:R-:W-:Y:S01]  /*2f10*/  MOV R48, 0x1ca00000 ;  /* 0x1ca0000000307802 */ /* 0x000fe20000000f00 */
[----:B------:R-:W-:Y:S01]  /*2f20*/  @!P2 IMAD.MOV.U32 R58, RZ, RZ, RZ ;  /* 0x000000ffff3aa224 */ /* 0x000fe200078e00ff */
[----:B------:R-:W-:Y:S01]  /*2f30*/  @!P2 LOP3.LUT R49, R7, 0x7ff00000, RZ, 0xc0, !PT ;  /* 0x7ff000000731a812 */ /* 0x000fe200078ec0ff */
[----:B------:R-:W0:Y:S01]  /*2f40*/  @!P0 DMUL R54, R6, 8.98846567431157953865e+307 ;  /* 0x7fe0000006368828 */ /* 0x000e220000000000 */
[C---:B------:R-:W-:Y:S02]  /*2f50*/  ISETP.GE.U32.AND P1, PT, R4.reuse, R5, PT ;  /* 0x000000050400720c */ /* 0x040fe40003f26070 */
[----:B------:R-:W-:Y:S02]  /*2f60*/  @!P2 ISETP.GE.U32.AND P3, PT, R4, R49, PT ;  /* 0x000000310400a20c */ /* 0x000fe40003f66070 */
[C---:B------:R-:W-:Y:S01]  /*2f70*/  SEL R50, R48.reuse, 0x63400000, !P1 ;  /* 0x6340000030327807 */ /* 0x040fe20004800000 */
[----:B0-----:R-:W0:Y:S01]  /*2f80*/  MUFU.RCP64H R51, R55 ;  /* 0x0000003700337308 */ /* 0x001e220000001800 */
[----:B------:R-:W-:-:S02]  /*2f90*/  @!P2 SEL R49, R48, 0x63400000, !P3 ;  /* 0x634000003031a807 */ /* 0x000fc40005800000 */
[--C-:B------:R-:W-:Y:S01]  /*2fa0*/  LOP3.LUT R57, R50, 0x800fffff, R53.reuse, 0xf8, !PT ;  /* 0x800fffff32397812 */ /* 0x100fe200078ef835 */
[----:B------:R-:W-:Y:S01]  /*2fb0*/  IMAD.MOV.U32 R50, RZ, RZ, 0x1 ;  /* 0x00000001ff327424 */ /* 0x000fe200078e00ff */
[----:B------:R-:W-:Y:S02]  /*2fc0*/  @!P2 LOP3.LUT R49, R49, 0x80000000, R53, 0xf8, !PT ;  /* 0x800000003131a812 */ /* 0x000fe400078ef835 */
[----:B------:R-:W-:Y:S02]  /*2fd0*/  @!P0 LOP3.LUT R5, R55, 0x7ff00000, RZ, 0xc0, !PT ;  /* 0x7ff0000037058812 */ /* 0x000fe400078ec0ff */
[----:B------:R-:W-:Y:S01]  /*2fe0*/  @!P2 LOP3.LUT R59, R49, 0x100000, RZ, 0xfc, !PT ;  /* 0x00100000313ba812 */ /* 0x000fe200078efcff */
[----:B------:R-:W-:-:S05]  /*2ff0*/  IMAD.MOV.U32 R49, RZ, RZ, R4 ;  /* 0x000000ffff317224 */ /* 0x000fca00078e0004 */
[----:B------:R-:W-:-:S04]  /*3000*/  @!P2 DFMA R56, R56, 2, -R58 ;  /* 0x400000003838a82b */ /* 0x000fc8000000083a */
[----:B0-----:R-:W0:-:S06]  /*3010*/  DFMA R58, R50, -R54, 1 ;  /* 0x3ff00000323a742b */ /* 0x001e0c0000000836 */
[----:B0-----:R-:W0:Y:S01]  /*3020*/  DFMA R58, R58, R58, R58 ;  /* 0x0000003a3a3a722b */ /* 0x001e22000000003a */
[----:B------:R-:W-:-:S05]  /*3030*/  @!P2 LOP3.LUT R49, R57, 0x7ff00000, RZ, 0xc0, !PT ;  /* 0x7ff000003931a812 */ /* 0x000fca00078ec0ff */
[----:B0-----:R-:W0:-:S06]  /*3040*/  DFMA R50, R50, R58, R50 ;  /* 0x0000003a3232722b */ /* 0x001e0c0000000032 */
[----:B0-----:R-:W0:-:S06]  /*3050*/  DFMA R60, R50, -R54, 1 ;  /* 0x3ff00000323c742b */ /* 0x001e0c0000000836 */
[----:B0-----:R-:W0:-:S06]  /*3060*/  DFMA R60, R50, R60, R50 ;  /* 0x0000003c323c722b */ /* 0x001e0c0000000032 */
[----:B0-----:R-:W0:-:S06]  /*3070*/  DMUL R50, R60, R56 ;  /* 0x000000383c327228 */ /* 0x001e0c0000000000 */
[----:B0-----:R-:W0:-:S06]  /*3080*/  DFMA R58, R50, -R54, R56 ;  /* 0x80000036323a722b */ /* 0x001e0c0000000038 */
[----:B0-----:R0:W1:Y:S02]  /*3090*/  DFMA R58, R60, R58, R50 ;  /* 0x0000003a3c3a722b */ /* 0x0010640000000032 */
[----:B0-----:R-:W-:-:S04]  /*30a0*/  IADD3 R50, R49, -0x1, RZ ;  /* 0xffffffff31327810 */ /* 0x001fc80007ffe0ff */
[----:B------:R-:W-:Y:S02]  /*30b0*/  ISETP.GT.U32.AND P0, PT, R50, 0x7feffffe, PT ;  /* 0x7feffffe3200780c */ /* 0x000fe40003f04070 */
[----:B------:R-:W-:-:S04]  /*30c0*/  IADD3 R50, R5, -0x1, RZ ;  /* 0xffffffff05327810 */ /* 0x000fc80007ffe0ff */
[----:B------:R-:W-:-:S13]  /*30d0*/  ISETP.GT.U32.OR P0, PT, R50, 0x7feffffe, P0 ;  /* 0x7feffffe3200780c */ /* 0x000fda0000704470 */
[----:B------:R-:W-:Y:S05]  /*30e0*/  @P0 BRA `(.L_x_7337) ;  /* 0x000001c000000947 */ /* 0x000fea0003800000 */
[----:B-1----:R-:W-:-:S04]  /*30f0*/  LOP3.LUT R5, R7, 0x7ff00000, RZ, 0xc0, !PT ;  /* 0x7ff0000007057812 */ /* 0x002fc800078ec0ff */
[C---:B------:R-:W-:Y:S01]  /*3100*/  ISETP.GE.U32.AND P0, PT, R4.reuse, R5, PT ;  /* 0x000000050400720c */ /* 0x040fe20003f06070 */
[----:B------:R-:W-:Y:S01]  /*3110*/  IMAD.IADD R49, R4, 0x1, -R5 ;  /* 0x0000000104317824 */ /* 0x000fe200078e0a05 */
[----:B------:R-:W-:Y:S02]  /*3120*/  MOV R4, RZ ;  /* 0x000000ff00047202 */ /* 0x000fe40000000f00 */
[----:B------:R-:W-:Y:S02]  /*3130*/  SEL R48, R48, 0x63400000, !P0 ;  /* 0x6340000030307807 */ /* 0x000fe40004000000 */
[----:B------:R-:W-:-:S04]  /*3140*/  IMNMX R49, R49, -0x46a00000, !PT ;  /* 0xb960000031317817 */ /* 0x000fc80007800200 */
[----:B------:R-:W-:-:S05]  /*3150*/  IMNMX R49, R49, 0x46a00000, PT ;  /* 0x46a0000031317817 */ /* 0x000fca0003800200 */
[----:B------:R-:W-:-:S05]  /*3160*/  IMAD.IADD R48, R49, 0x1, -R48 ;  /* 0x0000000131307824 */ /* 0x000fca00078e0a30 */
        /* <DEDUP_REMOVED lines=12> */
[----:B------:R-:W-:-:S06]  /*3230*/  IMAD.MOV.U32 R4, RZ, RZ, RZ ;  /* 0x000000ffff047224 */ /* 0x000fcc00078e00ff */
[----:B------:R-:W1:-:S03]  /*3240*/  DFMA R4, R50, -R4, R58 ;  /* 0x800000043204722b */ /* 0x000e46000000003a */
[----:B0-----:R-:W-:-:S03]  /*3250*/  LOP3.LUT R7, R53, R7, RZ, 0x3c, !PT ;  /* 0x0000000735077212 */ /* 0x001fc600078e3cff */
[----:B-1----:R-:W-:-:S04]  /*3260*/  IADD3 R4, -R48, -0x43300000, RZ ;  /* 0xbcd0000030047810 */ /* 0x002fc80007ffe1ff */
[----:B------:R-:W-:-:S04]  /*3270*/  FSETP.NEU.AND P0, PT, |R5|, R4, PT ;  /* 0x000000040500720b */ /* 0x000fc80003f0d200 */
[----:B------:R-:W-:Y:S02]  /*3280*/  FSEL R50, R52, R50, !P0 ;  /* 0x0000003234327208 */ /* 0x000fe40004000000 */
[----:B------:R-:W-:Y:S01]  /*3290*/  FSEL R51, R7, R51, !P0 ;  /* 0x0000003307337208 */ /* 0x000fe20004000000 */
[----:B------:R-:W-:Y:S05]  /*32a0*/  BRA `(.L_x_7338) ;  /* 0x0000015000007947 */ /* 0x000fea0003800000 */
.L_x_7337:
[----:B-1----:R-:W0:-:S14]  /*32b0*/  DSETP.NAN.AND P0, PT, R52, R52, PT ;  /* 0x000000343400722a */ /* 0x002e1c0003f08000 */
        /* <DEDUP_REMOVED lines=11> */
[----:B------:R-:W-:Y:S01]  /*3370*/  @!P0 IMAD.MOV.U32 R50, RZ, RZ, RZ ;  /* 0x000000ffff328224 */ /* 0x000fe200078e00ff */
[----:B------:R-:W-:-:S03]  /*3380*/  @P0 MOV R50, RZ ;  /* 0x000000ff00320202 */ /* 0x000fc60000000f00 */
[----:B------:R-:W-:Y:S01]  /*3390*/  @P0 IMAD.MOV.U32 R51, RZ, RZ, R4 ;  /* 0x000000ffff330224 */ /* 0x000fe200078e0004 */
[----:B------:R-:W-:Y:S05]  /*33a0*/  BRA `(.L_x_7338) ;  /* 0x0000005000007947 */ /* 0x000fea0003800000 */
.L_x_7340:
[----:B------:R-:W-:Y:S01]  /*33b0*/  LOP3.LUT R51, R7, 0x80000, RZ, 0xfc, !PT ;  /* 0x0008000007337812 */ /* 0x000fe200078efcff */
[----:B------:R-:W-:Y:S01]  /*33c0*/  IMAD.MOV.U32 R50, RZ, RZ, R6 ;  /* 0x000000ffff327224 */ /* 0x000fe200078e0006 */
[----:B------:R-:W-:Y:S05]  /*33d0*/  BRA `(.L_x_7338) ;  /* 0x0000002000007947 */ /* 0x000fea0003800000 */
.L_x_7339:
[----:B------:R-:W-:Y:S01]  /*33e0*/  LOP3.LUT R51, R53, 0x80000, RZ, 0xfc, !PT ;  /* 0x0008000035337812 */ /* 0x000fe200078efcff */
[----:B------:R-:W-:Y:S02]  /*33f0*/  IMAD.MOV.U32 R50, RZ, RZ, R52 ;  /* 0x000000ffff327224 */ /* 0x000fe400078e0034 */
.L_x_7338:
[----:B------:R-:W-:Y:S05]  /*3400*/  BSYNC B0 ;  /* 0x0000000000007941 */ /* 0x000fea0003800000 */
.L_x_7336:
[----:B------:R-:W-:Y:S02]  /*3410*/  IMAD.MOV.U32 R4, RZ, RZ, R0 ;  /* 0x000000ffff047224 */ /* 0x000fe400078e0000 */
[----:B------:R-:W-:-:S04]  /*3420*/  IMAD.MOV.U32 R5, RZ, RZ, 0x0 ;  /* 0x00000000ff057424 */ /* 0x000fc800078e00ff */
[----:B------:R-:W-:Y:S05]  /*3430*/  RET.REL.NODEC R4 `(_ZN2at6native27unrolled_elementwise_kernelINS0_13BinaryFunctorIN3c107complexIdEES5_S5_NS0_15binary_internal10DivFunctorIS5_EEEESt5arrayIPcLm3EELi4E23TrivialOffsetCalculatorILi2EjESD_ILi1EjENS0_6memory15LoadWithoutCastENSG_16StoreWithoutCastEEEviT_T0_T2_T3_T4_T5_) ;  /* 0xffffcbc004007950 */ /* 0x000fea0003c3ffff */
.L_x_7341:
        /* <DEDUP_REMOVED lines=12> */
.L_x_17668:


//--------------------- .text._ZN2at6native29vectorized_elementwise_kernelILi2ENS0_13BinaryFunctorIN3c107complexIdEES5_S5_NS0_15binary_internal10DivFunctorIS5_EEEESt5arrayIPcLm3EEEEviT0_T1_ --------------------------
	.section	.text._ZN2at6native29vectorized_elementwise_kernelILi2ENS0_13BinaryFunctorIN3c107complexIdEES5_S5_NS0_15binary_internal10DivFunctorIS5_EEEESt5arrayIPcLm3EEEEviT0_T1_,"ax",@progbits
	.sectioninfo	@"SHI_REGISTERS=94"
	.align	128
        .global         _ZN2at6native29vectorized_elementwise_kernelILi2ENS0_13BinaryFunctorIN3c107complexIdEES5_S5_NS0_15binary_internal10DivFunctorIS5_EEEESt5arrayIPcLm3EEEEviT0_T1_
        .type           _ZN2at6native29vectorized_elementwise_kernelILi2ENS0_13BinaryFunctorIN3c107complexIdEES5_S5_NS0_15binary_internal10DivFunctorIS5_EEEESt5arrayIPcLm3EEEEviT0_T1_,@function
        .size           _ZN2at6native29vectorized_elementwise_kernelILi2ENS0_13BinaryFunctorIN3c107complexIdEES5_S5_NS0_15binary_internal10DivFunctorIS5_EEEESt5arrayIPcLm3EEEEviT0_T1_,(.L_x_17670 - _ZN2at6native29vectorized_elementwise_kernelILi2ENS0_13BinaryFunctorIN3c107complexIdEES5_S5_NS0_15binary_internal10DivFunctorIS5_EEEESt5arrayIPcLm3EEEEviT0_T1_)
        .other          _ZN2at6native29vectorized_elementwise_kernelILi2ENS0_13BinaryFunctorIN3c107complexIdEES5_S5_NS0_15binary_internal10DivFunctorIS5_EEEESt5arrayIPcLm3EEEEviT0_T1_,@"STO_CUDA_ENTRY STV_DEFAULT"
_ZN2at6native29vectorized_elementwise_kernelILi2ENS0_13BinaryFunctorIN3c107complexIdEES5_S5_NS0_15binary_internal10DivFunctorIS5_EEEESt5arrayIPcLm3EEEEviT0_T1_:
.text._ZN2at6native29vectorized_elementwise_kernelILi2ENS0_13BinaryFunctorIN3c107complexIdEES5_S5_NS0_15binary_internal10DivFunctorIS5_EEEESt5arrayIPcLm3EEEEviT0_T1_:
        /* <DEDUP_REMOVED lines=9> */
[----:B------:R-:W-:-:S04]  /*0090*/  IMAD.WIDE R4, R77, R2, c[0x0][0x178] ;  /* 0x00005e004d047625 */ /* 0x000fc800078e0202 */
[----:B------:R-:W-:-:S04]  /*00a0*/  IMAD.WIDE R2, R77, R2, c[0x0][0x170] ;  /* 0x00005c004d027625 */ /* 0x000fc800078e0202 */
[----:B0-----:R-:W-:-:S04]  /*00b0*/  IMAD.WIDE.U32 R4, R7, 0x20, R4 ;  /* 0x0000002007047825 */ /* 0x001fc800078e0004 */
[----:B------:R-:W-:Y:S01]  /*00c0*/  IMAD.WIDE.U32 R2, R7, 0x20, R2 ;  /* 0x0000002007027825 */ /* 0x000fe200078e0002 */
[----:B------:R-:W2:Y:S04]  /*00d0*/  LDG.E.128 R8, [R4.64] ;  /* 0x0000000404087981 */ /* 0x000ea8000c1e1d00 */
[----:B------:R0:W5:Y:S04]  /*00e0*/  LDG.E.128 R12, [R2.64] ;  /* 0x00000004020c7981 */ /* 0x000168000c1e1d00 */
[----:B------:R0:W5:Y:S04]  /*00f0*/  LDG.E.128 R16, [R2.64+0x10] ;  /* 0x0000100402107981 */ /* 0x000168000c1e1d00 */
        /* <DEDUP_REMOVED lines=12> */
[----:B------:R0:W5:Y:S01]  /*01c0*/  LDG.E.128 R68, [R4.64+0x3010] ;  /* 0x0030100404447981 */ /* 0x000162000c1e1d00 */
[----:B------:R-:W-:Y:S01]  /*01d0*/  BSSY B1, `(.L_x_7343) ;  /* 0x0000096000017945 */ /* 0x000fe20003800000 */
[----:B--2---:R-:W1:-:S14]  /*01e0*/  DSETP.GE.AND P0, PT, |R8|, |R10|, PT ;  /* 0x4000000a0800722a */ /* 0x004e5c0003f06200 */
[----:B-1----:R-:W-:Y:S05]  /*01f0*/  @!P0 BRA `(.L_x_7344) ;  /* 0x0000065000008947 */ /* 0x002fea0003800000 */
[----:B0-----:R-:W-:-:S04]  /*0200*/  DSETP.NEU.AND P0, PT, |R10|, RZ, PT ;  /* 0x000000ff0a00722a */ /* 0x001fc80003f0d200 */
        /* <DEDUP_REMOVED lines=19> */
[----:B------:R-:W-:Y:S01]  /*0340*/  MOV R0, 0x380 ;  /* 0x0000038000007802 */ /* 0x000fe20000000f00 */
[----:B------:R-:W-:Y:S02]  /*0350*/  IMAD.MOV.U32 R2, RZ, RZ, R8 ;  /* 0x000000ffff027224 */ /* 0x000fe400078e0008 */
[----:B------:R-:W-:Y:S02]  /*0360*/  IMAD.MOV.U32 R3, RZ, RZ, R9 ;  /* 0x000000ffff037224 */ /* 0x000fe400078e0009 */
[----:B-----5:R-:W-:Y:S05]  /*0370*/  CALL.REL.NOINC `($__internal_9_$__cuda_sm20_div_rn_f64_full) ;  /* 0x0000a55000007944 */ /* 0x020fea0003c00000 */
[----:B------:R-:W-:Y:S01]  /*0380*/  IMAD.MOV.U32 R72, RZ, RZ, R2 ;  /* 0x000000ffff487224 */ /* 0x000fe200078e0002 */
[----:B------:R-:W-:Y:S02]  /*0390*/  MOV R73, R3 ;  /* 0x0000000300497202 */ /* 0x000fe40000000f00 */
.L_x_7347:
[----:B------:R-:W-:Y:S05]  /*03a0*/  BSYNC B2 ;  /* 0x0000000000027941 */ /* 0x000fea0003800000 */
.L_x_7346:
        /* <DEDUP_REMOVED lines=11> */
[----:B-1----:R-:W-:Y:S01]  /*0460*/  LOP3.LUT R2, R9, 0x7fffffff, RZ, 0xc0, !PT ;  /* 0x7fffffff09027812 */ /* 0x002fe200078ec0ff */
[----:B0-----:R-:W-:Y:S01]  /*0470*/  IMAD.MOV.U32 R4, RZ, RZ, R8 ;  /* 0x000000ffff047224 */ /* 0x001fe200078e0008 */
[----:B------:R-:W-:Y:S01]  /*0480*/  MOV R0, 0x4c0 ;  /* 0x000004c000007802 */ /* 0x000fe20000000f00 */
[----:B------:R-:W-:Y:S01]  /*0490*/  IMAD.MOV.U32 R3, RZ, RZ, R9 ;  /* 0x000000ffff037224 */ /* 0x000fe200078e0009 */
[----:B------:R-:W-:Y:S02]  /*04a0*/  IADD3 R2, R2, -0x100000, RZ ;  /* 0xfff0000002027810 */ /* 0x000fe40007ffe0ff */
[----:B-----5:R-:W-:Y:S05]  /*04b0*/  CALL.REL.NOINC `($__internal_8_$__cuda_sm20_dblrcp_rn_slowpath_v3) ;  /* 0x0000a16000007944 */ /* 0x020fea0003c00000 */
.L_x_7349:
[----:B------:R-:W-:Y:S05]  /*04c0*/  BSYNC B2 ;  /* 0x0000000000027941 */ /* 0x000fea0003800000 */
.L_x_7348:
[----:B-----5:R-:W2:-:S04]  /*04d0*/  DFMA R8, R14, R72, R12 ;  /* 0x000000480e08722b */ /* 0x020e88000000000c */
[----:B------:R-:W3:-:S04]  /*04e0*/  DFMA R10, -R12, R72, R14 ;  /* 0x000000480c0a722b */ /* 0x000ec8000000010e */
[----:B-12---:R1:W2:-:S04]  /*04f0*/  DMUL R8, R8, R2 ;  /* 0x0000000208087228 */ /* 0x0062880000000000 */
[----:B---3--:R1:W3:Y:S01]  /*0500*/  DMUL R10, R10, R2 ;  /* 0x000000020a0a7228 */ /* 0x0082e20000000000 */
[----:B------:R-:W-:Y:S05]  /*0510*/  BRA `(.L_x_7350) ;  /* 0x0000061000007947 */ /* 0x000fea0003800000 */
.L_x_7345:
[----:B------:R-:W0:Y:S01]  /*0520*/  DADD R6, -RZ, |R8| ;  /* 0x00000000ff067229 */ /* 0x000e220000000508 */
[----:B------:R-:W-:Y:S01]  /*0530*/  IMAD.MOV.U32 R2, RZ, RZ, 0x1 ;  /* 0x00000001ff027424 */ /* 0x000fe200078e00ff */
[----:B-----5:R-:W-:Y:S01]  /*0540*/  FSETP.GEU.AND P1, PT, |R13|, 6.5827683646048100446e-37, PT ;  /* 0x036000000d00780b */ /* 0x020fe20003f2e200 */
[----:B------:R-:W-:Y:S03]  /*0550*/  BSSY B2, `(.L_x_7351) ;  /* 0x0000013000027945 */ /* 0x000fe60003800000 */
        /* <DEDUP_REMOVED lines=13> */
[----:B------:R-:W-:Y:S01]  /*0630*/  MOV R5, R13 ;  /* 0x0000000d00057202 */ /* 0x000fe20000000f00 */
[----:B------:R-:W-:Y:S01]  /*0640*/  IMAD.MOV.U32 R2, RZ, RZ, R6 ;  /* 0x000000ffff027224 */ /* 0x000fe200078e0006 */
[----:B------:R-:W-:Y:S01]  /*0650*/  MOV R0, 0x680 ;  /* 0x0000068000007802 */ /* 0x000fe20000000f00 */
[----:B------:R-:W-:Y:S02]  /*0660*/  IMAD.MOV.U32 R3, RZ, RZ, R7 ;  /* 0x000000ffff037224 */ /* 0x000fe400078e0007 */
[----:B------:R-:W-:Y:S05]  /*0670*/  CALL.REL.NOINC `($__internal_9_$__cuda_sm20_div_rn_f64_full) ;  /* 0x0000a25000007944 */ /* 0x000fea0003c00000 */
.L_x_7352:
[----:B------:R-:W-:Y:S05]  /*0680*/  BSYNC B2 ;  /* 0x0000000000027941 */ /* 0x000fea0003800000 */
.L_x_7351:
[----:B------:R-:W0:Y:S01]  /*0690*/  DADD R12, -RZ, |R10| ;  /* 0x00000000ff0c7229 */ /* 0x000e22000000050a */
[----:B------:R-:W-:Y:S01]  /*06a0*/  IMAD.MOV.U32 R4, RZ, RZ, 0x1 ;  /* 0x00000001ff047424 */ /* 0x000fe200078e00ff */
[----:B------:R-:W-:Y:S01]  /*06b0*/  FSETP.GEU.AND P1, PT, |R15|, 6.5827683646048100446e-37, PT ;  /* 0x036000000f00780b */ /* 0x000fe20003f2e200 */
[----:B------:R-:W-:Y:S01]  /*06c0*/  BSSY B2, `(.L_x_7353) ;  /* 0x0000017000027945 */ /* 0x000fe20003800000 */
        /* <DEDUP_REMOVED lines=19> */
[----:B------:R-:W-:Y:S05]  /*0800*/  CALL.REL.NOINC `($__internal_9_$__cuda_sm20_div_rn_f64_full) ;  /* 0x0000a0c000007944 */ /* 0x000fea0003c00000 */
[----:B------:R-:W-:Y:S01]  /*0810*/  MOV R10, R2 ;  /* 0x00000002000a7202 */ /* 0x000fe20000000f00 */
[----:B------:R-:W-:Y:S02]  /*0820*/  IMAD.MOV.U32 R11, RZ, RZ, R3 ;  /* 0x000000ffff0b7224 */ /* 0x000fe400078e0003 */
.L_x_7354:
[----:B------:R-:W-:Y:S05]  /*0830*/  BSYNC B2 ;  /* 0x0000000000027941 */ /* 0x000fea0003800000 */
.L_x_7353:
[----:B------:R-:W-:Y:S05]  /*0840*/  BRA `(.L_x_7350) ;  /* 0x000002e000007947 */ /* 0x000fea0003800000 */
.L_x_7344:
[----:B0-----:R-:W0:Y:S01]  /*0850*/  MUFU.RCP64H R3, R11 ;  /* 0x0000000b00037308 */ /* 0x001e220000001800 */
        /* <DEDUP_REMOVED lines=19> */
[----:B-----5:R-:W-:Y:S05]  /*0990*/  CALL.REL.NOINC `($__internal_9_$__cuda_sm20_div_rn_f64_full) ;  /* 0x00009f3000007944 */ /* 0x020fea0003c00000 */
[----:B------:R-:W-:Y:S02]  /*09a0*/  IMAD.MOV.U32 R72, RZ, RZ, R2 ;  /* 0x000000ffff487224 */ /* 0x000fe400078e0002 */
[----:B------:R-:W-:Y:S02]  /*09b0*/  IMAD.MOV.U32 R73, RZ, RZ, R3 ;  /* 0x000000ffff497224 */ /* 0x000fe400078e0003 */
.L_x_7356:
[----:B------:R-:W-:Y:S05]  /*09c0*/  BSYNC B2 ;  /* 0x0000000000027941 */ /* 0x000fea0003800000 */
.L_x_7355:
        /* <DEDUP_REMOVED lines=13> */
[----:B------:R-:W-:Y:S02]  /*0aa0*/  MOV R3, R9 ;  /* 0x0000000900037202 */ /* 0x000fe40000000f00 */
[----:B------:R-:W-:Y:S02]  /*0ab0*/  IADD3 R2, R2, -0x100000, RZ ;  /* 0xfff0000002027810 */ /* 0x000fe40007ffe0ff */
[----:B------:R-:W-:Y:S02]  /*0ac0*/  MOV R0, 0xae0 ;  /* 0x00000ae000007802 */ /* 0x000fe40000000f00 */
[----:B-----5:R-:W-:Y:S05]  /*0ad0*/  CALL.REL.NOINC `($__internal_8_$__cuda_sm20_dblrcp_rn_slowpath_v3) ;  /* 0x00009b4000007944 */ /* 0x020fea0003c00000 */
.L_x_7358:
[----:B------:R-:W-:Y:S05]  /*0ae0*/  BSYNC B2 ;  /* 0x0000000000027941 */ /* 0x000fea0003800000 */
.L_x_7357:
[----:B-----5:R-:W2:-:S04]  /*0af0*/  DFMA R8, R12, R72, R14 ;  /* 0x000000480c08722b */ /* 0x020e88000000000e */
[----:B------:R-:W3:-:S04]  /*0b00*/  DFMA R10, R14, R72, -R12 ;  /* 0x000000480e0a722b */ /* 0x000ec8000000080c */
[----:B-12---:R1:W2:-:S04]  /*0b10*/  DMUL R8, R8, R2 ;  /* 0x0000000208087228 */ /* 0x0062880000000000 */
[----:B---3--:R1:W3:-:S06]  /*0b20*/  DMUL R10, R10, R2 ;  /* 0x000000020a0a7228 */ /* 0x0082cc0000000000 */
.L_x_7350:
[----:B--2---:R-:W-:Y:S05]  /*0b30*/  BSYNC B1 ;  /* 0x0000000000017941 */ /* 0x004fea0003800000 */
.L_x_7343:
[----:B------:R-:W2:Y:S01]  /*0b40*/  DSETP.GE.AND P0, PT, |R44|, |R46|, PT ;  /* 0x4000002e2c00722a */ /* 0x000ea20003f06200 */
[----:B------:R-:W-:-:S13]  /*0b50*/  BSSY B1, `(.L_x_7359) ;  /* 0x0000095000017945 */ /* 0x000fda0003800000 */
[----:B--2---:R-:W-:Y:S05]  /*0b60*/  @!P0 BRA `(.L_x_7360) ;  /* 0x0000065000008947 */ /* 0x004fea0003800000 */
[----:B------:R-:W-:-:S04]  /*0b70*/  DSETP.NEU.AND P0, PT, |R46|, RZ, PT ;  /* 0x000000ff2e00722a */ /* 0x000fc80003f0d200 */
[----:B------:R-:W2:-:S14]  /*0b80*/  DSETP.EQ.AND P1, PT, |R44|, RZ, PT ;  /* 0x000000ff2c00722a */ /* 0x000e9c0003f22200 */
[----:B--2---:R-:W-:Y:S05]  /*0b90*/  @!P0 BRA P1, `(.L_x_7361) ;  /* 0x000002f000008947 */ /* 0x004fea0000800000 */
[----:B-1----:R-:W1:Y:S01]  /*0ba0*/  MUFU.RCP64H R3, R45 ;  /* 0x0000002d00037308 */ /* 0x002e620000001800 */
[----:B------:R-:W-:Y:S01]  /*0bb0*/  IMAD.MOV.U32 R2, RZ, RZ, 0x1 ;  /* 0x00000001ff027424 */ /* 0x000fe200078e00ff */
[----:B------:R-:W-:Y:S01]  /*0bc0*/  FSETP.GEU.AND P1, PT, |R47|, 6.5827683646048100446e-37, PT ;  /* 0x036000002f00780b */ /* 0x000fe20003f2e200 */
[----:B------:R-:W-:Y:S04]  /*0bd0*/  BSSY B2, `(.L_x_7362) ;  /* 0x0000014000027945 */ /* 0x000fe80003800000 */
[----:B01----:R-:W0:-:S06]  /*0be0*/  DFMA R4, -R44, R2, 1 ;  /* 0x3ff000002c04742b */ /* 0x003e0c0000000102 */
        /* <DEDUP_REMOVED lines=15> */
[----:B---3--:R-:W-:Y:S05]  /*0ce0*/  CALL.REL.NOINC `($__internal_9_$__cuda_sm20_div_rn_f64_full) ;  /* 0x00009be000007944 */ /* 0x008fea0003c00000 */
[----:B------:R-:W-:Y:S02]  /*0cf0*/  IMAD.MOV.U32 R12, RZ, RZ, R2 ;  /* 0x000000ffff0c7224 */ /* 0x000fe400078e0002 */
[----:B------:R-:W-:Y:S02]  /*0d00*/  IMAD.MOV.U32 R13, RZ, RZ, R3 ;  /* 0x000000ffff0d7224 */ /* 0x000fe400078e0003 */
.L_x_7363:
[----:B------:R-:W-:Y:S05]  /*0d10*/  BSYNC B2 ;  /* 0x0000000000027941 */ /* 0x000fea0003800000 */
.L_x_7362:
        /* <DEDUP_REMOVED lines=16> */
[----:B---3--:R-:W-:Y:S05]  /*0e20*/  CALL.REL.NOINC `($__internal_8_$__cuda_sm20_dblrcp_rn_slowpath_v3) ;  /* 0x000097f000007944 */ /* 0x008fea0003c00000 */
.L_x_7365:
[----:B------:R-:W-:Y:S05]  /*0e30*/  BSYNC B2 ;  /* 0x0000000000027941 */ /* 0x000fea0003800000 */
.L_x_7364:
[----:B0-----:R-:W0:-:S04]  /*0e40*/  DFMA R4, R18, R12, R16 ;  /* 0x0000000c1204722b */ /* 0x001e080000000010 */
[----:B------:R-:W2:-:S04]  /*0e50*/  DFMA R14, -R16, R12, R18 ;  /* 0x0000000c100e722b */ /* 0x000e880000000112 */
[----:B01----:R0:W1:-:S04]  /*0e60*/  DMUL R12, R4, R2 ;  /* 0x00000002040c7228 */ /* 0x0030480000000000 */
[----:B--2---:R0:W2:Y:S01]  /*0e70*/  DMUL R14, R14, R2 ;  /* 0x000000020e0e7228 */ /* 0x0040a20000000000 */
[----:B------:R-:W-:Y:S05]  /*0e80*/  BRA `(.L_x_7366) ;  /* 0x0000061000007947 */ /* 0x000fea0003800000 */
.L_x_7361:
[----:B0-----:R-:W0:Y:S01]  /*0e90*/  DADD R6, -RZ, |R44| ;  /* 0x00000000ff067229 */ /* 0x001e22000000052c */
[----:B-1----:R-:W-:Y:S01]  /*0ea0*/  MOV R2, 0x1 ;  /* 0x0000000100027802 */ /* 0x002fe20000000f00 */
[----:B------:R-:W-:Y:S01]  /*0eb0*/  BSSY B2, `(.L_x_7367) ;  /* 0x0000014000027945 */ /* 0x000fe20003800000 */
[----:B------:R-:W-:-:S03]  /*0ec0*/  FSETP.GEU.AND P1, PT, |R17|, 6.5827683646048100446e-37, PT ;  /* 0x036000001100780b */ /* 0x000fc60003f2e200 */
        /* <DEDUP_REMOVED lines=17> */
[----:B---3--:R-:W-:Y:S05]  /*0fe0*/  CALL.REL.NOINC `($__internal_9_$__cuda_sm20_div_rn_f64_full) ;  /* 0x000098e000007944 */ /* 0x008fea0003c00000 */
.L_x_7368:
[----:B------:R-:W-:Y:S05]  /*0ff0*/  BSYNC B2 ;  /* 0x0000000000027941 */ /* 0x000fea0003800000 */
.L_x_7367:
[----:B------:R-:W0:Y:S01]  /*1000*/  DADD R16, -RZ, |R46| ;  /* 0x00000000ff107229 */ /* 0x000e22000000052e */
[----:B------:R-:W-:Y:S01]  /*1010*/  MOV R4, 0x1 ;  /* 0x0000000100047802 */ /* 0x000fe20000000f00 */
[----:B------:R-:W-:Y:S01]  /*1020*/  BSSY B2, `(.L_x_7369) ;  /* 0x0000018000027945 */ /* 0x000fe20003800000 */
[----:B------:R-:W-:Y:S01]  /*1030*/  FSETP.GEU.AND P1, PT, |R19|, 6.5827683646048100446e-37, PT ;  /* 0x036000001300780b */ /* 0x000fe20003f2e200 */
[----:B------:R-:W-:-:S02]  /*1040*/  IMAD.MOV.U32 R12, RZ, RZ, R2 ;  /* 0x000000ffff0c7224 */ /* 0x000fc400078e0002 */
[----:B0-----:R-:W0:Y:S01]  /*1050*/  MUFU.RCP64H R5, R17 ;  /* 0x0000001100057308 */ /* 0x001e220000001800 */
[----:B------:R-:W-:Y:S01]  /*1060*/  IMAD.MOV.U32 R13, RZ, RZ, R3 ;  /* 0x000000ffff0d7224 */ /* 0x000fe200078e0003 */
        /* <DEDUP_REMOVED lines=19> */
.L_x_7370:
[----:B------:R-:W-:Y:S05]  /*11a0*/  BSYNC B2 ;  /* 0x0000000000027941 */ /* 0x000fea0003800000 */
.L_x_7369:
[----:B------:R-:W-:Y:S05]  /*11b0*/  BRA `(.L_x_7366) ;  /* 0x000002e000007947 */ /* 0x000fea0003800000 */
.L_x_7360:
        /* <DEDUP_REMOVED lines=20> */
[----:B---3--:R-:W-:Y:S05]  /*1300*/  CALL.REL.NOINC `($__internal_9_$__cuda_sm20_div_rn_f64_full) ;  /* 0x000095c000007944 */ /* 0x008fea0003c00000 */
[----:B------:R-:W-:Y:S01]  /*1310*/  IMAD.MOV.U32 R12, RZ, RZ, R2 ;  /* 0x000000ffff0c7224 */ /* 0x000fe200078e0002 */
[----:B------:R-:W-:Y:S02]  /*1320*/  MOV R13, R3 ;  /* 0x00000003000d7202 */ /* 0x000fe40000000f00 */
.L_x_7372:
[----:B------:R-:W-:Y:S05]  /*1330*/  BSYNC B2 ;  /* 0x0000000000027941 */ /* 0x000fea0003800000 */
.L_x_7371:
        /* <DEDUP_REMOVED lines=17> */
.L_x_7374:
[----:B------:R-:W-:Y:S05]  /*1450*/  BSYNC B2 ;  /* 0x0000000000027941 */ /* 0x000fea0003800000 */
.L_x_7373:
[----:B0-----:R-:W0:-:S04]  /*1460*/  DFMA R4, R16, R12, R18 ;  /* 0x0000000c1004722b */ /* 0x001e080000000012 */
[----:B------:R-:W2:-:S04]  /*1470*/  DFMA R14, R18, R12, -R16 ;  /* 0x0000000c120e722b */ /* 0x000e880000000810 */
[----:B01----:R0:W1:-:S04]  /*1480*/  DMUL R12, R4, R2 ;  /* 0x00000002040c7228 */ /* 0x0030480000000000 */
[----:B--2---:R0:W2:-:S06]  /*1490*/  DMUL R14, R14, R2 ;  /* 0x000000020e0e7228 */ /* 0x00408c0000000000 */
.L_x_7366:
[----:B-1----:R-:W-:Y:S05]  /*14a0*/  BSYNC B1 ;  /* 0x0000000000017941 */ /* 0x002fea0003800000 */
.L_x_7359:
[----:B------:R-:W1:Y:S01]  /*14b0*/  DSETP.GE.AND P0, PT, |R48|, |R50|, PT ;  /* 0x400000323000722a */ /* 0x000e620003f06200 */
[----:B------:R-:W-:-:S13]  /*14c0*/  BSSY B1, `(.L_x_7375) ;  /* 0x0000095000017945 */ /* 0x000fda0003800000 */
        /* <DEDUP_REMOVED lines=24> */
[----:B--23--:R-:W-:Y:S05]  /*1650*/  CALL.REL.NOINC `($__internal_9_$__cuda_sm20_div_rn_f64_full) ;  /* 0x0000927000007944 */ /* 0x00cfea0003c00000 */
[----:B------:R-:W-:Y:S02]  /*1660*/  IMAD.MOV.U32 R16, RZ, RZ, R2 ;  /* 0x000000ffff107224 */ /* 0x000fe400078e0002 */
[----:B------:R-:W-:Y:S02]  /*1670*/  IMAD.MOV.U32 R17, RZ, RZ, R3 ;  /* 0x000000ffff117224 */ /* 0x000fe400078e0003 */
.L_x_7379:
[----:B------:R-:W-:Y:S05]  /*1680*/  BSYNC B2 ;  /* 0x0000000000027941 */ /* 0x000fea0003800000 */
.L_x_7378:
        /* <DEDUP_REMOVED lines=12> */
[----:B------:R-:W-:Y:S01]  /*1750*/  IMAD.MOV.U32 R3, RZ, RZ, R49 ;  /* 0x000000ffff037224 */ /* 0x000fe200078e0031 */
[----:B0-----:R-:W-:Y:S02]  /*1760*/  MOV R4, R48 ;  /* 0x0000003000047202 */ /* 0x001fe40000000f00 */
[----:B------:R-:W-:Y:S02]  /*1770*/  IADD3 R2, R2, -0x100000, RZ ;  /* 0xfff0000002027810 */ /* 0x000fe40007ffe0ff */
[----:B------:R-:W-:Y:S02]  /*1780*/  MOV R0, 0x17a0 ;  /* 0x000017a000007802 */ /* 0x000fe40000000f00 */
[----:B--23--:R-:W-:Y:S05]  /*1790*/  CALL.REL.NOINC `($__internal_8_$__cuda_sm20_dblrcp_rn_slowpath_v3) ;  /* 0x00008e8000007944 */ /* 0x00cfea0003c00000 */
.L_x_7381:
[----:B------:R-:W-:Y:S05]  /*17a0*/  BSYNC B2 ;  /* 0x0000000000027941 */ /* 0x000fea0003800000 */
.L_x_7380:
[----:B0-----:R-:W0:-:S04]  /*17b0*/  DFMA R4, R22, R16, R20 ;  /* 0x000000101604722b */ /* 0x001e080000000014 */
[----:B------:R-:W4:-:S04]  /*17c0*/  DFMA R18, -R20, R16, R22 ;  /* 0x000000101412722b */ /* 0x000f080000000116 */
[----:B01----:R0:W1:-:S04]  /*17d0*/  DMUL R16, R4, R2 ;  /* 0x0000000204107228 */ /* 0x0030480000000000 */
[----:B----4-:R0:W4:Y:S01]  /*17e0*/  DMUL R18, R18, R2 ;  /* 0x0000000212127228 */ /* 0x0101220000000000 */
[----:B------:R-:W-:Y:S05]  /*17f0*/  BRA `(.L_x_7382) ;  /* 0x0000061000007947 */ /* 0x000fea0003800000 */
.L_x_7377:
[----:B------:R-:W1:Y:S01]  /*1800*/  DADD R6, -RZ, |R48| ;  /* 0x00000000ff067229 */ /* 0x000e620000000530 */
[----:B0-----:R-:W-:Y:S01]  /*1810*/  IMAD.MOV.U32 R2, RZ, RZ, 0x1 ;  /* 0x00000001ff027424 */ /* 0x001fe200078e00ff */
[----:B------:R-:W-:Y:S01]  /*1820*/  FSETP.GEU.AND P1, PT, |R21|, 6.5827683646048100446e-37, PT ;  /* 0x036000001500780b */ /* 0x000fe20003f2e200 */
[----:B------:R-:W-:Y:S03]  /*1830*/  BSSY B2, `(.L_x_7383) ;  /* 0x0000013000027945 */ /* 0x000fe60003800000 */
[----:B-1----:R-:W0:Y:S02]  /*1840*/  MUFU.RCP64H R3, R7 ;  /* 0x0000000700037308 */ /* 0x002e240000001800 */
        /* <DEDUP_REMOVED lines=17> */
.L_x_7384:
[----:B------:R-:W-:Y:S05]  /*1960*/  BSYNC B2 ;  /* 0x0000000000027941 */ /* 0x000fea0003800000 */
.L_x_7383:
[----:B------:R-:W0:Y:S01]  /*1970*/  DADD R20, -RZ, |R50| ;  /* 0x00000000ff147229 */ /* 0x000e220000000532 */
[----:B------:R-:W-:Y:S01]  /*1980*/  IMAD.MOV.U32 R4, RZ, RZ, 0x1 ;  /* 0x00000001ff047424 */ /* 0x000fe200078e00ff */
[----:B------:R-:W-:Y:S01]  /*1990*/  FSETP.GEU.AND P1, PT, |R23|, 6.5827683646048100446e-37, PT ;  /* 0x036000001700780b */ /* 0x000fe20003f2e200 */
[----:B------:R-:W-:Y:S01]  /*19a0*/  BSSY B2, `(.L_x_7385) ;  /* 0x0000017000027945 */ /* 0x000fe20003800000 */
[----:B------:R-:W-:Y:S02]  /*19b0*/  IMAD.MOV.U32 R16, RZ, RZ, R2 ;  /* 0x000000ffff107224 */ /* 0x000fe400078e0002 */
        /* <DEDUP_REMOVED lines=18> */
[----:B--23--:R-:W-:Y:S05]  /*1ae0*/  CALL.REL.NOINC `($__internal_9_$__cuda_sm20_div_rn_f64_full) ;  /* 0x00008de000007944 */ /* 0x00cfea0003c00000 */
[----:B------:R-:W-:Y:S01]  /*1af0*/  IMAD.MOV.U32 R18, RZ, RZ, R2 ;  /* 0x000000ffff127224 */ /* 0x000fe200078e0002 */
[----:B------:R-:W-:Y:S02]  /*1b00*/  MOV R19, R3 ;  /* 0x0000000300137202 */ /* 0x000fe40000000f00 */
.L_x_7386:
[----:B------:R-:W-:Y:S05]  /*1b10*/  BSYNC B2 ;  /* 0x0000000000027941 */ /* 0x000fea0003800000 */
.L_x_7385:
[----:B------:R-:W-:Y:S05]  /*1b20*/  BRA `(.L_x_7382) ;  /* 0x000002e000007947 */ /* 0x000fea0003800000 */
.L_x_7376:
        /* <DEDUP_REMOVED lines=23> */
.L_x_7388:
[----:B------:R-:W-:Y:S05]  /*1ca0*/  BSYNC B2 ;  /* 0x0000000000027941 */ /* 0x000fea0003800000 */
.L_x_7387:
        /* <DEDUP_REMOVED lines=16> */
[----:B--23--:R-:W-:Y:S05]  /*1db0*/  CALL.REL.NOINC `($__internal_8_$__cuda_sm20_dblrcp_rn_slowpath_v3) ;  /* 0x0000886000007944 */ /* 0x00cfea0003c00000 */
.L_x_7390:
[----:B------:R-:W-:Y:S05]  /*1dc0*/  BSYNC B2 ;  /* 0x0000000000027941 */ /* 0x000fea0003800000 */
.L_x_7389:
[----:B0-----:R-:W0:-:S04]  /*1dd0*/  DFMA R4, R20, R16, R22 ;  /* 0x000000101404722b */ /* 0x001e080000000016 */
[----:B------:R-:W4:-:S04]  /*1de0*/  DFMA R18, R22, R16, -R20 ;  /* 0x000000101612722b */ /* 0x000f080000000814 */
[----:B01----:R0:W1:-:S04]  /*1df0*/  DMUL R16, R4, R2 ;  /* 0x0000000204107228 */ /* 0x0030480000000000 */
[----:B----4-:R0:W4:-:S06]  /*1e00*/  DMUL R18, R18, R2 ;  /* 0x0000000212127228 */ /* 0x01010c0000000000 */
.L_x_7382:
[----:B-1----:R-:W-:Y:S05]  /*1e10*/  BSYNC B1 ;  /* 0x0000000000017941 */ /* 0x002fea0003800000 */
.L_x_7375:
[----:B------:R-:W1:Y:S01]  /*1e20*/  DSETP.GE.AND P0, PT, |R52|, |R54|, PT ;  /* 0x400000363400722a */ /* 0x000e620003f06200 */
[----:B------:R-:W-:-:S13]  /*1e30*/  BSSY B1, `(.L_x_7391) ;  /* 0x0000095000017945 */ /* 0x000fda0003800000 */
[----:B-1----:R-:W-:Y:S05]  /*1e40*/  @!P0 BRA `(.L_x_7392) ;  /* 0x0000065000008947 */ /* 0x002fea0003800000 */
[----:B------:R-:W-:-:S04]  /*1e50*/  DSETP.NEU.AND P0, PT, |R54|, RZ, PT ;  /* 0x000000ff3600722a */ /* 0x000fc80003f0d200 */
[----:B------:R-:W1:-:S14]  /*1e60*/  DSETP.EQ.AND P1, PT, |R52|, RZ, PT ;  /* 0x000000ff3400722a */ /* 0x000e5c0003f22200 */
[----:B-1----:R-:W-:Y:S05]  /*1e70*/  @!P0 BRA P1, `(.L_x_7393) ;  /* 0x000002f000008947 */ /* 0x002fea0000800000 */
[----:B0-----:R-:W0:Y:S01]  /*1e80*/  MUFU.RCP64H R3, R53 ;  /* 0x0000003500037308 */ /* 0x001e220000001800 */
        /* <DEDUP_REMOVED lines=19> */
[----:B--234-:R-:W-:Y:S05]  /*1fc0*/  CALL.REL.NOINC `($__internal_9_$__cuda_sm20_div_rn_f64_full) ;  /* 0x0000890000007944 */ /* 0x01cfea0003c00000 */
[----:B------:R-:W-:Y:S01]  /*1fd0*/  MOV R20, R2 ;  /* 0x0000000200147202 */ /* 0x000fe20000000f00 */
[----:B------:R-:W-:Y:S02]  /*1fe0*/  IMAD.MOV.U32 R21, RZ, RZ, R3 ;  /* 0x000000ffff157224 */ /* 0x000fe400078e0003 */
.L_x_7395:
[----:B------:R-:W-:Y:S05]  /*1ff0*/  BSYNC B2 ;  /* 0x0000000000027941 */ /* 0x000fea0003800000 */
.L_x_7394:
        /* <DEDUP_REMOVED lines=16> */
[----:B--234-:R-:W-:Y:S05]  /*2100*/  CALL.REL.NOINC `($__internal_8_$__cuda_sm20_dblrcp_rn_slowpath_v3) ;  /* 0x0000851000007944 */ /* 0x01cfea0003c00000 */
.L_x_7397:
[----:B------:R-:W-:Y:S05]  /*2110*/  BSYNC B2 ;  /* 0x0000000000027941 */ /* 0x000fea0003800000 */
.L_x_7396:
[----:B0-----:R-:W0:-:S04]  /*2120*/  DFMA R4, R26, R20, R24 ;  /* 0x000000141a04722b */ /* 0x001e080000000018 */
[----:B------:R-:W5:-:S04]  /*2130*/  DFMA R22, -R24, R20, R26 ;  /* 0x000000141816722b */ /* 0x000f48000000011a */
[----:B01----:R0:W1:-:S04]  /*2140*/  DMUL R20, R4, R2 ;  /* 0x0000000204147228 */ /* 0x0030480000000000 */
[----:B-----5:R0:W4:Y:S01]  /*2150*/  DMUL R22, R22, R2 ;  /* 0x0000000216167228 */ /* 0x0201220000000000 */
[----:B------:R-:W-:Y:S05]  /*2160*/  BRA `(.L_x_7398) ;  /* 0x0000061000007947 */ /* 0x000fea0003800000 */
.L_x_7393:
        /* <DEDUP_REMOVED lines=21> */
[----:B--234-:R-:W-:Y:S05]  /*22c0*/  CALL.REL.NOINC `($__internal_9_$__cuda_sm20_div_rn_f64_full) ;  /* 0x0000860000007944 */ /* 0x01cfea0003c00000 */
.L_x_7400:
[----:B------:R-:W-:Y:S05]  /*22d0*/  BSYNC B2 ;  /* 0x0000000000027941 */ /* 0x000fea0003800000 */
.L_x_7399:
[----:B------:R-:W0:Y:S01]  /*22e0*/  DADD R24, -RZ, |R54| ;  /* 0x00000000ff187229 */ /* 0x000e220000000536 */
[----:B------:R-:W-:Y:S01]  /*22f0*/  IMAD.MOV.U32 R4, RZ, RZ, 0x1 ;  /* 0x00000001ff047424 */ /* 0x000fe200078e00ff */
[----:B------:R-:W-:Y:S01]  /*2300*/  FSETP.GEU.AND P1, PT, |R27|, 6.5827683646048100446e-37, PT ;  /* 0x036000001b00780b */ /* 0x000fe20003f2e200 */
[----:B------:R-:W-:Y:S01]  /*2310*/  BSSY B2, `(.L_x_7401) ;  /* 0x0000017000027945 */ /* 0x000fe20003800000 */
[----:B------:R-:W-:Y:S01]  /*2320*/  MOV R20, R2 ;  /* 0x0000000200147202 */ /* 0x000fe20000000f00 */
[----:B------:R-:W-:Y:S01]  /*2330*/  IMAD.MOV.U32 R21, RZ, RZ, R3 ;  /* 0x000000ffff157224 */ /* 0x000fe200078e0003 */
        /* <DEDUP_REMOVED lines=17> */
[----:B--234-:R-:W-:Y:S05]  /*2450*/  CALL.REL.NOINC `($__internal_9_$__cuda_sm20_div_rn_f64_full) ;  /* 0x0000847000007944 */ /* 0x01cfea0003c00000 */
[----:B------:R-:W-:Y:S02]  /*2460*/  IMAD.MOV.U32 R22, RZ, RZ, R2 ;  /* 0x000000ffff167224 */ /* 0x000fe400078e0002 */
[----:B------:R-:W-:Y:S02]  /*2470*/  IMAD.MOV.U32 R23, RZ, RZ, R3 ;  /* 0x000000ffff177224 */ /* 0x000fe400078e0003 */
.L_x_7402:
[----:B------:R-:W-:Y:S05]  /*2480*/  BSYNC B2 ;  /* 0x0000000000027941 */ /* 0x000fea0003800000 */
.L_x_7401:
[----:B------:R-:W-:Y:S05]  /*2490*/  BRA `(.L_x_7398) ;  /* 0x000002e000007947 */ /* 0x000fea0003800000 */
.L_x_7392:
        /* <DEDUP_REMOVED lines=23> */
.L_x_7404:
[----:B------:R-:W-:Y:S05]  /*2610*/  BSYNC B2 ;  /* 0x0000000000027941 */ /* 0x000fea0003800000 */
.L_x_7403:
        /* <DEDUP_REMOVED lines=16> */
[----:B--234-:R-:W-:Y:S05]  /*2720*/  CALL.REL.NOINC `($__internal_8_$__cuda_sm20_dblrcp_rn_slowpath_v3) ;  /* 0x00007ef000007944 */ /* 0x01cfea0003c00000 */
.L_x_7406:
[----:B------:R-:W-:Y:S05]  /*2730*/  BSYNC B2 ;  /* 0x0000000000027941 */ /* 0x000fea0003800000 */
.L_x_7405:
[----:B0-----:R-:W0:-:S04]  /*2740*/  DFMA R4, R24, R20, R26 ;  /* 0x000000141804722b */ /* 0x001e08000000001a */
[----:B------:R-:W5:-:S04]  /*2750*/  DFMA R22, R26, R20, -R24 ;  /* 0x000000141a16722b */ /* 0x000f480000000818 */
[----:B01----:R0:W1:-:S04]  /*2760*/  DMUL R20, R4, R2 ;  /* 0x0000000204147228 */ /* 0x0030480000000000 */
[----:B-----5:R0:W4:-:S06]  /*2770*/  DMUL R22, R22, R2 ;  /* 0x0000000216167228 */ /* 0x02010c0000000000 */
.L_x_7398:
[----:B-1----:R-:W-:Y:S05]  /*2780*/  BSYNC B1 ;  /* 0x0000000000017941 */ /* 0x002fea0003800000 */
.L_x_7391:
        /* <DEDUP_REMOVED lines=29> */
.L_x_7411:
[----:B------:R-:W-:Y:S05]  /*2960*/  BSYNC B2 ;  /* 0x0000000000027941 */ /* 0x000fea0003800000 */
.L_x_7410:
        /* <DEDUP_REMOVED lines=16> */
[----:B--234-:R-:W-:Y:S05]  /*2a70*/  CALL.REL.NOINC `($__internal_8_$__cuda_sm20_dblrcp_rn_slowpath_v3) ;  /* 0x00007ba000007944 */ /* 0x01cfea0003c00000 */
.L_x_7413:
[----:B------:R-:W-:Y:S05]  /*2a80*/  BSYNC B2 ;  /* 0x0000000000027941 */ /* 0x000fea0003800000 */
.L_x_7412:
[----:B0-----:R-:W0:-:S04]  /*2a90*/  DFMA R4, R30, R24, R28 ;  /* 0x000000181e04722b */ /* 0x001e08000000001c */
[----:B------:R-:W5:-:S04]  /*2aa0*/  DFMA R26, -R28, R24, R30 ;  /* 0x000000181c1a722b */ /* 0x000f48000000011e */
[----:B01----:R0:W1:-:S04]  /*2ab0*/  DMUL R24, R4, R2 ;  /* 0x0000000204187228 */ /* 0x0030480000000000 */
[----:B-----5:R0:W4:Y:S01]  /*2ac0*/  DMUL R26, R26, R2 ;  /* 0x000000021a1a7228 */ /* 0x0201220000000000 */
[----:B------:R-:W-:Y:S05]  /*2ad0*/  BRA `(.L_x_7414) ;  /* 0x0000061000007947 */ /* 0x000fea0003800000 */
.L_x_7409:
        /* <DEDUP_REMOVED lines=22> */
.L_x_7416:
[----:B------:R-:W-:Y:S05]  /*2c40*/  BSYNC B2 ;  /* 0x0000000000027941 */ /* 0x000fea0003800000 */
.L_x_7415:
        /* <DEDUP_REMOVED lines=26> */
.L_x_7418:
[----:B------:R-:W-:Y:S05]  /*2df0*/  BSYNC B2 ;  /* 0x0000000000027941 */ /* 0x000fea0003800000 */
.L_x_7417:
[----:B------:R-:W-:Y:S05]  /*2e00*/  BRA `(.L_x_7414) ;  /* 0x000002e000007947 */ /* 0x000fea0003800000 */
.L_x_7408:
        /* <DEDUP_REMOVED lines=23> */
.L_x_7420:
[----:B------:R-:W-:Y:S05]  /*2f80*/  BSYNC B2 ;  /* 0x0000000000027941 */ /* 0x000fea0003800000 */
.L_x_7419:
        /* <DEDUP_REMOVED lines=17> */
.L_x_7422:
[----:B------:R-:W-:Y:S05]  /*30a0*/  BSYNC B2 ;  /* 0x0000000000027941 */ /* 0x000fea0003800000 */
.L_x_7421:
[----:B0-----:R-:W0:-:S04]  /*30b0*/  DFMA R4, R28, R24, R30 ;  /* 0x000000181c04722b */ /* 0x001e08000000001e */
[----:B------:R-:W5:-:S04]  /*30c0*/  DFMA R26, R30, R24, -R28 ;  /* 0x000000181e1a722b */ /* 0x000f48000000081c */
[----:B01----:R0:W1:-:S04]  /*30d0*/  DMUL R24, R4, R2 ;  /* 0x0000000204187228 */ /* 0x0030480000000000 */
[----:B-----5:R0:W4:-:S06]  /*30e0*/  DMUL R26, R26, R2 ;  /* 0x000000021a1a7228 */ /* 0x02010c0000000000 */
.L_x_7414:
[----:B-1----:R-:W-:Y:S05]  /*30f0*/  BSYNC B1 ;  /* 0x0000000000017941 */ /* 0x002fea0003800000 */
.L_x_7407:
        /* <DEDUP_REMOVED lines=27> */
[----:B------:R-:W-:Y:S01]  /*32b0*/  IMAD.MOV.U32 R28, RZ, RZ, R2 ;  /* 0x000000ffff1c7224 */ /* 0x000fe200078e0002 */
[----:B------:R-:W-:Y:S02]  /*32c0*/  MOV R29, R3 ;  /* 0x00000003001d7202 */ /* 0x000fe40000000f00 */
.L_x_7427:
[----:B------:R-:W-:Y:S05]  /*32d0*/  BSYNC B2 ;  /* 0x0000000000027941 */ /* 0x000fea0003800000 */
.L_x_7426:
        /* <DEDUP_REMOVED lines=17> */
.L_x_7429:
[----:B------:R-:W-:Y:S05]  /*33f0*/  BSYNC B2 ;  /* 0x0000000000027941 */ /* 0x000fea0003800000 */
.L_x_7428:
[----:B0-----:R-:W0:-:S04]  /*3400*/  DFMA R4, R34, R28, R32 ;  /* 0x0000001c2204722b */ /* 0x001e080000000020 */
[----:B------:R-:W5:-:S04]  /*3410*/  DFMA R30, -R32, R28, R34 ;  /* 0x0000001c201e722b */ /* 0x000f480000000122 */
[----:B01----:R0:W1:-:S04]  /*3420*/  DMUL R28, R4, R2 ;  /* 0x00000002041c7228 */ /* 0x0030480000000000 */
[----:B-----5:R0:W4:Y:S01]  /*3430*/  DMUL R30, R30, R2 ;  /* 0x000000021e1e7228 */ /* 0x0201220000000000 */
[----:B------:R-:W-:Y:S05]  /*3440*/  BRA `(.L_x_7430) ;  /* 0x0000061000007947 */ /* 0x000fea0003800000 */
.L_x_7425:
        /* <DEDUP_REMOVED lines=22> */
.L_x_7432:
[----:B------:R-:W-:Y:S05]  /*35b0*/  BSYNC B2 ;  /* 0x0000000000027941 */ /* 0x000fea0003800000 */
.L_x_7431:
        /* <DEDUP_REMOVED lines=26> */
.L_x_7434:
[----:B------:R-:W-:Y:S05]  /*3760*/  BSYNC B2 ;  /* 0x0000000000027941 */ /* 0x000fea0003800000 */
.L_x_7433:
[----:B------:R-:W-:Y:S05]  /*3770*/  BRA `(.L_x_7430) ;  /* 0x000002e000007947 */ /* 0x000fea0003800000 */
.L_x_7424:
        /* <DEDUP_REMOVED lines=23> */
.L_x_7436:
[----:B------:R-:W-:Y:S05]  /*38f0*/  BSYNC B2 ;  /* 0x0000000000027941 */ /* 0x000fea0003800000 */
.L_x_7435:
        /* <DEDUP_REMOVED lines=17> */
.L_x_7438:
[----:B------:R-:W-:Y:S05]  /*3a10*/  BSYNC B2 ;  /* 0x0000000000027941 */ /* 0x000fea0003800000 */
.L_x_7437:
[----:B0-----:R-:W0:-:S04]  /*3a20*/  DFMA R4, R32, R28, R34 ;  /* 0x0000001c2004722b */ /* 0x001e080000000022 */
[----:B------:R-:W5:-:S04]  /*3a30*/  DFMA R30, R34, R28, -R32 ;  /* 0x0000001c221e722b */ /* 0x000f480000000820 */
[----:B01----:R0:W1:-:S04]  /*3a40*/  DMUL R28, R4, R2 ;  /* 0x00000002041c7228 */ /* 0x0030480000000000 */
[----:B-----5:R0:W4:-:S06]  /*3a50*/  DMUL R30, R30, R2 ;  /* 0x000000021e1e7228 */ /* 0x02010c0000000000 */
.L_x_7430:
[----:B-1----:R-:W-:Y:S05]  /*3a60*/  BSYNC B1 ;  /* 0x0000000000017941 */ /* 0x002fea0003800000 */
.L_x_7423:
        /* <DEDUP_REMOVED lines=29> */
.L_x_7443:
[----:B------:R-:W-:Y:S05]  /*3c40*/  BSYNC B2 ;  /* 0x0000000000027941 */ /* 0x000fea0003800000 */
.L_x_7442:
        /* <DEDUP_REMOVED lines=17> */
.L_x_7445:
[----:B------:R-:W-:Y:S05]  /*3d60*/  BSYNC B2 ;  /* 0x0000000000027941 */ /* 0x000fea0003800000 */
.L_x_7444:
[----:B0-----:R-:W0:-:S04]  /*3d70*/  DFMA R4, R38, R32, R36 ;  /* 0x000000202604722b */ /* 0x001e080000000024 */
[----:B------:R-:W5:-:S04]  /*3d80*/  DFMA R34, -R36, R32, R38 ;  /* 0x000000202422722b */ /* 0x000f480000000126 */
[----:B01----:R0:W1:-:S04]  /*3d90*/  DMUL R32, R4, R2 ;  /* 0x0000000204207228 */ /* 0x0030480000000000 */
[----:B-----5:R0:W4:Y:S01]  /*3da0*/  DMUL R34, R34, R2 ;  /* 0x0000000222227228 */ /* 0x0201220000000000 */
[----:B------:R-:W-:Y:S05]  /*3db0*/  BRA `(.L_x_7446) ;  /* 0x0000061000007947 */ /* 0x000fea0003800000 */
.L_x_7441:
[----:B------:R-:W1:Y:S01]  /*3dc0*/  DADD R6, -RZ, |R64| ;  /* 0x00000000ff067229 */ /* 0x000e620000000540 */
[----:B0-----:R-:W-:Y:S01]  /*3dd0*/  MOV R2, 0x1 ;  /* 0x0000000100027802 */ /* 0x001fe20000000f00 */
[----:B------:R-:W-:Y:S01]  /*3de0*/  BSSY B2, `(.L_x_7447) ;  /* 0x0000014000027945 */ /* 0x000fe20003800000 */
[----:B------:R-:W-:-:S03]  /*3df0*/  FSETP.GEU.AND P1, PT, |R37|, 6.5827683646048100446e-37, PT ;  /* 0x036000002500780b */ /* 0x000fc60003f2e200 */
        /* <DEDUP_REMOVED lines=18> */
.L_x_7448:
[----:B------:R-:W-:Y:S05]  /*3f20*/  BSYNC B2 ;  /* 0x0000000000027941 */ /* 0x000fea0003800000 */
.L_x_7447:
        /* <DEDUP_REMOVED lines=26> */
.L_x_7450:
[----:B------:R-:W-:Y:S05]  /*40d0*/  BSYNC B2 ;  /* 0x0000000000027941 */ /* 0x000fea0003800000 */
.L_x_7449:
[----:B------:R-:W-:Y:S05]  /*40e0*/  BRA `(.L_x_7446) ;  /* 0x000002e000007947 */ /* 0x000fea0003800000 */
.L_x_7440:
        /* <DEDUP_REMOVED lines=23> */
.L_x_7452:
[----:B------:R-:W-:Y:S05]  /*4260*/  BSYNC B2 ;  /* 0x0000000000027941 */ /* 0x000fea0003800000 */
.L_x_7451:
        /* <DEDUP_REMOVED lines=17> */
.L_x_7454:
[----:B------:R-:W-:Y:S05]  /*4380*/  BSYNC B2 ;  /* 0x0000000000027941 */ /* 0x000fea0003800000 */
.L_x_7453:
[----:B0-----:R-:W0:-:S04]  /*4390*/  DFMA R4, R36, R32, R38 ;  /* 0x000000202404722b */ /* 0x001e080000000026 */
[----:B------:R-:W5:-:S04]  /*43a0*/  DFMA R34, R38, R32, -R36 ;  /* 0x000000202622722b */ /* 0x000f480000000824 */
[----:B01----:R0:W1:-:S04]  /*43b0*/  DMUL R32, R4, R2 ;  /* 0x0000000204207228 */ /* 0x0030480000000000 */
[----:B-----5:R0:W4:-:S06]  /*43c0*/  DMUL R34, R34, R2 ;  /* 0x0000000222227228 */ /* 0x02010c0000000000 */
.L_x_7446:
[----:B-1----:R-:W-:Y:S05]  /*43d0*/  BSYNC B1 ;  /* 0x0000000000017941 */ /* 0x002fea0003800000 */
.L_x_7439:
        /* <DEDUP_REMOVED lines=29> */
.L_x_7459:
[----:B------:R-:W-:Y:S05]  /*45b0*/  BSYNC B2 ;  /* 0x0000000000027941 */ /* 0x000fea0003800000 */
.L_x_7458:
        /* <DEDUP_REMOVED lines=17> */
.L_x_7461:
[----:B------:R-:W-:Y:S05]  /*46d0*/  BSYNC B2 ;  /* 0x0000000000027941 */ /* 0x000fea0003800000 */
.L_x_7460:
[----:B0-----:R-:W0:-:S04]  /*46e0*/  DFMA R4, R42, R36, R40 ;  /* 0x000000242a04722b */ /* 0x001e080000000028 */
[----:B------:R-:W5:-:S04]  /*46f0*/  DFMA R38, -R40, R36, R42 ;  /* 0x000000242826722b */ /* 0x000f48000000012a */
[----:B01----:R0:W1:-:S04]  /*4700*/  DMUL R36, R4, R2 ;  /* 0x0000000204247228 */ /* 0x0030480000000000 */
[----:B-----5:R0:W4:Y:S01]  /*4710*/  DMUL R38, R38, R2 ;  /* 0x0000000226267228 */ /* 0x0201220000000000 */
[----:B------:R-:W-:Y:S05]  /*4720*/  BRA `(.L_x_7462) ;  /* 0x0000061000007947 */ /* 0x000fea0003800000 */
.L_x_7457:
        /* <DEDUP_REMOVED lines=22> */
.L_x_7464:
[----:B------:R-:W-:Y:S05]  /*4890*/  BSYNC B2 ;  /* 0x0000000000027941 */ /* 0x000fea0003800000 */
.L_x_7463:
        /* <DEDUP_REMOVED lines=26> */
.L_x_7466:
[----:B------:R-:W-:Y:S05]  /*4a40*/  BSYNC B2 ;  /* 0x0000000000027941 */ /* 0x000fea0003800000 */
.L_x_7465:
[----:B------:R-:W-:Y:S05]  /*4a50*/  BRA `(.L_x_7462) ;  /* 0x000002e000007947 */ /* 0x000fea0003800000 */
.L_x_7456:
        /* <DEDUP_REMOVED lines=23> */
.L_x_7468:
[----:B------:R-:W-:Y:S05]  /*4bd0*/  BSYNC B2 ;  /* 0x0000000000027941 */ /* 0x000fea0003800000 */
.L_x_7467:
        /* <DEDUP_REMOVED lines=17> */
.L_x_7470:
[----:B------:R-:W-:Y:S05]  /*4cf0*/  BSYNC B2 ;  /* 0x0000000000027941 */ /* 0x000fea0003800000 */
.L_x_7469:
[----:B0-----:R-:W0:-:S04]  /*4d00*/  DFMA R4, R40, R36, R42 ;  /* 0x000000242804722b */ /* 0x001e08000000002a */
[----:B------:R-:W5:-:S04]  /*4d10*/  DFMA R38, R42, R36, -R40 ;  /* 0x000000242a26722b */ /* 0x000f480000000828 */
[----:B01----:R0:W1:-:S04]  /*4d20*/  DMUL R36, R4, R2 ;  /* 0x0000000204247228 */ /* 0x0030480000000000 */
[----:B-----5:R0:W4:-:S06]  /*4d30*/  DMUL R38, R38, R2 ;  /* 0x0000000226267228 */ /* 0x02010c0000000000 */
.L_x_7462:
[----:B-1----:R-:W-:Y:S05]  /*4d40*/  BSYNC B1 ;  /* 0x0000000000017941 */ /* 0x002fea0003800000 */
.L_x_7455:
[----:B------:R-:W1:Y:S01]  /*4d50*/  S2R R0, SR_CTAID.X ;  /* 0x0000000000007919 */ /* 0x000e620000002500 */
[----:B0-----:R-:W-:-:S03]  /*4d60*/  MOV R3, 0x10 ;  /* 0x0000001000037802 */ /* 0x001fc60000000f00 */
[----:B------:R-:W0:Y:S01]  /*4d70*/  S2R R5, SR_TID.X ;  /* 0x0000000000057919 */ /* 0x000e220000002100 */
[----:B-1----:R-:W-:-:S04]  /*4d80*/  IMAD.SHL.U32 R0, R0, 0x400, RZ ;  /* 0x0000040000007824 */ /* 0x002fc800078e00ff */
[----:B------:R-:W-:-:S06]  /*4d90*/  IMAD.WIDE.U32 R2, R0, R3, c[0x0][0x168] ;  /* 0x00005a0000027625 */ /* 0x000fcc00078e0003 */
[----:B0-----:R-:W-:-:S05]  /*4da0*/  IMAD.WIDE R2, R5, 0x20, R2 ;  /* 0x0000002005027825 */ /* 0x001fca00078e0202 */
[----:B---3--:R-:W-:Y:S04]  /*4db0*/  STG.E.128 [R2.64], R8 ;  /* 0x0000000802007986 */ /* 0x008fe8000c101d04 */
[----:B--2---:R-:W-:Y:S04]  /*4dc0*/  STG.E.128 [R2.64+0x10], R12 ;  /* 0x0000100c02007986 */ /* 0x004fe8000c101d04 */
[----:B----4-:R-:W-:Y:S04]  /*4dd0*/  STG.E.128 [R2.64+0x1000], R16 ;  /* 0x0010001002007986 */ /* 0x010fe8000c101d04 */
[----:B------:R-:W-:Y:S04]  /*4de0*/  STG.E.128 [R2.64+0x1010], R20 ;  /* 0x0010101402007986 */ /* 0x000fe8000c101d04 */
[----:B------:R-:W-:Y:S04]  /*4df0*/  STG.E.128 [R2.64+0x2000], R24 ;  /* 0x0020001802007986 */ /* 0x000fe8000c101d04 */
[----:B------:R-:W-:Y:S04]  /*4e00*/  STG.E.128 [R2.64+0x2010], R28 ;  /* 0x0020101c02007986 */ /* 0x000fe8000c101d04 */
[----:B------:R-:W-:Y:S04]  /*4e10*/  STG.E.128 [R2.64+0x3000], R32 ;  /* 0x0030002002007986 */ /* 0x000fe8000c101d04 */
[----:B------:R-:W-:Y:S01]  /*4e20*/  STG.E.128 [R2.64+0x3010], R36 ;  /* 0x0030102402007986 */ /* 0x000fe2000c101d04 */
[----:B------:R-:W-:Y:S05]  /*4e30*/  EXIT ;  /* 0x000000000000794d */ /* 0x000fea0003800000 */
.L_x_7342:
[----:B------:R-:W0:Y:S01]  /*4e40*/  S2R R0, SR_TID.X ;  /* 0x0000000000007919 */ /* 0x000e220000002100 */
[----:B------:R-:W-:Y:S01]  /*4e50*/  CS2R R14, SRZ ;  /* 0x00000000000e7805 */ /* 0x000fe2000001ff00 */
[----:B------:R-:W-:Y:S01]  /*4e60*/  CS2R R10, SRZ ;  /* 0x00000000000a7805 */ /* 0x000fe2000001ff00 */
[----:B------:R-:W-:Y:S01]  /*4e70*/  CS2R R8, SRZ ;  /* 0x0000000000087805 */ /* 0x000fe2000001ff00 */
[----:B0-----:R-:W-:-:S13]  /*4e80*/  ISETP.GE.AND P0, PT, R0, R76, PT ;  /* 0x0000004c0000720c */ /* 0x001fda0003f06270 */
[----:B------:R-:W-:Y:S01]  /*4e90*/  @!P0 IMAD.IADD R4, R77, 0x1, R0 ;  /* 0x000000014d048824 */ /* 0x000fe200078e0200 */
[----:B------:R-:W-:Y:S01]  /*4ea0*/  @!P0 IADD3 R0, R0, 0x80, RZ ;  /* 0x0000008000008810 */ /* 0x000fe20007ffe0ff */
[----:B------:R-:W-:Y:S01]  /*4eb0*/  CS2R R12, SRZ ;  /* 0x00000000000c7805 */ /* 0x000fe2000001ff00 */
[----:B------:R-:W-:Y:S01]  /*4ec0*/  CS2R R18, SRZ ;  /* 0x0000000000127805 */ /* 0x000fe2000001ff00 */
[----:B------:R-:W-:Y:S01]  /*4ed0*/  CS2R R16, SRZ ;  /* 0x0000000000107805 */ /* 0x000fe2000001ff00 */
[----:B------:R-:W-:Y:S02]  /*4ee0*/  ISETP.GE.AND P2, PT, R0, R76, PT ;  /* 0x0000004c0000720c */ /* 0x000fe40003f46270 */
[----:B------:R-:W-:Y:S01]  /*4ef0*/  @!P0 MOV R5, 0x10 ;  /* 0x0000001000058802 */ /* 0x000fe20000000f00 */
[----:B------:R-:W-:Y:S01]  /*4f00*/  CS2R R22, SRZ ;  /* 0x0000000000167805 */ /* 0x000fe2000001ff00 */
[----:B------:R-:W-:-:S03]  /*4f10*/  CS2R R20, SRZ ;  /* 0x0000000000147805 */ /* 0x000fc6000001ff00 */
[----:B------:R-:W-:-:S06]  /*4f20*/  @!P0 IMAD.WIDE.U32 R2, R4, R5, c[0x0][0x170] ;  /* 0x00005c0004028625 */ /* 0x000fcc00078e0005 */
[----:B------:R-:W-:Y:S01]  /*4f30*/  @!P2 IMAD.IADD R36, R77, 0x1, R0 ;  /* 0x000000014d24a824 */ /* 0x000fe200078e0200 */
[----:B------:R-:W-:Y:S01]  /*4f40*/  @!P2 IADD3 R0, R0, 0x80, RZ ;  /* 0x000000800000a810 */ /* 0x000fe20007ffe0ff */
[----:B------:R-:W-:Y:S01]  /*4f50*/  @!P2 IMAD.MOV.U32 R37, RZ, RZ, 0x10 ;  /* 0x00000010ff25a424 */ /* 0x000fe200078e00ff */
[----:B------:R0:W5:Y:S02]  /*4f60*/  @!P0 LDG.E.128 R8, [R2.64] ;  /* 0x0000000402088981 */ /* 0x000164000c1e1d00 */
[----:B------:R-:W-:-:S13]  /*4f70*/  ISETP.GE.AND P4, PT, R0, R76, PT ;  /* 0x0000004c0000720c */ /* 0x000fda0003f86270 */
[----:B------:R-:W-:Y:S01]  /*4f80*/  @!P4 IMAD.IADD R38, R77, 0x1, R0 ;  /* 0x000000014d26c824 */ /* 0x000fe200078e0200 */
[----:B------:R-:W-:-:S04]  /*4f90*/  @!P4 IADD3 R0, R0, 0x80, RZ ;  /* 0x000000800000c810 */ /* 0x000fc80007ffe0ff */
[----:B------:R-:W-:-:S13]  /*4fa0*/  ISETP.GE.AND P3, PT, R0, R76, PT ;  /* 0x0000004c0000720c */ /* 0x000fda0003f66270 */
[----:B------:R-:W-:Y:S01]  /*4fb0*/  @!P3 IMAD.IADD R52, R77, 0x1, R0 ;  /* 0x000000014d34b824 */ /* 0x000fe200078e0200 */
[----:B------:R-:W-:-:S04]  /*4fc0*/  @!P3 IADD3 R0, R0, 0x80, RZ ;  /* 0x000000800000b810 */ /* 0x000fc80007ffe0ff */
[----:B------:R-:W-:Y:S01]  /*4fd0*/  ISETP.GE.AND P1, PT, R0, R76, PT ;  /* 0x0000004c0000720c */ /* 0x000fe20003f26270 */
[----:B------:R-:W-:-:S04]  /*4fe0*/  @!P2 IMAD.WIDE.U32 R6, R36, R37, c[0x0][0x170] ;  /* 0x00005c002406a625 */ /* 0x000fc800078e0025 */
[----:B------:R-:W-:Y:S01]  /*4ff0*/  @!P2 IMAD.WIDE.U32 R36, R36, R37, c[0x0][0x178] ;  /* 0x00005e002424a625 */ /* 0x000fe200078e0025 */
[----:B------:R1:W5:Y:S04]  /*5000*/  @!P2 LDG.E.128 R12, [R6.64] ;  /* 0x00000004060ca981 */ /* 0x000368000c1e1d00 */
[----:B------:R2:W5:Y:S03]  /*5010*/  @!P2 LDG.E.128 R16, [R36.64] ;  /* 0x000000042410a981 */ /* 0x000566000c1e1d00 */
[----:B------:R-:W-:Y:S01]  /*5020*/  @!P1 IMAD.IADD R54, R77, 0x1, R0 ;  /* 0x000000014d369824 */ /* 0x000fe200078e0200 */
[----:B------:R-:W-:-:S04]  /*5030*/  @!P1 IADD3 R0, R0, 0x80, RZ ;  /* 0x0000008000009810 */ /* 0x000fc80007ffe0ff */
[----:B------:R-:W-:Y:S01]  /*5040*/  ISETP.GE.AND P2, PT, R0, R76, PT ;  /* 0x0000004c0000720c */ /* 0x000fe20003f46270 */
[----:B------:R-:W-:Y:S01]  /*5050*/  @!P0 IMAD.WIDE.U32 R4, R4, R5, c[0x0][0x178] ;  /* 0x00005e0004048625 */ /* 0x000fe200078e0005 */
[----:B------:R-:W-:-:S03]  /*5060*/  CS2R R26, SRZ ;  /* 0x00000000001a7805 */ /* 0x000fc6000001ff00 */
[----:B------:R-:W-:Y:S01]  /*5070*/  @!P4 IMAD.MOV.U32 R39, RZ, RZ, 0x10 ;  /* 0x00000010ff27c424 */ /* 0x000fe200078e00ff */
[----:B------:R3:W5:Y:S01]  /*5080*/  @!P0 LDG.E.128 R20, [R4.64] ;  /* 0x0000000404148981 */ /* 0x000762000c1e1d00 */
[----:B------:R-:W-:Y:S01]  /*5090*/  CS2R R24, SRZ ;  /* 0x0000000000187805 */ /* 0x000fe2000001ff00 */
[----:B------:R-:W-:Y:S01]  /*50a0*/  CS2R R30, SRZ ;  /* 0x00000000001e7805 */ /* 0x000fe2000001ff00 */
[----:B------:R-:W-:Y:S01]  /*50b0*/  CS2R R28, SRZ ;  /* 0x00000000001c7805 */ /* 0x000fe2000001ff00 */
[----:B0-----:R-:W-:-:S04]  /*50c0*/  @!P4 IMAD.WIDE.U32 R2, R38, R39, c[0x0][0x170] ;  /* 0x00005c002602c625 */ /* 0x001fc800078e0027 */
[----:B------:R-:W-:Y:S02]  /*50d0*/  @!P2 IMAD.IADD R72, R77, 0x1, R0 ;  /* 0x000000014d48a824 */ /* 0x000fe400078e0200 */
[----:B---3--:R-:W-:Y:S01]  /*50e0*/  @!P4 IMAD.WIDE.U32 R4, R38, R39, c[0x0][0x178] ;  /* 0x00005e002604c625 */ /* 0x008fe200078e0027 */
[----:B------:R-:W-:Y:S01]  /*50f0*/  @!P2 IADD3 R0, R0, 0x80, RZ ;  /* 0x000000800000a810 */ /* 0x000fe20007ffe0ff */
[----:B------:R0:W5:Y:S04]  /*5100*/  @!P4 LDG.E.128 R24, [R2.64] ;  /* 0x000000040218c981 */ /* 0x000168000c1e1d00 */
[----:B------:R3:W5:Y:S01]  /*5110*/  @!P4 LDG.E.128 R28, [R4.64] ;  /* 0x00000004041cc981 */ /* 0x000762000c1e1d00 */
[----:B------:R-:W-:Y:S02]  /*5120*/  ISETP.GE.AND P4, PT, R0, R76, PT ;  /* 0x0000004c0000720c */ /* 0x000fe40003f86270 */
[----:B------:R-:W-:Y:S01]  /*5130*/  @!P3 MOV R53, 0x10 ;  /* 0x000000100035b802 */ /* 0x000fe20000000f00 */
[----:B------:R-:W-:Y:S01]  /*5140*/  CS2R R34, SRZ ;  /* 0x0000000000227805 */ /* 0x000fe2000001ff00 */
[----:B------:R-:W-:Y:S01]  /*5150*/  CS2R R32, SRZ ;  /* 0x0000000000207805 */ /* 0x000fe2000001ff00 */
[----:B------:R-:W-:Y:S01]  /*5160*/  CS2R R38, SRZ ;  /* 0x0000000000267805 */ /* 0x000fe2000001ff00 */
[----:B--2---:R-:W-:Y:S01]  /*5170*/  CS2R R36, SRZ ;  /* 0x0000000000247805 */ /* 0x004fe2000001ff00 */
[----:B-1----:R-:W-:-:S04]  /*5180*/  @!P3 IMAD.WIDE.U32 R6, R52, R53, c[0x0][0x170] ;  /* 0x00005c003406b625 */ /* 0x002fc800078e0035 */
[----:B0-----:R-:W-:Y:S01]  /*5190*/  @!P3 IMAD.WIDE.U32 R2, R52, R53, c[0x0][0x178] ;  /* 0x00005e003402b625 */ /* 0x001fe200078e0035 */
[----:B------:R0:W5:Y:S03]  /*51a0*/  @!P3 LDG.E.128 R32, [R6.64] ;  /* 0x000000040620b981 */ /* 0x000166000c1e1d00 */
[----:B------:R-:W-:Y:S01]  /*51b0*/  @!P4 IMAD.IADD R80, R77, 0x1, R0 ;  /* 0x000000014d50c824 */ /* 0x000fe200078e0200 */
[----:B------:R-:W-:Y:S01]  /*51c0*/  @!P4 IADD3 R0, R0, 0x80, RZ ;  /* 0x000000800000c810 */ /* 0x000fe20007ffe0ff */
[----:B------:R1:W5:Y:S03]  /*51d0*/  @!P3 LDG.E.128 R36, [R2.64] ;  /* 0x000000040224b981 */ /* 0x000366000c1e1d00 */
[----:B------:R-:W-:Y:S01]  /*51e0*/  ISETP.GE.AND P3, PT, R0, R76, PT ;  /* 0x0000004c0000720c */ /* 0x000fe20003f66270 */
[----:B------:R-:W-:Y:S01]  /*51f0*/  @!P1 IMAD.MOV.U32 R55, RZ, RZ, 0x10 ;  /* 0x00000010ff379424 */ /* 0x000fe200078e00ff */
[----:B------:R-:W-:Y:S01]  /*5200*/  CS2R R42, SRZ ;  /* 0x00000000002a7805 */ /* 0x000fe2000001ff00 */
[----:B------:R-:W-:Y:S01]  /*5210*/  CS2R R40, SRZ ;  /* 0x0000000000287805 */ /* 0x000fe2000001ff00 */
[----:B------:R-:W-:-:S02]  /*5220*/  @!P2 IMAD.MOV.U32 R73, RZ, RZ, 0x10 ;  /* 0x00000010ff49a424 */ /* 0x000fc400078e00ff */
[----:B---3--:R-:W-:Y:S01]  /*5230*/  @!P1 IMAD.WIDE.U32 R4, R54, R55, c[0x0][0x170] ;  /* 0x00005c0036049625 */ /* 0x008fe200078e0037 */
[----:B------:R-:W-:Y:S01]  /*5240*/  CS2R R50, SRZ ;  /* 0x0000000000327805 */ /* 0x000fe2000001ff00 */
[----:B------:R-:W-:Y:S01]  /*5250*/  CS2R R48, SRZ ;  /* 0x0000000000307805 */ /* 0x000fe2000001ff00 */
[----:B------:R-:W-:Y:S01]  /*5260*/  CS2R R46, SRZ ;  /* 0x00000000002e7805 */ /* 0x000fe2000001ff00 */
[----:B------:R-:W-:Y:S01]  /*5270*/  CS2R R44, SRZ ;  /* 0x00000000002c7805 */ /* 0x000fe2000001ff00 */
[----:B------:R-:W-:Y:S01]  /*5280*/  @!P2 IMAD.WIDE.U32 R68, R72, R73, c[0x0][0x170] ;  /* 0x00005c004844a625 */ /* 0x000fe200078e0049 */
[----:B------:R2:W5:Y:S01]  /*5290*/  @!P1 LDG.E.128 R40, [R4.64] ;  /* 0x0000000404289981 */ /* 0x000562000c1e1d00 */
[----:B------:R-:W-:Y:S02]  /*52a0*/  @!P4 MOV R81, 0x10 ;  /* 0x000000100051c802 */ /* 0x000fe40000000f00 */
[----:B0-----:R-:W-:Y:S01]  /*52b0*/  @!P1 IMAD.WIDE.U32 R6, R54, R55, c[0x0][0x178] ;  /* 0x00005e0036069625 */ /* 0x001fe200078e0037 */
[----:B------:R0:W5:Y:S03]  /*52c0*/  @!P2 LDG.E.128 R48, [R68.64] ;  /* 0x000000044430a981 */ /* 0x000166000c1e1d00 */
[----:B------:R-:W-:Y:S01]  /*52d0*/  @!P3 IMAD.IADD R0, R77, 0x1, R0 ;  /* 0x000000014d00b824 */ /* 0x000fe200078e0200 */
[----:B------:R3:W5:Y:S01]  /*52e0*/  @!P1 LDG.E.128 R44, [R6.64] ;  /* 0x00000004062c9981 */ /* 0x000762000c1e1d00 */
[----:B--2---:R-:W-:Y:S01]  /*52f0*/  @!P3 IMAD.MOV.U32 R5, RZ, RZ, 0x10 ;  /* 0x00000010ff05b424 */ /* 0x004fe200078e00ff */
        /* <DEDUP_REMOVED lines=9> */
[----:B0-----:R-:W-:Y:S01]  /*5390*/  CS2R R68, SRZ ;  /* 0x0000000000447805 */ /* 0x001fe2000001ff00 */
[----:B------:R-:W-:-:S04]  /*53a0*/  @!P4 IMAD.WIDE.U32 R78, R80, R81, c[0x0][0x170] ;  /* 0x00005c00504ec625 */ /* 0x000fc800078e0051 */
[----:B-1----:R-:W-:Y:S01]  /*53b0*/  @!P3 IMAD.WIDE.U32 R2, R0, R5, c[0x0][0x170] ;  /* 0x00005c000002b625 */ /* 0x002fe200078e0005 */
[----:B------:R0:W5:Y:S03]  /*53c0*/  @!P4 LDG.E.128 R56, [R78.64] ;  /* 0x000000044e38c981 */ /* 0x000166000c1e1d00 */
[----:B---3--:R-:W-:Y:S01]  /*53d0*/  @!P2 IMAD.WIDE.U32 R6, R72, R73, c[0x0][0x178] ;  /* 0x00005e004806a625 */ /* 0x008fe200078e0049 */
[----:B------:R0:W5:Y:S03]  /*53e0*/  @!P3 LDG.E.128 R64, [R2.64] ;  /* 0x000000040240b981 */ /* 0x000166000c1e1d00 */
[----:B------:R-:W-:Y:S01]  /*53f0*/  @!P4 IMAD.WIDE.U32 R80, R80, R81, c[0x0][0x178] ;  /* 0x00005e005050c625 */ /* 0x000fe200078e0051 */
[----:B------:R0:W5:Y:S03]  /*5400*/  @!P2 LDG.E.128 R52, [R6.64] ;  /* 0x000000040634a981 */ /* 0x000166000c1e1d00 */
[----:B------:R-:W-:Y:S01]  /*5410*/  @!P3 IMAD.WIDE.U32 R4, R0, R5, c[0x0][0x178] ;  /* 0x00005e000004b625 */ /* 0x000fe200078e0005 */
[----:B------:R0:W5:Y:S04]  /*5420*/  @!P4 LDG.E.128 R60, [R80.64] ;  /* 0x00000004503cc981 */ /* 0x000168000c1e1d00 */
[----:B------:R0:W5:Y:S01]  /*5430*/  @!P3 LDG.E.128 R68, [R4.64] ;  /* 0x000000040444b981 */ /* 0x000162000c1e1d00 */
[----:B------:R-:W-:Y:S01]  /*5440*/  BSSY B1, `(.L_x_7471) ;  /* 0x0000095000017945 */ /* 0x000fe20003800000 */
[----:B------:R-:W-:Y:S01]  /*5450*/  CS2R R74, SRZ ;  /* 0x00000000004a7805 */ /* 0x000fe2000001ff00 */
[----:B------:R-:W-:Y:S01]  /*5460*/  CS2R R72, SRZ ;  /* 0x0000000000487805 */ /* 0x000fe2000001ff00 */
[----:B------:R-:W-:Y:S05]  /*5470*/  @P0 BRA `(.L_x_7472) ;  /* 0x0000091000000947 */ /* 0x000fea0003800000 */
[----:B-----5:R-:W1:-:S14]  /*5480*/  DSETP.GE.AND P0, PT, |R20|, |R22|, PT ;  /* 0x400000161400722a */ /* 0x020e5c0003f06200 */
        /* <DEDUP_REMOVED lines=25> */
[----:B------:R-:W-:Y:S02]  /*5620*/  IMAD.MOV.U32 R72, RZ, RZ, R2 ;  /* 0x000000ffff487224 */ /* 0x000fe400078e0002 */
[----:B------:R-:W-:Y:S02]  /*5630*/  IMAD.MOV.U32 R73, RZ, RZ, R3 ;  /* 0x000000ffff497224 */ /* 0x000fe400078e0003 */
.L_x_7476:
[----:B------:R-:W-:Y:S05]  /*5640*/  BSYNC B2 ;  /* 0x0000000000027941 */ /* 0x000fea0003800000 */
.L_x_7475:
        /* <DEDUP_REMOVED lines=16> */
[----:B------:R-:W-:Y:S05]  /*5750*/  CALL.REL.NOINC `($__internal_8_$__cuda_sm20_dblrcp_rn_slowpath_v3) ;  /* 0x00004ec000007944 */ /* 0x000fea0003c00000 */
.L_x_7478:
[----:B------:R-:W-:Y:S05]  /*5760*/  BSYNC B2 ;  /* 0x0000000000027941 */ /* 0x000fea0003800000 */
.L_x_7477:
[----:B0-----:R-:W0:-:S04]  /*5770*/  DFMA R4, R72, R10, R8 ;  /* 0x0000000a4804722b */ /* 0x001e080000000008 */
[----:B------:R-:W2:-:S04]  /*5780*/  DFMA R8, R72, -R8, R10 ;  /* 0x800000084808722b */ /* 0x000e88000000000a */
[----:B01----:R0:W1:-:S04]  /*5790*/  DMUL R72, R4, R2 ;  /* 0x0000000204487228 */ /* 0x0030480000000000 */
[----:B--2---:R0:W2:Y:S01]  /*57a0*/  DMUL R74, R8, R2 ;  /* 0x00000002084a7228 */ /* 0x0040a20000000000 */
[----:B------:R-:W-:Y:S05]  /*57b0*/  BRA `(.L_x_7472) ;  /* 0x000005d000007947 */ /* 0x000fea0003800000 */
.L_x_7474:
        /* <DEDUP_REMOVED lines=19> */
[----:B------:R-:W-:Y:S05]  /*58f0*/  CALL.REL.NOINC `($__internal_9_$__cuda_sm20_div_rn_f64_full) ;  /* 0x00004fd000007944 */ /* 0x000fea0003c00000 */
[----:B------:R-:W-:Y:S01]  /*5900*/  MOV R72, R2 ;  /* 0x0000000200487202 */ /* 0x000fe20000000f00 */
[----:B------:R-:W-:Y:S02]  /*5910*/  IMAD.MOV.U32 R73, RZ, RZ, R3 ;  /* 0x000000ffff497224 */ /* 0x000fe400078e0003 */
.L_x_7480:
[----:B------:R-:W-:Y:S05]  /*5920*/  BSYNC B2 ;  /* 0x0000000000027941 */ /* 0x000fea0003800000 */
.L_x_7479:
        /* <DEDUP_REMOVED lines=22> */
.L_x_7482:
[----:B------:R-:W-:Y:S05]  /*5a90*/  BSYNC B2 ;  /* 0x0000000000027941 */ /* 0x000fea0003800000 */
.L_x_7481:
[----:B------:R-:W-:Y:S05]  /*5aa0*/  BRA `(.L_x_7472) ;  /* 0x000002e000007947 */ /* 0x000fea0003800000 */
.L_x_7473:
        /* <DEDUP_REMOVED lines=23> */
.L_x_7484:
[----:B------:R-:W-:Y:S05]  /*5c20*/  BSYNC B2 ;  /* 0x0000000000027941 */ /* 0x000fea0003800000 */
.L_x_7483:
        /* <DEDUP_REMOVED lines=16> */
[----:B------:R-:W-:Y:S05]  /*5d30*/  CALL.REL.NOINC `($__internal_8_$__cuda_sm20_dblrcp_rn_slowpath_v3) ;  /* 0x000048e000007944 */ /* 0x000fea0003c00000 */
.L_x_7486:
[----:B------:R-:W-:Y:S05]  /*5d40*/  BSYNC B2 ;  /* 0x0000000000027941 */ /* 0x000fea0003800000 */
.L_x_7485:
[----:B0-----:R-:W0:-:S04]  /*5d50*/  DFMA R4, R72, R8, R10 ;  /* 0x000000084804722b */ /* 0x001e08000000000a */
[----:B------:R-:W2:-:S04]  /*5d60*/  DFMA R8, R72, R10, -R8 ;  /* 0x0000000a4808722b */ /* 0x000e880000000808 */
[----:B01----:R0:W1:-:S04]  /*5d70*/  DMUL R72, R4, R2 ;  /* 0x0000000204487228 */ /* 0x0030480000000000 */
[----:B--2---:R0:W2:-:S06]  /*5d80*/  DMUL R74, R8, R2 ;  /* 0x00000002084a7228 */ /* 0x00408c0000000000 */
.L_x_7472:
[----:B-1----:R-:W-:Y:S05]  /*5d90*/  BSYNC B1 ;  /* 0x0000000000017941 */ /* 0x002fea0003800000 */
.L_x_7471:
[----:B0-----:R-:W0:Y:S01]  /*5da0*/  S2R R3, SR_TID.X ;  /* 0x0000000000037919 */ /* 0x001e220000002100 */
[----:B------:R-:W-:Y:S01]  /*5db0*/  BSSY B1, `(.L_x_7487) ;  /* 0x000009b000017945 */ /* 0x000fe20003800000 */
[----:B-----5:R-:W-:Y:S01]  /*5dc0*/  CS2R R10, SRZ ;  /* 0x00000000000a7805 */ /* 0x020fe2000001ff00 */
[----:B------:R-:W-:Y:S01]  /*5dd0*/  CS2R R8, SRZ ;  /* 0x0000000000087805 */ /* 0x000fe2000001ff00 */
[----:B0-----:R-:W-:-:S04]  /*5de0*/  IADD3 R3, R3, 0x80, RZ ;  /* 0x0000008003037810 */ /* 0x001fc80007ffe0ff */
[----:B------:R-:W-:-:S13]  /*5df0*/  ISETP.GE.AND P0, PT, R3, R76, PT ;  /* 0x0000004c0300720c */ /* 0x000fda0003f06270 */
[----:B------:R-:W-:Y:S05]  /*5e00*/  @P0 BRA `(.L_x_7488) ;  /* 0x0000095000000947 */ /* 0x000fea0003800000 */
[----:B------:R-:W0:-:S14]  /*5e10*/  DSETP.GE.AND P0, PT, |R16|, |R18|, PT ;  /* 0x400000121000722a */ /* 0x000e1c0003f06200 */
        /* <DEDUP_REMOVED lines=24> */
[----:B--2---:R-:W-:Y:S05]  /*5fa0*/  CALL.REL.NOINC `($__internal_9_$__cuda_sm20_div_rn_f64_full) ;  /* 0x0000492000007944 */ /* 0x004fea0003c00000 */
[----:B------:R-:W-:Y:S02]  /*5fb0*/  IMAD.MOV.U32 R8, RZ, RZ, R2 ;  /* 0x000000ffff087224 */ /* 0x000fe400078e0002 */
[----:B------:R-:W-:Y:S02]  /*5fc0*/  IMAD.MOV.U32 R9, RZ, RZ, R3 ;  /* 0x000000ffff097224 */ /* 0x000fe400078e0003 */
.L_x_7492:
[----:B------:R-:W-:Y:S05]  /*5fd0*/  BSYNC B2 ;  /* 0x0000000000027941 */ /* 0x000fea0003800000 */
.L_x_7491:
        /* <DEDUP_REMOVED lines=16> */
[----:B--2---:R-:W-:Y:S05]  /*60e0*/  CALL.REL.NOINC `($__internal_8_$__cuda_sm20_dblrcp_rn_slowpath_v3) ;  /* 0x0000453000007944 */ /* 0x004fea0003c00000 */
.L_x_7494:
[----:B------:R-:W-:Y:S05]  /*60f0*/  BSYNC B2 ;  /* 0x0000000000027941 */ /* 0x000fea0003800000 */
.L_x_7493:
[----:B0-----:R-:W0:-:S04]  /*6100*/  DFMA R4, R8, R14, R12 ;  /* 0x0000000e0804722b */ /* 0x001e08000000000c */
[----:B------:R-:W3:-:S04]  /*6110*/  DFMA R10, R8, -R12, R14 ;  /* 0x8000000c080a722b */ /* 0x000ec8000000000e */
[----:B01----:R0:W1:-:S04]  /*6120*/  DMUL R8, R4, R2 ;  /* 0x0000000204087228 */ /* 0x0030480000000000 */
[----:B---3--:R0:W3:Y:S01]  /*6130*/  DMUL R10, R10, R2 ;  /* 0x000000020a0a7228 */ /* 0x0080e20000000000 */
[----:B------:R-:W-:Y:S05]  /*6140*/  BRA `(.L_x_7488) ;  /* 0x0000061000007947 */ /* 0x000fea0003800000 */
.L_x_7490:
[----:B------:R-:W0:Y:S01]  /*6150*/  DADD R6, -RZ, |R16| ;  /* 0x00000000ff067229 */ /* 0x000e220000000510 */
[----:B------:R-:W-:Y:S01]  /*6160*/  MOV R2, 0x1 ;  /* 0x0000000100027802 */ /* 0x000fe20000000f00 */
[----:B------:R-:W-:Y:S01]  /*6170*/  BSSY B2, `(.L_x_7495) ;  /* 0x0000014000027945 */ /* 0x000fe20003800000 */
[----:B------:R-:W-:-:S03]  /*6180*/  FSETP.GEU.AND P1, PT, |R13|, 6.5827683646048100446e-37, PT ;  /* 0x036000000d00780b */ /* 0x000fc60003f2e200 */
        /* <DEDUP_REMOVED lines=17> */
[----:B--2---:R-:W-:Y:S05]  /*62a0*/  CALL.REL.NOINC `($__internal_9_$__cuda_sm20_div_rn_f64_full) ;  /* 0x0000462000007944 */ /* 0x004fea0003c00000 */
.L_x_7496:
[----:B------:R-:W-:Y:S05]  /*62b0*/  BSYNC B2 ;  /* 0x0000000000027941 */ /* 0x000fea0003800000 */
.L_x_7495:
[----:B------:R-:W0:Y:S01]  /*62c0*/  DADD R12, -RZ, |R18| ;  /* 0x00000000ff0c7229 */ /* 0x000e220000000512 */
[----:B------:R-:W-:Y:S01]  /*62d0*/  MOV R4, 0x1 ;  /* 0x0000000100047802 */ /* 0x000fe20000000f00 */
[----:B------:R-:W-:Y:S01]  /*62e0*/  BSSY B2, `(.L_x_7497) ;  /* 0x0000018000027945 */ /* 0x000fe20003800000 */
[----:B------:R-:W-:Y:S01]  /*62f0*/  FSETP.GEU.AND P1, PT, |R15|, 6.5827683646048100446e-37, PT ;  /* 0x036000000f00780b */ /* 0x000fe20003f2e200 */
        /* <DEDUP_REMOVED lines=22> */
.L_x_7498:
[----:B------:R-:W-:Y:S05]  /*6460*/  BSYNC B2 ;  /* 0x0000000000027941 */ /* 0x000fea0003800000 */
.L_x_7497:
[----:B------:R-:W-:Y:S05]  /*6470*/  BRA `(.L_x_7488) ;  /* 0x000002e000007947 */ /* 0x000fea0003800000 */
.L_x_7489:
        /* <DEDUP_REMOVED lines=20> */
[----:B--2---:R-:W-:Y:S05]  /*65c0*/  CALL.REL.NOINC `($__internal_9_$__cuda_sm20_div_rn_f64_full) ;  /* 0x0000430000007944 */ /* 0x004fea0003c00000 */
[----:B------:R-:W-:Y:S01]  /*65d0*/  IMAD.MOV.U32 R8, RZ, RZ, R2 ;  /* 0x000000ffff087224 */ /* 0x000fe200078e0002 */
[----:B------:R-:W-:Y:S02]  /*65e0*/  MOV R9, R3 ;  /* 0x0000000300097202 */ /* 0x000fe40000000f00 */
.L_x_7500:
[----:B------:R-:W-:Y:S05]  /*65f0*/  BSYNC B2 ;  /* 0x0000000000027941 */ /* 0x000fea0003800000 */
.L_x_7499:
        /* <DEDUP_REMOVED lines=17> */
.L_x_7502:
[----:B------:R-:W-:Y:S05]  /*6710*/  BSYNC B2 ;  /* 0x0000000000027941 */ /* 0x000fea0003800000 */
.L_x_7501:
[----:B0-----:R-:W0:-:S04]  /*6720*/  DFMA R4, R8, R12, R14 ;  /* 0x0000000c0804722b */ /* 0x001e08000000000e */
[----:B------:R-:W3:-:S04]  /*6730*/  DFMA R10, R8, R14, -R12 ;  /* 0x0000000e080a722b */ /* 0x000ec8000000080c */
[----:B01----:R0:W1:-:S04]  /*6740*/  DMUL R8, R4, R2 ;  /* 0x0000000204087228 */ /* 0x0030480000000000 */
[----:B---3--:R0:W3:-:S06]  /*6750*/  DMUL R10, R10, R2 ;  /* 0x000000020a0a7228 */ /* 0x0080cc0000000000 */
.L_x_7488:
[----:B-1----:R-:W-:Y:S05]  /*6760*/  BSYNC B1 ;  /* 0x0000000000017941 */ /* 0x002fea0003800000 */
.L_x_7487:
[----:B0-----:R-:W0:Y:S01]  /*6770*/  S2R R3, SR_TID.X ;  /* 0x0000000000037919 */ /* 0x001e220000002100 */
[----:B------:R-:W-:Y:S01]  /*6780*/  BSSY B1, `(.L_x_7503) ;  /* 0x000009b000017945 */ /* 0x000fe20003800000 */
[----:B------:R-:W-:Y:S01]  /*6790*/  CS2R R14, SRZ ;  /* 0x00000000000e7805 */ /* 0x000fe2000001ff00 */
        /* <DEDUP_REMOVED lines=32> */
.L_x_7508:
[----:B------:R-:W-:Y:S05]  /*69a0*/  BSYNC B2 ;  /* 0x0000000000027941 */ /* 0x000fea0003800000 */
.L_x_7507:
        /* <DEDUP_REMOVED lines=17> */
.L_x_7510:
[----:B------:R-:W-:Y:S05]  /*6ac0*/  BSYNC B2 ;  /* 0x0000000000027941 */ /* 0x000fea0003800000 */
.L_x_7509:
[----:B0-----:R-:W0:-:S04]  /*6ad0*/  DFMA R4, R12, R26, R24 ;  /* 0x0000001a0c04722b */ /* 0x001e080000000018 */
[----:B------:R-:W4:-:S04]  /*6ae0*/  DFMA R14, R12, -R24, R26 ;  /* 0x800000180c0e722b */ /* 0x000f08000000001a */
[----:B01----:R0:W1:-:S04]  /*6af0*/  DMUL R12, R4, R2 ;  /* 0x00000002040c7228 */ /* 0x0030480000000000 */
[----:B----4-:R0:W4:Y:S01]  /*6b00*/  DMUL R14, R14, R2 ;  /* 0x000000020e0e7228 */ /* 0x0101220000000000 */
[----:B------:R-:W-:Y:S05]  /*6b10*/  BRA `(.L_x_7504) ;  /* 0x0000061000007947 */ /* 0x000fea0003800000 */
.L_x_7506:
        /* <DEDUP_REMOVED lines=22> */
.L_x_7512:
[----:B------:R-:W-:Y:S05]  /*6c80*/  BSYNC B2 ;  /* 0x0000000000027941 */ /* 0x000fea0003800000 */
.L_x_7511:
[----:B------:R-:W0:Y:S01]  /*6c90*/  DADD R16, -RZ, |R30| ;  /* 0x00000000ff107229 */ /* 0x000e22000000051e */
[----:B------:R-:W-:Y:S01]  /*6ca0*/  IMAD.MOV.U32 R4, RZ, RZ, 0x1 ;  /* 0x00000001ff047424 */ /* 0x000fe200078e00ff */
[----:B------:R-:W-:Y:S01]  /*6cb0*/  FSETP.GEU.AND P1, PT, |R27|, 6.5827683646048100446e-37, PT ;  /* 0x036000001b00780b */ /* 0x000fe20003f2e200 */
[----:B------:R-:W-:Y:S01]  /*6cc0*/  BSSY B2, `(.L_x_7513) ;  /* 0x0000017000027945 */ /* 0x000fe20003800000 */
[----:B------:R-:W-:Y:S02]  /*6cd0*/  IMAD.MOV.U32 R12, RZ, RZ, R2 ;  /* 0x000000ffff0c7224 */ /* 0x000fe400078e0002 */
        /* <DEDUP_REMOVED lines=21> */
.L_x_7514:
[----:B------:R-:W-:Y:S05]  /*6e30*/  BSYNC B2 ;  /* 0x0000000000027941 */ /* 0x000fea0003800000 */
.L_x_7513:
[----:B------:R-:W-:Y:S05]  /*6e40*/  BRA `(.L_x_7504) ;  /* 0x000002e000007947 */ /* 0x000fea0003800000 */
.L_x_7505:
        /* <DEDUP_REMOVED lines=23> */
.L_x_7516:
[----:B------:R-:W-:Y:S05]  /*6fc0*/  BSYNC B2 ;  /* 0x0000000000027941 */ /* 0x000fea0003800000 */
.L_x_7515:
        /* <DEDUP_REMOVED lines=17> */
.L_x_7518:
[----:B------:R-:W-:Y:S05]  /*70e0*/  BSYNC B2 ;  /* 0x0000000000027941 */ /* 0x000fea0003800000 */
.L_x_7517:
[----:B0-----:R-:W0:-:S04]  /*70f0*/  DFMA R4, R12, R24, R26 ;  /* 0x000000180c04722b */ /* 0x001e08000000001a */
[----:B------:R-:W4:-:S04]  /*7100*/  DFMA R14, R12, R26, -R24 ;  /* 0x0000001a0c0e722b */ /* 0x000f080000000818 */
[----:B01----:R0:W1:-:S04]  /*7110*/  DMUL R12, R4, R2 ;  /* 0x00000002040c7228 */ /* 0x0030480000000000 */
[----:B----4-:R0:W4:-:S06]  /*7120*/  DMUL R14, R14, R2 ;  /* 0x000000020e0e7228 */ /* 0x01010c0000000000 */
.L_x_7504:
[----:B-1----:R-:W-:Y:S05]  /*7130*/  BSYNC B1 ;  /* 0x0000000000017941 */ /* 0x002fea0003800000 */
.L_x_7503:
        /* <DEDUP_REMOVED lines=35> */
.L_x_7524:
[----:B------:R-:W-:Y:S05]  /*7370*/  BSYNC B2 ;  /* 0x0000000000027941 */ /* 0x000fea0003800000 */
.L_x_7523:
        /* <DEDUP_REMOVED lines=17> */
.L_x_7526:
[----:B------:R-:W-:Y:S05]  /*7490*/  BSYNC B2 ;  /* 0x0000000000027941 */ /* 0x000fea0003800000 */
.L_x_7525:
[----:B0-----:R-:W0:-:S04]  /*74a0*/  DFMA R4, R16, R34, R32 ;  /* 0x000000221004722b */ /* 0x001e080000000020 */
[----:B------:R-:W5:-:S04]  /*74b0*/  DFMA R18, R16, -R32, R34 ;  /* 0x800000201012722b */ /* 0x000f480000000022 */
[----:B01----:R0:W1:-:S04]  /*74c0*/  DMUL R16, R4, R2 ;  /* 0x0000000204107228 */ /* 0x0030480000000000 */
[----:B-----5:R0:W4:Y:S01]  /*74d0*/  DMUL R18, R18, R2 ;  /* 0x0000000212127228 */ /* 0x0201220000000000 */
[----:B------:R-:W-:Y:S05]  /*74e0*/  BRA `(.L_x_7520) ;  /* 0x0000061000007947 */ /* 0x000fea0003800000 */
.L_x_7522:
        /* <DEDUP_REMOVED lines=22> */
.L_x_7528:
[----:B------:R-:W-:Y:S05]  /*7650*/  BSYNC B2 ;  /* 0x0000000000027941 */ /* 0x000fea0003800000 */
.L_x_7527:
[----:B------:R-:W0:Y:S01]  /*7660*/  DADD R20, -RZ, |R38| ;  /* 0x00000000ff147229 */ /* 0x000e220000000526 */
[----:B------:R-:W-:Y:S01]  /*7670*/  IMAD.MOV.U32 R4, RZ, RZ, 0x1 ;  /* 0x00000001ff047424 */ /* 0x000fe200078e00ff */
[----:B------:R-:W-:Y:S01]  /*7680*/  FSETP.GEU.AND P1, PT, |R35|, 6.5827683646048100446e-37, PT ;  /* 0x036000002300780b */ /* 0x000fe20003f2e200 */
[----:B------:R-:W-:Y:S01]  /*7690*/  BSSY B2, `(.L_x_7529) ;  /* 0x0000017000027945 */ /* 0x000fe20003800000 */
[----:B------:R-:W-:Y:S01]  /*76a0*/  MOV R16, R2 ;  /* 0x0000000200107202 */ /* 0x000fe20000000f00 */
[----:B------:R-:W-:Y:S01]  /*76b0*/  IMAD.MOV.U32 R17, RZ, RZ, R3 ;  /* 0x000000ffff117224 */ /* 0x000fe200078e0003 */
        /* <DEDUP_REMOVED lines=20> */
.L_x_7530:
[----:B------:R-:W-:Y:S05]  /*7800*/  BSYNC B2 ;  /* 0x0000000000027941 */ /* 0x000fea0003800000 */
.L_x_7529:
[----:B------:R-:W-:Y:S05]  /*7810*/  BRA `(.L_x_7520) ;  /* 0x000002e000007947 */ /* 0x000fea0003800000 */
.L_x_7521:
        /* <DEDUP_REMOVED lines=23> */
.L_x_7532:
[----:B------:R-:W-:Y:S05]  /*7990*/  BSYNC B2 ;  /* 0x0000000000027941 */ /* 0x000fea0003800000 */
.L_x_7531:
        /* <DEDUP_REMOVED lines=17> */
.L_x_7534:
[----:B------:R-:W-:Y:S05]  /*7ab0*/  BSYNC B2 ;  /* 0x0000000000027941 */ /* 0x000fea0003800000 */
.L_x_7533:
[----:B0-----:R-:W0:-:S04]  /*7ac0*/  DFMA R4, R16, R32, R34 ;  /* 0x000000201004722b */ /* 0x001e080000000022 */
[----:B------:R-:W5:-:S04]  /*7ad0*/  DFMA R18, R16, R34, -R32 ;  /* 0x000000221012722b */ /* 0x000f480000000820 */
[----:B01----:R0:W1:-:S04]  /*7ae0*/  DMUL R16, R4, R2 ;  /* 0x0000000204107228 */ /* 0x0030480000000000 */
[----:B-----5:R0:W4:-:S06]  /*7af0*/  DMUL R18, R18, R2 ;  /* 0x0000000212127228 */ /* 0x02010c0000000000 */
.L_x_7520:
[----:B-1----:R-:W-:Y:S05]  /*7b00*/  BSYNC B1 ;  /* 0x0000000000017941 */ /* 0x002fea0003800000 */
.L_x_7519:
        /* <DEDUP_REMOVED lines=35> */
.L_x_7540:
[----:B------:R-:W-:Y:S05]  /*7d40*/  BSYNC B2 ;  /* 0x0000000000027941 */ /* 0x000fea0003800000 */
.L_x_7539:
        /* <DEDUP_REMOVED lines=17> */
.L_x_7542:
[----:B------:R-:W-:Y:S05]  /*7e60*/  BSYNC B2 ;  /* 0x0000000000027941 */ /* 0x000fea0003800000 */
.L_x_7541:
[----:B0-----:R-:W0:-:S04]  /*7e70*/  DFMA R4, R20, R42, R40 ;  /* 0x0000002a1404722b */ /* 0x001e080000000028 */
[----:B------:R-:W5:-:S04]  /*7e80*/  DFMA R22, R20, -R40, R42 ;  /* 0x800000281416722b */ /* 0x000f48000000002a */
[----:B01----:R0:W1:-:S04]  /*7e90*/  DMUL R20, R4, R2 ;  /* 0x0000000204147228 */ /* 0x0030480000000000 */
[----:B-----5:R0:W4:Y:S01]  /*7ea0*/  DMUL R22, R22, R2 ;  /* 0x0000000216167228 */ /* 0x0201220000000000 */
[----:B------:R-:W-:Y:S05]  /*7eb0*/  BRA `(.L_x_7536) ;  /* 0x0000061000007947 */ /* 0x000fea0003800000 */
.L_x_7538:
        /* <DEDUP_REMOVED lines=22> */
.L_x_7544:
[----:B------:R-:W-:Y:S05]  /*8020*/  BSYNC B2 ;  /* 0x0000000000027941 */ /* 0x000fea0003800000 */
.L_x_7543:
        /* <DEDUP_REMOVED lines=26> */
.L_x_7546:
[----:B------:R-:W-:Y:S05]  /*81d0*/  BSYNC B2 ;  /* 0x0000000000027941 */ /* 0x000fea0003800000 */
.L_x_7545:
[----:B------:R-:W-:Y:S05]  /*81e0*/  BRA `(.L_x_7536) ;  /* 0x000002e000007947 */ /* 0x000fea0003800000 */
.L_x_7537:
        /* <DEDUP_REMOVED lines=23> */
.L_x_7548:
[----:B------:R-:W-:Y:S05]  /*8360*/  BSYNC B2 ;  /* 0x0000000000027941 */ /* 0x000fea0003800000 */
.L_x_7547:
        /* <DEDUP_REMOVED lines=17> */
.L_x_7550:
[----:B------:R-:W-:Y:S05]  /*8480*/  BSYNC B2 ;  /* 0x0000000000027941 */ /* 0x000fea0003800000 */
.L_x_7549:
[----:B0-----:R-:W0:-:S04]  /*8490*/  DFMA R4, R20, R40, R42 ;  /* 0x000000281404722b */ /* 0x001e08000000002a */
[----:B------:R-:W5:-:S04]  /*84a0*/  DFMA R22, R20, R42, -R40 ;  /* 0x0000002a1416722b */ /* 0x000f480000000828 */
[----:B01----:R0:W1:-:S04]  /*84b0*/  DMUL R20, R4, R2 ;  /* 0x0000000204147228 */ /* 0x0030480000000000 */
[----:B-----5:R0:W4:-:S06]  /*84c0*/  DMUL R22, R22, R2 ;  /* 0x0000000216167228 */ /* 0x02010c0000000000 */
.L_x_7536:
[----:B-1----:R-:W-:Y:S05]  /*84d0*/  BSYNC B1 ;  /* 0x0000000000017941 */ /* 0x002fea0003800000 */
.L_x_7535:
        /* <DEDUP_REMOVED lines=35> */
.L_x_7556:
[----:B------:R-:W-:Y:S05]  /*8710*/  BSYNC B2 ;  /* 0x0000000000027941 */ /* 0x000fea0003800000 */
.L_x_7555:
        /* <DEDUP_REMOVED lines=17> */
.L_x_7558:
[----:B------:R-:W-:Y:S05]  /*8830*/  BSYNC B2 ;  /* 0x0000000000027941 */ /* 0x000fea0003800000 */
.L_x_7557:
[----:B0-----:R-:W0:-:S04]  /*8840*/  DFMA R4, R24, R50, R48 ;  /* 0x000000321804722b */ /* 0x001e080000000030 */
[----:B------:R-:W5:-:S04]  /*8850*/  DFMA R26, R24, -R48, R50 ;  /* 0x80000030181a722b */ /* 0x000f480000000032 */
[----:B01----:R0:W1:-:S04]  /*8860*/  DMUL R24, R4, R2 ;  /* 0x0000000204187228 */ /* 0x0030480000000000 */
[----:B-----5:R0:W4:Y:S01]  /*8870*/  DMUL R26, R26, R2 ;  /* 0x000000021a1a7228 */ /* 0x0201220000000000 */
[----:B------:R-:W-:Y:S05]  /*8880*/  BRA `(.L_x_7552) ;  /* 0x0000061000007947 */ /* 0x000fea0003800000 */
.L_x_7554:
        /* <DEDUP_REMOVED lines=22> */
.L_x_7560:
[----:B------:R-:W-:Y:S05]  /*89f0*/  BSYNC B2 ;  /* 0x0000000000027941 */ /* 0x000fea0003800000 */
.L_x_7559:
[----:B------:R-:W0:Y:S01]  /*8a00*/  DADD R28, -RZ, |R54| ;  /* 0x00000000ff1c7229 */ /* 0x000e220000000536 */
[----:B------:R-:W-:Y:S01]  /*8a10*/  IMAD.MOV.U32 R4, RZ, RZ, 0x1 ;  /* 0x00000001ff047424 */ /* 0x000fe200078e00ff */
[----:B------:R-:W-:Y:S01]  /*8a20*/  FSETP.GEU.AND P1, PT, |R51|, 6.5827683646048100446e-37, PT ;  /* 0x036000003300780b */ /* 0x000fe20003f2e200 */
[----:B------:R-:W-:Y:S01]  /*8a30*/  BSSY B2, `(.L_x_7561) ;  /* 0x0000017000027945 */ /* 0x000fe20003800000 */
[----:B------:R-:W-:Y:S01]  /*8a40*/  IMAD.MOV.U32 R24, RZ, RZ, R2 ;  /* 0x000000ffff187224 */ /* 0x000fe200078e0002 */
[----:B------:R-:W-:Y:S01]  /*8a50*/  MOV R25, R3 ;  /* 0x0000000300197202 */ /* 0x000fe20000000f00 */
        /* <DEDUP_REMOVED lines=20> */
.L_x_7562:
[----:B------:R-:W-:Y:S05]  /*8ba0*/  BSYNC B2 ;  /* 0x0000000000027941 */ /* 0x000fea0003800000 */
.L_x_7561:
[----:B------:R-:W-:Y:S05]  /*8bb0*/  BRA `(.L_x_7552) ;  /* 0x000002e000007947 */ /* 0x000fea0003800000 */
.L_x_7553:
        /* <DEDUP_REMOVED lines=23> */
.L_x_7564:
[----:B------:R-:W-:Y:S05]  /*8d30*/  BSYNC B2 ;  /* 0x0000000000027941 */ /* 0x000fea0003800000 */
.L_x_7563:
        /* <DEDUP_REMOVED lines=17> */
.L_x_7566:
[----:B------:R-:W-:Y:S05]  /*8e50*/  BSYNC B2 ;  /* 0x0000000000027941 */ /* 0x000fea0003800000 */
.L_x_7565:
[----:B0-----:R-:W0:-:S04]  /*8e60*/  DFMA R4, R24, R48, R50 ;  /* 0x000000301804722b */ /* 0x001e080000000032 */
[----:B------:R-:W5:-:S04]  /*8e70*/  DFMA R26, R24, R50, -R48 ;  /* 0x00000032181a722b */ /* 0x000f480000000830 */
[----:B01----:R0:W1:-:S04]  /*8e80*/  DMUL R24, R4, R2 ;  /* 0x0000000204187228 */ /* 0x0030480000000000 */
[----:B-----5:R0:W4:-:S06]  /*8e90*/  DMUL R26, R26, R2 ;  /* 0x000000021a1a7228 */ /* 0x02010c0000000000 */
.L_x_7552:
[----:B-1----:R-:W-:Y:S05]  /*8ea0*/  BSYNC B1 ;  /* 0x0000000000017941 */ /* 0x002fea0003800000 */
.L_x_7551:
[----:B0-----:R-:W0:Y:S01]  /*8eb0*/  S2R R3, SR_TID.X ;  /* 0x0000000000037919 */ /* 0x001e220000002100 */
[----:B------:R-:W-:Y:S01]  /*8ec0*/  BSSY B1, `(.L_x_7567) ;  /* 0x000009c000017945 */ /* 0x000fe20003800000 */
[----:B------:R-:W-:Y:S01]  /*8ed0*/  CS2R R34, SRZ ;  /* 0x0000000000227805 */ /* 0x000fe2000001ff00 */
        /* <DEDUP_REMOVED lines=33> */
.L_x_7572:
[----:B------:R-:W-:Y:S05]  /*90f0*/  BSYNC B2 ;  /* 0x0000000000027941 */ /* 0x000fea0003800000 */
.L_x_7571:
        /* <DEDUP_REMOVED lines=17> */
.L_x_7574:
[----:B------:R-:W-:Y:S05]  /*9210*/  BSYNC B2 ;  /* 0x0000000000027941 */ /* 0x000fea0003800000 */
.L_x_7573:
[----:B0-----:R-:W0:-:S04]  /*9220*/  DFMA R4, R28, R58, R56 ;  /* 0x0000003a1c04722b */ /* 0x001e080000000038 */
[----:B------:R-:W5:-:S04]  /*9230*/  DFMA R30, R28, -R56, R58 ;  /* 0x800000381c1e722b */ /* 0x000f48000000003a */
[----:B01----:R0:W1:-:S04]  /*9240*/  DMUL R28, R4, R2 ;  /* 0x00000002041c7228 */ /* 0x0030480000000000 */
[----:B-----5:R0:W4:Y:S01]  /*9250*/  DMUL R30, R30, R2 ;  /* 0x000000021e1e7228 */ /* 0x0201220000000000 */
[----:B------:R-:W-:Y:S05]  /*9260*/  BRA `(.L_x_7568) ;  /* 0x0000061000007947 */ /* 0x000fea0003800000 */
.L_x_7570:
        /* <DEDUP_REMOVED lines=22> */
.L_x_7576:
[----:B------:R-:W-:Y:S05]  /*93d0*/  BSYNC B2 ;  /* 0x0000000000027941 */ /* 0x000fea0003800000 */
.L_x_7575:
        /* <DEDUP_REMOVED lines=26> */
.L_x_7578:
[----:B------:R-:W-:Y:S05]  /*9580*/  BSYNC B2 ;  /* 0x0000000000027941 */ /* 0x000fea0003800000 */
.L_x_7577:
[----:B------:R-:W-:Y:S05]  /*9590*/  BRA `(.L_x_7568) ;  /* 0x000002e000007947 */ /* 0x000fea0003800000 */
.L_x_7569:
        /* <DEDUP_REMOVED lines=23> */
.L_x_7580:
[----:B------:R-:W-:Y:S05]  /*9710*/  BSYNC B2 ;  /* 0x0000000000027941 */ /* 0x000fea0003800000 */
.L_x_7579:
        /* <DEDUP_REMOVED lines=17> */
.L_x_7582:
[----:B------:R-:W-:Y:S05]  /*9830*/  BSYNC B2 ;  /* 0x0000000000027941 */ /* 0x000fea0003800000 */
.L_x_7581:
[----:B0-----:R-:W0:-:S04]  /*9840*/  DFMA R4, R28, R56, R58 ;  /* 0x000000381c04722b */ /* 0x001e08000000003a */
[----:B------:R-:W5:-:S04]  /*9850*/  DFMA R30, R28, R58, -R56 ;  /* 0x0000003a1c1e722b */ /* 0x000f480000000838 */
[----:B01----:R0:W1:-:S04]  /*9860*/  DMUL R28, R4, R2 ;  /* 0x00000002041c7228 */ /* 0x0030480000000000 */
[----:B-----5:R0:W4:-:S06]  /*9870*/  DMUL R30, R30, R2 ;  /* 0x000000021e1e7228 */ /* 0x02010c0000000000 */
.L_x_7568:
[----:B-1----:R-:W-:Y:S05]  /*9880*/  BSYNC B1 ;  /* 0x0000000000017941 */ /* 0x002fea0003800000 */
.L_x_7567:
[----:B0-----:R-:W0:Y:S01]  /*9890*/  S2R R3, SR_TID.X ;  /* 0x0000000000037919 */ /* 0x001e220000002100 */
[----:B------:R-:W-:Y:S01]  /*98a0*/  BSSY B1, `(.L_x_7583) ;  /* 0x000009a000017945 */ /* 0x000fe20003800000 */
        /* <DEDUP_REMOVED lines=32> */
.L_x_7588:
[----:B------:R-:W-:Y:S05]  /*9ab0*/  BSYNC B2 ;  /* 0x0000000000027941 */ /* 0x000fea0003800000 */
.L_x_7587:
        /* <DEDUP_REMOVED lines=17> */
.L_x_7590:
[----:B------:R-:W-:Y:S05]  /*9bd0*/  BSYNC B2 ;  /* 0x0000000000027941 */ /* 0x000fea0003800000 */
.L_x_7589:
[----:B0-----:R-:W0:-:S04]  /*9be0*/  DFMA R4, R32, R66, R64 ;  /* 0x000000422004722b */ /* 0x001e080000000040 */
[----:B------:R-:W5:-:S04]  /*9bf0*/  DFMA R34, R32, -R64, R66 ;  /* 0x800000402022722b */ /* 0x000f480000000042 */
[----:B01----:R0:W1:-:S04]  /*9c00*/  DMUL R32, R4, R2 ;  /* 0x0000000204207228 */ /* 0x0030480000000000 */
[----:B-----5:R0:W4:Y:S01]  /*9c10*/  DMUL R34, R34, R2 ;  /* 0x0000000222227228 */ /* 0x0201220000000000 */
[----:B------:R-:W-:Y:S05]  /*9c20*/  BRA `(.L_x_7584) ;  /* 0x0000061000007947 */ /* 0x000fea0003800000 */
.L_x_7586:
        /* <DEDUP_REMOVED lines=22> */
.L_x_7592:
[----:B------:R-:W-:Y:S05]  /*9d90*/  BSYNC B2 ;  /* 0x0000000000027941 */ /* 0x000fea0003800000 */
.L_x_7591:
        /* <DEDUP_REMOVED lines=26> */
.L_x_7594:
[----:B------:R-:W-:Y:S05]  /*9f40*/  BSYNC B2 ;  /* 0x0000000000027941 */ /* 0x000fea0003800000 */
.L_x_7593:
[----:B------:R-:W-:Y:S05]  /*9f50*/  BRA `(.L_x_7584) ;  /* 0x000002e000007947 */ /* 0x000fea0003800000 */
.L_x_7585:
        /* <DEDUP_REMOVED lines=23> */
.L_x_7596:
[----:B------:R-:W-:Y:S05]  /*a0d0*/  BSYNC B2 ;  /* 0x0000000000027941 */ /* 0x000fea0003800000 */
.L_x_7595:
        /* <DEDUP_REMOVED lines=17> */
.L_x_7598:
[----:B------:R-:W-:Y:S05]  /*a1f0*/  BSYNC B2 ;  /* 0x0000000000027941 */ /* 0x000fea0003800000 */
.L_x_7597:
[----:B0-----:R-:W0:-:S04]  /*a200*/  DFMA R4, R32, R64, R66 ;  /* 0x000000402004722b */ /* 0x001e080000000042 */
[----:B------:R-:W5:-:S04]  /*a210*/  DFMA R34, R32, R66, -R64 ;  /* 0x000000422022722b */ /* 0x000f480000000840 */
[----:B01----:R0:W1:-:S04]  /*a220*/  DMUL R32, R4, R2 ;  /* 0x0000000204207228 */ /* 0x0030480000000000 */
[----:B-----5:R0:W4:-:S06]  /*a230*/  DMUL R34, R34, R2 ;  /* 0x0000000222227228 */ /* 0x02010c0000000000 */
.L_x_7584:
[----:B-1----:R-:W-:Y:S05]  /*a240*/  BSYNC B1 ;  /* 0x0000000000017941 */ /* 0x002fea0003800000 */
.L_x_7583:
[----:B------:R-:W1:Y:S01]  /*a250*/  S2R R0, SR_TID.X ;  /* 0x0000000000007919 */ /* 0x000e620000002100 */
[----:B------:R-:W-:Y:S01]  /*a260*/  BSSY B0, `(.L_x_7599) ;  /* 0x0000033000007945 */ /* 0x000fe20003800000 */
[----:B------:R-:W-:Y:S01]  /*a270*/  BSSY B1, `(.L_x_7600) ;  /* 0x000002b000017945 */ /* 0x000fe20003800000 */
[----:B-1----:R-:W-:-:S13]  /*a280*/  ISETP.GE.AND P0, PT, R0, R76, PT ;  /* 0x0000004c0000720c */ /* 0x002fda0003f06270 */
[----:B0-----:R-:W-:Y:S01]  /*a290*/  @!P0 IADD3 R2, R77, R0, RZ ;  /* 0x000000004d028210 */ /* 0x001fe20007ffe0ff */
[----:B------:R-:W-:Y:S01]  /*a2a0*/  @!P0 IMAD.MOV.U32 R3, RZ, RZ, 0x10 ;  /* 0x00000010ff038424 */ /* 0x000fe200078e00ff */
[----:B------:R-:W-:-:S03]  /*a2b0*/  @!P0 IADD3 R0, R0, 0x80, RZ ;  /* 0x0000008000008810 */ /* 0x000fc60007ffe0ff */
[----:B------:R-:W-:-:S05]  /*a2c0*/  @!P0 IMAD.WIDE.U32 R2, R2, R3, c[0x0][0x168] ;  /* 0x00005a0002028625 */ /* 0x000fca00078e0003 */
[----:B--2---:R0:W-:Y:S01]  /*a2d0*/  @!P0 STG.E.128 [R2.64], R72 ;  /* 0x0000004802008986 */ /* 0x0041e2000c101d04 */
[----:B------:R-:W-:-:S13]  /*a2e0*/  ISETP.GE.AND P0, PT, R0, R76, PT ;  /* 0x0000004c0000720c */ /* 0x000fda0003f06270 */
[----:B------:R-:W-:Y:S05]  /*a2f0*/  @P0 BRA `(.L_x_7601) ;  /* 0x000000c000000947 */ /* 0x000fea0003800000 */
[----:B0-----:R-:W-:Y:S01]  /*a300*/  IMAD.IADD R2, R77, 0x1, R0 ;  /* 0x000000014d027824 */ /* 0x001fe200078e0200 */
[----:B------:R-:W-:Y:S01]  /*a310*/  IADD3 R0, R0, 0x80, RZ ;  /* 0x0000008000007810 */ /* 0x000fe20007ffe0ff */
[----:B------:R-:W-:-:S03]  /*a320*/  IMAD.MOV.U32 R3, RZ, RZ, 0x10 ;  /* 0x00000010ff037424 */ /* 0x000fc600078e00ff */
[----:B------:R-:W-:Y:S01]  /*a330*/  ISETP.GE.AND P0, PT, R0, R76, PT ;  /* 0x0000004c0000720c */ /* 0x000fe20003f06270 */
[----:B------:R-:W-:-:S05]  /*a340*/  IMAD.WIDE.U32 R2, R2, R3, c[0x0][0x168] ;  /* 0x00005a0002027625 */ /* 0x000fca00078e0003 */
[----:B---3--:R0:W-:Y:S07]  /*a350*/  STG.E.128 [R2.64], R8 ;  /* 0x0000000802007986 */ /* 0x0081ee000c101d04 */
[----:B------:R-:W-:Y:S05]  /*a360*/  @P0 BRA `(.L_x_7602) ;  /* 0x000000c000000947 */ /* 0x000fea0003800000 */
[----:B0-----:R-:W-:Y:S01]  /*a370*/  MOV R3, 0x10 ;  /* 0x0000001000037802 */ /* 0x001fe20000000f00 */
[----:B------:R-:W-:Y:S01]  /*a380*/  IMAD.IADD R2, R77, 0x1, R0 ;  /* 0x000000014d027824 */ /* 0x000fe200078e0200 */
[----:B------:R-:W-:-:S03]  /*a390*/  IADD3 R0, R0, 0x80, RZ ;  /* 0x0000008000007810 */ /* 0x000fc60007ffe0ff */
[----:B------:R-:W-:-:S05]  /*a3a0*/  IMAD.WIDE.U32 R2, R2, R3, c[0x0][0x168] ;  /* 0x00005a0002027625 */ /* 0x000fca00078e0003 */
[----:B----4-:R0:W-:Y:S02]  /*a3b0*/  STG.E.128 [R2.64], R12 ;  /* 0x0000000c02007986 */ /* 0x0101e4000c101d04 */
.L_x_7601:
[----:B------:R-:W-:-:S13]  /*a3c0*/  ISETP.GE.AND P0, PT, R0, R76, PT ;  /* 0x0000004c0000720c */ /* 0x000fda0003f06270 */
[----:B------:R-:W-:Y:S05]  /*a3d0*/  @P0 BRA `(.L_x_7603) ;  /* 0x000000c000000947 */ /* 0x000fea0003800000 */
[----:B0-----:R-:W-:Y:S01]  /*a3e0*/  IMAD.IADD R2, R77, 0x1, R0 ;  /* 0x000000014d027824 */ /* 0x001fe200078e0200 */
[----:B------:R-:W-:Y:S01]  /*a3f0*/  IADD3 R0, R0, 0x80, RZ ;  /* 0x0000008000007810 */ /* 0x000fe20007ffe0ff */
[----:B------:R-:W-:-:S04]  /*a400*/  IMAD.MOV.U32 R3, RZ, RZ, 0x10 ;  /* 0x00000010ff037424 */ /* 0x000fc800078e00ff */
[----:B------:R-:W-:-:S05]  /*a410*/  IMAD.WIDE.U32 R2, R2, R3, c[0x0][0x168] ;  /* 0x00005a0002027625 */ /* 0x000fca00078e0003 */
[----:B----4-:R0:W-:Y:S02]  /*a420*/  STG.E.128 [R2.64], R16 ;  /* 0x0000001002007986 */ /* 0x0101e4000c101d04 */
.L_x_7602:
[----:B------:R-:W-:-:S13]  /*a430*/  ISETP.GE.AND P0, PT, R0, R76, PT ;  /* 0x0000004c0000720c */ /* 0x000fda0003f06270 */
[----:B------:R-:W-:Y:S05]  /*a440*/  @P0 BRA `(.L_x_7604) ;  /* 0x000000d000000947 */ /* 0x000fea0003800000 */
[----:B0-----:R-:W-:Y:S01]  /*a450*/  IMAD.IADD R2, R77, 0x1, R0 ;  /* 0x000000014d027824 */ /* 0x001fe200078e0200 */
[----:B------:R-:W-:Y:S01]  /*a460*/  IADD3 R0, R0, 0x80, RZ ;  /* 0x0000008000007810 */ /* 0x000fe20007ffe0ff */
[----:B------:R-:W-:-:S04]  /*a470*/  IMAD.MOV.U32 R3, RZ, RZ, 0x10 ;  /* 0x00000010ff037424 */ /* 0x000fc800078e00ff */
[----:B------:R-:W-:-:S05]  /*a480*/  IMAD.WIDE.U32 R2, R2, R3, c[0x0][0x168] ;  /* 0x00005a0002027625 */ /* 0x000fca00078e0003 */
[----:B----4-:R0:W-:Y:S02]  /*a490*/  STG.E.128 [R2.64], R20 ;  /* 0x0000001402007986 */ /* 0x0101e4000c101d04 */
.L_x_7603:
[----:B------:R-:W-:-:S13]  /*a4a0*/  ISETP.GE.AND P0, PT, R0, R76, PT ;  /* 0x0000004c0000720c */ /* 0x000fda0003f06270 */
[----:B------:R-:W-:Y:S01]  /*a4b0*/  @P0 BREAK B1 ;  /* 0x0000000000010942 */ /* 0x000fe20003800000 */
[----:B------:R-:W-:Y:S05]  /*a4c0*/  @P0 BRA `(.L_x_7605) ;  /* 0x000000c000000947 */ /* 0x000fea0003800000 */
[----:B0-----:R-:W-:Y:S01]  /*a4d0*/  IADD3 R2, R77, R0, RZ ;  /* 0x000000004d027210 */ /* 0x001fe20007ffe0ff */
[----:B------:R-:W-:Y:S01]  /*a4e0*/  IMAD.MOV.U32 R3, RZ, RZ, 0x10 ;  /* 0x00000010ff037424 */ /* 0x000fe200078e00ff */
[----:B------:R-:W-:-:S03]  /*a4f0*/  IADD3 R0, R0, 0x80, RZ ;  /* 0x0000008000007810 */ /* 0x000fc60007ffe0ff */
[----:B------:R-:W-:-:S05]  /*a500*/  IMAD.WIDE.U32 R2, R2, R3, c[0x0][0x168] ;  /* 0x00005a0002027625 */ /* 0x000fca00078e0003 */
[----:B----4-:R0:W-:Y:S02]  /*a510*/  STG.E.128 [R2.64], R24 ;  /* 0x0000001802007986 */ /* 0x0101e4000c101d04 */
.L_x_7604:
[----:B------:R-:W-:Y:S05]  /*a520*/  BSYNC B1 ;  /* 0x0000000000017941 */ /* 0x000fea0003800000 */
.L_x_7600:
[----:B------:R-:W-:-:S13]  /*a530*/  ISETP.GE.AND P0, PT, R0, R76, PT ;  /* 0x0000004c0000720c */ /* 0x000fda0003f06270 */
[----:B0-----:R-:W-:Y:S01]  /*a540*/  @!P0 IMAD.IADD R2, R77, 0x1, R0 ;  /* 0x000000014d028824 */ /* 0x001fe200078e0200 */
[----:B------:R-:W-:Y:S01]  /*a550*/  @!P0 IADD3 R0, R0, 0x80, RZ ;  /* 0x0000008000008810 */ /* 0x000fe20007ffe0ff */
[----:B------:R-:W-:-:S04]  /*a560*/  @!P0 IMAD.MOV.U32 R3, RZ, RZ, 0x10 ;  /* 0x00000010ff038424 */ /* 0x000fc800078e00ff */
[----:B------:R-:W-:-:S05]  /*a570*/  @!P0 IMAD.WIDE.U32 R2, R2, R3, c[0x0][0x168] ;  /* 0x00005a0002028625 */ /* 0x000fca00078e0003 */
[----:B----4-:R0:W-:Y:S02]  /*a580*/  @!P0 STG.E.128 [R2.64], R28 ;  /* 0x0000001c02008986 */ /* 0x0101e4000c101d04 */
.L_x_7605:
[----:B------:R-:W-:Y:S05]  /*a590*/  BSYNC B0 ;  /* 0x0000000000007941 */ /* 0x000fea0003800000 */
.L_x_7599:
[----:B------:R-:W-:Y:S01]  /*a5a0*/  WARPSYNC 0xffffffff ;  /* 0xffffffff00007948 */ /* 0x000fe20003800000 */
[----:B------:R-:W-:-:S13]  /*a5b0*/  ISETP.GE.AND P0, PT, R0, R76, PT ;  /* 0x0000004c0000720c */ /* 0x000fda0003f06270 */
[----:B------:R-:W-:Y:S05]  /*a5c0*/  @P0 EXIT ;  /* 0x000000000000094d */ /* 0x000fea0003800000 */
[----:B0-----:R-:W-:Y:S01]  /*a5d0*/  HFMA2.MMA R3, -RZ, RZ, 0, 9.5367431640625e-07 ;  /* 0x00000010ff037435 */ /* 0x001fe200000001ff */
[----:B------:R-:W-:-:S09]  /*a5e0*/  IMAD.IADD R2, R77, 0x1, R0 ;  /* 0x000000014d027824 */ /* 0x000fd200078e0200 */
[----:B------:R-:W-:-:S05]  /*a5f0*/  IMAD.WIDE.U32 R2, R2, R3, c[0x0][0x168] ;  /* 0x00005a0002027625 */ /* 0x000fca00078e0003 */
[----:B----4-:R-:W-:Y:S01]  /*a600*/  STG.E.128 [R2.64], R32 ;  /* 0x0000002002007986 */ /* 0x010fe2000c101d04 */
[----:B------:R-:W-:Y:S05]  /*a610*/  EXIT ;  /* 0x000000000000794d */ /* 0x000fea0003800000 */
        .weak           $__internal_8_$__cuda_sm20_dblrcp_rn_slowpath_v3
        .type           $__internal_8_$__cuda_sm20_dblrcp_rn_slowpath_v3,@function
        .size           $__internal_8_$__cuda_sm20_dblrcp_rn_slowpath_v3,($__internal_9_$__cuda_sm20_div_rn_f64_full - $__internal_8_$__cuda_sm20_dblrcp_rn_slowpath_v3)
$__internal_8_$__cuda_sm20_dblrcp_rn_slowpath_v3:
[----:B------:R-:W-:Y:S01]  /*a620*/  IMAD.MOV.U32 R6, RZ, RZ, R4 ;  /* 0x000000ffff067224 */ /* 0x000fe200078e0004 */
[----:B------:R-:W-:Y:S01]  /*a630*/  BSSY B0, `(.L_x_7606) ;  /* 0x0000024000007945 */ /* 0x000fe20003800000 */
[----:B------:R-:W-:-:S06]  /*a640*/  IMAD.MOV.U32 R7, RZ, RZ, R3 ;  /* 0x000000ffff077224 */ /* 0x000fcc00078e0003 */
[----:B------:R-:W0:-:S14]  /*a650*/  DSETP.GTU.AND P0, PT, |R6|, +INF , PT ;  /* 0x7ff000000600742a */ /* 0x000e1c0003f0c200 */
        /* <DEDUP_REMOVED lines=22> */
.L_x_7609:
        /* <DEDUP_REMOVED lines=9> */
.L_x_7607:
[----:B------:R-:W-:Y:S02]  /*a850*/  LOP3.LUT R5, R7, 0x80000, RZ, 0xfc, !PT ;  /* 0x0008000007057812 */ /* 0x000fe400078efcff */
[----:B------:R-:W-:Y:S02]  /*a860*/  MOV R4, R6 ;  /* 0x0000000600047202 */ /* 0x000fe40000000f00 */
.L_x_7608:
[----:B------:R-:W-:Y:S05]  /*a870*/  BSYNC B0 ;  /* 0x0000000000007941 */ /* 0x000fea0003800000 */
.L_x_7606:
[----:B01----:R-:W-:Y:S02]  /*a880*/  IMAD.MOV.U32 R2, RZ, RZ, R4 ;  /* 0x000000ffff027224 */ /* 0x003fe400078e0004 */
[----:B------:R-:W-:Y:S02]  /*a890*/  IMAD.MOV.U32 R3, RZ, RZ, R5 ;  /* 0x000000ffff037224 */ /* 0x000fe400078e0005 */
[----:B------:R-:W-:Y:S02]  /*a8a0*/  IMAD.MOV.U32 R4, RZ, RZ, R0 ;  /* 0x000000ffff047224 */ /* 0x000fe400078e0000 */
[----:B------:R-:W-:-:S04]  /*a8b0*/  IMAD.MOV.U32 R5, RZ, RZ, 0x0 ;  /* 0x00000000ff057424 */ /* 0x000fc800078e00ff */
[----:B------:R-:W-:Y:S05]  /*a8c0*/  RET.REL.NODEC R4 `(_ZN2at6native29vectorized_elementwise_kernelILi2ENS0_13BinaryFunctorIN3c107complexIdEES5_S5_NS0_15binary_internal10DivFunctorIS5_EEEESt5arrayIPcLm3EEEEviT0_T1_) ;  /* 0xffff573004007950 */ /* 0x000fea0003c3ffff */
        .weak           $__internal_9_$__cuda_sm20_div_rn_f64_full
        .type           $__internal_9_$__cuda_sm20_div_rn_f64_full,@function
        .size           $__internal_9_$__cuda_sm20_div_rn_f64_full,(.L_x_17670 - $__internal_9_$__cuda_sm20_div_rn_f64_full)
$__internal_9_$__cuda_sm20_div_rn_f64_full:
[C---:B------:R-:W-:Y:S01]  /*a8d0*/  FSETP.GEU.AND P0, PT, |R3|.reuse, 1.469367938527859385e-39, PT ;  /* 0x001000000300780b */ /* 0x040fe20003f0e200 */
[----:B------:R-:W-:Y:S01]  /*a8e0*/  IMAD.MOV.U32 R85, RZ, RZ, R5 ;  /* 0x000000ffff557224 */ /* 0x000fe200078e0005 */
[----:B------:R-:W-:Y:S01]  /*a8f0*/  MOV R78, R2 ;  /* 0x00000002004e7202 */ /* 0x000fe20000000f00 */
[----:B------:R-:W-:Y:S01]  /*a900*/  IMAD.MOV.U32 R79, RZ, RZ, R3 ;  /* 0x000000ffff4f7224 */ /* 0x000fe200078e0003 */
[----:B------:R-:W-:Y:S01]  /*a910*/  LOP3.LUT R6, R3, 0x800fffff, RZ, 0xc0, !PT ;  /* 0x800fffff03067812 */ /* 0x000fe200078ec0ff */
[----:B------:R-:W-:Y:S01]  /*a920*/  IMAD.MOV.U32 R80, RZ, RZ, R2 ;  /* 0x000000ffff507224 */ /* 0x000fe200078e0002 */
[C---:B------:R-:W-:Y:S01]  /*a930*/  FSETP.GEU.AND P2, PT, |R85|.reuse, 1.469367938527859385e-39, PT ;  /* 0x001000005500780b */ /* 0x040fe20003f4e200 */
[----:B------:R-:W-:Y:S01]  /*a940*/  IMAD.MOV.U32 R86, RZ, RZ, 0x1 ;  /* 0x00000001ff567424 */ /* 0x000fe200078e00ff */
[----:B------:R-:W-:Y:S01]  /*a950*/  LOP3.LUT R81, R6, 0x3ff00000, RZ, 0xfc, !PT ;  /* 0x3ff0000006517812 */ /* 0x000fe200078efcff */
[----:B------:R-:W-:Y:S01]  /*a960*/  IMAD.MOV.U32 R84, RZ, RZ, R4 ;  /* 0x000000ffff547224 */ /* 0x000fe200078e0004 */
[----:B------:R-:W-:Y:S01]  /*a970*/  LOP3.LUT R2, R85, 0x7ff00000, RZ, 0xc0, !PT ;  /* 0x7ff0000055027812 */ /* 0x000fe200078ec0ff */
[----:B------:R-:W-:Y:S01]  /*a980*/  BSSY B0, `(.L_x_7610) ;  /* 0x0000056000007945 */ /* 0x000fe20003800000 */
[----:B------:R-:W-:Y:S01]  /*a990*/  LOP3.LUT R5, R3, 0x7ff00000, RZ, 0xc0, !PT ;  /* 0x7ff0000003057812 */ /* 0x000fe200078ec0ff */
[----:B------:R-:W0:Y:S01]  /*a9a0*/  @!P0 DMUL R80, R78, 8.98846567431157953865e+307 ;  /* 0x7fe000004e508828 */ /* 0x000e220000000000 */
[----:B------:R-:W-:Y:S01]  /*a9b0*/  MOV R3, 0x1ca00000 ;  /* 0x1ca0000000037802 */ /* 0x000fe20000000f00 */
[----:B------:R-:W-:Y:S01]  /*a9c0*/  IMAD.MOV.U32 R82, RZ, RZ, R84 ;  /* 0x000000ffff527224 */ /* 0x000fe200078e0054 */
[----:B------:R-:W-:-:S03]  /*a9d0*/  ISETP.GE.U32.AND P1, PT, R2, R5, PT ;  /* 0x000000050200720c */ /* 0x000fc60003f26070 */
[----:B0-----:R-:W0:Y:S01]  /*a9e0*/  MUFU.RCP64H R87, R81 ;  /* 0x0000005100577308 */ /* 0x001e220000001800 */
[----:B------:R-:W-:Y:S02]  /*a9f0*/  @!P2 LOP3.LUT R7, R79, 0x7ff00000, RZ, 0xc0, !PT ;  /* 0x7ff000004f07a812 */ /* 0x000fe400078ec0ff */
[C---:B------:R-:W-:Y:S02]  /*aa00*/  SEL R6, R3.reuse, 0x63400000, !P1 ;  /* 0x6340000003067807 */ /* 0x040fe40004800000 */
[----:B------:R-:W-:Y:S02]  /*aa10*/  @!P2 ISETP.GE.U32.AND P3, PT, R2, R7, PT ;  /* 0x000000070200a20c */ /* 0x000fe40003f66070 */
[----:B------:R-:W-:Y:S01]  /*aa20*/  LOP3.LUT R83, R6, 0x800fffff, R85, 0xf8, !PT ;  /* 0x800fffff06537812 */ /* 0x000fe200078ef855 */
[----:B------:R-:W-:Y:S01]  /*aa30*/  @!P2 IMAD.MOV.U32 R6, RZ, RZ, RZ ;  /* 0x000000ffff06a224 */ /* 0x000fe200078e00ff */
[----:B------:R-:W-:Y:S02]  /*aa40*/  @!P2 SEL R4, R3, 0x63400000, !P3 ;  /* 0x634000000304a807 */ /* 0x000fe40005800000 */
[----:B------:R-:W-:-:S02]  /*aa50*/  @!P0 LOP3.LUT R5, R81, 0x7ff00000, RZ, 0xc0, !PT ;  /* 0x7ff0000051058812 */ /* 0x000fc400078ec0ff */
[----:B------:R-:W-:Y:S01]  /*aa60*/  @!P2 LOP3.LUT R4, R4, 0x80000000, R85, 0xf8, !PT ;  /* 0x800000000404a812 */ /* 0x000fe200078ef855 */
[----:B0-----:R-:W0:-:S03]  /*aa70*/  DFMA R88, R86, -R80, 1 ;  /* 0x3ff000005658742b */ /* 0x001e060000000850 */
[----:B------:R-:W-:Y:S02]  /*aa80*/  @!P2 LOP3.LUT R7, R4, 0x100000, RZ, 0xfc, !PT ;  /* 0x001000000407a812 */ /* 0x000fe400078efcff */
[----:B------:R-:W-:Y:S01]  /*aa90*/  MOV R4, R2 ;  /* 0x0000000200047202 */ /* 0x000fe20000000f00 */
[----:B0-----:R-:W0:-:S04]  /*aaa0*/  DFMA R88, R88, R88, R88 ;  /* 0x000000585858722b */ /* 0x001e080000000058 */
[----:B------:R-:W-:-:S04]  /*aab0*/  @!P2 DFMA R82, R82, 2, -R6 ;  /* 0x400000005252a82b */ /* 0x000fc80000000806 */
[----:B0-----:R-:W0:-:S06]  /*aac0*/  DFMA R86, R86, R88, R86 ;  /* 0x000000585656722b */ /* 0x001e0c0000000056 */
[----:B0-----:R-:W0:Y:S01]  /*aad0*/  DFMA R6, R86, -R80, 1 ;  /* 0x3ff000005606742b */ /* 0x001e220000000850 */
[----:B------:R-:W-:-:S05]  /*aae0*/  @!P2 LOP3.LUT R4, R83, 0x7ff00000, RZ, 0xc0, !PT ;  /* 0x7ff000005304a812 */ /* 0x000fca00078ec0ff */
[----:B0-----:R0:W1:Y:S02]  /*aaf0*/  DFMA R86, R86, R6, R86 ;  /* 0x000000065656722b */ /* 0x0010640000000056 */
[----:B0-----:R-:W-:-:S04]  /*ab00*/  IADD3 R6, R4, -0x1, RZ ;  /* 0xffffffff04067810 */ /* 0x001fc80007ffe0ff */
[----:B------:R-:W-:Y:S01]  /*ab10*/  ISETP.GT.U32.AND P0, PT, R6, 0x7feffffe, PT ;  /* 0x7feffffe0600780c */ /* 0x000fe20003f04070 */
[----:B-1----:R-:W0:Y:S01]  /*ab20*/  DMUL R88, R86, R82 ;  /* 0x0000005256587228 */ /* 0x002e220000000000 */
[----:B------:R-:W-:-:S04]  /*ab30*/  IADD3 R6, R5, -0x1, RZ ;  /* 0xffffffff05067810 */ /* 0x000fc80007ffe0ff */
[----:B------:R-:W-:Y:S01]  /*ab40*/  ISETP.GT.U32.OR P0, PT, R6, 0x7feffffe, P0 ;  /* 0x7feffffe0600780c */ /* 0x000fe20000704470 */
[----:B0-----:R-:W0:-:S06]  /*ab50*/  DFMA R90, R88, -R80, R82 ;  /* 0x80000050585a722b */ /* 0x001e0c0000000052 */
[----:B0-----:R0:W1:-:S06]  /*ab60*/  DFMA R6, R86, R90, R88 ;  /* 0x0000005a5606722b */ /* 0x00104c0000000058 */
        /* <DEDUP_REMOVED lines=28> */
[----:B------:R-:W-:Y:S01]  /*ad30*/  IMAD.MOV.U32 R86, RZ, RZ, R4 ;  /* 0x000000ffff567224 */ /* 0x000fe200078e0004 */
[----:B------:R-:W-:Y:S01]  /*ad40*/  MOV R87, R5 ;  /* 0x0000000500577202 */ /* 0x000fe20000000f00 */
[----:B------:R-:W-:Y:S05]  /*ad50*/  BRA `(.L_x_7612) ;  /* 0x0000018000007947 */ /* 0x000fea0003800000 */
.L_x_7611:
        /* <DEDUP_REMOVED lines=13> */
[----:B------:R-:W-:Y:S01]  /*ae30*/  @!P0 MOV R87, R3 ;  /* 0x0000000300578202 */ /* 0x000fe20000000f00 */
[----:B------:R-:W-:Y:S02]  /*ae40*/  @P0 IMAD.MOV.U32 R86, RZ, RZ, RZ ;  /* 0x000000ffff560224 */ /* 0x000fe400078e00ff */
[----:B------:R-:W-:Y:S01]  /*ae50*/  @P0 IMAD.MOV.U32 R87, RZ, RZ, R2 ;  /* 0x000000ffff570224 */ /* 0x000fe200078e0002 */
[----:B------:R-:W-:Y:S05]  /*ae60*/  BRA `(.L_x_7612) ;  /* 0x0000007000007947 */ /* 0x000fea0003800000 */
.L_x_7614:
[----:B------:R-:W-:Y:S01]  /*ae70*/  LOP3.LUT R3, R79, 0x80000, RZ, 0xfc, !PT ;  /* 0x000800004f037812 */ /* 0x000fe200078efcff */
[----:B------:R-:W-:-:S03]  /*ae80*/  IMAD.MOV.U32 R86, RZ, RZ, R78 ;  /* 0x000000ffff567224 */ /* 0x000fc600078e004e */
[----:B------:R-:W-:Y:S01]  /*ae90*/  MOV R87, R3 ;  /* 0x0000000300577202 */ /* 0x000fe20000000f00 */
[----:B------:R-:W-:Y:S05]  /*aea0*/  BRA `(.L_x_7612) ;  /* 0x0000003000007947 */ /* 0x000fea0003800000 */
.L_x_7613:
[----:B------:R-:W-:Y:S01]  /*aeb0*/  LOP3.LUT R3, R85, 0x80000, RZ, 0xfc, !PT ;  /* 0x0008000055037812 */ /* 0x000fe200078efcff */
[----:B------:R-:W-:-:S04]  /*aec0*/  IMAD.MOV.U32 R86, RZ, RZ, R84 ;  /* 0x000000ffff567224 */ /* 0x000fc800078e0054 */
[----:B------:R-:W-:Y:S02]  /*aed0*/  IMAD.MOV.U32 R87, RZ, RZ, R3 ;  /* 0x000000ffff577224 */ /* 0x000fe400078e0003 */
.L_x_7612:
[----:B------:R-:W-:Y:S05]  /*aee0*/  BSYNC B0 ;  /* 0x0000000000007941 */ /* 0x000fea0003800000 */
.L_x_7610:
[----:B------:R-:W-:Y:S01]  /*aef0*/  IMAD.MOV.U32 R4, RZ, RZ, R0 ;  /* 0x000000ffff047224 */ /* 0x000fe200078e0000 */
[----:B------:R-:W-:Y:S01]  /*af00*/  MOV R3, R87 ;  /* 0x0000005700037202 */ /* 0x000fe20000000f00 */
[----:B------:R-:W-:Y:S02]  /*af10*/  IMAD.MOV.U32 R5, RZ, RZ, 0x0 ;  /* 0x00000000ff057424 */ /* 0x000fe400078e00ff */
[----:B------:R-:W-:Y:S02]  /*af20*/  IMAD.MOV.U32 R2, RZ, RZ, R86 ;  /* 0x000000ffff027224 */ /* 0x000fe400078e0056 */
[----:B------:R-:W-:Y:S05]  /*af30*/  RET.REL.NODEC R4 `(_ZN2at6native29vectorized_elementwise_kernelILi2ENS0_13BinaryFunctorIN3c107complexIdEES5_S5_NS0_15binary_internal10DivFunctorIS5_EEEESt5arrayIPcLm3EEEEviT0_T1_) ;  /* 0xffff50c004007950 */ /* 0x000fea0003c3ffff */
.L_x_7615:
        /* <DEDUP_REMOVED lines=12> */
.L_x_17670:


//--------------------- .text._ZN2at6native29vectorized_elementwise_kernelILi4ENS0_13BinaryFunctorIN3c107complexIdEES5_S5_NS0_15binary_internal10DivFunctorIS5_EEEESt5arrayIPcLm3EEEEviT0_T1_ --------------------------
	.section	.text._ZN2at6native29vectorized_elementwise_kernelILi4ENS0_13BinaryFunctorIN3c107complexIdEES5_S5_NS0_15binary_internal10DivFunctorIS5_EEEESt5arrayIPcLm3EEEEviT0_T1_,"ax",@progbits
	.sectioninfo	@"SHI_REGISTERS=94"
	.align	128
        .global         _ZN2at6native29vectorized_elementwise_kernelILi4ENS0_13BinaryFunctorIN3c107complexIdEES5_S5_NS0_15binary_internal10DivFunctorIS5_EEEESt5arrayIPcLm3EEEEviT0_T1_
        .type           _ZN2at6native29vectorized_elementwise_kernelILi4ENS0_13BinaryFunctorIN3c107complexIdEES5_S5_NS0_15binary_internal10DivFunctorIS5_EEEESt5arrayIPcLm3EEEEviT0_T1_,@function
        .size           _ZN2at6native29vectorized_elementwise_kernelILi4ENS0_13BinaryFunctorIN3c107complexIdEES5_S5_NS0_15binary_internal10DivFunctorIS5_EEEESt5arrayIPcLm3EEEEviT0_T1_,(.L_x_17672 - _ZN2at6native29vectorized_elementwise_kernelILi4ENS0_13BinaryFunctorIN3c107complexIdEES5_S5_NS0_15binary_internal10DivFunctorIS5_EEEESt5arrayIPcLm3EEEEviT0_T1_)
        .other          _ZN2at6native29vectorized_elementwise_kernelILi4ENS0_13BinaryFunctorIN3c107complexIdEES5_S5_NS0_15binary_internal10DivFunctorIS5_EEEESt5arrayIPcLm3EEEEviT0_T1_,@"STO_CUDA_ENTRY STV_DEFAULT"
_ZN2at6native29vectorized_elementwise_kernelILi4ENS0_13BinaryFunctorIN3c107complexIdEES5_S5_NS0_15binary_internal10DivFunctorIS5_EEEESt5arrayIPcLm3EEEEviT0_T1_:
.text._ZN2at6native29vectorized_elementwise_kernelILi4ENS0_13BinaryFunctorIN3c107complexIdEES5_S5_NS0_15binary_internal10DivFunctorIS5_EEEESt5arrayIPcLm3EEEEviT0_T1_:
        /* <DEDUP_REMOVED lines=55> */
[----:B-----5:R-:W-:Y:S05]  /*0370*/  CALL.REL.NOINC `($__internal_11_$__cuda_sm20_div_rn_f64_full) ;  /* 0x0000a55000007944 */ /* 0x020fea0003c00000 */
[----:B------:R-:W-:Y:S01]  /*0380*/  IMAD.MOV.U32 R72, RZ, RZ, R2 ;  /* 0x000000ffff487224 */ /* 0x000fe200078e0002 */
[----:B------:R-:W-:Y:S02]  /*0390*/  MOV R73, R3 ;  /* 0x0000000300497202 */ /* 0x000fe40000000f00 */
.L_x_7621:
[----:B------:R-:W-:Y:S05]  /*03a0*/  BSYNC B2 ;  /* 0x0000000000027941 */ /* 0x000fea0003800000 */
.L_x_7620:
        /* <DEDUP_REMOVED lines=16> */
[----:B-----5:R-:W-:Y:S05]  /*04b0*/  CALL.REL.NOINC `($__internal_10_$__cuda_sm20_dblrcp_rn_slowpath_v3) ;  /* 0x0000a16000007944 */ /* 0x020fea0003c00000 */
.L_x_7623:
[----:B------:R-:W-:Y:S05]  /*04c0*/  BSYNC B2 ;  /* 0x0000000000027941 */ /* 0x000fea0003800000 */
.L_x_7622:
[----:B-----5:R-:W2:-:S04]  /*04d0*/  DFMA R8, R14, R72, R12 ;  /* 0x000000480e08722b */ /* 0x020e88000000000c */
[----:B------:R-:W3:-:S04]  /*04e0*/  DFMA R10, -R12, R72, R14 ;  /* 0x000000480c0a722b */ /* 0x000ec8000000010e */
[----:B-12---:R1:W2:-:S04]  /*04f0*/  DMUL R8, R8, R2 ;  /* 0x0000000208087228 */ /* 0x0062880000000000 */
[----:B---3--:R1:W3:Y:S01]  /*0500*/  DMUL R10, R10, R2 ;  /* 0x000000020a0a7228 */ /* 0x0082e20000000000 */
[----:B------:R-:W-:Y:S05]  /*0510*/  BRA `(.L_x_7624) ;  /* 0x0000061000007947 */ /* 0x000fea0003800000 */
.L_x_7619:
        /* <DEDUP_REMOVED lines=21> */
[----:B------:R-:W-:Y:S05]  /*0670*/  CALL.REL.NOINC `($__internal_11_$__cuda_sm20_div_rn_f64_full) ;  /* 0x0000a25000007944 */ /* 0x000fea0003c00000 */
.L_x_7626:
[----:B------:R-:W-:Y:S05]  /*0680*/  BSYNC B2 ;  /* 0x0000000000027941 */ /* 0x000fea0003800000 */
.L_x_7625:
        /* <DEDUP_REMOVED lines=23> */
[----:B------:R-:W-:Y:S05]  /*0800*/  CALL.REL.NOINC `($__internal_11_$__cuda_sm20_div_rn_f64_full) ;  /* 0x0000a0c000007944 */ /* 0x000fea0003c00000 */
[----:B------:R-:W-:Y:S01]  /*0810*/  MOV R10, R2 ;  /* 0x00000002000a7202 */ /* 0x000fe20000000f00 */
[----:B------:R-:W-:Y:S02]  /*0820*/  IMAD.MOV.U32 R11, RZ, RZ, R3 ;  /* 0x000000ffff0b7224 */ /* 0x000fe400078e0003 */
.L_x_7628:
[----:B------:R-:W-:Y:S05]  /*0830*/  BSYNC B2 ;  /* 0x0000000000027941 */ /* 0x000fea0003800000 */
.L_x_7627:
[----:B------:R-:W-:Y:S05]  /*0840*/  BRA `(.L_x_7624) ;  /* 0x000002e000007947 */ /* 0x000fea0003800000 */
.L_x_7618:
        /* <DEDUP_REMOVED lines=20> */
[----:B-----5:R-:W-:Y:S05]  /*0990*/  CALL.REL.NOINC `($__internal_11_$__cuda_sm20_div_rn_f64_full) ;  /* 0x00009f3000007944 */ /* 0x020fea0003c00000 */
[----:B------:R-:W-:Y:S02]  /*09a0*/  IMAD.MOV.U32 R72, RZ, RZ, R2 ;  /* 0x000000ffff487224 */ /* 0x000fe400078e0002 */
[----:B------:R-:W-:Y:S02]  /*09b0*/  IMAD.MOV.U32 R73, RZ, RZ, R3 ;  /* 0x000000ffff497224 */ /* 0x000fe400078e0003 */
.L_x_7630:
[----:B------:R-:W-:Y:S05]  /*09c0*/  BSYNC B2 ;  /* 0x0000000000027941 */ /* 0x000fea0003800000 */
.L_x_7629:
        /* <DEDUP_REMOVED lines=16> */
[----:B-----5:R-:W-:Y:S05]  /*0ad0*/  CALL.REL.NOINC `($__internal_10_$__cuda_sm20_dblrcp_rn_slowpath_v3) ;  /* 0x00009b4000007944 */ /* 0x020fea0003c00000 */
.L_x_7632:
[----:B------:R-:W-:Y:S05]  /*0ae0*/  BSYNC B2 ;  /* 0x0000000000027941 */ /* 0x000fea0003800000 */
.L_x_7631:
[----:B-----5:R-:W2:-:S04]  /*0af0*/  DFMA R8, R12, R72, R14 ;  /* 0x000000480c08722b */ /* 0x020e88000000000e */
[----:B------:R-:W3:-:S04]  /*0b00*/  DFMA R10, R14, R72, -R12 ;  /* 0x000000480e0a722b */ /* 0x000ec8000000080c */
[----:B-12---:R1:W2:-:S04]  /*0b10*/  DMUL R8, R8, R2 ;  /* 0x0000000208087228 */ /* 0x0062880000000000 */
[----:B---3--:R1:W3:-:S06]  /*0b20*/  DMUL R10, R10, R2 ;  /* 0x000000020a0a7228 */ /* 0x0082cc0000000000 */
.L_x_7624:
[----:B--2---:R-:W-:Y:S05]  /*0b30*/  BSYNC B1 ;  /* 0x0000000000017941 */ /* 0x004fea0003800000 */
.L_x_7617:
        /* <DEDUP_REMOVED lines=26> */
[----:B---3--:R-:W-:Y:S05]  /*0ce0*/  CALL.REL.NOINC `($__internal_11_$__cuda_sm20_div_rn_f64_full) ;  /* 0x00009be000007944 */ /* 0x008fea0003c00000 */
[----:B------:R-:W-:Y:S02]  /*0cf0*/  IMAD.MOV.U32 R12, RZ, RZ, R2 ;  /* 0x000000ffff0c7224 */ /* 0x000fe400078e0002 */
[----:B------:R-:W-:Y:S02]  /*0d00*/  IMAD.MOV.U32 R13, RZ, RZ, R3 ;  /* 0x000000ffff0d7224 */ /* 0x000fe400078e0003 */
.L_x_7637:
[----:B------:R-:W-:Y:S05]  /*0d10*/  BSYNC B2 ;  /* 0x0000000000027941 */ /* 0x000fea0003800000 */
.L_x_7636:
        /* <DEDUP_REMOVED lines=16> */
[----:B---3--:R-:W-:Y:S05]  /*0e20*/  CALL.REL.NOINC `($__internal_10_$__cuda_sm20_dblrcp_rn_slowpath_v3) ;  /* 0x000097f000007944 */ /* 0x008fea0003c00000 */
.L_x_7639:
[----:B------:R-:W-:Y:S05]  /*0e30*/  BSYNC B2 ;  /* 0x0000000000027941 */ /* 0x000fea0003800000 */
.L_x_7638:
[----:B0-----:R-:W0:-:S04]  /*0e40*/  DFMA R4, R18, R12, R16 ;  /* 0x0000000c1204722b */ /* 0x001e080000000010 */
[----:B------:R-:W2:-:S04]  /*0e50*/  DFMA R14, -R16, R12, R18 ;  /* 0x0000000c100e722b */ /* 0x000e880000000112 */
[----:B01----:R0:W1:-:S04]  /*0e60*/  DMUL R12, R4, R2 ;  /* 0x00000002040c7228 */ /* 0x0030480000000000 */
[----:B--2---:R0:W2:Y:S01]  /*0e70*/  DMUL R14, R14, R2 ;  /* 0x000000020e0e7228 */ /* 0x0040a20000000000 */
[----:B------:R-:W-:Y:S05]  /*0e80*/  BRA `(.L_x_7640) ;  /* 0x0000061000007947 */ /* 0x000fea0003800000 */
.L_x_7635:
        /* <DEDUP_REMOVED lines=21> */
[----:B---3--:R-:W-:Y:S05]  /*0fe0*/  CALL.REL.NOINC `($__internal_11_$__cuda_sm20_div_rn_f64_full) ;  /* 0x000098e000007944 */ /* 0x008fea0003c00000 */
.L_x_7642:
[----:B------:R-:W-:Y:S05]  /*0ff0*/  BSYNC B2 ;  /* 0x0000000000027941 */ /* 0x000fea0003800000 */
.L_x_7641:
        /* <DEDUP_REMOVED lines=26> */
.L_x_7644:
[----:B------:R-:W-:Y:S05]  /*11a0*/  BSYNC B2 ;  /* 0x0000000000027941 */ /* 0x000fea0003800000 */
.L_x_7643:
[----:B------:R-:W-:Y:S05]  /*11b0*/  BRA `(.L_x_7640) ;  /* 0x000002e000007947 */ /* 0x000fea0003800000 */
.L_x_7634:
        /* <DEDUP_REMOVED lines=20> */
[----:B---3--:R-:W-:Y:S05]  /*1300*/  CALL.REL.NOINC `($__internal_11_$__cuda_sm20_div_rn_f64_full) ;  /* 0x000095c000007944 */ /* 0x008fea0003c00000 */
[----:B------:R-:W-:Y:S01]  /*1310*/  IMAD.MOV.U32 R12, RZ, RZ, R2 ;  /* 0x000000ffff0c7224 */ /* 0x000fe200078e0002 */
[----:B------:R-:W-:Y:S02]  /*1320*/  MOV R13, R3 ;  /* 0x00000003000d7202 */ /* 0x000fe40000000f00 */
.L_x_7646:
[----:B------:R-:W-:Y:S05]  /*1330*/  BSYNC B2 ;  /* 0x0000000000027941 */ /* 0x000fea0003800000 */
.L_x_7645:
        /* <DEDUP_REMOVED lines=17> */
.L_x_7648:
[----:B------:R-:W-:Y:S05]  /*1450*/  BSYNC B2 ;  /* 0x0000000000027941 */ /* 0x000fea0003800000 */
.L_x_7647:
[----:B0-----:R-:W0:-:S04]  /*1460*/  DFMA R4, R16, R12, R18 ;  /* 0x0000000c1004722b */ /* 0x001e080000000012 */
[----:B------:R-:W2:-:S04]  /*1470*/  DFMA R14, R18, R12, -R16 ;  /* 0x0000000c120e722b */ /* 0x000e880000000810 */
[----:B01----:R0:W1:-:S04]  /*1480*/  DMUL R12, R4, R2 ;  /* 0x00000002040c7228 */ /* 0x0030480000000000 */
[----:B--2---:R0:W2:-:S06]  /*1490*/  DMUL R14, R14, R2 ;  /* 0x000000020e0e7228 */ /* 0x00408c0000000000 */
.L_x_7640:
[----:B-1----:R-:W-:Y:S05]  /*14a0*/  BSYNC B1 ;  /* 0x0000000000017941 */ /* 0x002fea0003800000 */
.L_x_7633:
        /* <DEDUP_REMOVED lines=26> */
[----:B--23--:R-:W-:Y:S05]  /*1650*/  CALL.REL.NOINC `($__internal_11_$__cuda_sm20_div_rn_f64_full) ;  /* 0x0000927000007944 */ /* 0x00cfea0003c00000 */
[----:B------:R-:W-:Y:S02]  /*1660*/  IMAD.MOV.U32 R16, RZ, RZ, R2 ;  /* 0x000000ffff107224 */ /* 0x000fe400078e0002 */
[----:B------:R-:W-:Y:S02]  /*1670*/  IMAD.MOV.U32 R17, RZ, RZ, R3 ;  /* 0x000000ffff117224 */ /* 0x000fe400078e0003 */
.L_x_7653:
[----:B------:R-:W-:Y:S05]  /*1680*/  BSYNC B2 ;  /* 0x0000000000027941 */ /* 0x000fea0003800000 */
.L_x_7652:
        /* <DEDUP_REMOVED lines=16> */
[----:B--23--:R-:W-:Y:S05]  /*1790*/  CALL.REL.NOINC `($__internal_10_$__cuda_sm20_dblrcp_rn_slowpath_v3) ;  /* 0x00008e8000007944 */ /* 0x00cfea0003c00000 */
.L_x_7655:
[----:B------:R-:W-:Y:S05]  /*17a0*/  BSYNC B2 ;  /* 0x0000000000027941 */ /* 0x000fea0003800000 */
.L_x_7654:
[----:B0-----:R-:W0:-:S04]  /*17b0*/  DFMA R4, R22, R16, R20 ;  /* 0x000000101604722b */ /* 0x001e080000000014 */
[----:B------:R-:W4:-:S04]  /*17c0*/  DFMA R18, -R20, R16, R22 ;  /* 0x000000101412722b */ /* 0x000f080000000116 */
[----:B01----:R0:W1:-:S04]  /*17d0*/  DMUL R16, R4, R2 ;  /* 0x0000000204107228 */ /* 0x0030480000000000 */
[----:B----4-:R0:W4:Y:S01]  /*17e0*/  DMUL R18, R18, R2 ;  /* 0x0000000212127228 */ /* 0x0101220000000000 */
[----:B------:R-:W-:Y:S05]  /*17f0*/  BRA `(.L_x_7656) ;  /* 0x0000061000007947 */ /* 0x000fea0003800000 */
.L_x_7651:
        /* <DEDUP_REMOVED lines=22> */
.L_x_7658:
[----:B------:R-:W-:Y:S05]  /*1960*/  BSYNC B2 ;  /* 0x0000000000027941 */ /* 0x000fea0003800000 */
.L_x_7657:
        /* <DEDUP_REMOVED lines=23> */
[----:B--23--:R-:W-:Y:S05]  /*1ae0*/  CALL.REL.NOINC `($__internal_11_$__cuda_sm20_div_rn_f64_full) ;  /* 0x00008de000007944 */ /* 0x00cfea0003c00000 */
[----:B------:R-:W-:Y:S01]  /*1af0*/  IMAD.MOV.U32 R18, RZ, RZ, R2 ;  /* 0x000000ffff127224 */ /* 0x000fe200078e0002 */
[----:B------:R-:W-:Y:S02]  /*1b00*/  MOV R19, R3 ;  /* 0x0000000300137202 */ /* 0x000fe40000000f00 */
.L_x_7660:
[----:B------:R-:W-:Y:S05]  /*1b10*/  BSYNC B2 ;  /* 0x0000000000027941 */ /* 0x000fea0003800000 */
.L_x_7659:
[----:B------:R-:W-:Y:S05]  /*1b20*/  BRA `(.L_x_7656) ;  /* 0x000002e000007947 */ /* 0x000fea0003800000 */
.L_x_7650:
        /* <DEDUP_REMOVED lines=23> */
.L_x_7662:
[----:B------:R-:W-:Y:S05]  /*1ca0*/  BSYNC B2 ;  /* 0x0000000000027941 */ /* 0x000fea0003800000 */
.L_x_7661:
        /* <DEDUP_REMOVED lines=16> */
[----:B--23--:R-:W-:Y:S05]  /*1db0*/  CALL.REL.NOINC `($__internal_10_$__cuda_sm20_dblrcp_rn_slowpath_v3) ;  /* 0x0000886000007944 */ /* 0x00cfea0003c00000 */
.L_x_7664:
[----:B------:R-:W-:Y:S05]  /*1dc0*/  BSYNC B2 ;  /* 0x0000000000027941 */ /* 0x000fea0003800000 */
.L_x_7663:
[----:B0-----:R-:W0:-:S04]  /*1dd0*/  DFMA R4, R20, R16, R22 ;  /* 0x000000101404722b */ /* 0x001e080000000016 */
[----:B------:R-:W4:-:S04]  /*1de0*/  DFMA R18, R22, R16, -R20 ;  /* 0x000000101612722b */ /* 0x000f080000000814 */
[----:B01----:R0:W1:-:S04]  /*1df0*/  DMUL R16, R4, R2 ;  /* 0x0000000204107228 */ /* 0x0030480000000000 */
[----:B----4-:R0:W4:-:S06]  /*1e00*/  DMUL R18, R18, R2 ;  /* 0x0000000212127228 */ /* 0x01010c0000000000 */
.L_x_7656:
[----:B-1----:R-:W-:Y:S05]  /*1e10*/  BSYNC B1 ;  /* 0x0000000000017941 */ /* 0x002fea0003800000 */
.L_x_7649:
        /* <DEDUP_REMOVED lines=26> */
[----:B--234-:R-:W-:Y:S05]  /*1fc0*/  CALL.REL.NOINC `($__internal_11_$__cuda_sm20_div_rn_f64_full) ;  /* 0x0000890000007944 */ /* 0x01cfea0003c00000 */
[----:B------:R-:W-:Y:S01]  /*1fd0*/  MOV R20, R2 ;  /* 0x0000000200147202 */ /* 0x000fe20000000f00 */
[----:B------:R-:W-:Y:S02]  /*1fe0*/  IMAD.MOV.U32 R21, RZ, RZ, R3 ;  /* 0x000000ffff157224 */ /* 0x000fe400078e0003 */
.L_x_7669:
[----:B------:R-:W-:Y:S05]  /*1ff0*/  BSYNC B2 ;  /* 0x0000000000027941 */ /* 0x000fea0003800000 */
.L_x_7668:
        /* <DEDUP_REMOVED lines=16> */
[----:B--234-:R-:W-:Y:S05]  /*2100*/  CALL.REL.NOINC `($__internal_10_$__cuda_sm20_dblrcp_rn_slowpath_v3) ;  /* 0x0000851000007944 */ /* 0x01cfea0003c00000 */
.L_x_7671:
[----:B------:R-:W-:Y:S05]  /*2110*/  BSYNC B2 ;  /* 0x0000000000027941 */ /* 0x000fea0003800000 */
.L_x_7670:
[----:B0-----:R-:W0:-:S04]  /*2120*/  DFMA R4, R26, R20, R24 ;  /* 0x000000141a04722b */ /* 0x001e080000000018 */
[----:B------:R-:W5:-:S04]  /*2130*/  DFMA R22, -R24, R20, R26 ;  /* 0x000000141816722b */ /* 0x000f48000000011a */
[----:B01----:R0:W1:-:S04]  /*2140*/  DMUL R20, R4, R2 ;  /* 0x0000000204147228 */ /* 0x0030480000000000 */
[----:B-----5:R0:W4:Y:S01]  /*2150*/  DMUL R22, R22, R2 ;  /* 0x0000000216167228 */ /* 0x0201220000000000 */
[----:B------:R-:W-:Y:S05]  /*2160*/  BRA `(.L_x_7672) ;  /* 0x0000061000007947 */ /* 0x000fea0003800000 */
.L_x_7667:
        /* <DEDUP_REMOVED lines=21> */
[----:B--234-:R-:W-:Y:S05]  /*22c0*/  CALL.REL.NOINC `($__internal_11_$__cuda_sm20_div_rn_f64_full) ;  /* 0x0000860000007944 */ /* 0x01cfea0003c00000 */
.L_x_7674:
[----:B------:R-:W-:Y:S05]  /*22d0*/  BSYNC B2 ;  /* 0x0000000000027941 */ /* 0x000fea0003800000 */
.L_x_7673:
        /* <DEDUP_REMOVED lines=23> */
[----:B--234-:R-:W-:Y:S05]  /*2450*/  CALL.REL.NOINC `($__internal_11_$__cuda_sm20_div_rn_f64_full) ;  /* 0x0000847000007944 */ /* 0x01cfea0003c00000 */
[----:B------:R-:W-:Y:S02]  /*2460*/  IMAD.MOV.U32 R22, RZ, RZ, R2 ;  /* 0x000000ffff167224 */ /* 0x000fe400078e0002 */
[----:B------:R-:W-:Y:S02]  /*2470*/  IMAD.MOV.U32 R23, RZ, RZ, R3 ;  /* 0x000000ffff177224 */ /* 0x000fe400078e0003 */
.L_x_7676:
[----:B------:R-:W-:Y:S05]  /*2480*/  BSYNC B2 ;  /* 0x0000000000027941 */ /* 0x000fea0003800000 */
.L_x_7675:
[----:B------:R-:W-:Y:S05]  /*2490*/  BRA `(.L_x_7672) ;  /* 0x000002e000007947 */ /* 0x000fea0003800000 */
.L_x_7666:
        /* <DEDUP_REMOVED lines=23> */
.L_x_7678:
[----:B------:R-:W-:Y:S05]  /*2610*/  BSYNC B2 ;  /* 0x0000000000027941 */ /* 0x000fea0003800000 */
.L_x_7677:
        /* <DEDUP_REMOVED lines=16> */
[----:B--234-:R-:W-:Y:S05]  /*2720*/  CALL.REL.NOINC `($__internal_10_$__cuda_sm20_dblrcp_rn_slowpath_v3) ;  /* 0x00007ef000007944 */ /* 0x01cfea0003c00000 */
.L_x_7680:
[----:B------:R-:W-:Y:S05]  /*2730*/  BSYNC B2 ;  /* 0x0000000000027941 */ /* 0x000fea0003800000 */
.L_x_7679:
[----:B0-----:R-:W0:-:S04]  /*2740*/  DFMA R4, R24, R20, R26 ;  /* 0x000000141804722b */ /* 0x001e08000000001a */
[----:B------:R-:W5:-:S04]  /*2750*/  DFMA R22, R26, R20, -R24 ;  /* 0x000000141a16722b */ /* 0x000f480000000818 */
[----:B01----:R0:W1:-:S04]  /*2760*/  DMUL R20, R4, R2 ;  /* 0x0000000204147228 */ /* 0x0030480000000000 */
[----:B-----5:R0:W4:-:S06]  /*2770*/  DMUL R22, R22, R2 ;  /* 0x0000000216167228 */ /* 0x02010c0000000000 */
.L_x_7672:
[----:B-1----:R-:W-:Y:S05]  /*2780*/  BSYNC B1 ;  /* 0x0000000000017941 */ /* 0x002fea0003800000 */
.L_x_7665:
        /* <DEDUP_REMOVED lines=29> */
.L_x_7685:
[----:B------:R-:W-:Y:S05]  /*2960*/  BSYNC B2 ;  /* 0x0000000000027941 */ /* 0x000fea0003800000 */
.L_x_7684:
        /* <DEDUP_REMOVED lines=16> */
[----:B--234-:R-:W-:Y:S05]  /*2a70*/  CALL.REL.NOINC `($__internal_10_$__cuda_sm20_dblrcp_rn_slowpath_v3) ;  /* 0x00007ba000007944 */ /* 0x01cfea0003c00000 */
.L_x_7687:
[----:B------:R-:W-:Y:S05]  /*2a80*/  BSYNC B2 ;  /* 0x0000000000027941 */ /* 0x000fea0003800000 */
.L_x_7686:
[----:B0-----:R-:W0:-:S04]  /*2a90*/  DFMA R4, R30, R24, R28 ;  /* 0x000000181e04722b */ /* 0x001e08000000001c */
[----:B------:R-:W5:-:S04]  /*2aa0*/  DFMA R26, -R28, R24, R30 ;  /* 0x000000181c1a722b */ /* 0x000f48000000011e */
[----:B01----:R0:W1:-:S04]  /*2ab0*/  DMUL R24, R4, R2 ;  /* 0x0000000204187228 */ /* 0x0030480000000000 */
[----:B-----5:R0:W4:Y:S01]  /*2ac0*/  DMUL R26, R26, R2 ;  /* 0x000000021a1a7228 */ /* 0x0201220000000000 */
[----:B------:R-:W-:Y:S05]  /*2ad0*/  BRA `(.L_x_7688) ;  /* 0x0000061000007947 */ /* 0x000fea0003800000 */
.L_x_7683:
        /* <DEDUP_REMOVED lines=22> */
.L_x_7690:
[----:B------:R-:W-:Y:S05]  /*2c40*/  BSYNC B2 ;  /* 0x0000000000027941 */ /* 0x000fea0003800000 */
.L_x_7689:
        /* <DEDUP_REMOVED lines=26> */
.L_x_7692:
[----:B------:R-:W-:Y:S05]  /*2df0*/  BSYNC B2 ;  /* 0x0000000000027941 */ /* 0x000fea0003800000 */
.L_x_7691:
[----:B------:R-:W-:Y:S05]  /*2e00*/  BRA `(.L_x_7688) ;  /* 0x000002e000007947 */ /* 0x000fea0003800000 */
.L_x_7682:
        /* <DEDUP_REMOVED lines=23> */
.L_x_7694:
[----:B------:R-:W-:Y:S05]  /*2f80*/  BSYNC B2 ;  /* 0x0000000000027941 */ /* 0x000fea0003800000 */
.L_x_7693:
        /* <DEDUP_REMOVED lines=17> */
.L_x_7696:
[----:B------:R-:W-:Y:S05]  /*30a0*/  BSYNC B2 ;  /* 0x0000000000027941 */ /* 0x000fea0003800000 */
.L_x_7695:
[----:B0-----:R-:W0:-:S04]  /*30b0*/  DFMA R4, R28, R24, R30 ;  /* 0x000000181c04722b */ /* 0x001e08000000001e */
[----:B------:R-:W5:-:S04]  /*30c0*/  DFMA R26, R30, R24, -R28 ;  /* 0x000000181e1a722b */ /* 0x000f48000000081c */
[----:B01----:R0:W1:-:S04]  /*30d0*/  DMUL R24, R4, R2 ;  /* 0x0000000204187228 */ /* 0x0030480000000000 */
[----:B-----5:R0:W4:-:S06]  /*30e0*/  DMUL R26, R26, R2 ;  /* 0x000000021a1a7228 */ /* 0x02010c0000000000 */
.L_x_7688:
[----:B-1----:R-:W-:Y:S05]  /*30f0*/  BSYNC B1 ;  /* 0x0000000000017941 */ /* 0x002fea0003800000 */
.L_x_7681:
        /* <DEDUP_REMOVED lines=27> */
[----:B------:R-:W-:Y:S01]  /*32b0*/  IMAD.MOV.U32 R28, RZ, RZ, R2 ;  /* 0x000000ffff1c7224 */ /* 0x000fe200078e0002 */
[----:B------:R-:W-:Y:S02]  /*32c0*/  MOV R29, R3 ;  /* 0x00000003001d7202 */ /* 0x000fe40000000f00 */
.L_x_7701:
[----:B------:R-:W-:Y:S05]  /*32d0*/  BSYNC B2 ;  /* 0x0000000000027941 */ /* 0x000fea0003800000 */
.L_x_7700:
        /* <DEDUP_REMOVED lines=17> */
.L_x_7703:
[----:B------:R-:W-:Y:S05]  /*33f0*/  BSYNC B2 ;  /* 0x0000000000027941 */ /* 0x000fea0003800000 */
.L_x_7702:
[----:B0-----:R-:W0:-:S04]  /*3400*/  DFMA R4, R34, R28, R32 ;  /* 0x0000001c2204722b */ /* 0x001e080000000020 */
[----:B------:R-:W5:-:S04]  /*3410*/  DFMA R30, -R32, R28, R34 ;  /* 0x0000001c201e722b */ /* 0x000f480000000122 */
[----:B01----:R0:W1:-:S04]  /*3420*/  DMUL R28, R4, R2 ;  /* 0x00000002041c7228 */ /* 0x0030480000000000 */
[----:B-----5:R0:W4:Y:S01]  /*3430*/  DMUL R30, R30, R2 ;  /* 0x000000021e1e7228 */ /* 0x0201220000000000 */
[----:B------:R-:W-:Y:S05]  /*3440*/  BRA `(.L_x_7704) ;  /* 0x0000061000007947 */ /* 0x000fea0003800000 */
.L_x_7699:
        /* <DEDUP_REMOVED lines=22> */
.L_x_7706:
[----:B------:R-:W-:Y:S05]  /*35b0*/  BSYNC B2 ;  /* 0x0000000000027941 */ /* 0x000fea0003800000 */
.L_x_7705:
        /* <DEDUP_REMOVED lines=26> */
.L_x_7708:
[----:B------:R-:W-:Y:S05]  /*3760*/  BSYNC B2 ;  /* 0x0000000000027941 */ /* 0x000fea0003800000 */
.L_x_7707:
[----:B------:R-:W-:Y:S05]  /*3770*/  BRA `(.L_x_7704) ;  /* 0x000002e000007947 */ /* 0x000fea0003800000 */
.L_x_7698:
        /* <DEDUP_REMOVED lines=23> */
.L_x_7710:
[----:B------:R-:W-:Y:S05]  /*38f0*/  BSYNC B2 ;  /* 0x0000000000027941 */ /* 0x000fea0003800000 */
.L_x_7709:
        /* <DEDUP_REMOVED lines=17> */
.L_x_7712:
[----:B------:R-:W-:Y:S05]  /*3a10*/  BSYNC B2 ;  /* 0x0000000000027941 */ /* 0x000fea0003800000 */
.L_x_7711:
[----:B0-----:R-:W0:-:S04]  /*3a20*/  DFMA R4, R32, R28, R34 ;  /* 0x0000001c2004722b */ /* 0x001e080000000022 */
[----:B------:R-:W5:-:S04]  /*3a30*/  DFMA R30, R34, R28, -R32 ;  /* 0x0000001c221e722b */ /* 0x000f480000000820 */
[----:B01----:R0:W1:-:S04]  /*3a40*/  DMUL R28, R4, R2 ;  /* 0x00000002041c7228 */ /* 0x0030480000000000 */
[----:B-----5:R0:W4:-:S06]  /*3a50*/  DMUL R30, R30, R2 ;  /* 0x000000021e1e7228 */ /* 0x02010c0000000000 */
.L_x_7704:
[----:B-1----:R-:W-:Y:S05]  /*3a60*/  BSYNC B1 ;  /* 0x0000000000017941 */ /* 0x002fea0003800000 */
.L_x_7697:
        /* <DEDUP_REMOVED lines=29> */
.L_x_7717:
[----:B------:R-:W-:Y:S05]  /*3c40*/  BSYNC B2 ;  /* 0x0000000000027941 */ /* 0x000fea0003800000 */
.L_x_7716:
        /* <DEDUP_REMOVED lines=17> */
.L_x_7719:
[----:B------:R-:W-:Y:S05]  /*3d60*/  BSYNC B2 ;  /* 0x0000000000027941 */ /* 0x000fea0003800000 */
.L_x_7718:
[----:B0-----:R-:W0:-:S04]  /*3d70*/  DFMA R4, R38, R32, R36 ;  /* 0x000000202604722b */ /* 0x001e080000000024 */
[----:B------:R-:W5:-:S04]  /*3d80*/  DFMA R34, -R36, R32, R38 ;  /* 0x000000202422722b */ /* 0x000f480000000126 */
[----:B01----:R0:W1:-:S04]  /*3d90*/  DMUL R32, R4, R2 ;  /* 0x0000000204207228 */ /* 0x0030480000000000 */
[----:B-----5:R0:W4:Y:S01]  /*3da0*/  DMUL R34, R34, R2 ;  /* 0x0000000222227228 */ /* 0x0201220000000000 */
[----:B------:R-:W-:Y:S05]  /*3db0*/  BRA `(.L_x_7720) ;  /* 0x0000061000007947 */ /* 0x000fea0003800000 */
.L_x_7715:
        /* <DEDUP_REMOVED lines=22> */
.L_x_7722:
[----:B------:R-:W-:Y:S05]  /*3f20*/  BSYNC B2 ;  /* 0x0000000000027941 */ /* 0x000fea0003800000 */
.L_x_7721:
        /* <DEDUP_REMOVED lines=26> */
.L_x_7724:
[----:B------:R-:W-:Y:S05]  /*40d0*/  BSYNC B2 ;  /* 0x0000000000027941 */ /* 0x000fea0003800000 */
.L_x_7723:
[----:B------:R-:W-:Y:S05]  /*40e0*/  BRA `(.L_x_7720) ;  /* 0x000002e000007947 */ /* 0x000fea0003800000 */
.L_x_7714:
        /* <DEDUP_REMOVED lines=23> */
.L_x_7726:
[----:B------:R-:W-:Y:S05]  /*4260*/  BSYNC B2 ;  /* 0x0000000000027941 */ /* 0x000fea0003800000 */
.L_x_7725:
        /* <DEDUP_REMOVED lines=17> */
.L_x_7728:
[----:B------:R-:W-:Y:S05]  /*4380*/  BSYNC B2 ;  /* 0x0000000000027941 */ /* 0x000fea0003800000 */
.L_x_7727:
[----:B0-----:R-:W0:-:S04]  /*4390*/  DFMA R4, R36, R32, R38 ;  /* 0x000000202404722b */ /* 0x001e080000000026 */
[----:B------:R-:W5:-:S04]  /*43a0*/  DFMA R34, R38, R32, -R36 ;  /* 0x000000202622722b */ /* 0x000f480000000824 */
[----:B01----:R0:W1:-:S04]  /*43b0*/  DMUL R32, R4, R2 ;  /* 0x0000000204207228 */ /* 0x0030480000000000 */
[----:B-----5:R0:W4:-:S06]  /*43c0*/  DMUL R34, R34, R2 ;  /* 0x0000000222227228 */ /* 0x02010c0000000000 */
.L_x_7720:
[----:B-1----:R-:W-:Y:S05]  /*43d0*/  BSYNC B1 ;  /* 0x0000000000017941 */ /* 0x002fea0003800000 */
.L_x_7713:
        /* <DEDUP_REMOVED lines=29> */
.L_x_7733:
[----:B------:R-:W-:Y:S05]  /*45b0*/  BSYNC B2 ;  /* 0x0000000000027941 */ /* 0x000fea0003800000 */
.L_x_7732:
        /* <DEDUP_REMOVED lines=17> */
.L_x_7735:
[----:B------:R-:W-:Y:S05]  /*46d0*/  BSYNC B2 ;  /* 0x0000000000027941 */ /* 0x000fea0003800000 */
.L_x_7734:
[----:B0-----:R-:W0:-:S04]  /*46e0*/  DFMA R4, R42, R36, R40 ;  /* 0x000000242a04722b */ /* 0x001e080000000028 */
[----:B------:R-:W5:-:S04]  /*46f0*/  DFMA R38, -R40, R36, R42 ;  /* 0x000000242826722b */ /* 0x000f48000000012a */
[----:B01----:R0:W1:-:S04]  /*4700*/  DMUL R36, R4, R2 ;  /* 0x0000000204247228 */ /* 0x0030480000000000 */
[----:B-----5:R0:W4:Y:S01]  /*4710*/  DMUL R38, R38, R2 ;  /* 0x0000000226267228 */ /* 0x0201220000000000 */
[----:B------:R-:W-:Y:S05]  /*4720*/  BRA `(.L_x_7736) ;  /* 0x0000061000007947 */ /* 0x000fea0003800000 */
.L_x_7731:
        /* <DEDUP_REMOVED lines=22> */
.L_x_7738:
[----:B------:R-:W-:Y:S05]  /*4890*/  BSYNC B2 ;  /* 0x0000000000027941 */ /* 0x000fea0003800000 */
.L_x_7737:
        /* <DEDUP_REMOVED lines=26> */
.L_x_7740:
[----:B------:R-:W-:Y:S05]  /*4a40*/  BSYNC B2 ;  /* 0x0000000000027941 */ /* 0x000fea0003800000 */
.L_x_7739:
[----:B------:R-:W-:Y:S05]  /*4a50*/  BRA `(.L_x_7736) ;  /* 0x000002e000007947 */ /* 0x000fea0003800000 */
.L_x_7730:
        /* <DEDUP_REMOVED lines=23> */
.L_x_7742:
[----:B------:R-:W-:Y:S05]  /*4bd0*/  BSYNC B2 ;  /* 0x0000000000027941 */ /* 0x000fea0003800000 */
.L_x_7741:
        /* <DEDUP_REMOVED lines=17> */
.L_x_7744:
[----:B------:R-:W-:Y:S05]  /*4cf0*/  BSYNC B2 ;  /* 0x0000000000027941 */ /* 0x000fea0003800000 */
.L_x_7743:
[----:B0-----:R-:W0:-:S04]  /*4d00*/  DFMA R4, R40, R36, R42 ;  /* 0x000000242804722b */ /* 0x001e08000000002a */
[----:B------:R-:W5:-:S04]  /*4d10*/  DFMA R38, R42, R36, -R40 ;  /* 0x000000242a26722b */ /* 0x000f480000000828 */
[----:B01----:R0:W1:-:S04]  /*4d20*/  DMUL R36, R4, R2 ;  /* 0x0000000204247228 */ /* 0x0030480000000000 */
[----:B-----5:R0:W4:-:S06]  /*4d30*/  DMUL R38, R38, R2 ;  /* 0x0000000226267228 */ /* 0x02010c0000000000 */
.L_x_7736:
[----:B-1----:R-:W-:Y:S05]  /*4d40*/  BSYNC B1 ;  /* 0x0000000000017941 */ /* 0x002fea0003800000 */
.L_x_7729:
        /* <DEDUP_REMOVED lines=15> */
.L_x_7616:
        /* <DEDUP_REMOVED lines=126> */
[----:B------:R-:W-:Y:S02]  /*5620*/  IMAD.MOV.U32 R72, RZ, RZ, R2 ;  /* 0x000000ffff487224 */ /* 0x000fe400078e0002 */
[----:B------:R-:W-:Y:S02]  /*5630*/  IMAD.MOV.U32 R73, RZ, RZ, R3 ;  /* 0x000000ffff497224 */ /* 0x000fe400078e0003 */
.L_x_7750:
[----:B------:R-:W-:Y:S05]  /*5640*/  BSYNC B2 ;  /* 0x0000000000027941 */ /* 0x000fea0003800000 */
.L_x_7749:
        /* <DEDUP_REMOVED lines=16> */
[----:B------:R-:W-:Y:S05]  /*5750*/  CALL.REL.NOINC `($__internal_10_$__cuda_sm20_dblrcp_rn_slowpath_v3) ;  /* 0x00004ec000007944 */ /* 0x000fea0003c00000 */
.L_x_7752:
[----:B------:R-:W-:Y:S05]  /*5760*/  BSYNC B2 ;  /* 0x0000000000027941 */ /* 0x000fea0003800000 */
.L_x_7751:
[----:B0-----:R-:W0:-:S04]  /*5770*/  DFMA R4, R72, R10, R8 ;  /* 0x0000000a4804722b */ /* 0x001e080000000008 */
[----:B------:R-:W2:-:S04]  /*5780*/  DFMA R8, R72, -R8, R10 ;  /* 0x800000084808722b */ /* 0x000e88000000000a */
[----:B01----:R0:W1:-:S04]  /*5790*/  DMUL R72, R4, R2 ;  /* 0x0000000204487228 */ /* 0x0030480000000000 */
[----:B--2---:R0:W2:Y:S01]  /*57a0*/  DMUL R74, R8, R2 ;  /* 0x00000002084a7228 */ /* 0x0040a20000000000 */
[----:B------:R-:W-:Y:S05]  /*57b0*/  BRA `(.L_x_7746) ;  /* 0x000005d000007947 */ /* 0x000fea0003800000 */
.L_x_7748:
        /* <DEDUP_REMOVED lines=19> */
[----:B------:R-:W-:Y:S05]  /*58f0*/  CALL.REL.NOINC `($__internal_11_$__cuda_sm20_div_rn_f64_full) ;  /* 0x00004fd000007944 */ /* 0x000fea0003c00000 */
[----:B------:R-:W-:Y:S01]  /*5900*/  MOV R72, R2 ;  /* 0x0000000200487202 */ /* 0x000fe20000000f00 */
[----:B------:R-:W-:Y:S02]  /*5910*/  IMAD.MOV.U32 R73, RZ, RZ, R3 ;  /* 0x000000ffff497224 */ /* 0x000fe400078e0003 */
.L_x_7754:
[----:B------:R-:W-:Y:S05]  /*5920*/  BSYNC B2 ;  /* 0x0000000000027941 */ /* 0x000fea0003800000 */
.L_x_7753:
        /* <DEDUP_REMOVED lines=22> */
.L_x_7756:
[----:B------:R-:W-:Y:S05]  /*5a90*/  BSYNC B2 ;  /* 0x0000000000027941 */ /* 0x000fea0003800000 */
.L_x_7755:
[----:B------:R-:W-:Y:S05]  /*5aa0*/  BRA `(.L_x_7746) ;  /* 0x000002e000007947 */ /* 0x000fea0003800000 */
.L_x_7747:
        /* <DEDUP_REMOVED lines=23> */
.L_x_7758:
[----:B------:R-:W-:Y:S05]  /*5c20*/  BSYNC B2 ;  /* 0x0000000000027941 */ /* 0x000fea0003800000 */
.L_x_7757:
        /* <DEDUP_REMOVED lines=16> */
[----:B------:R-:W-:Y:S05]  /*5d30*/  CALL.REL.NOINC `($__internal_10_$__cuda_sm20_dblrcp_rn_slowpath_v3) ;  /* 0x000048e000007944 */ /* 0x000fea0003c00000 */
.L_x_7760:
[----:B------:R-:W-:Y:S05]  /*5d40*/  BSYNC B2 ;  /* 0x0000000000027941 */ /* 0x000fea0003800000 */
.L_x_7759:
[----:B0-----:R-:W0:-:S04]  /*5d50*/  DFMA R4, R72, R8, R10 ;  /* 0x000000084804722b */ /* 0x001e08000000000a */
[----:B------:R-:W2:-:S04]  /*5d60*/  DFMA R8, R72, R10, -R8 ;  /* 0x0000000a4808722b */ /* 0x000e880000000808 */
[----:B01----:R0:W1:-:S04]  /*5d70*/  DMUL R72, R4, R2 ;  /* 0x0000000204487228 */ /* 0x0030480000000000 */
[----:B--2---:R0:W2:-:S06]  /*5d80*/  DMUL R74, R8, R2 ;  /* 0x00000002084a7228 */ /* 0x00408c0000000000 */
.L_x_7746:
[----:B-1----:R-:W-:Y:S05]  /*5d90*/  BSYNC B1 ;  /* 0x0000000000017941 */ /* 0x002fea0003800000 */
.L_x_7745:
        /* <DEDUP_REMOVED lines=32> */
[----:B--2---:R-:W-:Y:S05]  /*5fa0*/  CALL.REL.NOINC `($__internal_11_$__cuda_sm20_div_rn_f64_full) ;  /* 0x0000492000007944 */ /* 0x004fea0003c00000 */
[----:B------:R-:W-:Y:S02]  /*5fb0*/  IMAD.MOV.U32 R8, RZ, RZ, R2 ;  /* 0x000000ffff087224 */ /* 0x000fe400078e0002 */
[----:B------:R-:W-:Y:S02]  /*5fc0*/  IMAD.MOV.U32 R9, RZ, RZ, R3 ;  /* 0x000000ffff097224 */ /* 0x000fe400078e0003 */
.L_x_7766:
[----:B------:R-:W-:Y:S05]  /*5fd0*/  BSYNC B2 ;  /* 0x0000000000027941 */ /* 0x000fea0003800000 */
.L_x_7765:
        /* <DEDUP_REMOVED lines=16> */
[----:B--2---:R-:W-:Y:S05]  /*60e0*/  CALL.REL.NOINC `($__internal_10_$__cuda_sm20_dblrcp_rn_slowpath_v3) ;  /* 0x0000453000007944 */ /* 0x004fea0003c00000 */
.L_x_7768:
[----:B------:R-:W-:Y:S05]  /*60f0*/  BSYNC B2 ;  /* 0x0000000000027941 */ /* 0x000fea0003800000 */
.L_x_7767:
[----:B0-----:R-:W0:-:S04]  /*6100*/  DFMA R4, R8, R14, R12 ;  /* 0x0000000e0804722b */ /* 0x001e08000000000c */
[----:B------:R-:W3:-:S04]  /*6110*/  DFMA R10, R8, -R12, R14 ;  /* 0x8000000c080a722b */ /* 0x000ec8000000000e */
[----:B01----:R0:W1:-:S04]  /*6120*/  DMUL R8, R4, R2 ;  /* 0x0000000204087228 */ /* 0x0030480000000000 */
[----:B---3--:R0:W3:Y:S01]  /*6130*/  DMUL R10, R10, R2 ;  /* 0x000000020a0a7228 */ /* 0x0080e20000000000 */
[----:B------:R-:W-:Y:S05]  /*6140*/  BRA `(.L_x_7762) ;  /* 0x0000061000007947 */ /* 0x000fea0003800000 */
.L_x_7764:
        /* <DEDUP_REMOVED lines=21> */
[----:B--2---:R-:W-:Y:S05]  /*62a0*/  CALL.REL.NOINC `($__internal_11_$__cuda_sm20_div_rn_f64_full) ;  /* 0x0000462000007944 */ /* 0x004fea0003c00000 */
.L_x_7770:
[----:B------:R-:W-:Y:S05]  /*62b0*/  BSYNC B2 ;  /* 0x0000000000027941 */ /* 0x000fea0003800000 */
.L_x_7769:
        /* <DEDUP_REMOVED lines=26> */
.L_x_7772:
[----:B------:R-:W-:Y:S05]  /*6460*/  BSYNC B2 ;  /* 0x0000000000027941 */ /* 0x000fea0003800000 */
.L_x_7771:
[----:B------:R-:W-:Y:S05]  /*6470*/  BRA `(.L_x_7762) ;  /* 0x000002e000007947 */ /* 0x000fea0003800000 */
.L_x_7763:
        /* <DEDUP_REMOVED lines=20> */
[----:B--2---:R-:W-:Y:S05]  /*65c0*/  CALL.REL.NOINC `($__internal_11_$__cuda_sm20_div_rn_f64_full) ;  /* 0x0000430000007944 */ /* 0x004fea0003c00000 */
[----:B------:R-:W-:Y:S01]  /*65d0*/  IMAD.MOV.U32 R8, RZ, RZ, R2 ;  /* 0x000000ffff087224 */ /* 0x000fe200078e0002 */
[----:B------:R-:W-:Y:S02]  /*65e0*/  MOV R9, R3 ;  /* 0x0000000300097202 */ /* 0x000fe40000000f00 */
.L_x_7774:
[----:B------:R-:W-:Y:S05]  /*65f0*/  BSYNC B2 ;  /* 0x0000000000027941 */ /* 0x000fea0003800000 */
.L_x_7773:
        /* <DEDUP_REMOVED lines=17> */
.L_x_7776:
[----:B------:R-:W-:Y:S05]  /*6710*/  BSYNC B2 ;  /* 0x0000000000027941 */ /* 0x000fea0003800000 */
.L_x_7775:
[----:B0-----:R-:W0:-:S04]  /*6720*/  DFMA R4, R8, R12, R14 ;  /* 0x0000000c0804722b */ /* 0x001e08000000000e */
[----:B------:R-:W3:-:S04]  /*6730*/  DFMA R10, R8, R14, -R12 ;  /* 0x0000000e080a722b */ /* 0x000ec8000000080c */
[----:B01----:R0:W1:-:S04]  /*6740*/  DMUL R8, R4, R2 ;  /* 0x0000000204087228 */ /* 0x0030480000000000 */
[----:B---3--:R0:W3:-:S06]  /*6750*/  DMUL R10, R10, R2 ;  /* 0x000000020a0a7228 */ /* 0x0080cc0000000000 */
.L_x_7762:
[----:B-1----:R-:W-:Y:S05]  /*6760*/  BSYNC B1 ;  /* 0x0000000000017941 */ /* 0x002fea0003800000 */
.L_x_7761:
        /* <DEDUP_REMOVED lines=35> */
.L_x_7782:
[----:B------:R-:W-:Y:S05]  /*69a0*/  BSYNC B2 ;  /* 0x0000000000027941 */ /* 0x000fea0003800000 */
.L_x_7781:
        /* <DEDUP_REMOVED lines=17> */
.L_x_7784:
[----:B------:R-:W-:Y:S05]  /*6ac0*/  BSYNC B2 ;  /* 0x0000000000027941 */ /* 0x000fea0003800000 */
.L_x_7783:
[----:B0-----:R-:W0:-:S04]  /*6ad0*/  DFMA R4, R12, R26, R24 ;  /* 0x0000001a0c04722b */ /* 0x001e080000000018 */
[----:B------:R-:W4:-:S04]  /*6ae0*/  DFMA R14, R12, -R24, R26 ;  /* 0x800000180c0e722b */ /* 0x000f08000000001a */
[----:B01----:R0:W1:-:S04]  /*6af0*/  DMUL R12, R4, R2 ;  /* 0x00000002040c7228 */ /* 0x0030480000000000 */
[----:B----4-:R0:W4:Y:S01]  /*6b00*/  DMUL R14, R14, R2 ;  /* 0x000000020e0e7228 */ /* 0x0101220000000000 */
[----:B------:R-:W-:Y:S05]  /*6b10*/  BRA `(.L_x_7778) ;  /* 0x0000061000007947 */ /* 0x000fea0003800000 */
.L_x_7780:
        /* <DEDUP_REMOVED lines=22> */
.L_x_7786:
[----:B------:R-:W-:Y:S05]  /*6c80*/  BSYNC B2 ;  /* 0x0000000000027941 */ /* 0x000fea0003800000 */
.L_x_7785:
        /* <DEDUP_REMOVED lines=26> */
.L_x_7788:
[----:B------:R-:W-:Y:S05]  /*6e30*/  BSYNC B2 ;  /* 0x0000000000027941 */ /* 0x000fea0003800000 */
.L_x_7787:
[----:B------:R-:W-:Y:S05]  /*6e40*/  BRA `(.L_x_7778) ;  /* 0x000002e000007947 */ /* 0x000fea0003800000 */
.L_x_7779:
        /* <DEDUP_REMOVED lines=23> */
.L_x_7790:
[----:B------:R-:W-:Y:S05]  /*6fc0*/  BSYNC B2 ;  /* 0x0000000000027941 */ /* 0x000fea0003800000 */
.L_x_7789:
        /* <DEDUP_REMOVED lines=17> */
.L_x_7792:
[----:B------:R-:W-:Y:S05]  /*70e0*/  BSYNC B2 ;  /* 0x0000000000027941 */ /* 0x000fea0003800000 */
.L_x_7791:
[----:B0-----:R-:W0:-:S04]  /*70f0*/  DFMA R4, R12, R24, R26 ;  /* 0x000000180c04722b */ /* 0x001e08000000001a */
[----:B------:R-:W4:-:S04]  /*7100*/  DFMA R14, R12, R26, -R24 ;  /* 0x0000001a0c0e722b */ /* 0x000f080000000818 */
[----:B01----:R0:W1:-:S04]  /*7110*/  DMUL R12, R4, R2 ;  /* 0x00000002040c7228 */ /* 0x0030480000000000 */
[----:B----4-:R0:W4:-:S06]  /*7120*/  DMUL R14, R14, R2 ;  /* 0x000000020e0e7228 */ /* 0x01010c0000000000 */
.L_x_7778:
[----:B-1----:R-:W-:Y:S05]  /*7130*/  BSYNC B1 ;  /* 0x0000000000017941 */ /* 0x002fea0003800000 */
.L_x_7777:
        /* <DEDUP_REMOVED lines=35> */
.L_x_7798:
[----:B------:R-:W-:Y:S05]  /*7370*/  BSYNC B2 ;  /* 0x0000000000027941 */ /* 0x000fea0003800000 */
.L_x_7797:
        /* <DEDUP_REMOVED lines=17> */
.L_x_7800:
[----:B------:R-:W-:Y:S05]  /*7490*/  BSYNC B2 ;  /* 0x0000000000027941 */ /* 0x000fea0003800000 */
.L_x_7799:
[----:B0-----:R-:W0:-:S04]  /*74a0*/  DFMA R4, R16, R34, R32 ;  /* 0x000000221004722b */ /* 0x001e080000000020 */
[----:B------:R-:W5:-:S04]  /*74b0*/  DFMA R18, R16, -R32, R34 ;  /* 0x800000201012722b */ /* 0x000f480000000022 */
[----:B01----:R0:W1:-:S04]  /*74c0*/  DMUL R16, R4, R2 ;  /* 0x0000000204107228 */ /* 0x0030480000000000 */
[----:B-----5:R0:W4:Y:S01]  /*74d0*/  DMUL R18, R18, R2 ;  /* 0x0000000212127228 */ /* 0x0201220000000000 */
[----:B------:R-:W-:Y:S05]  /*74e0*/  BRA `(.L_x_7794) ;  /* 0x0000061000007947 */ /* 0x000fea0003800000 */
.L_x_7796:
        /* <DEDUP_REMOVED lines=22> */
.L_x_7802:
[----:B------:R-:W-:Y:S05]  /*7650*/  BSYNC B2 ;  /* 0x0000000000027941 */ /* 0x000fea0003800000 */
.L_x_7801:
        /* <DEDUP_REMOVED lines=26> */
.L_x_7804:
[----:B------:R-:W-:Y:S05]  /*7800*/  BSYNC B2 ;  /* 0x0000000000027941 */ /* 0x000fea0003800000 */
.L_x_7803:
[----:B------:R-:W-:Y:S05]  /*7810*/  BRA `(.L_x_7794) ;  /* 0x000002e000007947 */ /* 0x000fea0003800000 */
.L_x_7795:
        /* <DEDUP_REMOVED lines=23> */
.L_x_7806:
[----:B------:R-:W-:Y:S05]  /*7990*/  BSYNC B2 ;  /* 0x0000000000027941 */ /* 0x000fea0003800000 */
.L_x_7805:
        /* <DEDUP_REMOVED lines=17> */
.L_x_7808:
[----:B------:R-:W-:Y:S05]  /*7ab0*/  BSYNC B2 ;  /* 0x0000000000027941 */ /* 0x000fea0003800000 */
.L_x_7807:
[----:B0-----:R-:W0:-:S04]  /*7ac0*/  DFMA R4, R16, R32, R34 ;  /* 0x000000201004722b */ /* 0x001e080000000022 */
[----:B------:R-:W5:-:S04]  /*7ad0*/  DFMA R18, R16, R34, -R32 ;  /* 0x000000221012722b */ /* 0x000f480000000820 */
[----:B01----:R0:W1:-:S04]  /*7ae0*/  DMUL R16, R4, R2 ;  /* 0x0000000204107228 */ /* 0x0030480000000000 */
[----:B-----5:R0:W4:-:S06]  /*7af0*/  DMUL R18, R18, R2 ;  /* 0x0000000212127228 */ /* 0x02010c0000000000 */
.L_x_7794:
[----:B-1----:R-:W-:Y:S05]  /*7b00*/  BSYNC B1 ;  /* 0x0000000000017941 */ /* 0x002fea0003800000 */
.L_x_7793:
        /* <DEDUP_REMOVED lines=35> */
.L_x_7814:
[----:B------:R-:W-:Y:S05]  /*7d40*/  BSYNC B2 ;  /* 0x0000000000027941 */ /* 0x000fea0003800000 */
.L_x_7813:
        /* <DEDUP_REMOVED lines=17> */
.L_x_7816:
[----:B------:R-:W-:Y:S05]  /*7e60*/  BSYNC B2 ;  /* 0x0000000000027941 */ /* 0x000fea0003800000 */
.L_x_7815:
[----:B0-----:R-:W0:-:S04]  /*7e70*/  DFMA R4, R20, R42, R40 ;  /* 0x0000002a1404722b */ /* 0x001e080000000028 */
[----:B------:R-:W5:-:S04]  /*7e80*/  DFMA R22, R20, -R40, R42 ;  /* 0x800000281416722b */ /* 0x000f48000000002a */
[----:B01----:R0:W1:-:S04]  /*7e90*/  DMUL R20, R4, R2 ;  /* 0x0000000204147228 */ /* 0x0030480000000000 */
[----:B-----5:R0:W4:Y:S01]  /*7ea0*/  DMUL R22, R22, R2 ;  /* 0x0000000216167228 */ /* 0x0201220000000000 */
[----:B------:R-:W-:Y:S05]  /*7eb0*/  BRA `(.L_x_7810) ;  /* 0x0000061000007947 */ /* 0x000fea0003800000 */
.L_x_7812:
        /* <DEDUP_REMOVED lines=22> */
.L_x_7818:
[----:B------:R-:W-:Y:S05]  /*8020*/  BSYNC B2 ;  /* 0x0000000000027941 */ /* 0x000fea0003800000 */
.L_x_7817:
        /* <DEDUP_REMOVED lines=26> */
.L_x_7820:
[----:B------:R-:W-:Y:S05]  /*81d0*/  BSYNC B2 ;  /* 0x0000000000027941 */ /* 0x000fea0003800000 */
.L_x_7819:
[----:B------:R-:W-:Y:S05]  /*81e0*/  BRA `(.L_x_7810) ;  /* 0x000002e000007947 */ /* 0x000fea0003800000 */
.L_x_7811:
        /* <DEDUP_REMOVED lines=23> */
.L_x_7822:
[----:B------:R-:W-:Y:S05]  /*8360*/  BSYNC B2 ;  /* 0x0000000000027941 */ /* 0x000fea0003800000 */
.L_x_7821:
        /* <DEDUP_REMOVED lines=17> */
.L_x_7824:
[----:B------:R-:W-:Y:S05]  /*8480*/  BSYNC B2 ;  /* 0x0000000000027941 */ /* 0x000fea0003800000 */
.L_x_7823:
[----:B0-----:R-:W0:-:S04]  /*8490*/  DFMA R4, R20, R40, R42 ;  /* 0x000000281404722b */ /* 0x001e08000000002a */
[----:B------:R-:W5:-:S04]  /*84a0*/  DFMA R22, R20, R42, -R40 ;  /* 0x0000002a1416722b */ /* 0x000f480000000828 */
[----:B01----:R0:W1:-:S04]  /*84b0*/  DMUL R20, R4, R2 ;  /* 0x0000000204147228 */ /* 0x0030480000000000 */
[----:B-----5:R0:W4:-:S06]  /*84c0*/  DMUL R22, R22, R2 ;  /* 0x0000000216167228 */ /* 0x02010c0000000000 */
.L_x_7810:
[----:B-1----:R-:W-:Y:S05]  /*84d0*/  BSYNC B1 ;  /* 0x0000000000017941 */ /* 0x002fea0003800000 */
.L_x_7809:
        /* <DEDUP_REMOVED lines=35> */
.L_x_7830:
[----:B------:R-:W-:Y:S05]  /*8710*/  BSYNC B2 ;  /* 0x0000000000027941 */ /* 0x000fea0003800000 */
.L_x_7829:
        /* <DEDUP_REMOVED lines=17> */
.L_x_7832:
[----:B------:R-:W-:Y:S05]  /*8830*/  BSYNC B2 ;  /* 0x0000000000027941 */ /* 0x000fea0003800000 */
.L_x_7831:
[----:B0-----:R-:W0:-:S04]  /*8840*/  DFMA R4, R24, R50, R48 ;  /* 0x000000321804722b */ /* 0x001e080000000030 */
[----:B------:R-:W5:-:S04]  /*8850*/  DFMA R26, R24, -R48, R50 ;  /* 0x80000030181a722b */ /* 0x000f480000000032 */
[----:B01----:R0:W1:-:S04]  /*8860*/  DMUL R24, R4, R2 ;  /* 0x0000000204187228 */ /* 0x0030480000000000 */
[----:B-----5:R0:W4:Y:S01]  /*8870*/  DMUL R26, R26, R2 ;  /* 0x000000021a1a7228 */ /* 0x0201220000000000 */
[----:B------:R-:W-:Y:S05]  /*8880*/  BRA `(.L_x_7826) ;  /* 0x0000061000007947 */ /* 0x000fea0003800000 */
.L_x_7828:
        /* <DEDUP_REMOVED lines=22> */
.L_x_7834:
[----:B------:R-:W-:Y:S05]  /*89f0*/  BSYNC B2 ;  /* 0x0000000000027941 */ /* 0x000fea0003800000 */
.L_x_7833:
        /* <DEDUP_REMOVED lines=26> */
.L_x_7836:
[----:B------:R-:W-:Y:S05]  /*8ba0*/  BSYNC B2 ;  /* 0x0000000000027941 */ /* 0x000fea0003800000 */
.L_x_7835:
[----:B------:R-:W-:Y:S05]  /*8bb0*/  BRA `(.L_x_7826) ;  /* 0x000002e000007947 */ /* 0x000fea0003800000 */
.L_x_7827:
        /* <DEDUP_REMOVED lines=23> */
.L_x_7838:
[----:B------:R-:W-:Y:S05]  /*8d30*/  BSYNC B2 ;  /* 0x0000000000027941 */ /* 0x000fea0003800000 */
.L_x_7837:
        /* <DEDUP_REMOVED lines=17> */
.L_x_7840:
[----:B------:R-:W-:Y:S05]  /*8e50*/  BSYNC B2 ;  /* 0x0000000000027941 */ /* 0x000fea0003800000 */
.L_x_7839:
[----:B0-----:R-:W0:-:S04]  /*8e60*/  DFMA R4, R24, R48, R50 ;  /* 0x000000301804722b */ /* 0x001e080000000032 */
[----:B------:R-:W5:-:S04]  /*8e70*/  DFMA R26, R24, R50, -R48 ;  /* 0x00000032181a722b */ /* 0x000f480000000830 */
[----:B01----:R0:W1:-:S04]  /*8e80*/  DMUL R24, R4, R2 ;  /* 0x0000000204187228 */ /* 0x0030480000000000 */
[----:B-----5:R0:W4:-:S06]  /*8e90*/  DMUL R26, R26, R2 ;  /* 0x000000021a1a7228 */ /* 0x02010c0000000000 */
.L_x_7826:
[----:B-1----:R-:W-:Y:S05]  /*8ea0*/  BSYNC B1 ;  /* 0x0000000000017941 */ /* 0x002fea0003800000 */
.L_x_7825:
        /* <DEDUP_REMOVED lines=36> */
.L_x_7846:
[----:B------:R-:W-:Y:S05]  /*90f0*/  BSYNC B2 ;  /* 0x0000000000027941 */ /* 0x000fea0003800000 */
.L_x_7845:
        /* <DEDUP_REMOVED lines=17> */
.L_x_7848:
[----:B------:R-:W-:Y:S05]  /*9210*/  BSYNC B2 ;  /* 0x0000000000027941 */ /* 0x000fea0003800000 */
.L_x_7847:
[----:B0-----:R-:W0:-:S04]  /*9220*/  DFMA R4, R28, R58, R56 ;  /* 0x0000003a1c04722b */ /* 0x001e080000000038 */
[----:B------:R-:W5:-:S04]  /*9230*/  DFMA R30, R28, -R56, R58 ;  /* 0x800000381c1e722b */ /* 0x000f48000000003a */
[----:B01----:R0:W1:-:S04]  /*9240*/  DMUL R28, R4, R2 ;  /* 0x00000002041c7228 */ /* 0x0030480000000000 */
[----:B-----5:R0:W4:Y:S01]  /*9250*/  DMUL R30, R30, R2 ;  /* 0x000000021e1e7228 */ /* 0x0201220000000000 */
[----:B------:R-:W-:Y:S05]  /*9260*/  BRA `(.L_x_7842) ;  /* 0x0000061000007947 */ /* 0x000fea0003800000 */
.L_x_7844:
        /* <DEDUP_REMOVED lines=22> */
.L_x_7850:
[----:B------:R-:W-:Y:S05]  /*93d0*/  BSYNC B2 ;  /* 0x0000000000027941 */ /* 0x000fea0003800000 */
.L_x_7849:
        /* <DEDUP_REMOVED lines=26> */
.L_x_7852:
[----:B------:R-:W-:Y:S05]  /*9580*/  BSYNC B2 ;  /* 0x0000000000027941 */ /* 0x000fea0003800000 */
.L_x_7851:
[----:B------:R-:W-:Y:S05]  /*9590*/  BRA `(.L_x_7842) ;  /* 0x000002e000007947 */ /* 0x000fea0003800000 */
.L_x_7843:
        /* <DEDUP_REMOVED lines=23> */
.L_x_7854:
[----:B------:R-:W-:Y:S05]  /*9710*/  BSYNC B2 ;  /* 0x0000000000027941 */ /* 0x000fea0003800000 */
.L_x_7853:
        /* <DEDUP_REMOVED lines=17> */
.L_x_7856:
[----:B------:R-:W-:Y:S05]  /*9830*/  BSYNC B2 ;  /* 0x0000000000027941 */ /* 0x000fea0003800000 */
.L_x_7855:
[----:B0-----:R-:W0:-:S04]  /*9840*/  DFMA R4, R28, R56, R58 ;  /* 0x000000381c04722b */ /* 0x001e08000000003a */
[----:B------:R-:W5:-:S04]  /*9850*/  DFMA R30, R28, R58, -R56 ;  /* 0x0000003a1c1e722b */ /* 0x000f480000000838 */
[----:B01----:R0:W1:-:S04]  /*9860*/  DMUL R28, R4, R2 ;  /* 0x00000002041c7228 */ /* 0x0030480000000000 */
[----:B-----5:R0:W4:-:S06]  /*9870*/  DMUL R30, R30, R2 ;  /* 0x000000021e1e7228 */ /* 0x02010c0000000000 */
.L_x_7842:
[----:B-1----:R-:W-:Y:S05]  /*9880*/  BSYNC B1 ;  /* 0x0000000000017941 */ /* 0x002fea0003800000 */
.L_x_7841:
        /* <DEDUP_REMOVED lines=34> */
.L_x_7862:
[----:B------:R-:W-:Y:S05]  /*9ab0*/  BSYNC B2 ;  /* 0x0000000000027941 */ /* 0x000fea0003800000 */
.L_x_7861:
        /* <DEDUP_REMOVED lines=17> */
.L_x_7864:
[----:B------:R-:W-:Y:S05]  /*9bd0*/  BSYNC B2 ;  /* 0x0000000000027941 */ /* 0x000fea0003800000 */
.L_x_7863:
[----:B0-----:R-:W0:-:S04]  /*9be0*/  DFMA R4, R32, R66, R64 ;  /* 0x000000422004722b */ /* 0x001e080000000040 */
[----:B------:R-:W5:-:S04]  /*9bf0*/  DFMA R34, R32, -R64, R66 ;  /* 0x800000402022722b */ /* 0x000f480000000042 */
[----:B01----:R0:W1:-:S04]  /*9c00*/  DMUL R32, R4, R2 ;  /* 0x0000000204207228 */ /* 0x0030480000000000 */
[----:B-----5:R0:W4:Y:S01]  /*9c10*/  DMUL R34, R34, R2 ;  /* 0x0000000222227228 */ /* 0x0201220000000000 */
[----:B------:R-:W-:Y:S05]  /*9c20*/  BRA `(.L_x_7858) ;  /* 0x0000061000007947 */ /* 0x000fea0003800000 */
.L_x_7860:
        /* <DEDUP_REMOVED lines=22> */
.L_x_7866:
[----:B------:R-:W-:Y:S05]  /*9d90*/  BSYNC B2 ;  /* 0x0000000000027941 */ /* 0x000fea0003800000 */
.L_x_7865:
        /* <DEDUP_REMOVED lines=26> */
.L_x_7868:
[----:B------:R-:W-:Y:S05]  /*9f40*/  BSYNC B2 ;  /* 0x0000000000027941 */ /* 0x000fea0003800000 */
.L_x_7867:
[----:B------:R-:W-:Y:S05]  /*9f50*/  BRA `(.L_x_7858) ;  /* 0x000002e000007947 */ /* 0x000fea0003800000 */
.L_x_7859:
        /* <DEDUP_REMOVED lines=23> */
.L_x_7870:
[----:B------:R-:W-:Y:S05]  /*a0d0*/  BSYNC B2 ;  /* 0x0000000000027941 */ /* 0x000fea0003800000 */
.L_x_7869:
        /* <DEDUP_REMOVED lines=17> */
.L_x_7872:
[----:B------:R-:W-:Y:S05]  /*a1f0*/  BSYNC B2 ;  /* 0x0000000000027941 */ /* 0x000fea0003800000 */
.L_x_7871:
[----:B0-----:R-:W0:-:S04]  /*a200*/  DFMA R4, R32, R64, R66 ;  /* 0x000000402004722b */ /* 0x001e080000000042 */
[----:B------:R-:W5:-:S04]  /*a210*/  DFMA R34, R32, R66, -R64 ;  /* 0x000000422022722b */ /* 0x000f480000000840 */
[----:B01----:R0:W1:-:S04]  /*a220*/  DMUL R32, R4, R2 ;  /* 0x0000000204207228 */ /* 0x0030480000000000 */
[----:B-----5:R0:W4:-:S06]  /*a230*/  DMUL R34, R34, R2 ;  /* 0x0000000222227228 */ /* 0x02010c0000000000 */
.L_x_7858:
[----:B-1----:R-:W-:Y:S05]  /*a240*/  BSYNC B1 ;  /* 0x0000000000017941 */ /* 0x002fea0003800000 */
.L_x_7857:
        /* <DEDUP_REMOVED lines=23> */
.L_x_7875:
[----:B------:R-:W-:-:S13]  /*a3c0*/  ISETP.GE.AND P0, PT, R0, R76, PT ;  /* 0x0000004c0000720c */ /* 0x000fda0003f06270 */
[----:B------:R-:W-:Y:S05]  /*a3d0*/  @P0 BRA `(.L_x_7877) ;  /* 0x000000c000000947 */ /* 0x000fea0003800000 */
[----:B0-----:R-:W-:Y:S01]  /*a3e0*/  IMAD.IADD R2, R77, 0x1, R0 ;  /* 0x000000014d027824 */ /* 0x001fe200078e0200 */
[----:B------:R-:W-:Y:S01]  /*a3f0*/  IADD3 R0, R0, 0x80, RZ ;  /* 0x0000008000007810 */ /* 0x000fe20007ffe0ff */
[----:B------:R-:W-:-:S04]  /*a400*/  IMAD.MOV.U32 R3, RZ, RZ, 0x10 ;  /* 0x00000010ff037424 */ /* 0x000fc800078e00ff */
[----:B------:R-:W-:-:S05]  /*a410*/  IMAD.WIDE.U32 R2, R2, R3, c[0x0][0x168] ;  /* 0x00005a0002027625 */ /* 0x000fca00078e0003 */
[----:B----4-:R0:W-:Y:S02]  /*a420*/  STG.E.128 [R2.64], R16 ;  /* 0x0000001002007986 */ /* 0x0101e4000c101d04 */
.L_x_7876:
[----:B------:R-:W-:-:S13]  /*a430*/  ISETP.GE.AND P0, PT, R0, R76, PT ;  /* 0x0000004c0000720c */ /* 0x000fda0003f06270 */
[----:B------:R-:W-:Y:S05]  /*a440*/  @P0 BRA `(.L_x_7878) ;  /* 0x000000d000000947 */ /* 0x000fea0003800000 */
[----:B0-----:R-:W-:Y:S01]  /*a450*/  IMAD.IADD R2, R77, 0x1, R0 ;  /* 0x000000014d027824 */ /* 0x001fe200078e0200 */
[----:B------:R-:W-:Y:S01]  /*a460*/  IADD3 R0, R0, 0x80, RZ ;  /* 0x0000008000007810 */ /* 0x000fe20007ffe0ff */
[----:B------:R-:W-:-:S04]  /*a470*/  IMAD.MOV.U32 R3, RZ, RZ, 0x10 ;  /* 0x00000010ff037424 */ /* 0x000fc800078e00ff */
[----:B------:R-:W-:-:S05]  /*a480*/  IMAD.WIDE.U32 R2, R2, R3, c[0x0][0x168] ;  /* 0x00005a0002027625 */ /* 0x000fca00078e0003 */
[----:B----4-:R0:W-:Y:S02]  /*a490*/  STG.E.128 [R2.64], R20 ;  /* 0x0000001402007986 */ /* 0x0101e4000c101d04 */
.L_x_7877:
        /* <DEDUP_REMOVED lines=8> */
.L_x_7878:
[----:B------:R-:W-:Y:S05]  /*a520*/  BSYNC B1 ;  /* 0x0000000000017941 */ /* 0x000fea0003800000 */
.L_x_7874:
[----:B------:R-:W-:-:S13]  /*a530*/  ISETP.GE.AND P0, PT, R0, R76, PT ;  /* 0x0000004c0000720c */ /* 0x000fda0003f06270 */
[----:B0-----:R-:W-:Y:S01]  /*a540*/  @!P0 IMAD.IADD R2, R77, 0x1, R0 ;  /* 0x000000014d028824 */ /* 0x001fe200078e0200 */
[----:B------:R-:W-:Y:S01]  /*a550*/  @!P0 IADD3 R0, R0, 0x80, RZ ;  /* 0x0000008000008810 */ /* 0x000fe20007ffe0ff */
[----:B------:R-:W-:-:S04]  /*a560*/  @!P0 IMAD.MOV.U32 R3, RZ, RZ, 0x10 ;  /* 0x00000010ff038424 */ /* 0x000fc800078e00ff */
[----:B------:R-:W-:-:S05]  /*a570*/  @!P0 IMAD.WIDE.U32 R2, R2, R3, c[0x0][0x168] ;  /* 0x00005a0002028625 */ /* 0x000fca00078e0003 */
[----:B----4-:R0:W-:Y:S02]  /*a580*/  @!P0 STG.E.128 [R2.64], R28 ;  /* 0x0000001c02008986 */ /* 0x0101e4000c101d04 */
.L_x_7879:
[----:B------:R-:W-:Y:S05]  /*a590*/  BSYNC B0 ;  /* 0x0000000000007941 */ /* 0x000fea0003800000 */
.L_x_7873:
        /* <DEDUP_REMOVED lines=8> */
        .weak           $__internal_10_$__cuda_sm20_dblrcp_rn_slowpath_v3
        .type           $__internal_10_$__cuda_sm20_dblrcp_rn_slowpath_v3,@function
        .size           $__internal_10_$__cuda_sm20_dblrcp_rn_slowpath_v3,($__internal_11_$__cuda_sm20_div_rn_f64_full - $__internal_10_$__cuda_sm20_dblrcp_rn_slowpath_v3)
$__internal_10_$__cuda_sm20_dblrcp_rn_slowpath_v3:
        /* <DEDUP_REMOVED lines=26> */
.L_x_7883:
        /* <DEDUP_REMOVED lines=9> */
.L_x_7881:
[----:B------:R-:W-:Y:S02]  /*a850*/  LOP3.LUT R5, R7, 0x80000, RZ, 0xfc, !PT ;  /* 0x0008000007057812 */ /* 0x000fe400078efcff */
[----:B------:R-:W-:Y:S02]  /*a860*/  MOV R4, R6 ;  /* 0x0000000600047202 */ /* 0x000fe40000000f00 */
.L_x_7882:
[----:B------:R-:W-:Y:S05]  /*a870*/  BSYNC B0 ;  /* 0x0000000000007941 */ /* 0x000fea0003800000 */
.L_x_7880:
[----:B01----:R-:W-:Y:S02]  /*a880*/  IMAD.MOV.U32 R2, RZ, RZ, R4 ;  /* 0x000000ffff027224 */ /* 0x003fe400078e0004 */
[----:B------:R-:W-:Y:S02]  /*a890*/  IMAD.MOV.U32 R3, RZ, RZ, R5 ;  /* 0x000000ffff037224 */ /* 0x000fe400078e0005 */
[----:B------:R-:W-:Y:S02]  /*a8a0*/  IMAD.MOV.U32 R4, RZ, RZ, R0 ;  /* 0x000000ffff047224 */ /* 0x000fe400078e0000 */
[----:B------:R-:W-:-:S04]  /*a8b0*/  IMAD.MOV.U32 R5, RZ, RZ, 0x0 ;  /* 0x00000000ff057424 */ /* 0x000fc800078e00ff */
[----:B------:R-:W-:Y:S05]  /*a8c0*/  RET.REL.NODEC R4 `(_ZN2at6native29vectorized_elementwise_kernelILi4ENS0_13BinaryFunctorIN3c107complexIdEES5_S5_NS0_15binary_internal10DivFunctorIS5_EEEESt5arrayIPcLm3EEEEviT0_T1_) ;  /* 0xffff573004007950 */ /* 0x000fea0003c3ffff */
        .weak           $__internal_11_$__cuda_sm20_div_rn_f64_full
        .type           $__internal_11_$__cuda_sm20_div_rn_f64_full,@function
        .size           $__internal_11_$__cuda_sm20_div_rn_f64_full,(.L_x_17672 - $__internal_11_$__cuda_sm20_div_rn_f64_full)
$__internal_11_$__cuda_sm20_div_rn_f64_full:
        /* <DEDUP_REMOVED lines=73> */
.L_x_7885:
        /* <DEDUP_REMOVED lines=17> */
.L_x_7888:
[----:B------:R-:W-:Y:S01]  /*ae70*/  LOP3.LUT R3, R79, 0x80000, RZ, 0xfc, !PT ;  /* 0x000800004f037812 */ /* 0x000fe200078efcff */
[----:B------:R-:W-:-:S03]  /*ae80*/  IMAD.MOV.U32 R86, RZ, RZ, R78 ;  /* 0x000000ffff567224 */ /* 0x000fc600078e004e */
[----:B------:R-:W-:Y:S01]  /*ae90*/  MOV R87, R3 ;  /* 0x0000000300577202 */ /* 0x000fe20000000f00 */
[----:B------:R-:W-:Y:S05]  /*aea0*/  BRA `(.L_x_7886) ;  /* 0x0000003000007947 */ /* 0x000fea0003800000 */
.L_x_7887:
[----:B------:R-:W-:Y:S01]  /*aeb0*/  LOP3.LUT R3, R85, 0x80000, RZ, 0xfc, !PT ;  /* 0x0008000055037812 */ /* 0x000fe200078efcff */
[----:B------:R-:W-:-:S04]  /*aec0*/  IMAD.MOV.U32 R86, RZ, RZ, R84 ;  /* 0x000000ffff567224 */ /* 0x000fc800078e0054 */
[----:B------:R-:W-:Y:S02]  /*aed0*/  IMAD.MOV.U32 R87, RZ, RZ, R3 ;  /* 0x000000ffff577224 */ /* 0x000fe400078e0003 */
.L_x_7886:
[----:B------:R-:W-:Y:S05]  /*aee0*/  BSYNC B0 ;  /* 0x0000000000007941 */ /* 0x000fea0003800000 */
.L_x_7884:
[----:B------:R-:W-:Y:S01]  /*aef0*/  IMAD.MOV.U32 R4, RZ, RZ, R0 ;  /* 0x000000ffff047224 */ /* 0x000fe200078e0000 */
[----:B------:R-:W-:Y:S01]  /*af00*/  MOV R3, R87 ;  /* 0x0000005700037202 */ /* 0x000fe20000000f00 */
[----:B------:R-:W-:Y:S02]  /*af10*/  IMAD.MOV.U32 R5, RZ, RZ, 0x0 ;  /* 0x00000000ff057424 */ /* 0x000fe400078e00ff */
[----:B------:R-:W-:Y:S02]  /*af20*/  IMAD.MOV.U32 R2, RZ, RZ, R86 ;  /* 0x000000ffff027224 */ /* 0x000fe400078e0056 */
[----:B------:R-:W-:Y:S05]  /*af30*/  RET.REL.NODEC R4 `(_ZN2at6native29vectorized_elementwise_kernelILi4ENS0_13BinaryFunctorIN3c107complexIdEES5_S5_NS0_15binary_internal10DivFunctorIS5_EEEESt5arrayIPcLm3EEEEviT0_T1_) ;  /* 0xffff50c004007950 */ /* 0x000fea0003c3ffff */
.L_x_7889:
        /* <DEDUP_REMOVED lines=12> */
.L_x_17672:


//--------------------- .text._ZN2at6native29vectorized_elementwise_kernelILi8ENS0_13BinaryFunctorIN3c107complexIdEES5_S5_NS0_15binary_internal10DivFunctorIS5_EEEESt5arrayIPcLm3EEEEviT0_T1_ --------------------------
	.section	.text._ZN2at6native29vectorized_elementwise_kernelILi8ENS0_13BinaryFunctorIN3c107complexIdEES5_S5_NS0_15binary_internal10DivFunctorIS5_EEEESt5arrayIPcLm3EEEEviT0_T1_,"ax",@progbits
	.sectioninfo	@"SHI_REGISTERS=4"
	.align	128
        .global         _ZN2at6native29vectorized_elementwise_kernelILi8ENS0_13BinaryFunctorIN3c107complexIdEES5_S5_NS0_15binary_internal10DivFunctorIS5_EEEESt5arrayIPcLm3EEEEviT0_T1_
        .type           _ZN2at6native29vectorized_elementwise_kernelILi8ENS0_13BinaryFunctorIN3c107complexIdEES5_S5_NS0_15binary_internal10DivFunctorIS5_EEEESt5arrayIPcLm3EEEEviT0_T1_,@function
        .size           _ZN2at6native29vectorized_elementwise_kernelILi8ENS0_13BinaryFunctorIN3c107complexIdEES5_S5_NS0_15binary_internal10DivFunctorIS5_EEEESt5arrayIPcLm3EEEEviT0_T1_,(.L_x_17784 - _ZN2at6native29vectorized_elementwise_kernelILi8ENS0_13BinaryFunctorIN3c107complexIdEES5_S5_NS0_15binary_internal10DivFunctorIS5_EEEESt5arrayIPcLm3EEEEviT0_T1_)
        .other          _ZN2at6native29vectorized_elementwise_kernelILi8ENS0_13BinaryFunctorIN3c107complexIdEES5_S5_NS0_15binary_internal10DivFunctorIS5_EEEESt5arrayIPcLm3EEEEviT0_T1_,@"STO_CUDA_ENTRY STV_DEFAULT"
_ZN2at6native29vectorized_elementwise_kernelILi8ENS0_13BinaryFunctorIN3c107complexIdEES5_S5_NS0_15binary_internal10DivFunctorIS5_EEEESt5arrayIPcLm3EEEEviT0_T1_:
.text._ZN2at6native29vectorized_elementwise_kernelILi8ENS0_13BinaryFunctorIN3c107complexIdEES5_S5_NS0_15binary_internal10DivFunctorIS5_EEEESt5arrayIPcLm3EEEEviT0_T1_:
[----:B------:R-:W-:Y:S02]  /*0000*/  MOV R1, c[0x0][0x28] ;  /* 0x00000a0000017a02 */ /* 0x000fe40000000f00 */
[----:B------:R-:W-:Y:S05]  /*0010*/  EXIT ;  /* 0x000000000000794d */ /* 0x000fea0003800000 */
.L_x_7890:
        /* <DEDUP_REMOVED lines=14> */
.L_x_17784:


//--------------------- .text._ZN2at6native18elementwise_kernelILi128ELi4EZNS0_15gpu_kernel_implINS0_13BUnaryFunctorIN3c107complexIdEES6_S6_NS0_15binary_internal10DivFunctorIS6_EEEEEEvRNS_18TensorIteratorBaseERKT_EUliE_EEviT1_ --------------------------
	.section	.text._ZN2at6native18elementwise_kernelILi128ELi4EZNS0_15gpu_kernel_implINS0_13BUnaryFunctorIN3c107complexIdEES6_S6_NS0_15binary_internal10DivFunctorIS6_EEEEEEvRNS_18TensorIteratorBaseERKT_EUliE_EEviT1_,"ax",@progbits
	.sectioninfo	@"SHI_REGISTERS=32"
	.align	128
        .global         _ZN2at6native18elementwise_kernelILi128ELi4EZNS0_15gpu_kernel_implINS0_13BUnaryFunctorIN3c107complexIdEES6_S6_NS0_15binary_internal10DivFunctorIS6_EEEEEEvRNS_18TensorIteratorBaseERKT_EUliE_EEviT1_
        .type           _ZN2at6native18elementwise_kernelILi128ELi4EZNS0_15gpu_kernel_implINS0_13BUnaryFunctorIN3c107complexIdEES6_S6_NS0_15binary_internal10DivFunctorIS6_EEEEEEvRNS_18TensorIteratorBaseERKT_EUliE_EEviT1_,@function
        .size           _ZN2at6native18elementwise_kernelILi128ELi4EZNS0_15gpu_kernel_implINS0_13BUnaryFunctorIN3c107complexIdEES6_S6_NS0_15binary_internal10DivFunctorIS6_EEEEEEvRNS_18TensorIteratorBaseERKT_EUliE_EEviT1_,(.L_x_17674 - _ZN2at6native18elementwise_kernelILi128ELi4EZNS0_15gpu_kernel_implINS0_13BUnaryFunctorIN3c107complexIdEES6_S6_NS0_15binary_internal10DivFunctorIS6_EEEEEEvRNS_18TensorIteratorBaseERKT_EUliE_EEviT1_)
        .other          _ZN2at6native18elementwise_kernelILi128ELi4EZNS0_15gpu_kernel_implINS0_13BUnaryFunctorIN3c107complexIdEES6_S6_NS0_15binary_internal10DivFunctorIS6_EEEEEEvRNS_18TensorIteratorBaseERKT_EUliE_EEviT1_,@"STO_CUDA_ENTRY STV_DEFAULT"
_ZN2at6native18elementwise_kernelILi128ELi4EZNS0_15gpu_kernel_implINS0_13BUnaryFunctorIN3c107complexIdEES6_S6_NS0_15binary_internal10DivFunctorIS6_EEEEEEvRNS_18TensorIteratorBaseERKT_EUliE_EEviT1_:
.text._ZN2at6native18elementwise_kernelILi128ELi4EZNS0_15gpu_kernel_implINS0_13BUnaryFunctorIN3c107complexIdEES6_S6_NS0_15binary_internal10DivFunctorIS6_EEEEEEvRNS_18TensorIteratorBaseERKT_EUliE_EEviT1_:
        /* <DEDUP_REMOVED lines=235> */
.L_x_7893:
        /* <DEDUP_REMOVED lines=20> */
.L_x_7897:
[----:B------:R-:W2:Y:S01]  /*0ff0*/  LDG.E.U8 R2, [R2.64] ;  /* 0x0000002402027981 */ /* 0x000ea2000c1e1100 */
[----:B------:R-:W-:Y:S01]  /*1000*/  CS2R R14, SRZ ;  /* 0x00000000000e7805 */ /* 0x000fe2000001ff00 */
[----:B--2---:R0:W1:Y:S01]  /*1010*/  I2F.F64.U16 R12, R2 ;  /* 0x00000002000c7312 */ /* 0x0040620000101800 */
[----:B------:R-:W-:Y:S05]  /*1020*/  BRA `(.L_x_7899) ;  /* 0x00000f5000007947 */ /* 0x000fea0003800000 */
.L_x_7896:
        /* <DEDUP_REMOVED lines=10> */
.L_x_7901:
[----:B------:R-:W2:Y:S01]  /*10d0*/  LDG.E R2, [R2.64] ;  /* 0x0000002402027981 */ /* 0x000ea2000c1e1900 */
[----:B------:R-:W-:Y:S01]  /*10e0*/  CS2R R14, SRZ ;  /* 0x00000000000e7805 */ /* 0x000fe2000001ff00 */
[----:B--2---:R0:W1:Y:S01]  /*10f0*/  I2F.F64 R12, R2 ;  /* 0x00000002000c7312 */ /* 0x0040620000201c00 */
[----:B------:R-:W-:Y:S05]  /*1100*/  BRA `(.L_x_7899) ;  /* 0x00000e7000007947 */ /* 0x000fea0003800000 */
.L_x_7900:
[----:B------:R-:W2:Y:S01]  /*1110*/  LDG.E.U16 R2, [R2.64] ;  /* 0x0000002402027981 */ /* 0x000ea2000c1e1500 */
[----:B------:R-:W-:Y:S01]  /*1120*/  CS2R R14, SRZ ;  /* 0x00000000000e7805 */ /* 0x000fe2000001ff00 */
[----:B--2---:R0:W1:Y:S01]  /*1130*/  I2F.F64.S16 R12, R2 ;  /* 0x00000002000c7312 */ /* 0x0040620000101c00 */
[----:B------:R-:W-:Y:S05]  /*1140*/  BRA `(.L_x_7899) ;  /* 0x00000e3000007947 */ /* 0x000fea0003800000 */
.L_x_7895:
        /* <DEDUP_REMOVED lines=11> */
.L_x_7903:
[----:B------:R-:W2:Y:S01]  /*1200*/  LDG.E.U16 R0, [R2.64] ;  /* 0x0000002402007981 */ /* 0x000ea2000c1e1500 */
[----:B------:R-:W-:Y:S01]  /*1210*/  CS2R R14, SRZ ;  /* 0x00000000000e7805 */ /* 0x000fe2000001ff00 */
[----:B--2---:R-:W-:-:S05]  /*1220*/  HADD2.F32 R0, -RZ, R0.H0_H0 ;  /* 0x20000000ff007230 */ /* 0x004fca0000004100 */
[----:B------:R-:W-:-:S04]  /*1230*/  FMUL.FTZ R0, R0, 1 ;  /* 0x3f80000000007820 */ /* 0x000fc80000410000 */
[----:B------:R0:W1:Y:S01]  /*1240*/  F2F.F64.F32 R12, R0 ;  /* 0x00000000000c7310 */ /* 0x0000620000201800 */
[----:B------:R-:W-:Y:S05]  /*1250*/  BRA `(.L_x_7899) ;  /* 0x00000d2000007947 */ /* 0x000fea0003800000 */
.L_x_7902:
        /* <DEDUP_REMOVED lines=12> */
.L_x_7905:
        /* <DEDUP_REMOVED lines=8> */
.L_x_7904:
[----:B------:R0:W5:Y:S01]  /*13a0*/  LDG.E.64 R12, [R2.64] ;  /* 0x00000024020c7981 */ /* 0x000162000c1e1b00 */
[----:B------:R-:W-:Y:S01]  /*13b0*/  CS2R R14, SRZ ;  /* 0x00000000000e7805 */ /* 0x000fe2000001ff00 */
[----:B------:R-:W-:Y:S05]  /*13c0*/  BRA `(.L_x_7899) ;  /* 0x00000bb000007947 */ /* 0x000fea0003800000 */
.L_x_7894:
        /* <DEDUP_REMOVED lines=14> */
.L_x_7908:
[----:B------:R0:W5:Y:S01]  /*14b0*/  LDG.E.128 R12, [R2.64] ;  /* 0x00000024020c7981 */ /* 0x000162000c1e1d00 */
[----:B------:R-:W-:Y:S05]  /*14c0*/  BRA `(.L_x_7899) ;  /* 0x00000ab000007947 */ /* 0x000fea0003800000 */
.L_x_7907:
        /* <DEDUP_REMOVED lines=29> */
.L_x_7910:
[----:B------:R-:W2:Y:S01]  /*16a0*/  LDG.E.U8 R2, [R2.64] ;  /* 0x0000002402027981 */ /* 0x000ea2000c1e1100 */
[----:B------:R-:W-:Y:S01]  /*16b0*/  CS2R R14, SRZ ;  /* 0x00000000000e7805 */ /* 0x000fe2000001ff00 */
[C---:B--2---:R-:W-:Y:S02]  /*16c0*/  IMAD.SHL.U32 R0, R2.reuse, 0x2000000, RZ ;  /* 0x0200000002007824 */ /* 0x044fe400078e00ff */
[----:B------:R-:W-:-:S03]  /*16d0*/  IMAD.SHL.U32 R5, R2, 0x1000000, RZ ;  /* 0x0100000002057824 */ /* 0x000fc600078e00ff */
[----:B------:R-:W-:-:S13]  /*16e0*/  ISETP.GE.U32.AND P0, PT, R0, 0x8000000, PT ;  /* 0x080000000000780c */ /* 0x000fda0003f06070 */
[C---:B------:R-:W-:Y:S01]  /*16f0*/  @!P0 IMAD.SHL.U32 R0, R2.reuse, 0x100, RZ ;  /* 0x0000010002008824 */ /* 0x040fe200078e00ff */
[----:B------:R-:W-:-:S04]  /*1700*/  @P0 SHF.L.U32 R4, R2, 0x15, RZ ;  /* 0x0000001502040819 */ /* 0x000fc800000006ff */
        /* <DEDUP_REMOVED lines=9> */
.L_x_7909:
[----:B------:R-:W2:Y:S01]  /*17a0*/  LDG.E.U16 R0, [R2.64] ;  /* 0x0000002402007981 */ /* 0x000ea2000c1e1500 */
[----:B------:R-:W-:Y:S01]  /*17b0*/  CS2R R14, SRZ ;  /* 0x00000000000e7805 */ /* 0x000fe2000001ff00 */
[----:B--2---:R-:W-:-:S05]  /*17c0*/  PRMT R0, RZ, 0x5410, R0 ;  /* 0x00005410ff007816 */ /* 0x004fca0000000000 */
[----:B------:R-:W-:-:S04]  /*17d0*/  FMUL.FTZ R0, R0, 1 ;  /* 0x3f80000000007820 */ /* 0x000fc80000410000 */
[----:B------:R0:W1:Y:S01]  /*17e0*/  F2F.F64.F32 R12, R0 ;  /* 0x00000000000c7310 */ /* 0x0000620000201800 */
[----:B------:R-:W-:Y:S05]  /*17f0*/  BRA `(.L_x_7899) ;  /* 0x0000078000007947 */ /* 0x000fea0003800000 */
.L_x_7906:
        /* <DEDUP_REMOVED lines=12> */
.L_x_7913:
        /* <DEDUP_REMOVED lines=21> */
.L_x_7917:
[----:B------:R-:W-:Y:S05]  /*1a10*/  BSYNC B1 ;  /* 0x0000000000017941 */ /* 0x000fea0003800000 */
.L_x_7916:
[----:B------:R-:W-:Y:S01]  /*1a20*/  LEA R3, R0, 0x3b800000, 0x17 ;  /* 0x3b80000000037811 */ /* 0x000fe200078eb8ff */
[----:B------:R-:W-:-:S05]  /*1a30*/  IMAD.SHL.U32 R0, R2, 0x100000, RZ ;  /* 0x0010000002007824 */ /* 0x000fca00078e00ff */
[----:B------:R-:W-:Y:S02]  /*1a40*/  LOP3.LUT R0, R3, R0, R4, 0xfe, !PT ;  /* 0x0000000003007212 */ /* 0x000fe400078efe04 */
.L_x_7915:
[----:B------:R-:W-:Y:S05]  /*1a50*/  BSYNC B0 ;  /* 0x0000000000007941 */ /* 0x000fea0003800000 */
.L_x_7914:
[----:B------:R-:W-:Y:S01]  /*1a60*/  FMUL.FTZ R0, R0, 1 ;  /* 0x3f80000000007820 */ /* 0x000fe20000410000 */
[----:B------:R-:W-:-:S03]  /*1a70*/  CS2R R14, SRZ ;  /* 0x00000000000e7805 */ /* 0x000fc6000001ff00 */
[----:B------:R0:W1:Y:S01]  /*1a80*/  F2F.F64.F32 R12, R0 ;  /* 0x00000000000c7310 */ /* 0x0000620000201800 */
[----:B------:R-:W-:Y:S05]  /*1a90*/  BRA `(.L_x_7899) ;  /* 0x000004e000007947 */ /* 0x000fea0003800000 */
.L_x_7912:
        /* <DEDUP_REMOVED lines=21> */
.L_x_7921:
[----:B------:R-:W-:Y:S05]  /*1bf0*/  BSYNC B1 ;  /* 0x0000000000017941 */ /* 0x000fea0003800000 */
.L_x_7920:
[----:B------:R-:W-:Y:S01]  /*1c00*/  LEA R3, R0, 0x37800000, 0x17 ;  /* 0x3780000000037811 */ /* 0x000fe200078eb8ff */
[----:B------:R-:W-:-:S05]  /*1c10*/  IMAD.SHL.U32 R0, R2, 0x200000, RZ ;  /* 0x0020000002007824 */ /* 0x000fca00078e00ff */
[----:B------:R-:W-:Y:S02]  /*1c20*/  LOP3.LUT R0, R3, R0, R4, 0xfe, !PT ;  /* 0x0000000003007212 */ /* 0x000fe400078efe04 */
.L_x_7919:
[----:B------:R-:W-:Y:S05]  /*1c30*/  BSYNC B0 ;  /* 0x0000000000007941 */ /* 0x000fea0003800000 */
.L_x_7918:
[----:B------:R-:W-:Y:S01]  /*1c40*/  FMUL.FTZ R0, R0, 1 ;  /* 0x3f80000000007820 */ /* 0x000fe20000410000 */
[----:B------:R-:W-:-:S03]  /*1c50*/  CS2R R14, SRZ ;  /* 0x00000000000e7805 */ /* 0x000fc6000001ff00 */
[----:B------:R0:W1:Y:S01]  /*1c60*/  F2F.F64.F32 R12, R0 ;  /* 0x00000000000c7310 */ /* 0x0000620000201800 */
[----:B------:R-:W-:Y:S05]  /*1c70*/  BRA `(.L_x_7899) ;  /* 0x0000030000007947 */ /* 0x000fea0003800000 */
.L_x_7911:
        /* <DEDUP_REMOVED lines=14> */
.L_x_7925:
[----:B------:R-:W-:Y:S05]  /*1d60*/  BSYNC B0 ;  /* 0x0000000000007941 */ /* 0x000fea0003800000 */
.L_x_7924:
[----:B------:R-:W-:Y:S01]  /*1d70*/  FMUL.FTZ R0, R0, 1 ;  /* 0x3f80000000007820 */ /* 0x000fe20000410000 */
[----:B------:R-:W-:-:S03]  /*1d80*/  CS2R R14, SRZ ;  /* 0x00000000000e7805 */ /* 0x000fc6000001ff00 */
[----:B------:R0:W1:Y:S01]  /*1d90*/  F2F.F64.F32 R12, R0 ;  /* 0x00000000000c7310 */ /* 0x0000620000201800 */
[----:B------:R-:W-:Y:S05]  /*1da0*/  BRA `(.L_x_7899) ;  /* 0x000001d000007947 */ /* 0x000fea0003800000 */
.L_x_7898:
        /* <DEDUP_REMOVED lines=22> */
.L_x_7923:
[----:B------:R-:W2:Y:S01]  /*1f10*/  LDG.E.64 R12, [R2.64] ;  /* 0x00000024020c7981 */ /* 0x000ea2000c1e1b00 */
[----:B------:R-:W-:Y:S01]  /*1f20*/  CS2R R14, SRZ ;  /* 0x00000000000e7805 */ /* 0x000fe2000001ff00 */
[----:B--2---:R-:W0:Y:S01]  /*1f30*/  I2F.F64.U64 R12, R12 ;  /* 0x0000000c000c7312 */ /* 0x004e220000301800 */
[----:B------:R-:W-:Y:S05]  /*1f40*/  BRA `(.L_x_7899) ;  /* 0x0000003000007947 */ /* 0x000fea0003800000 */
.L_x_7922:
[----:B------:R-:W2:Y:S01]  /*1f50*/  LDG.E R2, [R2.64] ;  /* 0x0000002402027981 */ /* 0x000ea2000c1e1900 */
[----:B------:R-:W-:Y:S01]  /*1f60*/  CS2R R14, SRZ ;  /* 0x00000000000e7805 */ /* 0x000fe2000001ff00 */
[----:B--2---:R0:W1:Y:S06]  /*1f70*/  I2F.F64.U32 R12, R2 ;  /* 0x00000002000c7312 */ /* 0x00406c0000201800 */
.L_x_7899:
[----:B------:R-:W-:Y:S02]  /*1f80*/  IMAD.MOV.U32 R6, RZ, RZ, c[0x0][0x398] ;  /* 0x0000e600ff067624 */ /* 0x000fe400078e00ff */
[----:B------:R-:W-:-:S06]  /*1f90*/  IMAD.MOV.U32 R7, RZ, RZ, c[0x0][0x39c] ;  /* 0x0000e700ff077624 */ /* 0x000fcc00078e00ff */
[----:B------:R-:W3:-:S14]  /*1fa0*/  DSETP.LE.AND P0, PT, |R6|, |c[0x0][0x390]|, PT ;  /* 0x4000e4000600762a */ /* 0x000edc0003f03200 */
[----:B---3--:R-:W-:Y:S05]  /*1fb0*/  @!P0 BRA `(.L_x_7926) ;  /* 0x000006c000008947 */ /* 0x008fea0003800000 */
[----:B------:R-:W-:-:S04]  /*1fc0*/  DSETP.NEU.AND P0, PT, RZ, |c[0x0][0x398]|, PT ;  /* 0x4000e600ff00762a */ /* 0x000fc80003f0d000 */
[----:B------:R-:W3:-:S14]  /*1fd0*/  DSETP.EQ.AND P1, PT, RZ, |c[0x0][0x390]|, PT ;  /* 0x4000e400ff00762a */ /* 0x000edc0003f22000 */
[----:B---3--:R-:W-:Y:S05]  /*1fe0*/  @!P0 BRA P1, `(.L_x_7927) ;  /* 0x0000030000008947 */ /* 0x008fea0000800000 */
[----:B0-----:R-:W0:Y:S01]  /*1ff0*/  MUFU.RCP64H R3, c[0x0][0x394] ;  /* 0x0000e50000037b08 */ /* 0x001e220000001800 */
[----:B------:R-:W-:Y:S02]  /*2000*/  IMAD.MOV.U32 R6, RZ, RZ, c[0x0][0x390] ;  /* 0x0000e400ff067624 */ /* 0x000fe400078e00ff */
[----:B------:R-:W-:Y:S02]  /*2010*/  IMAD.MOV.U32 R7, RZ, RZ, c[0x0][0x394] ;  /* 0x0000e500ff077624 */ /* 0x000fe400078e00ff */
[----:B------:R-:W-:-:S06]  /*2020*/  IMAD.MOV.U32 R2, RZ, RZ, 0x1 ;  /* 0x00000001ff027424 */ /* 0x000fcc00078e00ff */
[----:B0-----:R-:W0:-:S06]  /*2030*/  DFMA R4, R2, -R6, 1 ;  /* 0x3ff000000204742b */ /* 0x001e0c0000000806 */
[----:B0-----:R-:W0:-:S06]  /*2040*/  DFMA R4, R4, R4, R4 ;  /* 0x000000040404722b */ /* 0x001e0c0000000004 */
[----:B0-----:R-:W0:-:S06]  /*2050*/  DFMA R4, R2, R4, R2 ;  /* 0x000000040204722b */ /* 0x001e0c0000000002 */
[----:B0-----:R-:W0:-:S06]  /*2060*/  DFMA R2, R4, -R6, 1 ;  /* 0x3ff000000402742b */ /* 0x001e0c0000000806 */
[----:B0-----:R-:W0:-:S06]  /*2070*/  DFMA R2, R4, R2, R4 ;  /* 0x000000020402722b */ /* 0x001e0c0000000004 */
[----:B0-----:R-:W0:-:S06]  /*2080*/  DMUL R10, R2, c[0x0][0x398] ;  /* 0x0000e600020a7a28 */ /* 0x001e0c0000000000 */
[----:B0-----:R-:W0:-:S06]  /*2090*/  DFMA R4, R10, -R6, c[0x0][0x398] ;  /* 0x0000e6000a04762b */ /* 0x001e0c0000000806 */
[----:B0-----:R0:W3:Y:S02]  /*20a0*/  DFMA R10, R2, R4, R10 ;  /* 0x00000004020a722b */ /* 0x0010e4000000000a */
[----:B0-----:R-:W-:-:S05]  /*20b0*/  IMAD.MOV.U32 R2, RZ, RZ, c[0x0][0x39c] ;  /* 0x0000e700ff027624 */ /* 0x001fca00078e00ff */
[----:B------:R-:W-:-:S03]  /*20c0*/  FSETP.GEU.AND P1, PT, |R2|, 6.5827683646048100446e-37, PT ;  /* 0x036000000200780b */ /* 0x000fc60003f2e200 */
[----:B---3--:R-:W-:-:S05]  /*20d0*/  FFMA R0, RZ, c[0x0][0x394], R11 ;  /* 0x0000e500ff007a23 */ /* 0x008fca000000000b */
[----:B------:R-:W-:-:S13]  /*20e0*/  FSETP.GT.AND P0, PT, |R0|, 1.469367938527859385e-39, PT ;  /* 0x001000000000780b */ /* 0x000fda0003f04200 */
[----:B------:R-:W-:Y:S05]  /*20f0*/  @P0 BRA P1, `(.L_x_7928) ;  /* 0x0000006000000947 */ /* 0x000fea0000800000 */
[----:B------:R-:W-:Y:S01]  /*2100*/  IMAD.MOV.U32 R10, RZ, RZ, c[0x0][0x398] ;  /* 0x0000e600ff0a7624 */ /* 0x000fe200078e00ff */
[----:B------:R-:W-:Y:S01]  /*2110*/  MOV R11, c[0x0][0x39c] ;  /* 0x0000e700000b7a02 */ /* 0x000fe20000000f00 */
[----:B------:R-:W-:Y:S01]  /*2120*/  IMAD.MOV.U32 R8, RZ, RZ, c[0x0][0x390] ;  /* 0x0000e400ff087624 */ /* 0x000fe200078e00ff */
[----:B------:R-:W-:Y:S01]  /*2130*/  MOV R0, 0x2160 ;  /* 0x0000216000007802 */ /* 0x000fe20000000f00 */
[----:B------:R-:W-:Y:S02]  /*2140*/  IMAD.MOV.U32 R9, RZ, RZ, c[0x0][0x394] ;  /* 0x0000e500ff097624 */ /* 0x000fe400078e00ff */
[----:B-12--5:R-:W-:Y:S05]  /*2150*/  CALL.REL.NOINC `($__internal_13_$__cuda_sm20_div_rn_f64_full) ;  /* 0x0000c68000007944 */ /* 0x026fea0003c00000 */
.L_x_7928:
[----:B------:R-:W-:Y:S01]  /*2160*/  IMAD.MOV.U32 R8, RZ, RZ, c[0x0][0x398] ;  /* 0x0000e600ff087624 */ /* 0x000fe200078e00ff */
[----:B------:R-:W-:Y:S01]  /*2170*/  BSSY B0, `(.L_x_7929) ;  /* 0x0000012000007945 */ /* 0x000fe20003800000 */
[----:B------:R-:W-:-:S06]  /*2180*/  IMAD.MOV.U32 R9, RZ, RZ, c[0x0][0x39c] ;  /* 0x0000e700ff097624 */ /* 0x000fcc00078e00ff */
[----:B------:R-:W0:-:S06]  /*2190*/  DFMA R8, R10, R8, c[0x0][0x390] ;  /* 0x0000e4000a08762b */ /* 0x000e0c0000000008 */
[----:B0-----:R-:W0:Y:S04]  /*21a0*/  MUFU.RCP64H R3, R9 ;  /* 0x0000000900037308 */ /* 0x001e280000001800 */
[----:B------:R-:W-:-:S04]  /*21b0*/  IADD3 R2, R9, 0x300402, RZ ;  /* 0x0030040209027810 */ /* 0x000fc80007ffe0ff */
[----:B------:R-:W-:Y:S02]  /*21c0*/  FSETP.GEU.AND P0, PT, |R2|, 5.8789094863358348022e-39, PT ;  /* 0x004004020200780b */ /* 0x000fe40003f0e200 */
[----:B0-----:R-:W0:-:S06]  /*21d0*/  DFMA R4, -R8, R2, 1 ;  /* 0x3ff000000804742b */ /* 0x001e0c0000000102 */
[----:B0-----:R-:W0:-:S06]  /*21e0*/  DFMA R4, R4, R4, R4 ;  /* 0x000000040404722b */ /* 0x001e0c0000000004 */
[----:B0-----:R-:W0:-:S06]  /*21f0*/  DFMA R4, R2, R4, R2 ;  /* 0x000000040204722b */ /* 0x001e0c0000000002 */
[----:B01----:R-:W0:-:S06]  /*2200*/  DFMA R6, -R8, R4, 1 ;  /* 0x3ff000000806742b */ /* 0x003e0c0000000104 */
[----:B0-----:R0:W1:Y:S01]  /*2210*/  DFMA R6, R4, R6, R4 ;  /* 0x000000060406722b */ /* 0x0010620000000004 */
[----:B------:R-:W-:Y:S05]  /*2220*/  @P0 BRA `(.L_x_7930) ;  /* 0x0000006000000947 */ /* 0x000fea0003800000 */
[----:B------:R-:W-:Y:S01]  /*2230*/  LOP3.LUT R2, R9, 0x7fffffff, RZ, 0xc0, !PT ;  /* 0x7fffffff09027812 */ /* 0x000fe200078ec0ff */
[----:B0-----:R-:W-:Y:S01]  /*2240*/  IMAD.MOV.U32 R4, RZ, RZ, R8 ;  /* 0x000000ffff047224 */ /* 0x001fe200078e0008 */
[----:B------:R-:W-:Y:S01]  /*2250*/  MOV R0, 0x2290 ;  /* 0x0000229000007802 */ /* 0x000fe20000000f00 */
[----:B------:R-:W-:Y:S01]  /*2260*/  IMAD.MOV.U32 R5, RZ, RZ, R9 ;  /* 0x000000ffff057224 */ /* 0x000fe200078e0009 */
[----:B------:R-:W-:Y:S02]  /*2270*/  IADD3 R2, R2, -0x100000, RZ ;  /* 0xfff0000002027810 */ /* 0x000fe40007ffe0ff */
[----:B-12--5:R-:W-:Y:S05]  /*2280*/  CALL.REL.NOINC `($__internal_12_$__cuda_sm20_dblrcp_rn_slowpath_v3) ;  /* 0x0000c2e000007944 */ /* 0x026fea0003c00000 */
.L_x_7930:
[----:B------:R-:W-:Y:S05]  /*2290*/  BSYNC B0 ;  /* 0x0000000000007941 */ /* 0x000fea0003800000 */
.L_x_7929:
[----:B--2--5:R-:W2:-:S04]  /*22a0*/  DFMA R2, R10, R14, R12 ;  /* 0x0000000e0a02722b */ /* 0x024e88000000000c */
[----:B------:R-:W3:-:S04]  /*22b0*/  DFMA R14, R10, -R12, R14 ;  /* 0x8000000c0a0e722b */ /* 0x000ec8000000000e */
[----:B-12---:R1:W2:-:S04]  /*22c0*/  DMUL R12, R2, R6 ;  /* 0x00000006020c7228 */ /* 0x0062880000000000 */
[----:B---3--:R1:W3:Y:S01]  /*22d0*/  DMUL R14, R14, R6 ;  /* 0x000000060e0e7228 */ /* 0x0082e20000000000 */
[----:B------:R-:W-:Y:S05]  /*22e0*/  BRA `(.L_x_7931) ;  /* 0x0000066000007947 */ /* 0x000fea0003800000 */
.L_x_7927:
[----:B------:R-:W3:Y:S01]  /*22f0*/  DADD R8, -RZ, |c[0x0][0x390]| ;  /* 0x4000e400ff087629 */ /* 0x000ee20000000100 */
[----:B------:R-:W-:Y:S01]  /*2300*/  IMAD.MOV.U32 R6, RZ, RZ, c[0x0][0x390] ;  /* 0x0000e400ff067624 */ /* 0x000fe200078e00ff */
[----:B012--5:R-:W-:Y:S01]  /*2310*/  FSETP.GEU.AND P1, PT, |R13|, 6.5827683646048100446e-37, PT ;  /* 0x036000000d00780b */ /* 0x027fe20003f2e200 */
[----:B------:R-:W-:Y:S01]  /*2320*/  IMAD.MOV.U32 R7, RZ, RZ, c[0x0][0x394] ;  /* 0x0000e500ff077624 */ /* 0x000fe200078e00ff */
[----:B------:R-:W-:Y:S01]  /*2330*/  BSSY B0, `(.L_x_7932) ;  /* 0x0000014000007945 */ /* 0x000fe20003800000 */
[----:B------:R-:W-:Y:S01]  /*2340*/  IMAD.MOV.U32 R2, RZ, RZ, 0x1 ;  /* 0x00000001ff027424 */ /* 0x000fe200078e00ff */
[----:B---3--:R-:W0:Y:S05]  /*2350*/  MUFU.RCP64H R3, R9 ;  /* 0x0000000900037308 */ /* 0x008e2a0000001800 */
[----:B0-----:R-:W0:-:S06]  /*2360*/  DFMA R4, R2, -|R6|, 1 ;  /* 0x3ff000000204742b */ /* 0x001e0c0000000c06 */
[----:B0-----:R-:W0:-:S06]  /*2370*/  DFMA R4, R4, R4, R4 ;  /* 0x000000040404722b */ /* 0x001e0c0000000004 */
[----:B0-----:R-:W0:-:S06]  /*2380*/  DFMA R4, R2, R4, R2 ;  /* 0x000000040204722b */ /* 0x001e0c0000000002 */
[----:B0-----:R-:W0:-:S06]  /*2390*/  DFMA R2, R4, -|R6|, 1 ;  /* 0x3ff000000402742b */ /* 0x001e0c0000000c06 */
[----:B0-----:R-:W0:-:S06]  /*23a0*/  DFMA R2, R4, R2, R4 ;  /* 0x000000020402722b */ /* 0x001e0c0000000004 */
[----:B0-----:R-:W0:-:S06]  /*23b0*/  DMUL R4, R2, R12 ;  /* 0x0000000c02047228 */ /* 0x001e0c0000000000 */
[----:B0-----:R-:W0:-:S06]  /*23c0*/  DFMA R6, R4, -|c[0x0][0x390]|, R12 ;  /* 0xc000e40004067a2b */ /* 0x001e0c000000000c */
[----:B0-----:R-:W0:-:S10]  /*23d0*/  DFMA R2, R2, R6, R4 ;  /* 0x000000060202722b */ /* 0x001e140000000004 */
[----:B0-----:R-:W-:-:S05]  /*23e0*/  FFMA R0, RZ, R9, R3 ;  /* 0x00000009ff007223 */ /* 0x001fca0000000003 */
[----:B------:R-:W-:-:S13]  /*23f0*/  FSETP.GT.AND P0, PT, |R0|, 1.469367938527859385e-39, PT ;  /* 0x001000000000780b */ /* 0x000fda0003f04200 */
[----:B------:R-:W-:Y:S05]  /*2400*/  @P0 BRA P1, `(.L_x_7933) ;  /* 0x0000006000000947 */ /* 0x000fea0000800000 */
[----:B------:R-:W-:Y:S01]  /*2410*/  IMAD.MOV.U32 R10, RZ, RZ, R12 ;  /* 0x000000ffff0a7224 */ /* 0x000fe200078e000c */
[----:B------:R-:W-:Y:S01]  /*2420*/  MOV R0, 0x2450 ;  /* 0x0000245000007802 */ /* 0x000fe20000000f00 */
[----:B------:R-:W-:Y:S02]  /*2430*/  IMAD.MOV.U32 R11, RZ, RZ, R13 ;  /* 0x000000ffff0b7224 */ /* 0x000fe400078e000d */
[----:B------:R-:W-:Y:S05]  /*2440*/  CALL.REL.NOINC `($__internal_13_$__cuda_sm20_div_rn_f64_full) ;  /* 0x0000c39000007944 */ /* 0x000fea0003c00000 */
[----:B------:R-:W-:Y:S02]  /*2450*/  IMAD.MOV.U32 R2, RZ, RZ, R10 ;  /* 0x000000ffff027224 */ /* 0x000fe400078e000a */
[----:B------:R-:W-:Y:S02]  /*2460*/  IMAD.MOV.U32 R3, RZ, RZ, R11 ;  /* 0x000000ffff037224 */ /* 0x000fe400078e000b */
.L_x_7933:
[----:B------:R-:W-:Y:S05]  /*2470*/  BSYNC B0 ;  /* 0x0000000000007941 */ /* 0x000fea0003800000 */
.L_x_7932:
[----:B------:R-:W0:Y:S01]  /*2480*/  DADD R20, -RZ, |c[0x0][0x398]| ;  /* 0x4000e600ff147629 */ /* 0x000e220000000100 */
[----:B------:R-:W-:Y:S01]  /*2490*/  IMAD.MOV.U32 R8, RZ, RZ, c[0x0][0x398] ;  /* 0x0000e600ff087624 */ /* 0x000fe200078e00ff */
[----:B------:R-:W-:Y:S01]  /*24a0*/  FSETP.GEU.AND P1, PT, |R15|, 6.5827683646048100446e-37, PT ;  /* 0x036000000f00780b */ /* 0x000fe20003f2e200 */
[----:B------:R-:W-:Y:S01]  /*24b0*/  IMAD.MOV.U32 R9, RZ, RZ, c[0x0][0x39c] ;  /* 0x0000e700ff097624 */ /* 0x000fe200078e00ff */
[----:B------:R-:W-:Y:S01]  /*24c0*/  BSSY B0, `(.L_x_7934) ;  /* 0x0000018000007945 */ /* 0x000fe20003800000 */
[----:B------:R-:W-:Y:S01]  /*24d0*/  IMAD.MOV.U32 R4, RZ, RZ, 0x1 ;  /* 0x00000001ff047424 */ /* 0x000fe200078e00ff */
[----:B0-----:R-:W0:Y:S01]  /*24e0*/  MUFU.RCP64H R5, R21 ;  /* 0x0000001500057308 */ /* 0x001e220000001800 */
[----:B------:R-:W-:-:S02]  /*24f0*/  IMAD.MOV.U32 R12, RZ, RZ, R2 ;  /* 0x000000ffff0c7224 */ /* 0x000fc400078e0002 */
[----:B------:R-:W-:Y:S02]  /*2500*/  IMAD.MOV.U32 R13, RZ, RZ, R3 ;  /* 0x000000ffff0d7224 */ /* 0x000fe400078e0003 */
[----:B01----:R-:W0:-:S06]  /*2510*/  DFMA R6, R4, -|R8|, 1 ;  /* 0x3ff000000406742b */ /* 0x003e0c0000000c08 */
        /* <DEDUP_REMOVED lines=15> */
[----:B------:R-:W-:Y:S05]  /*2610*/  CALL.REL.NOINC `($__internal_13_$__cuda_sm20_div_rn_f64_full) ;  /* 0x0000c1c000007944 */ /* 0x000fea0003c00000 */
[----:B------:R-:W-:Y:S02]  /*2620*/  IMAD.MOV.U32 R4, RZ, RZ, R10 ;  /* 0x000000ffff047224 */ /* 0x000fe400078e000a */
[----:B------:R-:W-:Y:S02]  /*2630*/  IMAD.MOV.U32 R5, RZ, RZ, R11 ;  /* 0x000000ffff057224 */ /* 0x000fe400078e000b */
.L_x_7935:
[----:B------:R-:W-:Y:S05]  /*2640*/  BSYNC B0 ;  /* 0x0000000000007941 */ /* 0x000fea0003800000 */
.L_x_7934:
[----:B------:R-:W-:Y:S02]  /*2650*/  IMAD.MOV.U32 R14, RZ, RZ, R4 ;  /* 0x000000ffff0e7224 */ /* 0x000fe400078e0004 */
[----:B------:R-:W-:Y:S01]  /*2660*/  IMAD.MOV.U32 R15, RZ, RZ, R5 ;  /* 0x000000ffff0f7224 */ /* 0x000fe200078e0005 */
[----:B------:R-:W-:Y:S05]  /*2670*/  BRA `(.L_x_7931) ;  /* 0x000002d000007947 */ /* 0x000fea0003800000 */
.L_x_7926:
[----:B0-----:R-:W0:Y:S01]  /*2680*/  MUFU.RCP64H R3, c[0x0][0x39c] ;  /* 0x0000e70000037b08 */ /* 0x001e220000001800 */
        /* <DEDUP_REMOVED lines=20> */
.L_x_7936:
        /* <DEDUP_REMOVED lines=19> */
.L_x_7938:
[----:B------:R-:W-:Y:S05]  /*2900*/  BSYNC B0 ;  /* 0x0000000000007941 */ /* 0x000fea0003800000 */
.L_x_7937:
[----:B--2--5:R-:W2:-:S04]  /*2910*/  DFMA R2, R10, R12, R14 ;  /* 0x0000000c0a02722b */ /* 0x024e88000000000e */
[----:B------:R-:W3:-:S04]  /*2920*/  DFMA R14, R10, R14, -R12 ;  /* 0x0000000e0a0e722b */ /* 0x000ec8000000080c */
[----:B-12---:R1:W2:-:S04]  /*2930*/  DMUL R12, R2, R6 ;  /* 0x00000006020c7228 */ /* 0x0062880000000000 */
[----:B---3--:R1:W3:-:S04]  /*2940*/  DMUL R14, R14, R6 ;  /* 0x000000060e0e7228 */ /* 0x0082c80000000000 */
.L_x_7931:
[----:B-12---:R-:W1:Y:S02]  /*2950*/  LDC.U8 R2, c[0x0][0x3a0] ;  /* 0x0000e800ff027b82 */ /* 0x006e640000000000 */
        /* <DEDUP_REMOVED lines=11> */
[----:B------:R-:W1:Y:S02]  /*2a10*/  F2I.F64.TRUNC R13, R12 ;  /* 0x0000000c000d7311 */ /* 0x000e64000030d100 */
[----:B-1----:R1:W-:Y:S01]  /*2a20*/  STG.E.U8 [R16.64], R13 ;  /* 0x0000000d10007986 */ /* 0x0023e2000c101124 */
[----:B------:R-:W-:Y:S05]  /*2a30*/  BRA `(.L_x_7944) ;  /* 0x00000f5000007947 */ /* 0x000fea0003800000 */
.L_x_7942:
[----:B------:R-:W1:Y:S02]  /*2a40*/  F2I.S64.F64.TRUNC R12, R12 ;  /* 0x0000000c000c7311 */ /* 0x000e64000030d900 */
[----:B-1----:R-:W-:-:S05]  /*2a50*/  IMAD.MOV.U32 R3, RZ, RZ, R12 ;  /* 0x000000ffff037224 */ /* 0x002fca00078e000c */
[----:B------:R1:W-:Y:S01]  /*2a60*/  STG.E.U8 [R16.64], R3 ;  /* 0x0000000310007986 */ /* 0x0003e2000c101124 */
[----:B------:R-:W-:Y:S05]  /*2a70*/  BRA `(.L_x_7944) ;  /* 0x00000f1000007947 */ /* 0x000fea0003800000 */
.L_x_7941:
[----:B------:R-:W-:-:S13]  /*2a80*/  ISETP.NE.AND P0, PT, R0, 0x2, PT ;  /* 0x000000020000780c */ /* 0x000fda0003f05270 */
[----:B------:R-:W-:Y:S05]  /*2a90*/  @!P0 BRA `(.L_x_7945) ;  /* 0x000000a000008947 */ /* 0x000fea0003800000 */
[----:B------:R-:W-:-:S13]  /*2aa0*/  ISETP.NE.AND P0, PT, R0, 0x3, PT ;  /* 0x000000030000780c */ /* 0x000fda0003f05270 */
[----:B------:R-:W-:Y:S05]  /*2ab0*/  @!P0 BRA `(.L_x_7946) ;  /* 0x0000005000008947 */ /* 0x000fea0003800000 */
[----:B------:R-:W-:-:S13]  /*2ac0*/  ISETP.NE.AND P0, PT, R0, 0x4, PT ;  /* 0x000000040000780c */ /* 0x000fda0003f05270 */
[----:B------:R-:W-:Y:S05]  /*2ad0*/  @P0 BRA `(.L_x_7943) ;  /* 0x00000d2000000947 */ /* 0x000fea0003800000 */
[----:B------:R-:W1:Y:S02]  /*2ae0*/  F2I.S64.F64.TRUNC R12, R12 ;  /* 0x0000000c000c7311 */ /* 0x000e64000030d900 */
[----:B-1----:R1:W-:Y:S01]  /*2af0*/  STG.E.64 [R16.64], R12 ;  /* 0x0000000c10007986 */ /* 0x0023e2000c101b24 */
[----:B------:R-:W-:Y:S05]  /*2b00*/  BRA `(.L_x_7944) ;  /* 0x00000e8000007947 */ /* 0x000fea0003800000 */
.L_x_7946:
[----:B------:R-:W1:Y:S02]  /*2b10*/  F2I.F64.TRUNC R13, R12 ;  /* 0x0000000c000d7311 */ /* 0x000e64000030d100 */
[----:B-1----:R1:W-:Y:S01]  /*2b20*/  STG.E [R16.64], R13 ;  /* 0x0000000d10007986 */ /* 0x0023e2000c101924 */
[----:B------:R-:W-:Y:S05]  /*2b30*/  BRA `(.L_x_7944) ;  /* 0x00000e5000007947 */ /* 0x000fea0003800000 */
.L_x_7945:
[----:B------:R-:W1:Y:S02]  /*2b40*/  F2I.F64.TRUNC R13, R12 ;  /* 0x0000000c000d7311 */ /* 0x000e64000030d100 */
[----:B-1----:R1:W-:Y:S01]  /*2b50*/  STG.E.U16 [R16.64], R13 ;  /* 0x0000000d10007986 */ /* 0x0023e2000c101524 */
[----:B------:R-:W-:Y:S05]  /*2b60*/  BRA `(.L_x_7944) ;  /* 0x00000e2000007947 */ /* 0x000fea0003800000 */
.L_x_7940:
[----:B------:R-:W-:-:S13]  /*2b70*/  ISETP.GT.AND P0, PT, R0, 0x6, PT ;  /* 0x000000060000780c */ /* 0x000fda0003f04270 */
[----:B------:R-:W-:Y:S05]  /*2b80*/  @P0 BRA `(.L_x_7947) ;  /* 0x000000f000000947 */ /* 0x000fea0003800000 */
[----:B------:R-:W-:-:S13]  /*2b90*/  ISETP.NE.AND P0, PT, R0, 0x5, PT ;  /* 0x000000050000780c */ /* 0x000fda0003f05270 */
[----:B------:R-:W-:Y:S05]  /*2ba0*/  @!P0 BRA `(.L_x_7948) ;  /* 0x0000007000008947 */ /* 0x000fea0003800000 */
[----:B------:R-:W-:-:S13]  /*2bb0*/  ISETP.NE.AND P0, PT, R0, 0x6, PT ;  /* 0x000000060000780c */ /* 0x000fda0003f05270 */
[----:B------:R-:W-:Y:S05]  /*2bc0*/  @P0 BRA `(.L_x_7943) ;  /* 0x00000c3000000947 */ /* 0x000fea0003800000 */
[----:B------:R-:W1:Y:S01]  /*2bd0*/  F2F.F32.F64 R3, R12 ;  /* 0x0000000c00037310 */ /* 0x000e620000301000 */
[----:B------:R-:W1:-:S14]  /*2be0*/  DSETP.GEU.AND P0, PT, |R12|, c[0x2][0x0], PT ;  /* 0x008000000c00762a */ /* 0x000e5c0003f0e200 */
[----:B-1----:R-:W-:-:S05]  /*2bf0*/  @!P0 FMUL R3, R3, 1.175494350822287508e-38 ;  /* 0x0080000003038820 */ /* 0x002fca0000400000 */
[----:B------:R1:W-:Y:S01]  /*2c00*/  STG.E [R16.64], R3 ;  /* 0x0000000310007986 */ /* 0x0003e2000c101924 */
[----:B------:R-:W-:Y:S05]  /*2c10*/  BRA `(.L_x_7944) ;  /* 0x00000d7000007947 */ /* 0x000fea0003800000 */
.L_x_7948:
[----:B------:R-:W1:Y:S01]  /*2c20*/  F2F.F32.F64 R0, R12 ;  /* 0x0000000c00007310 */ /* 0x000e620000301000 */
[----:B------:R-:W1:-:S14]  /*2c30*/  DSETP.GEU.AND P0, PT, |R12|, c[0x2][0x0], PT ;  /* 0x008000000c00762a */ /* 0x000e5c0003f0e200 */
[----:B-1----:R-:W-:-:S05]  /*2c40*/  @!P0 FMUL R0, R0, 1.175494350822287508e-38 ;  /* 0x0080000000008820 */ /* 0x002fca0000400000 */
[----:B------:R-:W-:-:S05]  /*2c50*/  F2FP.PACK_AB R0, RZ, R0 ;  /* 0x00000000ff00723e */ /* 0x000fca00000000ff */
[----:B------:R1:W-:Y:S01]  /*2c60*/  STG.E.U16 [R16.64], R0 ;  /* 0x0000000010007986 */ /* 0x0003e2000c101524 */
[----:B------:R-:W-:Y:S05]  /*2c70*/  BRA `(.L_x_7944) ;  /* 0x00000d1000007947 */ /* 0x000fea0003800000 */
.L_x_7947:
[----:B------:R-:W-:-:S13]  /*2c80*/  ISETP.NE.AND P0, PT, R0, 0x7, PT ;  /* 0x000000070000780c */ /* 0x000fda0003f05270 */
[----:B------:R-:W-:Y:S05]  /*2c90*/  @!P0 BRA `(.L_x_7949) ;  /* 0x0000015000008947 */ /* 0x000fea0003800000 */
[----:B------:R-:W-:-:S13]  /*2ca0*/  ISETP.NE.AND P0, PT, R0, 0x8, PT ;  /* 0x000000080000780c */ /* 0x000fda0003f05270 */
[----:B------:R-:W-:Y:S05]  /*2cb0*/  @!P0 BRA `(.L_x_7950) ;  /* 0x000000a000008947 */ /* 0x000fea0003800000 */
[----:B------:R-:W-:-:S13]  /*2cc0*/  ISETP.NE.AND P0, PT, R0, 0x9, PT ;  /* 0x000000090000780c */ /* 0x000fda0003f05270 */
[----:B------:R-:W-:Y:S05]  /*2cd0*/  @P0 BRA `(.L_x_7943) ;  /* 0x00000b2000000947 */ /* 0x000fea0003800000 */
[----:B---3--:R-:W1:Y:S01]  /*2ce0*/  F2F.F32.F64 R3, R14 ;  /* 0x0000000e00037310 */ /* 0x008e620000301000 */
[----:B------:R-:W1:-:S04]  /*2cf0*/  DSETP.GEU.AND P0, PT, |R14|, c[0x2][0x0], PT ;  /* 0x008000000e00762a */ /* 0x000e480003f0e200 */
[----:B------:R-:W2:-:S03]  /*2d00*/  DSETP.GEU.AND P1, PT, |R12|, c[0x2][0x0], PT ;  /* 0x008000000c00762a */ /* 0x000e860003f2e200 */
[----:B------:R-:W2:Y:S07]  /*2d10*/  F2F.F32.F64 R2, R12 ;  /* 0x0000000c00027310 */ /* 0x000eae0000301000 */
[----:B-1----:R-:W-:-:S04]  /*2d20*/  @!P0 FMUL R3, R3, 1.175494350822287508e-38 ;  /* 0x0080000003038820 */ /* 0x002fc80000400000 */
[----:B--2---:R-:W-:-:S05]  /*2d30*/  @!P1 FMUL R2, R2, 1.175494350822287508e-38 ;  /* 0x0080000002029820 */ /* 0x004fca0000400000 */
[----:B------:R1:W-:Y:S01]  /*2d40*/  STG.E.64 [R16.64], R2 ;  /* 0x0000000210007986 */ /* 0x0003e2000c101b24 */
[----:B------:R-:W-:Y:S05]  /*2d50*/  BRA `(.L_x_7944) ;  /* 0x00000c3000007947 */ /* 0x000fea0003800000 */
.L_x_7950:
[----:B------:R-:W1:Y:S01]  /*2d60*/  F2F.F32.F64 R3, R12 ;  /* 0x0000000c00037310 */ /* 0x000e620000301000 */
[----:B------:R-:W1:-:S04]  /*2d70*/  DSETP.GEU.AND P0, PT, |R12|, c[0x2][0x0], PT ;  /* 0x008000000c00762a */ /* 0x000e480003f0e200 */
[----:B---3--:R-:W2:-:S03]  /*2d80*/  DSETP.GEU.AND P1, PT, |R14|, c[0x2][0x0], PT ;  /* 0x008000000e00762a */ /* 0x008e860003f2e200 */
[----:B------:R-:W2:Y:S07]  /*2d90*/  F2F.F32.F64 R0, R14 ;  /* 0x0000000e00007310 */ /* 0x000eae0000301000 */
[----:B-1----:R-:W-:-:S04]  /*2da0*/  @!P0 FMUL R3, R3, 1.175494350822287508e-38 ;  /* 0x0080000003038820 */ /* 0x002fc80000400000 */
[----:B--2---:R-:W-:-:S05]  /*2db0*/  @!P1 FMUL R0, R0, 1.175494350822287508e-38 ;  /* 0x0080000000009820 */ /* 0x004fca0000400000 */
[----:B------:R-:W-:-:S05]  /*2dc0*/  F2FP.PACK_AB R3, R0, R3 ;  /* 0x000000030003723e */ /* 0x000fca00000000ff */
[----:B------:R1:W-:Y:S01]  /*2dd0*/  STG.E [R16.64], R3 ;  /* 0x0000000310007986 */ /* 0x0003e2000c101924 */
[----:B------:R-:W-:Y:S05]  /*2de0*/  BRA `(.L_x_7944) ;  /* 0x00000ba000007947 */ /* 0x000fea0003800000 */
.L_x_7949:
[----:B------:R1:W-:Y:S01]  /*2df0*/  STG.E.64 [R16.64], R12 ;  /* 0x0000000c10007986 */ /* 0x0003e2000c101b24 */
[----:B------:R-:W-:Y:S05]  /*2e00*/  BRA `(.L_x_7944) ;  /* 0x00000b8000007947 */ /* 0x000fea0003800000 */
.L_x_7939:
        /* <DEDUP_REMOVED lines=8> */
[----:B---3--:R-:W1:-:S06]  /*2e90*/  DSETP.NEU.AND P0, PT, R14, RZ, PT ;  /* 0x000000ff0e00722a */ /* 0x008e4c0003f0d000 */
[----:B-1----:R-:W1:-:S06]  /*2ea0*/  DSETP.NEU.OR P0, PT, R12, RZ, P0 ;  /* 0x000000ff0c00722a */ /* 0x002e4c000070d400 */
[----:B-1----:R-:W-:-:S05]  /*2eb0*/  SEL R3, RZ, 0x1, !P0 ;  /* 0x00000001ff037807 */ /* 0x002fca0004000000 */
[----:B------:R1:W-:Y:S01]  /*2ec0*/  STG.E.U8 [R16.64], R3 ;  /* 0x0000000310007986 */ /* 0x0003e2000c101124 */
[----:B------:R-:W-:Y:S05]  /*2ed0*/  BRA `(.L_x_7944) ;  /* 0x00000ab000007947 */ /* 0x000fea0003800000 */
.L_x_7953:
[----:B---3--:R1:W-:Y:S01]  /*2ee0*/  STG.E.128 [R16.64], R12 ;  /* 0x0000000c10007986 */ /* 0x0083e2000c101d24 */
[----:B------:R-:W-:Y:S05]  /*2ef0*/  BRA `(.L_x_7944) ;  /* 0x00000a9000007947 */ /* 0x000fea0003800000 */
.L_x_7952:
        /* <DEDUP_REMOVED lines=23> */
.L_x_7957:
[----:B------:R-:W-:Y:S05]  /*3070*/  BSYNC B0 ;  /* 0x0000000000007941 */ /* 0x000fea0003800000 */
.L_x_7956:
[----:B------:R-:W-:-:S05]  /*3080*/  LOP3.LUT R3, R0, R3, RZ, 0xfc, !PT ;  /* 0x0000000300037212 */ /* 0x000fca00078efcff */
[----:B------:R0:W-:Y:S01]  /*3090*/  STG.E.U8 [R16.64], R3 ;  /* 0x0000000310007986 */ /* 0x0001e2000c101124 */
[----:B------:R-:W-:Y:S05]  /*30a0*/  BRA `(.L_x_7944) ;  /* 0x000008e000007947 */ /* 0x000fea0003800000 */
.L_x_7955:
[----:B------:R-:W1:Y:S01]  /*30b0*/  F2F.F32.F64 R3, R12 ;  /* 0x0000000c00037310 */ /* 0x000e620000301000 */
[----:B------:R-:W1:Y:S01]  /*30c0*/  DSETP.GEU.AND P0, PT, |R12|, c[0x2][0x0], PT ;  /* 0x008000000c00762a */ /* 0x000e620003f0e200 */
[----:B------:R-:W-:-:S13]  /*30d0*/  BSSY B0, `(.L_x_7958) ;  /* 0x0000010000007945 */ /* 0x000fda0003800000 */
[----:B-1----:R-:W-:-:S05]  /*30e0*/  @!P0 FMUL R3, R3, 1.175494350822287508e-38 ;  /* 0x0080000003038820 */ /* 0x002fca0000400000 */
        /* <DEDUP_REMOVED lines=11> */
.L_x_7959:
[----:B------:R-:W-:Y:S01]  /*31a0*/  IMAD.MOV.U32 R0, RZ, RZ, 0x7f ;  /* 0x0000007fff007424 */ /* 0x000fe200078e00ff */
[----:B------:R-:W-:-:S04]  /*31b0*/  ISETP.GT.U32.AND P0, PT, R2, 0x7f800000, PT ;  /* 0x7f8000000200780c */ /* 0x000fc80003f04070 */
[----:B------:R-:W-:-:S04]  /*31c0*/  SEL R0, R0, 0x7c, P0 ;  /* 0x0000007c00007807 */ /* 0x000fc80000000000 */
.L_x_7960:
[----:B------:R-:W-:Y:S05]  /*31d0*/  BSYNC B0 ;  /* 0x0000000000007941 */ /* 0x000fea0003800000 */
.L_x_7958:
[----:B------:R-:W-:-:S04]  /*31e0*/  LOP3.LUT R2, R3, 0x80000000, RZ, 0xc0, !PT ;  /* 0x8000000003027812 */ /* 0x000fc800078ec0ff */
[----:B------:R-:W-:-:S04]  /*31f0*/  SHF.R.U32.HI R3, RZ, 0x18, R2 ;  /* 0x00000018ff037819 */ /* 0x000fc80000011602 */
[----:B------:R-:W-:-:S05]  /*3200*/  LOP3.LUT R3, R0, R3, RZ, 0xfc, !PT ;  /* 0x0000000300037212 */ /* 0x000fca00078efcff */
[----:B------:R1:W-:Y:S01]  /*3210*/  STG.E.U8 [R16.64], R3 ;  /* 0x0000000310007986 */ /* 0x0003e2000c101124 */
[----:B------:R-:W-:Y:S05]  /*3220*/  BRA `(.L_x_7944) ;  /* 0x0000076000007947 */ /* 0x000fea0003800000 */
.L_x_7954:
[----:B------:R-:W1:Y:S01]  /*3230*/  F2F.F32.F64 R0, R12 ;  /* 0x0000000c00007310 */ /* 0x000e620000301000 */
[----:B------:R-:W1:-:S14]  /*3240*/  DSETP.GEU.AND P0, PT, |R12|, c[0x2][0x0], PT ;  /* 0x008000000c00762a */ /* 0x000e5c0003f0e200 */
[----:B-1----:R-:W-:-:S05]  /*3250*/  @!P0 FMUL R0, R0, 1.175494350822287508e-38 ;  /* 0x0080000000008820 */ /* 0x002fca0000400000 */
[----:B------:R-:W-:-:S05]  /*3260*/  F2FP.BF16.PACK_AB R0, RZ, R0 ;  /* 0x00000000ff00723e */ /* 0x000fca00000010ff */
[----:B------:R1:W-:Y:S01]  /*3270*/  STG.E.U16 [R16.64], R0 ;  /* 0x0000000010007986 */ /* 0x0003e2000c101524 */
[----:B------:R-:W-:Y:S05]  /*3280*/  BRA `(.L_x_7944) ;  /* 0x0000070000007947 */ /* 0x000fea0003800000 */
.L_x_7951:
        /* <DEDUP_REMOVED lines=8> */
[----:B------:R-:W1:Y:S02]  /*3310*/  F2I.U32.F64.TRUNC R13, R12 ;  /* 0x0000000c000d7311 */ /* 0x000e64000030d000 */
[----:B-1----:R1:W-:Y:S01]  /*3320*/  STG.E.U16 [R16.64], R13 ;  /* 0x0000000d10007986 */ /* 0x0023e2000c101524 */
[----:B------:R-:W-:Y:S05]  /*3330*/  BRA `(.L_x_7944) ;  /* 0x0000065000007947 */ /* 0x000fea0003800000 */
.L_x_7963:
[----:B------:R-:W1:Y:S01]  /*3340*/  F2F.F32.F64 R3, R12 ;  /* 0x0000000c00037310 */ /* 0x000e620000301000 */
[----:B------:R-:W1:Y:S01]  /*3350*/  DSETP.GEU.AND P0, PT, |R12|, c[0x2][0x0], PT ;  /* 0x008000000c00762a */ /* 0x000e620003f0e200 */
[----:B------:R-:W-:Y:S01]  /*3360*/  BSSY B0, `(.L_x_7964) ;  /* 0x0000015000007945 */ /* 0x000fe20003800000 */
[----:B------:R-:W-:-:S12]  /*3370*/  IMAD.MOV.U32 R8, RZ, RZ, 0x80 ;  /* 0x00000080ff087424 */ /* 0x000fd800078e00ff */
[----:B-1----:R-:W-:-:S05]  /*3380*/  @!P0 FMUL R3, R3, 1.175494350822287508e-38 ;  /* 0x0080000003038820 */ /* 0x002fca0000400000 */
        /* <DEDUP_REMOVED lines=14> */
.L_x_7966:
[----:B------:R-:W-:-:S04]  /*3470*/  LOP3.LUT R2, R3, 0x80000000, RZ, 0xc0, !PT ;  /* 0x8000000003027812 */ /* 0x000fc800078ec0ff */
[----:B------:R-:W-:-:S04]  /*3480*/  SHF.R.U32.HI R3, RZ, 0x18, R2 ;  /* 0x00000018ff037819 */ /* 0x000fc80000011602 */
[----:B------:R-:W-:-:S04]  /*3490*/  LOP3.LUT R0, R0, R3, RZ, 0xfc, !PT ;  /* 0x0000000300007212 */ /* 0x000fc800078efcff */
[----:B------:R-:W-:Y:S02]  /*34a0*/  PRMT R8, R0, 0x7610, R8 ;  /* 0x0000761000087816 */ /* 0x000fe40000000008 */
.L_x_7965:
[----:B------:R-:W-:Y:S05]  /*34b0*/  BSYNC B0 ;  /* 0x0000000000007941 */ /* 0x000fea0003800000 */
.L_x_7964:
[----:B------:R1:W-:Y:S01]  /*34c0*/  STG.E.U8 [R16.64], R8 ;  /* 0x0000000810007986 */ /* 0x0003e2000c101124 */
[----:B------:R-:W-:Y:S05]  /*34d0*/  BRA `(.L_x_7944) ;  /* 0x000004b000007947 */ /* 0x000fea0003800000 */
.L_x_7962:
        /* <DEDUP_REMOVED lines=19> */
.L_x_7969:
[----:B------:R-:W-:-:S04]  /*3610*/  LOP3.LUT R2, R3, 0x80000000, RZ, 0xc0, !PT ;  /* 0x8000000003027812 */ /* 0x000fc800078ec0ff */
[----:B------:R-:W-:-:S04]  /*3620*/  SHF.R.U32.HI R3, RZ, 0x18, R2 ;  /* 0x00000018ff037819 */ /* 0x000fc80000011602 */
[----:B------:R-:W-:-:S04]  /*3630*/  LOP3.LUT R0, R0, R3, RZ, 0xfc, !PT ;  /* 0x0000000300007212 */ /* 0x000fc800078efcff */
[----:B------:R-:W-:Y:S02]  /*3640*/  PRMT R8, R0, 0x7610, R8 ;  /* 0x0000761000087816 */ /* 0x000fe40000000008 */
.L_x_7968:
[----:B------:R-:W-:Y:S05]  /*3650*/  BSYNC B0 ;  /* 0x0000000000007941 */ /* 0x000fea0003800000 */
.L_x_7967:
[----:B------:R1:W-:Y:S01]  /*3660*/  STG.E.U8 [R16.64], R8 ;  /* 0x0000000810007986 */ /* 0x0003e2000c101124 */
[----:B------:R-:W-:Y:S05]  /*3670*/  BRA `(.L_x_7944) ;  /* 0x0000031000007947 */ /* 0x000fea0003800000 */
.L_x_7961:
        /* <DEDUP_REMOVED lines=24> */
.L_x_7943:
[----:B------:R-:W-:Y:S01]  /*3800*/  MOV R0, 0x0 ;  /* 0x0000000000007802 */ /* 0x000fe20000000f00 */
[----:B0-----:R-:W-:Y:S02]  /*3810*/  IMAD.MOV.U32 R4, RZ, RZ, c[0x4][0x148] ;  /* 0x01005200ff047624 */ /* 0x001fe400078e00ff */
        /* <DEDUP_REMOVED lines=9> */
[----:B0--3--:R-:W-:Y:S01]  /*38b0*/  LEPC R14 ;  /* 0x00000000000e734e */ /* 0x009fe20000000000 */
[----:B------:R-:W-:Y:S02]  /*38c0*/  MOV R9, 0x3930 ;  /* 0x0000393000097802 */ /* 0x000fe40000000f00 */
[----:B------:R-:W-:Y:S02]  /*38d0*/  MOV R20, 0x38b0 ;  /* 0x000038b000147802 */ /* 0x000fe40000000f00 */
[----:B------:R-:W-:-:S02]  /*38e0*/  MOV R21, 0x0 ;  /* 0x0000000000157802 */ /* 0x000fc40000000f00 */
[----:B------:R-:W-:Y:S02]  /*38f0*/  MOV R0, 0x0 ;  /* 0x0000000000007802 */ /* 0x000fe40000000f00 */
[----:B------:R-:W-:-:S04]  /*3900*/  IADD3 R20, P0, P1, -R20, R9, R14 ;  /* 0x0000000914147210 */ /* 0x000fc8000791e10e */
[----:B------:R-:W-:-:S04]  /*3910*/  IADD3.X R21, ~R0, R21, R15, P0, P1 ;  /* 0x0000001500157210 */ /* 0x000fc800007e250f */
[----:B-1----:R-:W-:Y:S05]  /*3920*/  CALL.ABS.NOINC R2 ;  /* 0x0000000002007343 */ /* 0x002fea0003c00000 */
[----:B------:R-:W-:Y:S05]  /*3930*/  BRA `(.L_x_7944) ;  /* 0x0000005000007947 */ /* 0x000fea0003800000 */
.L_x_7971:
[----:B------:R-:W1:Y:S02]  /*3940*/  F2I.U64.F64.TRUNC R12, R12 ;  /* 0x0000000c000c7311 */ /* 0x000e64000030d800 */
[----:B-1----:R1:W-:Y:S01]  /*3950*/  STG.E.64 [R16.64], R12 ;  /* 0x0000000c10007986 */ /* 0x0023e2000c101b24 */
[----:B------:R-:W-:Y:S05]  /*3960*/  BRA `(.L_x_7944) ;  /* 0x0000002000007947 */ /* 0x000fea0003800000 */
.L_x_7970:
[----:B------:R-:W1:Y:S02]  /*3970*/  F2I.U32.F64.TRUNC R13, R12 ;  /* 0x0000000c000d7311 */ /* 0x000e64000030d000 */
[----:B-1----:R1:W-:Y:S02]  /*3980*/  STG.E [R16.64], R13 ;  /* 0x0000000d10007986 */ /* 0x0023e4000c101924 */
.L_x_7944:
[----:B01----:R-:W-:-:S05]  /*3990*/  IMAD R17, R19, 0x200, R18 ;  /* 0x0000020013117824 */ /* 0x003fca00078e0212 */
[----:B------:R-:W-:Y:S02]  /*39a0*/  IADD3 R17, R17, 0x80, RZ ;  /* 0x0000008011117810 */ /* 0x000fe40007ffe0ff */
.L_x_7892:
[----:B------:R-:W-:Y:S05]  /*39b0*/  BSYNC B6 ;  /* 0x0000000000067941 */ /* 0x000fea0003800000 */
.L_x_7891:
[----:B------:R-:W-:Y:S01]  /*39c0*/  ISETP.GE.AND P0, PT, R17, c[0x0][0x160], PT ;  /* 0x0000580011007a0c */ /* 0x000fe20003f06270 */
[----:B------:R-:W-:-:S12]  /*39d0*/  BSSY B6, `(.L_x_7972) ;  /* 0x0000726000067945 */ /* 0x000fd80003800000 */
[----:B------:R-:W-:Y:S05]  /*39e0*/  @P0 BRA `(.L_x_7973) ;  /* 0x0000724000000947 */ /* 0x000fea0003800000 */
[----:B------:R-:W-:Y:S01]  /*39f0*/  ISETP.NE.AND P0, PT, RZ, c[0x0][0x170], PT ;  /* 0x00005c00ff007a0c */ /* 0x000fe20003f05270 */
[----:B------:R-:W-:Y:S02]  /*3a00*/  IMAD.MOV.U32 R0, RZ, RZ, RZ ;  /* 0x000000ffff007224 */ /* 0x000fe400078e00ff */
        /* <DEDUP_REMOVED lines=12> */
[----:B------:R-:W-:Y:S01]  /*3ad0*/  HFMA2.MMA R2, -RZ, RZ, 0, 0 ;  /* 0x00000000ff027435 */ /* 0x000fe200000001ff */
[----:B------:R-:W-:-:S05]  /*3ae0*/  IMAD.MOV.U32 R6, RZ, RZ, c[0x0][0x170] ;  /* 0x00005c00ff067624 */ /* 0x000fca00078e00ff */
[----:B------:R-:W-:-:S04]  /*3af0*/  ISETP.NE.AND P0, PT, R6, 0x2, PT ;  /* 0x000000020600780c */ /* 0x000fc80003f05270 */
        /* <DEDUP_REMOVED lines=211> */
.L_x_7974:
        /* <DEDUP_REMOVED lines=17> */
[----:B---3--:R-:W-:Y:S01]  /*4940*/  CS2R R14, SRZ ;  /* 0x00000000000e7805 */ /* 0x008fe2000001ff00 */
[----:B--2---:R0:W1:Y:S01]  /*4950*/  I2F.F64.S16 R12, R2 ;  /* 0x00000002000c7312 */ /* 0x0040620000101c00 */
[----:B------:R-:W-:Y:S05]  /*4960*/  BRA `(.L_x_7980) ;  /* 0x00000f9000007947 */ /* 0x000fea0003800000 */
.L_x_7978:
[----:B------:R-:W2:Y:S01]  /*4970*/  LDG.E.U8 R2, [R2.64] ;  /* 0x0000002402027981 */ /* 0x000ea2000c1e1100 */
[----:B---3--:R-:W-:Y:S01]  /*4980*/  CS2R R14, SRZ ;  /* 0x00000000000e7805 */ /* 0x008fe2000001ff00 */
[----:B--2---:R0:W1:Y:S01]  /*4990*/  I2F.F64.U16 R12, R2 ;  /* 0x00000002000c7312 */ /* 0x0040620000101800 */
[----:B------:R-:W-:Y:S05]  /*49a0*/  BRA `(.L_x_7980) ;  /* 0x00000f5000007947 */ /* 0x000fea0003800000 */
.L_x_7977:
[----:B------:R-:W-:-:S13]  /*49b0*/  ISETP.NE.AND P0, PT, R4, 0x2, PT ;  /* 0x000000020400780c */ /* 0x000fda0003f05270 */
[----:B------:R-:W-:Y:S05]  /*49c0*/  @!P0 BRA `(.L_x_7981) ;  /* 0x000000c000008947 */ /* 0x000fea0003800000 */
[----:B------:R-:W-:-:S13]  /*49d0*/  ISETP.NE.AND P0, PT, R4, 0x3, PT ;  /* 0x000000030400780c */ /* 0x000fda0003f05270 */
[----:B------:R-:W-:Y:S05]  /*49e0*/  @!P0 BRA `(.L_x_7982) ;  /* 0x0000006000008947 */ /* 0x000fea0003800000 */
[----:B------:R-:W-:-:S13]  /*49f0*/  ISETP.NE.AND P0, PT, R4, 0x4, PT ;  /* 0x000000040400780c */ /* 0x000fda0003f05270 */
[----:B------:R-:W-:Y:S05]  /*4a00*/  @P0 BRA `(.L_x_7979) ;  /* 0x00000d2000000947 */ /* 0x000fea0003800000 */
[----:B------:R-:W2:Y:S01]  /*4a10*/  LDG.E.64 R12, [R2.64] ;  /* 0x00000024020c7981 */ /* 0x000ea2000c1e1b00 */
[----:B---3--:R-:W-:Y:S01]  /*4a20*/  CS2R R14, SRZ ;  /* 0x00000000000e7805 */ /* 0x008fe2000001ff00 */
[----:B--2---:R-:W0:Y:S01]  /*4a30*/  I2F.F64.S64 R12, R12 ;  /* 0x0000000c000c7312 */ /* 0x004e220000301c00 */
[----:B------:R-:W-:Y:S05]  /*4a40*/  BRA `(.L_x_7980) ;  /* 0x00000eb000007947 */ /* 0x000fea0003800000 */
.L_x_7982:
[----:B------:R-:W2:Y:S01]  /*4a50*/  LDG.E R2, [R2.64] ;  /* 0x0000002402027981 */ /* 0x000ea2000c1e1900 */
[----:B---3--:R-:W-:Y:S01]  /*4a60*/  CS2R R14, SRZ ;  /* 0x00000000000e7805 */ /* 0x008fe2000001ff00 */
[----:B--2---:R0:W1:Y:S01]  /*4a70*/  I2F.F64 R12, R2 ;  /* 0x00000002000c7312 */ /* 0x0040620000201c00 */
[----:B------:R-:W-:Y:S05]  /*4a80*/  BRA `(.L_x_7980) ;  /* 0x00000e7000007947 */ /* 0x000fea0003800000 */
.L_x_7981:
[----:B------:R-:W2:Y:S01]  /*4a90*/  LDG.E.U16 R2, [R2.64] ;  /* 0x0000002402027981 */ /* 0x000ea2000c1e1500 */
[----:B---3--:R-:W-:Y:S01]  /*4aa0*/  CS2R R14, SRZ ;  /* 0x00000000000e7805 */ /* 0x008fe2000001ff00 */
[----:B--2---:R0:W1:Y:S01]  /*4ab0*/  I2F.F64.S16 R12, R2 ;  /* 0x00000002000c7312 */ /* 0x0040620000101c00 */
[----:B------:R-:W-:Y:S05]  /*4ac0*/  BRA `(.L_x_7980) ;  /* 0x00000e3000007947 */ /* 0x000fea0003800000 */
.L_x_7976:
[----:B------:R-:W-:-:S13]  /*4ad0*/  ISETP.GT.AND P0, PT, R4, 0x6, PT ;  /* 0x000000060400780c */ /* 0x000fda0003f04270 */
[----:B------:R-:W-:Y:S05]  /*4ae0*/  @P0 BRA `(.L_x_7983) ;  /* 0x000000f000000947 */ /* 0x000fea0003800000 */
[----:B------:R-:W-:-:S13]  /*4af0*/  ISETP.NE.AND P0, PT, R4, 0x5, PT ;  /* 0x000000050400780c */ /* 0x000fda0003f05270 */
[----:B------:R-:W-:Y:S05]  /*4b00*/  @!P0 BRA `(.L_x_7984) ;  /* 0x0000007000008947 */ /* 0x000fea0003800000 */
[----:B------:R-:W-:-:S13]  /*4b10*/  ISETP.NE.AND P0, PT, R4, 0x6, PT ;  /* 0x000000060400780c */ /* 0x000fda0003f05270 */
[----:B------:R-:W-:Y:S05]  /*4b20*/  @P0 BRA `(.L_x_7979) ;  /* 0x00000c0000000947 */ /* 0x000fea0003800000 */
[----:B------:R-:W2:Y:S01]  /*4b30*/  LDG.E R12, [R2.64] ;  /* 0x00000024020c7981 */ /* 0x000ea2000c1e1900 */
[----:B---3--:R-:W-:Y:S01]  /*4b40*/  CS2R R14, SRZ ;  /* 0x00000000000e7805 */ /* 0x008fe2000001ff00 */
[----:B--2---:R-:W-:-:S06]  /*4b50*/  FMUL.FTZ R12, R12, 1 ;  /* 0x3f8000000c0c7820 */ /* 0x004fcc0000410000 */
[----:B------:R-:W0:Y:S01]  /*4b60*/  F2F.F64.F32 R12, R12 ;  /* 0x0000000c000c7310 */ /* 0x000e220000201800 */
[----:B------:R-:W-:Y:S05]  /*4b70*/  BRA `(.L_x_7980) ;  /* 0x00000d8000007947 */ /* 0x000fea0003800000 */
.L_x_7984:
[----:B------:R-:W2:Y:S01]  /*4b80*/  LDG.E.U16 R0, [R2.64] ;  /* 0x0000002402007981 */ /* 0x000ea2000c1e1500 */
[----:B---3--:R-:W-:Y:S01]  /*4b90*/  CS2R R14, SRZ ;  /* 0x00000000000e7805 */ /* 0x008fe2000001ff00 */
[----:B--2---:R-:W-:-:S05]  /*4ba0*/  HADD2.F32 R0, -RZ, R0.H0_H0 ;  /* 0x20000000ff007230 */ /* 0x004fca0000004100 */
[----:B------:R-:W-:-:S04]  /*4bb0*/  FMUL.FTZ R0, R0, 1 ;  /* 0x3f80000000007820 */ /* 0x000fc80000410000 */
[----:B------:R0:W1:Y:S01]  /*4bc0*/  F2F.F64.F32 R12, R0 ;  /* 0x00000000000c7310 */ /* 0x0000620000201800 */
[----:B------:R-:W-:Y:S05]  /*4bd0*/  BRA `(.L_x_7980) ;  /* 0x00000d2000007947 */ /* 0x000fea0003800000 */
.L_x_7983:
[----:B------:R-:W-:-:S13]  /*4be0*/  ISETP.NE.AND P0, PT, R4, 0x7, PT ;  /* 0x000000070400780c */ /* 0x000fda0003f05270 */
[----:B------:R-:W-:Y:S05]  /*4bf0*/  @!P0 BRA `(.L_x_7985) ;  /* 0x0000012000008947 */ /* 0x000fea0003800000 */
[----:B------:R-:W-:-:S13]  /*4c00*/  ISETP.NE.AND P0, PT, R4, 0x8, PT ;  /* 0x000000080400780c */ /* 0x000fda0003f05270 */
[----:B------:R-:W-:Y:S05]  /*4c10*/  @!P0 BRA `(.L_x_7986) ;  /* 0x0000008000008947 */ /* 0x000fea0003800000 */
[----:B------:R-:W-:-:S13]  /*4c20*/  ISETP.NE.AND P0, PT, R4, 0x9, PT ;  /* 0x000000090400780c */ /* 0x000fda0003f05270 */
[----:B------:R-:W-:Y:S05]  /*4c30*/  @P0 BRA `(.L_x_7979) ;  /* 0x00000af000000947 */ /* 0x000fea0003800000 */
[----:B------:R-:W2:Y:S02]  /*4c40*/  LDG.E.64 R2, [R2.64] ;  /* 0x0000002402027981 */ /* 0x000ea4000c1e1b00 */
[----:B--23--:R-:W-:Y:S02]  /*4c50*/  FMUL.FTZ R14, R3, 1 ;  /* 0x3f800000030e7820 */ /* 0x00cfe40000410000 */
[----:B------:R-:W-:-:S04]  /*4c60*/  FMUL.FTZ R12, R2, 1 ;  /* 0x3f800000020c7820 */ /* 0x000fc80000410000 */
[----:B------:R-:W0:Y:S08]  /*4c70*/  F2F.F64.F32 R14, R14 ;  /* 0x0000000e000e7310 */ /* 0x000e300000201800 */
[----:B------:R-:W1:Y:S01]  /*4c80*/  F2F.F64.F32 R12, R12 ;  /* 0x0000000c000c7310 */ /* 0x000e620000201800 */
[----:B------:R-:W-:Y:S05]  /*4c90*/  BRA `(.L_x_7980) ;  /* 0x00000c6000007947 */ /* 0x000fea0003800000 */
.L_x_7986:
[----:B------:R-:W2:Y:S02]  /*4ca0*/  LDG.E R0, [R2.64] ;  /* 0x0000002402007981 */ /* 0x000ea4000c1e1900 */
[----:B--2---:R-:W-:-:S02]  /*4cb0*/  HADD2.F32 R4, -RZ, R0.H1_H1 ;  /* 0x30000000ff047230 */ /* 0x004fc40000004100 */
[----:B------:R-:W-:-:S03]  /*4cc0*/  HADD2.F32 R0, -RZ, R0.H0_H0 ;  /* 0x20000000ff007230 */ /* 0x000fc60000004100 */
[----:B------:R-:W-:Y:S02]  /*4cd0*/  FMUL.FTZ R4, R4, 1 ;  /* 0x3f80000004047820 */ /* 0x000fe40000410000 */
[----:B------:R-:W-:Y:S02]  /*4ce0*/  FMUL.FTZ R0, R0, 1 ;  /* 0x3f80000000007820 */ /* 0x000fe40000410000 */
[----:B---3--:R0:W1:Y:S08]  /*4cf0*/  F2F.F64.F32 R14, R4 ;  /* 0x00000004000e7310 */ /* 0x0080700000201800 */
[----:B------:R0:W2:Y:S01]  /*4d00*/  F2F.F64.F32 R12, R0 ;  /* 0x00000000000c7310 */ /* 0x0000a20000201800 */
[----:B------:R-:W-:Y:S05]  /*4d10*/  BRA `(.L_x_7980) ;  /* 0x00000be000007947 */ /* 0x000fea0003800000 */
.L_x_7985:
[----:B------:R0:W5:Y:S01]  /*4d20*/  LDG.E.64 R12, [R2.64] ;  /* 0x00000024020c7981 */ /* 0x000162000c1e1b00 */
[----:B---3--:R-:W-:Y:S01]  /*4d30*/  CS2R R14, SRZ ;  /* 0x00000000000e7805 */ /* 0x008fe2000001ff00 */
[----:B------:R-:W-:Y:S05]  /*4d40*/  BRA `(.L_x_7980) ;  /* 0x00000bb000007947 */ /* 0x000fea0003800000 */
.L_x_7975:
        /* <DEDUP_REMOVED lines=9> */
[----:B---3--:R-:W-:Y:S01]  /*4de0*/  CS2R R14, SRZ ;  /* 0x00000000000e7805 */ /* 0x008fe2000001ff00 */
[----:B------:R-:W-:Y:S01]  /*4df0*/  IMAD.MOV.U32 R12, RZ, RZ, RZ ;  /* 0x000000ffff0c7224 */ /* 0x000fe200078e00ff */
[----:B--2---:R-:W-:-:S04]  /*4e00*/  ISETP.NE.AND P0, PT, R2, RZ, PT ;  /* 0x000000ff0200720c */ /* 0x004fc80003f05270 */
[----:B------:R-:W-:Y:S01]  /*4e10*/  FSEL R13, RZ, 1.875, !P0 ;  /* 0x3ff00000ff0d7808 */ /* 0x000fe20004000000 */
[----:B------:R-:W-:Y:S05]  /*4e20*/  BRA `(.L_x_7980) ;  /* 0x00000ad000007947 */ /* 0x000fea0003800000 */
.L_x_7989:
[----:B---3--:R0:W5:Y:S01]  /*4e30*/  LDG.E.128 R12, [R2.64] ;  /* 0x00000024020c7981 */ /* 0x008162000c1e1d00 */
[----:B------:R-:W-:Y:S05]  /*4e40*/  BRA `(.L_x_7980) ;  /* 0x00000ab000007947 */ /* 0x000fea0003800000 */
.L_x_7988:
        /* <DEDUP_REMOVED lines=8> */
[----:B---3--:R-:W-:Y:S01]  /*4ed0*/  CS2R R14, SRZ ;  /* 0x00000000000e7805 */ /* 0x008fe2000001ff00 */
        /* <DEDUP_REMOVED lines=20> */
.L_x_7991:
[----:B------:R-:W2:Y:S01]  /*5020*/  LDG.E.U8 R2, [R2.64] ;  /* 0x0000002402027981 */ /* 0x000ea2000c1e1100 */
[----:B---3--:R-:W-:Y:S01]  /*5030*/  CS2R R14, SRZ ;  /* 0x00000000000e7805 */ /* 0x008fe2000001ff00 */
        /* <DEDUP_REMOVED lines=14> */
.L_x_7990:
[----:B------:R-:W2:Y:S01]  /*5120*/  LDG.E.U16 R0, [R2.64] ;  /* 0x0000002402007981 */ /* 0x000ea2000c1e1500 */
[----:B---3--:R-:W-:Y:S01]  /*5130*/  CS2R R14, SRZ ;  /* 0x00000000000e7805 */ /* 0x008fe2000001ff00 */
[----:B--2---:R-:W-:-:S05]  /*5140*/  PRMT R0, RZ, 0x5410, R0 ;  /* 0x00005410ff007816 */ /* 0x004fca0000000000 */
[----:B------:R-:W-:-:S04]  /*5150*/  FMUL.FTZ R0, R0, 1 ;  /* 0x3f80000000007820 */ /* 0x000fc80000410000 */
[----:B------:R0:W1:Y:S01]  /*5160*/  F2F.F64.F32 R12, R0 ;  /* 0x00000000000c7310 */ /* 0x0000620000201800 */
[----:B------:R-:W-:Y:S05]  /*5170*/  BRA `(.L_x_7980) ;  /* 0x0000078000007947 */ /* 0x000fea0003800000 */
.L_x_7987:
        /* <DEDUP_REMOVED lines=9> */
[----:B---3--:R-:W-:Y:S01]  /*5210*/  CS2R R14, SRZ ;  /* 0x00000000000e7805 */ /* 0x008fe2000001ff00 */
[----:B--2---:R0:W1:Y:S01]  /*5220*/  I2F.F64.U16 R12, R2 ;  /* 0x00000002000c7312 */ /* 0x0040620000101800 */
[----:B------:R-:W-:Y:S05]  /*5230*/  BRA `(.L_x_7980) ;  /* 0x000006c000007947 */ /* 0x000fea0003800000 */
.L_x_7994:
        /* <DEDUP_REMOVED lines=12> */
[----:B------:R-:W-:Y:S02]  /*5300*/  SHF.L.U32 R4, R3, 0x1f, RZ ;  /* 0x0000001f03047819 */ /* 0x000fe400000006ff */
[----:B------:R-:W-:-:S05]  /*5310*/  SHF.R.U32.HI R0, RZ, 0x3, R0 ;  /* 0x00000003ff007819 */ /* 0x000fca0000011600 */
[----:B------:R-:W-:Y:S05]  /*5320*/  @P0 BRA `(.L_x_7998) ;  /* 0x0000006000000947 */ /* 0x000fea0003800000 */
[----:B------:R-:W0:Y:S02]  /*5330*/  FLO.U32 R3, R2 ;  /* 0x0000000200037300 */ /* 0x000e2400000e0000 */
[----:B0-----:R-:W-:-:S04]  /*5340*/  IADD3 R3, -R3, 0x1f, RZ ;  /* 0x0000001f03037810 */ /* 0x001fc80007ffe1ff */
[----:B------:R-:W-:Y:S02]  /*5350*/  IADD3 R5, R3, -0x1c, RZ ;  /* 0xffffffe403057810 */ /* 0x000fe40007ffe0ff */
[----:B------:R-:W-:Y:S02]  /*5360*/  IADD3 R0, R0, 0x1d, -R3 ;  /* 0x0000001d00007810 */ /* 0x000fe40007ffe803 */
[----:B------:R-:W-:-:S04]  /*5370*/  SHF.L.U32 R5, R2, R5, RZ ;  /* 0x0000000502057219 */ /* 0x000fc800000006ff */
[----:B------:R-:W-:Y:S02]  /*5380*/  LOP3.LUT R2, R5, 0x7, RZ, 0xc0, !PT ;  /* 0x0000000705027812 */ /* 0x000fe400078ec0ff */
.L_x_7998:
[----:B------:R-:W-:Y:S05]  /*5390*/  BSYNC B1 ;  /* 0x0000000000017941 */ /* 0x000fea0003800000 */
.L_x_7997:
[----:B------:R-:W-:Y:S01]  /*53a0*/  LEA R3, R0, 0x3b800000, 0x17 ;  /* 0x3b80000000037811 */ /* 0x000fe200078eb8ff */
[----:B------:R-:W-:-:S05]  /*53b0*/  IMAD.SHL.U32 R0, R2, 0x100000, RZ ;  /* 0x0010000002007824 */ /* 0x000fca00078e00ff */
[----:B------:R-:W-:Y:S02]  /*53c0*/  LOP3.LUT R0, R3, R0, R4, 0xfe, !PT ;  /* 0x0000000003007212 */ /* 0x000fe400078efe04 */
.L_x_7996:
[----:B------:R-:W-:Y:S05]  /*53d0*/  BSYNC B0 ;  /* 0x0000000000007941 */ /* 0x000fea0003800000 */
.L_x_7995:
[----:B------:R-:W-:Y:S01]  /*53e0*/  FMUL.FTZ R0, R0, 1 ;  /* 0x3f80000000007820 */ /* 0x000fe20000410000 */
[----:B---3--:R-:W-:-:S03]  /*53f0*/  CS2R R14, SRZ ;  /* 0x00000000000e7805 */ /* 0x008fc6000001ff00 */
[----:B------:R0:W1:Y:S01]  /*5400*/  F2F.F64.F32 R12, R0 ;  /* 0x00000000000c7310 */ /* 0x0000620000201800 */
[----:B------:R-:W-:Y:S05]  /*5410*/  BRA `(.L_x_7980) ;  /* 0x000004e000007947 */ /* 0x000fea0003800000 */
.L_x_7993:
        /* <DEDUP_REMOVED lines=21> */
.L_x_8002:
[----:B------:R-:W-:Y:S05]  /*5570*/  BSYNC B1 ;  /* 0x0000000000017941 */ /* 0x000fea0003800000 */
.L_x_8001:
[----:B------:R-:W-:Y:S01]  /*5580*/  LEA R3, R0, 0x37800000, 0x17 ;  /* 0x3780000000037811 */ /* 0x000fe200078eb8ff */
[----:B------:R-:W-:-:S05]  /*5590*/  IMAD.SHL.U32 R0, R2, 0x200000, RZ ;  /* 0x0020000002007824 */ /* 0x000fca00078e00ff */
[----:B------:R-:W-:Y:S02]  /*55a0*/  LOP3.LUT R0, R3, R0, R4, 0xfe, !PT ;  /* 0x0000000003007212 */ /* 0x000fe400078efe04 */
.L_x_8000:
[----:B------:R-:W-:Y:S05]  /*55b0*/  BSYNC B0 ;  /* 0x0000000000007941 */ /* 0x000fea0003800000 */
.L_x_7999:
[----:B------:R-:W-:Y:S01]  /*55c0*/  FMUL.FTZ R0, R0, 1 ;  /* 0x3f80000000007820 */ /* 0x000fe20000410000 */
[----:B---3--:R-:W-:-:S03]  /*55d0*/  CS2R R14, SRZ ;  /* 0x00000000000e7805 */ /* 0x008fc6000001ff00 */
[----:B------:R0:W1:Y:S01]  /*55e0*/  F2F.F64.F32 R12, R0 ;  /* 0x00000000000c7310 */ /* 0x0000620000201800 */
[----:B------:R-:W-:Y:S05]  /*55f0*/  BRA `(.L_x_7980) ;  /* 0x0000030000007947 */ /* 0x000fea0003800000 */
.L_x_7992:
        /* <DEDUP_REMOVED lines=14> */
.L_x_8006:
[----:B------:R-:W-:Y:S05]  /*56e0*/  BSYNC B0 ;  /* 0x0000000000007941 */ /* 0x000fea0003800000 */
.L_x_8005:
[----:B------:R-:W-:Y:S01]  /*56f0*/  FMUL.FTZ R0, R0, 1 ;  /* 0x3f80000000007820 */ /* 0x000fe20000410000 */
[----:B---3--:R-:W-:-:S03]  /*5700*/  CS2R R14, SRZ ;  /* 0x00000000000e7805 */ /* 0x008fc6000001ff00 */
[----:B------:R0:W1:Y:S01]  /*5710*/  F2F.F64.F32 R12, R0 ;  /* 0x00000000000c7310 */ /* 0x0000620000201800 */
[----:B------:R-:W-:Y:S05]  /*5720*/  BRA `(.L_x_7980) ;  /* 0x000001d000007947 */ /* 0x000fea0003800000 */
.L_x_7979:
        /* <DEDUP_REMOVED lines=22> */
.L_x_8004:
[----:B------:R-:W2:Y:S01]  /*5890*/  LDG.E.64 R12, [R2.64] ;  /* 0x00000024020c7981 */ /* 0x000ea2000c1e1b00 */
[----:B---3--:R-:W-:Y:S01]  /*58a0*/  CS2R R14, SRZ ;  /* 0x00000000000e7805 */ /* 0x008fe2000001ff00 */
[----:B--2---:R-:W0:Y:S01]  /*58b0*/  I2F.F64.U64 R12, R12 ;  /* 0x0000000c000c7312 */ /* 0x004e220000301800 */
[----:B------:R-:W-:Y:S05]  /*58c0*/  BRA `(.L_x_7980) ;  /* 0x0000003000007947 */ /* 0x000fea0003800000 */
.L_x_8003:
[----:B------:R-:W2:Y:S01]  /*58d0*/  LDG.E R2, [R2.64] ;  /* 0x0000002402027981 */ /* 0x000ea2000c1e1900 */
[----:B---3--:R-:W-:Y:S01]  /*58e0*/  CS2R R14, SRZ ;  /* 0x00000000000e7805 */ /* 0x008fe2000001ff00 */
[----:B--2---:R0:W1:Y:S06]  /*58f0*/  I2F.F64.U32 R12, R2 ;  /* 0x00000002000c7312 */ /* 0x00406c0000201800 */
.L_x_7980:
[----:B0-----:R-:W-:Y:S02]  /*5900*/  IMAD.MOV.U32 R2, RZ, RZ, c[0x0][0x398] ;  /* 0x0000e600ff027624 */ /* 0x001fe400078e00ff */
[----:B------:R-:W-:-:S06]  /*5910*/  IMAD.MOV.U32 R3, RZ, RZ, c[0x0][0x39c] ;  /* 0x0000e700ff037624 */ /* 0x000fcc00078e00ff */
[----:B------:R-:W0:-:S14]  /*5920*/  DSETP.LE.AND P0, PT, |R2|, |c[0x0][0x390]|, PT ;  /* 0x4000e4000200762a */ /* 0x000e1c0003f03200 */
[----:B0-----:R-:W-:Y:S05]  /*5930*/  @!P0 BRA `(.L_x_8007) ;  /* 0x000006a000008947 */ /* 0x001fea0003800000 */
[----:B------:R-:W-:-:S04]  /*5940*/  DSETP.NEU.AND P0, PT, RZ, |c[0x0][0x398]|, PT ;  /* 0x4000e600ff00762a */ /* 0x000fc80003f0d000 */
[----:B------:R-:W0:-:S14]  /*5950*/  DSETP.EQ.AND P1, PT, RZ, |c[0x0][0x390]|, PT ;  /* 0x4000e400ff00762a */ /* 0x000e1c0003f22000 */
[----:B0-----:R-:W-:Y:S05]  /*5960*/  @!P0 BRA P1, `(.L_x_8008) ;  /* 0x0000030000008947 */ /* 0x001fea0000800000 */
[----:B------:R-:W0:Y:S01]  /*5970*/  MUFU.RCP64H R3, c[0x0][0x394] ;  /* 0x0000e50000037b08 */ /* 0x000e220000001800 */
[----:B------:R-:W-:Y:S02]  /*5980*/  IMAD.MOV.U32 R4, RZ, RZ, c[0x0][0x390] ;  /* 0x0000e400ff047624 */ /* 0x000fe400078e00ff */
[----:B------:R-:W-:Y:S02]  /*5990*/  IMAD.MOV.U32 R5, RZ, RZ, c[0x0][0x394] ;  /* 0x0000e500ff057624 */ /* 0x000fe400078e00ff */
[----:B------:R-:W-:Y:S02]  /*59a0*/  IMAD.MOV.U32 R2, RZ, RZ, 0x1 ;  /* 0x00000001ff027424 */ /* 0x000fe400078e00ff */
[----:B------:R-:W-:-:S05]  /*59b0*/  IMAD.MOV.U32 R0, RZ, RZ, c[0x0][0x39c] ;  /* 0x0000e700ff007624 */ /* 0x000fca00078e00ff */
[----:B------:R-:W-:Y:S01]  /*59c0*/  FSETP.GEU.AND P1, PT, |R0|, 6.5827683646048100446e-37, PT ;  /* 0x036000000000780b */ /* 0x000fe20003f2e200 */
[----:B0-----:R-:W0:-:S06]  /*59d0*/  DFMA R6, R2, -R4, 1 ;  /* 0x3ff000000206742b */ /* 0x001e0c0000000804 */
[----:B0-----:R-:W0:-:S06]  /*59e0*/  DFMA R6, R6, R6, R6 ;  /* 0x000000060606722b */ /* 0x001e0c0000000006 */
[----:B0-----:R-:W0:-:S06]  /*59f0*/  DFMA R6, R2, R6, R2 ;  /* 0x000000060206722b */ /* 0x001e0c0000000002 */
[----:B0-----:R-:W0:-:S06]  /*5a00*/  DFMA R2, R6, -R4, 1 ;  /* 0x3ff000000602742b */ /* 0x001e0c0000000804 */
[----:B0-----:R-:W0:-:S06]  /*5a10*/  DFMA R2, R6, R2, R6 ;  /* 0x000000020602722b */ /* 0x001e0c0000000006 */
[----:B0-----:R-:W0:-:S06]  /*5a20*/  DMUL R10, R2, c[0x0][0x398] ;  /* 0x0000e600020a7a28 */ /* 0x001e0c0000000000 */
[----:B0-----:R-:W0:-:S06]  /*5a30*/  DFMA R4, R10, -R4, c[0x0][0x398] ;  /* 0x0000e6000a04762b */ /* 0x001e0c0000000804 */
[----:B0-----:R-:W0:-:S10]  /*5a40*/  DFMA R10, R2, R4, R10 ;  /* 0x00000004020a722b */ /* 0x001e14000000000a */
[----:B0-----:R-:W-:-:S05]  /*5a50*/  FFMA R2, RZ, c[0x0][0x394], R11 ;  /* 0x0000e500ff027a23 */ /* 0x001fca000000000b */
[----:B------:R-:W-:-:S13]  /*5a60*/  FSETP.GT.AND P0, PT, |R2|, 1.469367938527859385e-39, PT ;  /* 0x001000000200780b */ /* 0x000fda0003f04200 */
[----:B------:R-:W-:Y:S05]  /*5a70*/  @P0 BRA P1, `(.L_x_8009) ;  /* 0x0000006000000947 */ /* 0x000fea0000800000 */
[----:B------:R-:W-:Y:S01]  /*5a80*/  IMAD.MOV.U32 R10, RZ, RZ, c[0x0][0x398] ;  /* 0x0000e600ff0a7624 */ /* 0x000fe200078e00ff */
[----:B------:R-:W-:Y:S01]  /*5a90*/  MOV R0, 0x5ae0 ;  /* 0x00005ae000007802 */ /* 0x000fe20000000f00 */
[----:B------:R-:W-:Y:S02]  /*5aa0*/  IMAD.MOV.U32 R11, RZ, RZ, c[0x0][0x39c] ;  /* 0x0000e700ff0b7624 */ /* 0x000fe400078e00ff */
[----:B------:R-:W-:Y:S02]  /*5ab0*/  IMAD.MOV.U32 R8, RZ, RZ, c[0x0][0x390] ;  /* 0x0000e400ff087624 */ /* 0x000fe400078e00ff */
[----:B------:R-:W-:Y:S02]  /*5ac0*/  IMAD.MOV.U32 R9, RZ, RZ, c[0x0][0x394] ;  /* 0x0000e500ff097624 */ /* 0x000fe400078e00ff */
[----:B-12--5:R-:W-:Y:S05]  /*5ad0*/  CALL.REL.NOINC `($__internal_13_$__cuda_sm20_div_rn_f64_full) ;  /* 0x00008d0000007944 */ /* 0x026fea0003c00000 */
.L_x_8009:
        /* <DEDUP_REMOVED lines=15> */
[----:B------:R-:W-:Y:S02]  /*5bd0*/  MOV R4, R8 ;  /* 0x0000000800047202 */ /* 0x000fe40000000f00 */
[----:B------:R-:W-:Y:S02]  /*5be0*/  IADD3 R2, R2, -0x100000, RZ ;  /* 0xfff0000002027810 */ /* 0x000fe40007ffe0ff */
[----:B------:R-:W-:Y:S02]  /*5bf0*/  MOV R0, 0x5c10 ;  /* 0x00005c1000007802 */ /* 0x000fe40000000f00 */
[----:B-12--5:R-:W-:Y:S05]  /*5c00*/  CALL.REL.NOINC `($__internal_12_$__cuda_sm20_dblrcp_rn_slowpath_v3) ;  /* 0x0000896000007944 */ /* 0x026fea0003c00000 */
.L_x_8011:
[----:B------:R-:W-:Y:S05]  /*5c10*/  BSYNC B0 ;  /* 0x0000000000007941 */ /* 0x000fea0003800000 */
.L_x_8010:
[----:B--2--5:R-:W2:-:S04]  /*5c20*/  DFMA R2, R10, R14, R12 ;  /* 0x0000000e0a02722b */ /* 0x024e88000000000c */
[----:B------:R-:W3:-:S04]  /*5c30*/  DFMA R14, R10, -R12, R14 ;  /* 0x8000000c0a0e722b */ /* 0x000ec8000000000e */
[----:B-12---:R1:W2:-:S04]  /*5c40*/  DMUL R12, R2, R6 ;  /* 0x00000006020c7228 */ /* 0x0062880000000000 */
[----:B---3--:R1:W3:Y:S01]  /*5c50*/  DMUL R14, R14, R6 ;  /* 0x000000060e0e7228 */ /* 0x0082e20000000000 */
[----:B------:R-:W-:Y:S05]  /*5c60*/  BRA `(.L_x_8012) ;  /* 0x0000064000007947 */ /* 0x000fea0003800000 */
.L_x_8008:
[----:B------:R-:W0:Y:S01]  /*5c70*/  DADD R8, -RZ, |c[0x0][0x390]| ;  /* 0x4000e400ff087629 */ /* 0x000e220000000100 */
[----:B------:R-:W-:Y:S01]  /*5c80*/  IMAD.MOV.U32 R4, RZ, RZ, c[0x0][0x390] ;  /* 0x0000e400ff047624 */ /* 0x000fe200078e00ff */
[----:B-12--5:R-:W-:Y:S01]  /*5c90*/  FSETP.GEU.AND P1, PT, |R13|, 6.5827683646048100446e-37, PT ;  /* 0x036000000d00780b */ /* 0x026fe20003f2e200 */
[----:B------:R-:W-:Y:S01]  /*5ca0*/  IMAD.MOV.U32 R5, RZ, RZ, c[0x0][0x394] ;  /* 0x0000e500ff057624 */ /* 0x000fe200078e00ff */
[----:B------:R-:W-:Y:S01]  /*5cb0*/  BSSY B0, `(.L_x_8013) ;  /* 0x0000014000007945 */ /* 0x000fe20003800000 */
[----:B------:R-:W-:Y:S01]  /*5cc0*/  IMAD.MOV.U32 R2, RZ, RZ, 0x1 ;  /* 0x00000001ff027424 */ /* 0x000fe200078e00ff */
[----:B0-----:R-:W0:Y:S05]  /*5cd0*/  MUFU.RCP64H R3, R9 ;  /* 0x0000000900037308 */ /* 0x001e2a0000001800 */
        /* <DEDUP_REMOVED lines=17> */
.L_x_8014:
[----:B------:R-:W-:Y:S05]  /*5df0*/  BSYNC B0 ;  /* 0x0000000000007941 */ /* 0x000fea0003800000 */
.L_x_8013:
[----:B------:R-:W0:Y:S01]  /*5e00*/  DADD R8, -RZ, |c[0x0][0x398]| ;  /* 0x4000e600ff087629 */ /* 0x000e220000000100 */
[----:B-1----:R-:W-:Y:S01]  /*5e10*/  IMAD.MOV.U32 R6, RZ, RZ, c[0x0][0x398] ;  /* 0x0000e600ff067624 */ /* 0x002fe200078e00ff */
[----:B------:R-:W-:Y:S01]  /*5e20*/  FSETP.GEU.AND P1, PT, |R15|, 6.5827683646048100446e-37, PT ;  /* 0x036000000f00780b */ /* 0x000fe20003f2e200 */
[----:B------:R-:W-:Y:S01]  /*5e30*/  IMAD.MOV.U32 R7, RZ, RZ, c[0x0][0x39c] ;  /* 0x0000e700ff077624 */ /* 0x000fe200078e00ff */
[----:B------:R-:W-:Y:S01]  /*5e40*/  BSSY B0, `(.L_x_8015) ;  /* 0x0000016000007945 */ /* 0x000fe20003800000 */
[----:B------:R-:W-:Y:S01]  /*5e50*/  IMAD.MOV.U32 R4, RZ, RZ, 0x1 ;  /* 0x00000001ff047424 */ /* 0x000fe200078e00ff */
[----:B0-----:R-:W0:Y:S01]  /*5e60*/  MUFU.RCP64H R5, R9 ;  /* 0x0000000900057308 */ /* 0x001e220000001800 */
[----:B------:R-:W-:-:S02]  /*5e70*/  IMAD.MOV.U32 R12, RZ, RZ, R2 ;  /* 0x000000ffff0c7224 */ /* 0x000fc400078e0002 */
[----:B------:R-:W-:Y:S02]  /*5e80*/  IMAD.MOV.U32 R13, RZ, RZ, R3 ;  /* 0x000000ffff0d7224 */ /* 0x000fe400078e0003 */
        /* <DEDUP_REMOVED lines=17> */
.L_x_8016:
[----:B------:R-:W-:Y:S05]  /*5fa0*/  BSYNC B0 ;  /* 0x0000000000007941 */ /* 0x000fea0003800000 */
.L_x_8015:
[----:B------:R-:W-:Y:S02]  /*5fb0*/  IMAD.MOV.U32 R14, RZ, RZ, R4 ;  /* 0x000000ffff0e7224 */ /* 0x000fe400078e0004 */
[----:B------:R-:W-:Y:S01]  /*5fc0*/  IMAD.MOV.U32 R15, RZ, RZ, R5 ;  /* 0x000000ffff0f7224 */ /* 0x000fe200078e0005 */
[----:B------:R-:W-:Y:S05]  /*5fd0*/  BRA `(.L_x_8012) ;  /* 0x000002d000007947 */ /* 0x000fea0003800000 */
.L_x_8007:
[----:B------:R-:W0:Y:S01]  /*5fe0*/  MUFU.RCP64H R5, c[0x0][0x39c] ;  /* 0x0000e70000057b08 */ /* 0x000e220000001800 */
        /* <DEDUP_REMOVED lines=20> */
.L_x_8017:
        /* <DEDUP_REMOVED lines=19> */
.L_x_8019:
[----:B------:R-:W-:Y:S05]  /*6260*/  BSYNC B0 ;  /* 0x0000000000007941 */ /* 0x000fea0003800000 */
.L_x_8018:
[----:B--2--5:R-:W2:-:S04]  /*6270*/  DFMA R2, R10, R12, R14 ;  /* 0x0000000c0a02722b */ /* 0x024e88000000000e */
[----:B------:R-:W3:-:S04]  /*6280*/  DFMA R14, R10, R14, -R12 ;  /* 0x0000000e0a0e722b */ /* 0x000ec8000000080c */
[----:B-12---:R1:W2:-:S04]  /*6290*/  DMUL R12, R2, R6 ;  /* 0x00000006020c7228 */ /* 0x0062880000000000 */
[----:B---3--:R1:W3:-:S04]  /*62a0*/  DMUL R14, R14, R6 ;  /* 0x000000060e0e7228 */ /* 0x0082c80000000000 */
.L_x_8012:
        /* <DEDUP_REMOVED lines=15> */
.L_x_8023:
[----:B------:R-:W1:Y:S02]  /*63a0*/  F2I.S64.F64.TRUNC R12, R12 ;  /* 0x0000000c000c7311 */ /* 0x000e64000030d900 */
[----:B-1----:R-:W-:-:S05]  /*63b0*/  MOV R3, R12 ;  /* 0x0000000c00037202 */ /* 0x002fca0000000f00 */
[----:B------:R1:W-:Y:S01]  /*63c0*/  STG.E.U8 [R18.64], R3 ;  /* 0x0000000312007986 */ /* 0x0003e2000c101124 */
[----:B------:R-:W-:Y:S05]  /*63d0*/  BRA `(.L_x_8025) ;  /* 0x00000f1000007947 */ /* 0x000fea0003800000 */
.L_x_8022:
        /* <DEDUP_REMOVED lines=9> */
.L_x_8027:
[----:B------:R-:W1:Y:S02]  /*6470*/  F2I.F64.TRUNC R13, R12 ;  /* 0x0000000c000d7311 */ /* 0x000e64000030d100 */
[----:B-1----:R1:W-:Y:S01]  /*6480*/  STG.E [R18.64], R13 ;  /* 0x0000000d12007986 */ /* 0x0023e2000c101924 */
[----:B------:R-:W-:Y:S05]  /*6490*/  BRA `(.L_x_8025) ;  /* 0x00000e5000007947 */ /* 0x000fea0003800000 */
.L_x_8026:
[----:B------:R-:W1:Y:S02]  /*64a0*/  F2I.F64.TRUNC R13, R12 ;  /* 0x0000000c000d7311 */ /* 0x000e64000030d100 */
[----:B-1----:R1:W-:Y:S01]  /*64b0*/  STG.E.U16 [R18.64], R13 ;  /* 0x0000000d12007986 */ /* 0x0023e2000c101524 */
[----:B------:R-:W-:Y:S05]  /*64c0*/  BRA `(.L_x_8025) ;  /* 0x00000e2000007947 */ /* 0x000fea0003800000 */
.L_x_8021:
        /* <DEDUP_REMOVED lines=11> */
.L_x_8029:
[----:B------:R-:W1:Y:S01]  /*6580*/  F2F.F32.F64 R0, R12 ;  /* 0x0000000c00007310 */ /* 0x000e620000301000 */
[----:B------:R-:W1:-:S14]  /*6590*/  DSETP.GEU.AND P0, PT, |R12|, c[0x2][0x0], PT ;  /* 0x008000000c00762a */ /* 0x000e5c0003f0e200 */
[----:B-1----:R-:W-:-:S05]  /*65a0*/  @!P0 FMUL R0, R0, 1.175494350822287508e-38 ;  /* 0x0080000000008820 */ /* 0x002fca0000400000 */
[----:B------:R-:W-:-:S05]  /*65b0*/  F2FP.PACK_AB R0, RZ, R0 ;  /* 0x00000000ff00723e */ /* 0x000fca00000000ff */
[----:B------:R1:W-:Y:S01]  /*65c0*/  STG.E.U16 [R18.64], R0 ;  /* 0x0000000012007986 */ /* 0x0003e2000c101524 */
[----:B------:R-:W-:Y:S05]  /*65d0*/  BRA `(.L_x_8025) ;  /* 0x00000d1000007947 */ /* 0x000fea0003800000 */
.L_x_8028:
        /* <DEDUP_REMOVED lines=14> */
.L_x_8031:
        /* <DEDUP_REMOVED lines=9> */
.L_x_8030:
[----:B------:R1:W-:Y:S01]  /*6750*/  STG.E.64 [R18.64], R12 ;  /* 0x0000000c12007986 */ /* 0x0003e2000c101b24 */
[----:B------:R-:W-:Y:S05]  /*6760*/  BRA `(.L_x_8025) ;  /* 0x00000b8000007947 */ /* 0x000fea0003800000 */
.L_x_8020:
        /* <DEDUP_REMOVED lines=13> */
.L_x_8034:
[----:B---3--:R1:W-:Y:S01]  /*6840*/  STG.E.128 [R18.64], R12 ;  /* 0x0000000c12007986 */ /* 0x0083e2000c101d24 */
[----:B------:R-:W-:Y:S05]  /*6850*/  BRA `(.L_x_8025) ;  /* 0x00000a9000007947 */ /* 0x000fea0003800000 */
.L_x_8033:
        /* <DEDUP_REMOVED lines=23> */
.L_x_8038:
[----:B------:R-:W-:Y:S05]  /*69d0*/  BSYNC B0 ;  /* 0x0000000000007941 */ /* 0x000fea0003800000 */
.L_x_8037:
[----:B------:R-:W-:-:S05]  /*69e0*/  LOP3.LUT R3, R0, R3, RZ, 0xfc, !PT ;  /* 0x0000000300037212 */ /* 0x000fca00078efcff */
[----:B------:R0:W-:Y:S01]  /*69f0*/  STG.E.U8 [R18.64], R3 ;  /* 0x0000000312007986 */ /* 0x0001e2000c101124 */
[----:B------:R-:W-:Y:S05]  /*6a00*/  BRA `(.L_x_8025) ;  /* 0x000008e000007947 */ /* 0x000fea0003800000 */
.L_x_8036:
        /* <DEDUP_REMOVED lines=15> */
.L_x_8040:
[----:B------:R-:W-:Y:S01]  /*6b00*/  IMAD.MOV.U32 R0, RZ, RZ, 0x7f ;  /* 0x0000007fff007424 */ /* 0x000fe200078e00ff */
[----:B------:R-:W-:-:S04]  /*6b10*/  ISETP.GT.U32.AND P0, PT, R2, 0x7f800000, PT ;  /* 0x7f8000000200780c */ /* 0x000fc80003f04070 */
[----:B------:R-:W-:-:S04]  /*6b20*/  SEL R0, R0, 0x7c, P0 ;  /* 0x0000007c00007807 */ /* 0x000fc80000000000 */
.L_x_8041:
[----:B------:R-:W-:Y:S05]  /*6b30*/  BSYNC B0 ;  /* 0x0000000000007941 */ /* 0x000fea0003800000 */
.L_x_8039:
[----:B------:R-:W-:-:S04]  /*6b40*/  LOP3.LUT R2, R3, 0x80000000, RZ, 0xc0, !PT ;  /* 0x8000000003027812 */ /* 0x000fc800078ec0ff */
[----:B------:R-:W-:-:S04]  /*6b50*/  SHF.R.U32.HI R3, RZ, 0x18, R2 ;  /* 0x00000018ff037819 */ /* 0x000fc80000011602 */
[----:B------:R-:W-:-:S05]  /*6b60*/  LOP3.LUT R3, R0, R3, RZ, 0xfc, !PT ;  /* 0x0000000300037212 */ /* 0x000fca00078efcff */
[----:B------:R1:W-:Y:S01]  /*6b70*/  STG.E.U8 [R18.64], R3 ;  /* 0x0000000312007986 */ /* 0x0003e2000c101124 */
[----:B------:R-:W-:Y:S05]  /*6b80*/  BRA `(.L_x_8025) ;  /* 0x0000076000007947 */ /* 0x000fea0003800000 */
.L_x_8035:
[----:B------:R-:W1:Y:S01]  /*6b90*/  F2F.F32.F64 R0, R12 ;  /* 0x0000000c00007310 */ /* 0x000e620000301000 */
[----:B------:R-:W1:-:S14]  /*6ba0*/  DSETP.GEU.AND P0, PT, |R12|, c[0x2][0x0], PT ;  /* 0x008000000c00762a */ /* 0x000e5c0003f0e200 */
[----:B-1----:R-:W-:-:S05]  /*6bb0*/  @!P0 FMUL R0, R0, 1.175494350822287508e-38 ;  /* 0x0080000000008820 */ /* 0x002fca0000400000 */
[----:B------:R-:W-:-:S05]  /*6bc0*/  F2FP.BF16.PACK_AB R0, RZ, R0 ;  /* 0x00000000ff00723e */ /* 0x000fca00000010ff */
[----:B------:R1:W-:Y:S01]  /*6bd0*/  STG.E.U16 [R18.64], R0 ;  /* 0x0000000012007986 */ /* 0x0003e2000c101524 */
[----:B------:R-:W-:Y:S05]  /*6be0*/  BRA `(.L_x_8025) ;  /* 0x0000070000007947 */ /* 0x000fea0003800000 */
.L_x_8032:
        /* <DEDUP_REMOVED lines=11> */
.L_x_8044:
        /* <DEDUP_REMOVED lines=19> */
.L_x_8047:
[----:B------:R-:W-:-:S04]  /*6dd0*/  LOP3.LUT R2, R3, 0x80000000, RZ, 0xc0, !PT ;  /* 0x8000000003027812 */ /* 0x000fc800078ec0ff */
[----:B------:R-:W-:-:S04]  /*6de0*/  SHF.R.U32.HI R3, RZ, 0x18, R2 ;  /* 0x00000018ff037819 */ /* 0x000fc80000011602 */
[----:B------:R-:W-:-:S04]  /*6df0*/  LOP3.LUT R0, R0, R3, RZ, 0xfc, !PT ;  /* 0x0000000300007212 */ /* 0x000fc800078efcff */
[----:B------:R-:W-:Y:S02]  /*6e00*/  PRMT R9, R0, 0x7610, R9 ;  /* 0x0000761000097816 */ /* 0x000fe40000000009 */
.L_x_8046:
[----:B------:R-:W-:Y:S05]  /*6e10*/  BSYNC B0 ;  /* 0x0000000000007941 */ /* 0x000fea0003800000 */
.L_x_8045:
[----:B------:R1:W-:Y:S01]  /*6e20*/  STG.E.U8 [R18.64], R9 ;  /* 0x0000000912007986 */ /* 0x0003e2000c101124 */
[----:B------:R-:W-:Y:S05]  /*6e30*/  BRA `(.L_x_8025) ;  /* 0x000004b000007947 */ /* 0x000fea0003800000 */
.L_x_8043:
        /* <DEDUP_REMOVED lines=19> */
.L_x_8050:
[----:B------:R-:W-:-:S04]  /*6f70*/  LOP3.LUT R2, R3, 0x80000000, RZ, 0xc0, !PT ;  /* 0x8000000003027812 */ /* 0x000fc800078ec0ff */
[----:B------:R-:W-:-:S04]  /*6f80*/  SHF.R.U32.HI R3, RZ, 0x18, R2 ;  /* 0x00000018ff037819 */ /* 0x000fc80000011602 */
[----:B------:R-:W-:-:S04]  /*6f90*/  LOP3.LUT R0, R0, R3, RZ, 0xfc, !PT ;  /* 0x0000000300007212 */ /* 0x000fc800078efcff */
[----:B------:R-:W-:Y:S02]  /*6fa0*/  PRMT R9, R0, 0x7610, R9 ;  /* 0x0000761000097816 */ /* 0x000fe40000000009 */
.L_x_8049:
[----:B------:R-:W-:Y:S05]  /*6fb0*/  BSYNC B0 ;  /* 0x0000000000007941 */ /* 0x000fea0003800000 */
.L_x_8048:
[----:B------:R1:W-:Y:S01]  /*6fc0*/  STG.E.U8 [R18.64], R9 ;  /* 0x0000000912007986 */ /* 0x0003e2000c101124 */
[----:B------:R-:W-:Y:S05]  /*6fd0*/  BRA `(.L_x_8025) ;  /* 0x0000031000007947 */ /* 0x000fea0003800000 */
.L_x_8042:
        /* <DEDUP_REMOVED lines=24> */
.L_x_8024:
        /* <DEDUP_REMOVED lines=20> */
.L_x_8052:
[----:B------:R-:W1:Y:S02]  /*72a0*/  F2I.U64.F64.TRUNC R12, R12 ;  /* 0x0000000c000c7311 */ /* 0x000e64000030d800 */
[----:B-1----:R1:W-:Y:S01]  /*72b0*/  STG.E.64 [R18.64], R12 ;  /* 0x0000000c12007986 */ /* 0x0023e2000c101b24 */
[----:B------:R-:W-:Y:S05]  /*72c0*/  BRA `(.L_x_8025) ;  /* 0x0000002000007947 */ /* 0x000fea0003800000 */
.L_x_8051:
[----:B------:R-:W1:Y:S02]  /*72d0*/  F2I.U32.F64.TRUNC R13, R12 ;  /* 0x0000000c000d7311 */ /* 0x000e64000030d000 */
[----:B-1----:R1:W-:Y:S02]  /*72e0*/  STG.E [R18.64], R13 ;  /* 0x0000000d12007986 */ /* 0x0023e4000c101924 */
.L_x_8025:
[----:B------:R-:W-:-:S04]  /*72f0*/  IADD3 R17, R17, 0x80, RZ ;  /* 0x0000008011117810 */ /* 0x000fc80007ffe0ff */
[----:B------:R-:W-:-:S13]  /*7300*/  ISETP.GE.AND P0, PT, R17, c[0x0][0x160], PT ;  /* 0x0000580011007a0c */ /* 0x000fda0003f06270 */
[----:B------:R-:W-:Y:S05]  /*7310*/  @P0 BRA `(.L_x_7973) ;  /* 0x0000391000000947 */ /* 0x000fea0003800000 */
[----:B------:R-:W-:Y:S01]  /*7320*/  ISETP.NE.AND P0, PT, RZ, c[0x0][0x170], PT ;  /* 0x00005c00ff007a0c */ /* 0x000fe20003f05270 */
[----:B-1----:R-:W-:Y:S02]  /*7330*/  IMAD.MOV.U32 R0, RZ, RZ, RZ ;  /* 0x000000ffff007224 */ /* 0x002fe400078e00ff */
        /* <DEDUP_REMOVED lines=226> */
.L_x_8053:
        /* <DEDUP_REMOVED lines=20> */
.L_x_8057:
[----:B------:R-:W2:Y:S01]  /*82a0*/  LDG.E.U8 R2, [R2.64] ;  /* 0x0000002402027981 */ /* 0x000ea2000c1e1100 */
[----:B---3--:R-:W-:Y:S01]  /*82b0*/  CS2R R14, SRZ ;  /* 0x00000000000e7805 */ /* 0x008fe2000001ff00 */
[----:B--2---:R0:W1:Y:S01]  /*82c0*/  I2F.F64.U16 R12, R2 ;  /* 0x00000002000c7312 */ /* 0x0040620000101800 */
[----:B------:R-:W-:Y:S05]  /*82d0*/  BRA `(.L_x_8059) ;  /* 0x00000f5000007947 */ /* 0x000fea0003800000 */
.L_x_8056:
        /* <DEDUP_REMOVED lines=10> */
.L_x_8061:
[----:B------:R-:W2:Y:S01]  /*8380*/  LDG.E R2, [R2.64] ;  /* 0x0000002402027981 */ /* 0x000ea2000c1e1900 */
[----:B---3--:R-:W-:Y:S01]  /*8390*/  CS2R R14, SRZ ;  /* 0x00000000000e7805 */ /* 0x008fe2000001ff00 */
[----:B--2---:R0:W1:Y:S01]  /*83a0*/  I2F.F64 R12, R2 ;  /* 0x00000002000c7312 */ /* 0x0040620000201c00 */
[----:B------:R-:W-:Y:S05]  /*83b0*/  BRA `(.L_x_8059) ;  /* 0x00000e7000007947 */ /* 0x000fea0003800000 */
.L_x_8060:
[----:B------:R-:W2:Y:S01]  /*83c0*/  LDG.E.U16 R2, [R2.64] ;  /* 0x0000002402027981 */ /* 0x000ea2000c1e1500 */
[----:B---3--:R-:W-:Y:S01]  /*83d0*/  CS2R R14, SRZ ;  /* 0x00000000000e7805 */ /* 0x008fe2000001ff00 */
[----:B--2---:R0:W1:Y:S01]  /*83e0*/  I2F.F64.S16 R12, R2 ;  /* 0x00000002000c7312 */ /* 0x0040620000101c00 */
[----:B------:R-:W-:Y:S05]  /*83f0*/  BRA `(.L_x_8059) ;  /* 0x00000e3000007947 */ /* 0x000fea0003800000 */
.L_x_8055:
        /* <DEDUP_REMOVED lines=11> */
.L_x_8063:
[----:B------:R-:W2:Y:S01]  /*84b0*/  LDG.E.U16 R0, [R2.64] ;  /* 0x0000002402007981 */ /* 0x000ea2000c1e1500 */
[----:B---3--:R-:W-:Y:S01]  /*84c0*/  CS2R R14, SRZ ;  /* 0x00000000000e7805 */ /* 0x008fe2000001ff00 */
[----:B--2---:R-:W-:-:S05]  /*84d0*/  HADD2.F32 R0, -RZ, R0.H0_H0 ;  /* 0x20000000ff007230 */ /* 0x004fca0000004100 */
[----:B------:R-:W-:-:S04]  /*84e0*/  FMUL.FTZ R0, R0, 1 ;  /* 0x3f80000000007820 */ /* 0x000fc80000410000 */
[----:B------:R0:W1:Y:S01]  /*84f0*/  F2F.F64.F32 R12, R0 ;  /* 0x00000000000c7310 */ /* 0x0000620000201800 */
[----:B------:R-:W-:Y:S05]  /*8500*/  BRA `(.L_x_8059) ;  /* 0x00000d2000007947 */ /* 0x000fea0003800000 */
.L_x_8062:
        /* <DEDUP_REMOVED lines=12> */
.L_x_8065:
        /* <DEDUP_REMOVED lines=8> */
.L_x_8064:
[----:B------:R0:W5:Y:S01]  /*8650*/  LDG.E.64 R12, [R2.64] ;  /* 0x00000024020c7981 */ /* 0x000162000c1e1b00 */
[----:B---3--:R-:W-:Y:S01]  /*8660*/  CS2R R14, SRZ ;  /* 0x00000000000e7805 */ /* 0x008fe2000001ff00 */
[----:B------:R-:W-:Y:S05]  /*8670*/  BRA `(.L_x_8059) ;  /* 0x00000bb000007947 */ /* 0x000fea0003800000 */
.L_x_8054:
        /* <DEDUP_REMOVED lines=14> */
.L_x_8068:
[----:B---3--:R0:W5:Y:S01]  /*8760*/  LDG.E.128 R12, [R2.64] ;  /* 0x00000024020c7981 */ /* 0x008162000c1e1d00 */
[----:B------:R-:W-:Y:S05]  /*8770*/  BRA `(.L_x_8059) ;  /* 0x00000ab000007947 */ /* 0x000fea0003800000 */
.L_x_8067:
        /* <DEDUP_REMOVED lines=29> */
.L_x_8070:
        /* <DEDUP_REMOVED lines=16> */
.L_x_8069:
[----:B------:R-:W2:Y:S01]  /*8a50*/  LDG.E.U16 R0, [R2.64] ;  /* 0x0000002402007981 */ /* 0x000ea2000c1e1500 */
[----:B---3--:R-:W-:Y:S01]  /*8a60*/  CS2R R14, SRZ ;  /* 0x00000000000e7805 */ /* 0x008fe2000001ff00 */
[----:B--2---:R-:W-:-:S05]  /*8a70*/  PRMT R0, RZ, 0x5410, R0 ;  /* 0x00005410ff007816 */ /* 0x004fca0000000000 */
[----:B------:R-:W-:-:S04]  /*8a80*/  FMUL.FTZ R0, R0, 1 ;  /* 0x3f80000000007820 */ /* 0x000fc80000410000 */
[----:B------:R0:W1:Y:S01]  /*8a90*/  F2F.F64.F32 R12, R0 ;  /* 0x00000000000c7310 */ /* 0x0000620000201800 */
[----:B------:R-:W-:Y:S05]  /*8aa0*/  BRA `(.L_x_8059) ;  /* 0x0000078000007947 */ /* 0x000fea0003800000 */
.L_x_8066:
        /* <DEDUP_REMOVED lines=12> */
.L_x_8073:
        /* <DEDUP_REMOVED lines=21> */
.L_x_8077:
[----:B------:R-:W-:Y:S05]  /*8cc0*/  BSYNC B1 ;  /* 0x0000000000017941 */ /* 0x000fea0003800000 */
.L_x_8076:
[----:B------:R-:W-:Y:S01]  /*8cd0*/  LEA R3, R0, 0x3b800000, 0x17 ;  /* 0x3b80000000037811 */ /* 0x000fe200078eb8ff */
[----:B------:R-:W-:-:S05]  /*8ce0*/  IMAD.SHL.U32 R0, R2, 0x100000, RZ ;  /* 0x0010000002007824 */ /* 0x000fca00078e00ff */
[----:B------:R-:W-:Y:S02]  /*8cf0*/  LOP3.LUT R0, R3, R0, R4, 0xfe, !PT ;  /* 0x0000000003007212 */ /* 0x000fe400078efe04 */
.L_x_8075:
[----:B------:R-:W-:Y:S05]  /*8d00*/  BSYNC B0 ;  /* 0x0000000000007941 */ /* 0x000fea0003800000 */
.L_x_8074:
[----:B------:R-:W-:Y:S01]  /*8d10*/  FMUL.FTZ R0, R0, 1 ;  /* 0x3f80000000007820 */ /* 0x000fe20000410000 */
[----:B---3--:R-:W-:-:S03]  /*8d20*/  CS2R R14, SRZ ;  /* 0x00000000000e7805 */ /* 0x008fc6000001ff00 */
[----:B------:R0:W1:Y:S01]  /*8d30*/  F2F.F64.F32 R12, R0 ;  /* 0x00000000000c7310 */ /* 0x0000620000201800 */
[----:B------:R-:W-:Y:S05]  /*8d40*/  BRA `(.L_x_8059) ;  /* 0x000004e000007947 */ /* 0x000fea0003800000 */
.L_x_8072:
        /* <DEDUP_REMOVED lines=21> */
.L_x_8081:
[----:B------:R-:W-:Y:S05]  /*8ea0*/  BSYNC B1 ;  /* 0x0000000000017941 */ /* 0x000fea0003800000 */
.L_x_8080:
[----:B------:R-:W-:Y:S01]  /*8eb0*/  LEA R3, R0, 0x37800000, 0x17 ;  /* 0x3780000000037811 */ /* 0x000fe200078eb8ff */
[----:B------:R-:W-:-:S05]  /*8ec0*/  IMAD.SHL.U32 R0, R2, 0x200000, RZ ;  /* 0x0020000002007824 */ /* 0x000fca00078e00ff */
[----:B------:R-:W-:Y:S02]  /*8ed0*/  LOP3.LUT R0, R3, R0, R4, 0xfe, !PT ;  /* 0x0000000003007212 */ /* 0x000fe400078efe04 */
.L_x_8079:
[----:B------:R-:W-:Y:S05]  /*8ee0*/  BSYNC B0 ;  /* 0x0000000000007941 */ /* 0x000fea0003800000 */
.L_x_8078:
[----:B------:R-:W-:Y:S01]  /*8ef0*/  FMUL.FTZ R0, R0, 1 ;  /* 0x3f80000000007820 */ /* 0x000fe20000410000 */
[----:B---3--:R-:W-:-:S03]  /*8f00*/  CS2R R14, SRZ ;  /* 0x00000000000e7805 */ /* 0x008fc6000001ff00 */
[----:B------:R0:W1:Y:S01]  /*8f10*/  F2F.F64.F32 R12, R0 ;  /* 0x00000000000c7310 */ /* 0x0000620000201800 */
[----:B------:R-:W-:Y:S05]  /*8f20*/  BRA `(.L_x_8059) ;  /* 0x0000030000007947 */ /* 0x000fea0003800000 */
.L_x_8071:
        /* <DEDUP_REMOVED lines=12> */
[----:B------:R-:W-:Y:S01]  /*8ff0*/  @!P0 IMAD.MOV.U32 R0, RZ, RZ, 0x7f800001 ;  /* 0x7f800001ff008424 */ /* 0x000fe200078e00ff */
[----:B------:R-:W-:Y:S02]  /*9000*/  @P0 SHF.L.U32 R0, R2, 0x17, RZ ;  /* 0x0000001702000819 */ /* 0x000fe400000006ff */
.L_x_8085:
[----:B------:R-:W-:Y:S05]  /*9010*/  BSYNC B0 ;  /* 0x0000000000007941 */ /* 0x000fea0003800000 */
.L_x_8084:
[----:B------:R-:W-:Y:S01]  /*9020*/  FMUL.FTZ R0, R0, 1 ;  /* 0x3f80000000007820 */ /* 0x000fe20000410000 */
[----:B---3--:R-:W-:-:S03]  /*9030*/  CS2R R14, SRZ ;  /* 0x00000000000e7805 */ /* 0x008fc6000001ff00 */
[----:B------:R0:W1:Y:S01]  /*9040*/  F2F.F64.F32 R12, R0 ;  /* 0x00000000000c7310 */ /* 0x0000620000201800 */
[----:B------:R-:W-:Y:S05]  /*9050*/  BRA `(.L_x_8059) ;  /* 0x000001d000007947 */ /* 0x000fea0003800000 */
.L_x_8058:
        /* <DEDUP_REMOVED lines=22> */
.L_x_8083:
[----:B------:R-:W2:Y:S01]  /*91c0*/  LDG.E.64 R12, [R2.64] ;  /* 0x00000024020c7981 */ /* 0x000ea2000c1e1b00 */
[----:B---3--:R-:W-:Y:S01]  /*91d0*/  CS2R R14, SRZ ;  /* 0x00000000000e7805 */ /* 0x008fe2000001ff00 */
[----:B--2---:R-:W0:Y:S01]  /*91e0*/  I2F.F64.U64 R12, R12 ;  /* 0x0000000c000c7312 */ /* 0x004e220000301800 */
[----:B------:R-:W-:Y:S05]  /*91f0*/  BRA `(.L_x_8059) ;  /* 0x0000003000007947 */ /* 0x000fea0003800000 */
.L_x_8082:
[----:B------:R-:W2:Y:S01]  /*9200*/  LDG.E R2, [R2.64] ;  /* 0x0000002402027981 */ /* 0x000ea2000c1e1900 */
[----:B---3--:R-:W-:Y:S01]  /*9210*/  CS2R R14, SRZ ;  /* 0x00000000000e7805 */ /* 0x008fe2000001ff00 */
[----:B--2---:R0:W1:Y:S06]  /*9220*/  I2F.F64.U32 R12, R2 ;  /* 0x00000002000c7312 */ /* 0x00406c0000201800 */
.L_x_8059:
        /* <DEDUP_REMOVED lines=30> */
.L_x_8088:
        /* <DEDUP_REMOVED lines=19> */
.L_x_8090:
[----:B------:R-:W-:Y:S05]  /*9540*/  BSYNC B0 ;  /* 0x0000000000007941 */ /* 0x000fea0003800000 */
.L_x_8089:
[----:B--2--5:R-:W2:-:S04]  /*9550*/  DFMA R2, R10, R14, R12 ;  /* 0x0000000e0a02722b */ /* 0x024e88000000000c */
[----:B------:R-:W3:-:S04]  /*9560*/  DFMA R14, R10, -R12, R14 ;  /* 0x8000000c0a0e722b */ /* 0x000ec8000000000e */
[----:B-12---:R1:W2:-:S04]  /*9570*/  DMUL R12, R2, R6 ;  /* 0x00000006020c7228 */ /* 0x0062880000000000 */
[----:B---3--:R1:W3:Y:S01]  /*9580*/  DMUL R14, R14, R6 ;  /* 0x000000060e0e7228 */ /* 0x0082e20000000000 */
[----:B------:R-:W-:Y:S05]  /*9590*/  BRA `(.L_x_8091) ;  /* 0x0000064000007947 */ /* 0x000fea0003800000 */
.L_x_8087:
        /* <DEDUP_REMOVED lines=22> */
[----:B------:R-:W-:Y:S01]  /*9700*/  IMAD.MOV.U32 R2, RZ, RZ, R10 ;  /* 0x000000ffff027224 */ /* 0x000fe200078e000a */
[----:B------:R-:W-:Y:S02]  /*9710*/  MOV R3, R11 ;  /* 0x0000000b00037202 */ /* 0x000fe40000000f00 */
.L_x_8093:
[----:B------:R-:W-:Y:S05]  /*9720*/  BSYNC B0 ;  /* 0x0000000000007941 */ /* 0x000fea0003800000 */
.L_x_8092:
        /* <DEDUP_REMOVED lines=26> */
.L_x_8095:
[----:B------:R-:W-:Y:S05]  /*98d0*/  BSYNC B0 ;  /* 0x0000000000007941 */ /* 0x000fea0003800000 */
.L_x_8094:
[----:B------:R-:W-:Y:S02]  /*98e0*/  IMAD.MOV.U32 R14, RZ, RZ, R4 ;  /* 0x000000ffff0e7224 */ /* 0x000fe400078e0004 */
[----:B------:R-:W-:Y:S01]  /*98f0*/  IMAD.MOV.U32 R15, RZ, RZ, R5 ;  /* 0x000000ffff0f7224 */ /* 0x000fe200078e0005 */
[----:B------:R-:W-:Y:S05]  /*9900*/  BRA `(.L_x_8091) ;  /* 0x000002d000007947 */ /* 0x000fea0003800000 */
.L_x_8086:
        /* <DEDUP_REMOVED lines=21> */
.L_x_8096:
        /* <DEDUP_REMOVED lines=19> */
.L_x_8098:
[----:B------:R-:W-:Y:S05]  /*9b90*/  BSYNC B0 ;  /* 0x0000000000007941 */ /* 0x000fea0003800000 */
.L_x_8097:
[----:B--2--5:R-:W2:-:S04]  /*9ba0*/  DFMA R2, R10, R12, R14 ;  /* 0x0000000c0a02722b */ /* 0x024e88000000000e */
[----:B------:R-:W3:-:S04]  /*9bb0*/  DFMA R14, R10, R14, -R12 ;  /* 0x0000000e0a0e722b */ /* 0x000ec8000000080c */
[----:B-12---:R1:W2:-:S04]  /*9bc0*/  DMUL R12, R2, R6 ;  /* 0x00000006020c7228 */ /* 0x0062880000000000 */
[----:B---3--:R1:W3:-:S04]  /*9bd0*/  DMUL R14, R14, R6 ;  /* 0x000000060e0e7228 */ /* 0x0082c80000000000 */
.L_x_8091:
        /* <DEDUP_REMOVED lines=15> */
.L_x_8102:
[----:B------:R-:W1:Y:S02]  /*9cd0*/  F2I.S64.F64.TRUNC R12, R12 ;  /* 0x0000000c000c7311 */ /* 0x000e64000030d900 */
[----:B-1----:R-:W-:-:S05]  /*9ce0*/  IMAD.MOV.U32 R3, RZ, RZ, R12 ;  /* 0x000000ffff037224 */ /* 0x002fca00078e000c */
[----:B------:R1:W-:Y:S01]  /*9cf0*/  STG.E.U8 [R18.64], R3 ;  /* 0x0000000312007986 */ /* 0x0003e2000c101124 */
[----:B------:R-:W-:Y:S05]  /*9d00*/  BRA `(.L_x_8104) ;  /* 0x00000f1000007947 */ /* 0x000fea0003800000 */
.L_x_8101:
        /* <DEDUP_REMOVED lines=9> */
.L_x_8106:
[----:B------:R-:W1:Y:S02]  /*9da0*/  F2I.F64.TRUNC R13, R12 ;  /* 0x0000000c000d7311 */ /* 0x000e64000030d100 */
[----:B-1----:R1:W-:Y:S01]  /*9db0*/  STG.E [R18.64], R13 ;  /* 0x0000000d12007986 */ /* 0x0023e2000c101924 */
[----:B------:R-:W-:Y:S05]  /*9dc0*/  BRA `(.L_x_8104) ;  /* 0x00000e5000007947 */ /* 0x000fea0003800000 */
.L_x_8105:
[----:B------:R-:W1:Y:S02]  /*9dd0*/  F2I.F64.TRUNC R13, R12 ;  /* 0x0000000c000d7311 */ /* 0x000e64000030d100 */
[----:B-1----:R1:W-:Y:S01]  /*9de0*/  STG.E.U16 [R18.64], R13 ;  /* 0x0000000d12007986 */ /* 0x0023e2000c101524 */
[----:B------:R-:W-:Y:S05]  /*9df0*/  BRA `(.L_x_8104) ;  /* 0x00000e2000007947 */ /* 0x000fea0003800000 */
.L_x_8100:
        /* <DEDUP_REMOVED lines=11> */
.L_x_8108:
[----:B------:R-:W1:Y:S01]  /*9eb0*/  F2F.F32.F64 R0, R12 ;  /* 0x0000000c00007310 */ /* 0x000e620000301000 */
[----:B------:R-:W1:-:S14]  /*9ec0*/  DSETP.GEU.AND P0, PT, |R12|, c[0x2][0x0], PT ;  /* 0x008000000c00762a */ /* 0x000e5c0003f0e200 */
[----:B-1----:R-:W-:-:S05]  /*9ed0*/  @!P0 FMUL R0, R0, 1.175494350822287508e-38 ;  /* 0x0080000000008820 */ /* 0x002fca0000400000 */
[----:B------:R-:W-:-:S05]  /*9ee0*/  F2FP.PACK_AB R0, RZ, R0 ;  /* 0x00000000ff00723e */ /* 0x000fca00000000ff */
[----:B------:R1:W-:Y:S01]  /*9ef0*/  STG.E.U16 [R18.64], R0 ;  /* 0x0000000012007986 */ /* 0x0003e2000c101524 */
[----:B------:R-:W-:Y:S05]  /*9f00*/  BRA `(.L_x_8104) ;  /* 0x00000d1000007947 */ /* 0x000fea0003800000 */
.L_x_8107:
        /* <DEDUP_REMOVED lines=14> */
.L_x_8110:
        /* <DEDUP_REMOVED lines=9> */
.L_x_8109:
[----:B------:R1:W-:Y:S01]  /*a080*/  STG.E.64 [R18.64], R12 ;  /* 0x0000000c12007986 */ /* 0x0003e2000c101b24 */
[----:B------:R-:W-:Y:S05]  /*a090*/  BRA `(.L_x_8104) ;  /* 0x00000b8000007947 */ /* 0x000fea0003800000 */
.L_x_8099:
        /* <DEDUP_REMOVED lines=13> */
.L_x_8113:
[----:B---3--:R1:W-:Y:S01]  /*a170*/  STG.E.128 [R18.64], R12 ;  /* 0x0000000c12007986 */ /* 0x0083e2000c101d24 */
[----:B------:R-:W-:Y:S05]  /*a180*/  BRA `(.L_x_8104) ;  /* 0x00000a9000007947 */ /* 0x000fea0003800000 */
.L_x_8112:
        /* <DEDUP_REMOVED lines=23> */
.L_x_8117:
[----:B------:R-:W-:Y:S05]  /*a300*/  BSYNC B0 ;  /* 0x0000000000007941 */ /* 0x000fea0003800000 */
.L_x_8116:
[----:B------:R-:W-:-:S05]  /*a310*/  LOP3.LUT R3, R0, R3, RZ, 0xfc, !PT ;  /* 0x0000000300037212 */ /* 0x000fca00078efcff */
[----:B------:R0:W-:Y:S01]  /*a320*/  STG.E.U8 [R18.64], R3 ;  /* 0x0000000312007986 */ /* 0x0001e2000c101124 */
[----:B------:R-:W-:Y:S05]  /*a330*/  BRA `(.L_x_8104) ;  /* 0x000008e000007947 */ /* 0x000fea0003800000 */
.L_x_8115:
        /* <DEDUP_REMOVED lines=15> */
.L_x_8119:
[----:B------:R-:W-:Y:S01]  /*a430*/  IMAD.MOV.U32 R0, RZ, RZ, 0x7f ;  /* 0x0000007fff007424 */ /* 0x000fe200078e00ff */
[----:B------:R-:W-:-:S04]  /*a440*/  ISETP.GT.U32.AND P0, PT, R2, 0x7f800000, PT ;  /* 0x7f8000000200780c */ /* 0x000fc80003f04070 */
[----:B------:R-:W-:-:S04]  /*a450*/  SEL R0, R0, 0x7c, P0 ;  /* 0x0000007c00007807 */ /* 0x000fc80000000000 */
.L_x_8120:
[----:B------:R-:W-:Y:S05]  /*a460*/  BSYNC B0 ;  /* 0x0000000000007941 */ /* 0x000fea0003800000 */
.L_x_8118:
[----:B------:R-:W-:-:S04]  /*a470*/  LOP3.LUT R2, R3, 0x80000000, RZ, 0xc0, !PT ;  /* 0x8000000003027812 */ /* 0x000fc800078ec0ff */
[----:B------:R-:W-:-:S04]  /*a480*/  SHF.R.U32.HI R3, RZ, 0x18, R2 ;  /* 0x00000018ff037819 */ /* 0x000fc80000011602 */
[----:B------:R-:W-:-:S05]  /*a490*/  LOP3.LUT R3, R0, R3, RZ, 0xfc, !PT ;  /* 0x0000000300037212 */ /* 0x000fca00078efcff */
[----:B------:R1:W-:Y:S01]  /*a4a0*/  STG.E.U8 [R18.64], R3 ;  /* 0x0000000312007986 */ /* 0x0003e2000c101124 */
[----:B------:R-:W-:Y:S05]  /*a4b0*/  BRA `(.L_x_8104) ;  /* 0x0000076000007947 */ /* 0x000fea0003800000 */
.L_x_8114:
[----:B------:R-:W1:Y:S01]  /*a4c0*/  F2F.F32.F64 R0, R12 ;  /* 0x0000000c00007310 */ /* 0x000e620000301000 */
[----:B------:R-:W1:-:S14]  /*a4d0*/  DSETP.GEU.AND P0, PT, |R12|, c[0x2][0x0], PT ;  /* 0x008000000c00762a */ /* 0x000e5c0003f0e200 */
[----:B-1----:R-:W-:-:S05]  /*a4e0*/  @!P0 FMUL R0, R0, 1.175494350822287508e-38 ;  /* 0x0080000000008820 */ /* 0x002fca0000400000 */
[----:B------:R-:W-:-:S05]  /*a4f0*/  F2FP.BF16.PACK_AB R0, RZ, R0 ;  /* 0x00000000ff00723e */ /* 0x000fca00000010ff */
[----:B------:R1:W-:Y:S01]  /*a500*/  STG.E.U16 [R18.64], R0 ;  /* 0x0000000012007986 */ /* 0x0003e2000c101524 */
[----:B------:R-:W-:Y:S05]  /*a510*/  BRA `(.L_x_8104) ;  /* 0x0000070000007947 */ /* 0x000fea0003800000 */
.L_x_8111:
        /* <DEDUP_REMOVED lines=11> */
.L_x_8123:
        /* <DEDUP_REMOVED lines=19> */
.L_x_8126:
[----:B------:R-:W-:-:S04]  /*a700*/  LOP3.LUT R2, R3, 0x80000000, RZ, 0xc0, !PT ;  /* 0x8000000003027812 */ /* 0x000fc800078ec0ff */
[----:B------:R-:W-:-:S04]  /*a710*/  SHF.R.U32.HI R3, RZ, 0x18, R2 ;  /* 0x00000018ff037819 */ /* 0x000fc80000011602 */
[----:B------:R-:W-:-:S04]  /*a720*/  LOP3.LUT R0, R0, R3, RZ, 0xfc, !PT ;  /* 0x0000000300007212 */ /* 0x000fc800078efcff */
[----:B------:R-:W-:Y:S02]  /*a730*/  PRMT R9, R0, 0x7610, R9 ;  /* 0x0000761000097816 */ /* 0x000fe40000000009 */
.L_x_8125:
[----:B------:R-:W-:Y:S05]  /*a740*/  BSYNC B0 ;  /* 0x0000000000007941 */ /* 0x000fea0003800000 */
.L_x_8124:
[----:B------:R1:W-:Y:S01]  /*a750*/  STG.E.U8 [R18.64], R9 ;  /* 0x0000000912007986 */ /* 0x0003e2000c101124 */
[----:B------:R-:W-:Y:S05]  /*a760*/  BRA `(.L_x_8104) ;  /* 0x000004b000007947 */ /* 0x000fea0003800000 */
.L_x_8122:
        /* <DEDUP_REMOVED lines=19> */
.L_x_8129:
[----:B------:R-:W-:-:S04]  /*a8a0*/  LOP3.LUT R2, R3, 0x80000000, RZ, 0xc0, !PT ;  /* 0x8000000003027812 */ /* 0x000fc800078ec0ff */
[----:B------:R-:W-:-:S04]  /*a8b0*/  SHF.R.U32.HI R3, RZ, 0x18, R2 ;  /* 0x00000018ff037819 */ /* 0x000fc80000011602 */
[----:B------:R-:W-:-:S04]  /*a8c0*/  LOP3.LUT R0, R0, R3, RZ, 0xfc, !PT ;  /* 0x0000000300007212 */ /* 0x000fc800078efcff */
[----:B------:R-:W-:Y:S02]  /*a8d0*/  PRMT R9, R0, 0x7610, R9 ;  /* 0x0000761000097816 */ /* 0x000fe40000000009 */
.L_x_8128:
[----:B------:R-:W-:Y:S05]  /*a8e0*/  BSYNC B0 ;  /* 0x0000000000007941 */ /* 0x000fea0003800000 */
.L_x_8127:
[----:B------:R1:W-:Y:S01]  /*a8f0*/  STG.E.U8 [R18.64], R9 ;  /* 0x0000000912007986 */ /* 0x0003e2000c101124 */
[----:B------:R-:W-:Y:S05]  /*a900*/  BRA `(.L_x_8104) ;  /* 0x0000031000007947 */ /* 0x000fea0003800000 */
.L_x_8121:
        /* <DEDUP_REMOVED lines=24> */
.L_x_8103:
[----:B------:R-:W-:Y:S01]  /*aa90*/  MOV R0, 0x0 ;  /* 0x0000000000007802 */ /* 0x000fe20000000f00 */
[----:B0-----:R-:W-:Y:S01]  /*aaa0*/  IMAD.MOV.U32 R5, RZ, RZ, c[0x4][0x14c] ;  /* 0x01005300ff057624 */ /* 0x001fe200078e00ff */
[----:B------:R-:W-:Y:S01]  /*aab0*/  MOV R4, c[0x4][0x148] ;  /* 0x0100520000047a02 */ /* 0x000fe20000000f00 */
[----:B------:R-:W-:Y:S01]  /*aac0*/  IMAD.MOV.U32 R6, RZ, RZ, c[0x4][0x150] ;  /* 0x01005400ff067624 */ /* 0x000fe200078e00ff */
[----:B------:R0:W1:Y:S01]  /*aad0*/  LDC.64 R2, c[0x4][R0] ;  /* 0x0100000000027b82 */ /* 0x0000620000000a00 */
[----:B------:R-:W-:Y:S02]  /*aae0*/  IMAD.MOV.U32 R7, RZ, RZ, c[0x4][0x154] ;  /* 0x01005500ff077624 */ /* 0x000fe400078e00ff */
[----:B------:R-:W-:Y:S02]  /*aaf0*/  IMAD.MOV.U32 R8, RZ, RZ, 0x65 ;  /* 0x00000065ff087424 */ /* 0x000fe400078e00ff */
[----:B------:R-:W-:-:S02]  /*ab00*/  IMAD.MOV.U32 R10, RZ, RZ, c[0x4][0x38] ;  /* 0x01000e00ff0a7624 */ /* 0x000fc400078e00ff */
[----:B------:R-:W-:Y:S02]  /*ab10*/  IMAD.MOV.U32 R11, RZ, RZ, c[0x4][0x3c] ;  /* 0x01000f00ff0b7624 */ /* 0x000fe400078e00ff */
[----:B------:R-:W-:Y:S02]  /*ab20*/  IMAD.MOV.U32 R12, RZ, RZ, 0x1 ;  /* 0x00000001ff0c7424 */ /* 0x000fe400078e00ff */
[----:B------:R-:W-:Y:S02]  /*ab30*/  IMAD.MOV.U32 R13, RZ, RZ, RZ ;  /* 0x000000ffff0d7224 */ /* 0x000fe400078e00ff */
[----:B0--3--:R-:W-:Y:S01]  /*ab40*/  LEPC R14 ;  /* 0x00000000000e734e */ /* 0x009fe20000000000 */
[----:B------:R-:W-:Y:S02]  /*ab50*/  MOV R9, 0xabc0 ;  /* 0x0000abc000097802 */ /* 0x000fe40000000f00 */
[----:B------:R-:W-:Y:S02]  /*ab60*/  MOV R20, 0xab40 ;  /* 0x0000ab4000147802 */ /* 0x000fe40000000f00 */
[----:B------:R-:W-:Y:S02]  /*ab70*/  MOV R21, 0x0 ;  /* 0x0000000000157802 */ /* 0x000fe40000000f00 */
[----:B------:R-:W-:-:S02]  /*ab80*/  MOV R0, 0x0 ;  /* 0x0000000000007802 */ /* 0x000fc40000000f00 */
[----:B------:R-:W-:-:S04]  /*ab90*/  IADD3 R20, P0, P1, -R20, R9, R14 ;  /* 0x0000000914147210 */ /* 0x000fc8000791e10e */
[----:B------:R-:W-:-:S04]  /*aba0*/  IADD3.X R21, ~R0, R21, R15, P0, P1 ;  /* 0x0000001500157210 */ /* 0x000fc800007e250f */
[----:B-1----:R-:W-:Y:S05]  /*abb0*/  CALL.ABS.NOINC R2 ;  /* 0x0000000002007343 */ /* 0x002fea0003c00000 */
[----:B------:R-:W-:Y:S05]  /*abc0*/  BRA `(.L_x_8104) ;  /* 0x0000005000007947 */ /* 0x000fea0003800000 */
.L_x_8131:
[----:B------:R-:W1:Y:S02]  /*abd0*/  F2I.U64.F64.TRUNC R12, R12 ;  /* 0x0000000c000c7311 */ /* 0x000e64000030d800 */
[----:B-1----:R1:W-:Y:S01]  /*abe0*/  STG.E.64 [R18.64], R12 ;  /* 0x0000000c12007986 */ /* 0x0023e2000c101b24 */
[----:B------:R-:W-:Y:S05]  /*abf0*/  BRA `(.L_x_8104) ;  /* 0x0000002000007947 */ /* 0x000fea0003800000 */
.L_x_8130:
[----:B------:R-:W1:Y:S02]  /*ac00*/  F2I.U32.F64.TRUNC R13, R12 ;  /* 0x0000000c000d7311 */ /* 0x000e64000030d000 */
[----:B-1----:R1:W-:Y:S02]  /*ac10*/  STG.E [R18.64], R13 ;  /* 0x0000000d12007986 */ /* 0x0023e4000c101924 */
.L_x_8104:
[----:B------:R-:W-:Y:S02]  /*ac20*/  IADD3 R17, R17, 0x80, RZ ;  /* 0x0000008011117810 */ /* 0x000fe40007ffe0ff */
.L_x_7973:
[----:B------:R-:W-:Y:S05]  /*ac30*/  BSYNC B6 ;  /* 0x0000000000067941 */ /* 0x000fea0003800000 */
.L_x_7972:
[----:B------:R-:W-:-:S13]  /*ac40*/  ISETP.GE.AND P0, PT, R17, c[0x0][0x160], PT ;  /* 0x0000580011007a0c */ /* 0x000fda0003f06270 */
[----:B------:R-:W-:Y:S05]  /*ac50*/  @P0 EXIT ;  /* 0x000000000000094d */ /* 0x000fea0003800000 */
[----:B------:R-:W-:Y:S01]  /*ac60*/  ISETP.NE.AND P0, PT, RZ, c[0x0][0x170], PT ;  /* 0x00005c00ff007a0c */ /* 0x000fe20003f05270 */
[----:B-1----:R-:W-:Y:S02]  /*ac70*/  IMAD.MOV.U32 R0, RZ, RZ, RZ ;  /* 0x000000ffff007224 */ /* 0x002fe400078e00ff */
[----:B------:R-:W-:-:S10]  /*ac80*/  IMAD.MOV.U32 R16, RZ, RZ, RZ ;  /* 0x000000ffff107224 */ /* 0x000fd400078e00ff */
[----:B------:R-:W-:Y:S05]  /*ac90*/  @!P0 BRA `(.L_x_8132) ;  /* 0x00000e0000008947 */ /* 0x000fea0003800000 */
[----:B------:R-:W-:Y:S02]  /*aca0*/  IMAD.MOV.U32 R16, RZ, RZ, RZ ;  /* 0x000000ffff107224 */ /* 0x000fe400078e00ff */
[----:B0-----:R-:W-:Y:S02]  /*acb0*/  IMAD.MOV.U32 R4, RZ, RZ, 0x1 ;  /* 0x00000001ff047424 */ /* 0x001fe400078e00ff */
        /* <DEDUP_REMOVED lines=212> */
[----:B------:R-:W-:-:S03]  /*ba00*/  IMAD.MOV R7, RZ, RZ, -R5 ;  /* 0x000000ffff077224 */ /* 0x000fc600078e0a05 */
        /* <DEDUP_REMOVED lines=9> */
.L_x_8132:
[----:B0-----:R-:W0:Y:S01]  /*baa0*/  LDC.U8 R5, c[0x0][0x3a1] ;  /* 0x0000e840ff057b82 */ /* 0x001e220000000000 */
        /* <DEDUP_REMOVED lines=19> */
.L_x_8136:
[----:B------:R-:W2:Y:S01]  /*bbe0*/  LDG.E.U8 R2, [R2.64] ;  /* 0x0000002402027981 */ /* 0x000ea2000c1e1100 */
[----:B---3--:R-:W-:Y:S01]  /*bbf0*/  CS2R R14, SRZ ;  /* 0x00000000000e7805 */ /* 0x008fe2000001ff00 */
[----:B--2---:R0:W1:Y:S01]  /*bc00*/  I2F.F64.U16 R12, R2 ;  /* 0x00000002000c7312 */ /* 0x0040620000101800 */
[----:B------:R-:W-:Y:S05]  /*bc10*/  BRA `(.L_x_8138) ;  /* 0x00000f5000007947 */ /* 0x000fea0003800000 */
.L_x_8135:
        /* <DEDUP_REMOVED lines=10> */
.L_x_8140:
[----:B------:R-:W2:Y:S01]  /*bcc0*/  LDG.E R2, [R2.64] ;  /* 0x0000002402027981 */ /* 0x000ea2000c1e1900 */
[----:B---3--:R-:W-:Y:S01]  /*bcd0*/  CS2R R14, SRZ ;  /* 0x00000000000e7805 */ /* 0x008fe2000001ff00 */
[----:B--2---:R0:W1:Y:S01]  /*bce0*/  I2F.F64 R12, R2 ;  /* 0x00000002000c7312 */ /* 0x0040620000201c00 */
[----:B------:R-:W-:Y:S05]  /*bcf0*/  BRA `(.L_x_8138) ;  /* 0x00000e7000007947 */ /* 0x000fea0003800000 */
.L_x_8139:
[----:B------:R-:W2:Y:S01]  /*bd00*/  LDG.E.U16 R2, [R2.64] ;  /* 0x0000002402027981 */ /* 0x000ea2000c1e1500 */
[----:B---3--:R-:W-:Y:S01]  /*bd10*/  CS2R R14, SRZ ;  /* 0x00000000000e7805 */ /* 0x008fe2000001ff00 */
[----:B--2---:R0:W1:Y:S01]  /*bd20*/  I2F.F64.S16 R12, R2 ;  /* 0x00000002000c7312 */ /* 0x0040620000101c00 */
[----:B------:R-:W-:Y:S05]  /*bd30*/  BRA `(.L_x_8138) ;  /* 0x00000e3000007947 */ /* 0x000fea0003800000 */
.L_x_8134:
        /* <DEDUP_REMOVED lines=11> */
.L_x_8142:
[----:B------:R-:W2:Y:S01]  /*bdf0*/  LDG.E.U16 R0, [R2.64] ;  /* 0x0000002402007981 */ /* 0x000ea2000c1e1500 */
[----:B---3--:R-:W-:Y:S01]  /*be00*/  CS2R R14, SRZ ;  /* 0x00000000000e7805 */ /* 0x008fe2000001ff00 */
[----:B--2---:R-:W-:-:S05]  /*be10*/  HADD2.F32 R0, -RZ, R0.H0_H0 ;  /* 0x20000000ff007230 */ /* 0x004fca0000004100 */
[----:B------:R-:W-:-:S04]  /*be20*/  FMUL.FTZ R0, R0, 1 ;  /* 0x3f80000000007820 */ /* 0x000fc80000410000 */
[----:B------:R0:W1:Y:S01]  /*be30*/  F2F.F64.F32 R12, R0 ;  /* 0x00000000000c7310 */ /* 0x0000620000201800 */
[----:B------:R-:W-:Y:S05]  /*be40*/  BRA `(.L_x_8138) ;  /* 0x00000d2000007947 */ /* 0x000fea0003800000 */
.L_x_8141:
        /* <DEDUP_REMOVED lines=12> */
.L_x_8144:
        /* <DEDUP_REMOVED lines=8> */
.L_x_8143:
[----:B------:R0:W5:Y:S01]  /*bf90*/  LDG.E.64 R12, [R2.64] ;  /* 0x00000024020c7981 */ /* 0x000162000c1e1b00 */
[----:B---3--:R-:W-:Y:S01]  /*bfa0*/  CS2R R14, SRZ ;  /* 0x00000000000e7805 */ /* 0x008fe2000001ff00 */
[----:B------:R-:W-:Y:S05]  /*bfb0*/  BRA `(.L_x_8138) ;  /* 0x00000bb000007947 */ /* 0x000fea0003800000 */
.L_x_8133:
        /* <DEDUP_REMOVED lines=14> */
.L_x_8147:
[----:B---3--:R0:W5:Y:S01]  /*c0a0*/  LDG.E.128 R12, [R2.64] ;  /* 0x00000024020c7981 */ /* 0x008162000c1e1d00 */
[----:B------:R-:W-:Y:S05]  /*c0b0*/  BRA `(.L_x_8138) ;  /* 0x00000ab000007947 */ /* 0x000fea0003800000 */
.L_x_8146:
        /* <DEDUP_REMOVED lines=29> */
.L_x_8149:
        /* <DEDUP_REMOVED lines=16> */
.L_x_8148:
[----:B------:R-:W2:Y:S01]  /*c390*/  LDG.E.U16 R0, [R2.64] ;  /* 0x0000002402007981 */ /* 0x000ea2000c1e1500 */
[----:B---3--:R-:W-:Y:S01]  /*c3a0*/  CS2R R14, SRZ ;  /* 0x00000000000e7805 */ /* 0x008fe2000001ff00 */
[----:B--2---:R-:W-:-:S05]  /*c3b0*/  PRMT R0, RZ, 0x5410, R0 ;  /* 0x00005410ff007816 */ /* 0x004fca0000000000 */
[----:B------:R-:W-:-:S04]  /*c3c0*/  FMUL.FTZ R0, R0, 1 ;  /* 0x3f80000000007820 */ /* 0x000fc80000410000 */
[----:B------:R0:W1:Y:S01]  /*c3d0*/  F2F.F64.F32 R12, R0 ;  /* 0x00000000000c7310 */ /* 0x0000620000201800 */
[----:B------:R-:W-:Y:S05]  /*c3e0*/  BRA `(.L_x_8138) ;  /* 0x0000078000007947 */ /* 0x000fea0003800000 */
.L_x_8145:
        /* <DEDUP_REMOVED lines=12> */
.L_x_8152:
        /* <DEDUP_REMOVED lines=21> */
.L_x_8156:
[----:B------:R-:W-:Y:S05]  /*c600*/  BSYNC B1 ;  /* 0x0000000000017941 */ /* 0x000fea0003800000 */
.L_x_8155:
[----:B------:R-:W-:Y:S01]  /*c610*/  LEA R3, R0, 0x3b800000, 0x17 ;  /* 0x3b80000000037811 */ /* 0x000fe200078eb8ff */
[----:B------:R-:W-:-:S05]  /*c620*/  IMAD.SHL.U32 R0, R2, 0x100000, RZ ;  /* 0x0010000002007824 */ /* 0x000fca00078e00ff */
[----:B------:R-:W-:Y:S02]  /*c630*/  LOP3.LUT R0, R3, R0, R4, 0xfe, !PT ;  /* 0x0000000003007212 */ /* 0x000fe400078efe04 */
.L_x_8154:
[----:B------:R-:W-:Y:S05]  /*c640*/  BSYNC B0 ;  /* 0x0000000000007941 */ /* 0x000fea0003800000 */
.L_x_8153:
[----:B------:R-:W-:Y:S01]  /*c650*/  FMUL.FTZ R0, R0, 1 ;  /* 0x3f80000000007820 */ /* 0x000fe20000410000 */
[----:B---3--:R-:W-:-:S03]  /*c660*/  CS2R R14, SRZ ;  /* 0x00000000000e7805 */ /* 0x008fc6000001ff00 */
[----:B------:R0:W1:Y:S01]  /*c670*/  F2F.F64.F32 R12, R0 ;  /* 0x00000000000c7310 */ /* 0x0000620000201800 */
[----:B------:R-:W-:Y:S05]  /*c680*/  BRA `(.L_x_8138) ;  /* 0x000004e000007947 */ /* 0x000fea0003800000 */
.L_x_8151:
        /* <DEDUP_REMOVED lines=21> */
.L_x_8160:
[----:B------:R-:W-:Y:S05]  /*c7e0*/  BSYNC B1 ;  /* 0x0000000000017941 */ /* 0x000fea0003800000 */
.L_x_8159:
[----:B------:R-:W-:Y:S01]  /*c7f0*/  LEA R3, R0, 0x37800000, 0x17 ;  /* 0x3780000000037811 */ /* 0x000fe200078eb8ff */
[----:B------:R-:W-:-:S05]  /*c800*/  IMAD.SHL.U32 R0, R2, 0x200000, RZ ;  /* 0x0020000002007824 */ /* 0x000fca00078e00ff */
[----:B------:R-:W-:Y:S02]  /*c810*/  LOP3.LUT R0, R3, R0, R4, 0xfe, !PT ;  /* 0x0000000003007212 */ /* 0x000fe400078efe04 */
.L_x_8158:
[----:B------:R-:W-:Y:S05]  /*c820*/  BSYNC B0 ;  /* 0x0000000000007941 */ /* 0x000fea0003800000 */
.L_x_8157:
[----:B------:R-:W-:Y:S01]  /*c830*/  FMUL.FTZ R0, R0, 1 ;  /* 0x3f80000000007820 */ /* 0x000fe20000410000 */
[----:B---3--:R-:W-:-:S03]  /*c840*/  CS2R R14, SRZ ;  /* 0x00000000000e7805 */ /* 0x008fc6000001ff00 */
[----:B------:R0:W1:Y:S01]  /*c850*/  F2F.F64.F32 R12, R0 ;  /* 0x00000000000c7310 */ /* 0x0000620000201800 */
[----:B------:R-:W-:Y:S05]  /*c860*/  BRA `(.L_x_8138) ;  /* 0x0000030000007947 */ /* 0x000fea0003800000 */
.L_x_8150:
        /* <DEDUP_REMOVED lines=14> */
.L_x_8164:
[----:B------:R-:W-:Y:S05]  /*c950*/  BSYNC B0 ;  /* 0x0000000000007941 */ /* 0x000fea0003800000 */
.L_x_8163:
[----:B------:R-:W-:Y:S01]  /*c960*/  FMUL.FTZ R0, R0, 1 ;  /* 0x3f80000000007820 */ /* 0x000fe20000410000 */
[----:B---3--:R-:W-:-:S03]  /*c970*/  CS2R R14, SRZ ;  /* 0x00000000000e7805 */ /* 0x008fc6000001ff00 */
[----:B------:R0:W1:Y:S01]  /*c980*/  F2F.F64.F32 R12, R0 ;  /* 0x00000000000c7310 */ /* 0x0000620000201800 */
[----:B------:R-:W-:Y:S05]  /*c990*/  BRA `(.L_x_8138) ;  /* 0x000001d000007947 */ /* 0x000fea0003800000 */
.L_x_8137:
[----:B------:R-:W-:Y:S01]  /*c9a0*/  MOV R0, 0x0 ;  /* 0x0000000000007802 */ /* 0x000fe20000000f00 */
[----:B------:R-:W-:Y:S01]  /*c9b0*/  HFMA2.MMA R12, -RZ, RZ, 0, 5.9604644775390625e-08 ;  /* 0x00000001ff0c7435 */ /* 0x000fe200000001ff */
[----:B------:R-:W-:Y:S02]  /*c9c0*/  IMAD.MOV.U32 R4, RZ, RZ, c[0x4][0x148] ;  /* 0x01005200ff047624 */ /* 0x000fe400078e00ff */
[----:B------:R0:W1:Y:S01]  /*c9d0*/  LDC.64 R2, c[0x4][R0] ;  /* 0x0100000000027b82 */ /* 0x0000620000000a00 */
[----:B------:R-:W-:Y:S02]  /*c9e0*/  IMAD.MOV.U32 R5, RZ, RZ, c[0x4][0x14c] ;  /* 0x01005300ff057624 */ /* 0x000fe400078e00ff */
[----:B------:R-:W-:Y:S02]  /*c9f0*/  IMAD.MOV.U32 R6, RZ, RZ, c[0x4][0x150] ;  /* 0x01005400ff067624 */ /* 0x000fe400078e00ff */
[----:B------:R-:W-:-:S02]  /*ca00*/  IMAD.MOV.U32 R7, RZ, RZ, c[0x4][0x154] ;  /* 0x01005500ff077624 */ /* 0x000fc400078e00ff */
[----:B------:R-:W-:Y:S02]  /*ca10*/  IMAD.MOV.U32 R8, RZ, RZ, 0x4e ;  /* 0x0000004eff087424 */ /* 0x000fe400078e00ff */
[----:B------:R-:W-:Y:S02]  /*ca20*/  IMAD.MOV.U32 R10, RZ, RZ, c[0x4][0x30] ;  /* 0x01000c00ff0a7624 */ /* 0x000fe400078e00ff */
[----:B------:R-:W-:Y:S02]  /*ca30*/  IMAD.MOV.U32 R11, RZ, RZ, c[0x4][0x34] ;  /* 0x01000d00ff0b7624 */ /* 0x000fe400078e00ff */
        /* <DEDUP_REMOVED lines=12> */
.L_x_8162:
[----:B------:R-:W2:Y:S01]  /*cb00*/  LDG.E.64 R12, [R2.64] ;  /* 0x00000024020c7981 */ /* 0x000ea2000c1e1b00 */
[----:B---3--:R-:W-:Y:S01]  /*cb10*/  CS2R R14, SRZ ;  /* 0x00000000000e7805 */ /* 0x008fe2000001ff00 */
[----:B--2---:R-:W0:Y:S01]  /*cb20*/  I2F.F64.U64 R12, R12 ;  /* 0x0000000c000c7312 */ /* 0x004e220000301800 */
[----:B------:R-:W-:Y:S05]  /*cb30*/  BRA `(.L_x_8138) ;  /* 0x0000003000007947 */ /* 0x000fea0003800000 */
.L_x_8161:
[----:B------:R-:W2:Y:S01]  /*cb40*/  LDG.E R2, [R2.64] ;  /* 0x0000002402027981 */ /* 0x000ea2000c1e1900 */
[----:B---3--:R-:W-:Y:S01]  /*cb50*/  CS2R R14, SRZ ;  /* 0x00000000000e7805 */ /* 0x008fe2000001ff00 */
[----:B--2---:R0:W1:Y:S06]  /*cb60*/  I2F.F64.U32 R12, R2 ;  /* 0x00000002000c7312 */ /* 0x00406c0000201800 */
.L_x_8138:
        /* <DEDUP_REMOVED lines=30> */
.L_x_8167:
        /* <DEDUP_REMOVED lines=19> */
.L_x_8169:
[----:B------:R-:W-:Y:S05]  /*ce80*/  BSYNC B0 ;  /* 0x0000000000007941 */ /* 0x000fea0003800000 */
.L_x_8168:
[----:B--2--5:R-:W2:-:S04]  /*ce90*/  DFMA R2, R10, R14, R12 ;  /* 0x0000000e0a02722b */ /* 0x024e88000000000c */
[----:B------:R-:W3:-:S04]  /*cea0*/  DFMA R14, R10, -R12, R14 ;  /* 0x8000000c0a0e722b */ /* 0x000ec8000000000e */
[----:B-12---:R1:W2:-:S04]  /*ceb0*/  DMUL R12, R2, R6 ;  /* 0x00000006020c7228 */ /* 0x0062880000000000 */
[----:B---3--:R1:W3:Y:S01]  /*cec0*/  DMUL R14, R14, R6 ;  /* 0x000000060e0e7228 */ /* 0x0082e20000000000 */
[----:B------:R-:W-:Y:S05]  /*ced0*/  BRA `(.L_x_8170) ;  /* 0x0000064000007947 */ /* 0x000fea0003800000 */
.L_x_8166:
        /* <DEDUP_REMOVED lines=24> */
.L_x_8172:
[----:B------:R-:W-:Y:S05]  /*d060*/  BSYNC B0 ;  /* 0x0000000000007941 */ /* 0x000fea0003800000 */
.L_x_8171:
        /* <DEDUP_REMOVED lines=24> */
[----:B------:R-:W-:Y:S01]  /*d1f0*/  MOV R4, R10 ;  /* 0x0000000a00047202 */ /* 0x000fe20000000f00 */
[----:B------:R-:W-:Y:S02]  /*d200*/  IMAD.MOV.U32 R5, RZ, RZ, R11 ;  /* 0x000000ffff057224 */ /* 0x000fe400078e000b */
.L_x_8174:
[----:B------:R-:W-:Y:S05]  /*d210*/  BSYNC B0 ;  /* 0x0000000000007941 */ /* 0x000fea0003800000 */
.L_x_8173:
[----:B------:R-:W-:Y:S02]  /*d220*/  IMAD.MOV.U32 R14, RZ, RZ, R4 ;  /* 0x000000ffff0e7224 */ /* 0x000fe400078e0004 */
[----:B------:R-:W-:Y:S01]  /*d230*/  IMAD.MOV.U32 R15, RZ, RZ, R5 ;  /* 0x000000ffff0f7224 */ /* 0x000fe200078e0005 */
[----:B------:R-:W-:Y:S05]  /*d240*/  BRA `(.L_x_8170) ;  /* 0x000002d000007947 */ /* 0x000fea0003800000 */
.L_x_8165:
        /* <DEDUP_REMOVED lines=21> */
.L_x_8175:
        /* <DEDUP_REMOVED lines=19> */
.L_x_8177:
[----:B------:R-:W-:Y:S05]  /*d4d0*/  BSYNC B0 ;  /* 0x0000000000007941 */ /* 0x000fea0003800000 */
.L_x_8176:
[----:B--2--5:R-:W2:-:S04]  /*d4e0*/  DFMA R2, R10, R12, R14 ;  /* 0x0000000c0a02722b */ /* 0x024e88000000000e */
[----:B------:R-:W3:-:S04]  /*d4f0*/  DFMA R14, R10, R14, -R12 ;  /* 0x0000000e0a0e722b */ /* 0x000ec8000000080c */
[----:B-12---:R1:W2:-:S04]  /*d500*/  DMUL R12, R2, R6 ;  /* 0x00000006020c7228 */ /* 0x0062880000000000 */
[----:B---3--:R1:W3:-:S04]  /*d510*/  DMUL R14, R14, R6 ;  /* 0x000000060e0e7228 */ /* 0x0082c80000000000 */
.L_x_8170:
        /* <DEDUP_REMOVED lines=13> */
[----:B-1----:R-:W-:Y:S01]  /*d5f0*/  STG.E.U8 [R16.64], R13 ;  /* 0x0000000d10007986 */ /* 0x002fe2000c101124 */
[----:B------:R-:W-:Y:S05]  /*d600*/  EXIT ;  /* 0x000000000000794d */ /* 0x000fea0003800000 */
.L_x_8181:
[----:B------:R-:W1:Y:S02]  /*d610*/  F2I.S64.F64.TRUNC R12, R12 ;  /* 0x0000000c000c7311 */ /* 0x000e64000030d900 */
[----:B-1----:R-:W-:-:S05]  /*d620*/  IMAD.MOV.U32 R3, RZ, RZ, R12 ;  /* 0x000000ffff037224 */ /* 0x002fca00078e000c */
[----:B------:R-:W-:Y:S01]  /*d630*/  STG.E.U8 [R16.64], R3 ;  /* 0x0000000310007986 */ /* 0x000fe2000c101124 */
[----:B------:R-:W-:Y:S05]  /*d640*/  EXIT ;  /* 0x000000000000794d */ /* 0x000fea0003800000 */
.L_x_8180:
[----:B------:R-:W-:-:S13]  /*d650*/  ISETP.NE.AND P0, PT, R0, 0x2, PT ;  /* 0x000000020000780c */ /* 0x000fda0003f05270 */
[----:B------:R-:W-:Y:S05]  /*d660*/  @!P0 BRA `(.L_x_8183) ;  /* 0x000000a000008947 */ /* 0x000fea0003800000 */
[----:B------:R-:W-:-:S13]  /*d670*/  ISETP.NE.AND P0, PT, R0, 0x3, PT ;  /* 0x000000030000780c */ /* 0x000fda0003f05270 */
[----:B------:R-:W-:Y:S05]  /*d680*/  @!P0 BRA `(.L_x_8184) ;  /* 0x0000005000008947 */ /* 0x000fea0003800000 */
[----:B------:R-:W-:-:S13]  /*d690*/  ISETP.NE.AND P0, PT, R0, 0x4, PT ;  /* 0x000000040000780c */ /* 0x000fda0003f05270 */
[----:B------:R-:W-:Y:S05]  /*d6a0*/  @P0 BRA `(.L_x_8182) ;  /* 0x00000d2000000947 */ /* 0x000fea0003800000 */
[----:B------:R-:W1:Y:S02]  /*d6b0*/  F2I.S64.F64.TRUNC R12, R12 ;  /* 0x0000000c000c7311 */ /* 0x000e64000030d900 */
[----:B-1----:R-:W-:Y:S01]  /*d6c0*/  STG.E.64 [R16.64], R12 ;  /* 0x0000000c10007986 */ /* 0x002fe2000c101b24 */
[----:B------:R-:W-:Y:S05]  /*d6d0*/  EXIT ;  /* 0x000000000000794d */ /* 0x000fea0003800000 */
.L_x_8184:
[----:B------:R-:W1:Y:S02]  /*d6e0*/  F2I.F64.TRUNC R13, R12 ;  /* 0x0000000c000d7311 */ /* 0x000e64000030d100 */
[----:B-1----:R-:W-:Y:S01]  /*d6f0*/  STG.E [R16.64], R13 ;  /* 0x0000000d10007986 */ /* 0x002fe2000c101924 */
[----:B------:R-:W-:Y:S05]  /*d700*/  EXIT ;  /* 0x000000000000794d */ /* 0x000fea0003800000 */
.L_x_8183:
[----:B------:R-:W1:Y:S02]  /*d710*/  F2I.F64.TRUNC R13, R12 ;  /* 0x0000000c000d7311 */ /* 0x000e64000030d100 */
[----:B-1----:R-:W-:Y:S01]  /*d720*/  STG.E.U16 [R16.64], R13 ;  /* 0x0000000d10007986 */ /* 0x002fe2000c101524 */
[----:B------:R-:W-:Y:S05]  /*d730*/  EXIT ;  /* 0x000000000000794d */ /* 0x000fea0003800000 */
.L_x_8179:
        /* <DEDUP_REMOVED lines=9> */
[----:B------:R-:W-:Y:S01]  /*d7d0*/  STG.E [R16.64], R3 ;  /* 0x0000000310007986 */ /* 0x000fe2000c101924 */
[----:B------:R-:W-:Y:S05]  /*d7e0*/  EXIT ;  /* 0x000000000000794d */ /* 0x000fea0003800000 */
.L_x_8186:
[----:B------:R-:W1:Y:S01]  /*d7f0*/  F2F.F32.F64 R0, R12 ;  /* 0x0000000c00007310 */ /* 0x000e620000301000 */
[----:B------:R-:W1:-:S14]  /*d800*/  DSETP.GEU.AND P0, PT, |R12|, c[0x2][0x0], PT ;  /* 0x008000000c00762a */ /* 0x000e5c0003f0e200 */
[----:B-1----:R-:W-:-:S05]  /*d810*/  @!P0 FMUL R0, R0, 1.175494350822287508e-38 ;  /* 0x0080000000008820 */ /* 0x002fca0000400000 */
[----:B------:R-:W-:-:S05]  /*d820*/  F2FP.PACK_AB R0, RZ, R0 ;  /* 0x00000000ff00723e */ /* 0x000fca00000000ff */
[----:B------:R-:W-:Y:S01]  /*d830*/  STG.E.U16 [R16.64], R0 ;  /* 0x0000000010007986 */ /* 0x000fe2000c101524 */
[----:B------:R-:W-:Y:S05]  /*d840*/  EXIT ;  /* 0x000000000000794d */ /* 0x000fea0003800000 */
.L_x_8185:
        /* <DEDUP_REMOVED lines=12> */
[----:B------:R-:W-:Y:S01]  /*d910*/  STG.E.64 [R16.64], R2 ;  /* 0x0000000210007986 */ /* 0x000fe2000c101b24 */
[----:B------:R-:W-:Y:S05]  /*d920*/  EXIT ;  /* 0x000000000000794d */ /* 0x000fea0003800000 */
.L_x_8188:
[----:B------:R-:W1:Y:S01]  /*d930*/  F2F.F32.F64 R3, R12 ;  /* 0x0000000c00037310 */ /* 0x000e620000301000 */
[----:B------:R-:W1:-:S04]  /*d940*/  DSETP.GEU.AND P0, PT, |R12|, c[0x2][0x0], PT ;  /* 0x008000000c00762a */ /* 0x000e480003f0e200 */
[----:B---3--:R-:W2:-:S03]  /*d950*/  DSETP.GEU.AND P1, PT, |R14|, c[0x2][0x0], PT ;  /* 0x008000000e00762a */ /* 0x008e860003f2e200 */
[----:B------:R-:W2:Y:S07]  /*d960*/  F2F.F32.F64 R0, R14 ;  /* 0x0000000e00007310 */ /* 0x000eae0000301000 */
[----:B-1----:R-:W-:-:S04]  /*d970*/  @!P0 FMUL R3, R3, 1.175494350822287508e-38 ;  /* 0x0080000003038820 */ /* 0x002fc80000400000 */
[----:B--2---:R-:W-:-:S05]  /*d980*/  @!P1 FMUL R0, R0, 1.175494350822287508e-38 ;  /* 0x0080000000009820 */ /* 0x004fca0000400000 */
[----:B------:R-:W-:-:S05]  /*d990*/  F2FP.PACK_AB R3, R0, R3 ;  /* 0x000000030003723e */ /* 0x000fca00000000ff */
[----:B------:R-:W-:Y:S01]  /*d9a0*/  STG.E [R16.64], R3 ;  /* 0x0000000310007986 */ /* 0x000fe2000c101924 */
[----:B------:R-:W-:Y:S05]  /*d9b0*/  EXIT ;  /* 0x000000000000794d */ /* 0x000fea0003800000 */
.L_x_8187:
[----:B------:R-:W-:Y:S01]  /*d9c0*/  STG.E.64 [R16.64], R12 ;  /* 0x0000000c10007986 */ /* 0x000fe2000c101b24 */
[----:B------:R-:W-:Y:S05]  /*d9d0*/  EXIT ;  /* 0x000000000000794d */ /* 0x000fea0003800000 */
.L_x_8178:
        /* <DEDUP_REMOVED lines=11> */
[----:B------:R-:W-:Y:S01]  /*da90*/  STG.E.U8 [R16.64], R3 ;  /* 0x0000000310007986 */ /* 0x000fe2000c101124 */
[----:B------:R-:W-:Y:S05]  /*daa0*/  EXIT ;  /* 0x000000000000794d */ /* 0x000fea0003800000 */
.L_x_8191:
[----:B---3--:R-:W-:Y:S01]  /*dab0*/  STG.E.128 [R16.64], R12 ;  /* 0x0000000c10007986 */ /* 0x008fe2000c101d24 */
[----:B------:R-:W-:Y:S05]  /*dac0*/  EXIT ;  /* 0x000000000000794d */ /* 0x000fea0003800000 */
.L_x_8190:
        /* <DEDUP_REMOVED lines=23> */
.L_x_8195:
[----:B------:R-:W-:Y:S05]  /*dc40*/  BSYNC B0 ;  /* 0x0000000000007941 */ /* 0x000fea0003800000 */
.L_x_8194:
[----:B------:R-:W-:-:S05]  /*dc50*/  LOP3.LUT R3, R0, R3, RZ, 0xfc, !PT ;  /* 0x0000000300037212 */ /* 0x000fca00078efcff */
[----:B------:R-:W-:Y:S01]  /*dc60*/  STG.E.U8 [R16.64], R3 ;  /* 0x0000000310007986 */ /* 0x000fe2000c101124 */
[----:B------:R-:W-:Y:S05]  /*dc70*/  EXIT ;  /* 0x000000000000794d */ /* 0x000fea0003800000 */
.L_x_8193:
        /* <DEDUP_REMOVED lines=15> */
.L_x_8197:
[----:B------:R-:W-:Y:S01]  /*dd70*/  IMAD.MOV.U32 R0, RZ, RZ, 0x7f ;  /* 0x0000007fff007424 */ /* 0x000fe200078e00ff */
[----:B------:R-:W-:-:S04]  /*dd80*/  ISETP.GT.U32.AND P0, PT, R2, 0x7f800000, PT ;  /* 0x7f8000000200780c */ /* 0x000fc80003f04070 */
[----:B------:R-:W-:-:S04]  /*dd90*/  SEL R0, R0, 0x7c, P0 ;  /* 0x0000007c00007807 */ /* 0x000fc80000000000 */
.L_x_8198:
[----:B------:R-:W-:Y:S05]  /*dda0*/  BSYNC B0 ;  /* 0x0000000000007941 */ /* 0x000fea0003800000 */
.L_x_8196:
[----:B------:R-:W-:-:S04]  /*ddb0*/  LOP3.LUT R2, R3, 0x80000000, RZ, 0xc0, !PT ;  /* 0x8000000003027812 */ /* 0x000fc800078ec0ff */
[----:B------:R-:W-:-:S04]  /*ddc0*/  SHF.R.U32.HI R3, RZ, 0x18, R2 ;  /* 0x00000018ff037819 */ /* 0x000fc80000011602 */
[----:B------:R-:W-:-:S05]  /*ddd0*/  LOP3.LUT R3, R0, R3, RZ, 0xfc, !PT ;  /* 0x0000000300037212 */ /* 0x000fca00078efcff */
[----:B------:R-:W-:Y:S01]  /*dde0*/  STG.E.U8 [R16.64], R3 ;  /* 0x0000000310007986 */ /* 0x000fe2000c101124 */
[----:B------:R-:W-:Y:S05]  /*ddf0*/  EXIT ;  /* 0x000000000000794d */ /* 0x000fea0003800000 */
.L_x_8192:
[----:B------:R-:W1:Y:S01]  /*de00*/  F2F.F32.F64 R0, R12 ;  /* 0x0000000c00007310 */ /* 0x000e620000301000 */
[----:B------:R-:W1:-:S14]  /*de10*/  DSETP.GEU.AND P0, PT, |R12|, c[0x2][0x0], PT ;  /* 0x008000000c00762a */ /* 0x000e5c0003f0e200 */
[----:B-1----:R-:W-:-:S05]  /*de20*/  @!P0 FMUL R0, R0, 1.175494350822287508e-38 ;  /* 0x0080000000008820 */ /* 0x002fca0000400000 */
[----:B------:R-:W-:-:S05]  /*de30*/  F2FP.BF16.PACK_AB R0, RZ, R0 ;  /* 0x00000000ff00723e */ /* 0x000fca00000010ff */
[----:B------:R-:W-:Y:S01]  /*de40*/  STG.E.U16 [R16.64], R0 ;  /* 0x0000000010007986 */ /* 0x000fe2000c101524 */
[----:B------:R-:W-:Y:S05]  /*de50*/  EXIT ;  /* 0x000000000000794d */ /* 0x000fea0003800000 */
.L_x_8189:
        /* <DEDUP_REMOVED lines=9> */
[----:B-1----:R-:W-:Y:S01]  /*def0*/  STG.E.U16 [R16.64], R13 ;  /* 0x0000000d10007986 */ /* 0x002fe2000c101524 */
[----:B------:R-:W-:Y:S05]  /*df00*/  EXIT ;  /* 0x000000000000794d */ /* 0x000fea0003800000 */
.L_x_8201:
        /* <DEDUP_REMOVED lines=19> */
.L_x_8204:
[----:B------:R-:W-:-:S04]  /*e040*/  LOP3.LUT R2, R3, 0x80000000, RZ, 0xc0, !PT ;  /* 0x8000000003027812 */ /* 0x000fc800078ec0ff */
[----:B------:R-:W-:-:S04]  /*e050*/  SHF.R.U32.HI R3, RZ, 0x18, R2 ;  /* 0x00000018ff037819 */ /* 0x000fc80000011602 */
[----:B------:R-:W-:-:S04]  /*e060*/  LOP3.LUT R0, R0, R3, RZ, 0xfc, !PT ;  /* 0x0000000300007212 */ /* 0x000fc800078efcff */
[----:B------:R-:W-:Y:S02]  /*e070*/  PRMT R8, R0, 0x7610, R8 ;  /* 0x0000761000087816 */ /* 0x000fe40000000008 */
.L_x_8203:
[----:B------:R-:W-:Y:S05]  /*e080*/  BSYNC B0 ;  /* 0x0000000000007941 */ /* 0x000fea0003800000 */
.L_x_8202:
[----:B------:R-:W-:Y:S01]  /*e090*/  STG.E.U8 [R16.64], R8 ;  /* 0x0000000810007986 */ /* 0x000fe2000c101124 */
[----:B------:R-:W-:Y:S05]  /*e0a0*/  EXIT ;  /* 0x000000000000794d */ /* 0x000fea0003800000 */
.L_x_8200:
        /* <DEDUP_REMOVED lines=19> */
.L_x_8207:
[----:B------:R-:W-:-:S04]  /*e1e0*/  LOP3.LUT R2, R3, 0x80000000, RZ, 0xc0, !PT ;  /* 0x8000000003027812 */ /* 0x000fc800078ec0ff */
[----:B------:R-:W-:-:S04]  /*e1f0*/  SHF.R.U32.HI R3, RZ, 0x18, R2 ;  /* 0x00000018ff037819 */ /* 0x000fc80000011602 */
[----:B------:R-:W-:-:S04]  /*e200*/  LOP3.LUT R0, R0, R3, RZ, 0xfc, !PT ;  /* 0x0000000300007212 */ /* 0x000fc800078efcff */
[----:B------:R-:W-:Y:S02]  /*e210*/  PRMT R8, R0, 0x7610, R8 ;  /* 0x0000761000087816 */ /* 0x000fe40000000008 */
.L_x_8206:
[----:B------:R-:W-:Y:S05]  /*e220*/  BSYNC B0 ;  /* 0x0000000000007941 */ /* 0x000fea0003800000 */
.L_x_8205:
[----:B------:R-:W-:Y:S01]  /*e230*/  STG.E.U8 [R16.64], R8 ;  /* 0x0000000810007986 */ /* 0x000fe2000c101124 */
[----:B------:R-:W-:Y:S05]  /*e240*/  EXIT ;  /* 0x000000000000794d */ /* 0x000fea0003800000 */
.L_x_8199:
        /* <DEDUP_REMOVED lines=24> */
.L_x_8182:
[----:B------:R-:W-:Y:S01]  /*e3d0*/  MOV R0, 0x0 ;  /* 0x0000000000007802 */ /* 0x000fe20000000f00 */
[----:B------:R-:W-:Y:S01]  /*e3e0*/  HFMA2.MMA R13, -RZ, RZ, 0, 0 ;  /* 0x00000000ff0d7435 */ /* 0x000fe200000001ff */
[----:B0-----:R-:W-:Y:S02]  /*e3f0*/  IMAD.MOV.U32 R4, RZ, RZ, c[0x4][0x148] ;  /* 0x01005200ff047624 */ /* 0x001fe400078e00ff */
[----:B------:R0:W1:Y:S01]  /*e400*/  LDC.64 R2, c[0x4][R0] ;  /* 0x0100000000027b82 */ /* 0x0000620000000a00 */
[----:B------:R-:W-:Y:S02]  /*e410*/  IMAD.MOV.U32 R5, RZ, RZ, c[0x4][0x14c] ;  /* 0x01005300ff057624 */ /* 0x000fe400078e00ff */
[----:B------:R-:W-:Y:S02]  /*e420*/  IMAD.MOV.U32 R6, RZ, RZ, c[0x4][0x150] ;  /* 0x01005400ff067624 */ /* 0x000fe400078e00ff */
[----:B------:R-:W-:-:S02]  /*e430*/  IMAD.MOV.U32 R7, RZ, RZ, c[0x4][0x154] ;  /* 0x01005500ff077624 */ /* 0x000fc400078e00ff */
[----:B------:R-:W-:Y:S02]  /*e440*/  IMAD.MOV.U32 R8, RZ, RZ, 0x65 ;  /* 0x00000065ff087424 */ /* 0x000fe400078e00ff */
[----:B------:R-:W-:Y:S02]  /*e450*/  IMAD.MOV.U32 R10, RZ, RZ, c[0x4][0x38] ;  /* 0x01000e00ff0a7624 */ /* 0x000fe400078e00ff */
[----:B------:R-:W-:Y:S02]  /*e460*/  IMAD.MOV.U32 R11, RZ, RZ, c[0x4][0x3c] ;  /* 0x01000f00ff0b7624 */ /* 0x000fe400078e00ff */
[----:B------:R-:W-:Y:S02]  /*e470*/  IMAD.MOV.U32 R12, RZ, RZ, 0x1 ;  /* 0x00000001ff0c7424 */ /* 0x000fe400078e00ff */
        /* <DEDUP_REMOVED lines=8> */
[----:B------:R-:W-:Y:S05]  /*e500*/  EXIT ;  /* 0x000000000000794d */ /* 0x000fea0003800000 */
.L_x_8209:
[----:B------:R-:W1:Y:S02]  /*e510*/  F2I.U64.F64.TRUNC R12, R12 ;  /* 0x0000000c000c7311 */ /* 0x000e64000030d800 */
[----:B-1----:R-:W-:Y:S01]  /*e520*/  STG.E.64 [R16.64], R12 ;  /* 0x0000000c10007986 */ /* 0x002fe2000c101b24 */
[----:B------:R-:W-:Y:S05]  /*e530*/  EXIT ;  /* 0x000000000000794d */ /* 0x000fea0003800000 */
.L_x_8208:
[----:B------:R-:W1:Y:S02]  /*e540*/  F2I.U32.F64.TRUNC R13, R12 ;  /* 0x0000000c000d7311 */ /* 0x000e64000030d000 */
[----:B-1----:R-:W-:Y:S01]  /*e550*/  STG.E [R16.64], R13 ;  /* 0x0000000d10007986 */ /* 0x002fe2000c101924 */
[----:B------:R-:W-:Y:S05]  /*e560*/  EXIT ;  /* 0x000000000000794d */ /* 0x000fea0003800000 */
        .weak           $__internal_12_$__cuda_sm20_dblrcp_rn_slowpath_v3
        .type           $__internal_12_$__cuda_sm20_dblrcp_rn_slowpath_v3,@function
        .size           $__internal_12_$__cuda_sm20_dblrcp_rn_slowpath_v3,($__internal_13_$__cuda_sm20_div_rn_f64_full - $__internal_12_$__cuda_sm20_dblrcp_rn_slowpath_v3)
$__internal_12_$__cuda_sm20_dblrcp_rn_slowpath_v3:
        /* <DEDUP_REMOVED lines=24> */
.L_x_8213:
        /* <DEDUP_REMOVED lines=9> */
.L_x_8211:
[----:B------:R-:W-:Y:S01]  /*e780*/  LOP3.LUT R7, R5, 0x80000, RZ, 0xfc, !PT ;  /* 0x0008000005077812 */ /* 0x000fe200078efcff */
[----:B------:R-:W-:Y:S02]  /*e790*/  IMAD.MOV.U32 R6, RZ, RZ, R4 ;  /* 0x000000ffff067224 */ /* 0x000fe400078e0004 */
.L_x_8212:
[----:B------:R-:W-:Y:S05]  /*e7a0*/  BSYNC B1 ;  /* 0x0000000000017941 */ /* 0x000fea0003800000 */
.L_x_8210:
[----:B0-----:R-:W-:Y:S02]  /*e7b0*/  IMAD.MOV.U32 R2, RZ, RZ, R0 ;  /* 0x000000ffff027224 */ /* 0x001fe400078e0000 */
[----:B------:R-:W-:-:S04]  /*e7c0*/  IMAD.MOV.U32 R3, RZ, RZ, 0x0 ;  /* 0x00000000ff037424 */ /* 0x000fc800078e00ff */
[----:B------:R-:W-:Y:S05]  /*e7d0*/  RET.REL.NODEC R2 `(_ZN2at6native18elementwise_kernelILi128ELi4EZNS0_15gpu_kernel_implINS0_13BUnaryFunctorIN3c107complexIdEES6_S6_NS0_15binary_internal10DivFunctorIS6_EEEEEEvRNS_18TensorIteratorBaseERKT_EUliE_EEviT1_) ;  /* 0xffff182002007950 */ /* 0x000fea0003c3ffff */
        .weak           $__internal_13_$__cuda_sm20_div_rn_f64_full
        .type           $__internal_13_$__cuda_sm20_div_rn_f64_full,@function
        .size           $__internal_13_$__cuda_sm20_div_rn_f64_full,(.L_x_17674 - $__internal_13_$__cuda_sm20_div_rn_f64_full)
$__internal_13_$__cuda_sm20_div_rn_f64_full:
[----:B------:R-:W-:Y:S01]  /*e7e0*/  FSETP.GEU.AND P0, PT, |R9|, 1.469367938527859385e-39, PT ;  /* 0x001000000900780b */ /* 0x000fe20003f0e200 */
[----:B------:R-:W-:Y:S01]  /*e7f0*/  IMAD.MOV.U32 R26, RZ, RZ, 0x1 ;  /* 0x00000001ff1a7424 */ /* 0x000fe200078e00ff */
[----:B------:R-:W-:Y:S01]  /*e800*/  FSETP.GEU.AND P2, PT, |R11|, 1.469367938527859385e-39, PT ;  /* 0x001000000b00780b */ /* 0x000fe20003f4e200 */
[----:B------:R-:W-:Y:S01]  /*e810*/  IMAD.MOV.U32 R24, RZ, RZ, R10 ;  /* 0x000000ffff187224 */ /* 0x000fe200078e000a */
[----:B------:R-:W-:Y:S01]  /*e820*/  LOP3.LUT R22, R9, 0x800fffff, RZ, 0xc0, !PT ;  /* 0x800fffff09167812 */ /* 0x000fe200078ec0ff */
[----:B------:R-:W-:Y:S01]  /*e830*/  BSSY B1, `(.L_x_8214) ;  /* 0x0000053000017945 */ /* 0x000fe20003800000 */
[----:B------:R-:W-:Y:S02]  /*e840*/  LOP3.LUT R2, R11, 0x7ff00000, RZ, 0xc0, !PT ;  /* 0x7ff000000b027812 */ /* 0x000fe400078ec0ff */
[----:B------:R-:W-:Y:S01]  /*e850*/  LOP3.LUT R23, R22, 0x3ff00000, RZ, 0xfc, !PT ;  /* 0x3ff0000016177812 */ /* 0x000fe200078efcff */
[----:B------:R-:W-:Y:S01]  /*e860*/  IMAD.MOV.U32 R22, RZ, RZ, R8 ;  /* 0x000000ffff167224 */ /* 0x000fe200078e0008 */
[----:B------:R-:W-:Y:S01]  /*e870*/  LOP3.LUT R5, R9, 0x7ff00000, RZ, 0xc0, !PT ;  /* 0x7ff0000009057812 */ /* 0x000fe200078ec0ff */
[----:B------:R-:W-:-:S02]  /*e880*/  IMAD.MOV.U32 R4, RZ, RZ, R2 ;  /* 0x000000ffff047224 */ /* 0x000fc400078e0002 */
[----:B------:R-:W0:Y:S01]  /*e890*/  @!P0 DMUL R22, R8, 8.98846567431157953865e+307 ;  /* 0x7fe0000008168828 */ /* 0x000e220000000000 */
[----:B------:R-:W-:Y:S01]  /*e8a0*/  ISETP.GE.U32.AND P1, PT, R2, R5, PT ;  /* 0x000000050200720c */ /* 0x000fe20003f26070 */
[----:B------:R-:W-:Y:S01]  /*e8b0*/  @!P2 IMAD.MOV.U32 R6, RZ, RZ, RZ ;  /* 0x000000ffff06a224 */ /* 0x000fe200078e00ff */
[----:B------:R-:W-:-:S03]  /*e8c0*/  @!P2 LOP3.LUT R3, R9, 0x7ff00000, RZ, 0xc0, !PT ;  /* 0x7ff000000903a812 */ /* 0x000fc600078ec0ff */
[----:B0-----:R-:W0:Y:S01]  /*e8d0*/  MUFU.RCP64H R27, R23 ;  /* 0x00000017001b7308 */ /* 0x001e220000001800 */
[----:B------:R-:W-:Y:S01]  /*e8e0*/  @!P2 ISETP.GE.U32.AND P3, PT, R2, R3, PT ;  /* 0x000000030200a20c */ /* 0x000fe20003f66070 */
[----:B------:R-:W-:Y:S02]  /*e8f0*/  IMAD.MOV.U32 R3, RZ, RZ, 0x1ca00000 ;  /* 0x1ca00000ff037424 */ /* 0x000fe400078e00ff */
[----:B------:R-:W-:-:S03]  /*e900*/  @!P0 LOP3.LUT R5, R23, 0x7ff00000, RZ, 0xc0, !PT ;  /* 0x7ff0000017058812 */ /* 0x000fc600078ec0ff */
[C---:B------:R-:W-:Y:S02]  /*e910*/  @!P2 SEL R21, R3.reuse, 0x63400000, !P3 ;  /* 0x634000000315a807 */ /* 0x040fe40005800000 */
[----:B------:R-:W-:Y:S02]  /*e920*/  SEL R7, R3, 0x63400000, !P1 ;  /* 0x6340000003077807 */ /* 0x000fe40004800000 */
[--C-:B------:R-:W-:Y:S02]  /*e930*/  @!P2 LOP3.LUT R21, R21, 0x80000000, R11.reuse, 0xf8, !PT ;  /* 0x800000001515a812 */ /* 0x100fe400078ef80b */
[----:B------:R-:W-:Y:S02]  /*e940*/  LOP3.LUT R25, R7, 0x800fffff, R11, 0xf8, !PT ;  /* 0x800fffff07197812 */ /* 0x000fe400078ef80b */
[----:B------:R-:W-:Y:S01]  /*e950*/  @!P2 LOP3.LUT R7, R21, 0x100000, RZ, 0xfc, !PT ;  /* 0x001000001507a812 */ /* 0x000fe200078efcff */
[----:B0-----:R-:W0:-:S05]  /*e960*/  DFMA R28, R26, -R22, 1 ;  /* 0x3ff000001a1c742b */ /* 0x001e0a0000000816 */
[----:B------:R1:W-:Y:S02]  /*e970*/  @!P2 DFMA R24, R24, 2, -R6 ;  /* 0x400000001818a82b */ /* 0x0003e40000000806 */
[----:B-1----:R-:W-:Y:S02]  /*e980*/  IADD3 R7, R5, -0x1, RZ ;  /* 0xffffffff05077810 */ /* 0x002fe40007ffe0ff */
[----:B0-----:R-:W0:-:S06]  /*e990*/  DFMA R28, R28, R28, R28 ;  /* 0x0000001c1c1c722b */ /* 0x001e0c000000001c */
[----:B0-----:R-:W0:Y:S01]  /*e9a0*/  DFMA R28, R26, R28, R26 ;  /* 0x0000001c1a1c722b */ /* 0x001e22000000001a */
[----:B------:R-:W-:-:S04]  /*e9b0*/  @!P2 LOP3.LUT R4, R25, 0x7ff00000, RZ, 0xc0, !PT ;  /* 0x7ff000001904a812 */ /* 0x000fc800078ec0ff */
[----:B------:R-:W-:Y:S01]  /*e9c0*/  IADD3 R6, R4, -0x1, RZ ;  /* 0xffffffff04067810 */ /* 0x000fe20007ffe0ff */
[----:B0-----:R-:W0:-:S03]  /*e9d0*/  DFMA R20, R28, -R22, 1 ;  /* 0x3ff000001c14742b */ /* 0x001e060000000816 */
[----:B------:R-:W-:-:S03]  /*e9e0*/  ISETP.GT.U32.AND P0, PT, R6, 0x7feffffe, PT ;  /* 0x7feffffe0600780c */ /* 0x000fc60003f04070 */
[----:B0-----:R-:W0:Y:S01]  /*e9f0*/  DFMA R20, R28, R20, R28 ;  /* 0x000000141c14722b */ /* 0x001e22000000001c */
[----:B------:R-:W-:-:S05]  /*ea00*/  ISETP.GT.U32.OR P0, PT, R7, 0x7feffffe, P0 ;  /* 0x7feffffe0700780c */ /* 0x000fca0000704470 */
[----:B0-----:R-:W0:-:S06]  /*ea10*/  DMUL R26, R20, R24 ;  /* 0x00000018141a7228 */ /* 0x001e0c0000000000 */
[----:B0-----:R-:W0:-:S06]  /*ea20*/  DFMA R28, R26, -R22, R24 ;  /* 0x800000161a1c722b */ /* 0x001e0c0000000018 */
[----:B0-----:R0:W1:Y:S01]  /*ea30*/  DFMA R6, R20, R28, R26 ;  /* 0x0000001c1406722b */ /* 0x001062000000001a */
[----:B------:R-:W-:Y:S05]  /*ea40*/  @P0 BRA `(.L_x_8215) ;  /* 0x000001c000000947 */ /* 0x000fea0003800000 */
[----:B------:R-:W-:-:S04]  /*ea50*/  LOP3.LUT R5, R9, 0x7ff00000, RZ, 0xc0, !PT ;  /* 0x7ff0000009057812 */ /* 0x000fc800078ec0ff */
        /* <DEDUP_REMOVED lines=8> */
[----:B01----:R-:W0:-:S10]  /*eae0*/  DMUL R20, R6, R4 ;  /* 0x0000000406147228 */ /* 0x003e140000000000 */
        /* <DEDUP_REMOVED lines=9> */
[----:B------:R-:W-:Y:S01]  /*eb80*/  IADD3 R3, -R3, -0x43300000, RZ ;  /* 0xbcd0000003037810 */ /* 0x000fe20007ffe1ff */
[----:B------:R-:W-:-:S06]  /*eb90*/  IMAD.MOV.U32 R4, RZ, RZ, RZ ;  /* 0x000000ffff047224 */ /* 0x000fcc00078e00ff */
[----:B------:R-:W0:-:S04]  /*eba0*/  DFMA R4, R20, -R4, R6 ;  /* 0x800000041404722b */ /* 0x000e080000000006 */
[----:B------:R-:W1:-:S06]  /*ebb0*/  DMUL.RP R6, R6, R10 ;  /* 0x0000000a06067228 */ /* 0x000e4c0000008000 */
[----:B0-----:R-:W-:-:S04]  /*ebc0*/  FSETP.NEU.AND P0, PT, |R5|, R3, PT ;  /* 0x000000030500720b */ /* 0x001fc80003f0d200 */
[----:B-1----:R-:W-:Y:S02]  /*ebd0*/  LOP3.LUT R9, R7, R9, RZ, 0x3c, !PT ;  /* 0x0000000907097212 */ /* 0x002fe400078e3cff */
[----:B------:R-:W-:Y:S02]  /*ebe0*/  FSEL R20, R6, R20, !P0 ;  /* 0x0000001406147208 */ /* 0x000fe40004000000 */
[----:B------:R-:W-:Y:S01]  /*ebf0*/  FSEL R21, R9, R21, !P0 ;  /* 0x0000001509157208 */ /* 0x000fe20004000000 */
[----:B------:R-:W-:Y:S05]  /*ec00*/  BRA `(.L_x_8216) ;  /* 0x0000015000007947 */ /* 0x000fea0003800000 */
.L_x_8215:
[----:B------:R-:W2:-:S14]  /*ec10*/  DSETP.NAN.AND P0, PT, R10, R10, PT ;  /* 0x0000000a0a00722a */ /* 0x000e9c0003f08000 */
[----:B--2---:R-:W-:Y:S05]  /*ec20*/  @P0 BRA `(.L_x_8217) ;  /* 0x0000011000000947 */ /* 0x004fea0003800000 */
[----:B------:R-:W2:-:S14]  /*ec30*/  DSETP.NAN.AND P0, PT, R8, R8, PT ;  /* 0x000000080800722a */ /* 0x000e9c0003f08000 */
[----:B--2---:R-:W-:Y:S05]  /*ec40*/  @P0 BRA `(.L_x_8218) ;  /* 0x000000c000000947 */ /* 0x004fea0003800000 */
[----:B------:R-:W-:Y:S01]  /*ec50*/  ISETP.NE.AND P0, PT, R4, R5, PT ;  /* 0x000000050400720c */ /* 0x000fe20003f05270 */
[----:B0-----:R-:W-:Y:S02]  /*ec60*/  IMAD.MOV.U32 R20, RZ, RZ, 0x0 ;  /* 0x00000000ff147424 */ /* 0x001fe400078e00ff */
        /* <DEDUP_REMOVED lines=10> */
.L_x_8218:
[----:B0-----:R-:W-:Y:S01]  /*ed10*/  LOP3.LUT R21, R9, 0x80000, RZ, 0xfc, !PT ;  /* 0x0008000009157812 */ /* 0x001fe200078efcff */
[----:B------:R-:W-:Y:S01]  /*ed20*/  IMAD.MOV.U32 R20, RZ, RZ, R8 ;  /* 0x000000ffff147224 */ /* 0x000fe200078e0008 */
[----:B------:R-:W-:Y:S05]  /*ed30*/  BRA `(.L_x_8216) ;  /* 0x0000002000007947 */ /* 0x000fea0003800000 */
.L_x_8217:
[----:B0-----:R-:W-:Y:S01]  /*ed40*/  LOP3.LUT R21, R11, 0x80000, RZ, 0xfc, !PT ;  /* 0x000800000b157812 */ /* 0x001fe200078efcff */
[----:B------:R-:W-:Y:S02]  /*ed50*/  IMAD.MOV.U32 R20, RZ, RZ, R10 ;  /* 0x000000ffff147224 */ /* 0x000fe400078e000a */
.L_x_8216:
[----:B------:R-:W-:Y:S05]  /*ed60*/  BSYNC B1 ;  /* 0x0000000000017941 */ /* 0x000fea0003800000 */
.L_x_8214:
[----:B------:R-:W-:Y:S02]  /*ed70*/  IMAD.MOV.U32 R2, RZ, RZ, R0 ;  /* 0x000000ffff027224 */ /* 0x000fe400078e0000 */
[----:B------:R-:W-:-:S02]  /*ed80*/  IMAD.MOV.U32 R3, RZ, RZ, 0x0 ;  /* 0x00000000ff037424 */ /* 0x000fc400078e00ff */
[----:B------:R-:W-:Y:S02]  /*ed90*/  IMAD.MOV.U32 R10, RZ, RZ, R20 ;  /* 0x000000ffff0a7224 */ /* 0x000fe400078e0014 */
[----:B------:R-:W-:Y:S01]  /*eda0*/  IMAD.MOV.U32 R11, RZ, RZ, R21 ;  /* 0x000000ffff0b7224 */ /* 0x000fe200078e0015 */
[----:B------:R-:W-:Y:S06]  /*edb0*/  RET.REL.NODEC R2 `(_ZN2at6native18elementwise_kernelILi128ELi4EZNS0_15gpu_kernel_implINS0_13BUnaryFunctorIN3c107complexIdEES6_S6_NS0_15binary_internal10DivFunctorIS6_EEEEEEvRNS_18TensorIteratorBaseERKT_EUliE_EEviT1_) ;  /* 0xffff124002007950 */ /* 0x000fec0003c3ffff */
.L_x_8219:
        /* <DEDUP_REMOVED lines=12> */
.L_x_17674:


//--------------------- .text._ZN2at6native27unrolled_elementwise_kernelINS0_13BUnaryFunctorIN3c107complexIdEES5_S5_NS0_15binary_internal10DivFunctorIS5_EEEESt5arrayIPcLm2EELi4E23TrivialOffsetCalculatorILi1EjESE_NS0_6memory12LoadWithCastILi1EEENSF_13StoreWithCastILi1EEEEEviT_T0_T2_T3_T4_T5_ --------------------------
	.section	.text._ZN2at6native27unrolled_elementwise_kernelINS0_13BUnaryFunctorIN3c107complexIdEES5_S5_NS0_15binary_internal10DivFunctorIS5_EEEESt5arrayIPcLm2EELi4E23TrivialOffsetCalculatorILi1EjESE_NS0_6memory12LoadWithCastILi1EEENSF_13StoreWithCastILi1EEEEEviT_T0_T2_T3_T4_T5_,"ax",@progbits
	.sectioninfo	@"SHI_REGISTERS=56"
	.align	128
        .global         _ZN2at6native27unrolled_elementwise_kernelINS0_13BUnaryFunctorIN3c107complexIdEES5_S5_NS0_15binary_internal10DivFunctorIS5_EEEESt5arrayIPcLm2EELi4E23TrivialOffsetCalculatorILi1EjESE_NS0_6memory12LoadWithCastILi1EEENSF_13StoreWithCastILi1EEEEEviT_T0_T2_T3_T4_T5_
        .type           _ZN2at6native27unrolled_elementwise_kernelINS0_13BUnaryFunctorIN3c107complexIdEES5_S5_NS0_15binary_internal10DivFunctorIS5_EEEESt5arrayIPcLm2EELi4E23TrivialOffsetCalculatorILi1EjESE_NS0_6memory12LoadWithCastILi1EEENSF_13StoreWithCastILi1EEEEEviT_T0_T2_T3_T4_T5_,@function
        .size           _ZN2at6native27unrolled_elementwise_kernelINS0_13BUnaryFunctorIN3c107complexIdEES5_S5_NS0_15binary_internal10DivFunctorIS5_EEEESt5arrayIPcLm2EELi4E23TrivialOffsetCalculatorILi1EjESE_NS0_6memory12LoadWithCastILi1EEENSF_13StoreWithCastILi1EEEEEviT_T0_T2_T3_T4_T5_,(.L_x_17676 - _ZN2at6native27unrolled_elementwise_kernelINS0_13BUnaryFunctorIN3c107complexIdEES5_S5_NS0_15binary_internal10DivFunctorIS5_EEEESt5arrayIPcLm2EELi4E23TrivialOffsetCalculatorILi1EjESE_NS0_6memory12LoadWithCastILi1EEENSF_13StoreWithCastILi1EEEEEviT_T0_T2_T3_T4_T5_)
        .other          _ZN2at6native27unrolled_elementwise_kernelINS0_13BUnaryFunctorIN3c107complexIdEES5_S5_NS0_15binary_internal10DivFunctorIS5_EEEESt5arrayIPcLm2EELi4E23TrivialOffsetCalculatorILi1EjESE_NS0_6memory12LoadWithCastILi1EEENSF_13StoreWithCastILi1EEEEEviT_T0_T2_T3_T4_T5_,@"STO_CUDA_ENTRY STV_DEFAULT"
_ZN2at6native27unrolled_elementwise_kernelINS0_13BUnaryFunctorIN3c107complexIdEES5_S5_NS0_15binary_internal10DivFunctorIS5_EEEESt5arrayIPcLm2EELi4E23TrivialOffsetCalculatorILi1EjESE_NS0_6memory12LoadWithCastILi1EEENSF_13StoreWithCastILi1EEEEEviT_T0_T2_T3_T4_T5_:
.text._ZN2at6native27unrolled_elementwise_kernelINS0_13BUnaryFunctorIN3c107complexIdEES5_S5_NS0_15binary_internal10DivFunctorIS5_EEEESt5arrayIPcLm2EELi4E23TrivialOffsetCalculatorILi1EjESE_NS0_6memory12LoadWithCastILi1EEENSF_13StoreWithCastILi1EEEEEviT_T0_T2_T3_T4_T5_:
[----:B------:R-:W-:Y:S02]  /*0000*/  IMAD.MOV.U32 R1, RZ, RZ, c[0x0][0x28] ;  /* 0x00000a00ff017624 */ /* 0x000fe400078e00ff */
[----:B------:R-:W0:Y:S01]  /*0010*/  S2R R34, SR_CTAID.X ;  /* 0x0000000000227919 */ /* 0x000e220000002500 */
[----:B------:R-:W-:Y:S01]  /*0020*/  IMAD.MOV.U32 R53, RZ, RZ, -0x200 ;  /* 0xfffffe00ff357424 */ /* 0x000fe200078e00ff */
[----:B------:R-:W1:Y:S01]  /*0030*/  LDC.U8 R33, c[0x0][0x1a4] ;  /* 0x00006900ff217b82 */ /* 0x000e620000000000 */
[----:B------:R-:W-:Y:S01]  /*0040*/  ULDC.64 UR36, c[0x0][0x118] ;  /* 0x0000460000247ab9 */ /* 0x000fe20000000a00 */
[----:B------:R-:W2:Y:S01]  /*0050*/  S2R R32, SR_TID.X ;  /* 0x0000000000207919 */ /* 0x000ea20000002100 */
[----:B------:R-:W-:Y:S01]  /*0060*/  BSSY B6, `(.L_x_8220) ;  /* 0x0000116000067945 */ /* 0x000fe20003800000 */
[----:B------:R-:W-:Y:S01]  /*0070*/  CS2R R26, SRZ ;  /* 0x00000000001a7805 */ /* 0x000fe2000001ff00 */
[----:B------:R-:W-:Y:S01]  /*0080*/  CS2R R30, SRZ ;  /* 0x00000000001e7805 */ /* 0x000fe2000001ff00 */
[----:B------:R-:W-:Y:S01]  /*0090*/  CS2R R28, SRZ ;  /* 0x00000000001c7805 */ /* 0x000fe2000001ff00 */
[----:B0-----:R-:W-:-:S05]  /*00a0*/  IMAD R53, R34, R53, c[0x0][0x160] ;  /* 0x0000580022357624 */ /* 0x001fca00078e0235 */
[----:B--2---:R-:W-:-:S04]  /*00b0*/  ISETP.GE.AND P0, PT, R32, R53, PT ;  /* 0x000000352000720c */ /* 0x004fc80003f06270 */
[----:B------:R-:W-:-:S09]  /*00c0*/  P2R R2, PR, RZ, 0x1 ;  /* 0x00000001ff027803 */ /* 0x000fd20000000000 */
[----:B------:R-:W-:Y:S05]  /*00d0*/  @P0 BRA `(.L_x_8221) ;  /* 0x000010e000000947 */ /* 0x000fea0003800000 */
[----:B-1----:R-:W-:Y:S01]  /*00e0*/  IMAD R0, R34, 0x200, R32 ;  /* 0x0000020022007824 */ /* 0x002fe200078e0220 */
        /* <DEDUP_REMOVED lines=19> */
.L_x_8225:
[----:B------:R-:W2:Y:S01]  /*0220*/  LDG.E.U8 R4, [R4.64] ;  /* 0x0000002404047981 */ /* 0x000ea2000c1e1100 */
[----:B------:R-:W-:Y:S01]  /*0230*/  CS2R R30, SRZ ;  /* 0x00000000001e7805 */ /* 0x000fe2000001ff00 */
[----:B--2---:R0:W1:Y:S01]  /*0240*/  I2F.F64.U16 R28, R4 ;  /* 0x00000004001c7312 */ /* 0x0040620000101800 */
[----:B------:R-:W-:Y:S05]  /*0250*/  BRA `(.L_x_8227) ;  /* 0x00000f5000007947 */ /* 0x000fea0003800000 */
.L_x_8224:
        /* <DEDUP_REMOVED lines=10> */
.L_x_8229:
[----:B------:R-:W2:Y:S01]  /*0300*/  LDG.E R4, [R4.64] ;  /* 0x0000002404047981 */ /* 0x000ea2000c1e1900 */
[----:B------:R-:W-:Y:S01]  /*0310*/  CS2R R30, SRZ ;  /* 0x00000000001e7805 */ /* 0x000fe2000001ff00 */
[----:B--2---:R0:W1:Y:S01]  /*0320*/  I2F.F64 R28, R4 ;  /* 0x00000004001c7312 */ /* 0x0040620000201c00 */
[----:B------:R-:W-:Y:S05]  /*0330*/  BRA `(.L_x_8227) ;  /* 0x00000e7000007947 */ /* 0x000fea0003800000 */
.L_x_8228:
[----:B------:R-:W2:Y:S01]  /*0340*/  LDG.E.U16 R4, [R4.64] ;  /* 0x0000002404047981 */ /* 0x000ea2000c1e1500 */
[----:B------:R-:W-:Y:S01]  /*0350*/  CS2R R30, SRZ ;  /* 0x00000000001e7805 */ /* 0x000fe2000001ff00 */
[----:B--2---:R0:W1:Y:S01]  /*0360*/  I2F.F64.S16 R28, R4 ;  /* 0x00000004001c7312 */ /* 0x0040620000101c00 */
[----:B------:R-:W-:Y:S05]  /*0370*/  BRA `(.L_x_8227) ;  /* 0x00000e3000007947 */ /* 0x000fea0003800000 */
.L_x_8223:
        /* <DEDUP_REMOVED lines=11> */
.L_x_8231:
[----:B------:R-:W2:Y:S01]  /*0430*/  LDG.E.U16 R0, [R4.64] ;  /* 0x0000002404007981 */ /* 0x000ea2000c1e1500 */
[----:B------:R-:W-:Y:S01]  /*0440*/  CS2R R30, SRZ ;  /* 0x00000000001e7805 */ /* 0x000fe2000001ff00 */
[----:B--2---:R-:W-:-:S05]  /*0450*/  HADD2.F32 R0, -RZ, R0.H0_H0 ;  /* 0x20000000ff007230 */ /* 0x004fca0000004100 */
[----:B------:R-:W-:-:S04]  /*0460*/  FMUL.FTZ R0, R0, 1 ;  /* 0x3f80000000007820 */ /* 0x000fc80000410000 */
[----:B------:R0:W1:Y:S01]  /*0470*/  F2F.F64.F32 R28, R0 ;  /* 0x00000000001c7310 */ /* 0x0000620000201800 */
[----:B------:R-:W-:Y:S05]  /*0480*/  BRA `(.L_x_8227) ;  /* 0x00000d2000007947 */ /* 0x000fea0003800000 */
.L_x_8230:
        /* <DEDUP_REMOVED lines=12> */
.L_x_8233:
        /* <DEDUP_REMOVED lines=8> */
.L_x_8232:
[----:B------:R0:W5:Y:S01]  /*05d0*/  LDG.E.64 R28, [R4.64] ;  /* 0x00000024041c7981 */ /* 0x000162000c1e1b00 */
[----:B------:R-:W-:Y:S01]  /*05e0*/  CS2R R30, SRZ ;  /* 0x00000000001e7805 */ /* 0x000fe2000001ff00 */
[----:B------:R-:W-:Y:S05]  /*05f0*/  BRA `(.L_x_8227) ;  /* 0x00000bb000007947 */ /* 0x000fea0003800000 */
.L_x_8222:
        /* <DEDUP_REMOVED lines=14> */
.L_x_8236:
[----:B------:R0:W5:Y:S01]  /*06e0*/  LDG.E.128 R28, [R4.64] ;  /* 0x00000024041c7981 */ /* 0x000162000c1e1d00 */
[----:B------:R-:W-:Y:S05]  /*06f0*/  BRA `(.L_x_8227) ;  /* 0x00000ab000007947 */ /* 0x000fea0003800000 */
.L_x_8235:
        /* <DEDUP_REMOVED lines=29> */
.L_x_8238:
        /* <DEDUP_REMOVED lines=16> */
.L_x_8237:
[----:B------:R-:W2:Y:S01]  /*09d0*/  LDG.E.U16 R0, [R4.64] ;  /* 0x0000002404007981 */ /* 0x000ea2000c1e1500 */
[----:B------:R-:W-:Y:S01]  /*09e0*/  CS2R R30, SRZ ;  /* 0x00000000001e7805 */ /* 0x000fe2000001ff00 */
[----:B--2---:R-:W-:-:S05]  /*09f0*/  PRMT R0, RZ, 0x5410, R0 ;  /* 0x00005410ff007816 */ /* 0x004fca0000000000 */
[----:B------:R-:W-:-:S04]  /*0a00*/  FMUL.FTZ R0, R0, 1 ;  /* 0x3f80000000007820 */ /* 0x000fc80000410000 */
[----:B------:R0:W1:Y:S01]  /*0a10*/  F2F.F64.F32 R28, R0 ;  /* 0x00000000001c7310 */ /* 0x0000620000201800 */
[----:B------:R-:W-:Y:S05]  /*0a20*/  BRA `(.L_x_8227) ;  /* 0x0000078000007947 */ /* 0x000fea0003800000 */
.L_x_8234:
        /* <DEDUP_REMOVED lines=12> */
.L_x_8241:
        /* <DEDUP_REMOVED lines=21> */
.L_x_8245:
[----:B------:R-:W-:Y:S05]  /*0c40*/  BSYNC B1 ;  /* 0x0000000000017941 */ /* 0x000fea0003800000 */
.L_x_8244:
[----:B------:R-:W-:Y:S01]  /*0c50*/  LEA R5, R0, 0x3b800000, 0x17 ;  /* 0x3b80000000057811 */ /* 0x000fe200078eb8ff */
[----:B------:R-:W-:-:S05]  /*0c60*/  IMAD.SHL.U32 R0, R3, 0x100000, RZ ;  /* 0x0010000003007824 */ /* 0x000fca00078e00ff */
[----:B------:R-:W-:Y:S02]  /*0c70*/  LOP3.LUT R0, R5, R0, R6, 0xfe, !PT ;  /* 0x0000000005007212 */ /* 0x000fe400078efe06 */
.L_x_8243:
[----:B------:R-:W-:Y:S05]  /*0c80*/  BSYNC B0 ;  /* 0x0000000000007941 */ /* 0x000fea0003800000 */
.L_x_8242:
[----:B------:R-:W-:Y:S01]  /*0c90*/  FMUL.FTZ R0, R0, 1 ;  /* 0x3f80000000007820 */ /* 0x000fe20000410000 */
[----:B------:R-:W-:-:S03]  /*0ca0*/  CS2R R30, SRZ ;  /* 0x00000000001e7805 */ /* 0x000fc6000001ff00 */
[----:B------:R0:W1:Y:S01]  /*0cb0*/  F2F.F64.F32 R28, R0 ;  /* 0x00000000001c7310 */ /* 0x0000620000201800 */
[----:B------:R-:W-:Y:S05]  /*0cc0*/  BRA `(.L_x_8227) ;  /* 0x000004e000007947 */ /* 0x000fea0003800000 */
.L_x_8240:
        /* <DEDUP_REMOVED lines=21> */
.L_x_8249:
[----:B------:R-:W-:Y:S05]  /*0e20*/  BSYNC B1 ;  /* 0x0000000000017941 */ /* 0x000fea0003800000 */
.L_x_8248:
[----:B------:R-:W-:Y:S01]  /*0e30*/  LEA R5, R0, 0x37800000, 0x17 ;  /* 0x3780000000057811 */ /* 0x000fe200078eb8ff */
[----:B------:R-:W-:-:S05]  /*0e40*/  IMAD.SHL.U32 R0, R3, 0x200000, RZ ;  /* 0x0020000003007824 */ /* 0x000fca00078e00ff */
[----:B------:R-:W-:Y:S02]  /*0e50*/  LOP3.LUT R0, R5, R0, R6, 0xfe, !PT ;  /* 0x0000000005007212 */ /* 0x000fe400078efe06 */
.L_x_8247:
[----:B------:R-:W-:Y:S05]  /*0e60*/  BSYNC B0 ;  /* 0x0000000000007941 */ /* 0x000fea0003800000 */
.L_x_8246:
[----:B------:R-:W-:Y:S01]  /*0e70*/  FMUL.FTZ R0, R0, 1 ;  /* 0x3f80000000007820 */ /* 0x000fe20000410000 */
[----:B------:R-:W-:-:S03]  /*0e80*/  CS2R R30, SRZ ;  /* 0x00000000001e7805 */ /* 0x000fc6000001ff00 */
[----:B------:R0:W1:Y:S01]  /*0e90*/  F2F.F64.F32 R28, R0 ;  /* 0x00000000001c7310 */ /* 0x0000620000201800 */
[----:B------:R-:W-:Y:S05]  /*0ea0*/  BRA `(.L_x_8227) ;  /* 0x0000030000007947 */ /* 0x000fea0003800000 */
.L_x_8239:
        /* <DEDUP_REMOVED lines=14> */
.L_x_8253:
[----:B------:R-:W-:Y:S05]  /*0f90*/  BSYNC B0 ;  /* 0x0000000000007941 */ /* 0x000fea0003800000 */
.L_x_8252:
[----:B------:R-:W-:Y:S01]  /*0fa0*/  FMUL.FTZ R0, R0, 1 ;  /* 0x3f80000000007820 */ /* 0x000fe20000410000 */
[----:B------:R-:W-:-:S03]  /*0fb0*/  CS2R R30, SRZ ;  /* 0x00000000001e7805 */ /* 0x000fc6000001ff00 */
[----:B------:R0:W1:Y:S01]  /*0fc0*/  F2F.F64.F32 R28, R0 ;  /* 0x00000000001c7310 */ /* 0x0000620000201800 */
[----:B------:R-:W-:Y:S05]  /*0fd0*/  BRA `(.L_x_8227) ;  /* 0x000001d000007947 */ /* 0x000fea0003800000 */
.L_x_8226:
        /* <DEDUP_REMOVED lines=22> */
.L_x_8251:
[----:B------:R-:W2:Y:S01]  /*1140*/  LDG.E.64 R28, [R4.64] ;  /* 0x00000024041c7981 */ /* 0x000ea2000c1e1b00 */
[----:B------:R-:W-:Y:S01]  /*1150*/  CS2R R30, SRZ ;  /* 0x00000000001e7805 */ /* 0x000fe2000001ff00 */
[----:B--2---:R-:W0:Y:S01]  /*1160*/  I2F.F64.U64 R28, R28 ;  /* 0x0000001c001c7312 */ /* 0x004e220000301800 */
[----:B------:R-:W-:Y:S05]  /*1170*/  BRA `(.L_x_8227) ;  /* 0x0000003000007947 */ /* 0x000fea0003800000 */
.L_x_8250:
[----:B------:R-:W2:Y:S01]  /*1180*/  LDG.E R4, [R4.64] ;  /* 0x0000002404047981 */ /* 0x000ea2000c1e1900 */
[----:B------:R-:W-:Y:S01]  /*1190*/  CS2R R30, SRZ ;  /* 0x00000000001e7805 */ /* 0x000fe2000001ff00 */
[----:B--2---:R0:W1:Y:S06]  /*11a0*/  I2F.F64.U32 R28, R4 ;  /* 0x00000004001c7312 */ /* 0x00406c0000201800 */
.L_x_8227:
[----:B------:R-:W-:-:S03]  /*11b0*/  IADD3 R32, R32, 0x80, RZ ;  /* 0x0000008020207810 */ /* 0x000fc60007ffe0ff */
.L_x_8221:
[----:B-1----:R-:W-:Y:S05]  /*11c0*/  BSYNC B6 ;  /* 0x0000000000067941 */ /* 0x002fea0003800000 */
.L_x_8220:
[----:B------:R-:W-:Y:S01]  /*11d0*/  ISETP.GE.AND P0, PT, R32, R53, PT ;  /* 0x000000352000720c */ /* 0x000fe20003f06270 */
[----:B------:R-:W-:Y:S01]  /*11e0*/  BSSY B6, `(.L_x_8254) ;  /* 0x0000111000067945 */ /* 0x000fe20003800000 */
[----:B------:R-:W-:-:S11]  /*11f0*/  CS2R R24, SRZ ;  /* 0x0000000000187805 */ /* 0x000fd6000001ff00 */
        /* <DEDUP_REMOVED lines=21> */
.L_x_8259:
[----:B------:R-:W3:Y:S01]  /*1350*/  LDG.E.U8 R4, [R4.64] ;  /* 0x0000002404047981 */ /* 0x000ee2000c1e1100 */
[----:B------:R-:W-:Y:S01]  /*1360*/  CS2R R26, SRZ ;  /* 0x00000000001a7805 */ /* 0x000fe2000001ff00 */
[----:B---3--:R0:W1:Y:S01]  /*1370*/  I2F.F64.U16 R24, R4 ;  /* 0x0000000400187312 */ /* 0x0080620000101800 */
[----:B------:R-:W-:Y:S05]  /*1380*/  BRA `(.L_x_8261) ;  /* 0x00000f5000007947 */ /* 0x000fea0003800000 */
.L_x_8258:
        /* <DEDUP_REMOVED lines=10> */
.L_x_8263:
[----:B------:R-:W3:Y:S01]  /*1430*/  LDG.E R4, [R4.64] ;  /* 0x0000002404047981 */ /* 0x000ee2000c1e1900 */
[----:B------:R-:W-:Y:S01]  /*1440*/  CS2R R26, SRZ ;  /* 0x00000000001a7805 */ /* 0x000fe2000001ff00 */
[----:B---3--:R0:W1:Y:S01]  /*1450*/  I2F.F64 R24, R4 ;  /* 0x0000000400187312 */ /* 0x0080620000201c00 */
[----:B------:R-:W-:Y:S05]  /*1460*/  BRA `(.L_x_8261) ;  /* 0x00000e7000007947 */ /* 0x000fea0003800000 */
.L_x_8262:
[----:B------:R-:W3:Y:S01]  /*1470*/  LDG.E.U16 R4, [R4.64] ;  /* 0x0000002404047981 */ /* 0x000ee2000c1e1500 */
[----:B------:R-:W-:Y:S01]  /*1480*/  CS2R R26, SRZ ;  /* 0x00000000001a7805 */ /* 0x000fe2000001ff00 */
[----:B---3--:R0:W1:Y:S01]  /*1490*/  I2F.F64.S16 R24, R4 ;  /* 0x0000000400187312 */ /* 0x0080620000101c00 */
[----:B------:R-:W-:Y:S05]  /*14a0*/  BRA `(.L_x_8261) ;  /* 0x00000e3000007947 */ /* 0x000fea0003800000 */
.L_x_8257:
        /* <DEDUP_REMOVED lines=11> */
.L_x_8265:
[----:B------:R-:W3:Y:S01]  /*1560*/  LDG.E.U16 R0, [R4.64] ;  /* 0x0000002404007981 */ /* 0x000ee2000c1e1500 */
[----:B------:R-:W-:Y:S01]  /*1570*/  CS2R R26, SRZ ;  /* 0x00000000001a7805 */ /* 0x000fe2000001ff00 */
[----:B---3--:R-:W-:-:S05]  /*1580*/  HADD2.F32 R0, -RZ, R0.H0_H0 ;  /* 0x20000000ff007230 */ /* 0x008fca0000004100 */
[----:B------:R-:W-:-:S04]  /*1590*/  FMUL.FTZ R0, R0, 1 ;  /* 0x3f80000000007820 */ /* 0x000fc80000410000 */
[----:B------:R0:W1:Y:S01]  /*15a0*/  F2F.F64.F32 R24, R0 ;  /* 0x0000000000187310 */ /* 0x0000620000201800 */
[----:B------:R-:W-:Y:S05]  /*15b0*/  BRA `(.L_x_8261) ;  /* 0x00000d2000007947 */ /* 0x000fea0003800000 */
.L_x_8264:
        /* <DEDUP_REMOVED lines=12> */
.L_x_8267:
        /* <DEDUP_REMOVED lines=8> */
.L_x_8266:
[----:B------:R0:W5:Y:S01]  /*1700*/  LDG.E.64 R24, [R4.64] ;  /* 0x0000002404187981 */ /* 0x000162000c1e1b00 */
[----:B------:R-:W-:Y:S01]  /*1710*/  CS2R R26, SRZ ;  /* 0x00000000001a7805 */ /* 0x000fe2000001ff00 */
[----:B------:R-:W-:Y:S05]  /*1720*/  BRA `(.L_x_8261) ;  /* 0x00000bb000007947 */ /* 0x000fea0003800000 */
.L_x_8256:
        /* <DEDUP_REMOVED lines=14> */
.L_x_8270:
[----:B------:R0:W5:Y:S01]  /*1810*/  LDG.E.128 R24, [R4.64] ;  /* 0x0000002404187981 */ /* 0x000162000c1e1d00 */
[----:B------:R-:W-:Y:S05]  /*1820*/  BRA `(.L_x_8261) ;  /* 0x00000ab000007947 */ /* 0x000fea0003800000 */
.L_x_8269:
        /* <DEDUP_REMOVED lines=29> */
.L_x_8272:
        /* <DEDUP_REMOVED lines=16> */
.L_x_8271:
[----:B------:R-:W3:Y:S01]  /*1b00*/  LDG.E.U16 R0, [R4.64] ;  /* 0x0000002404007981 */ /* 0x000ee2000c1e1500 */
[----:B------:R-:W-:Y:S01]  /*1b10*/  CS2R R26, SRZ ;  /* 0x00000000001a7805 */ /* 0x000fe2000001ff00 */
[----:B---3--:R-:W-:-:S05]  /*1b20*/  PRMT R0, RZ, 0x5410, R0 ;  /* 0x00005410ff007816 */ /* 0x008fca0000000000 */
[----:B------:R-:W-:-:S04]  /*1b30*/  FMUL.FTZ R0, R0, 1 ;  /* 0x3f80000000007820 */ /* 0x000fc80000410000 */
[----:B------:R0:W1:Y:S01]  /*1b40*/  F2F.F64.F32 R24, R0 ;  /* 0x0000000000187310 */ /* 0x0000620000201800 */
[----:B------:R-:W-:Y:S05]  /*1b50*/  BRA `(.L_x_8261) ;  /* 0x0000078000007947 */ /* 0x000fea0003800000 */
.L_x_8268:
        /* <DEDUP_REMOVED lines=12> */
.L_x_8275:
        /* <DEDUP_REMOVED lines=21> */
.L_x_8279:
[----:B------:R-:W-:Y:S05]  /*1d70*/  BSYNC B1 ;  /* 0x0000000000017941 */ /* 0x000fea0003800000 */
.L_x_8278:
[----:B------:R-:W-:Y:S01]  /*1d80*/  LEA R5, R0, 0x3b800000, 0x17 ;  /* 0x3b80000000057811 */ /* 0x000fe200078eb8ff */
[----:B------:R-:W-:-:S05]  /*1d90*/  IMAD.SHL.U32 R0, R3, 0x100000, RZ ;  /* 0x0010000003007824 */ /* 0x000fca00078e00ff */
[----:B------:R-:W-:Y:S02]  /*1da0*/  LOP3.LUT R0, R5, R0, R6, 0xfe, !PT ;  /* 0x0000000005007212 */ /* 0x000fe400078efe06 */
.L_x_8277:
[----:B------:R-:W-:Y:S05]  /*1db0*/  BSYNC B0 ;  /* 0x0000000000007941 */ /* 0x000fea0003800000 */
.L_x_8276:
[----:B------:R-:W-:Y:S01]  /*1dc0*/  FMUL.FTZ R0, R0, 1 ;  /* 0x3f80000000007820 */ /* 0x000fe20000410000 */
[----:B------:R-:W-:-:S03]  /*1dd0*/  CS2R R26, SRZ ;  /* 0x00000000001a7805 */ /* 0x000fc6000001ff00 */
[----:B------:R0:W1:Y:S01]  /*1de0*/  F2F.F64.F32 R24, R0 ;  /* 0x0000000000187310 */ /* 0x0000620000201800 */
[----:B------:R-:W-:Y:S05]  /*1df0*/  BRA `(.L_x_8261) ;  /* 0x000004e000007947 */ /* 0x000fea0003800000 */
.L_x_8274:
        /* <DEDUP_REMOVED lines=21> */
.L_x_8283:
[----:B------:R-:W-:Y:S05]  /*1f50*/  BSYNC B1 ;  /* 0x0000000000017941 */ /* 0x000fea0003800000 */
.L_x_8282:
[----:B------:R-:W-:Y:S01]  /*1f60*/  LEA R5, R0, 0x37800000, 0x17 ;  /* 0x3780000000057811 */ /* 0x000fe200078eb8ff */
[----:B------:R-:W-:-:S05]  /*1f70*/  IMAD.SHL.U32 R0, R3, 0x200000, RZ ;  /* 0x0020000003007824 */ /* 0x000fca00078e00ff */
[----:B------:R-:W-:Y:S02]  /*1f80*/  LOP3.LUT R0, R5, R0, R6, 0xfe, !PT ;  /* 0x0000000005007212 */ /* 0x000fe400078efe06 */
.L_x_8281:
[----:B------:R-:W-:Y:S05]  /*1f90*/  BSYNC B0 ;  /* 0x0000000000007941 */ /* 0x000fea0003800000 */
.L_x_8280:
[----:B------:R-:W-:Y:S01]  /*1fa0*/  FMUL.FTZ R0, R0, 1 ;  /* 0x3f80000000007820 */ /* 0x000fe20000410000 */
[----:B------:R-:W-:-:S03]  /*1fb0*/  CS2R R26, SRZ ;  /* 0x00000000001a7805 */ /* 0x000fc6000001ff00 */
[----:B------:R0:W1:Y:S01]  /*1fc0*/  F2F.F64.F32 R24, R0 ;  /* 0x0000000000187310 */ /* 0x0000620000201800 */
[----:B------:R-:W-:Y:S05]  /*1fd0*/  BRA `(.L_x_8261) ;  /* 0x0000030000007947 */ /* 0x000fea0003800000 */
.L_x_8273:
        /* <DEDUP_REMOVED lines=14> */
.L_x_8287:
[----:B------:R-:W-:Y:S05]  /*20c0*/  BSYNC B0 ;  /* 0x0000000000007941 */ /* 0x000fea0003800000 */
.L_x_8286:
[----:B------:R-:W-:Y:S01]  /*20d0*/  FMUL.FTZ R0, R0, 1 ;  /* 0x3f80000000007820 */ /* 0x000fe20000410000 */
[----:B------:R-:W-:-:S03]  /*20e0*/  CS2R R26, SRZ ;  /* 0x00000000001a7805 */ /* 0x000fc6000001ff00 */
[----:B------:R0:W1:Y:S01]  /*20f0*/  F2F.F64.F32 R24, R0 ;  /* 0x0000000000187310 */ /* 0x0000620000201800 */
[----:B------:R-:W-:Y:S05]  /*2100*/  BRA `(.L_x_8261) ;  /* 0x000001d000007947 */ /* 0x000fea0003800000 */
.L_x_8260:
        /* <DEDUP_REMOVED lines=18> */
[----:B-12--5:R-:W-:Y:S05]  /*2230*/  CALL.ABS.NOINC R14 ;  /* 0x000000000e007343 */ /* 0x026fea0003c00000 */
[----:B------:R-:W-:Y:S01]  /*2240*/  CS2R R24, SRZ ;  /* 0x0000000000187805 */ /* 0x000fe2000001ff00 */
[----:B------:R-:W-:Y:S01]  /*2250*/  CS2R R26, SRZ ;  /* 0x00000000001a7805 */ /* 0x000fe2000001ff00 */
[----:B------:R-:W-:Y:S05]  /*2260*/  BRA `(.L_x_8261) ;  /* 0x0000007000007947 */ /* 0x000fea0003800000 */
.L_x_8285:
[----:B------:R-:W3:Y:S01]  /*2270*/  LDG.E.64 R24, [R4.64] ;  /* 0x0000002404187981 */ /* 0x000ee2000c1e1b00 */
[----:B------:R-:W-:Y:S01]  /*2280*/  CS2R R26, SRZ ;  /* 0x00000000001a7805 */ /* 0x000fe2000001ff00 */
[----:B---3--:R-:W0:Y:S01]  /*2290*/  I2F.F64.U64 R24, R24 ;  /* 0x0000001800187312 */ /* 0x008e220000301800 */
[----:B------:R-:W-:Y:S05]  /*22a0*/  BRA `(.L_x_8261) ;  /* 0x0000003000007947 */ /* 0x000fea0003800000 */
.L_x_8284:
[----:B------:R-:W3:Y:S01]  /*22b0*/  LDG.E R4, [R4.64] ;  /* 0x0000002404047981 */ /* 0x000ee2000c1e1900 */
[----:B------:R-:W-:Y:S01]  /*22c0*/  CS2R R26, SRZ ;  /* 0x00000000001a7805 */ /* 0x000fe2000001ff00 */
[----:B---3--:R0:W1:Y:S06]  /*22d0*/  I2F.F64.U32 R24, R4 ;  /* 0x0000000400187312 */ /* 0x00806c0000201800 */
.L_x_8261:
[----:B------:R-:W-:-:S03]  /*22e0*/  IADD3 R32, R32, 0x80, RZ ;  /* 0x0000008020207810 */ /* 0x000fc60007ffe0ff */
.L_x_8255:
[----:B------:R-:W-:Y:S05]  /*22f0*/  BSYNC B6 ;  /* 0x0000000000067941 */ /* 0x000fea0003800000 */
.L_x_8254:
[----:B------:R-:W-:Y:S01]  /*2300*/  ISETP.GE.AND P0, PT, R32, R53, PT ;  /* 0x000000352000720c */ /* 0x000fe20003f06270 */
[----:B------:R-:W-:Y:S01]  /*2310*/  BSSY B6, `(.L_x_8288) ;  /* 0x0000113000067945 */ /* 0x000fe20003800000 */
[----:B------:R-:W-:Y:S01]  /*2320*/  CS2R R22, SRZ ;  /* 0x0000000000167805 */ /* 0x000fe2000001ff00 */
[----:B------:R-:W-:Y:S01]  /*2330*/  CS2R R18, SRZ ;  /* 0x0000000000127805 */ /* 0x000fe2000001ff00 */
[----:B------:R-:W-:-:S09]  /*2340*/  CS2R R16, SRZ ;  /* 0x0000000000107805 */ /* 0x000fd2000001ff00 */
        /* <DEDUP_REMOVED lines=21> */
.L_x_8293:
[----:B------:R-:W4:Y:S01]  /*24a0*/  LDG.E.U8 R4, [R4.64] ;  /* 0x0000002404047981 */ /* 0x000f22000c1e1100 */
[----:B------:R-:W-:Y:S01]  /*24b0*/  CS2R R18, SRZ ;  /* 0x0000000000127805 */ /* 0x000fe2000001ff00 */
[----:B----4-:R0:W4:Y:S01]  /*24c0*/  I2F.F64.U16 R16, R4 ;  /* 0x0000000400107312 */ /* 0x0101220000101800 */
[----:B------:R-:W-:Y:S05]  /*24d0*/  BRA `(.L_x_8295) ;  /* 0x00000f5000007947 */ /* 0x000fea0003800000 */
.L_x_8292:
        /* <DEDUP_REMOVED lines=10> */
.L_x_8297:
[----:B------:R-:W4:Y:S01]  /*2580*/  LDG.E R4, [R4.64] ;  /* 0x0000002404047981 */ /* 0x000f22000c1e1900 */
[----:B------:R-:W-:Y:S01]  /*2590*/  CS2R R18, SRZ ;  /* 0x0000000000127805 */ /* 0x000fe2000001ff00 */
[----:B----4-:R0:W4:Y:S01]  /*25a0*/  I2F.F64 R16, R4 ;  /* 0x0000000400107312 */ /* 0x0101220000201c00 */
[----:B------:R-:W-:Y:S05]  /*25b0*/  BRA `(.L_x_8295) ;  /* 0x00000e7000007947 */ /* 0x000fea0003800000 */
.L_x_8296:
[----:B------:R-:W4:Y:S01]  /*25c0*/  LDG.E.U16 R4, [R4.64] ;  /* 0x0000002404047981 */ /* 0x000f22000c1e1500 */
[----:B------:R-:W-:Y:S01]  /*25d0*/  CS2R R18, SRZ ;  /* 0x0000000000127805 */ /* 0x000fe2000001ff00 */
[----:B----4-:R0:W4:Y:S01]  /*25e0*/  I2F.F64.S16 R16, R4 ;  /* 0x0000000400107312 */ /* 0x0101220000101c00 */
[----:B------:R-:W-:Y:S05]  /*25f0*/  BRA `(.L_x_8295) ;  /* 0x00000e3000007947 */ /* 0x000fea0003800000 */
.L_x_8291:
        /* <DEDUP_REMOVED lines=11> */
.L_x_8299:
[----:B------:R-:W4:Y:S01]  /*26b0*/  LDG.E.U16 R0, [R4.64] ;  /* 0x0000002404007981 */ /* 0x000f22000c1e1500 */
[----:B------:R-:W-:Y:S01]  /*26c0*/  CS2R R18, SRZ ;  /* 0x0000000000127805 */ /* 0x000fe2000001ff00 */
[----:B----4-:R-:W-:-:S05]  /*26d0*/  HADD2.F32 R0, -RZ, R0.H0_H0 ;  /* 0x20000000ff007230 */ /* 0x010fca0000004100 */
[----:B------:R-:W-:-:S04]  /*26e0*/  FMUL.FTZ R0, R0, 1 ;  /* 0x3f80000000007820 */ /* 0x000fc80000410000 */
[----:B------:R0:W4:Y:S01]  /*26f0*/  F2F.F64.F32 R16, R0 ;  /* 0x0000000000107310 */ /* 0x0001220000201800 */
[----:B------:R-:W-:Y:S05]  /*2700*/  BRA `(.L_x_8295) ;  /* 0x00000d2000007947 */ /* 0x000fea0003800000 */
.L_x_8298:
        /* <DEDUP_REMOVED lines=12> */
.L_x_8301:
        /* <DEDUP_REMOVED lines=8> */
.L_x_8300:
[----:B------:R0:W5:Y:S01]  /*2850*/  LDG.E.64 R16, [R4.64] ;  /* 0x0000002404107981 */ /* 0x000162000c1e1b00 */
[----:B------:R-:W-:Y:S01]  /*2860*/  CS2R R18, SRZ ;  /* 0x0000000000127805 */ /* 0x000fe2000001ff00 */
[----:B------:R-:W-:Y:S05]  /*2870*/  BRA `(.L_x_8295) ;  /* 0x00000bb000007947 */ /* 0x000fea0003800000 */
.L_x_8290:
        /* <DEDUP_REMOVED lines=14> */
.L_x_8304:
[----:B------:R0:W5:Y:S01]  /*2960*/  LDG.E.128 R16, [R4.64] ;  /* 0x0000002404107981 */ /* 0x000162000c1e1d00 */
[----:B------:R-:W-:Y:S05]  /*2970*/  BRA `(.L_x_8295) ;  /* 0x00000ab000007947 */ /* 0x000fea0003800000 */
.L_x_8303:
        /* <DEDUP_REMOVED lines=29> */
.L_x_8306:
[----:B------:R-:W4:Y:S01]  /*2b50*/  LDG.E.U8 R4, [R4.64] ;  /* 0x0000002404047981 */ /* 0x000f22000c1e1100 */
        /* <DEDUP_REMOVED lines=15> */
.L_x_8305:
[----:B------:R-:W4:Y:S01]  /*2c50*/  LDG.E.U16 R0, [R4.64] ;  /* 0x0000002404007981 */ /* 0x000f22000c1e1500 */
[----:B------:R-:W-:Y:S01]  /*2c60*/  CS2R R18, SRZ ;  /* 0x0000000000127805 */ /* 0x000fe2000001ff00 */
[----:B----4-:R-:W-:-:S05]  /*2c70*/  PRMT R0, RZ, 0x5410, R0 ;  /* 0x00005410ff007816 */ /* 0x010fca0000000000 */
[----:B------:R-:W-:-:S04]  /*2c80*/  FMUL.FTZ R0, R0, 1 ;  /* 0x3f80000000007820 */ /* 0x000fc80000410000 */
[----:B------:R0:W4:Y:S01]  /*2c90*/  F2F.F64.F32 R16, R0 ;  /* 0x0000000000107310 */ /* 0x0001220000201800 */
[----:B------:R-:W-:Y:S05]  /*2ca0*/  BRA `(.L_x_8295) ;  /* 0x0000078000007947 */ /* 0x000fea0003800000 */
.L_x_8302:
        /* <DEDUP_REMOVED lines=12> */
.L_x_8309:
        /* <DEDUP_REMOVED lines=21> */
.L_x_8313:
[----:B------:R-:W-:Y:S05]  /*2ec0*/  BSYNC B1 ;  /* 0x0000000000017941 */ /* 0x000fea0003800000 */
.L_x_8312:
[----:B------:R-:W-:Y:S01]  /*2ed0*/  LEA R5, R0, 0x3b800000, 0x17 ;  /* 0x3b80000000057811 */ /* 0x000fe200078eb8ff */
[----:B------:R-:W-:-:S05]  /*2ee0*/  IMAD.SHL.U32 R0, R3, 0x100000, RZ ;  /* 0x0010000003007824 */ /* 0x000fca00078e00ff */
[----:B------:R-:W-:Y:S02]  /*2ef0*/  LOP3.LUT R0, R5, R0, R6, 0xfe, !PT ;  /* 0x0000000005007212 */ /* 0x000fe400078efe06 */
.L_x_8311:
[----:B------:R-:W-:Y:S05]  /*2f00*/  BSYNC B0 ;  /* 0x0000000000007941 */ /* 0x000fea0003800000 */
.L_x_8310:
[----:B------:R-:W-:Y:S01]  /*2f10*/  FMUL.FTZ R0, R0, 1 ;  /* 0x3f80000000007820 */ /* 0x000fe20000410000 */
[----:B------:R-:W-:-:S03]  /*2f20*/  CS2R R18, SRZ ;  /* 0x0000000000127805 */ /* 0x000fc6000001ff00 */
[----:B------:R0:W4:Y:S01]  /*2f30*/  F2F.F64.F32 R16, R0 ;  /* 0x0000000000107310 */ /* 0x0001220000201800 */
[----:B------:R-:W-:Y:S05]  /*2f40*/  BRA `(.L_x_8295) ;  /* 0x000004e000007947 */ /* 0x000fea0003800000 */
.L_x_8308:
        /* <DEDUP_REMOVED lines=21> */
.L_x_8317:
[----:B------:R-:W-:Y:S05]  /*30a0*/  BSYNC B1 ;  /* 0x0000000000017941 */ /* 0x000fea0003800000 */
.L_x_8316:
[----:B------:R-:W-:Y:S01]  /*30b0*/  LEA R5, R0, 0x37800000, 0x17 ;  /* 0x3780000000057811 */ /* 0x000fe200078eb8ff */
[----:B------:R-:W-:-:S05]  /*30c0*/  IMAD.SHL.U32 R0, R3, 0x200000, RZ ;  /* 0x0020000003007824 */ /* 0x000fca00078e00ff */
[----:B------:R-:W-:Y:S02]  /*30d0*/  LOP3.LUT R0, R5, R0, R6, 0xfe, !PT ;  /* 0x0000000005007212 */ /* 0x000fe400078efe06 */
.L_x_8315:
[----:B------:R-:W-:Y:S05]  /*30e0*/  BSYNC B0 ;  /* 0x0000000000007941 */ /* 0x000fea0003800000 */
.L_x_8314:
[----:B------:R-:W-:Y:S01]  /*30f0*/  FMUL.FTZ R0, R0, 1 ;  /* 0x3f80000000007820 */ /* 0x000fe20000410000 */
[----:B------:R-:W-:-:S03]  /*3100*/  CS2R R18, SRZ ;  /* 0x0000000000127805 */ /* 0x000fc6000001ff00 */
[----:B------:R0:W4:Y:S01]  /*3110*/  F2F.F64.F32 R16, R0 ;  /* 0x0000000000107310 */ /* 0x0001220000201800 */
[----:B------:R-:W-:Y:S05]  /*3120*/  BRA `(.L_x_8295) ;  /* 0x0000030000007947 */ /* 0x000fea0003800000 */
.L_x_8307:
        /* <DEDUP_REMOVED lines=14> */
.L_x_8321:
[----:B------:R-:W-:Y:S05]  /*3210*/  BSYNC B0 ;  /* 0x0000000000007941 */ /* 0x000fea0003800000 */
.L_x_8320:
[----:B------:R-:W-:Y:S01]  /*3220*/  FMUL.FTZ R0, R0, 1 ;  /* 0x3f80000000007820 */ /* 0x000fe20000410000 */
[----:B------:R-:W-:-:S03]  /*3230*/  CS2R R18, SRZ ;  /* 0x0000000000127805 */ /* 0x000fc6000001ff00 */
[----:B------:R0:W4:Y:S01]  /*3240*/  F2F.F64.F32 R16, R0 ;  /* 0x0000000000107310 */ /* 0x0001220000201800 */
[----:B------:R-:W-:Y:S05]  /*3250*/  BRA `(.L_x_8295) ;  /* 0x000001d000007947 */ /* 0x000fea0003800000 */
.L_x_8294:
        /* <DEDUP_REMOVED lines=18> */
[----:B0123-5:R-:W-:Y:S05]  /*3380*/  CALL.ABS.NOINC R14 ;  /* 0x000000000e007343 */ /* 0x02ffea0003c00000 */
[----:B------:R-:W-:Y:S01]  /*3390*/  CS2R R16, SRZ ;  /* 0x0000000000107805 */ /* 0x000fe2000001ff00 */
[----:B------:R-:W-:Y:S01]  /*33a0*/  CS2R R18, SRZ ;  /* 0x0000000000127805 */ /* 0x000fe2000001ff00 */
[----:B------:R-:W-:Y:S05]  /*33b0*/  BRA `(.L_x_8295) ;  /* 0x0000007000007947 */ /* 0x000fea0003800000 */
.L_x_8319:
[----:B------:R-:W4:Y:S01]  /*33c0*/  LDG.E.64 R16, [R4.64] ;  /* 0x0000002404107981 */ /* 0x000f22000c1e1b00 */
[----:B------:R-:W-:Y:S01]  /*33d0*/  CS2R R18, SRZ ;  /* 0x0000000000127805 */ /* 0x000fe2000001ff00 */
[----:B----4-:R-:W0:Y:S01]  /*33e0*/  I2F.F64.U64 R16, R16 ;  /* 0x0000001000107312 */ /* 0x010e220000301800 */
[----:B------:R-:W-:Y:S05]  /*33f0*/  BRA `(.L_x_8295) ;  /* 0x0000003000007947 */ /* 0x000fea0003800000 */
.L_x_8318:
[----:B------:R-:W4:Y:S01]  /*3400*/  LDG.E R4, [R4.64] ;  /* 0x0000002404047981 */ /* 0x000f22000c1e1900 */
[----:B------:R-:W-:Y:S01]  /*3410*/  CS2R R18, SRZ ;  /* 0x0000000000127805 */ /* 0x000fe2000001ff00 */
[----:B----4-:R0:W4:Y:S06]  /*3420*/  I2F.F64.U32 R16, R4 ;  /* 0x0000000400107312 */ /* 0x01012c0000201800 */
.L_x_8295:
[----:B------:R-:W-:-:S03]  /*3430*/  IADD3 R32, R32, 0x80, RZ ;  /* 0x0000008020207810 */ /* 0x000fc60007ffe0ff */
.L_x_8289:
[----:B------:R-:W-:Y:S05]  /*3440*/  BSYNC B6 ;  /* 0x0000000000067941 */ /* 0x000fea0003800000 */
.L_x_8288:
[----:B------:R-:W-:Y:S01]  /*3450*/  ISETP.GE.AND P0, PT, R32, R53, PT ;  /* 0x000000352000720c */ /* 0x000fe20003f06270 */
[----:B------:R-:W-:Y:S01]  /*3460*/  BSSY B6, `(.L_x_8322) ;  /* 0x000010f000067945 */ /* 0x000fe20003800000 */
[----:B------:R-:W-:-:S11]  /*3470*/  CS2R R20, SRZ ;  /* 0x0000000000147805 */ /* 0x000fd6000001ff00 */
        /* <DEDUP_REMOVED lines=20> */
.L_x_8327:
[----:B----4-:R-:W4:Y:S01]  /*35c0*/  LDG.E.U8 R4, [R4.64] ;  /* 0x0000002404047981 */ /* 0x010f22000c1e1100 */
[----:B------:R-:W-:Y:S01]  /*35d0*/  CS2R R22, SRZ ;  /* 0x0000000000167805 */ /* 0x000fe2000001ff00 */
[----:B----4-:R0:W4:Y:S01]  /*35e0*/  I2F.F64.U16 R20, R4 ;  /* 0x0000000400147312 */ /* 0x0101220000101800 */
[----:B------:R-:W-:Y:S05]  /*35f0*/  BRA `(.L_x_8323) ;  /* 0x00000f5000007947 */ /* 0x000fea0003800000 */
.L_x_8326:
        /* <DEDUP_REMOVED lines=10> */
.L_x_8330:
[----:B----4-:R-:W4:Y:S01]  /*36a0*/  LDG.E R4, [R4.64] ;  /* 0x0000002404047981 */ /* 0x010f22000c1e1900 */
[----:B------:R-:W-:Y:S01]  /*36b0*/  CS2R R22, SRZ ;  /* 0x0000000000167805 */ /* 0x000fe2000001ff00 */
[----:B----4-:R0:W4:Y:S01]  /*36c0*/  I2F.F64 R20, R4 ;  /* 0x0000000400147312 */ /* 0x0101220000201c00 */
[----:B------:R-:W-:Y:S05]  /*36d0*/  BRA `(.L_x_8323) ;  /* 0x00000e7000007947 */ /* 0x000fea0003800000 */
.L_x_8329:
[----:B----4-:R-:W4:Y:S01]  /*36e0*/  LDG.E.U16 R4, [R4.64] ;  /* 0x0000002404047981 */ /* 0x010f22000c1e1500 */
[----:B------:R-:W-:Y:S01]  /*36f0*/  CS2R R22, SRZ ;  /* 0x0000000000167805 */ /* 0x000fe2000001ff00 */
[----:B----4-:R0:W4:Y:S01]  /*3700*/  I2F.F64.S16 R20, R4 ;  /* 0x0000000400147312 */ /* 0x0101220000101c00 */
[----:B------:R-:W-:Y:S05]  /*3710*/  BRA `(.L_x_8323) ;  /* 0x00000e3000007947 */ /* 0x000fea0003800000 */
.L_x_8325:
        /* <DEDUP_REMOVED lines=11> */
.L_x_8332:
[----:B----4-:R-:W4:Y:S01]  /*37d0*/  LDG.E.U16 R0, [R4.64] ;  /* 0x0000002404007981 */ /* 0x010f22000c1e1500 */
[----:B------:R-:W-:Y:S01]  /*37e0*/  CS2R R22, SRZ ;  /* 0x0000000000167805 */ /* 0x000fe2000001ff00 */
[----:B----4-:R-:W-:-:S05]  /*37f0*/  HADD2.F32 R0, -RZ, R0.H0_H0 ;  /* 0x20000000ff007230 */ /* 0x010fca0000004100 */
[----:B------:R-:W-:-:S04]  /*3800*/  FMUL.FTZ R0, R0, 1 ;  /* 0x3f80000000007820 */ /* 0x000fc80000410000 */
[----:B------:R0:W4:Y:S01]  /*3810*/  F2F.F64.F32 R20, R0 ;  /* 0x0000000000147310 */ /* 0x0001220000201800 */
[----:B------:R-:W-:Y:S05]  /*3820*/  BRA `(.L_x_8323) ;  /* 0x00000d2000007947 */ /* 0x000fea0003800000 */
.L_x_8331:
        /* <DEDUP_REMOVED lines=12> */
.L_x_8334:
        /* <DEDUP_REMOVED lines=8> */
.L_x_8333:
[----:B------:R0:W5:Y:S01]  /*3970*/  LDG.E.64 R20, [R4.64] ;  /* 0x0000002404147981 */ /* 0x000162000c1e1b00 */
[----:B------:R-:W-:Y:S01]  /*3980*/  CS2R R22, SRZ ;  /* 0x0000000000167805 */ /* 0x000fe2000001ff00 */
[----:B------:R-:W-:Y:S05]  /*3990*/  BRA `(.L_x_8323) ;  /* 0x00000bb000007947 */ /* 0x000fea0003800000 */
.L_x_8324:
        /* <DEDUP_REMOVED lines=14> */
.L_x_8337:
[----:B------:R0:W5:Y:S01]  /*3a80*/  LDG.E.128 R20, [R4.64] ;  /* 0x0000002404147981 */ /* 0x000162000c1e1d00 */
[----:B------:R-:W-:Y:S05]  /*3a90*/  BRA `(.L_x_8323) ;  /* 0x00000ab000007947 */ /* 0x000fea0003800000 */
.L_x_8336:
        /* <DEDUP_REMOVED lines=29> */
.L_x_8339:
        /* <DEDUP_REMOVED lines=16> */
.L_x_8338:
[----:B----4-:R-:W4:Y:S01]  /*3d70*/  LDG.E.U16 R0, [R4.64] ;  /* 0x0000002404007981 */ /* 0x010f22000c1e1500 */
[----:B------:R-:W-:Y:S01]  /*3d80*/  CS2R R22, SRZ ;  /* 0x0000000000167805 */ /* 0x000fe2000001ff00 */
[----:B----4-:R-:W-:-:S05]  /*3d90*/  PRMT R0, RZ, 0x5410, R0 ;  /* 0x00005410ff007816 */ /* 0x010fca0000000000 */
[----:B------:R-:W-:-:S04]  /*3da0*/  FMUL.FTZ R0, R0, 1 ;  /* 0x3f80000000007820 */ /* 0x000fc80000410000 */
[----:B------:R0:W4:Y:S01]  /*3db0*/  F2F.F64.F32 R20, R0 ;  /* 0x0000000000147310 */ /* 0x0001220000201800 */
[----:B------:R-:W-:Y:S05]  /*3dc0*/  BRA `(.L_x_8323) ;  /* 0x0000078000007947 */ /* 0x000fea0003800000 */
.L_x_8335:
        /* <DEDUP_REMOVED lines=12> */
.L_x_8342:
        /* <DEDUP_REMOVED lines=21> */
.L_x_8346:
[----:B------:R-:W-:Y:S05]  /*3fe0*/  BSYNC B1 ;  /* 0x0000000000017941 */ /* 0x000fea0003800000 */
.L_x_8345:
[----:B------:R-:W-:Y:S01]  /*3ff0*/  LEA R5, R0, 0x3b800000, 0x17 ;  /* 0x3b80000000057811 */ /* 0x000fe200078eb8ff */
[----:B------:R-:W-:-:S05]  /*4000*/  IMAD.SHL.U32 R0, R3, 0x100000, RZ ;  /* 0x0010000003007824 */ /* 0x000fca00078e00ff */
[----:B------:R-:W-:Y:S02]  /*4010*/  LOP3.LUT R0, R5, R0, R6, 0xfe, !PT ;  /* 0x0000000005007212 */ /* 0x000fe400078efe06 */
.L_x_8344:
[----:B------:R-:W-:Y:S05]  /*4020*/  BSYNC B0 ;  /* 0x0000000000007941 */ /* 0x000fea0003800000 */
.L_x_8343:
[----:B------:R-:W-:Y:S01]  /*4030*/  FMUL.FTZ R0, R0, 1 ;  /* 0x3f80000000007820 */ /* 0x000fe20000410000 */
[----:B------:R-:W-:-:S03]  /*4040*/  CS2R R22, SRZ ;  /* 0x0000000000167805 */ /* 0x000fc6000001ff00 */
[----:B------:R0:W4:Y:S01]  /*4050*/  F2F.F64.F32 R20, R0 ;  /* 0x0000000000147310 */ /* 0x0001220000201800 */
[----:B------:R-:W-:Y:S05]  /*4060*/  BRA `(.L_x_8323) ;  /* 0x000004e000007947 */ /* 0x000fea0003800000 */
.L_x_8341:
        /* <DEDUP_REMOVED lines=21> */
.L_x_8350:
[----:B------:R-:W-:Y:S05]  /*41c0*/  BSYNC B1 ;  /* 0x0000000000017941 */ /* 0x000fea0003800000 */
.L_x_8349:
[----:B------:R-:W-:Y:S01]  /*41d0*/  LEA R5, R0, 0x37800000, 0x17 ;  /* 0x3780000000057811 */ /* 0x000fe200078eb8ff */
[----:B------:R-:W-:-:S05]  /*41e0*/  IMAD.SHL.U32 R0, R3, 0x200000, RZ ;  /* 0x0020000003007824 */ /* 0x000fca00078e00ff */
[----:B------:R-:W-:Y:S02]  /*41f0*/  LOP3.LUT R0, R5, R0, R6, 0xfe, !PT ;  /* 0x0000000005007212 */ /* 0x000fe400078efe06 */
.L_x_8348:
[----:B------:R-:W-:Y:S05]  /*4200*/  BSYNC B0 ;  /* 0x0000000000007941 */ /* 0x000fea0003800000 */
.L_x_8347:
[----:B------:R-:W-:Y:S01]  /*4210*/  FMUL.FTZ R0, R0, 1 ;  /* 0x3f80000000007820 */ /* 0x000fe20000410000 */
[----:B------:R-:W-:-:S03]  /*4220*/  CS2R R22, SRZ ;  /* 0x0000000000167805 */ /* 0x000fc6000001ff00 */
[----:B------:R0:W4:Y:S01]  /*4230*/  F2F.F64.F32 R20, R0 ;  /* 0x0000000000147310 */ /* 0x0001220000201800 */
[----:B------:R-:W-:Y:S05]  /*4240*/  BRA `(.L_x_8323) ;  /* 0x0000030000007947 */ /* 0x000fea0003800000 */
.L_x_8340:
        /* <DEDUP_REMOVED lines=14> */
.L_x_8354:
[----:B------:R-:W-:Y:S05]  /*4330*/  BSYNC B0 ;  /* 0x0000000000007941 */ /* 0x000fea0003800000 */
.L_x_8353:
[----:B------:R-:W-:Y:S01]  /*4340*/  FMUL.FTZ R0, R0, 1 ;  /* 0x3f80000000007820 */ /* 0x000fe20000410000 */
[----:B------:R-:W-:-:S03]  /*4350*/  CS2R R22, SRZ ;  /* 0x0000000000167805 */ /* 0x000fc6000001ff00 */
[----:B------:R0:W4:Y:S01]  /*4360*/  F2F.F64.F32 R20, R0 ;  /* 0x0000000000147310 */ /* 0x0001220000201800 */
[----:B------:R-:W-:Y:S05]  /*4370*/  BRA `(.L_x_8323) ;  /* 0x000001d000007947 */ /* 0x000fea0003800000 */
.L_x_8328:
        /* <DEDUP_REMOVED lines=22> */
.L_x_8352:
[----:B----4-:R-:W4:Y:S01]  /*44e0*/  LDG.E.64 R20, [R4.64] ;  /* 0x0000002404147981 */ /* 0x010f22000c1e1b00 */
[----:B------:R-:W-:Y:S01]  /*44f0*/  CS2R R22, SRZ ;  /* 0x0000000000167805 */ /* 0x000fe2000001ff00 */
[----:B----4-:R-:W0:Y:S01]  /*4500*/  I2F.F64.U64 R20, R20 ;  /* 0x0000001400147312 */ /* 0x010e220000301800 */
[----:B------:R-:W-:Y:S05]  /*4510*/  BRA `(.L_x_8323) ;  /* 0x0000003000007947 */ /* 0x000fea0003800000 */
.L_x_8351:
[----:B----4-:R-:W4:Y:S01]  /*4520*/  LDG.E R4, [R4.64] ;  /* 0x0000002404047981 */ /* 0x010f22000c1e1900 */
[----:B------:R-:W-:Y:S01]  /*4530*/  CS2R R22, SRZ ;  /* 0x0000000000167805 */ /* 0x000fe2000001ff00 */
[----:B----4-:R0:W4:Y:S06]  /*4540*/  I2F.F64.U32 R20, R4 ;  /* 0x0000000400147312 */ /* 0x01012c0000201800 */
.L_x_8323:
[----:B------:R-:W-:Y:S05]  /*4550*/  BSYNC B6 ;  /* 0x0000000000067941 */ /* 0x000fea0003800000 */
.L_x_8322:
[----:B0-----:R-:W0:Y:S01]  /*4560*/  MUFU.RCP64H R5, c[0x0][0x18c] ;  /* 0x0000630000057b08 */ /* 0x001e220000001800 */
[----:B------:R-:W-:Y:S02]  /*4570*/  IMAD.MOV.U32 R8, RZ, RZ, c[0x0][0x188] ;  /* 0x00006200ff087624 */ /* 0x000fe400078e00ff */
[----:B------:R-:W-:-:S02]  /*4580*/  IMAD.MOV.U32 R9, RZ, RZ, c[0x0][0x18c] ;  /* 0x00006300ff097624 */ /* 0x000fc400078e00ff */
        /* <DEDUP_REMOVED lines=19> */
[----:B-12345:R-:W-:Y:S05]  /*46c0*/  CALL.REL.NOINC `($__internal_15_$__cuda_sm20_div_rn_f64_full) ;  /* 0x00005d1000007944 */ /* 0x03efea0003c00000 */
[----:B------:R-:W-:Y:S02]  /*46d0*/  IMAD.MOV.U32 R42, RZ, RZ, R44 ;  /* 0x000000ffff2a7224 */ /* 0x000fe400078e002c */
[----:B------:R-:W-:Y:S02]  /*46e0*/  IMAD.MOV.U32 R43, RZ, RZ, R45 ;  /* 0x000000ffff2b7224 */ /* 0x000fe400078e002d */
.L_x_8355:
        /* <DEDUP_REMOVED lines=10> */
[----:B0-----:R-:W0:-:S06]  /*4790*/  DFMA R40, -R8, R6, 1 ;  /* 0x3ff000000828742b */ /* 0x001e0c0000000106 */
[----:B0-----:R0:W4:Y:S01]  /*47a0*/  DFMA R40, R6, R40, R6 ;  /* 0x000000280628722b */ /* 0x0011220000000006 */
[----:B------:R-:W-:Y:S05]  /*47b0*/  @P0 BRA `(.L_x_8357) ;  /* 0x0000006000000947 */ /* 0x000fea0003800000 */
[----:B------:R-:W-:-:S04]  /*47c0*/  LOP3.LUT R0, R9, 0x7fffffff, RZ, 0xc0, !PT ;  /* 0x7fffffff09007812 */ /* 0x000fc800078ec0ff */
[----:B------:R-:W-:Y:S02]  /*47d0*/  IADD3 R3, R0, -0x100000, RZ ;  /* 0xfff0000000037810 */ /* 0x000fe40007ffe0ff */
[----:B------:R-:W-:Y:S02]  /*47e0*/  MOV R0, 0x4800 ;  /* 0x0000480000007802 */ /* 0x000fe40000000f00 */
[----:B012345:R-:W-:Y:S05]  /*47f0*/  CALL.REL.NOINC `($__internal_14_$__cuda_sm20_dblrcp_rn_slowpath_v3) ;  /* 0x0000593000007944 */ /* 0x03ffea0003c00000 */
[----:B-1----:R-:W-:Y:S02]  /*4800*/  IMAD.MOV.U32 R40, RZ, RZ, R6 ;  /* 0x000000ffff287224 */ /* 0x002fe400078e0006 */
[----:B------:R-:W-:Y:S02]  /*4810*/  IMAD.MOV.U32 R41, RZ, RZ, R7 ;  /* 0x000000ffff297224 */ /* 0x000fe400078e0007 */
.L_x_8357:
[----:B------:R-:W-:Y:S05]  /*4820*/  BSYNC B0 ;  /* 0x0000000000007941 */ /* 0x000fea0003800000 */
.L_x_8356:
        /* <DEDUP_REMOVED lines=25> */
.L_x_8358:
        /* <DEDUP_REMOVED lines=19> */
.L_x_8360:
[----:B------:R-:W-:Y:S05]  /*4af0*/  BSYNC B0 ;  /* 0x0000000000007941 */ /* 0x000fea0003800000 */
.L_x_8359:
[----:B------:R-:W-:Y:S01]  /*4b00*/  ISETP.NE.AND P0, PT, R2, RZ, PT ;  /* 0x000000ff0200720c */ /* 0x000fe20003f05270 */
[----:B------:R-:W-:Y:S01]  /*4b10*/  BSSY B1, `(.L_x_8361) ;  /* 0x0000045000017945 */ /* 0x000fe20003800000 */
[----:B------:R-:W-:Y:S01]  /*4b20*/  CS2R R34, SRZ ;  /* 0x0000000000227805 */ /* 0x000fe2000001ff00 */
[----:B------:R-:W-:Y:S01]  /*4b30*/  CS2R R10, SRZ ;  /* 0x00000000000a7805 */ /* 0x000fe2000001ff00 */
[----:B------:R-:W-:-:S09]  /*4b40*/  CS2R R8, SRZ ;  /* 0x0000000000087805 */ /* 0x000fd2000001ff00 */
[----:B------:R-:W-:Y:S05]  /*4b50*/  @P0 BRA `(.L_x_8362) ;  /* 0x0000040000000947 */ /* 0x000fea0003800000 */
[----:B------:R-:W-:Y:S02]  /*4b60*/  IMAD.MOV.U32 R12, RZ, RZ, c[0x0][0x180] ;  /* 0x00006000ff0c7624 */ /* 0x000fe400078e00ff */
[----:B------:R-:W-:-:S06]  /*4b70*/  IMAD.MOV.U32 R13, RZ, RZ, c[0x0][0x184] ;  /* 0x00006100ff0d7624 */ /* 0x000fcc00078e00ff */
[----:B------:R-:W0:-:S14]  /*4b80*/  DSETP.GE.AND P0, PT, |R12|, |c[0x0][0x188]|, PT ;  /* 0x400062000c00762a */ /* 0x000e1c0003f06200 */
[----:B0-----:R-:W-:Y:S05]  /*4b90*/  @!P0 BRA `(.L_x_8363) ;  /* 0x0000038000008947 */ /* 0x001fea0003800000 */
[----:B------:R-:W0:-:S06]  /*4ba0*/  DSETP.NEU.AND P0, PT, RZ, |c[0x0][0x188]|, PT ;  /* 0x40006200ff00762a */ /* 0x000e0c0003f0d000 */
[----:B0-----:R-:W0:-:S14]  /*4bb0*/  DSETP.EQ.AND P0, PT, RZ, |c[0x0][0x180]|, !P0 ;  /* 0x40006000ff00762a */ /* 0x001e1c0004702000 */
[----:B0-2--5:R-:W0:-:S04]  /*4bc0*/  @!P0 DFMA R8, R38, R30, R28 ;  /* 0x0000001e2608822b */ /* 0x025e08000000001c */
[----:B------:R-:W2:-:S04]  /*4bd0*/  @!P0 DFMA R10, -R38, R28, R30 ;  /* 0x0000001c260a822b */ /* 0x000e88000000011e */
[----:B0---4-:R0:W4:-:S04]  /*4be0*/  @!P0 DMUL R8, R8, R14 ;  /* 0x0000000e08088228 */ /* 0x0111080000000000 */
[----:B--2---:R0:W2:Y:S01]  /*4bf0*/  @!P0 DMUL R10, R10, R14 ;  /* 0x0000000e0a0a8228 */ /* 0x0040a20000000000 */
[----:B------:R-:W-:Y:S05]  /*4c00*/  @!P0 BRA `(.L_x_8362) ;  /* 0x0000035000008947 */ /* 0x000fea0003800000 */
[----:B----4-:R-:W4:Y:S01]  /*4c10*/  DADD R4, -RZ, |c[0x0][0x180]| ;  /* 0x40006000ff047629 */ /* 0x010f220000000100 */
[----:B------:R-:W-:Y:S01]  /*4c20*/  IMAD.MOV.U32 R2, RZ, RZ, 0x1 ;  /* 0x00000001ff027424 */ /* 0x000fe200078e00ff */
[----:B------:R-:W-:Y:S01]  /*4c30*/  FSETP.GEU.AND P1, PT, |R29|, 6.5827683646048100446e-37, PT ;  /* 0x036000001d00780b */ /* 0x000fe20003f2e200 */
[----:B------:R-:W-:Y:S03]  /*4c40*/  BSSY B2, `(.L_x_8364) ;  /* 0x0000013000027945 */ /* 0x000fe60003800000 */
[----:B----4-:R-:W4:Y:S02]  /*4c50*/  MUFU.RCP64H R3, R5 ;  /* 0x0000000500037308 */ /* 0x010f240000001800 */
[----:B----4-:R-:W4:-:S06]  /*4c60*/  DFMA R6, R2, -|R12|, 1 ;  /* 0x3ff000000206742b */ /* 0x010f0c0000000c0c */
[----:B----4-:R-:W4:-:S06]  /*4c70*/  DFMA R6, R6, R6, R6 ;  /* 0x000000060606722b */ /* 0x010f0c0000000006 */
[----:B----4-:R-:W4:-:S06]  /*4c80*/  DFMA R6, R2, R6, R2 ;  /* 0x000000060206722b */ /* 0x010f0c0000000002 */
[----:B----4-:R-:W4:-:S06]  /*4c90*/  DFMA R2, R6, -|R12|, 1 ;  /* 0x3ff000000602742b */ /* 0x010f0c0000000c0c */
[----:B----4-:R-:W4:-:S06]  /*4ca0*/  DFMA R2, R6, R2, R6 ;  /* 0x000000020602722b */ /* 0x010f0c0000000006 */
[----:B----4-:R-:W4:-:S06]  /*4cb0*/  DMUL R8, R2, R28 ;  /* 0x0000001c02087228 */ /* 0x010f0c0000000000 */
[----:B----4-:R-:W4:-:S06]  /*4cc0*/  DFMA R6, R8, -|c[0x0][0x180]|, R28 ;  /* 0xc000600008067a2b */ /* 0x010f0c000000001c */
[----:B----4-:R-:W4:-:S10]  /*4cd0*/  DFMA R8, R2, R6, R8 ;  /* 0x000000060208722b */ /* 0x010f140000000008 */
[----:B----4-:R-:W-:-:S05]  /*4ce0*/  FFMA R0, RZ, R5, R9 ;  /* 0x00000005ff007223 */ /* 0x010fca0000000009 */
[----:B------:R-:W-:-:S13]  /*4cf0*/  FSETP.GT.AND P0, PT, |R0|, 1.469367938527859385e-39, PT ;  /* 0x001000000000780b */ /* 0x000fda0003f04200 */
[----:B------:R-:W-:Y:S05]  /*4d00*/  @P0 BRA P1, `(.L_x_8365) ;  /* 0x0000006000000947 */ /* 0x000fea0000800000 */
[----:B------:R-:W-:Y:S01]  /*4d10*/  IMAD.MOV.U32 R12, RZ, RZ, R28 ;  /* 0x000000ffff0c7224 */ /* 0x000fe200078e001c */
[----:B------:R-:W-:Y:S01]  /*4d20*/  MOV R0, 0x4d50 ;  /* 0x00004d5000007802 */ /* 0x000fe20000000f00 */
[----:B------:R-:W-:Y:S02]  /*4d30*/  IMAD.MOV.U32 R13, RZ, RZ, R29 ;  /* 0x000000ffff0d7224 */ /* 0x000fe400078e001d */
[----:B0123--:R-:W-:Y:S05]  /*4d40*/  CALL.REL.NOINC `($__internal_15_$__cuda_sm20_div_rn_f64_full) ;  /* 0x0000569000007944 */ /* 0x00ffea0003c00000 */
[----:B------:R-:W-:Y:S02]  /*4d50*/  IMAD.MOV.U32 R8, RZ, RZ, R44 ;  /* 0x000000ffff087224 */ /* 0x000fe400078e002c */
[----:B------:R-:W-:Y:S02]  /*4d60*/  IMAD.MOV.U32 R9, RZ, RZ, R45 ;  /* 0x000000ffff097224 */ /* 0x000fe400078e002d */
.L_x_8365:
[----:B------:R-:W-:Y:S05]  /*4d70*/  BSYNC B2 ;  /* 0x0000000000027941 */ /* 0x000fea0003800000 */
.L_x_8364:
[----:B------:R-:W4:Y:S01]  /*4d80*/  DADD R4, -RZ, |c[0x0][0x188]| ;  /* 0x40006200ff047629 */ /* 0x000f220000000100 */
[----:B--2---:R-:W-:Y:S01]  /*4d90*/  IMAD.MOV.U32 R10, RZ, RZ, c[0x0][0x188] ;  /* 0x00006200ff0a7624 */ /* 0x004fe200078e00ff */
[----:B------:R-:W-:Y:S01]  /*4da0*/  FSETP.GEU.AND P1, PT, |R31|, 6.5827683646048100446e-37, PT ;  /* 0x036000001f00780b */ /* 0x000fe20003f2e200 */
[----:B------:R-:W-:Y:S01]  /*4db0*/  IMAD.MOV.U32 R11, RZ, RZ, c[0x0][0x18c] ;  /* 0x00006300ff0b7624 */ /* 0x000fe200078e00ff */
[----:B------:R-:W-:Y:S01]  /*4dc0*/  BSSY B2, `(.L_x_8366) ;  /* 0x0000014000027945 */ /* 0x000fe20003800000 */
[----:B------:R-:W-:Y:S01]  /*4dd0*/  IMAD.MOV.U32 R2, RZ, RZ, 0x1 ;  /* 0x00000001ff027424 */ /* 0x000fe200078e00ff */
[----:B----4-:R-:W2:Y:S05]  /*4de0*/  MUFU.RCP64H R3, R5 ;  /* 0x0000000500037308 */ /* 0x010eaa0000001800 */
[----:B--2---:R-:W2:-:S06]  /*4df0*/  DFMA R6, R2, -|R10|, 1 ;  /* 0x3ff000000206742b */ /* 0x004e8c0000000c0a */
[----:B--2---:R-:W2:-:S06]  /*4e00*/  DFMA R6, R6, R6, R6 ;  /* 0x000000060606722b */ /* 0x004e8c0000000006 */
[----:B--2---:R-:W2:-:S06]  /*4e10*/  DFMA R6, R2, R6, R2 ;  /* 0x000000060206722b */ /* 0x004e8c0000000002 */
[----:B--2---:R-:W2:-:S06]  /*4e20*/  DFMA R2, R6, -|R10|, 1 ;  /* 0x3ff000000602742b */ /* 0x004e8c0000000c0a */
[----:B--2---:R-:W2:-:S06]  /*4e30*/  DFMA R2, R6, R2, R6 ;  /* 0x000000020602722b */ /* 0x004e8c0000000006 */
[----:B--2---:R-:W2:-:S06]  /*4e40*/  DMUL R6, R2, R30 ;  /* 0x0000001e02067228 */ /* 0x004e8c0000000000 */
[----:B--2---:R-:W2:-:S06]  /*4e50*/  DFMA R10, R6, -|c[0x0][0x188]|, R30 ;  /* 0xc0006200060a7a2b */ /* 0x004e8c000000001e */
[----:B--2---:R-:W2:-:S10]  /*4e60*/  DFMA R10, R2, R10, R6 ;  /* 0x0000000a020a722b */ /* 0x004e940000000006 */
[----:B--2---:R-:W-:-:S05]  /*4e70*/  FFMA R0, RZ, R5, R11 ;  /* 0x00000005ff007223 */ /* 0x004fca000000000b */
[----:B------:R-:W-:-:S13]  /*4e80*/  FSETP.GT.AND P0, PT, |R0|, 1.469367938527859385e-39, PT ;  /* 0x001000000000780b */ /* 0x000fda0003f04200 */
[----:B------:R-:W-:Y:S05]  /*4e90*/  @P0 BRA P1, `(.L_x_8367) ;  /* 0x0000006000000947 */ /* 0x000fea0000800000 */
[----:B------:R-:W-:Y:S01]  /*4ea0*/  IMAD.MOV.U32 R12, RZ, RZ, R30 ;  /* 0x000000ffff0c7224 */ /* 0x000fe200078e001e */
[----:B------:R-:W-:Y:S01]  /*4eb0*/  MOV R0, 0x4ee0 ;  /* 0x00004ee000007802 */ /* 0x000fe20000000f00 */
[----:B------:R-:W-:Y:S02]  /*4ec0*/  IMAD.MOV.U32 R13, RZ, RZ, R31 ;  /* 0x000000ffff0d7224 */ /* 0x000fe400078e001f */
[----:B01-3--:R-:W-:Y:S05]  /*4ed0*/  CALL.REL.NOINC `($__internal_15_$__cuda_sm20_div_rn_f64_full) ;  /* 0x0000550000007944 */ /* 0x00bfea0003c00000 */
[----:B------:R-:W-:Y:S02]  /*4ee0*/  IMAD.MOV.U32 R10, RZ, RZ, R44 ;  /* 0x000000ffff0a7224 */ /* 0x000fe400078e002c */
[----:B------:R-:W-:Y:S02]  /*4ef0*/  IMAD.MOV.U32 R11, RZ, RZ, R45 ;  /* 0x000000ffff0b7224 */ /* 0x000fe400078e002d */
.L_x_8367:
[----:B------:R-:W-:Y:S05]  /*4f00*/  BSYNC B2 ;  /* 0x0000000000027941 */ /* 0x000fea0003800000 */
.L_x_8366:
[----:B------:R-:W-:Y:S05]  /*4f10*/  BRA `(.L_x_8362) ;  /* 0x0000004000007947 */ /* 0x000fea0003800000 */
.L_x_8363:
[----:B--2--5:R-:W0:-:S04]  /*4f20*/  DFMA R8, R42, R28, R30 ;  /* 0x0000001c2a08722b */ /* 0x024e08000000001e */
[----:B------:R-:W2:-:S04]  /*4f30*/  DFMA R10, R42, R30, -R28 ;  /* 0x0000001e2a0a722b */ /* 0x000e88000000081c */
[----:B0---4-:R0:W4:-:S04]  /*4f40*/  DMUL R8, R8, R40 ;  /* 0x0000002808087228 */ /* 0x0111080000000000 */
[----:B--2---:R0:W2:-:S06]  /*4f50*/  DMUL R10, R10, R40 ;  /* 0x000000280a0a7228 */ /* 0x00408c0000000000 */
.L_x_8362:
[----:B----4-:R-:W-:Y:S05]  /*4f60*/  BSYNC B1 ;  /* 0x0000000000017941 */ /* 0x010fea0003800000 */
.L_x_8361:
[----:B------:R-:W4:Y:S01]  /*4f70*/  S2R R2, SR_TID.X ;  /* 0x0000000000027919 */ /* 0x000f220000002100 */
[----:B------:R-:W-:Y:S01]  /*4f80*/  BSSY B1, `(.L_x_8368) ;  /* 0x0000045000017945 */ /* 0x000fe20003800000 */
[----:B------:R-:W-:Y:S01]  /*4f90*/  CS2R R32, SRZ ;  /* 0x0000000000207805 */ /* 0x000fe2000001ff00 */
[----:B----4-:R-:W-:-:S04]  /*4fa0*/  IADD3 R36, R2, 0x80, RZ ;  /* 0x0000008002247810 */ /* 0x010fc80007ffe0ff */
[----:B------:R-:W-:-:S13]  /*4fb0*/  ISETP.GE.AND P0, PT, R36, R53, PT ;  /* 0x000000352400720c */ /* 0x000fda0003f06270 */
[----:B------:R-:W-:Y:S05]  /*4fc0*/  @P0 BRA `(.L_x_8369) ;  /* 0x0000040000000947 */ /* 0x000fea0003800000 */
[----:B0-----:R-:W-:Y:S02]  /*4fd0*/  IMAD.MOV.U32 R6, RZ, RZ, c[0x0][0x180] ;  /* 0x00006000ff067624 */ /* 0x001fe400078e00ff */
[----:B------:R-:W-:-:S06]  /*4fe0*/  IMAD.MOV.U32 R7, RZ, RZ, c[0x0][0x184] ;  /* 0x00006100ff077624 */ /* 0x000fcc00078e00ff */
[----:B------:R-:W0:-:S14]  /*4ff0*/  DSETP.GE.AND P0, PT, |R6|, |c[0x0][0x188]|, PT ;  /* 0x400062000600762a */ /* 0x000e1c0003f06200 */
[----:B0-----:R-:W-:Y:S05]  /*5000*/  @!P0 BRA `(.L_x_8370) ;  /* 0x0000038000008947 */ /* 0x001fea0003800000 */
[----:B------:R-:W0:-:S06]  /*5010*/  DSETP.NEU.AND P0, PT, RZ, |c[0x0][0x188]|, PT ;  /* 0x40006200ff00762a */ /* 0x000e0c0003f0d000 */
[----:B0-----:R-:W0:-:S14]  /*5020*/  DSETP.EQ.AND P0, PT, RZ, |c[0x0][0x180]|, !P0 ;  /* 0x40006000ff00762a */ /* 0x001e1c0004702000 */
[----:B01-3-5:R-:W0:-:S04]  /*5030*/  @!P0 DFMA R32, R38, R26, R24 ;  /* 0x0000001a2620822b */ /* 0x02be080000000018 */
[----:B------:R-:W1:-:S04]  /*5040*/  @!P0 DFMA R34, -R38, R24, R26 ;  /* 0x000000182622822b */ /* 0x000e48000000011a */
[----:B0-----:R0:W3:-:S04]  /*5050*/  @!P0 DMUL R32, R32, R14 ;  /* 0x0000000e20208228 */ /* 0x0010c80000000000 */
[----:B-1----:R0:W1:Y:S01]  /*5060*/  @!P0 DMUL R34, R34, R14 ;  /* 0x0000000e22228228 */ /* 0x0020620000000000 */
[----:B------:R-:W-:Y:S05]  /*5070*/  @!P0 BRA `(.L_x_8369) ;  /* 0x0000035000008947 */ /* 0x000fea0003800000 */
[----:B---3--:R-:W3:Y:S01]  /*5080*/  DADD R4, -RZ, |c[0x0][0x180]| ;  /* 0x40006000ff047629 */ /* 0x008ee20000000100 */
[----:B------:R-:W-:Y:S01]  /*5090*/  IMAD.MOV.U32 R12, RZ, RZ, 0x1 ;  /* 0x00000001ff0c7424 */ /* 0x000fe200078e00ff */
[----:B------:R-:W-:Y:S01]  /*50a0*/  FSETP.GEU.AND P1, PT, |R25|, 6.5827683646048100446e-37, PT ;  /* 0x036000001900780b */ /* 0x000fe20003f2e200 */
[----:B------:R-:W-:Y:S03]  /*50b0*/  BSSY B2, `(.L_x_8371) ;  /* 0x0000013000027945 */ /* 0x000fe60003800000 */
[----:B---3--:R-:W3:Y:S02]  /*50c0*/  MUFU.RCP64H R13, R5 ;  /* 0x00000005000d7308 */ /* 0x008ee40000001800 */
[----:B--23--:R-:W2:-:S06]  /*50d0*/  DFMA R28, R12, -|R6|, 1 ;  /* 0x3ff000000c1c742b */ /* 0x00ce8c0000000c06 */
        /* <DEDUP_REMOVED lines=13> */
[----:B01----:R-:W-:Y:S05]  /*51b0*/  CALL.REL.NOINC `($__internal_15_$__cuda_sm20_div_rn_f64_full) ;  /* 0x0000522000007944 */ /* 0x003fea0003c00000 */
[----:B------:R-:W-:Y:S02]  /*51c0*/  IMAD.MOV.U32 R32, RZ, RZ, R44 ;  /* 0x000000ffff207224 */ /* 0x000fe400078e002c */
[----:B------:R-:W-:Y:S02]  /*51d0*/  IMAD.MOV.U32 R33, RZ, RZ, R45 ;  /* 0x000000ffff217224 */ /* 0x000fe400078e002d */
.L_x_8372:
[----:B------:R-:W-:Y:S05]  /*51e0*/  BSYNC B2 ;  /* 0x0000000000027941 */ /* 0x000fea0003800000 */
.L_x_8371:
[----:B------:R-:W2:Y:S01]  /*51f0*/  DADD R4, -RZ, |c[0x0][0x188]| ;  /* 0x40006200ff047629 */ /* 0x000ea20000000100 */
[----:B------:R-:W-:Y:S01]  /*5200*/  IMAD.MOV.U32 R12, RZ, RZ, c[0x0][0x188] ;  /* 0x00006200ff0c7624 */ /* 0x000fe200078e00ff */
[----:B------:R-:W-:Y:S01]  /*5210*/  FSETP.GEU.AND P1, PT, |R27|, 6.5827683646048100446e-37, PT ;  /* 0x036000001b00780b */ /* 0x000fe20003f2e200 */
[----:B------:R-:W-:Y:S01]  /*5220*/  IMAD.MOV.U32 R13, RZ, RZ, c[0x0][0x18c] ;  /* 0x00006300ff0d7624 */ /* 0x000fe200078e00ff */
[----:B------:R-:W-:Y:S01]  /*5230*/  BSSY B2, `(.L_x_8373) ;  /* 0x0000014000027945 */ /* 0x000fe20003800000 */
[----:B------:R-:W-:Y:S01]  /*5240*/  IMAD.MOV.U32 R6, RZ, RZ, 0x1 ;  /* 0x00000001ff067424 */ /* 0x000fe200078e00ff */
[----:B--2---:R-:W2:Y:S05]  /*5250*/  MUFU.RCP64H R7, R5 ;  /* 0x0000000500077308 */ /* 0x004eaa0000001800 */
[----:B--2---:R-:W2:-:S06]  /*5260*/  DFMA R24, R6, -|R12|, 1 ;  /* 0x3ff000000618742b */ /* 0x004e8c0000000c0c */
[----:B--2---:R-:W2:-:S06]  /*5270*/  DFMA R24, R24, R24, R24 ;  /* 0x000000181818722b */ /* 0x004e8c0000000018 */
[----:B--2---:R-:W2:-:S06]  /*5280*/  DFMA R24, R6, R24, R6 ;  /* 0x000000180618722b */ /* 0x004e8c0000000006 */
[----:B--2---:R-:W2:-:S06]  /*5290*/  DFMA R12, R24, -|R12|, 1 ;  /* 0x3ff00000180c742b */ /* 0x004e8c0000000c0c */
[----:B--2---:R-:W2:-:S06]  /*52a0*/  DFMA R24, R24, R12, R24 ;  /* 0x0000000c1818722b */ /* 0x004e8c0000000018 */
[----:B--2---:R-:W2:-:S06]  /*52b0*/  DMUL R6, R24, R26 ;  /* 0x0000001a18067228 */ /* 0x004e8c0000000000 */
[----:B--2---:R-:W2:-:S06]  /*52c0*/  DFMA R12, R6, -|c[0x0][0x188]|, R26 ;  /* 0xc0006200060c7a2b */ /* 0x004e8c000000001a */
[----:B-12---:R-:W1:-:S10]  /*52d0*/  DFMA R34, R24, R12, R6 ;  /* 0x0000000c1822722b */ /* 0x006e540000000006 */
[----:B-1----:R-:W-:-:S05]  /*52e0*/  FFMA R0, RZ, R5, R35 ;  /* 0x00000005ff007223 */ /* 0x002fca0000000023 */
[----:B------:R-:W-:-:S13]  /*52f0*/  FSETP.GT.AND P0, PT, |R0|, 1.469367938527859385e-39, PT ;  /* 0x001000000000780b */ /* 0x000fda0003f04200 */
[----:B------:R-:W-:Y:S05]  /*5300*/  @P0 BRA P1, `(.L_x_8374) ;  /* 0x0000006000000947 */ /* 0x000fea0000800000 */
[----:B------:R-:W-:Y:S01]  /*5310*/  IMAD.MOV.U32 R12, RZ, RZ, R26 ;  /* 0x000000ffff0c7224 */ /* 0x000fe200078e001a */
[----:B------:R-:W-:Y:S01]  /*5320*/  MOV R0, 0x5350 ;  /* 0x0000535000007802 */ /* 0x000fe20000000f00 */
[----:B------:R-:W-:Y:S02]  /*5330*/  IMAD.MOV.U32 R13, RZ, RZ, R27 ;  /* 0x000000ffff0d7224 */ /* 0x000fe400078e001b */
[----:B0-----:R-:W-:Y:S05]  /*5340*/  CALL.REL.NOINC `($__internal_15_$__cuda_sm20_div_rn_f64_full) ;  /* 0x0000509000007944 */ /* 0x001fea0003c00000 */
[----:B------:R-:W-:Y:S02]  /*5350*/  IMAD.MOV.U32 R34, RZ, RZ, R44 ;  /* 0x000000ffff227224 */ /* 0x000fe400078e002c */
[----:B------:R-:W-:Y:S02]  /*5360*/  IMAD.MOV.U32 R35, RZ, RZ, R45 ;  /* 0x000000ffff237224 */ /* 0x000fe400078e002d */
.L_x_8374:
[----:B------:R-:W-:Y:S05]  /*5370*/  BSYNC B2 ;  /* 0x0000000000027941 */ /* 0x000fea0003800000 */
.L_x_8373:
[----:B------:R-:W-:Y:S05]  /*5380*/  BRA `(.L_x_8369) ;  /* 0x0000004000007947 */ /* 0x000fea0003800000 */
.L_x_8370:
[----:B-1-3-5:R-:W0:-:S04]  /*5390*/  DFMA R32, R42, R24, R26 ;  /* 0x000000182a20722b */ /* 0x02ae08000000001a */
[----:B------:R-:W1:-:S04]  /*53a0*/  DFMA R24, R42, R26, -R24 ;  /* 0x0000001a2a18722b */ /* 0x000e480000000818 */
[----:B0-----:R0:W3:-:S04]  /*53b0*/  DMUL R32, R32, R40 ;  /* 0x0000002820207228 */ /* 0x0010c80000000000 */
[----:B-1----:R0:W1:-:S06]  /*53c0*/  DMUL R34, R24, R40 ;  /* 0x0000002818227228 */ /* 0x00204c0000000000 */
.L_x_8369:
[----:B---3--:R-:W-:Y:S05]  /*53d0*/  BSYNC B1 ;  /* 0x0000000000017941 */ /* 0x008fea0003800000 */
.L_x_8368:
[----:B------:R-:W-:Y:S01]  /*53e0*/  IADD3 R0, R2, 0x100, RZ ;  /* 0x0000010002007810 */ /* 0x000fe20007ffe0ff */
[----:B------:R-:W-:Y:S01]  /*53f0*/  BSSY B1, `(.L_x_8375) ;  /* 0x0000046000017945 */ /* 0x000fe20003800000 */
[----:B-1---5:R-:W-:Y:S01]  /*5400*/  CS2R R26, SRZ ;  /* 0x00000000001a7805 */ /* 0x022fe2000001ff00 */
[----:B------:R-:W-:Y:S01]  /*5410*/  CS2R R30, SRZ ;  /* 0x00000000001e7805 */ /* 0x000fe2000001ff00 */
[----:B------:R-:W-:Y:S01]  /*5420*/  ISETP.GE.AND P0, PT, R0, R53, PT ;  /* 0x000000350000720c */ /* 0x000fe20003f06270 */
[----:B--2---:R-:W-:-:S12]  /*5430*/  CS2R R28, SRZ ;  /* 0x00000000001c7805 */ /* 0x004fd8000001ff00 */
[----:B------:R-:W-:Y:S05]  /*5440*/  @P0 BRA `(.L_x_8376) ;  /* 0x0000040000000947 */ /* 0x000fea0003800000 */
[----:B0-----:R-:W-:Y:S02]  /*5450*/  IMAD.MOV.U32 R6, RZ, RZ, c[0x0][0x180] ;  /* 0x00006000ff067624 */ /* 0x001fe400078e00ff */
[----:B------:R-:W-:-:S06]  /*5460*/  IMAD.MOV.U32 R7, RZ, RZ, c[0x0][0x184] ;  /* 0x00006100ff077624 */ /* 0x000fcc00078e00ff */
[----:B------:R-:W0:-:S14]  /*5470*/  DSETP.GE.AND P0, PT, |R6|, |c[0x0][0x188]|, PT ;  /* 0x400062000600762a */ /* 0x000e1c0003f06200 */
[----:B0-----:R-:W-:Y:S05]  /*5480*/  @!P0 BRA `(.L_x_8377) ;  /* 0x0000038000008947 */ /* 0x001fea0003800000 */
[----:B------:R-:W0:-:S06]  /*5490*/  DSETP.NEU.AND P0, PT, RZ, |c[0x0][0x188]|, PT ;  /* 0x40006200ff00762a */ /* 0x000e0c0003f0d000 */
[----:B0-----:R-:W0:-:S14]  /*54a0*/  DSETP.EQ.AND P0, PT, RZ, |c[0x0][0x180]|, !P0 ;  /* 0x40006000ff00762a */ /* 0x001e1c0004702000 */
[----:B0-----:R-:W0:-:S04]  /*54b0*/  @!P0 DFMA R28, R38, R18, R16 ;  /* 0x00000012261c822b */ /* 0x001e080000000010 */
[----:B------:R-:W1:-:S04]  /*54c0*/  @!P0 DFMA R30, -R38, R16, R18 ;  /* 0x00000010261e822b */ /* 0x000e480000000112 */
[----:B0-----:R0:W2:-:S04]  /*54d0*/  @!P0 DMUL R28, R28, R14 ;  /* 0x0000000e1c1c8228 */ /* 0x0010880000000000 */
[----:B-1----:R0:W1:Y:S01]  /*54e0*/  @!P0 DMUL R30, R30, R14 ;  /* 0x0000000e1e1e8228 */ /* 0x0020620000000000 */
[----:B------:R-:W-:Y:S05]  /*54f0*/  @!P0 BRA `(.L_x_8376) ;  /* 0x0000035000008947 */ /* 0x000fea0003800000 */
[----:B--2---:R-:W2:Y:S01]  /*5500*/  DADD R4, -RZ, |c[0x0][0x180]| ;  /* 0x40006000ff047629 */ /* 0x004ea20000000100 */
        /* <DEDUP_REMOVED lines=21> */
.L_x_8379:
[----:B------:R-:W-:Y:S05]  /*5660*/  BSYNC B2 ;  /* 0x0000000000027941 */ /* 0x000fea0003800000 */
.L_x_8378:
        /* <DEDUP_REMOVED lines=24> */
.L_x_8381:
[----:B------:R-:W-:Y:S05]  /*57f0*/  BSYNC B2 ;  /* 0x0000000000027941 */ /* 0x000fea0003800000 */
.L_x_8380:
[----:B------:R-:W-:Y:S05]  /*5800*/  BRA `(.L_x_8376) ;  /* 0x0000004000007947 */ /* 0x000fea0003800000 */
.L_x_8377:
[----:B------:R-:W0:-:S04]  /*5810*/  DFMA R28, R42, R16, R18 ;  /* 0x000000102a1c722b */ /* 0x000e080000000012 */
[----:B------:R-:W1:-:S04]  /*5820*/  DFMA R16, R42, R18, -R16 ;  /* 0x000000122a10722b */ /* 0x000e480000000810 */
[----:B0-----:R0:W2:-:S04]  /*5830*/  DMUL R28, R28, R40 ;  /* 0x000000281c1c7228 */ /* 0x0010880000000000 */
[----:B-1----:R0:W1:-:S06]  /*5840*/  DMUL R30, R16, R40 ;  /* 0x00000028101e7228 */ /* 0x00204c0000000000 */
.L_x_8376:
[----:B--2---:R-:W-:Y:S05]  /*5850*/  BSYNC B1 ;  /* 0x0000000000017941 */ /* 0x004fea0003800000 */
.L_x_8375:
[----:B------:R-:W-:Y:S01]  /*5860*/  IADD3 R0, R2, 0x180, RZ ;  /* 0x0000018002007810 */ /* 0x000fe20007ffe0ff */
[----:B------:R-:W-:Y:S01]  /*5870*/  BSSY B1, `(.L_x_8382) ;  /* 0x0000044000017945 */ /* 0x000fe20003800000 */
[----:B0-----:R-:W-:Y:S02]  /*5880*/  CS2R R24, SRZ ;  /* 0x0000000000187805 */ /* 0x001fe4000001ff00 */
[----:B------:R-:W-:-:S13]  /*5890*/  ISETP.GE.AND P0, PT, R0, R53, PT ;  /* 0x000000350000720c */ /* 0x000fda0003f06270 */
[----:B------:R-:W-:Y:S05]  /*58a0*/  @P0 BRA `(.L_x_8383) ;  /* 0x0000040000000947 */ /* 0x000fea0003800000 */
[----:B------:R-:W-:Y:S02]  /*58b0*/  IMAD.MOV.U32 R6, RZ, RZ, c[0x0][0x180] ;  /* 0x00006000ff067624 */ /* 0x000fe400078e00ff */
[----:B------:R-:W-:-:S06]  /*58c0*/  IMAD.MOV.U32 R7, RZ, RZ, c[0x0][0x184] ;  /* 0x00006100ff077624 */ /* 0x000fcc00078e00ff */
[----:B------:R-:W0:-:S14]  /*58d0*/  DSETP.GE.AND P0, PT, |R6|, |c[0x0][0x188]|, PT ;  /* 0x400062000600762a */ /* 0x000e1c0003f06200 */
[----:B0-----:R-:W-:Y:S05]  /*58e0*/  @!P0 BRA `(.L_x_8384) ;  /* 0x0000038000008947 */ /* 0x001fea0003800000 */
[----:B------:R-:W0:-:S06]  /*58f0*/  DSETP.NEU.AND P0, PT, RZ, |c[0x0][0x188]|, PT ;  /* 0x40006200ff00762a */ /* 0x000e0c0003f0d000 */
[----:B0-----:R-:W0:-:S14]  /*5900*/  DSETP.EQ.AND P0, PT, RZ, |c[0x0][0x180]|, !P0 ;  /* 0x40006000ff00762a */ /* 0x001e1c0004702000 */
[----:B0-----:R-:W0:-:S04]  /*5910*/  @!P0 DFMA R24, R38, R22, R20 ;  /* 0x000000162618822b */ /* 0x001e080000000014 */
[----:B------:R-:W2:-:S04]  /*5920*/  @!P0 DFMA R26, -R38, R20, R22 ;  /* 0x00000014261a822b */ /* 0x000e880000000116 */
[----:B0-----:R0:W3:-:S04]  /*5930*/  @!P0 DMUL R24, R24, R14 ;  /* 0x0000000e18188228 */ /* 0x0010c80000000000 */
[----:B--2---:R0:W2:Y:S01]  /*5940*/  @!P0 DMUL R26, R26, R14 ;  /* 0x0000000e1a1a8228 */ /* 0x0040a20000000000 */
[----:B------:R-:W-:Y:S05]  /*5950*/  @!P0 BRA `(.L_x_8383) ;  /* 0x0000035000008947 */ /* 0x000fea0003800000 */
[----:B---3--:R-:W3:Y:S01]  /*5960*/  DADD R4, -RZ, |c[0x0][0x180]| ;  /* 0x40006000ff047629 */ /* 0x008ee20000000100 */
[----:B------:R-:W-:Y:S01]  /*5970*/  IMAD.MOV.U32 R12, RZ, RZ, 0x1 ;  /* 0x00000001ff0c7424 */ /* 0x000fe200078e00ff */
[----:B------:R-:W-:Y:S01]  /*5980*/  FSETP.GEU.AND P1, PT, |R21|, 6.5827683646048100446e-37, PT ;  /* 0x036000001500780b */ /* 0x000fe20003f2e200 */
[----:B------:R-:W-:Y:S03]  /*5990*/  BSSY B2, `(.L_x_8385) ;  /* 0x0000013000027945 */ /* 0x000fe60003800000 */
[----:B---3--:R-:W3:Y:S02]  /*59a0*/  MUFU.RCP64H R13, R5 ;  /* 0x00000005000d7308 */ /* 0x008ee40000001800 */
[----:B0--3--:R-:W0:-:S06]  /*59b0*/  DFMA R14, R12, -|R6|, 1 ;  /* 0x3ff000000c0e742b */ /* 0x009e0c0000000c06 */
        /* <DEDUP_REMOVED lines=13> */
[----:B-12---:R-:W-:Y:S05]  /*5a90*/  CALL.REL.NOINC `($__internal_15_$__cuda_sm20_div_rn_f64_full) ;  /* 0x0000494000007944 */ /* 0x006fea0003c00000 */
[----:B------:R-:W-:Y:S02]  /*5aa0*/  IMAD.MOV.U32 R24, RZ, RZ, R44 ;  /* 0x000000ffff187224 */ /* 0x000fe400078e002c */
[----:B------:R-:W-:Y:S02]  /*5ab0*/  IMAD.MOV.U32 R25, RZ, RZ, R45 ;  /* 0x000000ffff197224 */ /* 0x000fe400078e002d */
.L_x_8386:
[----:B------:R-:W-:Y:S05]  /*5ac0*/  BSYNC B2 ;  /* 0x0000000000027941 */ /* 0x000fea0003800000 */
.L_x_8385:
[----:B------:R-:W0:Y:S01]  /*5ad0*/  DADD R4, -RZ, |c[0x0][0x188]| ;  /* 0x40006200ff047629 */ /* 0x000e220000000100 */
[----:B------:R-:W-:Y:S01]  /*5ae0*/  IMAD.MOV.U32 R12, RZ, RZ, c[0x0][0x188] ;  /* 0x00006200ff0c7624 */ /* 0x000fe200078e00ff */
[----:B------:R-:W-:Y:S01]  /*5af0*/  FSETP.GEU.AND P1, PT, |R23|, 6.5827683646048100446e-37, PT ;  /* 0x036000001700780b */ /* 0x000fe20003f2e200 */
        /* <DEDUP_REMOVED lines=11> */
[----:B0-2---:R-:W0:-:S10]  /*5bb0*/  DFMA R26, R14, R12, R6 ;  /* 0x0000000c0e1a722b */ /* 0x005e140000000006 */
[----:B0-----:R-:W-:-:S05]  /*5bc0*/  FFMA R0, RZ, R5, R27 ;  /* 0x00000005ff007223 */ /* 0x001fca000000001b */
[----:B------:R-:W-:-:S13]  /*5bd0*/  FSETP.GT.AND P0, PT, |R0|, 1.469367938527859385e-39, PT ;  /* 0x001000000000780b */ /* 0x000fda0003f04200 */
[----:B------:R-:W-:Y:S05]  /*5be0*/  @P0 BRA P1, `(.L_x_8388) ;  /* 0x0000006000000947 */ /* 0x000fea0000800000 */
[----:B------:R-:W-:Y:S01]  /*5bf0*/  IMAD.MOV.U32 R12, RZ, RZ, R22 ;  /* 0x000000ffff0c7224 */ /* 0x000fe200078e0016 */
[----:B------:R-:W-:Y:S01]  /*5c00*/  MOV R0, 0x5c30 ;  /* 0x00005c3000007802 */ /* 0x000fe20000000f00 */
[----:B------:R-:W-:Y:S02]  /*5c10*/  IMAD.MOV.U32 R13, RZ, RZ, R23 ;  /* 0x000000ffff0d7224 */ /* 0x000fe400078e0017 */
[----:B-1----:R-:W-:Y:S05]  /*5c20*/  CALL.REL.NOINC `($__internal_15_$__cuda_sm20_div_rn_f64_full) ;  /* 0x000047b000007944 */ /* 0x002fea0003c00000 */
[----:B------:R-:W-:Y:S02]  /*5c30*/  IMAD.MOV.U32 R26, RZ, RZ, R44 ;  /* 0x000000ffff1a7224 */ /* 0x000fe400078e002c */
[----:B------:R-:W-:Y:S02]  /*5c40*/  IMAD.MOV.U32 R27, RZ, RZ, R45 ;  /* 0x000000ffff1b7224 */ /* 0x000fe400078e002d */
.L_x_8388:
[----:B------:R-:W-:Y:S05]  /*5c50*/  BSYNC B2 ;  /* 0x0000000000027941 */ /* 0x000fea0003800000 */
.L_x_8387:
[----:B------:R-:W-:Y:S05]  /*5c60*/  BRA `(.L_x_8383) ;  /* 0x0000004000007947 */ /* 0x000fea0003800000 */
.L_x_8384:
[----:B------:R-:W0:-:S04]  /*5c70*/  DFMA R24, R42, R20, R22 ;  /* 0x000000142a18722b */ /* 0x000e080000000016 */
[----:B------:R-:W2:-:S04]  /*5c80*/  DFMA R20, R42, R22, -R20 ;  /* 0x000000162a14722b */ /* 0x000e880000000814 */
[----:B0-----:R0:W3:-:S04]  /*5c90*/  DMUL R24, R24, R40 ;  /* 0x0000002818187228 */ /* 0x0010c80000000000 */
[----:B--2---:R0:W2:-:S06]  /*5ca0*/  DMUL R26, R20, R40 ;  /* 0x00000028141a7228 */ /* 0x00408c0000000000 */
.L_x_8383:
[----:B---3--:R-:W-:Y:S05]  /*5cb0*/  BSYNC B1 ;  /* 0x0000000000017941 */ /* 0x008fea0003800000 */
.L_x_8382:
[----:B------:R-:W3:Y:S01]  /*5cc0*/  LDC.U8 R16, c[0x0][0x1ac] ;  /* 0x00006b00ff107b82 */ /* 0x000ee20000000000 */
[----:B------:R-:W-:Y:S01]  /*5cd0*/  ISETP.GE.AND P0, PT, R2, R53, PT ;  /* 0x000000350200720c */ /* 0x000fe20003f06270 */
[----:B------:R-:W-:Y:S01]  /*5ce0*/  BSSY B7, `(.L_x_8389) ;  /* 0x0000339000077945 */ /* 0x000fe20003800000 */
[----:B------:R-:W-:Y:S11]  /*5cf0*/  BSSY B6, `(.L_x_8390) ;  /* 0x000022f000067945 */ /* 0x000ff60003800000 */
[----:B------:R-:W-:Y:S05]  /*5d00*/  @P0 BRA `(.L_x_8391) ;  /* 0x000022a000000947 */ /* 0x000fea0003800000 */
[----:B------:R-:W4:Y:S01]  /*5d10*/  S2R R17, SR_CTAID.X ;  /* 0x0000000000117919 */ /* 0x000f220000002500 */
[----:B---3--:R-:W-:-:S03]  /*5d20*/  PRMT R2, R16, 0x9910, RZ ;  /* 0x0000991010027816 */ /* 0x008fc600000000ff */
[----:B------:R-:W4:Y:S02]  /*5d30*/  S2R R0, SR_TID.X ;  /* 0x0000000000007919 */ /* 0x000f240000002100 */
[----:B----4-:R-:W-:-:S04]  /*5d40*/  IMAD R0, R17, 0x200, R0 ;  /* 0x0000020011007824 */ /* 0x010fc800078e0200 */
        /* <DEDUP_REMOVED lines=14> */
[----:B------:R-:W3:Y:S01]  /*5e30*/  F2I.F64.TRUNC R9, R8 ;  /* 0x0000000800097311 */ /* 0x000ee2000030d100 */
[----:B------:R-:W-:Y:S01]  /*5e40*/  IMAD.MOV.U32 R2, RZ, RZ, R36 ;  /* 0x000000ffff027224 */ /* 0x000fe200078e0024 */
[----:B---3--:R3:W-:Y:S01]  /*5e50*/  STG.E.U8 [R4.64], R9 ;  /* 0x0000000904007986 */ /* 0x0087e2000c101124 */
[----:B------:R-:W-:Y:S05]  /*5e60*/  BRA `(.L_x_8397) ;  /* 0x000010a000007947 */ /* 0x000fea0003800000 */
.L_x_8395:
[----:B------:R-:W3:Y:S01]  /*5e70*/  F2I.S64.F64.TRUNC R8, R8 ;  /* 0x0000000800087311 */ /* 0x000ee2000030d900 */
[----:B------:R-:W-:Y:S02]  /*5e80*/  IMAD.MOV.U32 R2, RZ, RZ, R36 ;  /* 0x000000ffff027224 */ /* 0x000fe400078e0024 */
[----:B---3--:R-:W-:-:S05]  /*5e90*/  IMAD.MOV.U32 R3, RZ, RZ, R8 ;  /* 0x000000ffff037224 */ /* 0x008fca00078e0008 */
[----:B------:R3:W-:Y:S01]  /*5ea0*/  STG.E.U8 [R4.64], R3 ;  /* 0x0000000304007986 */ /* 0x0007e2000c101124 */
[----:B------:R-:W-:Y:S05]  /*5eb0*/  BRA `(.L_x_8397) ;  /* 0x0000105000007947 */ /* 0x000fea0003800000 */
.L_x_8394:
[----:B------:R-:W-:-:S13]  /*5ec0*/  ISETP.NE.AND P0, PT, R0, 0x2, PT ;  /* 0x000000020000780c */ /* 0x000fda0003f05270 */
[----:B------:R-:W-:Y:S05]  /*5ed0*/  @!P0 BRA `(.L_x_8398) ;  /* 0x000000c000008947 */ /* 0x000fea0003800000 */
[----:B------:R-:W-:-:S13]  /*5ee0*/  ISETP.NE.AND P0, PT, R0, 0x3, PT ;  /* 0x000000030000780c */ /* 0x000fda0003f05270 */
[----:B------:R-:W-:Y:S05]  /*5ef0*/  @!P0 BRA `(.L_x_8399) ;  /* 0x0000006000008947 */ /* 0x000fea0003800000 */
[----:B------:R-:W-:-:S13]  /*5f00*/  ISETP.NE.AND P0, PT, R0, 0x4, PT ;  /* 0x000000040000780c */ /* 0x000fda0003f05270 */
[----:B------:R-:W-:Y:S05]  /*5f10*/  @P0 BRA `(.L_x_8396) ;  /* 0x00000e3000000947 */ /* 0x000fea0003800000 */
[----:B------:R-:W3:Y:S01]  /*5f20*/  F2I.S64.F64.TRUNC R8, R8 ;  /* 0x0000000800087311 */ /* 0x000ee2000030d900 */
[----:B------:R-:W-:Y:S01]  /*5f30*/  IMAD.MOV.U32 R2, RZ, RZ, R36 ;  /* 0x000000ffff027224 */ /* 0x000fe200078e0024 */
[----:B---3--:R3:W-:Y:S01]  /*5f40*/  STG.E.64 [R4.64], R8 ;  /* 0x0000000804007986 */ /* 0x0087e2000c101b24 */
[----:B------:R-:W-:Y:S05]  /*5f50*/  BRA `(.L_x_8397) ;  /* 0x00000fb000007947 */ /* 0x000fea0003800000 */
.L_x_8399:
[----:B------:R-:W3:Y:S01]  /*5f60*/  F2I.F64.TRUNC R9, R8 ;  /* 0x0000000800097311 */ /* 0x000ee2000030d100 */
[----:B------:R-:W-:Y:S01]  /*5f70*/  IMAD.MOV.U32 R2, RZ, RZ, R36 ;  /* 0x000000ffff027224 */ /* 0x000fe200078e0024 */
[----:B---3--:R3:W-:Y:S01]  /*5f80*/  STG.E [R4.64], R9 ;  /* 0x0000000904007986 */ /* 0x0087e2000c101924 */
[----:B------:R-:W-:Y:S05]  /*5f90*/  BRA `(.L_x_8397) ;  /* 0x00000f7000007947 */ /* 0x000fea0003800000 */
.L_x_8398:
[----:B------:R-:W3:Y:S01]  /*5fa0*/  F2I.F64.TRUNC R9, R8 ;  /* 0x0000000800097311 */ /* 0x000ee2000030d100 */
[----:B------:R-:W-:Y:S01]  /*5fb0*/  IMAD.MOV.U32 R2, RZ, RZ, R36 ;  /* 0x000000ffff027224 */ /* 0x000fe200078e0024 */
[----:B---3--:R3:W-:Y:S01]  /*5fc0*/  STG.E.U16 [R4.64], R9 ;  /* 0x0000000904007986 */ /* 0x0087e2000c101524 */
[----:B------:R-:W-:Y:S05]  /*5fd0*/  BRA `(.L_x_8397) ;  /* 0x00000f3000007947 */ /* 0x000fea0003800000 */
.L_x_8393:
[----:B------:R-:W-:-:S13]  /*5fe0*/  ISETP.GT.AND P0, PT, R0, 0x6, PT ;  /* 0x000000060000780c */ /* 0x000fda0003f04270 */
[----:B------:R-:W-:Y:S05]  /*5ff0*/  @P0 BRA `(.L_x_8400) ;  /* 0x0000011000000947 */ /* 0x000fea0003800000 */
[----:B------:R-:W-:-:S13]  /*6000*/  ISETP.NE.AND P0, PT, R0, 0x5, PT ;  /* 0x000000050000780c */ /* 0x000fda0003f05270 */
[----:B------:R-:W-:Y:S05]  /*6010*/  @!P0 BRA `(.L_x_8401) ;  /* 0x0000008000008947 */ /* 0x000fea0003800000 */
[----:B------:R-:W-:-:S13]  /*6020*/  ISETP.NE.AND P0, PT, R0, 0x6, PT ;  /* 0x000000060000780c */ /* 0x000fda0003f05270 */
[----:B------:R-:W-:Y:S05]  /*6030*/  @P0 BRA `(.L_x_8396) ;  /* 0x00000d1000000947 */ /* 0x000fea0003800000 */
[----:B------:R-:W3:Y:S01]  /*6040*/  F2F.F32.F64 R3, R8 ;  /* 0x0000000800037310 */ /* 0x000ee20000301000 */
[----:B------:R-:W3:Y:S01]  /*6050*/  DSETP.GEU.AND P0, PT, |R8|, c[0x2][0x0], PT ;  /* 0x008000000800762a */ /* 0x000ee20003f0e200 */
[----:B------:R-:W-:-:S13]  /*6060*/  IMAD.MOV.U32 R2, RZ, RZ, R36 ;  /* 0x000000ffff027224 */ /* 0x000fda00078e0024 */
[----:B---3--:R-:W-:-:S05]  /*6070*/  @!P0 FMUL R3, R3, 1.175494350822287508e-38 ;  /* 0x0080000003038820 */ /* 0x008fca0000400000 */
[----:B------:R3:W-:Y:S01]  /*6080*/  STG.E [R4.64], R3 ;  /* 0x0000000304007986 */ /* 0x0007e2000c101924 */
[----:B------:R-:W-:Y:S05]  /*6090*/  BRA `(.L_x_8397) ;  /* 0x00000e7000007947 */ /* 0x000fea0003800000 */
.L_x_8401:
[----:B------:R-:W3:Y:S01]  /*60a0*/  F2F.F32.F64 R0, R8 ;  /* 0x0000000800007310 */ /* 0x000ee20000301000 */
[----:B------:R-:W3:Y:S01]  /*60b0*/  DSETP.GEU.AND P0, PT, |R8|, c[0x2][0x0], PT ;  /* 0x008000000800762a */ /* 0x000ee20003f0e200 */
[----:B------:R-:W-:-:S13]  /*60c0*/  IMAD.MOV.U32 R2, RZ, RZ, R36 ;  /* 0x000000ffff027224 */ /* 0x000fda00078e0024 */
[----:B---3--:R-:W-:-:S05]  /*60d0*/  @!P0 FMUL R0, R0, 1.175494350822287508e-38 ;  /* 0x0080000000008820 */ /* 0x008fca0000400000 */
[----:B------:R-:W-:-:S05]  /*60e0*/  F2FP.PACK_AB R0, RZ, R0 ;  /* 0x00000000ff00723e */ /* 0x000fca00000000ff */
[----:B------:R3:W-:Y:S01]  /*60f0*/  STG.E.U16 [R4.64], R0 ;  /* 0x0000000004007986 */ /* 0x0007e2000c101524 */
[----:B------:R-:W-:Y:S05]  /*6100*/  BRA `(.L_x_8397) ;  /* 0x00000e0000007947 */ /* 0x000fea0003800000 */
.L_x_8400:
[----:B------:R-:W-:-:S13]  /*6110*/  ISETP.NE.AND P0, PT, R0, 0x7, PT ;  /* 0x000000070000780c */ /* 0x000fda0003f05270 */
[----:B------:R-:W-:Y:S05]  /*6120*/  @!P0 BRA `(.L_x_8402) ;  /* 0x0000017000008947 */ /* 0x000fea0003800000 */
[----:B------:R-:W-:-:S13]  /*6130*/  ISETP.NE.AND P0, PT, R0, 0x8, PT ;  /* 0x000000080000780c */ /* 0x000fda0003f05270 */
[----:B------:R-:W-:Y:S05]  /*6140*/  @!P0 BRA `(.L_x_8403) ;  /* 0x000000b000008947 */ /* 0x000fea0003800000 */
[----:B------:R-:W-:-:S13]  /*6150*/  ISETP.NE.AND P0, PT, R0, 0x9, PT ;  /* 0x000000090000780c */ /* 0x000fda0003f05270 */
[----:B------:R-:W-:Y:S05]  /*6160*/  @P0 BRA `(.L_x_8396) ;  /* 0x00000be000000947 */ /* 0x000fea0003800000 */
[----:B------:R-:W3:Y:S01]  /*6170*/  F2F.F32.F64 R7, R10 ;  /* 0x0000000a00077310 */ /* 0x000ee20000301000 */
[----:B------:R-:W3:Y:S01]  /*6180*/  DSETP.GEU.AND P0, PT, |R10|, c[0x2][0x0], PT ;  /* 0x008000000a00762a */ /* 0x000ee20003f0e200 */
[----:B------:R-:W-:-:S03]  /*6190*/  IMAD.MOV.U32 R2, RZ, RZ, R36 ;  /* 0x000000ffff027224 */ /* 0x000fc600078e0024 */
[----:B------:R-:W4:-:S03]  /*61a0*/  DSETP.GEU.AND P1, PT, |R8|, c[0x2][0x0], PT ;  /* 0x008000000800762a */ /* 0x000f060003f2e200 */
[----:B------:R-:W4:Y:S07]  /*61b0*/  F2F.F32.F64 R6, R8 ;  /* 0x0000000800067310 */ /* 0x000f2e0000301000 */
[----:B---3--:R-:W-:-:S04]  /*61c0*/  @!P0 FMUL R7, R7, 1.175494350822287508e-38 ;  /* 0x0080000007078820 */ /* 0x008fc80000400000 */
[----:B----4-:R-:W-:-:S05]  /*61d0*/  @!P1 FMUL R6, R6, 1.175494350822287508e-38 ;  /* 0x0080000006069820 */ /* 0x010fca0000400000 */
[----:B------:R3:W-:Y:S01]  /*61e0*/  STG.E.64 [R4.64], R6 ;  /* 0x0000000604007986 */ /* 0x0007e2000c101b24 */
[----:B------:R-:W-:Y:S05]  /*61f0*/  BRA `(.L_x_8397) ;  /* 0x00000d1000007947 */ /* 0x000fea0003800000 */
.L_x_8403:
[----:B------:R-:W3:Y:S01]  /*6200*/  F2F.F32.F64 R3, R8 ;  /* 0x0000000800037310 */ /* 0x000ee20000301000 */
[----:B------:R-:W3:Y:S01]  /*6210*/  DSETP.GEU.AND P0, PT, |R8|, c[0x2][0x0], PT ;  /* 0x008000000800762a */ /* 0x000ee20003f0e200 */
[----:B------:R-:W-:-:S03]  /*6220*/  IMAD.MOV.U32 R2, RZ, RZ, R36 ;  /* 0x000000ffff027224 */ /* 0x000fc600078e0024 */
[----:B------:R-:W4:-:S03]  /*6230*/  DSETP.GEU.AND P1, PT, |R10|, c[0x2][0x0], PT ;  /* 0x008000000a00762a */ /* 0x000f060003f2e200 */
[----:B------:R-:W4:Y:S07]  /*6240*/  F2F.F32.F64 R0, R10 ;  /* 0x0000000a00007310 */ /* 0x000f2e0000301000 */
[----:B---3--:R-:W-:-:S04]  /*6250*/  @!P0 FMUL R3, R3, 1.175494350822287508e-38 ;  /* 0x0080000003038820 */ /* 0x008fc80000400000 */
[----:B----4-:R-:W-:-:S05]  /*6260*/  @!P1 FMUL R0, R0, 1.175494350822287508e-38 ;  /* 0x0080000000009820 */ /* 0x010fca0000400000 */
[----:B------:R-:W-:-:S05]  /*6270*/  F2FP.PACK_AB R3, R0, R3 ;  /* 0x000000030003723e */ /* 0x000fca00000000ff */
[----:B------:R3:W-:Y:S01]  /*6280*/  STG.E [R4.64], R3 ;  /* 0x0000000304007986 */ /* 0x0007e2000c101924 */
[----:B------:R-:W-:Y:S05]  /*6290*/  BRA `(.L_x_8397) ;  /* 0x00000c7000007947 */ /* 0x000fea0003800000 */
.L_x_8402:
[----:B------:R3:W-:Y:S01]  /*62a0*/  STG.E.64 [R4.64], R8 ;  /* 0x0000000804007986 */ /* 0x0007e2000c101b24 */
[----:B------:R-:W-:Y:S01]  /*62b0*/  IMAD.MOV.U32 R2, RZ, RZ, R36 ;  /* 0x000000ffff027224 */ /* 0x000fe200078e0024 */
[----:B------:R-:W-:Y:S05]  /*62c0*/  BRA `(.L_x_8397) ;  /* 0x00000c4000007947 */ /* 0x000fea0003800000 */
.L_x_8392:
        /* <DEDUP_REMOVED lines=8> */
[----:B------:R-:W3:Y:S01]  /*6350*/  DSETP.NEU.AND P0, PT, R10, RZ, PT ;  /* 0x000000ff0a00722a */ /* 0x000ee20003f0d000 */
[----:B------:R-:W-:-:S05]  /*6360*/  IMAD.MOV.U32 R2, RZ, RZ, R36 ;  /* 0x000000ffff027224 */ /* 0x000fca00078e0024 */
[----:B---3--:R-:W3:-:S06]  /*6370*/  DSETP.NEU.OR P0, PT, R8, RZ, P0 ;  /* 0x000000ff0800722a */ /* 0x008ecc000070d400 */
[----:B---3--:R-:W-:-:S05]  /*6380*/  SEL R3, RZ, 0x1, !P0 ;  /* 0x00000001ff037807 */ /* 0x008fca0004000000 */
[----:B------:R3:W-:Y:S01]  /*6390*/  STG.E.U8 [R4.64], R3 ;  /* 0x0000000304007986 */ /* 0x0007e2000c101124 */
[----:B------:R-:W-:Y:S05]  /*63a0*/  BRA `(.L_x_8397) ;  /* 0x00000b6000007947 */ /* 0x000fea0003800000 */
.L_x_8406:
[----:B------:R3:W-:Y:S01]  /*63b0*/  STG.E.128 [R4.64], R8 ;  /* 0x0000000804007986 */ /* 0x0007e2000c101d24 */
[----:B------:R-:W-:Y:S01]  /*63c0*/  IMAD.MOV.U32 R2, RZ, RZ, R36 ;  /* 0x000000ffff027224 */ /* 0x000fe200078e0024 */
[----:B------:R-:W-:Y:S05]  /*63d0*/  BRA `(.L_x_8397) ;  /* 0x00000b3000007947 */ /* 0x000fea0003800000 */
.L_x_8405:
        /* <DEDUP_REMOVED lines=8> */
[----:B------:R-:W-:-:S13]  /*6460*/  BSSY B0, `(.L_x_8409) ;  /* 0x000000f000007945 */ /* 0x000fda0003800000 */
[----:B---3--:R-:W-:-:S05]  /*6470*/  @!P0 FMUL R7, R7, 1.175494350822287508e-38 ;  /* 0x0080000007078820 */ /* 0x008fca0000400000 */
        /* <DEDUP_REMOVED lines=13> */
.L_x_8410:
[----:B------:R-:W-:Y:S05]  /*6550*/  BSYNC B0 ;  /* 0x0000000000007941 */ /* 0x000fea0003800000 */
.L_x_8409:
[----:B------:R-:W-:Y:S01]  /*6560*/  LOP3.LUT R3, R0, R3, RZ, 0xfc, !PT ;  /* 0x0000000300037212 */ /* 0x000fe200078efcff */
[----:B------:R-:W-:-:S04]  /*6570*/  IMAD.MOV.U32 R2, RZ, RZ, R36 ;  /* 0x000000ffff027224 */ /* 0x000fc800078e0024 */
[----:B------:R3:W-:Y:S01]  /*6580*/  STG.E.U8 [R4.64], R3 ;  /* 0x0000000304007986 */ /* 0x0007e2000c101124 */
[----:B------:R-:W-:Y:S05]  /*6590*/  BRA `(.L_x_8397) ;  /* 0x0000097000007947 */ /* 0x000fea0003800000 */
.L_x_8408:
        /* <DEDUP_REMOVED lines=15> */
.L_x_8412:
[----:B------:R-:W-:Y:S01]  /*6690*/  IMAD.MOV.U32 R0, RZ, RZ, 0x7f ;  /* 0x0000007fff007424 */ /* 0x000fe200078e00ff */
[----:B------:R-:W-:-:S04]  /*66a0*/  ISETP.GT.U32.AND P0, PT, R2, 0x7f800000, PT ;  /* 0x7f8000000200780c */ /* 0x000fc80003f04070 */
[----:B------:R-:W-:-:S04]  /*66b0*/  SEL R0, R0, 0x7c, P0 ;  /* 0x0000007c00007807 */ /* 0x000fc80000000000 */
.L_x_8413:
[----:B------:R-:W-:Y:S05]  /*66c0*/  BSYNC B0 ;  /* 0x0000000000007941 */ /* 0x000fea0003800000 */
.L_x_8411:
[----:B------:R-:W-:-:S04]  /*66d0*/  LOP3.LUT R2, R3, 0x80000000, RZ, 0xc0, !PT ;  /* 0x8000000003027812 */ /* 0x000fc800078ec0ff */
[----:B------:R-:W-:Y:S01]  /*66e0*/  SHF.R.U32.HI R3, RZ, 0x18, R2 ;  /* 0x00000018ff037819 */ /* 0x000fe20000011602 */
[----:B------:R-:W-:-:S03]  /*66f0*/  IMAD.MOV.U32 R2, RZ, RZ, R36 ;  /* 0x000000ffff027224 */ /* 0x000fc600078e0024 */
[----:B------:R-:W-:-:S05]  /*6700*/  LOP3.LUT R3, R0, R3, RZ, 0xfc, !PT ;  /* 0x0000000300037212 */ /* 0x000fca00078efcff */
[----:B------:R3:W-:Y:S01]  /*6710*/  STG.E.U8 [R4.64], R3 ;  /* 0x0000000304007986 */ /* 0x0007e2000c101124 */
[----:B------:R-:W-:Y:S05]  /*6720*/  BRA `(.L_x_8397) ;  /* 0x000007e000007947 */ /* 0x000fea0003800000 */
.L_x_8407:
[----:B------:R-:W3:Y:S01]  /*6730*/  F2F.F32.F64 R0, R8 ;  /* 0x0000000800007310 */ /* 0x000ee20000301000 */
[----:B------:R-:W3:Y:S01]  /*6740*/  DSETP.GEU.AND P0, PT, |R8|, c[0x2][0x0], PT ;  /* 0x008000000800762a */ /* 0x000ee20003f0e200 */
[----:B------:R-:W-:-:S13]  /*6750*/  IMAD.MOV.U32 R2, RZ, RZ, R36 ;  /* 0x000000ffff027224 */ /* 0x000fda00078e0024 */
[----:B---3--:R-:W-:-:S05]  /*6760*/  @!P0 FMUL R0, R0, 1.175494350822287508e-38 ;  /* 0x0080000000008820 */ /* 0x008fca0000400000 */
[----:B------:R-:W-:-:S05]  /*6770*/  F2FP.BF16.PACK_AB R0, RZ, R0 ;  /* 0x00000000ff00723e */ /* 0x000fca00000010ff */
[----:B------:R3:W-:Y:S01]  /*6780*/  STG.E.U16 [R4.64], R0 ;  /* 0x0000000004007986 */ /* 0x0007e2000c101524 */
[----:B------:R-:W-:Y:S05]  /*6790*/  BRA `(.L_x_8397) ;  /* 0x0000077000007947 */ /* 0x000fea0003800000 */
.L_x_8404:
        /* <DEDUP_REMOVED lines=8> */
[----:B------:R-:W3:Y:S01]  /*6820*/  F2I.U32.F64.TRUNC R9, R8 ;  /* 0x0000000800097311 */ /* 0x000ee2000030d000 */
[----:B------:R-:W-:Y:S01]  /*6830*/  IMAD.MOV.U32 R2, RZ, RZ, R36 ;  /* 0x000000ffff027224 */ /* 0x000fe200078e0024 */
[----:B---3--:R3:W-:Y:S01]  /*6840*/  STG.E.U16 [R4.64], R9 ;  /* 0x0000000904007986 */ /* 0x0087e2000c101524 */
[----:B------:R-:W-:Y:S05]  /*6850*/  BRA `(.L_x_8397) ;  /* 0x000006b000007947 */ /* 0x000fea0003800000 */
.L_x_8416:
        /* <DEDUP_REMOVED lines=19> */
.L_x_8419:
[----:B------:R-:W-:-:S04]  /*6990*/  LOP3.LUT R0, R7, 0x80000000, RZ, 0xc0, !PT ;  /* 0x8000000007007812 */ /* 0x000fc800078ec0ff */
[----:B------:R-:W-:-:S04]  /*69a0*/  SHF.R.U32.HI R3, RZ, 0x18, R0 ;  /* 0x00000018ff037819 */ /* 0x000fc80000011600 */
[----:B------:R-:W-:-:S04]  /*69b0*/  LOP3.LUT R2, R2, R3, RZ, 0xfc, !PT ;  /* 0x0000000302027212 */ /* 0x000fc800078efcff */
[----:B------:R-:W-:Y:S02]  /*69c0*/  PRMT R0, R2, 0x7610, R0 ;  /* 0x0000761002007816 */ /* 0x000fe40000000000 */
.L_x_8418:
[----:B------:R-:W-:Y:S05]  /*69d0*/  BSYNC B0 ;  /* 0x0000000000007941 */ /* 0x000fea0003800000 */
.L_x_8417:
[----:B------:R3:W-:Y:S01]  /*69e0*/  STG.E.U8 [R4.64], R0 ;  /* 0x0000000004007986 */ /* 0x0007e2000c101124 */
[----:B------:R-:W-:Y:S01]  /*69f0*/  IMAD.MOV.U32 R2, RZ, RZ, R36 ;  /* 0x000000ffff027224 */ /* 0x000fe200078e0024 */
[----:B------:R-:W-:Y:S05]  /*6a00*/  BRA `(.L_x_8397) ;  /* 0x0000050000007947 */ /* 0x000fea0003800000 */
.L_x_8415:
        /* <DEDUP_REMOVED lines=19> */
.L_x_8422:
[----:B------:R-:W-:-:S04]  /*6b40*/  LOP3.LUT R0, R7, 0x80000000, RZ, 0xc0, !PT ;  /* 0x8000000007007812 */ /* 0x000fc800078ec0ff */
[----:B------:R-:W-:-:S04]  /*6b50*/  SHF.R.U32.HI R3, RZ, 0x18, R0 ;  /* 0x00000018ff037819 */ /* 0x000fc80000011600 */
[----:B------:R-:W-:-:S04]  /*6b60*/  LOP3.LUT R2, R2, R3, RZ, 0xfc, !PT ;  /* 0x0000000302027212 */ /* 0x000fc800078efcff */
[----:B------:R-:W-:Y:S02]  /*6b70*/  PRMT R0, R2, 0x7610, R0 ;  /* 0x0000761002007816 */ /* 0x000fe40000000000 */
.L_x_8421:
[----:B------:R-:W-:Y:S05]  /*6b80*/  BSYNC B0 ;  /* 0x0000000000007941 */ /* 0x000fea0003800000 */
.L_x_8420:
[----:B------:R3:W-:Y:S01]  /*6b90*/  STG.E.U8 [R4.64], R0 ;  /* 0x0000000004007986 */ /* 0x0007e2000c101124 */
[----:B------:R-:W-:Y:S01]  /*6ba0*/  IMAD.MOV.U32 R2, RZ, RZ, R36 ;  /* 0x000000ffff027224 */ /* 0x000fe200078e0024 */
[----:B------:R-:W-:Y:S05]  /*6bb0*/  BRA `(.L_x_8397) ;  /* 0x0000035000007947 */ /* 0x000fea0003800000 */
.L_x_8414:
[----:B------:R-:W-:-:S13]  /*6bc0*/  ISETP.NE.AND P0, PT, R0, 0x1c, PT ;  /* 0x0000001c0000780c */ /* 0x000fda0003f05270 */
[----:B------:R-:W-:Y:S05]  /*6bd0*/  @!P0 BRA `(.L_x_8423) ;  /* 0x0000030000008947 */ /* 0x000fea0003800000 */
[----:B------:R-:W-:-:S13]  /*6be0*/  ISETP.NE.AND P0, PT, R0, 0x1d, PT ;  /* 0x0000001d0000780c */ /* 0x000fda0003f05270 */
[----:B------:R-:W-:Y:S05]  /*6bf0*/  @!P0 BRA `(.L_x_8424) ;  /* 0x000002a000008947 */ /* 0x000fea0003800000 */
[----:B------:R-:W-:-:S13]  /*6c00*/  ISETP.NE.AND P0, PT, R0, 0x2c, PT ;  /* 0x0000002c0000780c */ /* 0x000fda0003f05270 */
[----:B------:R-:W-:Y:S05]  /*6c10*/  @P0 BRA `(.L_x_8396) ;  /* 0x0000013000000947 */ /* 0x000fea0003800000 */
[----:B------:R-:W3:Y:S01]  /*6c20*/  F2F.F32.F64 R6, R8 ;  /* 0x0000000800067310 */ /* 0x000ee20000301000 */
[----:B------:R-:W3:-:S14]  /*6c30*/  DSETP.GEU.AND P0, PT, |R8|, c[0x2][0x0], PT ;  /* 0x008000000800762a */ /* 0x000edc0003f0e200 */
[----:B---3--:R-:W-:Y:S01]  /*6c40*/  @!P0 FMUL R6, R6, 1.175494350822287508e-38 ;  /* 0x0080000006068820 */ /* 0x008fe20000400000 */
        /* <DEDUP_REMOVED lines=11> */
[----:B------:R-:W-:Y:S02]  /*6d00*/  @!P0 IMAD.MOV R0, RZ, RZ, R2 ;  /* 0x000000ffff008224 */ /* 0x000fe400078e0202 */
[----:B------:R-:W-:Y:S02]  /*6d10*/  IMAD.MOV.U32 R2, RZ, RZ, R36 ;  /* 0x000000ffff027224 */ /* 0x000fe400078e0024 */
[----:B------:R-:W-:-:S05]  /*6d20*/  @P2 IMAD.MOV.U32 R3, RZ, RZ, R0 ;  /* 0x000000ffff032224 */ /* 0x000fca00078e0000 */
[----:B------:R3:W-:Y:S01]  /*6d30*/  STG.E.U8 [R4.64], R3 ;  /* 0x0000000304007986 */ /* 0x0007e2000c101124 */
[----:B------:R-:W-:Y:S05]  /*6d40*/  BRA `(.L_x_8397) ;  /* 0x000001c000007947 */ /* 0x000fea0003800000 */
.L_x_8396:
[----:B------:R-:W-:Y:S01]  /*6d50*/  MOV R2, 0x0 ;  /* 0x0000000000027802 */ /* 0x000fe20000000f00 */
[----:B------:R-:W-:Y:S02]  /*6d60*/  IMAD.MOV.U32 R4, RZ, RZ, c[0x4][0x148] ;  /* 0x01005200ff047624 */ /* 0x000fe400078e00ff */
[----:B------:R-:W-:Y:S02]  /*6d70*/  IMAD.MOV.U32 R5, RZ, RZ, c[0x4][0x14c] ;  /* 0x01005300ff057624 */ /* 0x000fe400078e00ff */
[----:B------:R-:W-:Y:S01]  /*6d80*/  IMAD.MOV.U32 R6, RZ, RZ, c[0x4][0x150] ;  /* 0x01005400ff067624 */ /* 0x000fe200078e00ff */
[----:B------:R-:W3:Y:S01]  /*6d90*/  LDC.64 R2, c[0x4][R2] ;  /* 0x0100000002027b82 */ /* 0x000ee20000000a00 */
        /* <DEDUP_REMOVED lines=13> */
[----:B-123--:R-:W-:Y:S05]  /*6e70*/  CALL.ABS.NOINC R2 ;  /* 0x0000000002007343 */ /* 0x00efea0003c00000 */
[----:B------:R-:W-:Y:S01]  /*6e80*/  IMAD.MOV.U32 R2, RZ, RZ, R36 ;  /* 0x000000ffff027224 */ /* 0x000fe200078e0024 */
[----:B------:R-:W-:Y:S05]  /*6e90*/  BRA `(.L_x_8397) ;  /* 0x0000007000007947 */ /* 0x000fea0003800000 */
.L_x_8424:
[----:B------:R-:W3:Y:S01]  /*6ea0*/  F2I.U64.F64.TRUNC R8, R8 ;  /* 0x0000000800087311 */ /* 0x000ee2000030d800 */
[----:B------:R-:W-:Y:S01]  /*6eb0*/  IMAD.MOV.U32 R2, RZ, RZ, R36 ;  /* 0x000000ffff027224 */ /* 0x000fe200078e0024 */
[----:B---3--:R3:W-:Y:S01]  /*6ec0*/  STG.E.64 [R4.64], R8 ;  /* 0x0000000804007986 */ /* 0x0087e2000c101b24 */
[----:B------:R-:W-:Y:S05]  /*6ed0*/  BRA `(.L_x_8397) ;  /* 0x0000003000007947 */ /* 0x000fea0003800000 */
.L_x_8423:
[----:B------:R-:W3:Y:S01]  /*6ee0*/  F2I.U32.F64.TRUNC R9, R8 ;  /* 0x0000000800097311 */ /* 0x000ee2000030d000 */
[----:B------:R-:W-:Y:S01]  /*6ef0*/  IMAD.MOV.U32 R2, RZ, RZ, R36 ;  /* 0x000000ffff027224 */ /* 0x000fe200078e0024 */
[----:B---3--:R3:W-:Y:S06]  /*6f00*/  STG.E [R4.64], R9 ;  /* 0x0000000904007986 */ /* 0x0087ec000c101924 */
.L_x_8397:
[----:B------:R-:W-:-:S13]  /*6f10*/  ISETP.GE.AND P0, PT, R2, R53, PT ;  /* 0x000000350200720c */ /* 0x000fda0003f06270 */
[----:B------:R-:W-:Y:S01]  /*6f20*/  @P0 BREAK B6 ;  /* 0x0000000000060942 */ /* 0x000fe20003800000 */
[----:B------:R-:W-:Y:S05]  /*6f30*/  @P0 BRA `(.L_x_8425) ;  /* 0x0000213000000947 */ /* 0x000fea0003800000 */
[----:B---3--:R-:W-:Y:S01]  /*6f40*/  IMAD R0, R17, 0x200, R2 ;  /* 0x0000020011007824 */ /* 0x008fe200078e0202 */
        /* <DEDUP_REMOVED lines=18> */
.L_x_8429:
[----:B------:R-:W3:Y:S02]  /*7070*/  F2I.S64.F64.TRUNC R32, R32 ;  /* 0x0000002000207311 */ /* 0x000ee4000030d900 */
[----:B---3--:R-:W-:-:S05]  /*7080*/  IMAD.MOV.U32 R3, RZ, RZ, R32 ;  /* 0x000000ffff037224 */ /* 0x008fca00078e0020 */
[----:B------:R3:W-:Y:S01]  /*7090*/  STG.E.U8 [R4.64], R3 ;  /* 0x0000000304007986 */ /* 0x0007e2000c101124 */
[----:B------:R-:W-:Y:S05]  /*70a0*/  BRA `(.L_x_8431) ;  /* 0x00000ef000007947 */ /* 0x000fea0003800000 */
.L_x_8428:
        /* <DEDUP_REMOVED lines=9> */
.L_x_8433:
[----:B------:R-:W3:Y:S02]  /*7140*/  F2I.F64.TRUNC R33, R32 ;  /* 0x0000002000217311 */ /* 0x000ee4000030d100 */
[----:B---3--:R3:W-:Y:S01]  /*7150*/  STG.E [R4.64], R33 ;  /* 0x0000002104007986 */ /* 0x0087e2000c101924 */
[----:B------:R-:W-:Y:S05]  /*7160*/  BRA `(.L_x_8431) ;  /* 0x00000e3000007947 */ /* 0x000fea0003800000 */
.L_x_8432:
[----:B------:R-:W3:Y:S02]  /*7170*/  F2I.F64.TRUNC R33, R32 ;  /* 0x0000002000217311 */ /* 0x000ee4000030d100 */
[----:B---3--:R3:W-:Y:S01]  /*7180*/  STG.E.U16 [R4.64], R33 ;  /* 0x0000002104007986 */ /* 0x0087e2000c101524 */
[----:B------:R-:W-:Y:S05]  /*7190*/  BRA `(.L_x_8431) ;  /* 0x00000e0000007947 */ /* 0x000fea0003800000 */
.L_x_8427:
        /* <DEDUP_REMOVED lines=11> */
.L_x_8435:
[----:B------:R-:W3:Y:S01]  /*7250*/  F2F.F32.F64 R0, R32 ;  /* 0x0000002000007310 */ /* 0x000ee20000301000 */
[----:B------:R-:W3:-:S14]  /*7260*/  DSETP.GEU.AND P0, PT, |R32|, c[0x2][0x0], PT ;  /* 0x008000002000762a */ /* 0x000edc0003f0e200 */
[----:B---3--:R-:W-:-:S05]  /*7270*/  @!P0 FMUL R0, R0, 1.175494350822287508e-38 ;  /* 0x0080000000008820 */ /* 0x008fca0000400000 */
[----:B------:R-:W-:-:S05]  /*7280*/  F2FP.PACK_AB R0, RZ, R0 ;  /* 0x00000000ff00723e */ /* 0x000fca00000000ff */
[----:B------:R3:W-:Y:S01]  /*7290*/  STG.E.U16 [R4.64], R0 ;  /* 0x0000000004007986 */ /* 0x0007e2000c101524 */
[----:B------:R-:W-:Y:S05]  /*72a0*/  BRA `(.L_x_8431) ;  /* 0x00000cf000007947 */ /* 0x000fea0003800000 */
.L_x_8434:
[----:B------:R-:W-:-:S13]  /*72b0*/  ISETP.NE.AND P0, PT, R0, 0x7, PT ;  /* 0x000000070000780c */ /* 0x000fda0003f05270 */
[----:B------:R-:W-:Y:S05]  /*72c0*/  @!P0 BRA `(.L_x_8436) ;  /* 0x0000015000008947 */ /* 0x000fea0003800000 */
[----:B------:R-:W-:-:S13]  /*72d0*/  ISETP.NE.AND P0, PT, R0, 0x8, PT ;  /* 0x000000080000780c */ /* 0x000fda0003f05270 */
[----:B------:R-:W-:Y:S05]  /*72e0*/  @!P0 BRA `(.L_x_8437) ;  /* 0x000000a000008947 */ /* 0x000fea0003800000 */
[----:B------:R-:W-:-:S13]  /*72f0*/  ISETP.NE.AND P0, PT, R0, 0x9, PT ;  /* 0x000000090000780c */ /* 0x000fda0003f05270 */
[----:B------:R-:W-:Y:S05]  /*7300*/  @P0 BRA `(.L_x_8430) ;  /* 0x00000b0000000947 */ /* 0x000fea0003800000 */
[----:B------:R-:W3:Y:S01]  /*7310*/  F2F.F32.F64 R7, R34 ;  /* 0x0000002200077310 */ /* 0x000ee20000301000 */
[----:B------:R-:W3:-:S04]  /*7320*/  DSETP.GEU.AND P0, PT, |R34|, c[0x2][0x0], PT ;  /* 0x008000002200762a */ /* 0x000ec80003f0e200 */
[----:B------:R-:W4:-:S03]  /*7330*/  DSETP.GEU.AND P1, PT, |R32|, c[0x2][0x0], PT ;  /* 0x008000002000762a */ /* 0x000f060003f2e200 */
[----:B------:R-:W4:Y:S07]  /*7340*/  F2F.F32.F64 R6, R32 ;  /* 0x0000002000067310 */ /* 0x000f2e0000301000 */
[----:B---3--:R-:W-:-:S04]  /*7350*/  @!P0 FMUL R7, R7, 1.175494350822287508e-38 ;  /* 0x0080000007078820 */ /* 0x008fc80000400000 */
[----:B----4-:R-:W-:-:S05]  /*7360*/  @!P1 FMUL R6, R6, 1.175494350822287508e-38 ;  /* 0x0080000006069820 */ /* 0x010fca0000400000 */
[----:B------:R3:W-:Y:S01]  /*7370*/  STG.E.64 [R4.64], R6 ;  /* 0x0000000604007986 */ /* 0x0007e2000c101b24 */
[----:B------:R-:W-:Y:S05]  /*7380*/  BRA `(.L_x_8431) ;  /* 0x00000c1000007947 */ /* 0x000fea0003800000 */
.L_x_8437:
[----:B------:R-:W3:Y:S01]  /*7390*/  F2F.F32.F64 R3, R32 ;  /* 0x0000002000037310 */ /* 0x000ee20000301000 */
[----:B------:R-:W3:-:S04]  /*73a0*/  DSETP.GEU.AND P0, PT, |R32|, c[0x2][0x0], PT ;  /* 0x008000002000762a */ /* 0x000ec80003f0e200 */
[----:B------:R-:W4:-:S03]  /*73b0*/  DSETP.GEU.AND P1, PT, |R34|, c[0x2][0x0], PT ;  /* 0x008000002200762a */ /* 0x000f060003f2e200 */
[----:B------:R-:W4:Y:S07]  /*73c0*/  F2F.F32.F64 R0, R34 ;  /* 0x0000002200007310 */ /* 0x000f2e0000301000 */
[----:B---3--:R-:W-:-:S04]  /*73d0*/  @!P0 FMUL R3, R3, 1.175494350822287508e-38 ;  /* 0x0080000003038820 */ /* 0x008fc80000400000 */
[----:B----4-:R-:W-:-:S05]  /*73e0*/  @!P1 FMUL R0, R0, 1.175494350822287508e-38 ;  /* 0x0080000000009820 */ /* 0x010fca0000400000 */
[----:B------:R-:W-:-:S05]  /*73f0*/  F2FP.PACK_AB R3, R0, R3 ;  /* 0x000000030003723e */ /* 0x000fca00000000ff */
[----:B------:R3:W-:Y:S01]  /*7400*/  STG.E [R4.64], R3 ;  /* 0x0000000304007986 */ /* 0x0007e2000c101924 */
[----:B------:R-:W-:Y:S05]  /*7410*/  BRA `(.L_x_8431) ;  /* 0x00000b8000007947 */ /* 0x000fea0003800000 */
.L_x_8436:
[----:B------:R3:W-:Y:S01]  /*7420*/  STG.E.64 [R4.64], R32 ;  /* 0x0000002004007986 */ /* 0x0007e2000c101b24 */
[----:B------:R-:W-:Y:S05]  /*7430*/  BRA `(.L_x_8431) ;  /* 0x00000b6000007947 */ /* 0x000fea0003800000 */
.L_x_8426:
        /* <DEDUP_REMOVED lines=8> */
[----:B------:R-:W3:-:S06]  /*74c0*/  DSETP.NEU.AND P0, PT, R34, RZ, PT ;  /* 0x000000ff2200722a */ /* 0x000ecc0003f0d000 */
[----:B---3--:R-:W3:-:S06]  /*74d0*/  DSETP.NEU.OR P0, PT, R32, RZ, P0 ;  /* 0x000000ff2000722a */ /* 0x008ecc000070d400 */
[----:B---3--:R-:W-:-:S05]  /*74e0*/  SEL R3, RZ, 0x1, !P0 ;  /* 0x00000001ff037807 */ /* 0x008fca0004000000 */
[----:B------:R3:W-:Y:S01]  /*74f0*/  STG.E.U8 [R4.64], R3 ;  /* 0x0000000304007986 */ /* 0x0007e2000c101124 */
[----:B------:R-:W-:Y:S05]  /*7500*/  BRA `(.L_x_8431) ;  /* 0x00000a9000007947 */ /* 0x000fea0003800000 */
.L_x_8440:
[----:B------:R3:W-:Y:S01]  /*7510*/  STG.E.128 [R4.64], R32 ;  /* 0x0000002004007986 */ /* 0x0007e2000c101d24 */
[----:B------:R-:W-:Y:S05]  /*7520*/  BRA `(.L_x_8431) ;  /* 0x00000a7000007947 */ /* 0x000fea0003800000 */
.L_x_8439:
        /* <DEDUP_REMOVED lines=23> */
.L_x_8444:
[----:B------:R-:W-:Y:S05]  /*76a0*/  BSYNC B0 ;  /* 0x0000000000007941 */ /* 0x000fea0003800000 */
.L_x_8443:
[----:B------:R-:W-:-:S05]  /*76b0*/  LOP3.LUT R7, R0, R7, RZ, 0xfc, !PT ;  /* 0x0000000700077212 */ /* 0x000fca00078efcff */
[----:B------:R3:W-:Y:S01]  /*76c0*/  STG.E.U8 [R4.64], R7 ;  /* 0x0000000704007986 */ /* 0x0007e2000c101124 */
[----:B------:R-:W-:Y:S05]  /*76d0*/  BRA `(.L_x_8431) ;  /* 0x000008c000007947 */ /* 0x000fea0003800000 */
.L_x_8442:
        /* <DEDUP_REMOVED lines=15> */
.L_x_8446:
[----:B------:R-:W-:Y:S01]  /*77d0*/  IMAD.MOV.U32 R0, RZ, RZ, 0x7f ;  /* 0x0000007fff007424 */ /* 0x000fe200078e00ff */
[----:B------:R-:W-:-:S04]  /*77e0*/  ISETP.GT.U32.AND P0, PT, R3, 0x7f800000, PT ;  /* 0x7f8000000300780c */ /* 0x000fc80003f04070 */
[----:B------:R-:W-:-:S04]  /*77f0*/  SEL R0, R0, 0x7c, P0 ;  /* 0x0000007c00007807 */ /* 0x000fc80000000000 */
.L_x_8447:
[----:B------:R-:W-:Y:S05]  /*7800*/  BSYNC B0 ;  /* 0x0000000000007941 */ /* 0x000fea0003800000 */
.L_x_8445:
[----:B------:R-:W-:-:S04]  /*7810*/  LOP3.LUT R3, R7, 0x80000000, RZ, 0xc0, !PT ;  /* 0x8000000007037812 */ /* 0x000fc800078ec0ff */
[----:B------:R-:W-:-:S04]  /*7820*/  SHF.R.U32.HI R3, RZ, 0x18, R3 ;  /* 0x00000018ff037819 */ /* 0x000fc80000011603 */
[----:B------:R-:W-:-:S05]  /*7830*/  LOP3.LUT R3, R0, R3, RZ, 0xfc, !PT ;  /* 0x0000000300037212 */ /* 0x000fca00078efcff */
[----:B------:R3:W-:Y:S01]  /*7840*/  STG.E.U8 [R4.64], R3 ;  /* 0x0000000304007986 */ /* 0x0007e2000c101124 */
[----:B------:R-:W-:Y:S05]  /*7850*/  BRA `(.L_x_8431) ;  /* 0x0000074000007947 */ /* 0x000fea0003800000 */
.L_x_8441:
[----:B------:R-:W3:Y:S01]  /*7860*/  F2F.F32.F64 R0, R32 ;  /* 0x0000002000007310 */ /* 0x000ee20000301000 */
[----:B------:R-:W3:-:S14]  /*7870*/  DSETP.GEU.AND P0, PT, |R32|, c[0x2][0x0], PT ;  /* 0x008000002000762a */ /* 0x000edc0003f0e200 */
[----:B---3--:R-:W-:-:S05]  /*7880*/  @!P0 FMUL R0, R0, 1.175494350822287508e-38 ;  /* 0x0080000000008820 */ /* 0x008fca0000400000 */
[----:B------:R-:W-:-:S05]  /*7890*/  F2FP.BF16.PACK_AB R0, RZ, R0 ;  /* 0x00000000ff00723e */ /* 0x000fca00000010ff */
[----:B------:R3:W-:Y:S01]  /*78a0*/  STG.E.U16 [R4.64], R0 ;  /* 0x0000000004007986 */ /* 0x0007e2000c101524 */
[----:B------:R-:W-:Y:S05]  /*78b0*/  BRA `(.L_x_8431) ;  /* 0x000006e000007947 */ /* 0x000fea0003800000 */
.L_x_8438:
        /* <DEDUP_REMOVED lines=11> */
.L_x_8450:
        /* <DEDUP_REMOVED lines=19> */
.L_x_8453:
[----:B------:R-:W-:-:S04]  /*7aa0*/  LOP3.LUT R0, R7, 0x80000000, RZ, 0xc0, !PT ;  /* 0x8000000007007812 */ /* 0x000fc800078ec0ff */
[----:B------:R-:W-:-:S04]  /*7ab0*/  SHF.R.U32.HI R0, RZ, 0x18, R0 ;  /* 0x00000018ff007819 */ /* 0x000fc80000011600 */
[----:B------:R-:W-:Y:S02]  /*7ac0*/  LOP3.LUT R0, R3, R0, RZ, 0xfc, !PT ;  /* 0x0000000003007212 */ /* 0x000fe400078efcff */
.L_x_8452:
[----:B------:R-:W-:Y:S05]  /*7ad0*/  BSYNC B0 ;  /* 0x0000000000007941 */ /* 0x000fea0003800000 */
.L_x_8451:
[----:B------:R3:W-:Y:S01]  /*7ae0*/  STG.E.U8 [R4.64], R0 ;  /* 0x0000000004007986 */ /* 0x0007e2000c101124 */
[----:B------:R-:W-:Y:S05]  /*7af0*/  BRA `(.L_x_8431) ;  /* 0x000004a000007947 */ /* 0x000fea0003800000 */
.L_x_8449:
        /* <DEDUP_REMOVED lines=19> */
.L_x_8456:
[----:B------:R-:W-:-:S04]  /*7c30*/  LOP3.LUT R0, R7, 0x80000000, RZ, 0xc0, !PT ;  /* 0x8000000007007812 */ /* 0x000fc800078ec0ff */
[----:B------:R-:W-:-:S04]  /*7c40*/  SHF.R.U32.HI R0, RZ, 0x18, R0 ;  /* 0x00000018ff007819 */ /* 0x000fc80000011600 */
[----:B------:R-:W-:Y:S02]  /*7c50*/  LOP3.LUT R0, R3, R0, RZ, 0xfc, !PT ;  /* 0x0000000003007212 */ /* 0x000fe400078efcff */
.L_x_8455:
[----:B------:R-:W-:Y:S05]  /*7c60*/  BSYNC B0 ;  /* 0x0000000000007941 */ /* 0x000fea0003800000 */
.L_x_8454:
[----:B------:R3:W-:Y:S01]  /*7c70*/  STG.E.U8 [R4.64], R0 ;  /* 0x0000000004007986 */ /* 0x0007e2000c101124 */
[----:B------:R-:W-:Y:S05]  /*7c80*/  BRA `(.L_x_8431) ;  /* 0x0000031000007947 */ /* 0x000fea0003800000 */
.L_x_8448:
        /* <DEDUP_REMOVED lines=24> */
.L_x_8430:
[----:B------:R-:W-:Y:S01]  /*7e10*/  MOV R0, 0x0 ;  /* 0x0000000000007802 */ /* 0x000fe20000000f00 */
[----:B------:R-:W-:Y:S02]  /*7e20*/  IMAD.MOV.U32 R4, RZ, RZ, c[0x4][0x148] ;  /* 0x01005200ff047624 */ /* 0x000fe400078e00ff */
[----:B------:R-:W-:Y:S01]  /*7e30*/  IMAD.MOV.U32 R5, RZ, RZ, c[0x4][0x14c] ;  /* 0x01005300ff057624 */ /* 0x000fe200078e00ff */
[----:B0-----:R0:W3:Y:S01]  /*7e40*/  LDC.64 R14, c[0x4][R0] ;  /* 0x01000000000e7b82 */ /* 0x0010e20000000a00 */
        /* <DEDUP_REMOVED lines=15> */
[----:B------:R-:W-:Y:S05]  /*7f40*/  BRA `(.L_x_8431) ;  /* 0x0000005000007947 */ /* 0x000fea0003800000 */
.L_x_8458:
[----:B------:R-:W3:Y:S02]  /*7f50*/  F2I.U64.F64.TRUNC R32, R32 ;  /* 0x0000002000207311 */ /* 0x000ee4000030d800 */
[----:B---3--:R3:W-:Y:S01]  /*7f60*/  STG.E.64 [R4.64], R32 ;  /* 0x0000002004007986 */ /* 0x0087e2000c101b24 */
[----:B------:R-:W-:Y:S05]  /*7f70*/  BRA `(.L_x_8431) ;  /* 0x0000002000007947 */ /* 0x000fea0003800000 */
.L_x_8457:
[----:B------:R-:W3:Y:S02]  /*7f80*/  F2I.U32.F64.TRUNC R33, R32 ;  /* 0x0000002000217311 */ /* 0x000ee4000030d000 */
[----:B---3--:R3:W-:Y:S02]  /*7f90*/  STG.E [R4.64], R33 ;  /* 0x0000002104007986 */ /* 0x0087e4000c101924 */
.L_x_8431:
[----:B------:R-:W-:-:S04]  /*7fa0*/  IADD3 R2, R2, 0x80, RZ ;  /* 0x0000008002027810 */ /* 0x000fc80007ffe0ff */
.L_x_8391:
[----:B------:R-:W-:-:S13]  /*7fb0*/  ISETP.GE.AND P0, PT, R2, R53, PT ;  /* 0x000000350200720c */ /* 0x000fda0003f06270 */
[----:B------:R-:W-:Y:S01]  /*7fc0*/  @P0 BREAK B6 ;  /* 0x0000000000060942 */ /* 0x000fe20003800000 */
[----:B------:R-:W-:Y:S05]  /*7fd0*/  @P0 BRA `(.L_x_8425) ;  /* 0x0000109000000947 */ /* 0x000fea0003800000 */
[----:B------:R-:W-:Y:S05]  /*7fe0*/  BSYNC B6 ;  /* 0x0000000000067941 */ /* 0x000fea0003800000 */
.L_x_8390:
[----:B---3--:R-:W3:Y:S01]  /*7ff0*/  S2R R0, SR_CTAID.X ;  /* 0x0000000000007919 */ /* 0x008ee20000002500 */
[----:B------:R-:W-:Y:S01]  /*8000*/  PRMT R3, R16, 0x9910, RZ ;  /* 0x0000991010037816 */ /* 0x000fe200000000ff */
[----:B---3--:R-:W-:-:S04]  /*8010*/  IMAD R0, R0, 0x200, R2 ;  /* 0x0000020000007824 */ /* 0x008fc800078e0202 */
        /* <DEDUP_REMOVED lines=17> */
.L_x_8462:
[----:B------:R-:W3:Y:S02]  /*8130*/  F2I.S64.F64.TRUNC R28, R28 ;  /* 0x0000001c001c7311 */ /* 0x000ee4000030d900 */
[----:B---3--:R-:W-:-:S05]  /*8140*/  IMAD.MOV.U32 R3, RZ, RZ, R28 ;  /* 0x000000ffff037224 */ /* 0x008fca00078e001c */
[----:B------:R3:W-:Y:S01]  /*8150*/  STG.E.U8 [R4.64], R3 ;  /* 0x0000000304007986 */ /* 0x0007e2000c101124 */
[----:B------:R-:W-:Y:S05]  /*8160*/  BRA `(.L_x_8464) ;  /* 0x00000ef000007947 */ /* 0x000fea0003800000 */
.L_x_8461:
        /* <DEDUP_REMOVED lines=9> */
.L_x_8466:
[----:B------:R-:W3:Y:S02]  /*8200*/  F2I.F64.TRUNC R29, R28 ;  /* 0x0000001c001d7311 */ /* 0x000ee4000030d100 */
[----:B---3--:R3:W-:Y:S01]  /*8210*/  STG.E [R4.64], R29 ;  /* 0x0000001d04007986 */ /* 0x0087e2000c101924 */
[----:B------:R-:W-:Y:S05]  /*8220*/  BRA `(.L_x_8464) ;  /* 0x00000e3000007947 */ /* 0x000fea0003800000 */
.L_x_8465:
[----:B------:R-:W3:Y:S02]  /*8230*/  F2I.F64.TRUNC R29, R28 ;  /* 0x0000001c001d7311 */ /* 0x000ee4000030d100 */
[----:B---3--:R3:W-:Y:S01]  /*8240*/  STG.E.U16 [R4.64], R29 ;  /* 0x0000001d04007986 */ /* 0x0087e2000c101524 */
[----:B------:R-:W-:Y:S05]  /*8250*/  BRA `(.L_x_8464) ;  /* 0x00000e0000007947 */ /* 0x000fea0003800000 */
.L_x_8460:
        /* <DEDUP_REMOVED lines=11> */
.L_x_8468:
[----:B------:R-:W3:Y:S01]  /*8310*/  F2F.F32.F64 R0, R28 ;  /* 0x0000001c00007310 */ /* 0x000ee20000301000 */
[----:B------:R-:W3:-:S14]  /*8320*/  DSETP.GEU.AND P0, PT, |R28|, c[0x2][0x0], PT ;  /* 0x008000001c00762a */ /* 0x000edc0003f0e200 */
[----:B---3--:R-:W-:-:S05]  /*8330*/  @!P0 FMUL R0, R0, 1.175494350822287508e-38 ;  /* 0x0080000000008820 */ /* 0x008fca0000400000 */
[----:B------:R-:W-:-:S05]  /*8340*/  F2FP.PACK_AB R0, RZ, R0 ;  /* 0x00000000ff00723e */ /* 0x000fca00000000ff */
[----:B------:R3:W-:Y:S01]  /*8350*/  STG.E.U16 [R4.64], R0 ;  /* 0x0000000004007986 */ /* 0x0007e2000c101524 */
[----:B------:R-:W-:Y:S05]  /*8360*/  BRA `(.L_x_8464) ;  /* 0x00000cf000007947 */ /* 0x000fea0003800000 */
.L_x_8467:
[----:B------:R-:W-:-:S13]  /*8370*/  ISETP.NE.AND P0, PT, R0, 0x7, PT ;  /* 0x000000070000780c */ /* 0x000fda0003f05270 */
[----:B------:R-:W-:Y:S05]  /*8380*/  @!P0 BRA `(.L_x_8469) ;  /* 0x0000015000008947 */ /* 0x000fea0003800000 */
[----:B------:R-:W-:-:S13]  /*8390*/  ISETP.NE.AND P0, PT, R0, 0x8, PT ;  /* 0x000000080000780c */ /* 0x000fda0003f05270 */
[----:B------:R-:W-:Y:S05]  /*83a0*/  @!P0 BRA `(.L_x_8470) ;  /* 0x000000a000008947 */ /* 0x000fea0003800000 */
[----:B------:R-:W-:-:S13]  /*83b0*/  ISETP.NE.AND P0, PT, R0, 0x9, PT ;  /* 0x000000090000780c */ /* 0x000fda0003f05270 */
[----:B------:R-:W-:Y:S05]  /*83c0*/  @P0 BRA `(.L_x_8463) ;  /* 0x00000b0000000947 */ /* 0x000fea0003800000 */
[----:B-1----:R-:W1:Y:S01]  /*83d0*/  F2F.F32.F64 R7, R30 ;  /* 0x0000001e00077310 */ /* 0x002e620000301000 */
[----:B------:R-:W1:-:S04]  /*83e0*/  DSETP.GEU.AND P0, PT, |R30|, c[0x2][0x0], PT ;  /* 0x008000001e00762a */ /* 0x000e480003f0e200 */
[----:B------:R-:W3:-:S03]  /*83f0*/  DSETP.GEU.AND P1, PT, |R28|, c[0x2][0x0], PT ;  /* 0x008000001c00762a */ /* 0x000ec60003f2e200 */
[----:B------:R-:W3:Y:S07]  /*8400*/  F2F.F32.F64 R6, R28 ;  /* 0x0000001c00067310 */ /* 0x000eee0000301000 */
[----:B-1----:R-:W-:-:S04]  /*8410*/  @!P0 FMUL R7, R7, 1.175494350822287508e-38 ;  /* 0x0080000007078820 */ /* 0x002fc80000400000 */
[----:B---3--:R-:W-:-:S05]  /*8420*/  @!P1 FMUL R6, R6, 1.175494350822287508e-38 ;  /* 0x0080000006069820 */ /* 0x008fca0000400000 */
[----:B------:R1:W-:Y:S01]  /*8430*/  STG.E.64 [R4.64], R6 ;  /* 0x0000000604007986 */ /* 0x0003e2000c101b24 */
[----:B------:R-:W-:Y:S05]  /*8440*/  BRA `(.L_x_8464) ;  /* 0x00000c1000007947 */ /* 0x000fea0003800000 */
.L_x_8470:
[----:B------:R-:W3:Y:S01]  /*8450*/  F2F.F32.F64 R3, R28 ;  /* 0x0000001c00037310 */ /* 0x000ee20000301000 */
[----:B------:R-:W3:-:S04]  /*8460*/  DSETP.GEU.AND P0, PT, |R28|, c[0x2][0x0], PT ;  /* 0x008000001c00762a */ /* 0x000ec80003f0e200 */
[----:B-1----:R-:W1:-:S03]  /*8470*/  DSETP.GEU.AND P1, PT, |R30|, c[0x2][0x0], PT ;  /* 0x008000001e00762a */ /* 0x002e460003f2e200 */
[----:B------:R-:W1:Y:S07]  /*8480*/  F2F.F32.F64 R0, R30 ;  /* 0x0000001e00007310 */ /* 0x000e6e0000301000 */
[----:B---3--:R-:W-:-:S04]  /*8490*/  @!P0 FMUL R3, R3, 1.175494350822287508e-38 ;  /* 0x0080000003038820 */ /* 0x008fc80000400000 */
[----:B-1----:R-:W-:-:S05]  /*84a0*/  @!P1 FMUL R0, R0, 1.175494350822287508e-38 ;  /* 0x0080000000009820 */ /* 0x002fca0000400000 */
[----:B------:R-:W-:-:S05]  /*84b0*/  F2FP.PACK_AB R3, R0, R3 ;  /* 0x000000030003723e */ /* 0x000fca00000000ff */
[----:B------:R1:W-:Y:S01]  /*84c0*/  STG.E [R4.64], R3 ;  /* 0x0000000304007986 */ /* 0x0003e2000c101924 */
[----:B------:R-:W-:Y:S05]  /*84d0*/  BRA `(.L_x_8464) ;  /* 0x00000b8000007947 */ /* 0x000fea0003800000 */
.L_x_8469:
[----:B------:R3:W-:Y:S01]  /*84e0*/  STG.E.64 [R4.64], R28 ;  /* 0x0000001c04007986 */ /* 0x0007e2000c101b24 */
[----:B------:R-:W-:Y:S05]  /*84f0*/  BRA `(.L_x_8464) ;  /* 0x00000b6000007947 */ /* 0x000fea0003800000 */
.L_x_8459:
        /* <DEDUP_REMOVED lines=8> */
[----:B-1----:R-:W1:-:S06]  /*8580*/  DSETP.NEU.AND P0, PT, R30, RZ, PT ;  /* 0x000000ff1e00722a */ /* 0x002e4c0003f0d000 */
[----:B-1----:R-:W1:-:S06]  /*8590*/  DSETP.NEU.OR P0, PT, R28, RZ, P0 ;  /* 0x000000ff1c00722a */ /* 0x002e4c000070d400 */
[----:B-1----:R-:W-:-:S05]  /*85a0*/  SEL R3, RZ, 0x1, !P0 ;  /* 0x00000001ff037807 */ /* 0x002fca0004000000 */
[----:B------:R1:W-:Y:S01]  /*85b0*/  STG.E.U8 [R4.64], R3 ;  /* 0x0000000304007986 */ /* 0x0003e2000c101124 */
[----:B------:R-:W-:Y:S05]  /*85c0*/  BRA `(.L_x_8464) ;  /* 0x00000a9000007947 */ /* 0x000fea0003800000 */
.L_x_8473:
[----:B-1----:R1:W-:Y:S01]  /*85d0*/  STG.E.128 [R4.64], R28 ;  /* 0x0000001c04007986 */ /* 0x0023e2000c101d24 */
[----:B------:R-:W-:Y:S05]  /*85e0*/  BRA `(.L_x_8464) ;  /* 0x00000a7000007947 */ /* 0x000fea0003800000 */
.L_x_8472:
        /* <DEDUP_REMOVED lines=23> */
.L_x_8477:
[----:B------:R-:W-:Y:S05]  /*8760*/  BSYNC B0 ;  /* 0x0000000000007941 */ /* 0x000fea0003800000 */
.L_x_8476:
[----:B------:R-:W-:-:S05]  /*8770*/  LOP3.LUT R7, R0, R7, RZ, 0xfc, !PT ;  /* 0x0000000700077212 */ /* 0x000fca00078efcff */
[----:B------:R3:W-:Y:S01]  /*8780*/  STG.E.U8 [R4.64], R7 ;  /* 0x0000000704007986 */ /* 0x0007e2000c101124 */
[----:B------:R-:W-:Y:S05]  /*8790*/  BRA `(.L_x_8464) ;  /* 0x000008c000007947 */ /* 0x000fea0003800000 */
.L_x_8475:
        /* <DEDUP_REMOVED lines=15> */
.L_x_8479:
[----:B------:R-:W-:Y:S01]  /*8890*/  IMAD.MOV.U32 R0, RZ, RZ, 0x7f ;  /* 0x0000007fff007424 */ /* 0x000fe200078e00ff */
[----:B------:R-:W-:-:S04]  /*88a0*/  ISETP.GT.U32.AND P0, PT, R3, 0x7f800000, PT ;  /* 0x7f8000000300780c */ /* 0x000fc80003f04070 */
[----:B------:R-:W-:-:S04]  /*88b0*/  SEL R0, R0, 0x7c, P0 ;  /* 0x0000007c00007807 */ /* 0x000fc80000000000 */
.L_x_8480:
[----:B------:R-:W-:Y:S05]  /*88c0*/  BSYNC B0 ;  /* 0x0000000000007941 */ /* 0x000fea0003800000 */
.L_x_8478:
[----:B------:R-:W-:-:S04]  /*88d0*/  LOP3.LUT R3, R7, 0x80000000, RZ, 0xc0, !PT ;  /* 0x8000000007037812 */ /* 0x000fc800078ec0ff */
[----:B------:R-:W-:-:S04]  /*88e0*/  SHF.R.U32.HI R3, RZ, 0x18, R3 ;  /* 0x00000018ff037819 */ /* 0x000fc80000011603 */
[----:B------:R-:W-:-:S05]  /*88f0*/  LOP3.LUT R3, R0, R3, RZ, 0xfc, !PT ;  /* 0x0000000300037212 */ /* 0x000fca00078efcff */
[----:B------:R3:W-:Y:S01]  /*8900*/  STG.E.U8 [R4.64], R3 ;  /* 0x0000000304007986 */ /* 0x0007e2000c101124 */
[----:B------:R-:W-:Y:S05]  /*8910*/  BRA `(.L_x_8464) ;  /* 0x0000074000007947 */ /* 0x000fea0003800000 */
.L_x_8474:
[----:B------:R-:W3:Y:S01]  /*8920*/  F2F.F32.F64 R0, R28 ;  /* 0x0000001c00007310 */ /* 0x000ee20000301000 */
[----:B------:R-:W3:-:S14]  /*8930*/  DSETP.GEU.AND P0, PT, |R28|, c[0x2][0x0], PT ;  /* 0x008000001c00762a */ /* 0x000edc0003f0e200 */
[----:B---3--:R-:W-:-:S05]  /*8940*/  @!P0 FMUL R0, R0, 1.175494350822287508e-38 ;  /* 0x0080000000008820 */ /* 0x008fca0000400000 */
[----:B------:R-:W-:-:S05]  /*8950*/  F2FP.BF16.PACK_AB R0, RZ, R0 ;  /* 0x00000000ff00723e */ /* 0x000fca00000010ff */
[----:B------:R3:W-:Y:S01]  /*8960*/  STG.E.U16 [R4.64], R0 ;  /* 0x0000000004007986 */ /* 0x0007e2000c101524 */
[----:B------:R-:W-:Y:S05]  /*8970*/  BRA `(.L_x_8464) ;  /* 0x000006e000007947 */ /* 0x000fea0003800000 */
.L_x_8471:
        /* <DEDUP_REMOVED lines=11> */
.L_x_8483:
        /* <DEDUP_REMOVED lines=19> */
.L_x_8486:
[----:B------:R-:W-:-:S04]  /*8b60*/  LOP3.LUT R0, R7, 0x80000000, RZ, 0xc0, !PT ;  /* 0x8000000007007812 */ /* 0x000fc800078ec0ff */
[----:B------:R-:W-:-:S04]  /*8b70*/  SHF.R.U32.HI R0, RZ, 0x18, R0 ;  /* 0x00000018ff007819 */ /* 0x000fc80000011600 */
[----:B------:R-:W-:Y:S02]  /*8b80*/  LOP3.LUT R0, R3, R0, RZ, 0xfc, !PT ;  /* 0x0000000003007212 */ /* 0x000fe400078efcff */
.L_x_8485:
[----:B------:R-:W-:Y:S05]  /*8b90*/  BSYNC B0 ;  /* 0x0000000000007941 */ /* 0x000fea0003800000 */
.L_x_8484:
[----:B------:R3:W-:Y:S01]  /*8ba0*/  STG.E.U8 [R4.64], R0 ;  /* 0x0000000004007986 */ /* 0x0007e2000c101124 */
[----:B------:R-:W-:Y:S05]  /*8bb0*/  BRA `(.L_x_8464) ;  /* 0x000004a000007947 */ /* 0x000fea0003800000 */
.L_x_8482:
        /* <DEDUP_REMOVED lines=19> */
.L_x_8489:
[----:B------:R-:W-:-:S04]  /*8cf0*/  LOP3.LUT R0, R7, 0x80000000, RZ, 0xc0, !PT ;  /* 0x8000000007007812 */ /* 0x000fc800078ec0ff */
[----:B------:R-:W-:-:S04]  /*8d00*/  SHF.R.U32.HI R0, RZ, 0x18, R0 ;  /* 0x00000018ff007819 */ /* 0x000fc80000011600 */
[----:B------:R-:W-:Y:S02]  /*8d10*/  LOP3.LUT R0, R3, R0, RZ, 0xfc, !PT ;  /* 0x0000000003007212 */ /* 0x000fe400078efcff */
.L_x_8488:
[----:B------:R-:W-:Y:S05]  /*8d20*/  BSYNC B0 ;  /* 0x0000000000007941 */ /* 0x000fea0003800000 */
.L_x_8487:
[----:B------:R3:W-:Y:S01]  /*8d30*/  STG.E.U8 [R4.64], R0 ;  /* 0x0000000004007986 */ /* 0x0007e2000c101124 */
[----:B------:R-:W-:Y:S05]  /*8d40*/  BRA `(.L_x_8464) ;  /* 0x0000031000007947 */ /* 0x000fea0003800000 */
.L_x_8481:
        /* <DEDUP_REMOVED lines=24> */
.L_x_8463:
        /* <DEDUP_REMOVED lines=20> */
.L_x_8491:
[----:B------:R-:W3:Y:S02]  /*9010*/  F2I.U64.F64.TRUNC R28, R28 ;  /* 0x0000001c001c7311 */ /* 0x000ee4000030d800 */
[----:B---3--:R3:W-:Y:S01]  /*9020*/  STG.E.64 [R4.64], R28 ;  /* 0x0000001c04007986 */ /* 0x0087e2000c101b24 */
[----:B------:R-:W-:Y:S05]  /*9030*/  BRA `(.L_x_8464) ;  /* 0x0000002000007947 */ /* 0x000fea0003800000 */
.L_x_8490:
[----:B------:R-:W3:Y:S02]  /*9040*/  F2I.U32.F64.TRUNC R29, R28 ;  /* 0x0000001c001d7311 */ /* 0x000ee4000030d000 */
[----:B---3--:R3:W-:Y:S02]  /*9050*/  STG.E [R4.64], R29 ;  /* 0x0000001d04007986 */ /* 0x0087e4000c101924 */
.L_x_8464:
[----:B------:R-:W-:Y:S02]  /*9060*/  IADD3 R2, R2, 0x80, RZ ;  /* 0x0000008002027810 */ /* 0x000fe40007ffe0ff */
.L_x_8425:
[----:B------:R-:W-:Y:S05]  /*9070*/  BSYNC B7 ;  /* 0x0000000000077941 */ /* 0x000fea0003800000 */
.L_x_8389:
[----:B------:R-:W-:-:S13]  /*9080*/  ISETP.GE.AND P0, PT, R2, R53, PT ;  /* 0x000000350200720c */ /* 0x000fda0003f06270 */
[----:B------:R-:W-:Y:S05]  /*9090*/  @P0 EXIT ;  /* 0x000000000000094d */ /* 0x000fea0003800000 */
[----:B---3--:R-:W3:Y:S02]  /*90a0*/  S2R R0, SR_CTAID.X ;  /* 0x0000000000007919 */ /* 0x008ee40000002500 */
[----:B---3--:R-:W-:Y:S01]  /*90b0*/  IMAD R2, R0, 0x200, R2 ;  /* 0x0000020000027824 */ /* 0x008fe200078e0202 */
[----:B------:R-:W-:-:S03]  /*90c0*/  PRMT R0, R16, 0x9910, RZ ;  /* 0x0000991010007816 */ /* 0x000fc600000000ff */
[----:B------:R-:W-:Y:S01]  /*90d0*/  IMAD R2, R2, c[0x0][0x1b0], RZ ;  /* 0x00006c0002027a24 */ /* 0x000fe200078e02ff */
[----:B------:R-:W-:-:S04]  /*90e0*/  ISETP.GT.AND P1, PT, R0, 0x9, PT ;  /* 0x000000090000780c */ /* 0x000fc80003f24270 */
[----:B------:R-:W-:-:S05]  /*90f0*/  IADD3 R2, P0, R2, c[0x0][0x190], RZ ;  /* 0x0000640002027a10 */ /* 0x000fca0007f1e0ff */
[----:B-1----:R-:W-:-:S04]  /*9100*/  IMAD.X R3, RZ, RZ, c[0x0][0x194], P0 ;  /* 0x00006500ff037624 */ /* 0x002fc800000e06ff */
        /* <DEDUP_REMOVED lines=12> */
.L_x_8495:
[----:B------:R-:W1:Y:S02]  /*91d0*/  F2I.S64.F64.TRUNC R24, R24 ;  /* 0x0000001800187311 */ /* 0x000e64000030d900 */
[----:B-1----:R-:W-:-:S05]  /*91e0*/  IMAD.MOV.U32 R5, RZ, RZ, R24 ;  /* 0x000000ffff057224 */ /* 0x002fca00078e0018 */
[----:B------:R-:W-:Y:S01]  /*91f0*/  STG.E.U8 [R2.64], R5 ;  /* 0x0000000502007986 */ /* 0x000fe2000c101124 */
[----:B------:R-:W-:Y:S05]  /*9200*/  EXIT ;  /* 0x000000000000794d */ /* 0x000fea0003800000 */
.L_x_8494:
        /* <DEDUP_REMOVED lines=9> */
.L_x_8498:
[----:B------:R-:W1:Y:S02]  /*92a0*/  F2I.F64.TRUNC R25, R24 ;  /* 0x0000001800197311 */ /* 0x000e64000030d100 */
[----:B-1----:R-:W-:Y:S01]  /*92b0*/  STG.E [R2.64], R25 ;  /* 0x0000001902007986 */ /* 0x002fe2000c101924 */
[----:B------:R-:W-:Y:S05]  /*92c0*/  EXIT ;  /* 0x000000000000794d */ /* 0x000fea0003800000 */
.L_x_8497:
[----:B------:R-:W1:Y:S02]  /*92d0*/  F2I.F64.TRUNC R25, R24 ;  /* 0x0000001800197311 */ /* 0x000e64000030d100 */
[----:B-1----:R-:W-:Y:S01]  /*92e0*/  STG.E.U16 [R2.64], R25 ;  /* 0x0000001902007986 */ /* 0x002fe2000c101524 */
[----:B------:R-:W-:Y:S05]  /*92f0*/  EXIT ;  /* 0x000000000000794d */ /* 0x000fea0003800000 */
.L_x_8493:
        /* <DEDUP_REMOVED lines=11> */
.L_x_8500:
[----:B------:R-:W1:Y:S01]  /*93b0*/  F2F.F32.F64 R0, R24 ;  /* 0x0000001800007310 */ /* 0x000e620000301000 */
[----:B------:R-:W1:-:S14]  /*93c0*/  DSETP.GEU.AND P0, PT, |R24|, c[0x2][0x0], PT ;  /* 0x008000001800762a */ /* 0x000e5c0003f0e200 */
[----:B-1----:R-:W-:-:S05]  /*93d0*/  @!P0 FMUL R0, R0, 1.175494350822287508e-38 ;  /* 0x0080000000008820 */ /* 0x002fca0000400000 */
[----:B------:R-:W-:-:S05]  /*93e0*/  F2FP.PACK_AB R0, RZ, R0 ;  /* 0x00000000ff00723e */ /* 0x000fca00000000ff */
[----:B------:R-:W-:Y:S01]  /*93f0*/  STG.E.U16 [R2.64], R0 ;  /* 0x0000000002007986 */ /* 0x000fe2000c101524 */
[----:B------:R-:W-:Y:S05]  /*9400*/  EXIT ;  /* 0x000000000000794d */ /* 0x000fea0003800000 */
.L_x_8499:
[----:B------:R-:W-:-:S13]  /*9410*/  ISETP.NE.AND P0, PT, R0, 0x7, PT ;  /* 0x000000070000780c */ /* 0x000fda0003f05270 */
[----:B------:R-:W-:Y:S05]  /*9420*/  @!P0 BRA `(.L_x_8501) ;  /* 0x0000015000008947 */ /* 0x000fea0003800000 */
[----:B------:R-:W-:-:S13]  /*9430*/  ISETP.NE.AND P0, PT, R0, 0x8, PT ;  /* 0x000000080000780c */ /* 0x000fda0003f05270 */
[----:B------:R-:W-:Y:S05]  /*9440*/  @!P0 BRA `(.L_x_8502) ;  /* 0x000000a000008947 */ /* 0x000fea0003800000 */
[----:B------:R-:W-:-:S13]  /*9450*/  ISETP.NE.AND P0, PT, R0, 0x9, PT ;  /* 0x000000090000780c */ /* 0x000fda0003f05270 */
[----:B------:R-:W-:Y:S05]  /*9460*/  @P0 BRA `(.L_x_8496) ;  /* 0x00000b2000000947 */ /* 0x000fea0003800000 */
[----:B--2---:R-:W1:Y:S01]  /*9470*/  F2F.F32.F64 R5, R26 ;  /* 0x0000001a00057310 */ /* 0x004e620000301000 */
[----:B------:R-:W1:-:S04]  /*9480*/  DSETP.GEU.AND P0, PT, |R26|, c[0x2][0x0], PT ;  /* 0x008000001a00762a */ /* 0x000e480003f0e200 */
[----:B------:R-:W2:-:S03]  /*9490*/  DSETP.GEU.AND P1, PT, |R24|, c[0x2][0x0], PT ;  /* 0x008000001800762a */ /* 0x000e860003f2e200 */
[----:B------:R-:W2:Y:S07]  /*94a0*/  F2F.F32.F64 R4, R24 ;  /* 0x0000001800047310 */ /* 0x000eae0000301000 */
[----:B-1----:R-:W-:-:S04]  /*94b0*/  @!P0 FMUL R5, R5, 1.175494350822287508e-38 ;  /* 0x0080000005058820 */ /* 0x002fc80000400000 */
[----:B--2---:R-:W-:-:S05]  /*94c0*/  @!P1 FMUL R4, R4, 1.175494350822287508e-38 ;  /* 0x0080000004049820 */ /* 0x004fca0000400000 */
[----:B------:R-:W-:Y:S01]  /*94d0*/  STG.E.64 [R2.64], R4 ;  /* 0x0000000402007986 */ /* 0x000fe2000c101b24 */
[----:B------:R-:W-:Y:S05]  /*94e0*/  EXIT ;  /* 0x000000000000794d */ /* 0x000fea0003800000 */
.L_x_8502:
[----:B------:R-:W1:Y:S01]  /*94f0*/  F2F.F32.F64 R5, R24 ;  /* 0x0000001800057310 */ /* 0x000e620000301000 */
[----:B------:R-:W1:-:S04]  /*9500*/  DSETP.GEU.AND P0, PT, |R24|, c[0x2][0x0], PT ;  /* 0x008000001800762a */ /* 0x000e480003f0e200 */
[----:B--2---:R-:W2:-:S03]  /*9510*/  DSETP.GEU.AND P1, PT, |R26|, c[0x2][0x0], PT ;  /* 0x008000001a00762a */ /* 0x004e860003f2e200 */
[----:B------:R-:W2:Y:S07]  /*9520*/  F2F.F32.F64 R0, R26 ;  /* 0x0000001a00007310 */ /* 0x000eae0000301000 */
[----:B-1----:R-:W-:-:S04]  /*9530*/  @!P0 FMUL R5, R5, 1.175494350822287508e-38 ;  /* 0x0080000005058820 */ /* 0x002fc80000400000 */
[----:B--2---:R-:W-:-:S05]  /*9540*/  @!P1 FMUL R0, R0, 1.175494350822287508e-38 ;  /* 0x0080000000009820 */ /* 0x004fca0000400000 */
[----:B------:R-:W-:-:S05]  /*9550*/  F2FP.PACK_AB R5, R0, R5 ;  /* 0x000000050005723e */ /* 0x000fca00000000ff */
[----:B------:R-:W-:Y:S01]  /*9560*/  STG.E [R2.64], R5 ;  /* 0x0000000502007986 */ /* 0x000fe2000c101924 */
[----:B------:R-:W-:Y:S05]  /*9570*/  EXIT ;  /* 0x000000000000794d */ /* 0x000fea0003800000 */
.L_x_8501:
[----:B------:R-:W-:Y:S01]  /*9580*/  STG.E.64 [R2.64], R24 ;  /* 0x0000001802007986 */ /* 0x000fe2000c101b24 */
[----:B------:R-:W-:Y:S05]  /*9590*/  EXIT ;  /* 0x000000000000794d */ /* 0x000fea0003800000 */
.L_x_8492:
        /* <DEDUP_REMOVED lines=8> */
[----:B--2---:R-:W1:-:S06]  /*9620*/  DSETP.NEU.AND P0, PT, R26, RZ, PT ;  /* 0x000000ff1a00722a */ /* 0x004e4c0003f0d000 */
[----:B-1----:R-:W1:-:S06]  /*9630*/  DSETP.NEU.OR P0, PT, R24, RZ, P0 ;  /* 0x000000ff1800722a */ /* 0x002e4c000070d400 */
[----:B-1----:R-:W-:-:S05]  /*9640*/  SEL R5, RZ, 0x1, !P0 ;  /* 0x00000001ff057807 */ /* 0x002fca0004000000 */
[----:B------:R-:W-:Y:S01]  /*9650*/  STG.E.U8 [R2.64], R5 ;  /* 0x0000000502007986 */ /* 0x000fe2000c101124 */
[----:B------:R-:W-:Y:S05]  /*9660*/  EXIT ;  /* 0x000000000000794d */ /* 0x000fea0003800000 */
.L_x_8505:
[----:B--2---:R-:W-:Y:S01]  /*9670*/  STG.E.128 [R2.64], R24 ;  /* 0x0000001802007986 */ /* 0x004fe2000c101d24 */
[----:B------:R-:W-:Y:S05]  /*9680*/  EXIT ;  /* 0x000000000000794d */ /* 0x000fea0003800000 */
.L_x_8504:
[----:B------:R-:W-:-:S13]  /*9690*/  ISETP.NE.AND P0, PT, R0, 0xf, PT ;  /* 0x0000000f0000780c */ /* 0x000fda0003f05270 */
[----:B------:R-:W-:Y:S05]  /*96a0*/  @!P0 BRA `(.L_x_8506) ;  /* 0x0000031000008947 */ /* 0x000fea0003800000 */
[----:B------:R-:W-:-:S13]  /*96b0*/  ISETP.NE.AND P0, PT, R0, 0x17, PT ;  /* 0x000000170000780c */ /* 0x000fda0003f05270 */
[----:B------:R-:W-:Y:S05]  /*96c0*/  @!P0 BRA `(.L_x_8507) ;  /* 0x0000017000008947 */ /* 0x000fea0003800000 */
[----:B------:R-:W-:-:S13]  /*96d0*/  ISETP.NE.AND P0, PT, R0, 0x18, PT ;  /* 0x000000180000780c */ /* 0x000fda0003f05270 */
[----:B------:R-:W-:Y:S05]  /*96e0*/  @P0 BRA `(.L_x_8496) ;  /* 0x000008a000000947 */ /* 0x000fea0003800000 */
[----:B------:R-:W1:Y:S01]  /*96f0*/  F2F.F32.F64 R7, R24 ;  /* 0x0000001800077310 */ /* 0x000e620000301000 */
[----:B------:R-:W1:Y:S01]  /*9700*/  DSETP.GEU.AND P0, PT, |R24|, c[0x2][0x0], PT ;  /* 0x008000001800762a */ /* 0x000e620003f0e200 */
[----:B------:R-:W-:-:S13]  /*9710*/  BSSY B0, `(.L_x_8508) ;  /* 0x000000f000007945 */ /* 0x000fda0003800000 */
[----:B-1----:R-:W-:-:S05]  /*9720*/  @!P0 FMUL R7, R7, 1.175494350822287508e-38 ;  /* 0x0080000007078820 */ /* 0x002fca0000400000 */
        /* <DEDUP_REMOVED lines=13> */
.L_x_8509:
[----:B------:R-:W-:Y:S05]  /*9800*/  BSYNC B0 ;  /* 0x0000000000007941 */ /* 0x000fea0003800000 */
.L_x_8508:
[----:B------:R-:W-:-:S05]  /*9810*/  LOP3.LUT R5, R0, R5, RZ, 0xfc, !PT ;  /* 0x0000000500057212 */ /* 0x000fca00078efcff */
[----:B------:R-:W-:Y:S01]  /*9820*/  STG.E.U8 [R2.64], R5 ;  /* 0x0000000502007986 */ /* 0x000fe2000c101124 */
[----:B------:R-:W-:Y:S05]  /*9830*/  EXIT ;  /* 0x000000000000794d */ /* 0x000fea0003800000 */
.L_x_8507:
        /* <DEDUP_REMOVED lines=15> */
.L_x_8511:
[----:B------:R-:W-:Y:S01]  /*9930*/  IMAD.MOV.U32 R0, RZ, RZ, 0x7f ;  /* 0x0000007fff007424 */ /* 0x000fe200078e00ff */
[----:B------:R-:W-:-:S04]  /*9940*/  ISETP.GT.U32.AND P0, PT, R4, 0x7f800000, PT ;  /* 0x7f8000000400780c */ /* 0x000fc80003f04070 */
[----:B------:R-:W-:-:S04]  /*9950*/  SEL R0, R0, 0x7c, P0 ;  /* 0x0000007c00007807 */ /* 0x000fc80000000000 */
.L_x_8512:
[----:B------:R-:W-:Y:S05]  /*9960*/  BSYNC B0 ;  /* 0x0000000000007941 */ /* 0x000fea0003800000 */
.L_x_8510:
[----:B------:R-:W-:-:S04]  /*9970*/  LOP3.LUT R4, R5, 0x80000000, RZ, 0xc0, !PT ;  /* 0x8000000005047812 */ /* 0x000fc800078ec0ff */
[----:B------:R-:W-:-:S04]  /*9980*/  SHF.R.U32.HI R5, RZ, 0x18, R4 ;  /* 0x00000018ff057819 */ /* 0x000fc80000011604 */
[----:B------:R-:W-:-:S05]  /*9990*/  LOP3.LUT R5, R0, R5, RZ, 0xfc, !PT ;  /* 0x0000000500057212 */ /* 0x000fca00078efcff */
[----:B------:R-:W-:Y:S01]  /*99a0*/  STG.E.U8 [R2.64], R5 ;  /* 0x0000000502007986 */ /* 0x000fe2000c101124 */
[----:B------:R-:W-:Y:S05]  /*99b0*/  EXIT ;  /* 0x000000000000794d */ /* 0x000fea0003800000 */
.L_x_8506:
[----:B------:R-:W1:Y:S01]  /*99c0*/  F2F.F32.F64 R0, R24 ;  /* 0x0000001800007310 */ /* 0x000e620000301000 */
[----:B------:R-:W1:-:S14]  /*99d0*/  DSETP.GEU.AND P0, PT, |R24|, c[0x2][0x0], PT ;  /* 0x008000001800762a */ /* 0x000e5c0003f0e200 */
[----:B-1----:R-:W-:-:S05]  /*99e0*/  @!P0 FMUL R0, R0, 1.175494350822287508e-38 ;  /* 0x0080000000008820 */ /* 0x002fca0000400000 */
[----:B------:R-:W-:-:S05]  /*99f0*/  F2FP.BF16.PACK_AB R0, RZ, R0 ;  /* 0x00000000ff00723e */ /* 0x000fca00000010ff */
[----:B------:R-:W-:Y:S01]  /*9a00*/  STG.E.U16 [R2.64], R0 ;  /* 0x0000000002007986 */ /* 0x000fe2000c101524 */
[----:B------:R-:W-:Y:S05]  /*9a10*/  EXIT ;  /* 0x000000000000794d */ /* 0x000fea0003800000 */
.L_x_8503:
        /* <DEDUP_REMOVED lines=11> */
.L_x_8515:
        /* <DEDUP_REMOVED lines=19> */
.L_x_8518:
[----:B------:R-:W-:-:S04]  /*9c00*/  LOP3.LUT R0, R7, 0x80000000, RZ, 0xc0, !PT ;  /* 0x8000000007007812 */ /* 0x000fc800078ec0ff */
[----:B------:R-:W-:-:S04]  /*9c10*/  SHF.R.U32.HI R5, RZ, 0x18, R0 ;  /* 0x00000018ff057819 */ /* 0x000fc80000011600 */
[----:B------:R-:W-:-:S04]  /*9c20*/  LOP3.LUT R4, R4, R5, RZ, 0xfc, !PT ;  /* 0x0000000504047212 */ /* 0x000fc800078efcff */
[----:B------:R-:W-:Y:S02]  /*9c30*/  PRMT R0, R4, 0x7610, R0 ;  /* 0x0000761004007816 */ /* 0x000fe40000000000 */
.L_x_8517:
[----:B------:R-:W-:Y:S05]  /*9c40*/  BSYNC B0 ;  /* 0x0000000000007941 */ /* 0x000fea0003800000 */
.L_x_8516:
[----:B------:R-:W-:Y:S01]  /*9c50*/  STG.E.U8 [R2.64], R0 ;  /* 0x0000000002007986 */ /* 0x000fe2000c101124 */
[----:B------:R-:W-:Y:S05]  /*9c60*/  EXIT ;  /* 0x000000000000794d */ /* 0x000fea0003800000 */
.L_x_8514:
        /* <DEDUP_REMOVED lines=19> */
.L_x_8521:
[----:B------:R-:W-:-:S04]  /*9da0*/  LOP3.LUT R0, R7, 0x80000000, RZ, 0xc0, !PT ;  /* 0x8000000007007812 */ /* 0x000fc800078ec0ff */
[----:B------:R-:W-:-:S04]  /*9db0*/  SHF.R.U32.HI R5, RZ, 0x18, R0 ;  /* 0x00000018ff057819 */ /* 0x000fc80000011600 */
[----:B------:R-:W-:-:S04]  /*9dc0*/  LOP3.LUT R4, R4, R5, RZ, 0xfc, !PT ;  /* 0x0000000504047212 */ /* 0x000fc800078efcff */
[----:B------:R-:W-:Y:S02]  /*9dd0*/  PRMT R0, R4, 0x7610, R0 ;  /* 0x0000761004007816 */ /* 0x000fe40000000000 */
.L_x_8520:
[----:B------:R-:W-:Y:S05]  /*9de0*/  BSYNC B0 ;  /* 0x0000000000007941 */ /* 0x000fea0003800000 */
.L_x_8519:
[----:B------:R-:W-:Y:S01]  /*9df0*/  STG.E.U8 [R2.64], R0 ;  /* 0x0000000002007986 */ /* 0x000fe2000c101124 */
[----:B------:R-:W-:Y:S05]  /*9e00*/  EXIT ;  /* 0x000000000000794d */ /* 0x000fea0003800000 */
.L_x_8513:
[----:B------:R-:W-:-:S13]  /*9e10*/  ISETP.NE.AND P0, PT, R0, 0x1c, PT ;  /* 0x0000001c0000780c */ /* 0x000fda0003f05270 */
[----:B------:R-:W-:Y:S05]  /*9e20*/  @!P0 BRA `(.L_x_8522) ;  /* 0x000002d000008947 */ /* 0x000fea0003800000 */
[----:B------:R-:W-:-:S13]  /*9e30*/  ISETP.NE.AND P0, PT, R0, 0x1d, PT ;  /* 0x0000001d0000780c */ /* 0x000fda0003f05270 */
[----:B------:R-:W-:Y:S05]  /*9e40*/  @!P0 BRA `(.L_x_8523) ;  /* 0x0000028000008947 */ /* 0x000fea0003800000 */
[----:B------:R-:W-:-:S13]  /*9e50*/  ISETP.NE.AND P0, PT, R0, 0x2c, PT ;  /* 0x0000002c0000780c */ /* 0x000fda0003f05270 */
[----:B------:R-:W-:Y:S05]  /*9e60*/  @P0 BRA `(.L_x_8496) ;  /* 0x0000012000000947 */ /* 0x000fea0003800000 */
[----:B------:R-:W1:Y:S01]  /*9e70*/  F2F.F32.F64 R6, R24 ;  /* 0x0000001800067310 */ /* 0x000e620000301000 */
[----:B------:R-:W1:-:S14]  /*9e80*/  DSETP.GEU.AND P0, PT, |R24|, c[0x2][0x0], PT ;  /* 0x008000001800762a */ /* 0x000e5c0003f0e200 */
[----:B-1----:R-:W-:Y:S01]  /*9e90*/  @!P0 FMUL R6, R6, 1.175494350822287508e-38 ;  /* 0x0080000006068820 */ /* 0x002fe20000400000 */
        /* <DEDUP_REMOVED lines=15> */
.L_x_8496:
        /* <DEDUP_REMOVED lines=11> */
[----:B01----:R-:W-:Y:S01]  /*a040*/  LEPC R14 ;  /* 0x00000000000e734e */ /* 0x003fe20000000000 */
[----:B------:R-:W-:Y:S02]  /*a050*/  MOV R9, 0xa0c0 ;  /* 0x0000a0c000097802 */ /* 0x000fe40000000f00 */
[----:B------:R-:W-:Y:S02]  /*a060*/  MOV R20, 0xa040 ;  /* 0x0000a04000147802 */ /* 0x000fe40000000f00 */
[----:B------:R-:W-:-:S02]  /*a070*/  MOV R21, 0x0 ;  /* 0x0000000000157802 */ /* 0x000fc40000000f00 */
[----:B------:R-:W-:Y:S02]  /*a080*/  MOV R0, 0x0 ;  /* 0x0000000000007802 */ /* 0x000fe40000000f00 */
[----:B------:R-:W-:-:S04]  /*a090*/  IADD3 R20, P0, P1, -R20, R9, R14 ;  /* 0x0000000914147210 */ /* 0x000fc8000791e10e */
[----:B------:R-:W-:-:S04]  /*a0a0*/  IADD3.X R21, ~R0, R21, R15, P0, P1 ;  /* 0x0000001500157210 */ /* 0x000fc800007e250f */
[----:B--23--:R-:W-:Y:S05]  /*a0b0*/  CALL.ABS.NOINC R2 ;  /* 0x0000000002007343 */ /* 0x00cfea0003c00000 */
[----:B------:R-:W-:Y:S05]  /*a0c0*/  EXIT ;  /* 0x000000000000794d */ /* 0x000fea0003800000 */
.L_x_8523:
[----:B------:R-:W1:Y:S02]  /*a0d0*/  F2I.U64.F64.TRUNC R24, R24 ;  /* 0x0000001800187311 */ /* 0x000e64000030d800 */
[----:B-1----:R-:W-:Y:S01]  /*a0e0*/  STG.E.64 [R2.64], R24 ;  /* 0x0000001802007986 */ /* 0x002fe2000c101b24 */
[----:B------:R-:W-:Y:S05]  /*a0f0*/  EXIT ;  /* 0x000000000000794d */ /* 0x000fea0003800000 */
.L_x_8522:
[----:B------:R-:W1:Y:S02]  /*a100*/  F2I.U32.F64.TRUNC R25, R24 ;  /* 0x0000001800197311 */ /* 0x000e64000030d000 */
[----:B-1----:R-:W-:Y:S01]  /*a110*/  STG.E [R2.64], R25 ;  /* 0x0000001902007986 */ /* 0x002fe2000c101924 */
[----:B------:R-:W-:Y:S05]  /*a120*/  EXIT ;  /* 0x000000000000794d */ /* 0x000fea0003800000 */
        .weak           $__internal_14_$__cuda_sm20_dblrcp_rn_slowpath_v3
        .type           $__internal_14_$__cuda_sm20_dblrcp_rn_slowpath_v3,@function
        .size           $__internal_14_$__cuda_sm20_dblrcp_rn_slowpath_v3,($__internal_15_$__cuda_sm20_div_rn_f64_full - $__internal_14_$__cuda_sm20_dblrcp_rn_slowpath_v3)
$__internal_14_$__cuda_sm20_dblrcp_rn_slowpath_v3:
        /* <DEDUP_REMOVED lines=27> */
.L_x_8527:
        /* <DEDUP_REMOVED lines=10> */
.L_x_8525:
[----:B------:R-:W-:Y:S01]  /*a380*/  LOP3.LUT R7, R5, 0x80000, RZ, 0xfc, !PT ;  /* 0x0008000005077812 */ /* 0x000fe200078efcff */
[----:B------:R-:W-:Y:S02]  /*a390*/  IMAD.MOV.U32 R6, RZ, RZ, R4 ;  /* 0x000000ffff067224 */ /* 0x000fe400078e0004 */
.L_x_8526:
[----:B------:R-:W-:Y:S05]  /*a3a0*/  BSYNC B1 ;  /* 0x0000000000017941 */ /* 0x000fea0003800000 */
.L_x_8524:
[----:B0-----:R-:W-:Y:S02]  /*a3b0*/  IMAD.MOV.U32 R4, RZ, RZ, R0 ;  /* 0x000000ffff047224 */ /* 0x001fe400078e0000 */
[----:B------:R-:W-:-:S04]  /*a3c0*/  IMAD.MOV.U32 R5, RZ, RZ, 0x0 ;  /* 0x00000000ff057424 */ /* 0x000fc800078e00ff */
[----:B------:R-:W-:Y:S05]  /*a3d0*/  RET.REL.NODEC R4 `(_ZN2at6native27unrolled_elementwise_kernelINS0_13BUnaryFunctorIN3c107complexIdEES5_S5_NS0_15binary_internal10DivFunctorIS5_EEEESt5arrayIPcLm2EELi4E23TrivialOffsetCalculatorILi1EjESE_NS0_6memory12LoadWithCastILi1EEENSF_13StoreWithCastILi1EEEEEviT_T0_T2_T3_T4_T5_) ;  /* 0xffff5c2004007950 */ /* 0x000fea0003c3ffff */
        .weak           $__internal_15_$__cuda_sm20_div_rn_f64_full
        .type           $__internal_15_$__cuda_sm20_div_rn_f64_full,@function
        .size           $__internal_15_$__cuda_sm20_div_rn_f64_full,(.L_x_17676 - $__internal_15_$__cuda_sm20_div_rn_f64_full)
$__internal_15_$__cuda_sm20_div_rn_f64_full:
[----:B------:R-:W-:Y:S01]  /*a3e0*/  FSETP.GEU.AND P2, PT, |R13|, 1.469367938527859385e-39, PT ;  /* 0x001000000d00780b */ /* 0x000fe20003f4e200 */
[----:B------:R-:W-:Y:S01]  /*a3f0*/  IMAD.MOV.U32 R46, RZ, RZ, 0x1ca00000 ;  /* 0x1ca00000ff2e7424 */ /* 0x000fe200078e00ff */
[C---:B------:R-:W-:Y:S01]  /*a400*/  FSETP.GEU.AND P0, PT, |R5|.reuse, 1.469367938527859385e-39, PT ;  /* 0x001000000500780b */ /* 0x040fe20003f0e200 */
[----:B------:R-:W-:Y:S01]  /*a410*/  IMAD.MOV.U32 R44, RZ, RZ, 0x1 ;  /* 0x00000001ff2c7424 */ /* 0x000fe200078e00ff */
[----:B------:R-:W-:Y:S01]  /*a420*/  LOP3.LUT R6, R5, 0x800fffff, RZ, 0xc0, !PT ;  /* 0x800fffff05067812 */ /* 0x000fe200078ec0ff */
[----:B------:R-:W-:Y:S01]  /*a430*/  BSSY B0, `(.L_x_8528) ;  /* 0x0000054000007945 */ /* 0x000fe20003800000 */
[----:B------:R-:W-:Y:S02]  /*a440*/  LOP3.LUT R52, R13, 0x7ff00000, RZ, 0xc0, !PT ;  /* 0x7ff000000d347812 */ /* 0x000fe400078ec0ff */
[----:B------:R-:W-:Y:S01]  /*a450*/  LOP3.LUT R7, R6, 0x3ff00000, RZ, 0xfc, !PT ;  /* 0x3ff0000006077812 */ /* 0x000fe200078efcff */
[----:B------:R-:W-:Y:S01]  /*a460*/  IMAD.MOV.U32 R6, RZ, RZ, R4 ;  /* 0x000000ffff067224 */ /* 0x000fe200078e0004 */
[----:B------:R-:W-:-:S03]  /*a470*/  LOP3.LUT R37, R5, 0x7ff00000, RZ, 0xc0, !PT ;  /* 0x7ff0000005257812 */ /* 0x000fc600078ec0ff */
[----:B------:R-:W-:Y:S01]  /*a480*/  @!P2 LOP3.LUT R3, R5, 0x7ff00000, RZ, 0xc0, !PT ;  /* 0x7ff000000503a812 */ /* 0x000fe200078ec0ff */
[----:B------:R-:W-:Y:S01]  /*a490*/  @!P2 IMAD.MOV.U32 R48, RZ, RZ, RZ ;  /* 0x000000ffff30a224 */ /* 0x000fe200078e00ff */
[----:B------:R-:W0:Y:S01]  /*a4a0*/  @!P0 DMUL R6, R4, 8.98846567431157953865e+307 ;  /* 0x7fe0000004068828 */ /* 0x000e220000000000 */
[C---:B------:R-:W-:Y:S02]  /*a4b0*/  ISETP.GE.U32.AND P1, PT, R52.reuse, R37, PT ;  /* 0x000000253400720c */ /* 0x040fe40003f26070 */
[----:B------:R-:W-:-:S03]  /*a4c0*/  @!P2 ISETP.GE.U32.AND P3, PT, R52, R3, PT ;  /* 0x000000033400a20c */ /* 0x000fc60003f66070 */
[----:B0-----:R-:W0:Y:S01]  /*a4d0*/  MUFU.RCP64H R45, R7 ;  /* 0x00000007002d7308 */ /* 0x001e220000001800 */
[C---:B------:R-:W-:Y:S02]  /*a4e0*/  @!P2 SEL R3, R46.reuse, 0x63400000, !P3 ;  /* 0x634000002e03a807 */ /* 0x040fe40005800000 */
[----:B------:R-:W-:Y:S02]  /*a4f0*/  SEL R46, R46, 0x63400000, !P1 ;  /* 0x634000002e2e7807 */ /* 0x000fe40004800000 */
[--C-:B------:R-:W-:Y:S02]  /*a500*/  @!P2 LOP3.LUT R3, R3, 0x80000000, R13.reuse, 0xf8, !PT ;  /* 0x800000000303a812 */ /* 0x100fe400078ef80d */
[----:B------:R-:W-:Y:S01]  /*a510*/  LOP3.LUT R47, R46, 0x800fffff, R13, 0xf8, !PT ;  /* 0x800fffff2e2f7812 */ /* 0x000fe200078ef80d */
[----:B------:R-:W-:Y:S01]  /*a520*/  IMAD.MOV.U32 R46, RZ, RZ, R12 ;  /* 0x000000ffff2e7224 */ /* 0x000fe200078e000c */
[----:B------:R-:W-:Y:S01]  /*a530*/  @!P2 LOP3.LUT R49, R3, 0x100000, RZ, 0xfc, !PT ;  /* 0x001000000331a812 */ /* 0x000fe200078efcff */
[----:B------:R-:W-:Y:S01]  /*a540*/  IMAD.MOV.U32 R3, RZ, RZ, R52 ;  /* 0x000000ffff037224 */ /* 0x000fe200078e0034 */
[----:B------:R-:W-:-:S04]  /*a550*/  @!P0 LOP3.LUT R37, R7, 0x7ff00000, RZ, 0xc0, !PT ;  /* 0x7ff0000007258812 */ /* 0x000fc800078ec0ff */
        /* <DEDUP_REMOVED lines=15> */
[----:B-1----:R-:W-:Y:S01]  /*a650*/  LOP3.LUT R3, R5, 0x7ff00000, RZ, 0xc0, !PT ;  /* 0x7ff0000005037812 */ /* 0x002fe200078ec0ff */
[----:B------:R-:W-:-:S03]  /*a660*/  IMAD.MOV.U32 R51, RZ, RZ, 0x1ca00000 ;  /* 0x1ca00000ff337424 */ /* 0x000fc600078e00ff */
        /* <DEDUP_REMOVED lines=18> */
[----:B------:R-:W-:Y:S01]  /*a790*/  DMUL.RP R12, R48, R12 ;  /* 0x0000000c300c7228 */ /* 0x000fe20000008000 */
[----:B------:R-:W-:Y:S01]  /*a7a0*/  IMAD.MOV.U32 R4, RZ, RZ, RZ ;  /* 0x000000ffff047224 */ /* 0x000fe200078e00ff */
[----:B------:R-:W-:-:S05]  /*a7b0*/  IADD3 R3, -R3, -0x43300000, RZ ;  /* 0xbcd0000003037810 */ /* 0x000fca0007ffe1ff */
[----:B------:R-:W0:-:S10]  /*a7c0*/  DFMA R4, R44, -R4, R48 ;  /* 0x800000042c04722b */ /* 0x000e140000000030 */
[----:B0-----:R-:W-:Y:S02]  /*a7d0*/  FSETP.NEU.AND P0, PT, |R5|, R3, PT ;  /* 0x000000030500720b */ /* 0x001fe40003f0d200 */
[----:B------:R-:W-:Y:S02]  /*a7e0*/  LOP3.LUT R3, R13, R6, RZ, 0x3c, !PT ;  /* 0x000000060d037212 */ /* 0x000fe400078e3cff */
[----:B------:R-:W-:Y:S02]  /*a7f0*/  FSEL R44, R12, R44, !P0 ;  /* 0x0000002c0c2c7208 */ /* 0x000fe40004000000 */
[----:B------:R-:W-:Y:S01]  /*a800*/  FSEL R45, R3, R45, !P0 ;  /* 0x0000002d032d7208 */ /* 0x000fe20004000000 */
[----:B------:R-:W-:Y:S05]  /*a810*/  BRA `(.L_x_8530) ;  /* 0x0000015000007947 */ /* 0x000fea0003800000 */
.L_x_8529:
        /* <DEDUP_REMOVED lines=16> */
.L_x_8532:
[----:B------:R-:W-:Y:S01]  /*a920*/  LOP3.LUT R45, R5, 0x80000, RZ, 0xfc, !PT ;  /* 0x00080000052d7812 */ /* 0x000fe200078efcff */
[----:B------:R-:W-:Y:S01]  /*a930*/  IMAD.MOV.U32 R44, RZ, RZ, R4 ;  /* 0x000000ffff2c7224 */ /* 0x000fe200078e0004 */
[----:B------:R-:W-:Y:S05]  /*a940*/  BRA `(.L_x_8530) ;  /* 0x0000002000007947 */ /* 0x000fea0003800000 */
.L_x_8531:
[----:B------:R-:W-:Y:S01]  /*a950*/  LOP3.LUT R45, R13, 0x80000, RZ, 0xfc, !PT ;  /* 0x000800000d2d7812 */ /* 0x000fe200078efcff */
[----:B------:R-:W-:Y:S02]  /*a960*/  IMAD.MOV.U32 R44, RZ, RZ, R12 ;  /* 0x000000ffff2c7224 */ /* 0x000fe400078e000c */
.L_x_8530:
[----:B------:R-:W-:Y:S05]  /*a970*/  BSYNC B0 ;  /* 0x0000000000007941 */ /* 0x000fea0003800000 */
.L_x_8528:
[----:B------:R-:W-:Y:S02]  /*a980*/  IMAD.MOV.U32 R4, RZ, RZ, R0 ;  /* 0x000000ffff047224 */ /* 0x000fe400078e0000 */
[----:B------:R-:W-:-:S04]  /*a990*/  IMAD.MOV.U32 R5, RZ, RZ, 0x0 ;  /* 0x00000000ff057424 */ /* 0x000fc800078e00ff */
[----:B------:R-:W-:Y:S05]  /*a9a0*/  RET.REL.NODEC R4 `(_ZN2at6native27unrolled_elementwise_kernelINS0_13BUnaryFunctorIN3c107complexIdEES5_S5_NS0_15binary_internal10DivFunctorIS5_EEEESt5arrayIPcLm2EELi4E23TrivialOffsetCalculatorILi1EjESE_NS0_6memory12LoadWithCastILi1EEENSF_13StoreWithCastILi1EEEEEviT_T0_T2_T3_T4_T5_) ;  /* 0xffff565004007950 */ /* 0x000fea0003c3ffff */
.L_x_8533:
        /* <DEDUP_REMOVED lines=13> */
.L_x_17676:


//--------------------- .text._ZN2at6native18elementwise_kernelILi128ELi2EZNS0_22gpu_kernel_impl_nocastINS0_13BUnaryFunctorIN3c107complexIdEES6_S6_NS0_15binary_internal10DivFunctorIS6_EEEEEEvRNS_18TensorIteratorBaseERKT_EUliE_EEviT1_ --------------------------
	.section	.text._ZN2at6native18elementwise_kernelILi128ELi2EZNS0_22gpu_kernel_impl_nocastINS0_13BUnaryFunctorIN3c107complexIdEES6_S6_NS0_15binary_internal10DivFunctorIS6_EEEEEEvRNS_18TensorIteratorBaseERKT_EUliE_EEviT1_,"ax",@progbits
	.sectioninfo	@"SHI_REGISTERS=40"
	.align	128
        .global         _ZN2at6native18elementwise_kernelILi128ELi2EZNS0_22gpu_kernel_impl_nocastINS0_13BUnaryFunctorIN3c107complexIdEES6_S6_NS0_15binary_internal10DivFunctorIS6_EEEEEEvRNS_18TensorIteratorBaseERKT_EUliE_EEviT1_
        .type           _ZN2at6native18elementwise_kernelILi128ELi2EZNS0_22gpu_kernel_impl_nocastINS0_13BUnaryFunctorIN3c107complexIdEES6_S6_NS0_15binary_internal10DivFunctorIS6_EEEEEEvRNS_18TensorIteratorBaseERKT_EUliE_EEviT1_,@function
        .size           _ZN2at6native18elementwise_kernelILi128ELi2EZNS0_22gpu_kernel_impl_nocastINS0_13BUnaryFunctorIN3c107complexIdEES6_S6_NS0_15binary_internal10DivFunctorIS6_EEEEEEvRNS_18TensorIteratorBaseERKT_EUliE_EEviT1_,(.L_x_17678 - _ZN2at6native18elementwise_kernelILi128ELi2EZNS0_22gpu_kernel_impl_nocastINS0_13BUnaryFunctorIN3c107complexIdEES6_S6_NS0_15binary_internal10DivFunctorIS6_EEEEEEvRNS_18TensorIteratorBaseERKT_EUliE_EEviT1_)
        .other          _ZN2at6native18elementwise_kernelILi128ELi2EZNS0_22gpu_kernel_impl_nocastINS0_13BUnaryFunctorIN3c107complexIdEES6_S6_NS0_15binary_internal10DivFunctorIS6_EEEEEEvRNS_18TensorIteratorBaseERKT_EUliE_EEviT1_,@"STO_CUDA_ENTRY STV_DEFAULT"
_ZN2at6native18elementwise_kernelILi128ELi2EZNS0_22gpu_kernel_impl_nocastINS0_13BUnaryFunctorIN3c107complexIdEES6_S6_NS0_15binary_internal10DivFunctorIS6_EEEEEEvRNS_18TensorIteratorBaseERKT_EUliE_EEviT1_:
.text._ZN2at6native18elementwise_kernelILi128ELi2EZNS0_22gpu_kernel_impl_nocastINS0_13BUnaryFunctorIN3c107complexIdEES6_S6_NS0_15binary_internal10DivFunctorIS6_EEEEEEvRNS_18TensorIteratorBaseERKT_EUliE_EEviT1_:
[----:B------:R-:W-:Y:S02]  /*0000*/  MOV R1, c[0x0][0x28] ;  /* 0x00000a0000017a02 */ /* 0x000fe40000000f00 */
[----:B------:R-:W0:Y:S01]  /*0010*/  MUFU.RCP64H R3, c[0x0][0x39c] ;  /* 0x0000e70000037b08 */ /* 0x000e220000001800 */
[----:B------:R-:W-:Y:S01]  /*0020*/  IMAD.MOV.U32 R6, RZ, RZ, c[0x0][0x398] ;  /* 0x0000e600ff067624 */ /* 0x000fe200078e00ff */
[----:B------:R-:W-:Y:S01]  /*0030*/  MOV R7, c[0x0][0x39c] ;  /* 0x0000e70000077a02 */ /* 0x000fe20000000f00 */
[----:B------:R-:W-:Y:S01]  /*0040*/  IMAD.MOV.U32 R2, RZ, RZ, 0x1 ;  /* 0x00000001ff027424 */ /* 0x000fe200078e00ff */
[----:B------:R-:W1:Y:S05]  /*0050*/  S2R R0, SR_CTAID.X ;  /* 0x0000000000007919 */ /* 0x000e6a0000002500 */
[----:B0-----:R-:W0:-:S06]  /*0060*/  DFMA R4, R2, -R6, 1 ;  /* 0x3ff000000204742b */ /* 0x001e0c0000000806 */
[----:B0-----:R-:W0:-:S06]  /*0070*/  DFMA R4, R4, R4, R4 ;  /* 0x000000040404722b */ /* 0x001e0c0000000004 */
[----:B0-----:R-:W0:-:S06]  /*0080*/  DFMA R4, R2, R4, R2 ;  /* 0x000000040204722b */ /* 0x001e0c0000000002 */
[----:B0-----:R-:W0:-:S06]  /*0090*/  DFMA R2, R4, -R6, 1 ;  /* 0x3ff000000402742b */ /* 0x001e0c0000000806 */
[----:B0-----:R-:W0:-:S06]  /*00a0*/  DFMA R2, R4, R2, R4 ;  /* 0x000000020402722b */ /* 0x001e0c0000000004 */
[----:B0-----:R-:W0:-:S06]  /*00b0*/  DMUL R10, R2, c[0x0][0x390] ;  /* 0x0000e400020a7a28 */ /* 0x001e0c0000000000 */
[----:B0-----:R0:W2:Y:S02]  /*00c0*/  DFMA R4, R10, -R6, c[0x0][0x390] ;  /* 0x0000e4000a04762b */ /* 0x0010a40000000806 */
[----:B0-----:R-:W1:Y:S04]  /*00d0*/  S2R R7, SR_TID.X ;  /* 0x0000000000077919 */ /* 0x001e680000002100 */
[----:B--2---:R0:W2:Y:S02]  /*00e0*/  DFMA R10, R2, R4, R10 ;  /* 0x00000004020a722b */ /* 0x0040a4000000000a */
[----:B0-----:R-:W-:-:S04]  /*00f0*/  MOV R3, c[0x0][0x394] ;  /* 0x0000e50000037a02 */ /* 0x001fc80000000f00 */
[----:B------:R-:W-:-:S04]  /*0100*/  FSETP.GEU.AND P1, PT, |R3|, 6.5827683646048100446e-37, PT ;  /* 0x036000000300780b */ /* 0x000fc80003f2e200 */
[----:B--2---:R-:W-:-:S05]  /*0110*/  FFMA R2, RZ, c[0x0][0x39c], R11 ;  /* 0x0000e700ff027a23 */ /* 0x004fca000000000b */
[----:B------:R-:W-:Y:S01]  /*0120*/  FSETP.GT.AND P0, PT, |R2|, 1.469367938527859385e-39, PT ;  /* 0x001000000200780b */ /* 0x000fe20003f04200 */
[----:B-1----:R-:W-:-:S12]  /*0130*/  IMAD R3, R0, 0x100, R7 ;  /* 0x0000010000037824 */ /* 0x002fd800078e0207 */
[----:B------:R-:W-:Y:S05]  /*0140*/  @P0 BRA P1, `(.L_x_8534) ;  /* 0x0000008000000947 */ /* 0x000fea0000800000 */
[----:B------:R-:W-:Y:S01]  /*0150*/  MOV R12, c[0x0][0x390] ;  /* 0x0000e400000c7a02 */ /* 0x000fe20000000f00 */
[----:B------:R-:W-:Y:S01]  /*0160*/  IMAD.MOV.U32 R13, RZ, RZ, c[0x0][0x394] ;  /* 0x0000e500ff0d7624 */ /* 0x000fe200078e00ff */
[----:B------:R-:W-:Y:S01]  /*0170*/  MOV R4, c[0x0][0x398] ;  /* 0x0000e60000047a02 */ /* 0x000fe20000000f00 */
[----:B------:R-:W-:Y:S01]  /*0180*/  IMAD.MOV.U32 R23, RZ, RZ, c[0x0][0x39c] ;  /* 0x0000e700ff177624 */ /* 0x000fe200078e00ff */
[----:B------:R-:W-:Y:S02]  /*0190*/  MOV R0, 0x1b0 ;  /* 0x000001b000007802 */ /* 0x000fe40000000f00 */
[----:B------:R-:W-:Y:S05]  /*01a0*/  CALL.REL.NOINC `($__internal_17_$__cuda_sm20_div_rn_f64_full) ;  /* 0x00002c7000007944 */ /* 0x000fea0003c00000 */
[----:B------:R-:W-:Y:S01]  /*01b0*/  MOV R10, R18 ;  /* 0x00000012000a7202 */ /* 0x000fe20000000f00 */
[----:B------:R-:W-:Y:S02]  /*01c0*/  IMAD.MOV.U32 R11, RZ, RZ, R19 ;  /* 0x000000ffff0b7224 */ /* 0x000fe400078e0013 */
.L_x_8534:
[----:B------:R-:W-:Y:S01]  /*01d0*/  MOV R4, c[0x0][0x390] ;  /* 0x0000e40000047a02 */ /* 0x000fe20000000f00 */
[----:B------:R-:W-:Y:S01]  /*01e0*/  IMAD.MOV.U32 R5, RZ, RZ, c[0x0][0x394] ;  /* 0x0000e500ff057624 */ /* 0x000fe200078e00ff */
[----:B------:R-:W-:Y:S05]  /*01f0*/  BSSY B0, `(.L_x_8535) ;  /* 0x0000013000007945 */ /* 0x000fea0003800000 */
        /* <DEDUP_REMOVED lines=10> */
[----:B------:R-:W-:Y:S01]  /*02a0*/  LOP3.LUT R0, R13, 0x7fffffff, RZ, 0xc0, !PT ;  /* 0x7fffffff0d007812 */ /* 0x000fe200078ec0ff */
[----:B------:R-:W-:Y:S01]  /*02b0*/  IMAD.MOV.U32 R5, RZ, RZ, R13 ;  /* 0x000000ffff057224 */ /* 0x000fe200078e000d */
[----:B------:R-:W-:Y:S02]  /*02c0*/  MOV R4, R12 ;  /* 0x0000000c00047202 */ /* 0x000fe40000000f00 */
[----:B------:R-:W-:Y:S02]  /*02d0*/  IADD3 R12, R0, -0x100000, RZ ;  /* 0xfff00000000c7810 */ /* 0x000fe40007ffe0ff */
[----:B------:R-:W-:Y:S02]  /*02e0*/  MOV R0, 0x300 ;  /* 0x0000030000007802 */ /* 0x000fe40000000f00 */
[----:B012---:R-:W-:Y:S05]  /*02f0*/  CALL.REL.NOINC `($__internal_16_$__cuda_sm20_dblrcp_rn_slowpath_v3) ;  /* 0x000028a000007944 */ /* 0x007fea0003c00000 */
[----:B-1----:R-:W-:Y:S01]  /*0300*/  MOV R8, R6 ;  /* 0x0000000600087202 */ /* 0x002fe20000000f00 */
[----:B------:R-:W-:Y:S02]  /*0310*/  IMAD.MOV.U32 R9, RZ, RZ, R7 ;  /* 0x000000ffff097224 */ /* 0x000fe400078e0007 */
.L_x_8536:
[----:B------:R-:W-:Y:S05]  /*0320*/  BSYNC B0 ;  /* 0x0000000000007941 */ /* 0x000fea0003800000 */
.L_x_8535:
[----:B------:R-:W3:Y:S01]  /*0330*/  MUFU.RCP64H R5, c[0x0][0x394] ;  /* 0x0000e50000057b08 */ /* 0x000ee20000001800 */
[----:B------:R-:W-:Y:S01]  /*0340*/  MOV R12, c[0x0][0x390] ;  /* 0x0000e400000c7a02 */ /* 0x000fe20000000f00 */
[----:B------:R-:W-:Y:S01]  /*0350*/  IMAD.MOV.U32 R13, RZ, RZ, c[0x0][0x394] ;  /* 0x0000e500ff0d7624 */ /* 0x000fe200078e00ff */
[----:B------:R-:W-:Y:S01]  /*0360*/  HFMA2.MMA R4, -RZ, RZ, 0, 5.9604644775390625e-08 ;  /* 0x00000001ff047435 */ /* 0x000fe200000001ff */
[----:B------:R-:W-:-:S05]  /*0370*/  IMAD.MOV.U32 R2, RZ, RZ, c[0x0][0x39c] ;  /* 0x0000e700ff027624 */ /* 0x000fca00078e00ff */
[----:B------:R-:W-:Y:S01]  /*0380*/  FSETP.GEU.AND P1, PT, |R2|, 6.5827683646048100446e-37, PT ;  /* 0x036000000200780b */ /* 0x000fe20003f2e200 */
[----:B0--3--:R-:W0:-:S06]  /*0390*/  DFMA R6, R4, -R12, 1 ;  /* 0x3ff000000406742b */ /* 0x009e0c000000080c */
        /* <DEDUP_REMOVED lines=10> */
[----:B------:R-:W-:Y:S01]  /*0440*/  MOV R12, c[0x0][0x398] ;  /* 0x0000e600000c7a02 */ /* 0x000fe20000000f00 */
[----:B------:R-:W-:Y:S01]  /*0450*/  IMAD.MOV.U32 R13, RZ, RZ, c[0x0][0x39c] ;  /* 0x0000e700ff0d7624 */ /* 0x000fe200078e00ff */
[----:B------:R-:W-:Y:S01]  /*0460*/  MOV R4, c[0x0][0x390] ;  /* 0x0000e40000047a02 */ /* 0x000fe20000000f00 */
[----:B------:R-:W-:Y:S01]  /*0470*/  IMAD.MOV.U32 R23, RZ, RZ, c[0x0][0x394] ;  /* 0x0000e500ff177624 */ /* 0x000fe200078e00ff */
[----:B------:R-:W-:Y:S02]  /*0480*/  MOV R0, 0x4a0 ;  /* 0x000004a000007802 */ /* 0x000fe40000000f00 */
[----:B-12---:R-:W-:Y:S05]  /*0490*/  CALL.REL.NOINC `($__internal_17_$__cuda_sm20_div_rn_f64_full) ;  /* 0x0000298000007944 */ /* 0x006fea0003c00000 */
[----:B------:R-:W-:Y:S01]  /*04a0*/  MOV R20, R18 ;  /* 0x0000001200147202 */ /* 0x000fe20000000f00 */
[----:B------:R-:W-:Y:S02]  /*04b0*/  IMAD.MOV.U32 R21, RZ, RZ, R19 ;  /* 0x000000ffff157224 */ /* 0x000fe400078e0013 */
.L_x_8537:
        /* <DEDUP_REMOVED lines=14> */
[----:B------:R-:W-:Y:S01]  /*05a0*/  IMAD.MOV.U32 R5, RZ, RZ, R15 ;  /* 0x000000ffff057224 */ /* 0x000fe200078e000f */
[----:B------:R-:W-:Y:S02]  /*05b0*/  MOV R4, R14 ;  /* 0x0000000e00047202 */ /* 0x000fe40000000f00 */
[----:B0-----:R-:W-:Y:S02]  /*05c0*/  IADD3 R12, R0, -0x100000, RZ ;  /* 0xfff00000000c7810 */ /* 0x001fe40007ffe0ff */
[----:B------:R-:W-:Y:S02]  /*05d0*/  MOV R0, 0x5f0 ;  /* 0x000005f000007802 */ /* 0x000fe40000000f00 */
[----:B-123--:R-:W-:Y:S05]  /*05e0*/  CALL.REL.NOINC `($__internal_16_$__cuda_sm20_dblrcp_rn_slowpath_v3) ;  /* 0x000025b000007944 */ /* 0x00efea0003c00000 */
.L_x_8539:
[----:B------:R-:W-:Y:S05]  /*05f0*/  BSYNC B0 ;  /* 0x0000000000007941 */ /* 0x000fea0003800000 */
.L_x_8538:
[----:B------:R-:W-:Y:S01]  /*0600*/  ISETP.GE.AND P0, PT, R3, c[0x0][0x160], PT ;  /* 0x0000580003007a0c */ /* 0x000fe20003f06270 */
[----:B------:R-:W-:Y:S01]  /*0610*/  ULDC.64 UR4, c[0x0][0x118] ;  /* 0x0000460000047ab9 */ /* 0x000fe20000000a00 */
[----:B------:R-:W-:Y:S11]  /*0620*/  BSSY B0, `(.L_x_8540) ;  /* 0x000012c000007945 */ /* 0x000ff60003800000 */
[----:B------:R-:W-:Y:S05]  /*0630*/  @P0 BRA `(.L_x_8541) ;  /* 0x000012a000000947 */ /* 0x000fea0003800000 */
[----:B------:R-:W-:Y:S01]  /*0640*/  ISETP.NE.AND P0, PT, RZ, c[0x0][0x170], PT ;  /* 0x00005c00ff007a0c */ /* 0x000fe20003f05270 */
[----:B------:R-:W-:Y:S01]  /*0650*/  HFMA2.MMA R0, -RZ, RZ, 0, 0 ;  /* 0x00000000ff007435 */ /* 0x000fe200000001ff */
[----:B------:R-:W-:-:S11]  /*0660*/  IMAD.MOV.U32 R24, RZ, RZ, RZ ;  /* 0x000000ffff187224 */ /* 0x000fd600078e00ff */
[----:B------:R-:W-:Y:S05]  /*0670*/  @!P0 BRA `(.L_x_8542) ;  /* 0x00000df000008947 */ /* 0x000fea0003800000 */
[----:B------:R-:W-:-:S05]  /*0680*/  MOV R2, RZ ;  /* 0x000000ff00027202 */ /* 0x000fca0000000f00 */
[----:B------:R-:W-:-:S04]  /*0690*/  IMAD.HI.U32 R4, R3, c[0x0][0x178], R2 ;  /* 0x00005e0003047a27 */ /* 0x000fc800078e0002 */
[----:B------:R-:W-:Y:S01]  /*06a0*/  IMAD.MOV.U32 R2, RZ, RZ, c[0x0][0x170] ;  /* 0x00005c00ff027624 */ /* 0x000fe200078e00ff */
[----:B------:R-:W-:-:S04]  /*06b0*/  SHF.R.U32.HI R5, RZ, c[0x0][0x17c], R4 ;  /* 0x00005f00ff057a19 */ /* 0x000fc80000011604 */
[----:B------:R-:W-:Y:S02]  /*06c0*/  ISETP.NE.AND P0, PT, R2, 0x1, PT ;  /* 0x000000010200780c */ /* 0x000fe40003f05270 */
[----:B------:R-:W-:-:S05]  /*06d0*/  IADD3 R0, -R5, RZ, RZ ;  /* 0x000000ff05007210 */ /* 0x000fca0007ffe1ff */
[----:B------:R-:W-:-:S04]  /*06e0*/  IMAD R0, R0, c[0x0][0x174], R3 ;  /* 0x00005d0000007a24 */ /* 0x000fc800078e0203 */
[C---:B------:R-:W-:Y:S02]  /*06f0*/  IMAD R24, R0.reuse, c[0x0][0x2a0], RZ ;  /* 0x0000a80000187a24 */ /* 0x040fe400078e02ff */
[----:B------:R-:W-:Y:S01]  /*0700*/  IMAD R0, R0, c[0x0][0x2a4], RZ ;  /* 0x0000a90000007a24 */ /* 0x000fe200078e02ff */
[----:B------:R-:W-:Y:S05]  /*0710*/  @!P0 BRA `(.L_x_8542) ;  /* 0x00000d5000008947 */ /* 0x000fea0003800000 */
[----:B------:R-:W-:Y:S01]  /*0720*/  IMAD.MOV.U32 R4, RZ, RZ, RZ ;  /* 0x000000ffff047224 */ /* 0x000fe200078e00ff */
[----:B------:R-:W-:-:S03]  /*0730*/  ISETP.NE.AND P0, PT, R2, 0x2, PT ;  /* 0x000000020200780c */ /* 0x000fc60003f05270 */
[----:B0-----:R-:W-:-:S05]  /*0740*/  IMAD.HI.U32 R12, R5, c[0x0][0x184], R4 ;  /* 0x00006100050c7a27 */ /* 0x001fca00078e0004 */
        /* <DEDUP_REMOVED lines=204> */
[C---:B------:R-:W-:Y:S01]  /*1410*/  IMAD R24, R5.reuse, c[0x0][0x358], R24 ;  /* 0x0000d60005187a24 */ /* 0x040fe200078e0218 */
[----:B------:R-:W-:Y:S01]  /*1420*/  @P0 IADD3 R12, -R2, RZ, RZ ;  /* 0x000000ff020c0210 */ /* 0x000fe20007ffe1ff */
[----:B------:R-:W-:-:S04]  /*1430*/  IMAD R0, R5, c[0x0][0x35c], R0 ;  /* 0x0000d70005007a24 */ /* 0x000fc800078e0200 */
[----:B------:R-:W-:-:S04]  /*1440*/  @P0 IMAD R13, R12, c[0x0][0x294], R13 ;  /* 0x0000a5000c0d0a24 */ /* 0x000fc800078e020d */
[C---:B------:R-:W-:Y:S02]  /*1450*/  @P0 IMAD R24, R13.reuse, c[0x0][0x360], R24 ;  /* 0x0000d8000d180a24 */ /* 0x040fe400078e0218 */
[----:B------:R-:W-:-:S05]  /*1460*/  @P0 IMAD R0, R13, c[0x0][0x364], R0 ;  /* 0x0000d9000d000a24 */ /* 0x000fca00078e0200 */
.L_x_8542:
[----:B0-----:R-:W-:-:S05]  /*1470*/  IADD3 R12, P0, R0, c[0x0][0x370], RZ ;  /* 0x0000dc00000c7a10 */ /* 0x001fca0007f1e0ff */
[----:B------:R-:W-:-:S06]  /*1480*/  IMAD.X R13, RZ, RZ, c[0x0][0x374], P0 ;  /* 0x0000dd00ff0d7624 */ /* 0x000fcc00000e06ff */
[----:B------:R-:W5:Y:S01]  /*1490*/  LDG.E.128 R12, [R12.64] ;  /* 0x000000040c0c7981 */ /* 0x000f62000c1e1d00 */
[----:B------:R-:W-:Y:S01]  /*14a0*/  MOV R4, c[0x0][0x398] ;  /* 0x0000e60000047a02 */ /* 0x000fe20000000f00 */
[----:B------:R-:W-:Y:S01]  /*14b0*/  IMAD.MOV.U32 R5, RZ, RZ, c[0x0][0x39c] ;  /* 0x0000e700ff057624 */ /* 0x000fe200078e00ff */
[----:B------:R-:W-:-:S04]  /*14c0*/  IADD3 R24, P1, R24, c[0x0][0x368], RZ ;  /* 0x0000da0018187a10 */ /* 0x000fc80007f3e0ff */
[----:B------:R-:W-:Y:S01]  /*14d0*/  IADD3.X R25, RZ, c[0x0][0x36c], RZ, P1, !PT ;  /* 0x0000db00ff197a10 */ /* 0x000fe20000ffe4ff */
[----:B------:R-:W0:-:S14]  /*14e0*/  DSETP.LE.AND P0, PT, |R4|, |c[0x0][0x390]|, PT ;  /* 0x4000e4000400762a */ /* 0x000e1c0003f03200 */
[----:B0-----:R-:W-:Y:S05]  /*14f0*/  @!P0 BRA `(.L_x_8543) ;  /* 0x0000038000008947 */ /* 0x001fea0003800000 */
[----:B------:R-:W0:-:S06]  /*1500*/  DSETP.NEU.AND P0, PT, RZ, |c[0x0][0x398]|, PT ;  /* 0x4000e600ff00762a */ /* 0x000e0c0003f0d000 */
[----:B0-----:R-:W0:-:S14]  /*1510*/  DSETP.EQ.AND P0, PT, RZ, |c[0x0][0x390]|, !P0 ;  /* 0x4000e400ff00762a */ /* 0x001e1c0004702000 */
[----:B0----5:R-:W0:-:S04]  /*1520*/  @!P0 DFMA R16, R14, R20, R12 ;  /* 0x000000140e10822b */ /* 0x021e08000000000c */
[----:B------:R-:W4:-:S04]  /*1530*/  @!P0 DFMA R18, -R12, R20, R14 ;  /* 0x000000140c12822b */ /* 0x000f08000000010e */
[----:B01-3--:R0:W1:-:S04]  /*1540*/  @!P0 DMUL R16, R16, R6 ;  /* 0x0000000610108228 */ /* 0x00b0480000000000 */
[----:B----4-:R0:W3:Y:S01]  /*1550*/  @!P0 DMUL R18, R18, R6 ;  /* 0x0000000612128228 */ /* 0x0100e20000000000 */
[----:B------:R-:W-:Y:S06]  /*1560*/  @!P0 BRA `(.L_x_8544) ;  /* 0x0000035000008947 */ /* 0x000fec0003800000 */
[----:B-1----:R-:W1:Y:S01]  /*1570*/  DADD R4, -RZ, |c[0x0][0x390]| ;  /* 0x4000e400ff047629 */ /* 0x002e620000000100 */
[----:B------:R-:W-:Y:S01]  /*1580*/  IMAD.MOV.U32 R22, RZ, RZ, c[0x0][0x390] ;  /* 0x0000e400ff167624 */ /* 0x000fe200078e00ff */
[----:B------:R-:W-:Y:S01]  /*1590*/  MOV R23, c[0x0][0x394] ;  /* 0x0000e50000177a02 */ /* 0x000fe20000000f00 */
[----:B------:R-:W-:Y:S01]  /*15a0*/  IMAD.MOV.U32 R16, RZ, RZ, 0x1 ;  /* 0x00000001ff107424 */ /* 0x000fe200078e00ff */
[----:B------:R-:W-:Y:S01]  /*15b0*/  FSETP.GEU.AND P1, PT, |R13|, 6.5827683646048100446e-37, PT ;  /* 0x036000000d00780b */ /* 0x000fe20003f2e200 */
[----:B------:R-:W-:Y:S01]  /*15c0*/  BSSY B1, `(.L_x_8545) ;  /* 0x0000012000017945 */ /* 0x000fe20003800000 */
[----:B-1----:R-:W1:Y:S03]  /*15d0*/  MUFU.RCP64H R17, R5 ;  /* 0x0000000500117308 */ /* 0x002e660000001800 */
[----:B-1-3--:R-:W1:-:S06]  /*15e0*/  DFMA R18, R16, -|R22|, 1 ;  /* 0x3ff000001012742b */ /* 0x00ae4c0000000c16 */
[----:B-1----:R-:W1:-:S06]  /*15f0*/  DFMA R18, R18, R18, R18 ;  /* 0x000000121212722b */ /* 0x002e4c0000000012 */
[----:B-1----:R-:W1:-:S06]  /*1600*/  DFMA R18, R16, R18, R16 ;  /* 0x000000121012722b */ /* 0x002e4c0000000010 */
[----:B-1----:R-:W1:-:S06]  /*1610*/  DFMA R16, R18, -|R22|, 1 ;  /* 0x3ff000001210742b */ /* 0x002e4c0000000c16 */
[----:B-1----:R-:W1:-:S06]  /*1620*/  DFMA R16, R18, R16, R18 ;  /* 0x000000101210722b */ /* 0x002e4c0000000012 */
[----:B-1----:R-:W1:-:S06]  /*1630*/  DMUL R18, R12, R16 ;  /* 0x000000100c127228 */ /* 0x002e4c0000000000 */
[----:B-1----:R-:W1:-:S06]  /*1640*/  DFMA R22, R18, -|c[0x0][0x390]|, R12 ;  /* 0xc000e40012167a2b */ /* 0x002e4c000000000c */
[----:B-1----:R-:W1:-:S10]  /*1650*/  DFMA R16, R16, R22, R18 ;  /* 0x000000161010722b */ /* 0x002e540000000012 */
[----:B-1----:R-:W-:-:S05]  /*1660*/  FFMA R0, RZ, R5, R17 ;  /* 0x00000005ff007223 */ /* 0x002fca0000000011 */
[----:B------:R-:W-:-:S13]  /*1670*/  FSETP.GT.AND P0, PT, |R0|, 1.469367938527859385e-39, PT ;  /* 0x001000000000780b */ /* 0x000fda0003f04200 */
[----:B------:R-:W-:Y:S05]  /*1680*/  @P0 BRA P1, `(.L_x_8546) ;  /* 0x0000005000000947 */ /* 0x000fea0000800000 */
[----:B------:R-:W-:Y:S02]  /*1690*/  MOV R23, R5 ;  /* 0x0000000500177202 */ /* 0x000fe40000000f00 */
[----:B------:R-:W-:Y:S02]  /*16a0*/  MOV R0, 0x16c0 ;  /* 0x000016c000007802 */ /* 0x000fe40000000f00 */
[----:B0-2---:R-:W-:Y:S05]  /*16b0*/  CALL.REL.NOINC `($__internal_17_$__cuda_sm20_div_rn_f64_full) ;  /* 0x0000176000007944 */ /* 0x005fea0003c00000 */
[----:B------:R-:W-:Y:S01]  /*16c0*/  IMAD.MOV.U32 R16, RZ, RZ, R18 ;  /* 0x000000ffff107224 */ /* 0x000fe200078e0012 */
[----:B------:R-:W-:Y:S02]  /*16d0*/  MOV R17, R19 ;  /* 0x0000001300117202 */ /* 0x000fe40000000f00 */
.L_x_8546:
[----:B------:R-:W-:Y:S05]  /*16e0*/  BSYNC B1 ;  /* 0x0000000000017941 */ /* 0x000fea0003800000 */
.L_x_8545:
[----:B------:R-:W3:Y:S01]  /*16f0*/  DADD R4, -RZ, |c[0x0][0x398]| ;  /* 0x4000e600ff047629 */ /* 0x000ee20000000100 */
[----:B------:R-:W-:Y:S01]  /*1700*/  IMAD.MOV.U32 R22, RZ, RZ, c[0x0][0x398] ;  /* 0x0000e600ff167624 */ /* 0x000fe200078e00ff */
[----:B------:R-:W-:Y:S01]  /*1710*/  MOV R23, c[0x0][0x39c] ;  /* 0x0000e70000177a02 */ /* 0x000fe20000000f00 */
[----:B------:R-:W-:Y:S01]  /*1720*/  IMAD.MOV.U32 R12, RZ, RZ, 0x1 ;  /* 0x00000001ff0c7424 */ /* 0x000fe200078e00ff */
[----:B------:R-:W-:Y:S01]  /*1730*/  FSETP.GEU.AND P1, PT, |R15|, 6.5827683646048100446e-37, PT ;  /* 0x036000000f00780b */ /* 0x000fe20003f2e200 */
[----:B------:R-:W-:Y:S01]  /*1740*/  BSSY B1, `(.L_x_8547) ;  /* 0x0000012000017945 */ /* 0x000fe20003800000 */
[----:B---3--:R-:W3:Y:S03]  /*1750*/  MUFU.RCP64H R13, R5 ;  /* 0x00000005000d7308 */ /* 0x008ee60000001800 */
[----:B---3--:R-:W3:-:S06]  /*1760*/  DFMA R18, R12, -|R22|, 1 ;  /* 0x3ff000000c12742b */ /* 0x008ecc0000000c16 */
[----:B---3--:R-:W3:-:S06]  /*1770*/  DFMA R18, R18, R18, R18 ;  /* 0x000000121212722b */ /* 0x008ecc0000000012 */
[----:B---3--:R-:W3:-:S06]  /*1780*/  DFMA R18, R12, R18, R12 ;  /* 0x000000120c12722b */ /* 0x008ecc000000000c */
[----:B---3--:R-:W3:-:S06]  /*1790*/  DFMA R12, R18, -|R22|, 1 ;  /* 0x3ff00000120c742b */ /* 0x008ecc0000000c16 */
[----:B---3--:R-:W3:-:S06]  /*17a0*/  DFMA R12, R18, R12, R18 ;  /* 0x0000000c120c722b */ /* 0x008ecc0000000012 */
[----:B---3--:R-:W3:-:S06]  /*17b0*/  DMUL R18, R14, R12 ;  /* 0x0000000c0e127228 */ /* 0x008ecc0000000000 */
[----:B---3--:R-:W3:-:S06]  /*17c0*/  DFMA R22, R18, -|c[0x0][0x398]|, R14 ;  /* 0xc000e60012167a2b */ /* 0x008ecc000000000e */
[----:B---3--:R-:W3:-:S10]  /*17d0*/  DFMA R18, R12, R22, R18 ;  /* 0x000000160c12722b */ /* 0x008ed40000000012 */
[----:B---3--:R-:W-:-:S05]  /*17e0*/  FFMA R0, RZ, R5, R19 ;  /* 0x00000005ff007223 */ /* 0x008fca0000000013 */
[----:B------:R-:W-:-:S13]  /*17f0*/  FSETP.GT.AND P0, PT, |R0|, 1.469367938527859385e-39, PT ;  /* 0x001000000000780b */ /* 0x000fda0003f04200 */
[----:B------:R-:W-:Y:S05]  /*1800*/  @P0 BRA P1, `(.L_x_8548) ;  /* 0x0000005000000947 */ /* 0x000fea0000800000 */
[----:B------:R-:W-:Y:S01]  /*1810*/  MOV R12, R14 ;  /* 0x0000000e000c7202 */ /* 0x000fe20000000f00 */
[----:B------:R-:W-:Y:S01]  /*1820*/  IMAD.MOV.U32 R13, RZ, RZ, R15 ;  /* 0x000000ffff0d7224 */ /* 0x000fe200078e000f */
[----:B------:R-:W-:Y:S02]  /*1830*/  MOV R23, R5 ;  /* 0x0000000500177202 */ /* 0x000fe40000000f00 */
[----:B------:R-:W-:Y:S02]  /*1840*/  MOV R0, 0x1860 ;  /* 0x0000186000007802 */ /* 0x000fe40000000f00 */
[----:B012---:R-:W-:Y:S05]  /*1850*/  CALL.REL.NOINC `($__internal_17_$__cuda_sm20_div_rn_f64_full) ;  /* 0x000015c000007944 */ /* 0x007fea0003c00000 */
.L_x_8548:
[----:B------:R-:W-:Y:S05]  /*1860*/  BSYNC B1 ;  /* 0x0000000000017941 */ /* 0x000fea0003800000 */
.L_x_8547:
[----:B------:R-:W-:Y:S05]  /*1870*/  BRA `(.L_x_8544) ;  /* 0x0000004000007947 */ /* 0x000fea0003800000 */
.L_x_8543:
[----:B-----5:R-:W0:-:S04]  /*1880*/  DFMA R16, R12, R10, R14 ;  /* 0x0000000a0c10722b */ /* 0x020e08000000000e */
[----:B------:R-:W4:-:S04]  /*1890*/  DFMA R12, R14, R10, -R12 ;  /* 0x0000000a0e0c722b */ /* 0x000f08000000080c */
[----:B0-2---:R0:W2:-:S04]  /*18a0*/  DMUL R16, R16, R8 ;  /* 0x0000000810107228 */ /* 0x0050880000000000 */
[----:B----4-:R0:W4:-:S07]  /*18b0*/  DMUL R18, R12, R8 ;  /* 0x000000080c127228 */ /* 0x01010e0000000000 */
.L_x_8544:
[----:B-1234-:R1:W-:Y:S01]  /*18c0*/  STG.E.128 [R24.64], R16 ;  /* 0x0000001018007986 */ /* 0x01e3e2000c101d04 */
[----:B------:R-:W-:-:S03]  /*18d0*/  IADD3 R3, R3, 0x80, RZ ;  /* 0x0000008003037810 */ /* 0x000fc60007ffe0ff */
.L_x_8541:
[----:B------:R-:W-:Y:S05]  /*18e0*/  BSYNC B0 ;  /* 0x0000000000007941 */ /* 0x000fea0003800000 */
.L_x_8540:
[----:B------:R-:W-:-:S13]  /*18f0*/  ISETP.GE.AND P0, PT, R3, c[0x0][0x160], PT ;  /* 0x0000580003007a0c */ /* 0x000fda0003f06270 */
[----:B------:R-:W-:Y:S05]  /*1900*/  @P0 EXIT ;  /* 0x000000000000094d */ /* 0x000fea0003800000 */
[----:B------:R-:W-:Y:S01]  /*1910*/  ISETP.NE.AND P0, PT, RZ, c[0x0][0x170], PT ;  /* 0x00005c00ff007a0c */ /* 0x000fe20003f05270 */
[----:B------:R-:W-:Y:S01]  /*1920*/  IMAD.MOV.U32 R0, RZ, RZ, RZ ;  /* 0x000000ffff007224 */ /* 0x000fe200078e00ff */
[----:B-1----:R-:W-:-:S11]  /*1930*/  MOV R24, RZ ;  /* 0x000000ff00187202 */ /* 0x002fd60000000f00 */
[----:B------:R-:W-:Y:S05]  /*1940*/  @!P0 BRA `(.L_x_8549) ;  /* 0x00000df000008947 */ /* 0x000fea0003800000 */
[----:B------:R-:W-:Y:S01]  /*1950*/  IMAD.MOV.U32 R2, RZ, RZ, RZ ;  /* 0x000000ffff027224 */ /* 0x000fe200078e00ff */
[----:B0-----:R-:W-:-:S03]  /*1960*/  MOV R12, c[0x0][0x170] ;  /* 0x00005c00000c7a02 */ /* 0x001fc60000000f00 */
[----:B------:R-:W-:Y:S01]  /*1970*/  IMAD.HI.U32 R4, R3, c[0x0][0x178], R2 ;  /* 0x00005e0003047a27 */ /* 0x000fe200078e0002 */
[----:B------:R-:W-:-:S04]  /*1980*/  ISETP.NE.AND P0, PT, R12, 0x1, PT ;  /* 0x000000010c00780c */ /* 0x000fc80003f05270 */
[----:B------:R-:W-:-:S05]  /*1990*/  SHF.R.U32.HI R5, RZ, c[0x0][0x17c], R4 ;  /* 0x00005f00ff057a19 */ /* 0x000fca0000011604 */
[----:B------:R-:W-:-:S04]  /*19a0*/  IMAD.MOV R0, RZ, RZ, -R5 ;  /* 0x000000ffff007224 */ /* 0x000fc800078e0a05 */
[----:B------:R-:W-:-:S04]  /*19b0*/  IMAD R0, R0, c[0x0][0x174], R3 ;  /* 0x00005d0000007a24 */ /* 0x000fc800078e0203 */
[C---:B------:R-:W-:Y:S02]  /*19c0*/  IMAD R24, R0.reuse, c[0x0][0x2a0], RZ ;  /* 0x0000a80000187a24 */ /* 0x040fe400078e02ff */
[----:B------:R-:W-:Y:S01]  /*19d0*/  IMAD R0, R0, c[0x0][0x2a4], RZ ;  /* 0x0000a90000007a24 */ /* 0x000fe200078e02ff */
        /* <DEDUP_REMOVED lines=213> */
[----:B------:R-:W-:-:S05]  /*2730*/  @P0 IMAD R0, R3, c[0x0][0x364], R0 ;  /* 0x0000d90003000a24 */ /* 0x000fca00078e0200 */
.L_x_8549:
[----:B0-----:R-:W-:-:S04]  /*2740*/  IADD3 R12, P0, R0, c[0x0][0x370], RZ ;  /* 0x0000dc00000c7a10 */ /* 0x001fc80007f1e0ff */
[----:B------:R-:W-:-:S06]  /*2750*/  IADD3.X R13, RZ, c[0x0][0x374], RZ, P0, !PT ;  /* 0x0000dd00ff0d7a10 */ /* 0x000fcc00007fe4ff */
[----:B------:R-:W5:Y:S01]  /*2760*/  LDG.E.128 R12, [R12.64] ;  /* 0x000000040c0c7981 */ /* 0x000f62000c1e1d00 */
[----:B------:R-:W-:Y:S01]  /*2770*/  MOV R2, c[0x0][0x390] ;  /* 0x0000e40000027a02 */ /* 0x000fe20000000f00 */
[----:B------:R-:W-:Y:S01]  /*2780*/  IMAD.MOV.U32 R3, RZ, RZ, c[0x0][0x394] ;  /* 0x0000e500ff037624 */ /* 0x000fe200078e00ff */
[----:B------:R-:W-:-:S04]  /*2790*/  IADD3 R24, P1, R24, c[0x0][0x368], RZ ;  /* 0x0000da0018187a10 */ /* 0x000fc80007f3e0ff */
[----:B------:R-:W-:Y:S01]  /*27a0*/  IADD3.X R25, RZ, c[0x0][0x36c], RZ, P1, !PT ;  /* 0x0000db00ff197a10 */ /* 0x000fe20000ffe4ff */
[----:B------:R-:W0:-:S14]  /*27b0*/  DSETP.GE.AND P0, PT, |R2|, |c[0x0][0x398]|, PT ;  /* 0x4000e6000200762a */ /* 0x000e1c0003f06200 */
[----:B0-----:R-:W-:Y:S05]  /*27c0*/  @!P0 BRA `(.L_x_8550) ;  /* 0x0000037000008947 */ /* 0x001fea0003800000 */
[----:B------:R-:W0:-:S06]  /*27d0*/  DSETP.NEU.AND P0, PT, RZ, |c[0x0][0x398]|, PT ;  /* 0x4000e600ff00762a */ /* 0x000e0c0003f0d000 */
[----:B0-----:R-:W0:-:S14]  /*27e0*/  DSETP.EQ.AND P0, PT, RZ, |c[0x0][0x390]|, !P0 ;  /* 0x4000e400ff00762a */ /* 0x001e1c0004702000 */
[----:B0----5:R-:W0:-:S04]  /*27f0*/  @!P0 DFMA R16, R14, R20, R12 ;  /* 0x000000140e10822b */ /* 0x021e08000000000c */
[----:B------:R-:W1:-:S04]  /*2800*/  @!P0 DFMA R18, -R12, R20, R14 ;  /* 0x000000140c12822b */ /* 0x000e48000000010e */
[----:B0--3--:R0:W3:-:S04]  /*2810*/  @!P0 DMUL R16, R16, R6 ;  /* 0x0000000610108228 */ /* 0x0090c80000000000 */
[----:B-1----:R0:W1:Y:S01]  /*2820*/  @!P0 DMUL R18, R18, R6 ;  /* 0x0000000612128228 */ /* 0x0020620000000000 */
[----:B------:R-:W-:Y:S06]  /*2830*/  @!P0 BRA `(.L_x_8551) ;  /* 0x0000034000008947 */ /* 0x000fec0003800000 */
[----:B0--3--:R-:W0:Y:S01]  /*2840*/  DADD R6, -RZ, |c[0x0][0x390]| ;  /* 0x4000e400ff067629 */ /* 0x009e220000000100 */
[----:B------:R-:W-:Y:S01]  /*2850*/  MOV R4, 0x1 ;  /* 0x0000000100047802 */ /* 0x000fe20000000f00 */
[----:B------:R-:W-:Y:S01]  /*2860*/  BSSY B0, `(.L_x_8552) ;  /* 0x0000014000007945 */ /* 0x000fe20003800000 */
[----:B------:R-:W-:-:S03]  /*2870*/  FSETP.GEU.AND P1, PT, |R13|, 6.5827683646048100446e-37, PT ;  /* 0x036000000d00780b */ /* 0x000fc60003f2e200 */
[----:B0-----:R-:W0:Y:S02]  /*2880*/  MUFU.RCP64H R5, R7 ;  /* 0x0000000700057308 */ /* 0x001e240000001800 */
[----:B0-2---:R-:W0:-:S06]  /*2890*/  DFMA R8, R4, -|R2|, 1 ;  /* 0x3ff000000408742b */ /* 0x005e0c0000000c02 */
        /* <DEDUP_REMOVED lines=11> */
[----:B------:R-:W-:Y:S02]  /*2950*/  MOV R23, R7 ;  /* 0x0000000700177202 */ /* 0x000fe40000000f00 */
[----:B------:R-:W-:Y:S02]  /*2960*/  MOV R0, 0x2980 ;  /* 0x0000298000007802 */ /* 0x000fe40000000f00 */
[----:B-1----:R-:W-:Y:S05]  /*2970*/  CALL.REL.NOINC `($__internal_17_$__cuda_sm20_div_rn_f64_full) ;  /* 0x000004a000007944 */ /* 0x002fea0003c00000 */
[----:B------:R-:W-:Y:S01]  /*2980*/  MOV R16, R18 ;  /* 0x0000001200107202 */ /* 0x000fe20000000f00 */
[----:B------:R-:W-:Y:S02]  /*2990*/  IMAD.MOV.U32 R17, RZ, RZ, R19 ;  /* 0x000000ffff117224 */ /* 0x000fe400078e0013 */
.L_x_8553:
[----:B------:R-:W-:Y:S05]  /*29a0*/  BSYNC B0 ;  /* 0x0000000000007941 */ /* 0x000fea0003800000 */
.L_x_8552:
[----:B------:R-:W0:Y:S01]  /*29b0*/  DADD R4, -RZ, |c[0x0][0x398]| ;  /* 0x4000e600ff047629 */ /* 0x000e220000000100 */
[----:B------:R-:W-:Y:S01]  /*29c0*/  MOV R6, c[0x0][0x398] ;  /* 0x0000e60000067a02 */ /* 0x000fe20000000f00 */
[----:B------:R-:W-:Y:S01]  /*29d0*/  IMAD.MOV.U32 R2, RZ, RZ, 0x1 ;  /* 0x00000001ff027424 */ /* 0x000fe200078e00ff */
[----:B------:R-:W-:Y:S01]  /*29e0*/  MOV R7, c[0x0][0x39c] ;  /* 0x0000e70000077a02 */ /* 0x000fe20000000f00 */
[----:B------:R-:W-:Y:S01]  /*29f0*/  BSSY B0, `(.L_x_8554) ;  /* 0x0000013000007945 */ /* 0x000fe20003800000 */
[----:B------:R-:W-:Y:S01]  /*2a00*/  FSETP.GEU.AND P1, PT, |R15|, 6.5827683646048100446e-37, PT ;  /* 0x036000000f00780b */ /* 0x000fe20003f2e200 */
[----:B0-----:R-:W0:Y:S03]  /*2a10*/  MUFU.RCP64H R3, R5 ;  /* 0x0000000500037308 */ /* 0x001e260000001800 */
[----:B0-----:R-:W0:-:S06]  /*2a20*/  DFMA R8, R2, -|R6|, 1 ;  /* 0x3ff000000208742b */ /* 0x001e0c0000000c06 */
[----:B0-----:R-:W0:-:S06]  /*2a30*/  DFMA R8, R8, R8, R8 ;  /* 0x000000080808722b */ /* 0x001e0c0000000008 */
[----:B0-----:R-:W0:-:S06]  /*2a40*/  DFMA R8, R2, R8, R2 ;  /* 0x000000080208722b */ /* 0x001e0c0000000002 */
[----:B0-----:R-:W0:-:S06]  /*2a50*/  DFMA R6, R8, -|R6|, 1 ;  /* 0x3ff000000806742b */ /* 0x001e0c0000000c06 */
[----:B0-----:R-:W0:-:S06]  /*2a60*/  DFMA R8, R8, R6, R8 ;  /* 0x000000060808722b */ /* 0x001e0c0000000008 */
[----:B0-----:R-:W0:-:S06]  /*2a70*/  DMUL R2, R8, R14 ;  /* 0x0000000e08027228 */ /* 0x001e0c0000000000 */
[----:B0-----:R-:W0:-:S06]  /*2a80*/  DFMA R6, R2, -|c[0x0][0x398]|, R14 ;  /* 0xc000e60002067a2b */ /* 0x001e0c000000000e */
[----:B01----:R-:W0:-:S10]  /*2a90*/  DFMA R18, R8, R6, R2 ;  /* 0x000000060812722b */ /* 0x003e140000000002 */
[----:B0-----:R-:W-:-:S05]  /*2aa0*/  FFMA R0, RZ, R5, R19 ;  /* 0x00000005ff007223 */ /* 0x001fca0000000013 */
[----:B------:R-:W-:-:S13]  /*2ab0*/  FSETP.GT.AND P0, PT, |R0|, 1.469367938527859385e-39, PT ;  /* 0x001000000000780b */ /* 0x000fda0003f04200 */
[----:B------:R-:W-:Y:S05]  /*2ac0*/  @P0 BRA P1, `(.L_x_8555) ;  /* 0x0000005000000947 */ /* 0x000fea0000800000 */
[----:B------:R-:W-:Y:S01]  /*2ad0*/  MOV R12, R14 ;  /* 0x0000000e000c7202 */ /* 0x000fe20000000f00 */
[----:B------:R-:W-:Y:S01]  /*2ae0*/  IMAD.MOV.U32 R23, RZ, RZ, R5 ;  /* 0x000000ffff177224 */ /* 0x000fe200078e0005 */
[----:B------:R-:W-:Y:S02]  /*2af0*/  MOV R13, R15 ;  /* 0x0000000f000d7202 */ /* 0x000fe40000000f00 */
[----:B------:R-:W-:Y:S02]  /*2b00*/  MOV R0, 0x2b20 ;  /* 0x00002b2000007802 */ /* 0x000fe40000000f00 */
[----:B------:R-:W-:Y:S05]  /*2b10*/  CALL.REL.NOINC `($__internal_17_$__cuda_sm20_div_rn_f64_full) ;  /* 0x0000030000007944 */ /* 0x000fea0003c00000 */
.L_x_8555:
[----:B------:R-:W-:Y:S05]  /*2b20*/  BSYNC B0 ;  /* 0x0000000000007941 */ /* 0x000fea0003800000 */
.L_x_8554:
[----:B------:R-:W-:Y:S05]  /*2b30*/  BRA `(.L_x_8551) ;  /* 0x0000004000007947 */ /* 0x000fea0003800000 */
.L_x_8550:
[----:B-----5:R-:W0:-:S04]  /*2b40*/  DFMA R16, R12, R10, R14 ;  /* 0x0000000a0c10722b */ /* 0x020e08000000000e */
[----:B------:R-:W1:-:S04]  /*2b50*/  DFMA R10, R14, R10, -R12 ;  /* 0x0000000a0e0a722b */ /* 0x000e48000000080c */
[----:B0-2---:R0:W2:-:S04]  /*2b60*/  DMUL R16, R16, R8 ;  /* 0x0000000810107228 */ /* 0x0050880000000000 */
[----:B-1----:R0:W1:-:S07]  /*2b70*/  DMUL R18, R10, R8 ;  /* 0x000000080a127228 */ /* 0x00204e0000000000 */
.L_x_8551:
[----:B-123--:R-:W-:Y:S01]  /*2b80*/  STG.E.128 [R24.64], R16 ;  /* 0x0000001018007986 */ /* 0x00efe2000c101d04 */
[----:B------:R-:W-:Y:S05]  /*2b90*/  EXIT ;  /* 0x000000000000794d */ /* 0x000fea0003800000 */
        .weak           $__internal_16_$__cuda_sm20_dblrcp_rn_slowpath_v3
        .type           $__internal_16_$__cuda_sm20_dblrcp_rn_slowpath_v3,@function
        .size           $__internal_16_$__cuda_sm20_dblrcp_rn_slowpath_v3,($__internal_17_$__cuda_sm20_div_rn_f64_full - $__internal_16_$__cuda_sm20_dblrcp_rn_slowpath_v3)
$__internal_16_$__cuda_sm20_dblrcp_rn_slowpath_v3:
        /* <DEDUP_REMOVED lines=11> */
[----:B------:R-:W-:Y:S02]  /*2c50*/  IADD3 R7, R5, -0x3fe00000, RZ ;  /* 0xc020000005077810 */ /* 0x000fe40007ffe0ff */
[----:B------:R-:W-:Y:S02]  /*2c60*/  MOV R6, R4 ;  /* 0x0000000400067202 */ /* 0x000fe40000000f00 */
[----:B------:R-:W0:Y:S04]  /*2c70*/  MUFU.RCP64H R13, R7 ;  /* 0x00000007000d7308 */ /* 0x000e280000001800 */
        /* <DEDUP_REMOVED lines=10> */
.L_x_8559:
        /* <DEDUP_REMOVED lines=10> */
.L_x_8557:
[----:B------:R-:W-:Y:S02]  /*2dc0*/  LOP3.LUT R7, R5, 0x80000, RZ, 0xfc, !PT ;  /* 0x0008000005077812 */ /* 0x000fe400078efcff */
[----:B------:R-:W-:Y:S02]  /*2dd0*/  MOV R6, R4 ;  /* 0x0000000400067202 */ /* 0x000fe40000000f00 */
.L_x_8558:
[----:B------:R-:W-:Y:S05]  /*2de0*/  BSYNC B1 ;  /* 0x0000000000017941 */ /* 0x000fea0003800000 */
.L_x_8556:
[----:B0-----:R-:W-:Y:S01]  /*2df0*/  MOV R4, R0 ;  /* 0x0000000000047202 */ /* 0x001fe20000000f00 */
[----:B------:R-:W-:-:S04]  /*2e00*/  IMAD.MOV.U32 R5, RZ, RZ, 0x0 ;  /* 0x00000000ff057424 */ /* 0x000fc800078e00ff */
[----:B------:R-:W-:Y:S05]  /*2e10*/  RET.REL.NODEC R4 `(_ZN2at6native18elementwise_kernelILi128ELi2EZNS0_22gpu_kernel_impl_nocastINS0_13BUnaryFunctorIN3c107complexIdEES6_S6_NS0_15binary_internal10DivFunctorIS6_EEEEEEvRNS_18TensorIteratorBaseERKT_EUliE_EEviT1_) ;  /* 0xffffd1e004007950 */ /* 0x000fea0003c3ffff */
        .weak           $__internal_17_$__cuda_sm20_div_rn_f64_full
        .type           $__internal_17_$__cuda_sm20_div_rn_f64_full,@function
        .size           $__internal_17_$__cuda_sm20_div_rn_f64_full,(.L_x_17678 - $__internal_17_$__cuda_sm20_div_rn_f64_full)
$__internal_17_$__cuda_sm20_div_rn_f64_full:
[C---:B------:R-:W-:Y:S01]  /*2e20*/  FSETP.GEU.AND P0, PT, |R23|.reuse, 1.469367938527859385e-39, PT ;  /* 0x001000001700780b */ /* 0x040fe20003f0e200 */
[----:B------:R-:W-:Y:S01]  /*2e30*/  IMAD.MOV.U32 R28, RZ, RZ, 0x1 ;  /* 0x00000001ff1c7424 */ /* 0x000fe200078e00ff */
[----:B------:R-:W-:Y:S01]  /*2e40*/  MOV R19, R13 ;  /* 0x0000000d00137202 */ /* 0x000fe20000000f00 */
[----:B------:R-:W-:Y:S01]  /*2e50*/  IMAD.MOV.U32 R18, RZ, RZ, R12 ;  /* 0x000000ffff127224 */ /* 0x000fe200078e000c */
[----:B------:R-:W-:Y:S01]  /*2e60*/  LOP3.LUT R34, R23, 0x800fffff, RZ, 0xc0, !PT ;  /* 0x800fffff17227812 */ /* 0x000fe200078ec0ff */
[----:B------:R-:W-:Y:S01]  /*2e70*/  BSSY B2, `(.L_x_8560) ;  /* 0x0000056000027945 */ /* 0x000fe20003800000 */
[----:B------:R-:W-:Y:S02]  /*2e80*/  MOV R22, R4 ;  /* 0x0000000400167202 */ /* 0x000fe40000000f00 */
[----:B------:R-:W-:Y:S02]  /*2e90*/  FSETP.GEU.AND P2, PT, |R19|, 1.469367938527859385e-39, PT ;  /* 0x001000001300780b */ /* 0x000fe40003f4e200 */
[----:B------:R-:W-:-:S02]  /*2ea0*/  LOP3.LUT R35, R34, 0x3ff00000, RZ, 0xfc, !PT ;  /* 0x3ff0000022237812 */ /* 0x000fc400078efcff */
[----:B------:R-:W-:Y:S01]  /*2eb0*/  MOV R34, R4 ;  /* 0x0000000400227202 */ /* 0x000fe20000000f00 */
[----:B------:R-:W0:Y:S01]  /*2ec0*/  @!P0 DMUL R34, R22, 8.98846567431157953865e+307 ;  /* 0x7fe0000016228828 */ /* 0x000e220000000000 */
[----:B------:R-:W-:Y:S01]  /*2ed0*/  HFMA2.MMA R4, -RZ, RZ, 0.0045166015625, 0 ;  /* 0x1ca00000ff047435 */ /* 0x000fe200000001ff */
[----:B------:R-:W-:Y:S02]  /*2ee0*/  LOP3.LUT R2, R19, 0x7ff00000, RZ, 0xc0, !PT ;  /* 0x7ff0000013027812 */ /* 0x000fe400078ec0ff */
[C---:B------:R-:W-:Y:S02]  /*2ef0*/  LOP3.LUT R30, R23.reuse, 0x7ff00000, RZ, 0xc0, !PT ;  /* 0x7ff00000171e7812 */ /* 0x040fe400078ec0ff */
[----:B0-----:R-:W0:Y:S01]  /*2f00*/  MUFU.RCP64H R29, R35 ;  /* 0x00000023001d7308 */ /* 0x001e220000001800 */
[----:B------:R-:W-:Y:S02]  /*2f10*/  MOV R12, R18 ;  /* 0x00000012000c7202 */ /* 0x000fe40000000f00 */
[----:B------:R-:W-:-:S02]  /*2f20*/  @!P2 LOP3.LUT R5, R23, 0x7ff00000, RZ, 0xc0, !PT ;  /* 0x7ff000001705a812 */ /* 0x000fc400078ec0ff */
[C---:B------:R-:W-:Y:S02]  /*2f30*/  ISETP.GE.U32.AND P1, PT, R2.reuse, R30, PT ;  /* 0x0000001e0200720c */ /* 0x040fe40003f26070 */
[----:B------:R-:W-:Y:S02]  /*2f40*/  @!P2 ISETP.GE.U32.AND P3, PT, R2, R5, PT ;  /* 0x000000050200a20c */ /* 0x000fe40003f66070 */
[C---:B------:R-:W-:Y:S02]  /*2f50*/  SEL R13, R4.reuse, 0x63400000, !P1 ;  /* 0x63400000040d7807 */ /* 0x040fe40004800000 */
[----:B------:R-:W-:Y:S02]  /*2f60*/  @!P2 SEL R5, R4, 0x63400000, !P3 ;  /* 0x634000000405a807 */ /* 0x000fe40005800000 */
[--C-:B------:R-:W-:Y:S02]  /*2f70*/  LOP3.LUT R13, R13, 0x800fffff, R19.reuse, 0xf8, !PT ;  /* 0x800fffff0d0d7812 */ /* 0x100fe400078ef813 */
[----:B------:R-:W-:Y:S01]  /*2f80*/  @!P2 LOP3.LUT R5, R5, 0x80000000, R19, 0xf8, !PT ;  /* 0x800000000505a812 */ /* 0x000fe200078ef813 */
[----:B0-----:R-:W0:Y:S01]  /*2f90*/  DFMA R26, R28, -R34, 1 ;  /* 0x3ff000001c1a742b */ /* 0x001e220000000822 */
[----:B------:R-:W-:-:S02]  /*2fa0*/  @!P2 MOV R32, RZ ;  /* 0x000000ff0020a202 */ /* 0x000fc40000000f00 */
[----:B------:R-:W-:Y:S01]  /*2fb0*/  @!P2 LOP3.LUT R33, R5, 0x100000, RZ, 0xfc, !PT ;  /* 0x001000000521a812 */ /* 0x000fe200078efcff */
[----:B------:R-:W-:Y:S01]  /*2fc0*/  IMAD.MOV.U32 R5, RZ, RZ, R2 ;  /* 0x000000ffff057224 */ /* 0x000fe200078e0002 */
[----:B------:R-:W-:Y:S01]  /*2fd0*/  @!P0 LOP3.LUT R30, R35, 0x7ff00000, RZ, 0xc0, !PT ;  /* 0x7ff00000231e8812 */ /* 0x000fe200078ec0ff */
[----:B0-----:R-:W0:-:S04]  /*2fe0*/  DFMA R26, R26, R26, R26 ;  /* 0x0000001a1a1a722b */ /* 0x001e08000000001a */
[----:B------:R1:W2:Y:S02]  /*2ff0*/  @!P2 DFMA R12, R12, 2, -R32 ;  /* 0x400000000c0ca82b */ /* 0x0002a40000000820 */
[----:B-1----:R-:W-:Y:S02]  /*3000*/  IADD3 R32, R30, -0x1, RZ ;  /* 0xffffffff1e207810 */ /* 0x002fe40007ffe0ff */
[----:B0-----:R-:W0:-:S06]  /*3010*/  DFMA R26, R28, R26, R28 ;  /* 0x0000001a1c1a722b */ /* 0x001e0c000000001c */
[----:B--2---:R-:W-:Y:S01]  /*3020*/  @!P2 LOP3.LUT R5, R13, 0x7ff00000, RZ, 0xc0, !PT ;  /* 0x7ff000000d05a812 */ /* 0x004fe200078ec0ff */
[----:B0-----:R-:W0:-:S03]  /*3030*/  DFMA R28, R26, -R34, 1 ;  /* 0x3ff000001a1c742b */ /* 0x001e060000000822 */
        /* <DEDUP_REMOVED lines=12> */
[----:B------:R-:W-:Y:S01]  /*3100*/  SEL R19, R4, 0x63400000, !P0 ;  /* 0x6340000004137807 */ /* 0x000fe20004000000 */
[----:B------:R-:W-:Y:S01]  /*3110*/  IMAD.MOV.U32 R4, RZ, RZ, RZ ;  /* 0x000000ffff047224 */ /* 0x000fe200078e00ff */
[----:B------:R-:W-:-:S04]  /*3120*/  IMNMX R2, R5, 0x46a00000, PT ;  /* 0x46a0000005027817 */ /* 0x000fc80003800200 */
[----:B------:R-:W-:-:S04]  /*3130*/  IADD3 R2, -R19, R2, RZ ;  /* 0x0000000213027210 */ /* 0x000fc80007ffe1ff */
[----:B------:R-:W-:-:S06]  /*3140*/  IADD3 R5, R2, 0x7fe00000, RZ ;  /* 0x7fe0000002057810 */ /* 0x000fcc0007ffe0ff */
[----:B01----:R-:W0:-:S10]  /*3150*/  DMUL R26, R36, R4 ;  /* 0x00000004241a7228 */ /* 0x003e140000000000 */
[----:B0-----:R-:W-:-:S13]  /*3160*/  FSETP.GTU.AND P0, PT, |R27|, 1.469367938527859385e-39, PT ;  /* 0x001000001b00780b */ /* 0x001fda0003f0c200 */
[----:B------:R-:W-:Y:S05]  /*3170*/  @P0 BRA `(.L_x_8562) ;  /* 0x0000025000000947 */ /* 0x000fea0003800000 */
[----:B------:R-:W0:-:S06]  /*3180*/  DFMA R12, R36, -R34, R12 ;  /* 0x80000022240c722b */ /* 0x000e0c000000000c */
[----:B0-----:R-:W-:-:S04]  /*3190*/  MOV R12, RZ ;  /* 0x000000ff000c7202 */ /* 0x001fc80000000f00 */
[C---:B------:R-:W-:Y:S02]  /*31a0*/  FSETP.NEU.AND P0, PT, R13.reuse, RZ, PT ;  /* 0x000000ff0d00720b */ /* 0x040fe40003f0d000 */
[----:B------:R-:W-:-:S04]  /*31b0*/  LOP3.LUT R23, R13, 0x80000000, R23, 0x48, !PT ;  /* 0x800000000d177812 */ /* 0x000fc800078e4817 */
[----:B------:R-:W-:-:S07]  /*31c0*/  LOP3.LUT R13, R23, R5, RZ, 0xfc, !PT ;  /* 0x00000005170d7212 */ /* 0x000fce00078efcff */
[----:B------:R-:W-:Y:S05]  /*31d0*/  @!P0 BRA `(.L_x_8562) ;  /* 0x000001f000008947 */ /* 0x000fea0003800000 */
[----:B------:R-:W-:Y:S01]  /*31e0*/  IADD3 R5, -R2, RZ, RZ ;  /* 0x000000ff02057210 */ /* 0x000fe20007ffe1ff */
[----:B------:R-:W-:Y:S01]  /*31f0*/  IMAD.MOV.U32 R4, RZ, RZ, RZ ;  /* 0x000000ffff047224 */ /* 0x000fe200078e00ff */
[----:B------:R-:W0:-:S05]  /*3200*/  DMUL.RP R12, R36, R12 ;  /* 0x0000000c240c7228 */ /* 0x000e0a0000008000 */
[----:B------:R-:W1:-:S05]  /*3210*/  DFMA R4, R26, -R4, R36 ;  /* 0x800000041a04722b */ /* 0x000e4a0000000024 */
[----:B0-----:R-:W-:Y:S02]  /*3220*/  LOP3.LUT R23, R13, R23, RZ, 0x3c, !PT ;  /* 0x000000170d177212 */ /* 0x001fe400078e3cff */
[----:B-1----:R-:W-:-:S04]  /*3230*/  IADD3 R4, -R2, -0x43300000, RZ ;  /* 0xbcd0000002047810 */ /* 0x002fc80007ffe1ff */
[----:B------:R-:W-:-:S04]  /*3240*/  FSETP.NEU.AND P0, PT, |R5|, R4, PT ;  /* 0x000000040500720b */ /* 0x000fc80003f0d200 */
[----:B------:R-:W-:Y:S02]  /*3250*/  FSEL R26, R12, R26, !P0 ;  /* 0x0000001a0c1a7208 */ /* 0x000fe40004000000 */
[----:B------:R-:W-:Y:S01]  /*3260*/  FSEL R27, R23, R27, !P0 ;  /* 0x0000001b171b7208 */ /* 0x000fe20004000000 */
[----:B------:R-:W-:Y:S05]  /*3270*/  BRA `(.L_x_8562) ;  /* 0x0000015000007947 */ /* 0x000fea0003800000 */
.L_x_8561:
        /* <DEDUP_REMOVED lines=16> */
.L_x_8564:
[----:B0-----:R-:W-:Y:S01]  /*3380*/  LOP3.LUT R27, R23, 0x80000, RZ, 0xfc, !PT ;  /* 0x00080000171b7812 */ /* 0x001fe200078efcff */
[----:B------:R-:W-:Y:S01]  /*3390*/  IMAD.MOV.U32 R26, RZ, RZ, R22 ;  /* 0x000000ffff1a7224 */ /* 0x000fe200078e0016 */
[----:B------:R-:W-:Y:S05]  /*33a0*/  BRA `(.L_x_8562) ;  /* 0x0000002000007947 */ /* 0x000fea0003800000 */
.L_x_8563:
[----:B0-----:R-:W-:Y:S02]  /*33b0*/  LOP3.LUT R27, R19, 0x80000, RZ, 0xfc, !PT ;  /* 0x00080000131b7812 */ /* 0x001fe400078efcff */
[----:B------:R-:W-:Y:S02]  /*33c0*/  MOV R26, R18 ;  /* 0x00000012001a7202 */ /* 0x000fe40000000f00 */
.L_x_8562:
[----:B------:R-:W-:Y:S05]  /*33d0*/  BSYNC B2 ;  /* 0x0000000000027941 */ /* 0x000fea0003800000 */
.L_x_8560:
[----:B------:R-:W-:Y:S01]  /*33e0*/  HFMA2.MMA R5, -RZ, RZ, 0, 0 ;  /* 0x00000000ff057435 */ /* 0x000fe200000001ff */
[----:B------:R-:W-:Y:S01]  /*33f0*/  MOV R4, R0 ;  /* 0x0000000000047202 */ /* 0x000fe20000000f00 */
[----:B------:R-:W-:Y:S01]  /*3400*/  IMAD.MOV.U32 R19, RZ, RZ, R27 ;  /* 0x000000ffff137224 */ /* 0x000fe200078e001b */
[----:B------:R-:W-:-:S03]  /*3410*/  MOV R18, R26 ;  /* 0x0000001a00127202 */ /* 0x000fc60000000f00 */
[----:B------:R-:W-:Y:S05]  /*3420*/  RET.REL.NODEC R4 `(_ZN2at6native18elementwise_kernelILi128ELi2EZNS0_22gpu_kernel_impl_nocastINS0_13BUnaryFunctorIN3c107complexIdEES6_S6_NS0_15binary_internal10DivFunctorIS6_EEEEEEvRNS_18TensorIteratorBaseERKT_EUliE_EEviT1_) ;  /* 0xffffcbd004007950 */ /* 0x000fea0003c3ffff */
.L_x_8565:
        /* <DEDUP_REMOVED lines=13> */
.L_x_17678:


//--------------------- .text._ZN2at6native27unrolled_elementwise_kernelINS0_13BUnaryFunctorIN3c107complexIdEES5_S5_NS0_15binary_internal10DivFunctorIS5_EEEESt5arrayIPcLm2EELi4E23TrivialOffsetCalculatorILi1EjESE_NS0_6memory15LoadWithoutCastENSF_16StoreWithoutCastEEEviT_T0_T2_T3_T4_T5_ --------------------------
	.section	.text._ZN2at6native27unrolled_elementwise_kernelINS0_13BUnaryFunctorIN3c107complexIdEES5_S5_NS0_15binary_internal10DivFunctorIS5_EEEESt5arrayIPcLm2EELi4E23TrivialOffsetCalculatorILi1EjESE_NS0_6memory15LoadWithoutCastENSF_16StoreWithoutCastEEEviT_T0_T2_T3_T4_T5_,"ax",@progbits
	.sectioninfo	@"SHI_REGISTERS=56"
	.align	128
        .global         _ZN2at6native27unrolled_elementwise_kernelINS0_13BUnaryFunctorIN3c107complexIdEES5_S5_NS0_15binary_internal10DivFunctorIS5_EEEESt5arrayIPcLm2EELi4E23TrivialOffsetCalculatorILi1EjESE_NS0_6memory15LoadWithoutCastENSF_16StoreWithoutCastEEEviT_T0_T2_T3_T4_T5_
        .type           _ZN2at6native27unrolled_elementwise_kernelINS0_13BUnaryFunctorIN3c107complexIdEES5_S5_NS0_15binary_internal10DivFunctorIS5_EEEESt5arrayIPcLm2EELi4E23TrivialOffsetCalculatorILi1EjESE_NS0_6memory15LoadWithoutCastENSF_16StoreWithoutCastEEEviT_T0_T2_T3_T4_T5_,@function
        .size           _ZN2at6native27unrolled_elementwise_kernelINS0_13BUnaryFunctorIN3c107complexIdEES5_S5_NS0_15binary_internal10DivFunctorIS5_EEEESt5arrayIPcLm2EELi4E23TrivialOffsetCalculatorILi1EjESE_NS0_6memory15LoadWithoutCastENSF_16StoreWithoutCastEEEviT_T0_T2_T3_T4_T5_,(.L_x_17680 - _ZN2at6native27unrolled_elementwise_kernelINS0_13BUnaryFunctorIN3c107complexIdEES5_S5_NS0_15binary_internal10DivFunctorIS5_EEEESt5arrayIPcLm2EELi4E23TrivialOffsetCalculatorILi1EjESE_NS0_6memory15LoadWithoutCastENSF_16StoreWithoutCastEEEviT_T0_T2_T3_T4_T5_)
        .other          _ZN2at6native27unrolled_elementwise_kernelINS0_13BUnaryFunctorIN3c107complexIdEES5_S5_NS0_15binary_internal10DivFunctorIS5_EEEESt5arrayIPcLm2EELi4E23TrivialOffsetCalculatorILi1EjESE_NS0_6memory15LoadWithoutCastENSF_16StoreWithoutCastEEEviT_T0_T2_T3_T4_T5_,@"STO_CUDA_ENTRY STV_DEFAULT"
_ZN2at6native27unrolled_elementwise_kernelINS0_13BUnaryFunctorIN3c107complexIdEES5_S5_NS0_15binary_internal10DivFunctorIS5_EEEESt5arrayIPcLm2EELi4E23TrivialOffsetCalculatorILi1EjESE_NS0_6memory15LoadWithoutCastENSF_16StoreWithoutCastEEEviT_T0_T2_T3_T4_T5_:
.text._ZN2at6native27unrolled_elementwise_kernelINS0_13BUnaryFunctorIN3c107complexIdEES5_S5_NS0_15binary_internal10DivFunctorIS5_EEEESt5arrayIPcLm2EELi4E23TrivialOffsetCalculatorILi1EjESE_NS0_6memory15LoadWithoutCastENSF_16StoreWithoutCastEEEviT_T0_T2_T3_T4_T5_:
        /* <DEDUP_REMOVED lines=17> */
[----:B------:R-:W0:Y:S01]  /*0110*/  MUFU.RCP64H R15, c[0x0][0x18c] ;  /* 0x00006300000f7b08 */ /* 0x000e220000001800 */
[----:B------:R-:W-:Y:S02]  /*0120*/  MOV R18, c[0x0][0x188] ;  /* 0x0000620000127a02 */ /* 0x000fe40000000f00 */
[----:B------:R-:W-:Y:S01]  /*0130*/  ISETP.GE.AND P0, PT, R0, R52, PT ;  /* 0x000000340000720c */ /* 0x000fe20003f06270 */
[----:B------:R-:W-:Y:S01]  /*0140*/  IMAD.MOV.U32 R19, RZ, RZ, c[0x0][0x18c] ;  /* 0x00006300ff137624 */ /* 0x000fe200078e00ff */
[----:B------:R-:W-:Y:S01]  /*0150*/  @!P1 MOV R3, 0x10 ;  /* 0x0000001000039802 */ /* 0x000fe20000000f00 */
[----:B------:R-:W-:-:S04]  /*0160*/  IMAD.MOV.U32 R14, RZ, RZ, 0x1 ;  /* 0x00000001ff0e7424 */ /* 0x000fc800078e00ff */
[----:B------:R-:W-:-:S05]  /*0170*/  @!P1 IMAD.WIDE.U32 R2, R2, R3, c[0x0][0x198] ;  /* 0x0000660002029625 */ /* 0x000fca00078e0003 */
[----:B------:R1:W5:Y:S01]  /*0180*/  @!P1 LDG.E.128 R24, [R2.64] ;  /* 0x0000000402189981 */ /* 0x000362000c1e1d00 */
[----:B------:R-:W-:Y:S01]  /*0190*/  @!P0 IMAD R28, R53, 0x200, R0 ;  /* 0x00000200351c8824 */ /* 0x000fe200078e0200 */
[----:B------:R-:W-:Y:S01]  /*01a0*/  @!P0 IADD3 R0, R0, 0x80, RZ ;  /* 0x0000008000008810 */ /* 0x000fe20007ffe0ff */
[----:B------:R-:W-:-:S03]  /*01b0*/  @!P0 IMAD.MOV.U32 R29, RZ, RZ, 0x10 ;  /* 0x00000010ff1d8424 */ /* 0x000fc600078e00ff */
[----:B------:R-:W-:Y:S01]  /*01c0*/  ISETP.GE.AND P3, PT, R0, R52, PT ;  /* 0x000000340000720c */ /* 0x000fe20003f66270 */
[----:B0-----:R-:W0:Y:S01]  /*01d0*/  DFMA R16, R14, -R18, 1 ;  /* 0x3ff000000e10742b */ /* 0x001e220000000812 */
[----:B------:R-:W-:-:S11]  /*01e0*/  @!P0 IMAD.WIDE.U32 R28, R28, R29, c[0x0][0x198] ;  /* 0x000066001c1c8625 */ /* 0x000fd600078e001d */
[----:B------:R-:W-:Y:S02]  /*01f0*/  @!P3 IMAD R30, R53, 0x200, R0 ;  /* 0x00000200351eb824 */ /* 0x000fe400078e0200 */
[----:B------:R-:W-:Y:S01]  /*0200*/  @!P3 IMAD.MOV.U32 R31, RZ, RZ, 0x10 ;  /* 0x00000010ff1fb424 */ /* 0x000fe200078e00ff */
[----:B0-----:R-:W0:Y:S01]  /*0210*/  DFMA R16, R16, R16, R16 ;  /* 0x000000101010722b */ /* 0x001e220000000010 */
[----:B------:R-:W-:Y:S01]  /*0220*/  @!P3 IADD3 R0, R0, 0x80, RZ ;  /* 0x000000800000b810 */ /* 0x000fe20007ffe0ff */
[----:B------:R2:W5:Y:S01]  /*0230*/  @!P0 LDG.E.128 R20, [R28.64] ;  /* 0x000000041c148981 */ /* 0x000562000c1e1d00 */
[----:B------:R-:W-:Y:S02]  /*0240*/  @!P3 IMAD.WIDE.U32 R30, R30, R31, c[0x0][0x198] ;  /* 0x000066001e1eb625 */ /* 0x000fe400078e001f */
[----:B------:R-:W-:-:S03]  /*0250*/  ISETP.GE.AND P2, PT, R0, R52, PT ;  /* 0x000000340000720c */ /* 0x000fc60003f46270 */
[----:B------:R2:W5:Y:S01]  /*0260*/  @!P3 LDG.E.128 R8, [R30.64] ;  /* 0x000000041e08b981 */ /* 0x000562000c1e1d00 */
[----:B0-----:R-:W0:-:S06]  /*0270*/  DFMA R16, R14, R16, R14 ;  /* 0x000000100e10722b */ /* 0x001e0c000000000e */
[----:B0-----:R-:W0:-:S03]  /*0280*/  DFMA R14, R16, -R18, 1 ;  /* 0x3ff00000100e742b */ /* 0x001e060000000812 */
[----:B------:R-:W-:Y:S02]  /*0290*/  @!P2 IMAD R12, R53, 0x200, R0 ;  /* 0x00000200350ca824 */ /* 0x000fe400078e0200 */
[----:B------:R-:W-:Y:S01]  /*02a0*/  @!P2 IMAD.MOV.U32 R13, RZ, RZ, 0x10 ;  /* 0x00000010ff0da424 */ /* 0x000fe200078e00ff */
[----:B0-----:R-:W0:-:S03]  /*02b0*/  DFMA R14, R16, R14, R16 ;  /* 0x0000000e100e722b */ /* 0x001e060000000010 */
[----:B------:R-:W-:-:S03]  /*02c0*/  @!P2 IMAD.WIDE.U32 R12, R12, R13, c[0x0][0x198] ;  /* 0x000066000c0ca625 */ /* 0x000fc600078e000d */
[----:B0-----:R-:W1:Y:S02]  /*02d0*/  DMUL R38, R14, c[0x0][0x180] ;  /* 0x000060000e267a28 */ /* 0x001e640000000000 */
[----:B------:R2:W5:Y:S04]  /*02e0*/  @!P2 LDG.E.128 R4, [R12.64] ;  /* 0x000000040c04a981 */ /* 0x000568000c1e1d00 */
[----:B-1----:R-:W0:-:S06]  /*02f0*/  DFMA R2, R38, -R18, c[0x0][0x180] ;  /* 0x000060002602762b */ /* 0x002e0c0000000812 */
[----:B0-----:R0:W1:Y:S02]  /*0300*/  DFMA R38, R14, R2, R38 ;  /* 0x000000020e26722b */ /* 0x0010640000000026 */
[----:B0-----:R-:W-:-:S08]  /*0310*/  IMAD.MOV.U32 R2, RZ, RZ, c[0x0][0x184] ;  /* 0x00006100ff027624 */ /* 0x001fd000078e00ff */
[----:B-1----:R-:W-:Y:S01]  /*0320*/  FFMA R0, RZ, c[0x0][0x18c], R39 ;  /* 0x00006300ff007a23 */ /* 0x002fe20000000027 */
[----:B------:R-:W-:-:S04]  /*0330*/  FSETP.GEU.AND P2, PT, |R2|, 6.5827683646048100446e-37, PT ;  /* 0x036000000200780b */ /* 0x000fc80003f4e200 */
[----:B------:R-:W-:-:S13]  /*0340*/  FSETP.GT.AND P0, PT, |R0|, 1.469367938527859385e-39, PT ;  /* 0x001000000000780b */ /* 0x000fda0003f04200 */
[----:B------:R-:W-:Y:S05]  /*0350*/  @P0 BRA P2, `(.L_x_8566) ;  /* 0x0000008000000947 */ /* 0x000fea0001000000 */
[----:B--2---:R-:W-:Y:S01]  /*0360*/  IMAD.MOV.U32 R42, RZ, RZ, c[0x0][0x180] ;  /* 0x00006000ff2a7624 */ /* 0x004fe200078e00ff */
[----:B------:R-:W-:Y:S01]  /*0370*/  MOV R43, c[0x0][0x184] ;  /* 0x00006100002b7a02 */ /* 0x000fe20000000f00 */
[----:B------:R-:W-:Y:S01]  /*0380*/  IMAD.MOV.U32 R3, RZ, RZ, c[0x0][0x188] ;  /* 0x00006200ff037624 */ /* 0x000fe200078e00ff */
[----:B------:R-:W-:Y:S01]  /*0390*/  MOV R0, 0x3c0 ;  /* 0x000003c000007802 */ /* 0x000fe20000000f00 */
[----:B------:R-:W-:Y:S02]  /*03a0*/  IMAD.MOV.U32 R29, RZ, RZ, c[0x0][0x18c] ;  /* 0x00006300ff1d7624 */ /* 0x000fe400078e00ff */
[----:B-----5:R-:W-:Y:S05]  /*03b0*/  CALL.REL.NOINC `($__internal_19_$__cuda_sm20_div_rn_f64_full) ;  /* 0x00001b3000007944 */ /* 0x020fea0003c00000 */
[----:B------:R-:W-:Y:S02]  /*03c0*/  IMAD.MOV.U32 R38, RZ, RZ, R40 ;  /* 0x000000ffff267224 */ /* 0x000fe400078e0028 */
[----:B------:R-:W-:Y:S02]  /*03d0*/  IMAD.MOV.U32 R39, RZ, RZ, R41 ;  /* 0x000000ffff277224 */ /* 0x000fe400078e0029 */
.L_x_8566:
[----:B--2---:R-:W-:Y:S01]  /*03e0*/  MOV R2, c[0x0][0x180] ;  /* 0x0000600000027a02 */ /* 0x004fe20000000f00 */
        /* <DEDUP_REMOVED lines=12> */
[----:B------:R-:W-:-:S04]  /*04b0*/  LOP3.LUT R0, R15, 0x7fffffff, RZ, 0xc0, !PT ;  /* 0x7fffffff0f007812 */ /* 0x000fc800078ec0ff */
[----:B------:R-:W-:Y:S02]  /*04c0*/  IADD3 R17, R0, -0x100000, RZ ;  /* 0xfff0000000117810 */ /* 0x000fe40007ffe0ff */
[----:B------:R-:W-:Y:S02]  /*04d0*/  MOV R0, 0x4f0 ;  /* 0x000004f000007802 */ /* 0x000fe40000000f00 */
[----:B01---5:R-:W-:Y:S05]  /*04e0*/  CALL.REL.NOINC `($__internal_18_$__cuda_sm20_dblrcp_rn_slowpath_v3) ;  /* 0x0000175000007944 */ /* 0x023fea0003c00000 */
[----:B-1----:R-:W-:Y:S02]  /*04f0*/  IMAD.MOV.U32 R36, RZ, RZ, R12 ;  /* 0x000000ffff247224 */ /* 0x002fe400078e000c */
[----:B------:R-:W-:Y:S02]  /*0500*/  IMAD.MOV.U32 R37, RZ, RZ, R13 ;  /* 0x000000ffff257224 */ /* 0x000fe400078e000d */
.L_x_8568:
[----:B------:R-:W-:Y:S05]  /*0510*/  BSYNC B0 ;  /* 0x0000000000007941 */ /* 0x000fea0003800000 */
.L_x_8567:
[----:B------:R-:W2:Y:S01]  /*0520*/  MUFU.RCP64H R3, c[0x0][0x184] ;  /* 0x0000610000037b08 */ /* 0x000ea20000001800 */
[----:B------:R-:W-:Y:S01]  /*0530*/  IMAD.MOV.U32 R14, RZ, RZ, c[0x0][0x180] ;  /* 0x00006000ff0e7624 */ /* 0x000fe200078e00ff */
[----:B------:R-:W-:Y:S01]  /*0540*/  MOV R15, c[0x0][0x184] ;  /* 0x00006100000f7a02 */ /* 0x000fe20000000f00 */
[----:B------:R-:W-:-:S06]  /*0550*/  IMAD.MOV.U32 R2, RZ, RZ, 0x1 ;  /* 0x00000001ff027424 */ /* 0x000fcc00078e00ff */
[----:B0-2---:R-:W0:-:S06]  /*0560*/  DFMA R12, R2, -R14, 1 ;  /* 0x3ff00000020c742b */ /* 0x005e0c000000080e */
[----:B0-----:R-:W0:-:S06]  /*0570*/  DFMA R12, R12, R12, R12 ;  /* 0x0000000c0c0c722b */ /* 0x001e0c000000000c */
[----:B0-----:R-:W0:-:S06]  /*0580*/  DFMA R12, R2, R12, R2 ;  /* 0x0000000c020c722b */ /* 0x001e0c0000000002 */
[----:B0-----:R-:W0:-:S06]  /*0590*/  DFMA R2, R12, -R14, 1 ;  /* 0x3ff000000c02742b */ /* 0x001e0c000000080e */
[----:B0-----:R-:W0:-:S06]  /*05a0*/  DFMA R2, R12, R2, R12 ;  /* 0x000000020c02722b */ /* 0x001e0c000000000c */
[----:B0-----:R-:W0:-:S06]  /*05b0*/  DMUL R34, R2, c[0x0][0x188] ;  /* 0x0000620002227a28 */ /* 0x001e0c0000000000 */
[----:B0-----:R-:W0:-:S06]  /*05c0*/  DFMA R12, R34, -R14, c[0x0][0x188] ;  /* 0x00006200220c762b */ /* 0x001e0c000000080e */
[----:B0-----:R0:W2:Y:S02]  /*05d0*/  DFMA R34, R2, R12, R34 ;  /* 0x0000000c0222722b */ /* 0x0010a40000000022 */
[----:B0-----:R-:W-:-:S05]  /*05e0*/  IMAD.MOV.U32 R2, RZ, RZ, c[0x0][0x18c] ;  /* 0x00006300ff027624 */ /* 0x001fca00078e00ff */
[----:B------:R-:W-:-:S03]  /*05f0*/  FSETP.GEU.AND P2, PT, |R2|, 6.5827683646048100446e-37, PT ;  /* 0x036000000200780b */ /* 0x000fc60003f4e200 */
[----:B--2---:R-:W-:-:S05]  /*0600*/  FFMA R0, RZ, c[0x0][0x184], R35 ;  /* 0x00006100ff007a23 */ /* 0x004fca0000000023 */
[----:B------:R-:W-:-:S13]  /*0610*/  FSETP.GT.AND P0, PT, |R0|, 1.469367938527859385e-39, PT ;  /* 0x001000000000780b */ /* 0x000fda0003f04200 */
[----:B------:R-:W-:Y:S05]  /*0620*/  @P0 BRA P2, `(.L_x_8569) ;  /* 0x0000008000000947 */ /* 0x000fea0001000000 */
[----:B------:R-:W-:Y:S01]  /*0630*/  IMAD.MOV.U32 R42, RZ, RZ, c[0x0][0x188] ;  /* 0x00006200ff2a7624 */ /* 0x000fe200078e00ff */
[----:B------:R-:W-:Y:S01]  /*0640*/  MOV R3, c[0x0][0x180] ;  /* 0x0000600000037a02 */ /* 0x000fe20000000f00 */
[----:B------:R-:W-:Y:S01]  /*0650*/  IMAD.MOV.U32 R43, RZ, RZ, c[0x0][0x18c] ;  /* 0x00006300ff2b7624 */ /* 0x000fe200078e00ff */
[----:B------:R-:W-:Y:S01]  /*0660*/  MOV R0, 0x690 ;  /* 0x0000069000007802 */ /* 0x000fe20000000f00 */
[----:B------:R-:W-:Y:S02]  /*0670*/  IMAD.MOV.U32 R29, RZ, RZ, c[0x0][0x184] ;  /* 0x00006100ff1d7624 */ /* 0x000fe400078e00ff */
[----:B-1---5:R-:W-:Y:S05]  /*0680*/  CALL.REL.NOINC `($__internal_19_$__cuda_sm20_div_rn_f64_full) ;  /* 0x0000186000007944 */ /* 0x022fea0003c00000 */
[----:B------:R-:W-:Y:S02]  /*0690*/  IMAD.MOV.U32 R34, RZ, RZ, R40 ;  /* 0x000000ffff227224 */ /* 0x000fe400078e0028 */
[----:B------:R-:W-:Y:S02]  /*06a0*/  IMAD.MOV.U32 R35, RZ, RZ, R41 ;  /* 0x000000ffff237224 */ /* 0x000fe400078e0029 */
.L_x_8569:
[----:B------:R-:W-:Y:S01]  /*06b0*/  IMAD.MOV.U32 R14, RZ, RZ, c[0x0][0x188] ;  /* 0x00006200ff0e7624 */ /* 0x000fe200078e00ff */
[----:B------:R-:W-:Y:S01]  /*06c0*/  MOV R15, c[0x0][0x18c] ;  /* 0x00006300000f7a02 */ /* 0x000fe20000000f00 */
        /* <DEDUP_REMOVED lines=11> */
[----:B------:R-:W-:-:S04]  /*0780*/  LOP3.LUT R0, R15, 0x7fffffff, RZ, 0xc0, !PT ;  /* 0x7fffffff0f007812 */ /* 0x000fc800078ec0ff */
[----:B------:R-:W-:Y:S02]  /*0790*/  IADD3 R17, R0, -0x100000, RZ ;  /* 0xfff0000000117810 */ /* 0x000fe40007ffe0ff */
[----:B------:R-:W-:Y:S02]  /*07a0*/  MOV R0, 0x7c0 ;  /* 0x000007c000007802 */ /* 0x000fe40000000f00 */
[----:B012--5:R-:W-:Y:S05]  /*07b0*/  CALL.REL.NOINC `($__internal_18_$__cuda_sm20_dblrcp_rn_slowpath_v3) ;  /* 0x0000148000007944 */ /* 0x027fea0003c00000 */
[----:B-1----:R-:W-:Y:S02]  /*07c0*/  IMAD.MOV.U32 R32, RZ, RZ, R12 ;  /* 0x000000ffff207224 */ /* 0x002fe400078e000c */
[----:B------:R-:W-:Y:S02]  /*07d0*/  IMAD.MOV.U32 R33, RZ, RZ, R13 ;  /* 0x000000ffff217224 */ /* 0x000fe400078e000d */
.L_x_8571:
[----:B------:R-:W-:Y:S05]  /*07e0*/  BSYNC B0 ;  /* 0x0000000000007941 */ /* 0x000fea0003800000 */
.L_x_8570:
[----:B------:R-:W-:Y:S01]  /*07f0*/  BSSY B1, `(.L_x_8572) ;  /* 0x0000047000017945 */ /* 0x000fe20003800000 */
[----:B------:R-:W-:Y:S01]  /*0800*/  CS2R R18, SRZ ;  /* 0x0000000000127805 */ /* 0x000fe2000001ff00 */
[----:B------:R-:W-:Y:S01]  /*0810*/  CS2R R14, SRZ ;  /* 0x00000000000e7805 */ /* 0x000fe2000001ff00 */
[----:B0-----:R-:W-:Y:S01]  /*0820*/  CS2R R12, SRZ ;  /* 0x00000000000c7805 */ /* 0x001fe2000001ff00 */
[----:B------:R-:W-:Y:S05]  /*0830*/  @P1 BRA `(.L_x_8573) ;  /* 0x0000042000001947 */ /* 0x000fea0003800000 */
[----:B------:R-:W-:Y:S02]  /*0840*/  IMAD.MOV.U32 R16, RZ, RZ, c[0x0][0x180] ;  /* 0x00006000ff107624 */ /* 0x000fe400078e00ff */
[----:B------:R-:W-:-:S06]  /*0850*/  IMAD.MOV.U32 R17, RZ, RZ, c[0x0][0x184] ;  /* 0x00006100ff117624 */ /* 0x000fcc00078e00ff */
[----:B------:R-:W0:-:S14]  /*0860*/  DSETP.GE.AND P0, PT, |R16|, |c[0x0][0x188]|, PT ;  /* 0x400062001000762a */ /* 0x000e1c0003f06200 */
[----:B0-----:R-:W-:Y:S05]  /*0870*/  @!P0 BRA `(.L_x_8574) ;  /* 0x000003a000008947 */ /* 0x001fea0003800000 */
[----:B------:R-:W0:-:S06]  /*0880*/  DSETP.NEU.AND P0, PT, RZ, |c[0x0][0x188]|, PT ;  /* 0x40006200ff00762a */ /* 0x000e0c0003f0d000 */
[----:B0-----:R-:W0:-:S14]  /*0890*/  DSETP.EQ.AND P0, PT, RZ, |c[0x0][0x180]|, !P0 ;  /* 0x40006000ff00762a */ /* 0x001e1c0004702000 */
[----:B0----5:R-:W0:-:S04]  /*08a0*/  @!P0 DFMA R12, R34, R26, R24 ;  /* 0x0000001a220c822b */ /* 0x021e080000000018 */
[----:B------:R-:W3:-:S04]  /*08b0*/  @!P0 DFMA R14, -R34, R24, R26 ;  /* 0x00000018220e822b */ /* 0x000ec8000000011a */
[----:B0-2---:R0:W2:-:S04]  /*08c0*/  @!P0 DMUL R12, R12, R32 ;  /* 0x000000200c0c8228 */ /* 0x0050880000000000 */
[----:B---3--:R0:W3:Y:S01]  /*08d0*/  @!P0 DMUL R14, R14, R32 ;  /* 0x000000200e0e8228 */ /* 0x0080e20000000000 */
[----:B------:R-:W-:Y:S05]  /*08e0*/  @!P0 BRA `(.L_x_8573) ;  /* 0x0000037000008947 */ /* 0x000fea0003800000 */
[----:B--2---:R-:W2:Y:S01]  /*08f0*/  DADD R28, -RZ, |c[0x0][0x180]| ;  /* 0x40006000ff1c7629 */ /* 0x004ea20000000100 */
        /* <DEDUP_REMOVED lines=10> */
[----:B--23--:R-:W2:-:S06]  /*09a0*/  DFMA R14, R12, -|c[0x0][0x180]|, R24 ;  /* 0xc00060000c0e7a2b */ /* 0x00ce8c0000000018 */
        /* <DEDUP_REMOVED lines=8> */
[----:B01----:R-:W-:Y:S05]  /*0a30*/  CALL.REL.NOINC `($__internal_19_$__cuda_sm20_div_rn_f64_full) ;  /* 0x000014b000007944 */ /* 0x003fea0003c00000 */
[----:B------:R-:W-:Y:S01]  /*0a40*/  IMAD.MOV.U32 R12, RZ, RZ, R40 ;  /* 0x000000ffff0c7224 */ /* 0x000fe200078e0028 */
[----:B------:R-:W-:Y:S02]  /*0a50*/  MOV R13, R41 ;  /* 0x00000029000d7202 */ /* 0x000fe40000000f00 */
.L_x_8576:
[----:B------:R-:W-:Y:S05]  /*0a60*/  BSYNC B2 ;  /* 0x0000000000027941 */ /* 0x000fea0003800000 */
.L_x_8575:
        /* <DEDUP_REMOVED lines=19> */
[----:B------:R-:W-:Y:S01]  /*0ba0*/  MOV R43, R27 ;  /* 0x0000001b002b7202 */ /* 0x000fe20000000f00 */
[----:B------:R-:W-:Y:S01]  /*0bb0*/  IMAD.MOV.U32 R3, RZ, RZ, R28 ;  /* 0x000000ffff037224 */ /* 0x000fe200078e001c */
[----:B------:R-:W-:Y:S02]  /*0bc0*/  MOV R0, 0xbe0 ;  /* 0x00000be000007802 */ /* 0x000fe40000000f00 */
[----:B01----:R-:W-:Y:S05]  /*0bd0*/  CALL.REL.NOINC `($__internal_19_$__cuda_sm20_div_rn_f64_full) ;  /* 0x0000131000007944 */ /* 0x003fea0003c00000 */
.L_x_8578:
[----:B------:R-:W-:Y:S05]  /*0be0*/  BSYNC B2 ;  /* 0x0000000000027941 */ /* 0x000fea0003800000 */
.L_x_8577:
[----:B------:R-:W-:Y:S02]  /*0bf0*/  IMAD.MOV.U32 R14, RZ, RZ, R40 ;  /* 0x000000ffff0e7224 */ /* 0x000fe400078e0028 */
[----:B------:R-:W-:Y:S01]  /*0c00*/  IMAD.MOV.U32 R15, RZ, RZ, R41 ;  /* 0x000000ffff0f7224 */ /* 0x000fe200078e0029 */
[----:B------:R-:W-:Y:S05]  /*0c10*/  BRA `(.L_x_8573) ;  /* 0x0000004000007947 */ /* 0x000fea0003800000 */
.L_x_8574:
[----:B-----5:R-:W0:-:S04]  /*0c20*/  DFMA R12, R38, R24, R26 ;  /* 0x00000018260c722b */ /* 0x020e08000000001a */
[----:B------:R-:W3:-:S04]  /*0c30*/  DFMA R14, R38, R26, -R24 ;  /* 0x0000001a260e722b */ /* 0x000ec80000000818 */
[----:B01----:R0:W1:-:S04]  /*0c40*/  DMUL R12, R12, R36 ;  /* 0x000000240c0c7228 */ /* 0x0030480000000000 */
[----:B---3--:R0:W3:-:S06]  /*0c50*/  DMUL R14, R14, R36 ;  /* 0x000000240e0e7228 */ /* 0x0080cc0000000000 */
.L_x_8573:
[----:B-12---:R-:W-:Y:S05]  /*0c60*/  BSYNC B1 ;  /* 0x0000000000017941 */ /* 0x006fea0003800000 */
.L_x_8572:
[----:B------:R-:W1:Y:S01]  /*0c70*/  S2R R44, SR_TID.X ;  /* 0x00000000002c7919 */ /* 0x000e620000002100 */
[----:B------:R-:W-:Y:S01]  /*0c80*/  BSSY B1, `(.L_x_8579) ;  /* 0x0000047000017945 */ /* 0x000fe20003800000 */
[----:B------:R-:W-:Y:S01]  /*0c90*/  CS2R R16, SRZ ;  /* 0x0000000000107805 */ /* 0x000fe2000001ff00 */
[----:B-1----:R-:W-:-:S04]  /*0ca0*/  IADD3 R3, R44, 0x80, RZ ;  /* 0x000000802c037810 */ /* 0x002fc80007ffe0ff */
[----:B------:R-:W-:-:S13]  /*0cb0*/  ISETP.GE.AND P0, PT, R3, R52, PT ;  /* 0x000000340300720c */ /* 0x000fda0003f06270 */
[----:B------:R-:W-:Y:S05]  /*0cc0*/  @P0 BRA `(.L_x_8580) ;  /* 0x0000042000000947 */ /* 0x000fea0003800000 */
[----:B------:R-:W-:Y:S01]  /*0cd0*/  IMAD.MOV.U32 R2, RZ, RZ, c[0x0][0x180] ;  /* 0x00006000ff027624 */ /* 0x000fe200078e00ff */
[----:B------:R-:W-:-:S06]  /*0ce0*/  MOV R3, c[0x0][0x184] ;  /* 0x0000610000037a02 */ /* 0x000fcc0000000f00 */
[----:B------:R-:W1:-:S14]  /*0cf0*/  DSETP.GE.AND P0, PT, |R2|, |c[0x0][0x188]|, PT ;  /* 0x400062000200762a */ /* 0x000e5c0003f06200 */
[----:B-1----:R-:W-:Y:S05]  /*0d00*/  @!P0 BRA `(.L_x_8581) ;  /* 0x000003a000008947 */ /* 0x002fea0003800000 */
[----:B------:R-:W1:-:S06]  /*0d10*/  DSETP.NEU.AND P0, PT, RZ, |c[0x0][0x188]|, PT ;  /* 0x40006200ff00762a */ /* 0x000e4c0003f0d000 */
[----:B-1----:R-:W1:-:S14]  /*0d20*/  DSETP.EQ.AND P0, PT, RZ, |c[0x0][0x180]|, !P0 ;  /* 0x40006000ff00762a */ /* 0x002e5c0004702000 */
[----:B-1---5:R-:W1:-:S04]  /*0d30*/  @!P0 DFMA R16, R34, R22, R20 ;  /* 0x000000162210822b */ /* 0x022e480000000014 */
[----:B------:R-:W2:-:S04]  /*0d40*/  @!P0 DFMA R18, -R34, R20, R22 ;  /* 0x000000142212822b */ /* 0x000e880000000116 */
[----:B-1----:R1:W4:-:S04]  /*0d50*/  @!P0 DMUL R16, R16, R32 ;  /* 0x0000002010108228 */ /* 0x0023080000000000 */
[----:B--2---:R1:W2:Y:S01]  /*0d60*/  @!P0 DMUL R18, R18, R32 ;  /* 0x0000002012128228 */ /* 0x0042a20000000000 */
[----:B------:R-:W-:Y:S05]  /*0d70*/  @!P0 BRA `(.L_x_8580) ;  /* 0x0000037000008947 */ /* 0x000fea0003800000 */
[----:B----4-:R-:W4:Y:S01]  /*0d80*/  DADD R28, -RZ, |c[0x0][0x180]| ;  /* 0x40006000ff1c7629 */ /* 0x010f220000000100 */
[----:B------:R-:W-:Y:S01]  /*0d90*/  IMAD.MOV.U32 R16, RZ, RZ, 0x1 ;  /* 0x00000001ff107424 */ /* 0x000fe200078e00ff */
[----:B------:R-:W-:Y:S01]  /*0da0*/  FSETP.GEU.AND P1, PT, |R21|, 6.5827683646048100446e-37, PT ;  /* 0x036000001500780b */ /* 0x000fe20003f2e200 */
[----:B------:R-:W-:Y:S03]  /*0db0*/  BSSY B2, `(.L_x_8582) ;  /* 0x0000014000027945 */ /* 0x000fe60003800000 */
[----:B----4-:R-:W4:Y:S02]  /*0dc0*/  MUFU.RCP64H R17, R29 ;  /* 0x0000001d00117308 */ /* 0x010f240000001800 */
[----:B--2-4-:R-:W2:-:S06]  /*0dd0*/  DFMA R18, R16, -|R2|, 1 ;  /* 0x3ff000001012742b */ /* 0x014e8c0000000c02 */
        /* <DEDUP_REMOVED lines=14> */
[----:B01-3--:R-:W-:Y:S05]  /*0ec0*/  CALL.REL.NOINC `($__internal_19_$__cuda_sm20_div_rn_f64_full) ;  /* 0x0000102000007944 */ /* 0x00bfea0003c00000 */
[----:B------:R-:W-:Y:S01]  /*0ed0*/  MOV R16, R40 ;  /* 0x0000002800107202 */ /* 0x000fe20000000f00 */
[----:B------:R-:W-:Y:S02]  /*0ee0*/  IMAD.MOV.U32 R17, RZ, RZ, R41 ;  /* 0x000000ffff117224 */ /* 0x000fe400078e0029 */
.L_x_8583:
[----:B------:R-:W-:Y:S05]  /*0ef0*/  BSYNC B2 ;  /* 0x0000000000027941 */ /* 0x000fea0003800000 */
.L_x_8582:
        /* <DEDUP_REMOVED lines=22> */
[----:B01-3--:R-:W-:Y:S05]  /*1060*/  CALL.REL.NOINC `($__internal_19_$__cuda_sm20_div_rn_f64_full) ;  /* 0x00000e8000007944 */ /* 0x00bfea0003c00000 */
.L_x_8585:
[----:B------:R-:W-:Y:S05]  /*1070*/  BSYNC B2 ;  /* 0x0000000000027941 */ /* 0x000fea0003800000 */
.L_x_8584:
[----:B------:R-:W-:Y:S02]  /*1080*/  IMAD.MOV.U32 R18, RZ, RZ, R40 ;  /* 0x000000ffff127224 */ /* 0x000fe400078e0028 */
[----:B------:R-:W-:Y:S01]  /*1090*/  IMAD.MOV.U32 R19, RZ, RZ, R41 ;  /* 0x000000ffff137224 */ /* 0x000fe200078e0029 */
[----:B------:R-:W-:Y:S05]  /*10a0*/  BRA `(.L_x_8580) ;  /* 0x0000004000007947 */ /* 0x000fea0003800000 */
.L_x_8581:
[----:B-----5:R-:W1:-:S04]  /*10b0*/  DFMA R16, R38, R20, R22 ;  /* 0x000000142610722b */ /* 0x020e480000000016 */
[----:B------:R-:W2:-:S04]  /*10c0*/  DFMA R18, R38, R22, -R20 ;  /* 0x000000162612722b */ /* 0x000e880000000814 */
[----:B-1----:R1:W4:-:S04]  /*10d0*/  DMUL R16, R16, R36 ;  /* 0x0000002410107228 */ /* 0x0023080000000000 */
[----:B--2---:R1:W2:-:S06]  /*10e0*/  DMUL R18, R18, R36 ;  /* 0x0000002412127228 */ /* 0x00428c0000000000 */
.L_x_8580:
[----:B----4-:R-:W-:Y:S05]  /*10f0*/  BSYNC B1 ;  /* 0x0000000000017941 */ /* 0x010fea0003800000 */
.L_x_8579:
[----:B------:R-:W-:Y:S01]  /*1100*/  IADD3 R3, R44, 0x100, RZ ;  /* 0x000001002c037810 */ /* 0x000fe20007ffe0ff */
[----:B------:R-:W-:Y:S01]  /*1110*/  BSSY B1, `(.L_x_8586) ;  /* 0x0000048000017945 */ /* 0x000fe20003800000 */
[----:B-----5:R-:W-:Y:S01]  /*1120*/  CS2R R26, SRZ ;  /* 0x00000000001a7805 */ /* 0x020fe2000001ff00 */
[----:B------:R-:W-:Y:S01]  /*1130*/  CS2R R22, SRZ ;  /* 0x0000000000167805 */ /* 0x000fe2000001ff00 */
[----:B------:R-:W-:Y:S01]  /*1140*/  ISETP.GE.AND P0, PT, R3, R52, PT ;  /* 0x000000340300720c */ /* 0x000fe20003f06270 */
[----:B------:R-:W-:-:S12]  /*1150*/  CS2R R20, SRZ ;  /* 0x0000000000147805 */ /* 0x000fd8000001ff00 */
[----:B------:R-:W-:Y:S05]  /*1160*/  @P0 BRA `(.L_x_8587) ;  /* 0x0000042000000947 */ /* 0x000fea0003800000 */
[----:B------:R-:W-:Y:S01]  /*1170*/  MOV R2, c[0x0][0x180] ;  /* 0x0000600000027a02 */ /* 0x000fe20000000f00 */
[----:B------:R-:W-:-:S06]  /*1180*/  IMAD.MOV.U32 R3, RZ, RZ, c[0x0][0x184] ;  /* 0x00006100ff037624 */ /* 0x000fcc00078e00ff */
[----:B------:R-:W4:-:S14]  /*1190*/  DSETP.GE.AND P0, PT, |R2|, |c[0x0][0x188]|, PT ;  /* 0x400062000200762a */ /* 0x000f1c0003f06200 */
[----:B----4-:R-:W-:Y:S05]  /*11a0*/  @!P0 BRA `(.L_x_8588) ;  /* 0x000003a000008947 */ /* 0x010fea0003800000 */
[----:B------:R-:W4:-:S06]  /*11b0*/  DSETP.NEU.AND P0, PT, RZ, |c[0x0][0x188]|, PT ;  /* 0x40006200ff00762a */ /* 0x000f0c0003f0d000 */
[----:B----4-:R-:W4:-:S14]  /*11c0*/  DSETP.EQ.AND P0, PT, RZ, |c[0x0][0x180]|, !P0 ;  /* 0x40006000ff00762a */ /* 0x010f1c0004702000 */
[----:B----4-:R-:W4:-:S04]  /*11d0*/  @!P0 DFMA R20, R34, R10, R8 ;  /* 0x0000000a2214822b */ /* 0x010f080000000008 */
[----:B------:R-:W5:-:S04]  /*11e0*/  @!P0 DFMA R22, -R34, R8, R10 ;  /* 0x000000082216822b */ /* 0x000f48000000010a */
[----:B----4-:R4:W0:-:S04]  /*11f0*/  @!P0 DMUL R20, R20, R32 ;  /* 0x0000002014148228 */ /* 0x0108080000000000 */
[----:B-----5:R4:W1:Y:S01]  /*1200*/  @!P0 DMUL R22, R22, R32 ;  /* 0x0000002016168228 */ /* 0x0208620000000000 */
[----:B------:R-:W-:Y:S05]  /*1210*/  @!P0 BRA `(.L_x_8587) ;  /* 0x0000037000008947 */ /* 0x000fea0003800000 */
[----:B0-----:R-:W0:Y:S01]  /*1220*/  DADD R28, -RZ, |c[0x0][0x180]| ;  /* 0x40006000ff1c7629 */ /* 0x001e220000000100 */
[----:B------:R-:W-:Y:S01]  /*1230*/  IMAD.MOV.U32 R20, RZ, RZ, 0x1 ;  /* 0x00000001ff147424 */ /* 0x000fe200078e00ff */
[----:B------:R-:W-:Y:S01]  /*1240*/  FSETP.GEU.AND P1, PT, |R9|, 6.5827683646048100446e-37, PT ;  /* 0x036000000900780b */ /* 0x000fe20003f2e200 */
[----:B------:R-:W-:Y:S03]  /*1250*/  BSSY B2, `(.L_x_8589) ;  /* 0x0000014000027945 */ /* 0x000fe60003800000 */
[----:B0-----:R-:W0:Y:S02]  /*1260*/  MUFU.RCP64H R21, R29 ;  /* 0x0000001d00157308 */ /* 0x001e240000001800 */
        /* <DEDUP_REMOVED lines=12> */
[----:B------:R-:W-:Y:S01]  /*1330*/  MOV R3, R28 ;  /* 0x0000001c00037202 */ /* 0x000fe20000000f00 */
[----:B------:R-:W-:Y:S01]  /*1340*/  IMAD.MOV.U32 R43, RZ, RZ, R9 ;  /* 0x000000ffff2b7224 */ /* 0x000fe200078e0009 */
[----:B------:R-:W-:Y:S02]  /*1350*/  MOV R0, 0x1370 ;  /* 0x0000137000007802 */ /* 0x000fe40000000f00 */
[----:B--234-:R-:W-:Y:S05]  /*1360*/  CALL.REL.NOINC `($__internal_19_$__cuda_sm20_div_rn_f64_full) ;  /* 0x00000b8000007944 */ /* 0x01cfea0003c00000 */
[----:B------:R-:W-:Y:S02]  /*1370*/  IMAD.MOV.U32 R20, RZ, RZ, R40 ;  /* 0x000000ffff147224 */ /* 0x000fe400078e0028 */
[----:B------:R-:W-:Y:S02]  /*1380*/  IMAD.MOV.U32 R21, RZ, RZ, R41 ;  /* 0x000000ffff157224 */ /* 0x000fe400078e0029 */
.L_x_8590:
[----:B------:R-:W-:Y:S05]  /*1390*/  BSYNC B2 ;  /* 0x0000000000027941 */ /* 0x000fea0003800000 */
.L_x_8589:
[----:B------:R-:W0:Y:S01]  /*13a0*/  DADD R28, -RZ, |c[0x0][0x188]| ;  /* 0x40006200ff1c7629 */ /* 0x000e220000000100 */
[----:B------:R-:W-:Y:S01]  /*13b0*/  IMAD.MOV.U32 R8, RZ, RZ, c[0x0][0x188] ;  /* 0x00006200ff087624 */ /* 0x000fe200078e00ff */
[----:B------:R-:W-:Y:S01]  /*13c0*/  MOV R2, 0x1 ;  /* 0x0000000100027802 */ /* 0x000fe20000000f00 */
[----:B------:R-:W-:Y:S01]  /*13d0*/  IMAD.MOV.U32 R9, RZ, RZ, c[0x0][0x18c] ;  /* 0x00006300ff097624 */ /* 0x000fe200078e00ff */
[----:B------:R-:W-:Y:S01]  /*13e0*/  FSETP.GEU.AND P1, PT, |R11|, 6.5827683646048100446e-37, PT ;  /* 0x036000000b00780b */ /* 0x000fe20003f2e200 */
[----:B------:R-:W-:Y:S01]  /*13f0*/  BSSY B2, `(.L_x_8591) ;  /* 0x0000012000027945 */ /* 0x000fe20003800000 */
        /* <DEDUP_REMOVED lines=16> */
[----:B--234-:R-:W-:Y:S05]  /*1500*/  CALL.REL.NOINC `($__internal_19_$__cuda_sm20_div_rn_f64_full) ;  /* 0x000009e000007944 */ /* 0x01cfea0003c00000 */
.L_x_8592:
[----:B------:R-:W-:Y:S05]  /*1510*/  BSYNC B2 ;  /* 0x0000000000027941 */ /* 0x000fea0003800000 */
.L_x_8591:
[----:B------:R-:W-:Y:S01]  /*1520*/  IMAD.MOV.U32 R22, RZ, RZ, R40 ;  /* 0x000000ffff167224 */ /* 0x000fe200078e0028 */
[----:B------:R-:W-:Y:S01]  /*1530*/  MOV R23, R41 ;  /* 0x0000002900177202 */ /* 0x000fe20000000f00 */
[----:B------:R-:W-:Y:S05]  /*1540*/  BRA `(.L_x_8587) ;  /* 0x0000004000007947 */ /* 0x000fea0003800000 */
.L_x_8588:
[----:B------:R-:W4:-:S04]  /*1550*/  DFMA R20, R38, R8, R10 ;  /* 0x000000082614722b */ /* 0x000f08000000000a */
[----:B------:R-:W5:-:S04]  /*1560*/  DFMA R8, R38, R10, -R8 ;  /* 0x0000000a2608722b */ /* 0x000f480000000808 */
[----:B----4-:R4:W0:-:S04]  /*1570*/  DMUL R20, R20, R36 ;  /* 0x0000002414147228 */ /* 0x0108080000000000 */
[----:B-----5:R4:W1:-:S06]  /*1580*/  DMUL R22, R8, R36 ;  /* 0x0000002408167228 */ /* 0x02084c0000000000 */
.L_x_8587:
[----:B0-----:R-:W-:Y:S05]  /*1590*/  BSYNC B1 ;  /* 0x0000000000017941 */ /* 0x001fea0003800000 */
.L_x_8586:
[----:B------:R-:W-:Y:S01]  /*15a0*/  IADD3 R3, R44, 0x180, RZ ;  /* 0x000001802c037810 */ /* 0x000fe20007ffe0ff */
[----:B------:R-:W-:Y:S01]  /*15b0*/  BSSY B1, `(.L_x_8593) ;  /* 0x0000046000017945 */ /* 0x000fe20003800000 */
[----:B------:R-:W-:Y:S02]  /*15c0*/  CS2R R24, SRZ ;  /* 0x0000000000187805 */ /* 0x000fe4000001ff00 */
        /* <DEDUP_REMOVED lines=9> */
[----:B------:R-:W5:-:S04]  /*1660*/  @!P0 DFMA R26, -R34, R4, R6 ;  /* 0x00000004221a822b */ /* 0x000f480000000106 */
[----:B0-----:R0:W4:-:S04]  /*1670*/  @!P0 DMUL R24, R24, R32 ;  /* 0x0000002018188228 */ /* 0x0011080000000000 */
[----:B-----5:R0:W3:Y:S01]  /*1680*/  @!P0 DMUL R26, R26, R32 ;  /* 0x000000201a1a8228 */ /* 0x0200e20000000000 */
        /* <DEDUP_REMOVED lines=18> */
[----:B------:R-:W-:Y:S01]  /*17b0*/  MOV R43, R5 ;  /* 0x00000005002b7202 */ /* 0x000fe20000000f00 */
[----:B------:R-:W-:Y:S01]  /*17c0*/  IMAD.MOV.U32 R3, RZ, RZ, R28 ;  /* 0x000000ffff037224 */ /* 0x000fe200078e001c */
[----:B------:R-:W-:Y:S02]  /*17d0*/  MOV R0, 0x17f0 ;  /* 0x000017f000007802 */ /* 0x000fe40000000f00 */
[----:B0123--:R-:W-:Y:S05]  /*17e0*/  CALL.REL.NOINC `($__internal_19_$__cuda_sm20_div_rn_f64_full) ;  /* 0x0000070000007944 */ /* 0x00ffea0003c00000 */
.L_x_8597:
[----:B------:R-:W-:Y:S05]  /*17f0*/  BSYNC B2 ;  /* 0x0000000000027941 */ /* 0x000fea0003800000 */
.L_x_8596:
[----:B------:R-:W4:Y:S01]  /*1800*/  DADD R28, -RZ, |c[0x0][0x188]| ;  /* 0x40006200ff1c7629 */ /* 0x000f220000000100 */
[----:B------:R-:W-:Y:S01]  /*1810*/  IMAD.MOV.U32 R4, RZ, RZ, c[0x0][0x188] ;  /* 0x00006200ff047624 */ /* 0x000fe200078e00ff */
[----:B------:R-:W-:Y:S01]  /*1820*/  FSETP.GEU.AND P1, PT, |R7|, 6.5827683646048100446e-37, PT ;  /* 0x036000000700780b */ /* 0x000fe20003f2e200 */
[----:B------:R-:W-:Y:S01]  /*1830*/  IMAD.MOV.U32 R5, RZ, RZ, c[0x0][0x18c] ;  /* 0x00006300ff057624 */ /* 0x000fe200078e00ff */
[----:B------:R-:W-:Y:S01]  /*1840*/  BSSY B2, `(.L_x_8598) ;  /* 0x0000017000027945 */ /* 0x000fe20003800000 */
[----:B------:R-:W-:Y:S01]  /*1850*/  IMAD.MOV.U32 R2, RZ, RZ, 0x1 ;  /* 0x00000001ff027424 */ /* 0x000fe200078e00ff */
[----:B----4-:R-:W4:Y:S01]  /*1860*/  MUFU.RCP64H R3, R29 ;  /* 0x0000001d00037308 */ /* 0x010f220000001800 */
[----:B------:R-:W-:Y:S01]  /*1870*/  MOV R24, R40 ;  /* 0x0000002800187202 */ /* 0x000fe20000000f00 */
[----:B------:R-:W-:-:S03]  /*1880*/  IMAD.MOV.U32 R25, RZ, RZ, R41 ;  /* 0x000000ffff197224 */ /* 0x000fc600078e0029 */
[----:B----4-:R-:W4:-:S06]  /*1890*/  DFMA R8, R2, -|R4|, 1 ;  /* 0x3ff000000208742b */ /* 0x010f0c0000000c04 */
[----:B----4-:R-:W4:-:S06]  /*18a0*/  DFMA R8, R8, R8, R8 ;  /* 0x000000080808722b */ /* 0x010f0c0000000008 */
[----:B----4-:R-:W4:-:S06]  /*18b0*/  DFMA R8, R2, R8, R2 ;  /* 0x000000080208722b */ /* 0x010f0c0000000002 */
[----:B----4-:R-:W4:-:S06]  /*18c0*/  DFMA R4, R8, -|R4|, 1 ;  /* 0x3ff000000804742b */ /* 0x010f0c0000000c04 */
[----:B----4-:R-:W4:-:S06]  /*18d0*/  DFMA R8, R8, R4, R8 ;  /* 0x000000040808722b */ /* 0x010f0c0000000008 */
[----:B----4-:R-:W4:-:S06]  /*18e0*/  DMUL R2, R8, R6 ;  /* 0x0000000608027228 */ /* 0x010f0c0000000000 */
[----:B----4-:R-:W4:-:S06]  /*18f0*/  DFMA R4, R2, -|c[0x0][0x188]|, R6 ;  /* 0xc000620002047a2b */ /* 0x010f0c0000000006 */
[----:B---34-:R-:W3:-:S10]  /*1900*/  DFMA R26, R8, R4, R2 ;  /* 0x00000004081a722b */ /* 0x018ed40000000002 */
[----:B---3--:R-:W-:-:S05]  /*1910*/  FFMA R0, RZ, R29, R27 ;  /* 0x0000001dff007223 */ /* 0x008fca000000001b */
[----:B------:R-:W-:-:S13]  /*1920*/  FSETP.GT.AND P0, PT, |R0|, 1.469367938527859385e-39, PT ;  /* 0x001000000000780b */ /* 0x000fda0003f04200 */
[----:B------:R-:W-:Y:S05]  /*1930*/  @P0 BRA P1, `(.L_x_8599) ;  /* 0x0000007000000947 */ /* 0x000fea0000800000 */
[----:B------:R-:W-:Y:S01]  /*1940*/  IMAD.MOV.U32 R42, RZ, RZ, R6 ;  /* 0x000000ffff2a7224 */ /* 0x000fe200078e0006 */
[----:B------:R-:W-:Y:S01]  /*1950*/  MOV R0, 0x1990 ;  /* 0x0000199000007802 */ /* 0x000fe20000000f00 */
[----:B------:R-:W-:Y:S02]  /*1960*/  IMAD.MOV.U32 R43, RZ, RZ, R7 ;  /* 0x000000ffff2b7224 */ /* 0x000fe400078e0007 */
[----:B------:R-:W-:Y:S02]  /*1970*/  IMAD.MOV.U32 R3, RZ, RZ, R28 ;  /* 0x000000ffff037224 */ /* 0x000fe400078e001c */
[----:B012---:R-:W-:Y:S05]  /*1980*/  CALL.REL.NOINC `($__internal_19_$__cuda_sm20_div_rn_f64_full) ;  /* 0x0000056000007944 */ /* 0x007fea0003c00000 */
[----:B------:R-:W-:Y:S01]  /*1990*/  MOV R26, R40 ;  /* 0x00000028001a7202 */ /* 0x000fe20000000f00 */
[----:B------:R-:W-:Y:S02]  /*19a0*/  IMAD.MOV.U32 R27, RZ, RZ, R41 ;  /* 0x000000ffff1b7224 */ /* 0x000fe400078e0029 */
.L_x_8599:
[----:B------:R-:W-:Y:S05]  /*19b0*/  BSYNC B2 ;  /* 0x0000000000027941 */ /* 0x000fea0003800000 */
.L_x_8598:
[----:B------:R-:W-:Y:S05]  /*19c0*/  BRA `(.L_x_8594) ;  /* 0x0000004000007947 */ /* 0x000fea0003800000 */
.L_x_8595:
[----:B------:R-:W0:-:S04]  /*19d0*/  DFMA R24, R38, R4, R6 ;  /* 0x000000042618722b */ /* 0x000e080000000006 */
[----:B------:R-:W5:-:S04]  /*19e0*/  DFMA R4, R38, R6, -R4 ;  /* 0x000000062604722b */ /* 0x000f480000000804 */
[----:B0-----:R0:W4:-:S04]  /*19f0*/  DMUL R24, R24, R36 ;  /* 0x0000002418187228 */ /* 0x0011080000000000 */
[----:B-----5:R0:W3:-:S06]  /*1a00*/  DMUL R26, R4, R36 ;  /* 0x00000024041a7228 */ /* 0x0200cc0000000000 */
.L_x_8594:
[----:B----4-:R-:W-:Y:S05]  /*1a10*/  BSYNC B1 ;  /* 0x0000000000017941 */ /* 0x010fea0003800000 */
.L_x_8593:
[----:B------:R-:W-:Y:S01]  /*1a20*/  ISETP.GE.AND P0, PT, R44, R52, PT ;  /* 0x000000342c00720c */ /* 0x000fe20003f06270 */
[----:B------:R-:W-:Y:S01]  /*1a30*/  BSSY B0, `(.L_x_8600) ;  /* 0x0000018000007945 */ /* 0x000fe20003800000 */
[----:B------:R-:W-:Y:S11]  /*1a40*/  BSSY B1, `(.L_x_8601) ;  /* 0x0000010000017945 */ /* 0x000ff60003800000 */
[----:B------:R-:W-:Y:S05]  /*1a50*/  @P0 BRA `(.L_x_8602) ;  /* 0x000000e000000947 */ /* 0x000fea0003800000 */
[----:B------:R-:W4:Y:S01]  /*1a60*/  S2R R44, SR_TID.X ;  /* 0x00000000002c7919 */ /* 0x000f220000002100 */
[----:B------:R-:W-:-:S02]  /*1a70*/  IMAD.MOV.U32 R3, RZ, RZ, 0x10 ;  /* 0x00000010ff037424 */ /* 0x000fc400078e00ff */
[----:B----4-:R-:W-:Y:S01]  /*1a80*/  IMAD R2, R53, 0x200, R44 ;  /* 0x0000020035027824 */ /* 0x010fe200078e022c */
[----:B------:R-:W-:-:S03]  /*1a90*/  IADD3 R44, R44, 0x80, RZ ;  /* 0x000000802c2c7810 */ /* 0x000fc60007ffe0ff */
[----:B------:R-:W-:Y:S01]  /*1aa0*/  IMAD.WIDE.U32 R2, R2, R3, c[0x0][0x190] ;  /* 0x0000640002027625 */ /* 0x000fe200078e0003 */
[----:B------:R-:W-:-:S04]  /*1ab0*/  ISETP.GE.AND P0, PT, R44, R52, PT ;  /* 0x000000342c00720c */ /* 0x000fc80003f06270 */
[----:B---3--:R3:W-:Y:S09]  /*1ac0*/  STG.E.128 [R2.64], R12 ;  /* 0x0000000c02007986 */ /* 0x0087f2000c101d04 */
[----:B------:R-:W-:Y:S01]  /*1ad0*/  @P0 BREAK B1 ;  /* 0x0000000000010942 */ /* 0x000fe20003800000 */
[----:B------:R-:W-:Y:S05]  /*1ae0*/  @P0 BRA `(.L_x_8603) ;  /* 0x000000c000000947 */ /* 0x000fea0003800000 */
[----:B---3--:R-:W-:Y:S01]  /*1af0*/  MOV R3, 0x10 ;  /* 0x0000001000037802 */ /* 0x008fe20000000f00 */
[----:B------:R-:W-:Y:S01]  /*1b00*/  IMAD R2, R53, 0x200, R44 ;  /* 0x0000020035027824 */ /* 0x000fe200078e022c */
[----:B------:R-:W-:-:S03]  /*1b10*/  IADD3 R44, R44, 0x80, RZ ;  /* 0x000000802c2c7810 */ /* 0x000fc60007ffe0ff */
[----:B------:R-:W-:-:S05]  /*1b20*/  IMAD.WIDE.U32 R2, R2, R3, c[0x0][0x190] ;  /* 0x0000640002027625 */ /* 0x000fca00078e0003 */
[----:B--2---:R2:W-:Y:S02]  /*1b30*/  STG.E.128 [R2.64], R16 ;  /* 0x0000001002007986 */ /* 0x0045e4000c101d04 */
.L_x_8602:
[----:B------:R-:W-:Y:S05]  /*1b40*/  BSYNC B1 ;  /* 0x0000000000017941 */ /* 0x000fea0003800000 */
.L_x_8601:
[----:B------:R-:W-:-:S13]  /*1b50*/  ISETP.GE.AND P0, PT, R44, R52, PT ;  /* 0x000000342c00720c */ /* 0x000fda0003f06270 */
[----:B--2---:R-:W-:Y:S01]  /*1b60*/  @!P0 IMAD R2, R53, 0x200, R44 ;  /* 0x0000020035028824 */ /* 0x004fe200078e022c */
[----:B------:R-:W-:Y:S01]  /*1b70*/  @!P0 IADD3 R44, R44, 0x80, RZ ;  /* 0x000000802c2c8810 */ /* 0x000fe20007ffe0ff */
[----:B------:R-:W-:-:S04]  /*1b80*/  @!P0 IMAD.MOV.U32 R3, RZ, RZ, 0x10 ;  /* 0x00000010ff038424 */ /* 0x000fc800078e00ff */
[----:B------:R-:W-:-:S05]  /*1b90*/  @!P0 IMAD.WIDE.U32 R2, R2, R3, c[0x0][0x190] ;  /* 0x0000640002028625 */ /* 0x000fca00078e0003 */
[----:B-1----:R1:W-:Y:S02]  /*1ba0*/  @!P0 STG.E.128 [R2.64], R20 ;  /* 0x0000001402008986 */ /* 0x0023e4000c101d04 */
.L_x_8603:
[----:B------:R-:W-:Y:S05]  /*1bb0*/  BSYNC B0 ;  /* 0x0000000000007941 */ /* 0x000fea0003800000 */
.L_x_8600:
[----:B------:R-:W-:Y:S01]  /*1bc0*/  WARPSYNC 0xffffffff ;  /* 0xffffffff00007948 */ /* 0x000fe20003800000 */
[----:B------:R-:W-:-:S13]  /*1bd0*/  ISETP.GE.AND P0, PT, R44, R52, PT ;  /* 0x000000342c00720c */ /* 0x000fda0003f06270 */
[----:B------:R-:W-:Y:S05]  /*1be0*/  @P0 EXIT ;  /* 0x000000000000094d */ /* 0x000fea0003800000 */
[----:B-1-3--:R-:W-:Y:S02]  /*1bf0*/  IMAD R2, R53, 0x200, R44 ;  /* 0x0000020035027824 */ /* 0x00afe400078e022c */
[----:B------:R-:W-:-:S04]  /*1c00*/  IMAD.MOV.U32 R3, RZ, RZ, 0x10 ;  /* 0x00000010ff037424 */ /* 0x000fc800078e00ff */
[----:B------:R-:W-:-:S05]  /*1c10*/  IMAD.WIDE.U32 R2, R2, R3, c[0x0][0x190] ;  /* 0x0000640002027625 */ /* 0x000fca00078e0003 */
[----:B------:R-:W-:Y:S01]  /*1c20*/  STG.E.128 [R2.64], R24 ;  /* 0x0000001802007986 */ /* 0x000fe2000c101d04 */
[----:B------:R-:W-:Y:S05]  /*1c30*/  EXIT ;  /* 0x000000000000794d */ /* 0x000fea0003800000 */
        .weak           $__internal_18_$__cuda_sm20_dblrcp_rn_slowpath_v3
        .type           $__internal_18_$__cuda_sm20_dblrcp_rn_slowpath_v3,@function
        .size           $__internal_18_$__cuda_sm20_dblrcp_rn_slowpath_v3,($__internal_19_$__cuda_sm20_div_rn_f64_full - $__internal_18_$__cuda_sm20_dblrcp_rn_slowpath_v3)
$__internal_18_$__cuda_sm20_dblrcp_rn_slowpath_v3:
[----:B------:R-:W-:Y:S01]  /*1c40*/  MOV R2, R14 ;  /* 0x0000000e00027202 */ /* 0x000fe20000000f00 */
[----:B------:R-:W-:Y:S01]  /*1c50*/  IMAD.MOV.U32 R3, RZ, RZ, R15 ;  /* 0x000000ffff037224 */ /* 0x000fe200078e000f */
[----:B------:R-:W-:Y:S05]  /*1c60*/  BSSY B1, `(.L_x_8604) ;  /* 0x0000025000017945 */ /* 0x000fea0003800000 */
        /* <DEDUP_REMOVED lines=24> */
.L_x_8607:
[----:B------:R-:W0:Y:S01]  /*1df0*/  DMUL R2, R2, 8.11296384146066816958e+31 ;  /* 0x4690000002027828 */ /* 0x000e220000000000 */
[----:B------:R-:W-:-:S05]  /*1e00*/  MOV R12, R17 ;  /* 0x00000011000c7202 */ /* 0x000fca0000000f00 */
        /* <DEDUP_REMOVED lines=8> */
.L_x_8605:
[----:B------:R-:W-:Y:S01]  /*1e90*/  LOP3.LUT R13, R3, 0x80000, RZ, 0xfc, !PT ;  /* 0x00080000030d7812 */ /* 0x000fe200078efcff */
[----:B------:R-:W-:Y:S02]  /*1ea0*/  IMAD.MOV.U32 R12, RZ, RZ, R2 ;  /* 0x000000ffff0c7224 */ /* 0x000fe400078e0002 */
.L_x_8606:
[----:B------:R-:W-:Y:S05]  /*1eb0*/  BSYNC B1 ;  /* 0x0000000000017941 */ /* 0x000fea0003800000 */
.L_x_8604:
[----:B0-----:R-:W-:Y:S02]  /*1ec0*/  IMAD.MOV.U32 R2, RZ, RZ, R0 ;  /* 0x000000ffff027224 */ /* 0x001fe400078e0000 */
[----:B------:R-:W-:-:S04]  /*1ed0*/  IMAD.MOV.U32 R3, RZ, RZ, 0x0 ;  /* 0x00000000ff037424 */ /* 0x000fc800078e00ff */
[----:B------:R-:W-:Y:S05]  /*1ee0*/  RET.REL.NODEC R2 `(_ZN2at6native27unrolled_elementwise_kernelINS0_13BUnaryFunctorIN3c107complexIdEES5_S5_NS0_15binary_internal10DivFunctorIS5_EEEESt5arrayIPcLm2EELi4E23TrivialOffsetCalculatorILi1EjESE_NS0_6memory15LoadWithoutCastENSF_16StoreWithoutCastEEEviT_T0_T2_T3_T4_T5_) ;  /* 0xffffe11002007950 */ /* 0x000fea0003c3ffff */
        .weak           $__internal_19_$__cuda_sm20_div_rn_f64_full
        .type           $__internal_19_$__cuda_sm20_div_rn_f64_full,@function
        .size           $__internal_19_$__cuda_sm20_div_rn_f64_full,(.L_x_17680 - $__internal_19_$__cuda_sm20_div_rn_f64_full)
$__internal_19_$__cuda_sm20_div_rn_f64_full:
[----:B------:R-:W-:Y:S01]  /*1ef0*/  FSETP.GEU.AND P3, PT, |R43|, 1.469367938527859385e-39, PT ;  /* 0x001000002b00780b */ /* 0x000fe20003f6e200 */
[----:B------:R-:W-:Y:S01]  /*1f00*/  IMAD.MOV.U32 R28, RZ, RZ, R3 ;  /* 0x000000ffff1c7224 */ /* 0x000fe200078e0003 */
[C---:B------:R-:W-:Y:S01]  /*1f10*/  FSETP.GEU.AND P0, PT, |R29|.reuse, 1.469367938527859385e-39, PT ;  /* 0x001000001d00780b */ /* 0x040fe20003f0e200 */
[----:B------:R-:W-:Y:S01]  /*1f20*/  IMAD.MOV.U32 R45, RZ, RZ, 0x1ca00000 ;  /* 0x1ca00000ff2d7424 */ /* 0x000fe200078e00ff */
[----:B------:R-:W-:Y:S01]  /*1f30*/  LOP3.LUT R30, R29, 0x800fffff, RZ, 0xc0, !PT ;  /* 0x800fffff1d1e7812 */ /* 0x000fe200078ec0ff */
[----:B------:R-:W-:Y:S01]  /*1f40*/  IMAD.MOV.U32 R40, RZ, RZ, 0x1 ;  /* 0x00000001ff287424 */ /* 0x000fe200078e00ff */
[----:B------:R-:W-:Y:S01]  /*1f50*/  LOP3.LUT R51, R43, 0x7ff00000, RZ, 0xc0, !PT ;  /* 0x7ff000002b337812 */ /* 0x000fe200078ec0ff */
[----:B------:R-:W-:Y:S01]  /*1f60*/  BSSY B0, `(.L_x_8608) ;  /* 0x0000054000007945 */ /* 0x000fe20003800000 */
[----:B------:R-:W-:Y:S02]  /*1f70*/  LOP3.LUT R31, R30, 0x3ff00000, RZ, 0xfc, !PT ;  /* 0x3ff000001e1f7812 */ /* 0x000fe400078efcff */
[----:B------:R-:W-:-:S02]  /*1f80*/  MOV R30, R3 ;  /* 0x00000003001e7202 */ /* 0x000fc40000000f00 */
[C---:B------:R-:W-:Y:S02]  /*1f90*/  LOP3.LUT R50, R29.reuse, 0x7ff00000, RZ, 0xc0, !PT ;  /* 0x7ff000001d327812 */ /* 0x040fe400078ec0ff */
        /* <DEDUP_REMOVED lines=8> */
[----:B------:R-:W-:Y:S01]  /*2020*/  IMAD.MOV.U32 R2, RZ, RZ, R42 ;  /* 0x000000ffff027224 */ /* 0x000fe200078e002a */
[----:B------:R-:W-:Y:S02]  /*2030*/  @!P3 LOP3.LUT R46, R46, 0x80000000, R43, 0xf8, !PT ;  /* 0x800000002e2eb812 */ /* 0x000fe400078ef82b */
[----:B------:R-:W-:Y:S02]  /*2040*/  MOV R45, R51 ;  /* 0x00000033002d7202 */ /* 0x000fe40000000f00 */
[----:B------:R-:W-:Y:S01]  /*2050*/  @!P3 LOP3.LUT R47, R46, 0x100000, RZ, 0xfc, !PT ;  /* 0x001000002e2fb812 */ /* 0x000fe200078efcff */
[----:B------:R-:W-:-:S06]  /*2060*/  @!P3 IMAD.MOV.U32 R46, RZ, RZ, RZ ;  /* 0x000000ffff2eb224 */ /* 0x000fcc00078e00ff */
        /* <DEDUP_REMOVED lines=10> */
[----:B0-----:R-:W-:Y:S01]  /*2110*/  IMAD.MOV.U32 R48, RZ, RZ, R50 ;  /* 0x000000ffff307224 */ /* 0x001fe200078e0032 */
[----:B------:R-:W-:Y:S02]  /*2120*/  IADD3 R40, R45, -0x1, RZ ;  /* 0xffffffff2d287810 */ /* 0x000fe40007ffe0ff */
[----:B------:R-:W-:Y:S02]  /*2130*/  @!P0 LOP3.LUT R48, R31, 0x7ff00000, RZ, 0xc0, !PT ;  /* 0x7ff000001f308812 */ /* 0x000fe400078ec0ff */
[----:B------:R-:W-:Y:S02]  /*2140*/  ISETP.GT.U32.AND P0, PT, R40, 0x7feffffe, PT ;  /* 0x7feffffe2800780c */ /* 0x000fe40003f04070 */
[----:B------:R-:W-:-:S04]  /*2150*/  IADD3 R40, R48, -0x1, RZ ;  /* 0xffffffff30287810 */ /* 0x000fc80007ffe0ff */
[----:B------:R-:W-:-:S13]  /*2160*/  ISETP.GT.U32.OR P0, PT, R40, 0x7feffffe, P0 ;  /* 0x7feffffe2800780c */ /* 0x000fda0000704470 */
[----:B------:R-:W-:Y:S05]  /*2170*/  @P0 BRA `(.L_x_8609) ;  /* 0x000001d000000947 */ /* 0x000fea0003800000 */
[----:B-1----:R-:W-:Y:S01]  /*2180*/  LOP3.LUT R40, R29, 0x7ff00000, RZ, 0xc0, !PT ;  /* 0x7ff000001d287812 */ /* 0x002fe200078ec0ff */
[----:B------:R-:W-:Y:S01]  /*2190*/  IMAD.MOV.U32 R49, RZ, RZ, 0x1ca00000 ;  /* 0x1ca00000ff317424 */ /* 0x000fe200078e00ff */
[----:B------:R-:W-:Y:S02]  /*21a0*/  MOV R42, RZ ;  /* 0x000000ff002a7202 */ /* 0x000fe40000000f00 */
[C---:B------:R-:W-:Y:S01]  /*21b0*/  ISETP.GE.U32.AND P0, PT, R51.reuse, R40, PT ;  /* 0x000000283300720c */ /* 0x040fe20003f06070 */
[----:B------:R-:W-:-:S03]  /*21c0*/  IMAD.IADD R41, R51, 0x1, -R40 ;  /* 0x0000000133297824 */ /* 0x000fc600078e0a28 */
        /* <DEDUP_REMOVED lines=24> */
.L_x_8609:
[----:B-1----:R-:W0:-:S14]  /*2350*/  DSETP.NAN.AND P0, PT, R42, R42, PT ;  /* 0x0000002a2a00722a */ /* 0x002e1c0003f08000 */
[----:B0-----:R-:W-:Y:S05]  /*2360*/  @P0 BRA `(.L_x_8611) ;  /* 0x0000011000000947 */ /* 0x001fea0003800000 */
[----:B------:R-:W0:-:S14]  /*2370*/  DSETP.NAN.AND P0, PT, R28, R28, PT ;  /* 0x0000001c1c00722a */ /* 0x000e1c0003f08000 */
[----:B0-----:R-:W-:Y:S05]  /*2380*/  @P0 BRA `(.L_x_8612) ;  /* 0x000000c000000947 */ /* 0x001fea0003800000 */
[----:B------:R-:W-:Y:S01]  /*2390*/  ISETP.NE.AND P0, PT, R45, R48, PT ;  /* 0x000000302d00720c */ /* 0x000fe20003f05270 */
[----:B------:R-:W-:Y:S01]  /*23a0*/  IMAD.MOV.U32 R40, RZ, RZ, 0x0 ;  /* 0x00000000ff287424 */ /* 0x000fe200078e00ff */
[----:B------:R-:W-:-:S11]  /*23b0*/  MOV R41, 0xfff80000 ;  /* 0xfff8000000297802 */ /* 0x000fd60000000f00 */
        /* <DEDUP_REMOVED lines=9> */
.L_x_8612:
[----:B------:R-:W-:Y:S01]  /*2450*/  LOP3.LUT R41, R29, 0x80000, RZ, 0xfc, !PT ;  /* 0x000800001d297812 */ /* 0x000fe200078efcff */
[----:B------:R-:W-:Y:S01]  /*2460*/  IMAD.MOV.U32 R40, RZ, RZ, R28 ;  /* 0x000000ffff287224 */ /* 0x000fe200078e001c */
[----:B------:R-:W-:Y:S05]  /*2470*/  BRA `(.L_x_8610) ;  /* 0x0000002000007947 */ /* 0x000fea0003800000 */
.L_x_8611:
[----:B------:R-:W-:Y:S02]  /*2480*/  LOP3.LUT R41, R43, 0x80000, RZ, 0xfc, !PT ;  /* 0x000800002b297812 */ /* 0x000fe400078efcff */
[----:B------:R-:W-:-:S02]  /*2490*/  MOV R40, R42 ;  /* 0x0000002a00287202 */ /* 0x000fc40000000f00 */
.L_x_8610:
[----:B------:R-:W-:Y:S05]  /*24a0*/  BSYNC B0 ;  /* 0x0000000000007941 */ /* 0x000fea0003800000 */
.L_x_8608:
[----:B------:R-:W-:Y:S02]  /*24b0*/  IMAD.MOV.U32 R2, RZ, RZ, R0 ;  /* 0x000000ffff027224 */ /* 0x000fe400078e0000 */
[----:B------:R-:W-:-:S04]  /*24c0*/  IMAD.MOV.U32 R3, RZ, RZ, 0x0 ;  /* 0x00000000ff037424 */ /* 0x000fc800078e00ff */
[----:B------:R-:W-:Y:S05]  /*24d0*/  RET.REL.NODEC R2 `(_ZN2at6native27unrolled_elementwise_kernelINS0_13BUnaryFunctorIN3c107complexIdEES5_S5_NS0_15binary_internal10DivFunctorIS5_EEEESt5arrayIPcLm2EELi4E23TrivialOffsetCalculatorILi1EjESE_NS0_6memory15LoadWithoutCastENSF_16StoreWithoutCastEEEviT_T0_T2_T3_T4_T5_) ;  /* 0xffffdb2002007950 */ /* 0x000fea0003c3ffff */
.L_x_8613:
        /* <DEDUP_REMOVED lines=10> */
.L_x_17680:


//--------------------- .text._ZN2at6native29vectorized_elementwise_kernelILi2ENS0_13BUnaryFunctorIN3c107complexIdEES5_S5_NS0_15binary_internal10DivFunctorIS5_EEEESt5arrayIPcLm2EEEEviT0_T1_ --------------------------
	.section	.text._ZN2at6native29vectorized_elementwise_kernelILi2ENS0_13BUnaryFunctorIN3c107complexIdEES5_S5_NS0_15binary_internal10DivFunctorIS5_EEEESt5arrayIPcLm2EEEEviT0_T1_,"ax",@progbits
	.sectioninfo	@"SHI_REGISTERS=74"
	.align	128
        .global         _ZN2at6native29vectorized_elementwise_kernelILi2ENS0_13BUnaryFunctorIN3c107complexIdEES5_S5_NS0_15binary_internal10DivFunctorIS5_EEEESt5arrayIPcLm2EEEEviT0_T1_
        .type           _ZN2at6native29vectorized_elementwise_kernelILi2ENS0_13BUnaryFunctorIN3c107complexIdEES5_S5_NS0_15binary_internal10DivFunctorIS5_EEEESt5arrayIPcLm2EEEEviT0_T1_,@function
        .size           _ZN2at6native29vectorized_elementwise_kernelILi2ENS0_13BUnaryFunctorIN3c107complexIdEES5_S5_NS0_15binary_internal10DivFunctorIS5_EEEESt5arrayIPcLm2EEEEviT0_T1_,(.L_x_17682 - _ZN2at6native29vectorized_elementwise_kernelILi2ENS0_13BUnaryFunctorIN3c107complexIdEES5_S5_NS0_15binary_internal10DivFunctorIS5_EEEESt5arrayIPcLm2EEEEviT0_T1_)
        .other          _ZN2at6native29vectorized_elementwise_kernelILi2ENS0_13BUnaryFunctorIN3c107complexIdEES5_S5_NS0_15binary_internal10DivFunctorIS5_EEEESt5arrayIPcLm2EEEEviT0_T1_,@"STO_CUDA_ENTRY STV_DEFAULT"
_ZN2at6native29vectorized_elementwise_kernelILi2ENS0_13BUnaryFunctorIN3c107complexIdEES5_S5_NS0_15binary_internal10DivFunctorIS5_EEEESt5arrayIPcLm2EEEEviT0_T1_:
.text._ZN2at6native29vectorized_elementwise_kernelILi2ENS0_13BUnaryFunctorIN3c107complexIdEES5_S5_NS0_15binary_internal10DivFunctorIS5_EEEESt5arrayIPcLm2EEEEviT0_T1_:
[----:B------:R-:W-:Y:S02]  /*0000*/  IMAD.MOV.U32 R1, RZ, RZ, c[0x0][0x28] ;  /* 0x00000a00ff017624 */ /* 0x000fe400078e00ff */
[----:B------:R-:W0:Y:S01]  /*0010*/  S2R R0, SR_CTAID.X ;  /* 0x0000000000007919 */ /* 0x000e220000002500 */
[----:B------:R-:W-:Y:S01]  /*0020*/  ULDC.64 UR4, c[0x0][0x118] ;  /* 0x0000460000047ab9 */ /* 0x000fe20000000a00 */
[----:B0-----:R-:W-:-:S05]  /*0030*/  IMAD.SHL.U32 R0, R0, 0x400, RZ ;  /* 0x0000040000007824 */ /* 0x001fca00078e00ff */
[----:B------:R-:W-:-:S04]  /*0040*/  IADD3 R48, -R0, c[0x0][0x160], RZ ;  /* 0x0000580000307a10 */ /* 0x000fc80007ffe1ff */
[----:B------:R-:W-:-:S13]  /*0050*/  ISETP.GE.U32.AND P0, PT, R48, 0x400, PT ;  /* 0x000004003000780c */ /* 0x000fda0003f06070 */
[----:B------:R-:W-:Y:S05]  /*0060*/  @!P0 BRA `(.L_x_8614) ;  /* 0x0000266000008947 */ /* 0x000fea0003800000 */
[----:B------:R-:W0:Y:S01]  /*0070*/  MUFU.RCP64H R5, c[0x0][0x18c] ;  /* 0x0000630000057b08 */ /* 0x000e220000001800 */
[----:B------:R-:W-:Y:S01]  /*0080*/  MOV R44, c[0x0][0x188] ;  /* 0x00006200002c7a02 */ /* 0x000fe20000000f00 */
[----:B------:R-:W-:Y:S01]  /*0090*/  IMAD.MOV.U32 R45, RZ, RZ, c[0x0][0x18c] ;  /* 0x00006300ff2d7624 */ /* 0x000fe200078e00ff */
[----:B------:R-:W1:Y:S01]  /*00a0*/  S2R R40, SR_TID.X ;  /* 0x0000000000287919 */ /* 0x000e620000002100 */
[----:B------:R-:W-:Y:S02]  /*00b0*/  IMAD.MOV.U32 R4, RZ, RZ, 0x1 ;  /* 0x00000001ff047424 */ /* 0x000fe400078e00ff */
[----:B------:R-:W-:-:S04]  /*00c0*/  IMAD.MOV.U32 R3, RZ, RZ, 0x10 ;  /* 0x00000010ff037424 */ /* 0x000fc800078e00ff */
[----:B------:R-:W-:Y:S01]  /*00d0*/  IMAD.WIDE R2, R0, R3, c[0x0][0x198] ;  /* 0x0000660000027625 */ /* 0x000fe200078e0203 */
[----:B0-----:R-:W0:-:S06]  /*00e0*/  DFMA R6, R4, -R44, 1 ;  /* 0x3ff000000406742b */ /* 0x001e0c000000082c */
[----:B0-----:R-:W0:Y:S01]  /*00f0*/  DFMA R6, R6, R6, R6 ;  /* 0x000000060606722b */ /* 0x001e220000000006 */
[----:B-1----:R-:W-:-:S05]  /*0100*/  IMAD.WIDE.U32 R2, R40, 0x20, R2 ;  /* 0x0000002028027825 */ /* 0x002fca00078e0002 */
[----:B0-----:R-:W0:Y:S01]  /*0110*/  DFMA R6, R4, R6, R4 ;  /* 0x000000060406722b */ /* 0x001e220000000004 */
[----:B------:R1:W5:Y:S05]  /*0120*/  LDG.E.128 R20, [R2.64] ;  /* 0x0000000402147981 */ /* 0x00036a000c1e1d00 */
[C---:B0-----:R-:W0:Y:S01]  /*0130*/  DFMA R4, R6.reuse, -R44, 1 ;  /* 0x3ff000000604742b */ /* 0x041e22000000082c */
[----:B------:R1:W5:Y:S05]  /*0140*/  LDG.E.128 R16, [R2.64+0x10] ;  /* 0x0000100402107981 */ /* 0x00036a000c1e1d00 */
[----:B0-----:R-:W0:Y:S01]  /*0150*/  DFMA R4, R6, R4, R6 ;  /* 0x000000040604722b */ /* 0x001e220000000006 */
[----:B------:R1:W5:Y:S04]  /*0160*/  LDG.E.128 R12, [R2.64+0x1000] ;  /* 0x00100004020c7981 */ /* 0x000368000c1e1d00 */
[----:B------:R1:W5:Y:S01]  /*0170*/  LDG.E.128 R8, [R2.64+0x1010] ;  /* 0x0010100402087981 */ /* 0x000362000c1e1d00 */
[----:B0-----:R-:W0:-:S03]  /*0180*/  DMUL R42, R4, c[0x0][0x180] ;  /* 0x00006000042a7a28 */ /* 0x001e060000000000 */
[----:B------:R1:W5:Y:S03]  /*0190*/  LDG.E.128 R36, [R2.64+0x2000] ;  /* 0x0020000402247981 */ /* 0x000366000c1e1d00 */
[----:B0-----:R-:W0:Y:S01]  /*01a0*/  DFMA R6, R42, -R44, c[0x0][0x180] ;  /* 0x000060002a06762b */ /* 0x001e22000000082c */
[----:B------:R1:W5:Y:S04]  /*01b0*/  LDG.E.128 R32, [R2.64+0x2010] ;  /* 0x0020100402207981 */ /* 0x000368000c1e1d00 */
[----:B------:R1:W5:Y:S01]  /*01c0*/  LDG.E.128 R28, [R2.64+0x3000] ;  /* 0x00300004021c7981 */ /* 0x000362000c1e1d00 */
[----:B0-----:R-:W0:-:S03]  /*01d0*/  DFMA R42, R4, R6, R42 ;  /* 0x00000006042a722b */ /* 0x001e06000000002a */
[----:B------:R1:W5:Y:S01]  /*01e0*/  LDG.E.128 R24, [R2.64+0x3010] ;  /* 0x0030100402187981 */ /* 0x000362000c1e1d00 */
[----:B------:R2:W3:Y:S01]  /*01f0*/  DSETP.LE.AND P1, PT, |R44|, |c[0x0][0x180]|, PT ;  /* 0x400060002c00762a */ /* 0x0004e20003f23200 */
[----:B-1----:R-:W-:-:S05]  /*0200*/  IMAD.MOV.U32 R3, RZ, RZ, c[0x0][0x184] ;  /* 0x00006100ff037624 */ /* 0x002fca00078e00ff */
[----:B0-----:R-:W-:Y:S01]  /*0210*/  FFMA R2, RZ, c[0x0][0x18c], R43 ;  /* 0x00006300ff027a23 */ /* 0x001fe2000000002b */
[----:B------:R-:W-:-:S04]  /*0220*/  FSETP.GEU.AND P2, PT, |R3|, 6.5827683646048100446e-37, PT ;  /* 0x036000000300780b */ /* 0x000fc80003f4e200 */
[----:B------:R-:W-:-:S13]  /*0230*/  FSETP.GT.AND P0, PT, |R2|, 1.469367938527859385e-39, PT ;  /* 0x001000000200780b */ /* 0x000fda0003f04200 */
[----:B------:R-:W-:Y:S05]  /*0240*/  @P0 BRA P2, `(.L_x_8615) ;  /* 0x0000008000000947 */ /* 0x000fea0001000000 */
[----:B--23--:R-:W-:Y:S01]  /*0250*/  MOV R4, c[0x0][0x180] ;  /* 0x0000600000047a02 */ /* 0x00cfe20000000f00 */
[----:B------:R-:W-:Y:S01]  /*0260*/  IMAD.MOV.U32 R3, RZ, RZ, c[0x0][0x184] ;  /* 0x00006100ff037624 */ /* 0x000fe200078e00ff */
[----:B------:R-:W-:Y:S01]  /*0270*/  MOV R2, 0x2b0 ;  /* 0x000002b000027802 */ /* 0x000fe20000000f00 */
[----:B------:R-:W-:Y:S02]  /*0280*/  IMAD.MOV.U32 R6, RZ, RZ, c[0x0][0x188] ;  /* 0x00006200ff067624 */ /* 0x000fe400078e00ff */
[----:B------:R-:W-:Y:S02]  /*0290*/  IMAD.MOV.U32 R5, RZ, RZ, c[0x0][0x18c] ;  /* 0x00006300ff057624 */ /* 0x000fe400078e00ff */
[----:B-----5:R-:W-:Y:S05]  /*02a0*/  CALL.REL.NOINC `($__internal_21_$__cuda_sm20_div_rn_f64_full) ;  /* 0x0000591000007944 */ /* 0x020fea0003c00000 */
[----:B------:R-:W-:Y:S01]  /*02b0*/  MOV R42, R4 ;  /* 0x00000004002a7202 */ /* 0x000fe20000000f00 */
[----:B------:R-:W-:Y:S02]  /*02c0*/  IMAD.MOV.U32 R43, RZ, RZ, R3 ;  /* 0x000000ffff2b7224 */ /* 0x000fe400078e0003 */
.L_x_8615:
[----:B--23--:R-:W0:Y:S01]  /*02d0*/  MUFU.RCP64H R3, c[0x0][0x184] ;  /* 0x0000610000037b08 */ /* 0x00ce220000001800 */
[----:B------:R-:W-:Y:S01]  /*02e0*/  IMAD.MOV.U32 R44, RZ, RZ, c[0x0][0x180] ;  /* 0x00006000ff2c7624 */ /* 0x000fe200078e00ff */
[----:B------:R-:W-:Y:S01]  /*02f0*/  MOV R2, 0x1 ;  /* 0x0000000100027802 */ /* 0x000fe20000000f00 */
[----:B------:R-:W-:-:S06]  /*0300*/  IMAD.MOV.U32 R45, RZ, RZ, c[0x0][0x184] ;  /* 0x00006100ff2d7624 */ /* 0x000fcc00078e00ff */
[----:B0-----:R-:W0:-:S06]  /*0310*/  DFMA R4, R2, -R44, 1 ;  /* 0x3ff000000204742b */ /* 0x001e0c000000082c */
[----:B0-----:R-:W0:-:S06]  /*0320*/  DFMA R4, R4, R4, R4 ;  /* 0x000000040404722b */ /* 0x001e0c0000000004 */
[----:B0-----:R-:W0:-:S06]  /*0330*/  DFMA R4, R2, R4, R2 ;  /* 0x000000040204722b */ /* 0x001e0c0000000002 */
[----:B0-----:R-:W0:-:S06]  /*0340*/  DFMA R2, R4, -R44, 1 ;  /* 0x3ff000000402742b */ /* 0x001e0c000000082c */
[----:B0-----:R-:W0:-:S06]  /*0350*/  DFMA R2, R4, R2, R4 ;  /* 0x000000020402722b */ /* 0x001e0c0000000004 */
[----:B0-----:R-:W0:-:S06]  /*0360*/  DMUL R48, R2, c[0x0][0x188] ;  /* 0x0000620002307a28 */ /* 0x001e0c0000000000 */
[----:B0-----:R-:W0:-:S04]  /*0370*/  DFMA R4, R48, -R44, c[0x0][0x188] ;  /* 0x000062003004762b */ /* 0x001e08000000082c */
[----:B------:R-:W-:-:S04]  /*0380*/  DFMA R44, R42, R44, c[0x0][0x188] ;  /* 0x000062002a2c762b */ /* 0x000fc8000000002c */
        /* <DEDUP_REMOVED lines=11> */
[----:B-1---5:R-:W-:Y:S05]  /*0440*/  CALL.REL.NOINC `($__internal_21_$__cuda_sm20_div_rn_f64_full) ;  /* 0x0000577000007944 */ /* 0x022fea0003c00000 */
[----:B------:R-:W-:Y:S02]  /*0450*/  IMAD.MOV.U32 R48, RZ, RZ, R4 ;  /* 0x000000ffff307224 */ /* 0x000fe400078e0004 */
[----:B------:R-:W-:Y:S02]  /*0460*/  IMAD.MOV.U32 R49, RZ, RZ, R3 ;  /* 0x000000ffff317224 */ /* 0x000fe400078e0003 */
.L_x_8616:
[----:B------:R-:W-:Y:S05]  /*0470*/  @!P1 BRA `(.L_x_8617) ;  /* 0x00001e8000009947 */ /* 0x000fea0003800000 */
[----:B------:R-:W-:Y:S01]  /*0480*/  DSETP.NEU.AND P0, PT, RZ, |c[0x0][0x188]|, PT ;  /* 0x40006200ff00762a */ /* 0x000fe20003f0d000 */
[----:B------:R-:W-:Y:S01]  /*0490*/  MOV R6, c[0x0][0x188] ;  /* 0x0000620000067a02 */ /* 0x000fe20000000f00 */
[----:B------:R-:W-:Y:S02]  /*04a0*/  IMAD.MOV.U32 R7, RZ, RZ, c[0x0][0x18c] ;  /* 0x00006300ff077624 */ /* 0x000fe400078e00ff */
[----:B------:R-:W0:-:S04]  /*04b0*/  DSETP.EQ.AND P1, PT, RZ, |c[0x0][0x180]|, PT ;  /* 0x40006000ff00762a */ /* 0x000e080003f22000 */
[----:B------:R2:W3:-:S10]  /*04c0*/  DFMA R6, R48, R6, c[0x0][0x180] ;  /* 0x000060003006762b */ /* 0x0004d40000000006 */
[----:B0-----:R-:W-:Y:S05]  /*04d0*/  @!P0 BRA P1, `(.L_x_8618) ;  /* 0x0000031000008947 */ /* 0x001fea0000800000 */
[----:B--23--:R-:W0:Y:S01]  /*04e0*/  MUFU.RCP64H R3, R7 ;  /* 0x0000000700037308 */ /* 0x00ce220000001800 */
[----:B------:R-:W-:Y:S01]  /*04f0*/  IADD3 R2, R7, 0x300402, RZ ;  /* 0x0030040207027810 */ /* 0x000fe20007ffe0ff */
[----:B------:R-:W-:Y:S03]  /*0500*/  BSSY B0, `(.L_x_8619) ;  /* 0x000000d000007945 */ /* 0x000fe60003800000 */
        /* <DEDUP_REMOVED lines=11> */
[----:B-12--5:R-:W-:Y:S05]  /*05c0*/  CALL.REL.NOINC `($__internal_20_$__cuda_sm20_dblrcp_rn_slowpath_v3) ;  /* 0x0000538000007944 */ /* 0x026fea0003c00000 */
.L_x_8620:
[----:B------:R-:W-:Y:S05]  /*05d0*/  BSYNC B0 ;  /* 0x0000000000007941 */ /* 0x000fea0003800000 */
.L_x_8619:
[----:B-----5:R-:W3:-:S04]  /*05e0*/  DFMA R50, R22, R48, R20 ;  /* 0x000000301632722b */ /* 0x020ec80000000014 */
[----:B------:R-:W-:-:S04]  /*05f0*/  DFMA R2, R18, R48, R16 ;  /* 0x000000301202722b */ /* 0x000fc80000000010 */
[----:B0-----:R-:W-:-:S04]  /*0600*/  DFMA R4, R14, R48, R12 ;  /* 0x000000300e04722b */ /* 0x001fc8000000000c */
[----:B------:R-:W-:-:S04]  /*0610*/  DFMA R6, R10, R48, R8 ;  /* 0x000000300a06722b */ /* 0x000fc80000000008 */
[----:B------:R-:W-:-:S04]  /*0620*/  DFMA R42, R38, R48, R36 ;  /* 0x00000030262a722b */ /* 0x000fc80000000024 */
[----:B------:R-:W-:-:S04]  /*0630*/  DFMA R44, R34, R48, R32 ;  /* 0x00000030222c722b */ /* 0x000fc80000000020 */
[----:B------:R-:W-:-:S04]  /*0640*/  DFMA R46, R30, R48, R28 ;  /* 0x000000301e2e722b */ /* 0x000fc8000000001c */
[----:B------:R-:W-:-:S04]  /*0650*/  DFMA R52, R26, R48, R24 ;  /* 0x000000301a34722b */ /* 0x000fc80000000018 */
[----:B------:R-:W0:-:S04]  /*0660*/  DFMA R22, R20, -R48, R22 ;  /* 0x800000301416722b */ /* 0x000e080000000016 */
[----:B------:R-:W4:-:S04]  /*0670*/  DFMA R18, R16, -R48, R18 ;  /* 0x800000301012722b */ /* 0x000f080000000012 */
[----:B------:R-:W2:-:S04]  /*0680*/  DFMA R14, R12, -R48, R14 ;  /* 0x800000300c0e722b */ /* 0x000e88000000000e */
[----:B------:R-:W1:-:S04]  /*0690*/  DFMA R10, R8, -R48, R10 ;  /* 0x80000030080a722b */ /* 0x000e48000000000a */
[----:B------:R-:W0:-:S04]  /*06a0*/  DFMA R38, R36, -R48, R38 ;  /* 0x800000302426722b */ /* 0x000e080000000026 */
[----:B------:R-:W0:-:S04]  /*06b0*/  DFMA R34, R32, -R48, R34 ;  /* 0x800000302022722b */ /* 0x000e080000000022 */
[----:B------:R-:W0:-:S04]  /*06c0*/  DFMA R30, R28, -R48, R30 ;  /* 0x800000301c1e722b */ /* 0x000e08000000001e */
[----:B------:R-:W0:-:S04]  /*06d0*/  DFMA R26, R24, -R48, R26 ;  /* 0x80000030181a722b */ /* 0x000e08000000001a */
[----:B-123--:R1:W2:-:S04]  /*06e0*/  DMUL R20, R50, R62 ;  /* 0x0000003e32147228 */ /* 0x00e2880000000000 */
[----:B0-----:R1:W0:-:S04]  /*06f0*/  DMUL R22, R22, R62 ;  /* 0x0000003e16167228 */ /* 0x0012080000000000 */
[----:B------:R1:W3:-:S04]  /*0700*/  DMUL R16, R2, R62 ;  /* 0x0000003e02107228 */ /* 0x0002c80000000000 */
[----:B----4-:R1:W4:-:S04]  /*0710*/  DMUL R18, R18, R62 ;  /* 0x0000003e12127228 */ /* 0x0103080000000000 */
[----:B------:R1:W0:-:S04]  /*0720*/  DMUL R12, R4, R62 ;  /* 0x0000003e040c7228 */ /* 0x0002080000000000 */
        /* <DEDUP_REMOVED lines=10> */
[----:B------:R1:W0:Y:S01]  /*07d0*/  DMUL R26, R26, R62 ;  /* 0x0000003e1a1a7228 */ /* 0x0002220000000000 */
[----:B------:R-:W-:Y:S05]  /*07e0*/  BRA `(.L_x_8621) ;  /* 0x00001e2000007947 */ /* 0x000fea0003800000 */
.L_x_8618:
[----:B--23--:R-:W0:Y:S01]  /*07f0*/  DADD R6, -RZ, |c[0x0][0x180]| ;  /* 0x40006000ff067629 */ /* 0x00ce220000000100 */
[----:B------:R-:W-:Y:S01]  /*0800*/  IMAD.MOV.U32 R42, RZ, RZ, c[0x0][0x180] ;  /* 0x00006000ff2a7624 */ /* 0x000fe200078e00ff */
[----:B------:R-:W-:Y:S01]  /*0810*/  MOV R43, c[0x0][0x184] ;  /* 0x00006100002b7a02 */ /* 0x000fe20000000f00 */
[----:B------:R-:W-:Y:S01]  /*0820*/  IMAD.MOV.U32 R2, RZ, RZ, 0x1 ;  /* 0x00000001ff027424 */ /* 0x000fe200078e00ff */
[----:B-----5:R-:W-:Y:S01]  /*0830*/  FSETP.GEU.AND P1, PT, |R21|, 6.5827683646048100446e-37, PT ;  /* 0x036000001500780b */ /* 0x020fe20003f2e200 */
        /* <DEDUP_REMOVED lines=17> */
[----:B-1----:R-:W-:Y:S05]  /*0950*/  CALL.REL.NOINC `($__internal_21_$__cuda_sm20_div_rn_f64_full) ;  /* 0x0000526000007944 */ /* 0x002fea0003c00000 */
[----:B------:R-:W-:Y:S02]  /*0960*/  IMAD.MOV.U32 R5, RZ, RZ, R3 ;  /* 0x000000ffff057224 */ /* 0x000fe400078e0003 */
.L_x_8623:
[----:B------:R-:W-:Y:S05]  /*0970*/  BSYNC B1 ;  /* 0x0000000000017941 */ /* 0x000fea0003800000 */
.L_x_8622:
        /* <DEDUP_REMOVED lines=14> */
[----:B0-----:R0:W2:Y:S02]  /*0a60*/  DFMA R2, R2, R42, R20 ;  /* 0x0000002a0202722b */ /* 0x0010a40000000014 */
[----:B0-----:R-:W-:-:S08]  /*0a70*/  IMAD.MOV.U32 R21, RZ, RZ, R5 ;  /* 0x000000ffff157224 */ /* 0x001fd000078e0005 */
[----:B--2---:R-:W-:-:S05]  /*0a80*/  FFMA R20, RZ, R7, R3 ;  /* 0x00000007ff147223 */ /* 0x004fca0000000003 */
[----:B------:R-:W-:Y:S01]  /*0a90*/  FSETP.GT.AND P0, PT, |R20|, 1.469367938527859385e-39, PT ;  /* 0x001000001400780b */ /* 0x000fe20003f04200 */
[----:B------:R-:W-:-:S12]  /*0aa0*/  IMAD.MOV.U32 R20, RZ, RZ, R4 ;  /* 0x000000ffff147224 */ /* 0x000fd800078e0004 */
[----:B------:R-:W-:Y:S05]  /*0ab0*/  @P0 BRA P1, `(.L_x_8625) ;  /* 0x0000006000000947 */ /* 0x000fea0000800000 */
[----:B------:R-:W-:Y:S01]  /*0ac0*/  IMAD.MOV.U32 R4, RZ, RZ, R22 ;  /* 0x000000ffff047224 */ /* 0x000fe200078e0016 */
[----:B------:R-:W-:Y:S01]  /*0ad0*/  MOV R3, R23 ;  /* 0x0000001700037202 */ /* 0x000fe20000000f00 */
[----:B------:R-:W-:Y:S01]  /*0ae0*/  IMAD.MOV.U32 R5, RZ, RZ, R7 ;  /* 0x000000ffff057224 */ /* 0x000fe200078e0007 */
[----:B------:R-:W-:Y:S02]  /*0af0*/  MOV R2, 0xb10 ;  /* 0x00000b1000027802 */ /* 0x000fe40000000f00 */
[----:B-1----:R-:W-:Y:S05]  /*0b00*/  CALL.REL.NOINC `($__internal_21_$__cuda_sm20_div_rn_f64_full) ;  /* 0x000050b000007944 */ /* 0x002fea0003c00000 */
[----:B------:R-:W-:Y:S02]  /*0b10*/  IMAD.MOV.U32 R2, RZ, RZ, R4 ;  /* 0x000000ffff027224 */ /* 0x000fe400078e0004 */
.L_x_8625:
[----:B------:R-:W-:Y:S05]  /*0b20*/  BSYNC B1 ;  /* 0x0000000000017941 */ /* 0x000fea0003800000 */
.L_x_8624:
[----:B------:R-:W0:Y:S01]  /*0b30*/  DADD R6, -RZ, |c[0x0][0x180]| ;  /* 0x40006000ff067629 */ /* 0x000e220000000100 */
[----:B------:R-:W-:Y:S01]  /*0b40*/  IMAD.MOV.U32 R22, RZ, RZ, c[0x0][0x180] ;  /* 0x00006000ff167624 */ /* 0x000fe200078e00ff */
[----:B------:R-:W-:Y:S01]  /*0b50*/  MOV R23, c[0x0][0x184] ;  /* 0x0000610000177a02 */ /* 0x000fe20000000f00 */
[----:B------:R-:W-:Y:S01]  /*0b60*/  IMAD.MOV.U32 R4, RZ, RZ, 0x1 ;  /* 0x00000001ff047424 */ /* 0x000fe200078e00ff */
        /* <DEDUP_REMOVED lines=16> */
[----:B------:R-:W-:Y:S01]  /*0c70*/  MOV R4, R16 ;  /* 0x0000001000047202 */ /* 0x000fe20000000f00 */
[----:B------:R-:W-:Y:S01]  /*0c80*/  IMAD.MOV.U32 R3, RZ, RZ, R17 ;  /* 0x000000ffff037224 */ /* 0x000fe200078e0011 */
[----:B------:R-:W-:Y:S01]  /*0c90*/  MOV R2, 0xcc0 ;  /* 0x00000cc000027802 */ /* 0x000fe20000000f00 */
[----:B------:R-:W-:Y:S02]  /*0ca0*/  IMAD.MOV.U32 R5, RZ, RZ, R7 ;  /* 0x000000ffff057224 */ /* 0x000fe400078e0007 */
[----:B-1----:R-:W-:Y:S05]  /*0cb0*/  CALL.REL.NOINC `($__internal_21_$__cuda_sm20_div_rn_f64_full) ;  /* 0x00004f0000007944 */ /* 0x002fea0003c00000 */
[----:B------:R-:W-:Y:S02]  /*0cc0*/  IMAD.MOV.U32 R5, RZ, RZ, R3 ;  /* 0x000000ffff057224 */ /* 0x000fe400078e0003 */
.L_x_8627:
[----:B------:R-:W-:Y:S05]  /*0cd0*/  BSYNC B1 ;  /* 0x0000000000017941 */ /* 0x000fea0003800000 */
.L_x_8626:
[----:B------:R-:W0:Y:S01]  /*0ce0*/  DADD R6, -RZ, |c[0x0][0x188]| ;  /* 0x40006200ff067629 */ /* 0x000e220000000100 */
[----:B------:R-:W-:Y:S01]  /*0cf0*/  MOV R16, c[0x0][0x188] ;  /* 0x0000620000107a02 */ /* 0x000fe20000000f00 */
[----:B------:R-:W-:Y:S01]  /*0d00*/  IMAD.MOV.U32 R17, RZ, RZ, c[0x0][0x18c] ;  /* 0x00006300ff117624 */ /* 0x000fe200078e00ff */
[----:B------:R-:W-:Y:S01]  /*0d10*/  FSETP.GEU.AND P1, PT, |R19|, 6.5827683646048100446e-37, PT ;  /* 0x036000001300780b */ /* 0x000fe20003f2e200 */
[----:B------:R-:W-:Y:S01]  /*0d20*/  IMAD.MOV.U32 R2, RZ, RZ, 0x1 ;  /* 0x00000001ff027424 */ /* 0x000fe200078e00ff */
[----:B------:R-:W-:Y:S01]  /*0d30*/  BSSY B1, `(.L_x_8628) ;  /* 0x0000015000017945 */ /* 0x000fe20003800000 */
[----:B0-----:R-:W0:Y:S04]  /*0d40*/  MUFU.RCP64H R3, R7 ;  /* 0x0000000700037308 */ /* 0x001e280000001800 */
        /* <DEDUP_REMOVED lines=8> */
[----:B0-----:R-:W-:-:S08]  /*0dd0*/  MOV R17, R5 ;  /* 0x0000000500117202 */ /* 0x001fd00000000f00 */
[----:B--2---:R-:W-:-:S05]  /*0de0*/  FFMA R16, RZ, R7, R3 ;  /* 0x00000007ff107223 */ /* 0x004fca0000000003 */
[----:B------:R-:W-:Y:S01]  /*0df0*/  FSETP.GT.AND P0, PT, |R16|, 1.469367938527859385e-39, PT ;  /* 0x001000001000780b */ /* 0x000fe20003f04200 */
[----:B------:R-:W-:-:S12]  /*0e00*/  IMAD.MOV.U32 R16, RZ, RZ, R4 ;  /* 0x000000ffff107224 */ /* 0x000fd800078e0004 */
[----:B------:R-:W-:Y:S05]  /*0e10*/  @P0 BRA P1, `(.L_x_8629) ;  /* 0x0000006000000947 */ /* 0x000fea0000800000 */
[----:B------:R-:W-:Y:S01]  /*0e20*/  IMAD.MOV.U32 R4, RZ, RZ, R18 ;  /* 0x000000ffff047224 */ /* 0x000fe200078e0012 */
[----:B------:R-:W-:Y:S01]  /*0e30*/  MOV R2, 0xe70 ;  /* 0x00000e7000027802 */ /* 0x000fe20000000f00 */
[----:B------:R-:W-:Y:S02]  /*0e40*/  IMAD.MOV.U32 R3, RZ, RZ, R19 ;  /* 0x000000ffff037224 */ /* 0x000fe400078e0013 */
[----:B------:R-:W-:Y:S02]  /*0e50*/  IMAD.MOV.U32 R5, RZ, RZ, R7 ;  /* 0x000000ffff057224 */ /* 0x000fe400078e0007 */
[----:B-1----:R-:W-:Y:S05]  /*0e60*/  CALL.REL.NOINC `($__internal_21_$__cuda_sm20_div_rn_f64_full) ;  /* 0x00004d5000007944 */ /* 0x002fea0003c00000 */
[----:B------:R-:W-:Y:S02]  /*0e70*/  MOV R2, R4 ;  /* 0x0000000400027202 */ /* 0x000fe40000000f00 */
.L_x_8629:
[----:B------:R-:W-:Y:S05]  /*0e80*/  BSYNC B1 ;  /* 0x0000000000017941 */ /* 0x000fea0003800000 */
.L_x_8628:
        /* <DEDUP_REMOVED lines=17> */
[----:B------:R-:W-:Y:S02]  /*0fa0*/  FSETP.GT.AND P0, PT, |R18|, 1.469367938527859385e-39, PT ;  /* 0x001000001200780b */ /* 0x000fe40003f04200 */
[----:B------:R-:W-:-:S11]  /*0fb0*/  MOV R18, R2 ;  /* 0x0000000200127202 */ /* 0x000fd60000000f00 */
[----:B------:R-:W-:Y:S05]  /*0fc0*/  @P0 BRA P1, `(.L_x_8631) ;  /* 0x0000006000000947 */ /* 0x000fea0000800000 */
[----:B------:R-:W-:Y:S01]  /*0fd0*/  IMAD.MOV.U32 R4, RZ, RZ, R12 ;  /* 0x000000ffff047224 */ /* 0x000fe200078e000c */
[----:B------:R-:W-:Y:S01]  /*0fe0*/  MOV R5, R7 ;  /* 0x0000000700057202 */ /* 0x000fe20000000f00 */
[----:B------:R-:W-:Y:S01]  /*0ff0*/  IMAD.MOV.U32 R3, RZ, RZ, R13 ;  /* 0x000000ffff037224 */ /* 0x000fe200078e000d */
[----:B------:R-:W-:Y:S02]  /*1000*/  MOV R2, 0x1020 ;  /* 0x0000102000027802 */ /* 0x000fe40000000f00 */
[----:B-1----:R-:W-:Y:S05]  /*1010*/  CALL.REL.NOINC `($__internal_21_$__cuda_sm20_div_rn_f64_full) ;  /* 0x00004ba000007944 */ /* 0x002fea0003c00000 */
[----:B------:R-:W-:Y:S02]  /*1020*/  IMAD.MOV.U32 R5, RZ, RZ, R3 ;  /* 0x000000ffff057224 */ /* 0x000fe400078e0003 */
.L_x_8631:
[----:B------:R-:W-:Y:S05]  /*1030*/  BSYNC B1 ;  /* 0x0000000000017941 */ /* 0x000fea0003800000 */
.L_x_8630:
        /* <DEDUP_REMOVED lines=26> */
.L_x_8633:
[----:B------:R-:W-:Y:S05]  /*11e0*/  BSYNC B1 ;  /* 0x0000000000017941 */ /* 0x000fea0003800000 */
.L_x_8632:
        /* <DEDUP_REMOVED lines=26> */
.L_x_8635:
[----:B------:R-:W-:Y:S05]  /*1390*/  BSYNC B1 ;  /* 0x0000000000017941 */ /* 0x000fea0003800000 */
.L_x_8634:
        /* <DEDUP_REMOVED lines=26> */
.L_x_8637:
[----:B------:R-:W-:Y:S05]  /*1540*/  BSYNC B1 ;  /* 0x0000000000017941 */ /* 0x000fea0003800000 */
.L_x_8636:
        /* <DEDUP_REMOVED lines=26> */
.L_x_8639:
[----:B------:R-:W-:Y:S05]  /*16f0*/  BSYNC B1 ;  /* 0x0000000000017941 */ /* 0x000fea0003800000 */
.L_x_8638:
        /* <DEDUP_REMOVED lines=26> */
.L_x_8641:
[----:B------:R-:W-:Y:S05]  /*18a0*/  BSYNC B1 ;  /* 0x0000000000017941 */ /* 0x000fea0003800000 */
.L_x_8640:
        /* <DEDUP_REMOVED lines=26> */
.L_x_8643:
[----:B------:R-:W-:Y:S05]  /*1a50*/  BSYNC B1 ;  /* 0x0000000000017941 */ /* 0x000fea0003800000 */
.L_x_8642:
        /* <DEDUP_REMOVED lines=26> */
.L_x_8645:
[----:B------:R-:W-:Y:S05]  /*1c00*/  BSYNC B1 ;  /* 0x0000000000017941 */ /* 0x000fea0003800000 */
.L_x_8644:
        /* <DEDUP_REMOVED lines=26> */
.L_x_8647:
[----:B------:R-:W-:Y:S05]  /*1db0*/  BSYNC B1 ;  /* 0x0000000000017941 */ /* 0x000fea0003800000 */
.L_x_8646:
        /* <DEDUP_REMOVED lines=26> */
.L_x_8649:
[----:B------:R-:W-:Y:S05]  /*1f60*/  BSYNC B1 ;  /* 0x0000000000017941 */ /* 0x000fea0003800000 */
.L_x_8648:
        /* <DEDUP_REMOVED lines=26> */
.L_x_8651:
[----:B------:R-:W-:Y:S05]  /*2110*/  BSYNC B1 ;  /* 0x0000000000017941 */ /* 0x000fea0003800000 */
.L_x_8650:
        /* <DEDUP_REMOVED lines=26> */
.L_x_8653:
[----:B------:R-:W-:Y:S05]  /*22c0*/  BSYNC B1 ;  /* 0x0000000000017941 */ /* 0x000fea0003800000 */
.L_x_8652:
[----:B------:R-:W-:Y:S02]  /*22d0*/  IMAD.MOV.U32 R26, RZ, RZ, R2 ;  /* 0x000000ffff1a7224 */ /* 0x000fe400078e0002 */
[----:B------:R-:W-:Y:S01]  /*22e0*/  IMAD.MOV.U32 R27, RZ, RZ, R3 ;  /* 0x000000ffff1b7224 */ /* 0x000fe200078e0003 */
[----:B------:R-:W-:Y:S05]  /*22f0*/  BRA `(.L_x_8621) ;  /* 0x0000031000007947 */ /* 0x000fea0003800000 */
.L_x_8617:
[----:B------:R-:W0:Y:S01]  /*2300*/  MUFU.RCP64H R3, R45 ;  /* 0x0000002d00037308 */ /* 0x000e220000001800 */
[----:B------:R-:W-:Y:S01]  /*2310*/  IADD3 R2, R45, 0x300402, RZ ;  /* 0x003004022d027810 */ /* 0x000fe20007ffe0ff */
[----:B------:R-:W-:Y:S03]  /*2320*/  BSSY B0, `(.L_x_8654) ;  /* 0x000000e000007945 */ /* 0x000fe60003800000 */
[----:B------:R-:W-:-:S02]  /*2330*/  FSETP.GEU.AND P0, PT, |R2|, 5.8789094863358348022e-39, PT ;  /* 0x004004020200780b */ /* 0x000fc40003f0e200 */
        /* <DEDUP_REMOVED lines=8> */
[----:B------:R-:W-:Y:S02]  /*23c0*/  MOV R3, R45 ;  /* 0x0000002d00037202 */ /* 0x000fe40000000f00 */
[----:B------:R-:W-:Y:S02]  /*23d0*/  IADD3 R4, R4, -0x100000, RZ ;  /* 0xfff0000004047810 */ /* 0x000fe40007ffe0ff */
[----:B------:R-:W-:Y:S02]  /*23e0*/  MOV R2, 0x2400 ;  /* 0x0000240000027802 */ /* 0x000fe40000000f00 */
[----:B-12--5:R-:W-:Y:S05]  /*23f0*/  CALL.REL.NOINC `($__internal_20_$__cuda_sm20_dblrcp_rn_slowpath_v3) ;  /* 0x0000355000007944 */ /* 0x026fea0003c00000 */
.L_x_8655:
[----:B------:R-:W-:Y:S05]  /*2400*/  BSYNC B0 ;  /* 0x0000000000007941 */ /* 0x000fea0003800000 */
.L_x_8654:
        /* <DEDUP_REMOVED lines=8> */
[----:B------:R-:W0:-:S04]  /*2490*/  DFMA R22, R22, R42, -R20 ;  /* 0x0000002a1616722b */ /* 0x000e080000000814 */
[----:B------:R-:W4:-:S04]  /*24a0*/  DFMA R18, R18, R42, -R16 ;  /* 0x0000002a1212722b */ /* 0x000f080000000810 */
[----:B------:R-:W2:-:S04]  /*24b0*/  DFMA R14, R14, R42, -R12 ;  /* 0x0000002a0e0e722b */ /* 0x000e88000000080c */
[----:B------:R-:W1:-:S04]  /*24c0*/  DFMA R10, R10, R42, -R8 ;  /* 0x0000002a0a0a722b */ /* 0x000e480000000808 */
[----:B------:R-:W0:-:S04]  /*24d0*/  DFMA R38, R38, R42, -R36 ;  /* 0x0000002a2626722b */ /* 0x000e080000000824 */
[----:B------:R-:W0:-:S04]  /*24e0*/  DFMA R34, R34, R42, -R32 ;  /* 0x0000002a2222722b */ /* 0x000e080000000820 */
[----:B------:R-:W0:-:S04]  /*24f0*/  DFMA R30, R30, R42, -R28 ;  /* 0x0000002a1e1e722b */ /* 0x000e08000000081c */
[----:B------:R-:W0:-:S04]  /*2500*/  DFMA R26, R26, R42, -R24 ;  /* 0x0000002a1a1a722b */ /* 0x000e080000000818 */
        /* <DEDUP_REMOVED lines=16> */
.L_x_8621:
[----:B-1234-:R-:W-:-:S04]  /*2610*/  IMAD.MOV.U32 R3, RZ, RZ, 0x10 ;  /* 0x00000010ff037424 */ /* 0x01efc800078e00ff */
[----:B------:R-:W-:-:S06]  /*2620*/  IMAD.WIDE.U32 R2, R0, R3, c[0x0][0x190] ;  /* 0x0000640000027625 */ /* 0x000fcc00078e0003 */
[----:B------:R-:W-:-:S05]  /*2630*/  IMAD.WIDE R2, R40, 0x20, R2 ;  /* 0x0000002028027825 */ /* 0x000fca00078e0202 */
[----:B0-----:R-:W-:Y:S04]  /*2640*/  STG.E.128 [R2.64], R20 ;  /* 0x0000001402007986 */ /* 0x001fe8000c101d04 */
[----:B------:R-:W-:Y:S04]  /*2650*/  STG.E.128 [R2.64+0x10], R16 ;  /* 0x0000101002007986 */ /* 0x000fe8000c101d04 */
[----:B------:R-:W-:Y:S04]  /*2660*/  STG.E.128 [R2.64+0x1000], R12 ;  /* 0x0010000c02007986 */ /* 0x000fe8000c101d04 */
[----:B------:R-:W-:Y:S04]  /*2670*/  STG.E.128 [R2.64+0x1010], R8 ;  /* 0x0010100802007986 */ /* 0x000fe8000c101d04 */
[----:B------:R-:W-:Y:S04]  /*2680*/  STG.E.128 [R2.64+0x2000], R36 ;  /* 0x0020002402007986 */ /* 0x000fe8000c101d04 */
[----:B------:R-:W-:Y:S04]  /*2690*/  STG.E.128 [R2.64+0x2010], R32 ;  /* 0x0020102002007986 */ /* 0x000fe8000c101d04 */
[----:B------:R-:W-:Y:S04]  /*26a0*/  STG.E.128 [R2.64+0x3000], R28 ;  /* 0x0030001c02007986 */ /* 0x000fe8000c101d04 */
[----:B------:R-:W-:Y:S01]  /*26b0*/  STG.E.128 [R2.64+0x3010], R24 ;  /* 0x0030101802007986 */ /* 0x000fe2000c101d04 */
[----:B------:R-:W-:Y:S05]  /*26c0*/  EXIT ;  /* 0x000000000000794d */ /* 0x000fea0003800000 */
.L_x_8614:
[----:B------:R-:W0:Y:S01]  /*26d0*/  S2R R41, SR_TID.X ;  /* 0x0000000000297919 */ /* 0x000e220000002100 */
[----:B------:R-:W-:Y:S01]  /*26e0*/  CS2R R10, SRZ ;  /* 0x00000000000a7805 */ /* 0x000fe2000001ff00 */
[----:B------:R-:W-:Y:S01]  /*26f0*/  CS2R R8, SRZ ;  /* 0x0000000000087805 */ /* 0x000fe2000001ff00 */
[----:B------:R-:W-:Y:S01]  /*2700*/  CS2R R14, SRZ ;  /* 0x00000000000e7805 */ /* 0x000fe2000001ff00 */
[----:B------:R-:W-:Y:S01]  /*2710*/  CS2R R12, SRZ ;  /* 0x00000000000c7805 */ /* 0x000fe2000001ff00 */
[----:B------:R-:W-:Y:S01]  /*2720*/  CS2R R18, SRZ ;  /* 0x0000000000127805 */ /* 0x000fe2000001ff00 */
[----:B------:R-:W-:Y:S01]  /*2730*/  CS2R R16, SRZ ;  /* 0x0000000000107805 */ /* 0x000fe2000001ff00 */
[----:B0-----:R-:W-:-:S13]  /*2740*/  ISETP.GE.AND P1, PT, R41, R48, PT ;  /* 0x000000302900720c */ /* 0x001fda0003f26270 */
[----:B------:R-:W-:Y:S01]  /*2750*/  @!P1 IMAD.IADD R2, R0, 0x1, R41 ;  /* 0x0000000100029824 */ /* 0x000fe200078e0229 */
[----:B------:R-:W-:Y:S01]  /*2760*/  @!P1 IADD3 R41, R41, 0x80, RZ ;  /* 0x0000008029299810 */ /* 0x000fe20007ffe0ff */
[----:B------:R-:W-:-:S03]  /*2770*/  @!P1 IMAD.MOV.U32 R3, RZ, RZ, 0x10 ;  /* 0x00000010ff039424 */ /* 0x000fc600078e00ff */
[----:B------:R-:W-:Y:S01]  /*2780*/  ISETP.GE.AND P5, PT, R41, R48, PT ;  /* 0x000000302900720c */ /* 0x000fe20003fa6270 */
[----:B------:R-:W-:-:S05]  /*2790*/  @!P1 IMAD.WIDE.U32 R2, R2, R3, c[0x0][0x198] ;  /* 0x0000660002029625 */ /* 0x000fca00078e0003 */
[----:B------:R0:W5:Y:S07]  /*27a0*/  @!P1 LDG.E.128 R12, [R2.64] ;  /* 0x00000004020c9981 */ /* 0x00016e000c1e1d00 */
[----:B------:R-:W-:Y:S02]  /*27b0*/  @!P5 IADD3 R4, R0, R41, RZ ;  /* 0x000000290004d210 */ /* 0x000fe40007ffe0ff */
[----:B------:R-:W-:Y:S02]  /*27c0*/  @!P5 IADD3 R41, R41, 0x80, RZ ;  /* 0x000000802929d810 */ /* 0x000fe40007ffe0ff */
[----:B------:R-:W-:-:S02]  /*27d0*/  @!P5 MOV R5, 0x10 ;  /* 0x000000100005d802 */ /* 0x000fc40000000f00 */
[----:B------:R-:W-:-:S03]  /*27e0*/  ISETP.GE.AND P6, PT, R41, R48, PT ;  /* 0x000000302900720c */ /* 0x000fc60003fc6270 */
[----:B------:R-:W-:-:S05]  /*27f0*/  @!P5 IMAD.WIDE.U32 R4, R4, R5, c[0x0][0x198] ;  /* 0x000066000404d625 */ /* 0x000fca00078e0005 */
[----:B------:R1:W5:Y:S05]  /*2800*/  @!P5 LDG.E.128 R8, [R4.64] ;  /* 0x000000040408d981 */ /* 0x00036a000c1e1d00 */
[----:B------:R-:W-:Y:S01]  /*2810*/  @!P6 IMAD.IADD R6, R0, 0x1, R41 ;  /* 0x000000010006e824 */ /* 0x000fe200078e0229 */
[----:B------:R-:W-:Y:S01]  /*2820*/  @!P6 IADD3 R41, R41, 0x80, RZ ;  /* 0x000000802929e810 */ /* 0x000fe20007ffe0ff */
[----:B------:R-:W-:-:S03]  /*2830*/  @!P6 IMAD.MOV.U32 R7, RZ, RZ, 0x10 ;  /* 0x00000010ff07e424 */ /* 0x000fc600078e00ff */
[----:B------:R-:W-:Y:S01]  /*2840*/  ISETP.GE.AND P0, PT, R41, R48, PT ;  /* 0x000000302900720c */ /* 0x000fe20003f06270 */
[----:B------:R-:W-:-:S05]  /*2850*/  @!P6 IMAD.WIDE.U32 R6, R6, R7, c[0x0][0x198] ;  /* 0x000066000606e625 */ /* 0x000fca00078e0007 */
[----:B------:R2:W5:Y:S07]  /*2860*/  @!P6 LDG.E.128 R16, [R6.64] ;  /* 0x000000040610e981 */ /* 0x00056e000c1e1d00 */
[----:B------:R-:W-:Y:S01]  /*2870*/  @!P0 IMAD.IADD R40, R0, 0x1, R41 ;  /* 0x0000000100288824 */ /* 0x000fe200078e0229 */
[----:B------:R-:W-:-:S04]  /*2880*/  @!P0 IADD3 R41, R41, 0x80, RZ ;  /* 0x0000008029298810 */ /* 0x000fc80007ffe0ff */
[----:B------:R-:W-:-:S13]  /*2890*/  ISETP.GE.AND P2, PT, R41, R48, PT ;  /* 0x000000302900720c */ /* 0x000fda0003f46270 */
        /* <DEDUP_REMOVED lines=8> */
[----:B------:R-:W-:Y:S02]  /*2920*/  ISETP.GE.AND P5, PT, R41, R48, PT ;  /* 0x000000302900720c */ /* 0x000fe40003fa6270 */
[----:B0-----:R-:W-:Y:S01]  /*2930*/  @!P0 MOV R3, 0x10 ;  /* 0x0000001000038802 */ /* 0x001fe20000000f00 */
[----:B--2---:R-:W-:Y:S01]  /*2940*/  @!P2 IMAD.MOV.U32 R7, RZ, RZ, 0x10 ;  /* 0x00000010ff07a424 */ /* 0x004fe200078e00ff */
[----:B------:R-:W-:Y:S01]  /*2950*/  @!P4 MOV R46, 0x10 ;  /* 0x00000010002ec802 */ /* 0x000fe20000000f00 */
[----:B------:R-:W-:Y:S01]  /*2960*/  @!P3 IMAD.MOV.U32 R44, RZ, RZ, 0x10 ;  /* 0x00000010ff2cb424 */ /* 0x000fe200078e00ff */
[----:B------:R-:W-:Y:S01]  /*2970*/  CS2R R30, SRZ ;  /* 0x00000000001e7805 */ /* 0x000fe2000001ff00 */
[----:B------:R-:W-:Y:S01]  /*2980*/  @!P0 IMAD.WIDE.U32 R2, R40, R3, c[0x0][0x198] ;  /* 0x0000660028028625 */ /* 0x000fe200078e0003 */
[----:B------:R-:W-:Y:S01]  /*2990*/  CS2R R28, SRZ ;  /* 0x00000000001c7805 */ /* 0x000fe2000001ff00 */
[----:B------:R-:W-:Y:S01]  /*29a0*/  CS2R R34, SRZ ;  /* 0x0000000000227805 */ /* 0x000fe2000001ff00 */
[----:B------:R-:W-:-:S03]  /*29b0*/  CS2R R32, SRZ ;  /* 0x0000000000207805 */ /* 0x000fc6000001ff00 */
[----:B-1----:R-:W-:Y:S02]  /*29c0*/  @!P5 IMAD.IADD R4, R0, 0x1, R41 ;  /* 0x000000010004d824 */ /* 0x002fe400078e0229 */
[----:B------:R-:W-:Y:S01]  /*29d0*/  @!P5 IMAD.MOV.U32 R5, RZ, RZ, 0x10 ;  /* 0x00000010ff05d424 */ /* 0x000fe200078e00ff */
[----:B------:R-:W-:Y:S01]  /*29e0*/  CS2R R38, SRZ ;  /* 0x0000000000267805 */ /* 0x000fe2000001ff00 */
[----:B------:R-:W-:Y:S01]  /*29f0*/  CS2R R36, SRZ ;  /* 0x0000000000247805 */ /* 0x000fe2000001ff00 */
[----:B------:R-:W-:-:S04]  /*2a00*/  @!P2 IMAD.WIDE.U32 R6, R42, R7, c[0x0][0x198] ;  /* 0x000066002a06a625 */ /* 0x000fc800078e0007 */
[----:B------:R-:W-:-:S04]  /*2a10*/  @!P3 IMAD.WIDE.U32 R40, R43, R44, c[0x0][0x198] ;  /* 0x000066002b28b625 */ /* 0x000fc800078e002c */
[----:B------:R-:W-:Y:S01]  /*2a20*/  @!P4 IMAD.WIDE.U32 R42, R45, R46, c[0x0][0x198] ;  /* 0x000066002d2ac625 */ /* 0x000fe200078e002e */
[----:B------:R0:W5:Y:S03]  /*2a30*/  @!P3 LDG.E.128 R28, [R40.64] ;  /* 0x00000004281cb981 */ /* 0x000166000c1e1d00 */
[----:B------:R-:W-:Y:S01]  /*2a40*/  @!P5 IMAD.WIDE.U32 R4, R4, R5, c[0x0][0x198] ;  /* 0x000066000404d625 */ /* 0x000fe200078e0005 */
[----:B------:R0:W5:Y:S04]  /*2a50*/  @!P4 LDG.E.128 R32, [R42.64] ;  /* 0x000000042a20c981 */ /* 0x000168000c1e1d00 */
[----:B------:R0:W5:Y:S01]  /*2a60*/  @!P5 LDG.E.128 R36, [R4.64] ;  /* 0x000000040424d981 */ /* 0x000162000c1e1d00 */
[----:B------:R-:W1:Y:S01]  /*2a70*/  MUFU.RCP64H R45, c[0x0][0x18c] ;  /* 0x00006300002d7b08 */ /* 0x000e620000001800 */
[----:B------:R-:W-:Y:S01]  /*2a80*/  MOV R46, c[0x0][0x188] ;  /* 0x00006200002e7a02 */ /* 0x000fe20000000f00 */
[----:B------:R-:W-:-:S02]  /*2a90*/  IMAD.MOV.U32 R47, RZ, RZ, c[0x0][0x18c] ;  /* 0x00006300ff2f7624 */ /* 0x000fc400078e00ff */
[----:B------:R-:W-:Y:S01]  /*2aa0*/  IMAD.MOV.U32 R44, RZ, RZ, 0x1 ;  /* 0x00000001ff2c7424 */ /* 0x000fe200078e00ff */
[----:B------:R-:W-:-:S05]  /*2ab0*/  CS2R R22, SRZ ;  /* 0x0000000000167805 */ /* 0x000fca000001ff00 */
[----:B-1----:R-:W1:Y:S01]  /*2ac0*/  DFMA R50, R44, -R46, 1 ;  /* 0x3ff000002c32742b */ /* 0x002e62000000082e */
[----:B------:R-:W-:-:S05]  /*2ad0*/  CS2R R20, SRZ ;  /* 0x0000000000147805 */ /* 0x000fca000001ff00 */
[----:B-1----:R-:W1:Y:S01]  /*2ae0*/  DFMA R50, R50, R50, R50 ;  /* 0x000000323232722b */ /* 0x002e620000000032 */
[----:B------:R2:W5:Y:S05]  /*2af0*/  @!P0 LDG.E.128 R20, [R2.64] ;  /* 0x0000000402148981 */ /* 0x00056a000c1e1d00 */
[----:B-1----:R-:W2:-:S06]  /*2b00*/  DFMA R50, R44, R50, R44 ;  /* 0x000000322c32722b */ /* 0x002e8c000000002c */
[----:B--2---:R-:W1:-:S06]  /*2b10*/  DFMA R2, R50, -R46, 1 ;  /* 0x3ff000003202742b */ /* 0x004e4c000000082e */
[----:B-1----:R-:W1:-:S06]  /*2b20*/  DFMA R2, R50, R2, R50 ;  /* 0x000000023202722b */ /* 0x002e4c0000000032 */
[----:B-1----:R-:W1:-:S06]  /*2b30*/  DMUL R68, R2, c[0x0][0x180] ;  /* 0x0000600002447a28 */ /* 0x002e4c0000000000 */
[----:B-1----:R-:W1:-:S06]  /*2b40*/  DFMA R46, R68, -R46, c[0x0][0x180] ;  /* 0x00006000442e762b */ /* 0x002e4c000000082e */
[----:B-1----:R1:W2:Y:S01]  /*2b50*/  DFMA R68, R2, R46, R68 ;  /* 0x0000002e0244722b */ /* 0x0022a20000000044 */
[----:B------:R-:W-:Y:S01]  /*2b60*/  CS2R R26, SRZ ;  /* 0x00000000001a7805 */ /* 0x000fe2000001ff00 */
[----:B------:R-:W-:Y:S01]  /*2b70*/  CS2R R24, SRZ ;  /* 0x0000000000187805 */ /* 0x000fe2000001ff00 */
[----:B-1----:R-:W-:-:S05]  /*2b80*/  MOV R2, c[0x0][0x184] ;  /* 0x0000610000027a02 */ /* 0x002fca0000000f00 */
[----:B------:R0:W5:Y:S02]  /*2b90*/  @!P2 LDG.E.128 R24, [R6.64] ;  /* 0x000000040618a981 */ /* 0x000164000c1e1d00 */
[----:B--2---:R-:W-:Y:S01]  /*2ba0*/  FFMA R3, RZ, c[0x0][0x18c], R69 ;  /* 0x00006300ff037a23 */ /* 0x004fe20000000045 */
[----:B------:R-:W-:-:S04]  /*2bb0*/  FSETP.GEU.AND P2, PT, |R2|, 6.5827683646048100446e-37, PT ;  /* 0x036000000200780b */ /* 0x000fc80003f4e200 */
[----:B------:R-:W-:-:S13]  /*2bc0*/  FSETP.GT.AND P0, PT, |R3|, 1.469367938527859385e-39, PT ;  /* 0x001000000300780b */ /* 0x000fda0003f04200 */
[----:B------:R-:W-:Y:S05]  /*2bd0*/  @P0 BRA P2, `(.L_x_8656) ;  /* 0x0000008000000947 */ /* 0x000fea0001000000 */
[----:B0-----:R-:W-:Y:S01]  /*2be0*/  IMAD.MOV.U32 R4, RZ, RZ, c[0x0][0x180] ;  /* 0x00006000ff047624 */ /* 0x001fe200078e00ff */
[----:B------:R-:W-:Y:S01]  /*2bf0*/  MOV R6, c[0x0][0x188] ;  /* 0x0000620000067a02 */ /* 0x000fe20000000f00 */
[----:B------:R-:W-:Y:S01]  /*2c00*/  IMAD.MOV.U32 R3, RZ, RZ, c[0x0][0x184] ;  /* 0x00006100ff037624 */ /* 0x000fe200078e00ff */
[----:B------:R-:W-:Y:S01]  /*2c10*/  MOV R2, 0x2c40 ;  /* 0x00002c4000027802 */ /* 0x000fe20000000f00 */
[----:B------:R-:W-:Y:S02]  /*2c20*/  IMAD.MOV.U32 R5, RZ, RZ, c[0x0][0x18c] ;  /* 0x00006300ff057624 */ /* 0x000fe400078e00ff */
[----:B-----5:R-:W-:Y:S05]  /*2c30*/  CALL.REL.NOINC `($__internal_21_$__cuda_sm20_div_rn_f64_full) ;  /* 0x00002f8000007944 */ /* 0x020fea0003c00000 */
[----:B------:R-:W-:Y:S01]  /*2c40*/  IMAD.MOV.U32 R68, RZ, RZ, R4 ;  /* 0x000000ffff447224 */ /* 0x000fe200078e0004 */
[----:B------:R-:W-:Y:S02]  /*2c50*/  MOV R69, R3 ;  /* 0x0000000300457202 */ /* 0x000fe40000000f00 */
.L_x_8656:
[----:B0-----:R-:W-:Y:S01]  /*2c60*/  IMAD.MOV.U32 R6, RZ, RZ, c[0x0][0x180] ;  /* 0x00006000ff067624 */ /* 0x001fe200078e00ff */
        /* <DEDUP_REMOVED lines=16> */
[----:B-12--5:R-:W-:Y:S05]  /*2d70*/  CALL.REL.NOINC `($__internal_20_$__cuda_sm20_dblrcp_rn_slowpath_v3) ;  /* 0x00002bd000007944 */ /* 0x026fea0003c00000 */
[----:B-1----:R-:W-:Y:S02]  /*2d80*/  IMAD.MOV.U32 R66, RZ, RZ, R62 ;  /* 0x000000ffff427224 */ /* 0x002fe400078e003e */
[----:B------:R-:W-:Y:S02]  /*2d90*/  IMAD.MOV.U32 R67, RZ, RZ, R63 ;  /* 0x000000ffff437224 */ /* 0x000fe400078e003f */
.L_x_8658:
[----:B------:R-:W-:Y:S05]  /*2da0*/  BSYNC B0 ;  /* 0x0000000000007941 */ /* 0x000fea0003800000 */
.L_x_8657:
[----:B------:R-:W3:Y:S01]  /*2db0*/  MUFU.RCP64H R3, c[0x0][0x184] ;  /* 0x0000610000037b08 */ /* 0x000ee20000001800 */
[----:B0-----:R-:W-:Y:S01]  /*2dc0*/  MOV R4, c[0x0][0x180] ;  /* 0x0000600000047a02 */ /* 0x001fe20000000f00 */
[----:B------:R-:W-:-:S02]  /*2dd0*/  IMAD.MOV.U32 R5, RZ, RZ, c[0x0][0x184] ;  /* 0x00006100ff057624 */ /* 0x000fc400078e00ff */
[----:B------:R-:W-:-:S06]  /*2de0*/  IMAD.MOV.U32 R2, RZ, RZ, 0x1 ;  /* 0x00000001ff027424 */ /* 0x000fcc00078e00ff */
[----:B---3--:R-:W0:-:S06]  /*2df0*/  DFMA R6, R2, -R4, 1 ;  /* 0x3ff000000206742b */ /* 0x008e0c0000000804 */
[----:B0-----:R-:W0:-:S06]  /*2e00*/  DFMA R6, R6, R6, R6 ;  /* 0x000000060606722b */ /* 0x001e0c0000000006 */
[----:B0-----:R-:W0:-:S06]  /*2e10*/  DFMA R6, R2, R6, R2 ;  /* 0x000000060206722b */ /* 0x001e0c0000000002 */
[----:B0-----:R-:W0:-:S06]  /*2e20*/  DFMA R2, R6, -R4, 1 ;  /* 0x3ff000000602742b */ /* 0x001e0c0000000804 */
[----:B0-----:R-:W0:-:S06]  /*2e30*/  DFMA R2, R6, R2, R6 ;  /* 0x000000020602722b */ /* 0x001e0c0000000006 */
[----:B0-----:R-:W0:-:S06]  /*2e40*/  DMUL R64, R2, c[0x0][0x188] ;  /* 0x0000620002407a28 */ /* 0x001e0c0000000000 */
[----:B0-----:R-:W0:-:S06]  /*2e50*/  DFMA R4, R64, -R4, c[0x0][0x188] ;  /* 0x000062004004762b */ /* 0x001e0c0000000804 */
[----:B0-----:R0:W3:Y:S02]  /*2e60*/  DFMA R64, R2, R4, R64 ;  /* 0x000000040240722b */ /* 0x0010e40000000040 */
[----:B0-----:R-:W-:-:S04]  /*2e70*/  MOV R2, c[0x0][0x18c] ;  /* 0x0000630000027a02 */ /* 0x001fc80000000f00 */
[----:B------:R-:W-:-:S04]  /*2e80*/  FSETP.GEU.AND P2, PT, |R2|, 6.5827683646048100446e-37, PT ;  /* 0x036000000200780b */ /* 0x000fc80003f4e200 */
        /* <DEDUP_REMOVED lines=8> */
[----:B-12--5:R-:W-:Y:S05]  /*2f10*/  CALL.REL.NOINC `($__internal_21_$__cuda_sm20_div_rn_f64_full) ;  /* 0x00002ca000007944 */ /* 0x026fea0003c00000 */
[----:B------:R-:W-:Y:S01]  /*2f20*/  IMAD.MOV.U32 R64, RZ, RZ, R4 ;  /* 0x000000ffff407224 */ /* 0x000fe200078e0004 */
[----:B------:R-:W-:Y:S02]  /*2f30*/  MOV R65, R3 ;  /* 0x0000000300417202 */ /* 0x000fe40000000f00 */
.L_x_8659:
        /* <DEDUP_REMOVED lines=13> */
[----:B0-----:R-:W-:Y:S02]  /*3010*/  LOP3.LUT R4, R7, 0x7fffffff, RZ, 0xc0, !PT ;  /* 0x7fffffff07047812 */ /* 0x001fe400078ec0ff */
[----:B------:R-:W-:Y:S02]  /*3020*/  MOV R3, R7 ;  /* 0x0000000700037202 */ /* 0x000fe40000000f00 */
[----:B------:R-:W-:Y:S02]  /*3030*/  IADD3 R4, R4, -0x100000, RZ ;  /* 0xfff0000004047810 */ /* 0x000fe40007ffe0ff */
[----:B------:R-:W-:Y:S02]  /*3040*/  MOV R2, 0x3060 ;  /* 0x0000306000027802 */ /* 0x000fe40000000f00 */
[----:B-123-5:R-:W-:Y:S05]  /*3050*/  CALL.REL.NOINC `($__internal_20_$__cuda_sm20_dblrcp_rn_slowpath_v3) ;  /* 0x000028f000007944 */ /* 0x02efea0003c00000 */
.L_x_8661:
[----:B------:R-:W-:Y:S05]  /*3060*/  BSYNC B0 ;  /* 0x0000000000007941 */ /* 0x000fea0003800000 */
.L_x_8660:
[----:B------:R-:W-:Y:S01]  /*3070*/  BSSY B1, `(.L_x_8662) ;  /* 0x0000048000017945 */ /* 0x000fe20003800000 */
[----:B------:R-:W-:Y:S01]  /*3080*/  CS2R R46, SRZ ;  /* 0x00000000002e7805 */ /* 0x000fe2000001ff00 */
[----:B------:R-:W-:Y:S01]  /*3090*/  CS2R R42, SRZ ;  /* 0x00000000002a7805 */ /* 0x000fe2000001ff00 */
[----:B------:R-:W-:Y:S01]  /*30a0*/  CS2R R40, SRZ ;  /* 0x0000000000287805 */ /* 0x000fe2000001ff00 */
[----:B------:R-:W-:Y:S05]  /*30b0*/  @P1 BRA `(.L_x_8663) ;  /* 0x0000043000001947 */ /* 0x000fea0003800000 */
[----:B------:R-:W-:Y:S02]  /*30c0*/  IMAD.MOV.U32 R2, RZ, RZ, c[0x0][0x180] ;  /* 0x00006000ff027624 */ /* 0x000fe400078e00ff */
[----:B------:R-:W-:-:S06]  /*30d0*/  IMAD.MOV.U32 R3, RZ, RZ, c[0x0][0x184] ;  /* 0x00006100ff037624 */ /* 0x000fcc00078e00ff */
[----:B------:R-:W4:-:S14]  /*30e0*/  DSETP.GE.AND P0, PT, |R2|, |c[0x0][0x188]|, PT ;  /* 0x400062000200762a */ /* 0x000f1c0003f06200 */
[----:B----4-:R-:W-:Y:S05]  /*30f0*/  @!P0 BRA `(.L_x_8664) ;  /* 0x000003b000008947 */ /* 0x010fea0003800000 */
[----:B------:R-:W4:-:S06]  /*3100*/  DSETP.NEU.AND P0, PT, RZ, |c[0x0][0x188]|, PT ;  /* 0x40006200ff00762a */ /* 0x000f0c0003f0d000 */
[----:B----4-:R-:W4:-:S14]  /*3110*/  DSETP.EQ.AND P0, PT, RZ, |c[0x0][0x180]|, !P0 ;  /* 0x40006000ff00762a */ /* 0x010f1c0004702000 */
[----:B----45:R-:W4:-:S04]  /*3120*/  @!P0 DFMA R40, R64, R14, R12 ;  /* 0x0000000e4028822b */ /* 0x030f08000000000c */
[----:B------:R-:W0:-:S04]  /*3130*/  @!P0 DFMA R42, -R64, R12, R14 ;  /* 0x0000000c402a822b */ /* 0x000e08000000010e */
[----:B-1-34-:R1:W3:-:S04]  /*3140*/  @!P0 DMUL R40, R40, R62 ;  /* 0x0000003e28288228 */ /* 0x01a2c80000000000 */
[----:B0-----:R1:W0:Y:S01]  /*3150*/  @!P0 DMUL R42, R42, R62 ;  /* 0x0000003e2a2a8228 */ /* 0x0012220000000000 */
[----:B------:R-:W-:Y:S05]  /*3160*/  @!P0 BRA `(.L_x_8663) ;  /* 0x0000038000008947 */ /* 0x000fea0003800000 */
[----:B---3--:R-:W3:Y:S01]  /*3170*/  DADD R6, -RZ, |c[0x0][0x180]| ;  /* 0x40006000ff067629 */ /* 0x008ee20000000100 */
[----:B------:R-:W-:Y:S01]  /*3180*/  MOV R4, 0x1 ;  /* 0x0000000100047802 */ /* 0x000fe20000000f00 */
[----:B------:R-:W-:Y:S01]  /*3190*/  BSSY B2, `(.L_x_8665) ;  /* 0x0000015000027945 */ /* 0x000fe20003800000 */
[----:B------:R-:W-:-:S03]  /*31a0*/  FSETP.GEU.AND P1, PT, |R13|, 6.5827683646048100446e-37, PT ;  /* 0x036000000d00780b */ /* 0x000fc60003f2e200 */
[----:B---3--:R-:W3:Y:S02]  /*31b0*/  MUFU.RCP64H R5, R7 ;  /* 0x0000000700057308 */ /* 0x008ee40000001800 */
        /* <DEDUP_REMOVED lines=11> */
[----:B------:R-:W-:Y:S01]  /*3270*/  IMAD.MOV.U32 R4, RZ, RZ, R12 ;  /* 0x000000ffff047224 */ /* 0x000fe200078e000c */
[----:B------:R-:W-:Y:S01]  /*3280*/  MOV R5, R7 ;  /* 0x0000000700057202 */ /* 0x000fe20000000f00 */
[----:B------:R-:W-:Y:S01]  /*3290*/  IMAD.MOV.U32 R3, RZ, RZ, R13 ;  /* 0x000000ffff037224 */ /* 0x000fe200078e000d */
[----:B------:R-:W-:Y:S02]  /*32a0*/  MOV R2, 0x32c0 ;  /* 0x000032c000027802 */ /* 0x000fe40000000f00 */
[----:B012---:R-:W-:Y:S05]  /*32b0*/  CALL.REL.NOINC `($__internal_21_$__cuda_sm20_div_rn_f64_full) ;  /* 0x0000290000007944 */ /* 0x007fea0003c00000 */
[----:B------:R-:W-:Y:S02]  /*32c0*/  IMAD.MOV.U32 R40, RZ, RZ, R4 ;  /* 0x000000ffff287224 */ /* 0x000fe400078e0004 */
[----:B------:R-:W-:Y:S02]  /*32d0*/  IMAD.MOV.U32 R41, RZ, RZ, R3 ;  /* 0x000000ffff297224 */ /* 0x000fe400078e0003 */
.L_x_8666:
[----:B------:R-:W-:Y:S05]  /*32e0*/  BSYNC B2 ;  /* 0x0000000000027941 */ /* 0x000fea0003800000 */
.L_x_8665:
[----:B------:R-:W3:Y:S01]  /*32f0*/  DADD R6, -RZ, |c[0x0][0x188]| ;  /* 0x40006200ff067629 */ /* 0x000ee20000000100 */
[----:B------:R-:W-:Y:S01]  /*3300*/  MOV R4, c[0x0][0x188] ;  /* 0x0000620000047a02 */ /* 0x000fe20000000f00 */
[----:B------:R-:W-:Y:S01]  /*3310*/  IMAD.MOV.U32 R5, RZ, RZ, c[0x0][0x18c] ;  /* 0x00006300ff057624 */ /* 0x000fe200078e00ff */
[----:B------:R-:W-:Y:S01]  /*3320*/  FSETP.GEU.AND P1, PT, |R15|, 6.5827683646048100446e-37, PT ;  /* 0x036000000f00780b */ /* 0x000fe20003f2e200 */
[----:B------:R-:W-:Y:S01]  /*3330*/  IMAD.MOV.U32 R2, RZ, RZ, 0x1 ;  /* 0x00000001ff027424 */ /* 0x000fe200078e00ff */
[----:B------:R-:W-:Y:S01]  /*3340*/  BSSY B2, `(.L_x_8667) ;  /* 0x0000013000027945 */ /* 0x000fe20003800000 */
[----:B---3--:R-:W3:Y:S04]  /*3350*/  MUFU.RCP64H R3, R7 ;  /* 0x0000000700037308 */ /* 0x008ee80000001800 */
        /* <DEDUP_REMOVED lines=13> */
[----:B------:R-:W-:Y:S01]  /*3430*/  MOV R2, 0x3460 ;  /* 0x0000346000027802 */ /* 0x000fe20000000f00 */
[----:B------:R-:W-:Y:S02]  /*3440*/  IMAD.MOV.U32 R5, RZ, RZ, R7 ;  /* 0x000000ffff057224 */ /* 0x000fe400078e0007 */
[----:B012---:R-:W-:Y:S05]  /*3450*/  CALL.REL.NOINC `($__internal_21_$__cuda_sm20_div_rn_f64_full) ;  /* 0x0000276000007944 */ /* 0x007fea0003c00000 */
[----:B------:R-:W-:Y:S02]  /*3460*/  MOV R2, R4 ;  /* 0x0000000400027202 */ /* 0x000fe40000000f00 */
.L_x_8668:
[----:B------:R-:W-:Y:S05]  /*3470*/  BSYNC B2 ;  /* 0x0000000000027941 */ /* 0x000fea0003800000 */
.L_x_8667:
[----:B0-----:R-:W-:Y:S02]  /*3480*/  IMAD.MOV.U32 R42, RZ, RZ, R2 ;  /* 0x000000ffff2a7224 */ /* 0x001fe400078e0002 */
[----:B------:R-:W-:Y:S01]  /*3490*/  IMAD.MOV.U32 R43, RZ, RZ, R3 ;  /* 0x000000ffff2b7224 */ /* 0x000fe200078e0003 */
[----:B------:R-:W-:Y:S05]  /*34a0*/  BRA `(.L_x_8663) ;  /* 0x0000004000007947 */ /* 0x000fea0003800000 */
.L_x_8664:
[----:B-----5:R-:W4:-:S04]  /*34b0*/  DFMA R40, R68, R12, R14 ;  /* 0x0000000c4428722b */ /* 0x020f08000000000e */
[----:B------:R-:W0:-:S04]  /*34c0*/  DFMA R12, R68, R14, -R12 ;  /* 0x0000000e440c722b */ /* 0x000e08000000080c */
[----:B--2-4-:R2:W4:-:S04]  /*34d0*/  DMUL R40, R40, R66 ;  /* 0x0000004228287228 */ /* 0x0145080000000000 */
[----:B0-----:R2:W0:-:S06]  /*34e0*/  DMUL R42, R12, R66 ;  /* 0x000000420c2a7228 */ /* 0x00140c0000000000 */
.L_x_8663:
[----:B---34-:R-:W-:Y:S05]  /*34f0*/  BSYNC B1 ;  /* 0x0000000000017941 */ /* 0x018fea0003800000 */
.L_x_8662:
[----:B------:R-:W3:Y:S01]  /*3500*/  S2R R49, SR_TID.X ;  /* 0x0000000000317919 */ /* 0x000ee20000002100 */
[----:B------:R-:W-:Y:S01]  /*3510*/  BSSY B1, `(.L_x_8669) ;  /* 0x0000048000017945 */ /* 0x000fe20003800000 */
[----:B------:R-:W-:Y:S01]  /*3520*/  CS2R R44, SRZ ;  /* 0x00000000002c7805 */ /* 0x000fe2000001ff00 */
[----:B---3--:R-:W-:-:S04]  /*3530*/  IADD3 R3, R49, 0x80, RZ ;  /* 0x0000008031037810 */ /* 0x008fc80007ffe0ff */
[----:B------:R-:W-:-:S13]  /*3540*/  ISETP.GE.AND P0, PT, R3, R48, PT ;  /* 0x000000300300720c */ /* 0x000fda0003f06270 */
[----:B------:R-:W-:Y:S05]  /*3550*/  @P0 BRA `(.L_x_8670) ;  /* 0x0000043000000947 */ /* 0x000fea0003800000 */
[----:B------:R-:W-:Y:S01]  /*3560*/  MOV R2, c[0x0][0x180] ;  /* 0x0000600000027a02 */ /* 0x000fe20000000f00 */
[----:B------:R-:W-:-:S06]  /*3570*/  IMAD.MOV.U32 R3, RZ, RZ, c[0x0][0x184] ;  /* 0x00006100ff037624 */ /* 0x000fcc00078e00ff */
[----:B------:R-:W3:-:S14]  /*3580*/  DSETP.GE.AND P0, PT, |R2|, |c[0x0][0x188]|, PT ;  /* 0x400062000200762a */ /* 0x000edc0003f06200 */
[----:B---3--:R-:W-:Y:S05]  /*3590*/  @!P0 BRA `(.L_x_8671) ;  /* 0x000003b000008947 */ /* 0x008fea0003800000 */
[----:B------:R-:W3:-:S06]  /*35a0*/  DSETP.NEU.AND P0, PT, RZ, |c[0x0][0x188]|, PT ;  /* 0x40006200ff00762a */ /* 0x000ecc0003f0d000 */
[----:B---3--:R-:W3:-:S14]  /*35b0*/  DSETP.EQ.AND P0, PT, RZ, |c[0x0][0x180]|, !P0 ;  /* 0x40006000ff00762a */ /* 0x008edc0004702000 */
[----:B---3-5:R-:W3:-:S04]  /*35c0*/  @!P0 DFMA R44, R64, R10, R8 ;  /* 0x0000000a402c822b */ /* 0x028ec80000000008 */
[----:B------:R-:W4:-:S04]  /*35d0*/  @!P0 DFMA R46, -R64, R8, R10 ;  /* 0x00000008402e822b */ /* 0x000f08000000010a */
[----:B-1-3--:R1:W3:-:S04]  /*35e0*/  @!P0 DMUL R44, R44, R62 ;  /* 0x0000003e2c2c8228 */ /* 0x00a2c80000000000 */
[----:B----4-:R1:W4:Y:S01]  /*35f0*/  @!P0 DMUL R46, R46, R62 ;  /* 0x0000003e2e2e8228 */ /* 0x0103220000000000 */
[----:B------:R-:W-:Y:S05]  /*3600*/  @!P0 BRA `(.L_x_8670) ;  /* 0x0000038000008947 */ /* 0x000fea0003800000 */
[----:B---3--:R-:W3:Y:S01]  /*3610*/  DADD R6, -RZ, |c[0x0][0x180]| ;  /* 0x40006000ff067629 */ /* 0x008ee20000000100 */
[----:B0-----:R-:W-:Y:S01]  /*3620*/  IMAD.MOV.U32 R4, RZ, RZ, 0x1 ;  /* 0x00000001ff047424 */ /* 0x001fe200078e00ff */
[----:B------:R-:W-:Y:S01]  /*3630*/  FSETP.GEU.AND P1, PT, |R9|, 6.5827683646048100446e-37, PT ;  /* 0x036000000900780b */ /* 0x000fe20003f2e200 */
[----:B------:R-:W-:Y:S03]  /*3640*/  BSSY B2, `(.L_x_8672) ;  /* 0x0000014000027945 */ /* 0x000fe60003800000 */
[----:B---3--:R-:W0:Y:S02]  /*3650*/  MUFU.RCP64H R5, R7 ;  /* 0x0000000700057308 */ /* 0x008e240000001800 */
        /* <DEDUP_REMOVED lines=15> */
[----:B-1--4-:R-:W-:Y:S05]  /*3750*/  CALL.REL.NOINC `($__internal_21_$__cuda_sm20_div_rn_f64_full) ;  /* 0x0000246000007944 */ /* 0x012fea0003c00000 */
[----:B------:R-:W-:Y:S01]  /*3760*/  MOV R44, R4 ;  /* 0x00000004002c7202 */ /* 0x000fe20000000f00 */
[----:B------:R-:W-:Y:S02]  /*3770*/  IMAD.MOV.U32 R45, RZ, RZ, R3 ;  /* 0x000000ffff2d7224 */ /* 0x000fe400078e0003 */
.L_x_8673:
[----:B------:R-:W-:Y:S05]  /*3780*/  BSYNC B2 ;  /* 0x0000000000027941 */ /* 0x000fea0003800000 */
.L_x_8672:
        /* <DEDUP_REMOVED lines=22> */
[----:B-1--4-:R-:W-:Y:S05]  /*38f0*/  CALL.REL.NOINC `($__internal_21_$__cuda_sm20_div_rn_f64_full) ;  /* 0x000022c000007944 */ /* 0x012fea0003c00000 */
[----:B------:R-:W-:Y:S02]  /*3900*/  IMAD.MOV.U32 R2, RZ, RZ, R4 ;  /* 0x000000ffff027224 */ /* 0x000fe400078e0004 */
.L_x_8675:
[----:B------:R-:W-:Y:S05]  /*3910*/  BSYNC B2 ;  /* 0x0000000000027941 */ /* 0x000fea0003800000 */
.L_x_8674:
[----:B----4-:R-:W-:Y:S01]  /*3920*/  MOV R46, R2 ;  /* 0x00000002002e7202 */ /* 0x010fe20000000f00 */
[----:B------:R-:W-:Y:S01]  /*3930*/  IMAD.MOV.U32 R47, RZ, RZ, R3 ;  /* 0x000000ffff2f7224 */ /* 0x000fe200078e0003 */
[----:B------:R-:W-:Y:S05]  /*3940*/  BRA `(.L_x_8670) ;  /* 0x0000004000007947 */ /* 0x000fea0003800000 */
.L_x_8671:
[----:B-----5:R-:W3:-:S04]  /*3950*/  DFMA R44, R68, R8, R10 ;  /* 0x00000008442c722b */ /* 0x020ec8000000000a */
[----:B------:R-:W4:-:S04]  /*3960*/  DFMA R8, R68, R10, -R8 ;  /* 0x0000000a4408722b */ /* 0x000f080000000808 */
[----:B--23--:R2:W3:-:S04]  /*3970*/  DMUL R44, R44, R66 ;  /* 0x000000422c2c7228 */ /* 0x00c4c80000000000 */
[----:B----4-:R2:W4:-:S06]  /*3980*/  DMUL R46, R8, R66 ;  /* 0x00000042082e7228 */ /* 0x01050c0000000000 */
.L_x_8670:
[----:B---3--:R-:W-:Y:S05]  /*3990*/  BSYNC B1 ;  /* 0x0000000000017941 */ /* 0x008fea0003800000 */
.L_x_8669:
[----:B------:R-:W-:Y:S01]  /*39a0*/  IADD3 R3, R49, 0x100, RZ ;  /* 0x0000010031037810 */ /* 0x000fe20007ffe0ff */
[----:B------:R-:W-:Y:S01]  /*39b0*/  BSSY B1, `(.L_x_8676) ;  /* 0x0000048000017945 */ /* 0x000fe20003800000 */
[----:B-----5:R-:W-:Y:S01]  /*39c0*/  CS2R R10, SRZ ;  /* 0x00000000000a7805 */ /* 0x020fe2000001ff00 */
[----:B--2---:R-:W-:Y:S01]  /*39d0*/  CS2R R8, SRZ ;  /* 0x0000000000087805 */ /* 0x004fe2000001ff00 */
[----:B------:R-:W-:-:S13]  /*39e0*/  ISETP.GE.AND P0, PT, R3, R48, PT ;  /* 0x000000300300720c */ /* 0x000fda0003f06270 */
[----:B------:R-:W-:Y:S05]  /*39f0*/  @P0 BRA `(.L_x_8677) ;  /* 0x0000043000000947 */ /* 0x000fea0003800000 */
[----:B------:R-:W-:Y:S01]  /*3a00*/  IMAD.MOV.U32 R2, RZ, RZ, c[0x0][0x180] ;  /* 0x00006000ff027624 */ /* 0x000fe200078e00ff */
[----:B------:R-:W-:-:S06]  /*3a10*/  MOV R3, c[0x0][0x184] ;  /* 0x0000610000037a02 */ /* 0x000fcc0000000f00 */
[----:B------:R-:W2:-:S14]  /*3a20*/  DSETP.GE.AND P0, PT, |R2|, |c[0x0][0x188]|, PT ;  /* 0x400062000200762a */ /* 0x000e9c0003f06200 */
[----:B--2---:R-:W-:Y:S05]  /*3a30*/  @!P0 BRA `(.L_x_8678) ;  /* 0x000003b000008947 */ /* 0x004fea0003800000 */
[----:B------:R-:W2:-:S06]  /*3a40*/  DSETP.NEU.AND P0, PT, RZ, |c[0x0][0x188]|, PT ;  /* 0x40006200ff00762a */ /* 0x000e8c0003f0d000 */
[----:B--2---:R-:W2:-:S14]  /*3a50*/  DSETP.EQ.AND P0, PT, RZ, |c[0x0][0x180]|, !P0 ;  /* 0x40006000ff00762a */ /* 0x004e9c0004702000 */
[----:B--2---:R-:W2:-:S04]  /*3a60*/  @!P0 DFMA R8, R64, R18, R16 ;  /* 0x000000124008822b */ /* 0x004e880000000010 */
[----:B------:R-:W3:-:S04]  /*3a70*/  @!P0 DFMA R10, -R64, R16, R18 ;  /* 0x00000010400a822b */ /* 0x000ec80000000112 */
[----:B-12---:R1:W2:-:S04]  /*3a80*/  @!P0 DMUL R8, R8, R62 ;  /* 0x0000003e08088228 */ /* 0x0062880000000000 */
[----:B---3--:R1:W3:Y:S01]  /*3a90*/  @!P0 DMUL R10, R10, R62 ;  /* 0x0000003e0a0a8228 */ /* 0x0082e20000000000 */
[----:B------:R-:W-:Y:S05]  /*3aa0*/  @!P0 BRA `(.L_x_8677) ;  /* 0x0000038000008947 */ /* 0x000fea0003800000 */
[----:B--2---:R-:W2:Y:S01]  /*3ab0*/  DADD R6, -RZ, |c[0x0][0x180]| ;  /* 0x40006000ff067629 */ /* 0x004ea20000000100 */
[----:B0-----:R-:W-:Y:S01]  /*3ac0*/  IMAD.MOV.U32 R4, RZ, RZ, 0x1 ;  /* 0x00000001ff047424 */ /* 0x001fe200078e00ff */
[----:B------:R-:W-:Y:S01]  /*3ad0*/  FSETP.GEU.AND P1, PT, |R17|, 6.5827683646048100446e-37, PT ;  /* 0x036000001100780b */ /* 0x000fe20003f2e200 */
[----:B------:R-:W-:Y:S03]  /*3ae0*/  BSSY B2, `(.L_x_8679) ;  /* 0x0000014000027945 */ /* 0x000fe60003800000 */
[----:B--2---:R-:W0:Y:S02]  /*3af0*/  MUFU.RCP64H R5, R7 ;  /* 0x0000000700057308 */ /* 0x004e240000001800 */
        /* <DEDUP_REMOVED lines=15> */
[----:B-1-34-:R-:W-:Y:S05]  /*3bf0*/  CALL.REL.NOINC `($__internal_21_$__cuda_sm20_div_rn_f64_full) ;  /* 0x00001fc000007944 */ /* 0x01afea0003c00000 */
[----:B------:R-:W-:Y:S01]  /*3c00*/  IMAD.MOV.U32 R8, RZ, RZ, R4 ;  /* 0x000000ffff087224 */ /* 0x000fe200078e0004 */
[----:B------:R-:W-:Y:S02]  /*3c10*/  MOV R9, R3 ;  /* 0x0000000300097202 */ /* 0x000fe40000000f00 */
.L_x_8680:
[----:B------:R-:W-:Y:S05]  /*3c20*/  BSYNC B2 ;  /* 0x0000000000027941 */ /* 0x000fea0003800000 */
.L_x_8679:
[----:B------:R-:W0:Y:S01]  /*3c30*/  DADD R6, -RZ, |c[0x0][0x188]| ;  /* 0x40006200ff067629 */ /* 0x000e220000000100 */
[----:B------:R-:W-:Y:S01]  /*3c40*/  IMAD.MOV.U32 R4, RZ, RZ, c[0x0][0x188] ;  /* 0x00006200ff047624 */ /* 0x000fe200078e00ff */
[----:B------:R-:W-:Y:S01]  /*3c50*/  MOV R2, 0x1 ;  /* 0x0000000100027802 */ /* 0x000fe20000000f00 */
[----:B------:R-:W-:Y:S01]  /*3c60*/  IMAD.MOV.U32 R5, RZ, RZ, c[0x0][0x18c] ;  /* 0x00006300ff057624 */ /* 0x000fe200078e00ff */
[----:B------:R-:W-:Y:S01]  /*3c70*/  FSETP.GEU.AND P1, PT, |R19|, 6.5827683646048100446e-37, PT ;  /* 0x036000001300780b */ /* 0x000fe20003f2e200 */
[----:B------:R-:W-:Y:S01]  /*3c80*/  BSSY B2, `(.L_x_8681) ;  /* 0x0000013000027945 */ /* 0x000fe20003800000 */
[----:B0-----:R-:W0:Y:S03]  /*3c90*/  MUFU.RCP64H R3, R7 ;  /* 0x0000000700037308 */ /* 0x001e260000001800 */
        /* <DEDUP_REMOVED lines=17> */
.L_x_8682:
[----:B------:R-:W-:Y:S05]  /*3db0*/  BSYNC B2 ;  /* 0x0000000000027941 */ /* 0x000fea0003800000 */
.L_x_8681:
[----:B------:R-:W-:Y:S01]  /*3dc0*/  IMAD.MOV.U32 R10, RZ, RZ, R2 ;  /* 0x000000ffff0a7224 */ /* 0x000fe200078e0002 */
[----:B------:R-:W-:Y:S01]  /*3dd0*/  MOV R11, R3 ;  /* 0x00000003000b7202 */ /* 0x000fe20000000f00 */
[----:B------:R-:W-:Y:S05]  /*3de0*/  BRA `(.L_x_8677) ;  /* 0x0000004000007947 */ /* 0x000fea0003800000 */
.L_x_8678:
[----:B------:R-:W2:-:S04]  /*3df0*/  DFMA R8, R68, R16, R18 ;  /* 0x000000104408722b */ /* 0x000e880000000012 */
[----:B------:R-:W3:-:S04]  /*3e00*/  DFMA R10, R68, R18, -R16 ;  /* 0x00000012440a722b */ /* 0x000ec80000000810 */
[----:B--2---:R2:W4:-:S04]  /*3e10*/  DMUL R8, R8, R66 ;  /* 0x0000004208087228 */ /* 0x0045080000000000 */
[----:B---3--:R2:W3:-:S06]  /*3e20*/  DMUL R10, R10, R66 ;  /* 0x000000420a0a7228 */ /* 0x0084cc0000000000 */
.L_x_8677:
[----:B--2-4-:R-:W-:Y:S05]  /*3e30*/  BSYNC B1 ;  /* 0x0000000000017941 */ /* 0x014fea0003800000 */
.L_x_8676:
[----:B------:R-:W-:Y:S01]  /*3e40*/  IADD3 R3, R49, 0x180, RZ ;  /* 0x0000018031037810 */ /* 0x000fe20007ffe0ff */
[----:B------:R-:W-:Y:S01]  /*3e50*/  BSSY B1, `(.L_x_8683) ;  /* 0x0000048000017945 */ /* 0x000fe20003800000 */
[----:B------:R-:W-:Y:S01]  /*3e60*/  CS2R R14, SRZ ;  /* 0x00000000000e7805 */ /* 0x000fe2000001ff00 */
[----:B------:R-:W-:Y:S01]  /*3e70*/  CS2R R12, SRZ ;  /* 0x00000000000c7805 */ /* 0x000fe2000001ff00 */
[----:B------:R-:W-:-:S13]  /*3e80*/  ISETP.GE.AND P0, PT, R3, R48, PT ;  /* 0x000000300300720c */ /* 0x000fda0003f06270 */
[----:B------:R-:W-:Y:S05]  /*3e90*/  @P0 BRA `(.L_x_8684) ;  /* 0x0000043000000947 */ /* 0x000fea0003800000 */
[----:B------:R-:W-:Y:S02]  /*3ea0*/  IMAD.MOV.U32 R2, RZ, RZ, c[0x0][0x180] ;  /* 0x00006000ff027624 */ /* 0x000fe400078e00ff */
[----:B------:R-:W-:-:S06]  /*3eb0*/  IMAD.MOV.U32 R3, RZ, RZ, c[0x0][0x184] ;  /* 0x00006100ff037624 */ /* 0x000fcc00078e00ff */
[----:B------:R-:W2:-:S14]  /*3ec0*/  DSETP.GE.AND P0, PT, |R2|, |c[0x0][0x188]|, PT ;  /* 0x400062000200762a */ /* 0x000e9c0003f06200 */
[----:B--2---:R-:W-:Y:S05]  /*3ed0*/  @!P0 BRA `(.L_x_8685) ;  /* 0x000003b000008947 */ /* 0x004fea0003800000 */
[----:B------:R-:W2:-:S06]  /*3ee0*/  DSETP.NEU.AND P0, PT, RZ, |c[0x0][0x188]|, PT ;  /* 0x40006200ff00762a */ /* 0x000e8c0003f0d000 */
[----:B--2---:R-:W2:-:S14]  /*3ef0*/  DSETP.EQ.AND P0, PT, RZ, |c[0x0][0x180]|, !P0 ;  /* 0x40006000ff00762a */ /* 0x004e9c0004702000 */
[----:B--2---:R-:W2:-:S04]  /*3f00*/  @!P0 DFMA R12, R64, R22, R20 ;  /* 0x00000016400c822b */ /* 0x004e880000000014 */
[----:B------:R-:W4:-:S04]  /*3f10*/  @!P0 DFMA R14, -R64, R20, R22 ;  /* 0x00000014400e822b */ /* 0x000f080000000116 */
[----:B-12---:R1:W2:-:S04]  /*3f20*/  @!P0 DMUL R12, R12, R62 ;  /* 0x0000003e0c0c8228 */ /* 0x0062880000000000 */
[----:B----4-:R1:W4:Y:S01]  /*3f30*/  @!P0 DMUL R14, R14, R62 ;  /* 0x0000003e0e0e8228 */ /* 0x0103220000000000 */
[----:B------:R-:W-:Y:S05]  /*3f40*/  @!P0 BRA `(.L_x_8684) ;  /* 0x0000038000008947 */ /* 0x000fea0003800000 */
[----:B--2---:R-:W2:Y:S01]  /*3f50*/  DADD R6, -RZ, |c[0x0][0x180]| ;  /* 0x40006000ff067629 */ /* 0x004ea20000000100 */
[----:B0-----:R-:W-:Y:S01]  /*3f60*/  MOV R4, 0x1 ;  /* 0x0000000100047802 */ /* 0x001fe20000000f00 */
[----:B------:R-:W-:Y:S01]  /*3f70*/  BSSY B2, `(.L_x_8686) ;  /* 0x0000015000027945 */ /* 0x000fe20003800000 */
[----:B------:R-:W-:-:S03]  /*3f80*/  FSETP.GEU.AND P1, PT, |R21|, 6.5827683646048100446e-37, PT ;  /* 0x036000001500780b */ /* 0x000fc60003f2e200 */
        /* <DEDUP_REMOVED lines=17> */
[----:B------:R-:W-:Y:S02]  /*40a0*/  IMAD.MOV.U32 R12, RZ, RZ, R4 ;  /* 0x000000ffff0c7224 */ /* 0x000fe400078e0004 */
[----:B------:R-:W-:Y:S02]  /*40b0*/  IMAD.MOV.U32 R13, RZ, RZ, R3 ;  /* 0x000000ffff0d7224 */ /* 0x000fe400078e0003 */
.L_x_8687:
[----:B------:R-:W-:Y:S05]  /*40c0*/  BSYNC B2 ;  /* 0x0000000000027941 */ /* 0x000fea0003800000 */
.L_x_8686:
[----:B------:R-:W0:Y:S01]  /*40d0*/  DADD R6, -RZ, |c[0x0][0x188]| ;  /* 0x40006200ff067629 */ /* 0x000e220000000100 */
[----:B------:R-:W-:Y:S01]  /*40e0*/  MOV R4, c[0x0][0x188] ;  /* 0x0000620000047a02 */ /* 0x000fe20000000f00 */
[----:B------:R-:W-:Y:S01]  /*40f0*/  IMAD.MOV.U32 R5, RZ, RZ, c[0x0][0x18c] ;  /* 0x00006300ff057624 */ /* 0x000fe200078e00ff */
[----:B------:R-:W-:Y:S01]  /*4100*/  FSETP.GEU.AND P1, PT, |R23|, 6.5827683646048100446e-37, PT ;  /* 0x036000001700780b */ /* 0x000fe20003f2e200 */
[----:B------:R-:W-:Y:S01]  /*4110*/  IMAD.MOV.U32 R2, RZ, RZ, 0x1 ;  /* 0x00000001ff027424 */ /* 0x000fe200078e00ff */
[----:B------:R-:W-:Y:S01]  /*4120*/  BSSY B2, `(.L_x_8688) ;  /* 0x0000013000027945 */ /* 0x000fe20003800000 */
[----:B0-----:R-:W0:Y:S04]  /*4130*/  MUFU.RCP64H R3, R7 ;  /* 0x0000000700037308 */ /* 0x001e280000001800 */
[----:B0---4-:R-:W0:-:S06]  /*4140*/  DFMA R14, R2, -|R4|, 1 ;  /* 0x3ff00000020e742b */ /* 0x011e0c0000000c04 */
        /* <DEDUP_REMOVED lines=14> */
[----:B-1-3--:R-:W-:Y:S05]  /*4230*/  CALL.REL.NOINC `($__internal_21_$__cuda_sm20_div_rn_f64_full) ;  /* 0x0000198000007944 */ /* 0x00afea0003c00000 */
[----:B------:R-:W-:Y:S02]  /*4240*/  MOV R2, R4 ;  /* 0x0000000400027202 */ /* 0x000fe40000000f00 */
.L_x_8689:
[----:B------:R-:W-:Y:S05]  /*4250*/  BSYNC B2 ;  /* 0x0000000000027941 */ /* 0x000fea0003800000 */
.L_x_8688:
[----:B------:R-:W-:Y:S02]  /*4260*/  IMAD.MOV.U32 R14, RZ, RZ, R2 ;  /* 0x000000ffff0e7224 */ /* 0x000fe400078e0002 */
[----:B------:R-:W-:Y:S01]  /*4270*/  IMAD.MOV.U32 R15, RZ, RZ, R3 ;  /* 0x000000ffff0f7224 */ /* 0x000fe200078e0003 */
[----:B------:R-:W-:Y:S05]  /*4280*/  BRA `(.L_x_8684) ;  /* 0x0000004000007947 */ /* 0x000fea0003800000 */
.L_x_8685:
[----:B------:R-:W2:-:S04]  /*4290*/  DFMA R12, R68, R20, R22 ;  /* 0x00000014440c722b */ /* 0x000e880000000016 */
[----:B------:R-:W4:-:S04]  /*42a0*/  DFMA R14, R68, R22, -R20 ;  /* 0x00000016440e722b */ /* 0x000f080000000814 */
[----:B--2---:R2:W3:-:S04]  /*42b0*/  DMUL R12, R12, R66 ;  /* 0x000000420c0c7228 */ /* 0x0044c80000000000 */
[----:B----4-:R2:W4:-:S06]  /*42c0*/  DMUL R14, R14, R66 ;  /* 0x000000420e0e7228 */ /* 0x01050c0000000000 */
.L_x_8684:
[----:B--23--:R-:W-:Y:S05]  /*42d0*/  BSYNC B1 ;  /* 0x0000000000017941 */ /* 0x00cfea0003800000 */
.L_x_8683:
[----:B------:R-:W-:Y:S01]  /*42e0*/  IADD3 R3, R49, 0x200, RZ ;  /* 0x0000020031037810 */ /* 0x000fe20007ffe0ff */
[----:B------:R-:W-:Y:S01]  /*42f0*/  BSSY B1, `(.L_x_8690) ;  /* 0x0000048000017945 */ /* 0x000fe20003800000 */
[----:B------:R-:W-:Y:S01]  /*4300*/  CS2R R18, SRZ ;  /* 0x0000000000127805 */ /* 0x000fe2000001ff00 */
[----:B------:R-:W-:Y:S01]  /*4310*/  CS2R R16, SRZ ;  /* 0x0000000000107805 */ /* 0x000fe2000001ff00 */
[----:B------:R-:W-:-:S13]  /*4320*/  ISETP.GE.AND P0, PT, R3, R48, PT ;  /* 0x000000300300720c */ /* 0x000fda0003f06270 */
[----:B------:R-:W-:Y:S05]  /*4330*/  @P0 BRA `(.L_x_8691) ;  /* 0x0000043000000947 */ /* 0x000fea0003800000 */
[----:B------:R-:W-:Y:S01]  /*4340*/  MOV R2, c[0x0][0x180] ;  /* 0x0000600000027a02 */ /* 0x000fe20000000f00 */
[----:B------:R-:W-:-:S06]  /*4350*/  IMAD.MOV.U32 R3, RZ, RZ, c[0x0][0x184] ;  /* 0x00006100ff037624 */ /* 0x000fcc00078e00ff */
        /* <DEDUP_REMOVED lines=29> */
[----:B-1-34-:R-:W-:Y:S05]  /*4530*/  CALL.REL.NOINC `($__internal_21_$__cuda_sm20_div_rn_f64_full) ;  /* 0x0000168000007944 */ /* 0x01afea0003c00000 */
[----:B------:R-:W-:Y:S01]  /*4540*/  MOV R16, R4 ;  /* 0x0000000400107202 */ /* 0x000fe20000000f00 */
[----:B------:R-:W-:Y:S02]  /*4550*/  IMAD.MOV.U32 R17, RZ, RZ, R3 ;  /* 0x000000ffff117224 */ /* 0x000fe400078e0003 */
.L_x_8694:
[----:B------:R-:W-:Y:S05]  /*4560*/  BSYNC B2 ;  /* 0x0000000000027941 */ /* 0x000fea0003800000 */
.L_x_8693:
[----:B------:R-:W0:Y:S01]  /*4570*/  DADD R6, -RZ, |c[0x0][0x188]| ;  /* 0x40006200ff067629 */ /* 0x000e220000000100 */
[----:B------:R-:W-:Y:S01]  /*4580*/  IMAD.MOV.U32 R4, RZ, RZ, c[0x0][0x188] ;  /* 0x00006200ff047624 */ /* 0x000fe200078e00ff */
[----:B------:R-:W-:Y:S01]  /*4590*/  MOV R5, c[0x0][0x18c] ;  /* 0x0000630000057a02 */ /* 0x000fe20000000f00 */
[----:B------:R-:W-:Y:S01]  /*45a0*/  IMAD.MOV.U32 R2, RZ, RZ, 0x1 ;  /* 0x00000001ff027424 */ /* 0x000fe200078e00ff */
        /* <DEDUP_REMOVED lines=20> */
.L_x_8696:
[----:B------:R-:W-:Y:S05]  /*46f0*/  BSYNC B2 ;  /* 0x0000000000027941 */ /* 0x000fea0003800000 */
.L_x_8695:
[----:B------:R-:W-:Y:S01]  /*4700*/  MOV R18, R2 ;  /* 0x0000000200127202 */ /* 0x000fe20000000f00 */
[----:B------:R-:W-:Y:S01]  /*4710*/  IMAD.MOV.U32 R19, RZ, RZ, R3 ;  /* 0x000000ffff137224 */ /* 0x000fe200078e0003 */
[----:B------:R-:W-:Y:S05]  /*4720*/  BRA `(.L_x_8691) ;  /* 0x0000004000007947 */ /* 0x000fea0003800000 */
.L_x_8692:
[----:B------:R-:W2:-:S04]  /*4730*/  DFMA R16, R68, R24, R26 ;  /* 0x000000184410722b */ /* 0x000e88000000001a */
[----:B------:R-:W3:-:S04]  /*4740*/  DFMA R18, R68, R26, -R24 ;  /* 0x0000001a4412722b */ /* 0x000ec80000000818 */
[----:B--2---:R2:W4:-:S04]  /*4750*/  DMUL R16, R16, R66 ;  /* 0x0000004210107228 */ /* 0x0045080000000000 */
[----:B---3--:R2:W3:-:S06]  /*4760*/  DMUL R18, R18, R66 ;  /* 0x0000004212127228 */ /* 0x0084cc0000000000 */
.L_x_8691:
[----:B--2-4-:R-:W-:Y:S05]  /*4770*/  BSYNC B1 ;  /* 0x0000000000017941 */ /* 0x014fea0003800000 */
.L_x_8690:
[----:B------:R-:W-:Y:S01]  /*4780*/  IADD3 R3, R49, 0x280, RZ ;  /* 0x0000028031037810 */ /* 0x000fe20007ffe0ff */
[----:B------:R-:W-:Y:S01]  /*4790*/  BSSY B1, `(.L_x_8697) ;  /* 0x0000048000017945 */ /* 0x000fe20003800000 */
[----:B------:R-:W-:Y:S01]  /*47a0*/  CS2R R22, SRZ ;  /* 0x0000000000167805 */ /* 0x000fe2000001ff00 */
[----:B------:R-:W-:Y:S01]  /*47b0*/  CS2R R20, SRZ ;  /* 0x0000000000147805 */ /* 0x000fe2000001ff00 */
        /* <DEDUP_REMOVED lines=36> */
.L_x_8701:
[----:B------:R-:W-:Y:S05]  /*4a00*/  BSYNC B2 ;  /* 0x0000000000027941 */ /* 0x000fea0003800000 */
.L_x_8700:
[----:B------:R-:W0:Y:S01]  /*4a10*/  DADD R6, -RZ, |c[0x0][0x188]| ;  /* 0x40006200ff067629 */ /* 0x000e220000000100 */
[----:B------:R-:W-:Y:S01]  /*4a20*/  IMAD.MOV.U32 R4, RZ, RZ, c[0x0][0x188] ;  /* 0x00006200ff047624 */ /* 0x000fe200078e00ff */
[----:B------:R-:W-:Y:S01]  /*4a30*/  MOV R2, 0x1 ;  /* 0x0000000100027802 */ /* 0x000fe20000000f00 */
[----:B------:R-:W-:Y:S01]  /*4a40*/  IMAD.MOV.U32 R5, RZ, RZ, c[0x0][0x18c] ;  /* 0x00006300ff057624 */ /* 0x000fe200078e00ff */
[----:B------:R-:W-:Y:S01]  /*4a50*/  FSETP.GEU.AND P1, PT, |R31|, 6.5827683646048100446e-37, PT ;  /* 0x036000001f00780b */ /* 0x000fe20003f2e200 */
[----:B------:R-:W-:Y:S01]  /*4a60*/  BSSY B2, `(.L_x_8702) ;  /* 0x0000013000027945 */ /* 0x000fe20003800000 */
[----:B0-----:R-:W0:Y:S03]  /*4a70*/  MUFU.RCP64H R3, R7 ;  /* 0x0000000700037308 */ /* 0x001e260000001800 */
        /* <DEDUP_REMOVED lines=15> */
[----:B-1-3--:R-:W-:Y:S05]  /*4b70*/  CALL.REL.NOINC `($__internal_21_$__cuda_sm20_div_rn_f64_full) ;  /* 0x0000104000007944 */ /* 0x00afea0003c00000 */
[----:B------:R-:W-:Y:S02]  /*4b80*/  IMAD.MOV.U32 R2, RZ, RZ, R4 ;  /* 0x000000ffff027224 */ /* 0x000fe400078e0004 */
.L_x_8703:
[----:B------:R-:W-:Y:S05]  /*4b90*/  BSYNC B2 ;  /* 0x0000000000027941 */ /* 0x000fea0003800000 */
.L_x_8702:
[----:B------:R-:W-:Y:S01]  /*4ba0*/  IMAD.MOV.U32 R22, RZ, RZ, R2 ;  /* 0x000000ffff167224 */ /* 0x000fe200078e0002 */
[----:B------:R-:W-:Y:S01]  /*4bb0*/  MOV R23, R3 ;  /* 0x0000000300177202 */ /* 0x000fe20000000f00 */
[----:B------:R-:W-:Y:S05]  /*4bc0*/  BRA `(.L_x_8698) ;  /* 0x0000004000007947 */ /* 0x000fea0003800000 */
.L_x_8699:
[----:B------:R-:W2:-:S04]  /*4bd0*/  DFMA R20, R68, R28, R30 ;  /* 0x0000001c4414722b */ /* 0x000e88000000001e */
[----:B------:R-:W4:-:S04]  /*4be0*/  DFMA R22, R68, R30, -R28 ;  /* 0x0000001e4416722b */ /* 0x000f08000000081c */
[----:B--2---:R2:W3:-:S04]  /*4bf0*/  DMUL R20, R20, R66 ;  /* 0x0000004214147228 */ /* 0x0044c80000000000 */
[----:B----4-:R2:W4:-:S06]  /*4c00*/  DMUL R22, R22, R66 ;  /* 0x0000004216167228 */ /* 0x01050c0000000000 */
.L_x_8698:
[----:B--23--:R-:W-:Y:S05]  /*4c10*/  BSYNC B1 ;  /* 0x0000000000017941 */ /* 0x00cfea0003800000 */
.L_x_8697:
        /* <DEDUP_REMOVED lines=40> */
.L_x_8708:
[----:B------:R-:W-:Y:S05]  /*4ea0*/  BSYNC B2 ;  /* 0x0000000000027941 */ /* 0x000fea0003800000 */
.L_x_8707:
[----:B------:R-:W0:Y:S01]  /*4eb0*/  DADD R6, -RZ, |c[0x0][0x188]| ;  /* 0x40006200ff067629 */ /* 0x000e220000000100 */
[----:B------:R-:W-:Y:S01]  /*4ec0*/  MOV R4, c[0x0][0x188] ;  /* 0x0000620000047a02 */ /* 0x000fe20000000f00 */
[----:B------:R-:W-:Y:S01]  /*4ed0*/  IMAD.MOV.U32 R5, RZ, RZ, c[0x0][0x18c] ;  /* 0x00006300ff057624 */ /* 0x000fe200078e00ff */
[----:B------:R-:W-:Y:S01]  /*4ee0*/  FSETP.GEU.AND P1, PT, |R35|, 6.5827683646048100446e-37, PT ;  /* 0x036000002300780b */ /* 0x000fe20003f2e200 */
[----:B------:R-:W-:Y:S01]  /*4ef0*/  IMAD.MOV.U32 R2, RZ, RZ, 0x1 ;  /* 0x00000001ff027424 */ /* 0x000fe200078e00ff */
[----:B------:R-:W-:Y:S01]  /*4f00*/  BSSY B2, `(.L_x_8709) ;  /* 0x0000013000027945 */ /* 0x000fe20003800000 */
[----:B0-----:R-:W0:Y:S04]  /*4f10*/  MUFU.RCP64H R3, R7 ;  /* 0x0000000700037308 */ /* 0x001e280000001800 */
        /* <DEDUP_REMOVED lines=16> */
[----:B------:R-:W-:Y:S02]  /*5020*/  MOV R2, R4 ;  /* 0x0000000400027202 */ /* 0x000fe40000000f00 */
.L_x_8710:
[----:B------:R-:W-:Y:S05]  /*5030*/  BSYNC B2 ;  /* 0x0000000000027941 */ /* 0x000fea0003800000 */
.L_x_8709:
[----:B------:R-:W-:Y:S02]  /*5040*/  IMAD.MOV.U32 R26, RZ, RZ, R2 ;  /* 0x000000ffff1a7224 */ /* 0x000fe400078e0002 */
[----:B------:R-:W-:Y:S01]  /*5050*/  IMAD.MOV.U32 R27, RZ, RZ, R3 ;  /* 0x000000ffff1b7224 */ /* 0x000fe200078e0003 */
[----:B------:R-:W-:Y:S05]  /*5060*/  BRA `(.L_x_8705) ;  /* 0x0000004000007947 */ /* 0x000fea0003800000 */
.L_x_8706:
[----:B------:R-:W2:-:S04]  /*5070*/  DFMA R24, R68, R32, R34 ;  /* 0x000000204418722b */ /* 0x000e880000000022 */
[----:B------:R-:W3:-:S04]  /*5080*/  DFMA R26, R68, R34, -R32 ;  /* 0x00000022441a722b */ /* 0x000ec80000000820 */
[----:B--2---:R2:W4:-:S04]  /*5090*/  DMUL R24, R24, R66 ;  /* 0x0000004218187228 */ /* 0x0045080000000000 */
[----:B---3--:R2:W3:-:S06]  /*50a0*/  DMUL R26, R26, R66 ;  /* 0x000000421a1a7228 */ /* 0x0084cc0000000000 */
.L_x_8705:
[----:B--2-4-:R-:W-:Y:S05]  /*50b0*/  BSYNC B1 ;  /* 0x0000000000017941 */ /* 0x014fea0003800000 */
.L_x_8704:
        /* <DEDUP_REMOVED lines=38> */
[----:B------:R-:W-:Y:S02]  /*5320*/  MOV R5, R3 ;  /* 0x0000000300057202 */ /* 0x000fe40000000f00 */
.L_x_8715:
[----:B------:R-:W-:Y:S05]  /*5330*/  BSYNC B2 ;  /* 0x0000000000027941 */ /* 0x000fea0003800000 */
.L_x_8714:
        /* <DEDUP_REMOVED lines=24> */
[----:B-1-3--:R-:W-:Y:S05]  /*54c0*/  CALL.REL.NOINC `($__internal_21_$__cuda_sm20_div_rn_f64_full) ;  /* 0x000006f000007944 */ /* 0x00afea0003c00000 */
[----:B------:R-:W-:Y:S02]  /*54d0*/  MOV R2, R4 ;  /* 0x0000000400027202 */ /* 0x000fe40000000f00 */
.L_x_8717:
[----:B------:R-:W-:Y:S05]  /*54e0*/  BSYNC B2 ;  /* 0x0000000000027941 */ /* 0x000fea0003800000 */
.L_x_8716:
[----:B------:R-:W-:Y:S02]  /*54f0*/  IMAD.MOV.U32 R30, RZ, RZ, R2 ;  /* 0x000000ffff1e7224 */ /* 0x000fe400078e0002 */
[----:B------:R-:W-:Y:S01]  /*5500*/  IMAD.MOV.U32 R31, RZ, RZ, R3 ;  /* 0x000000ffff1f7224 */ /* 0x000fe200078e0003 */
[----:B------:R-:W-:Y:S05]  /*5510*/  BRA `(.L_x_8712) ;  /* 0x0000004000007947 */ /* 0x000fea0003800000 */
.L_x_8713:
[----:B------:R-:W2:-:S04]  /*5520*/  DFMA R28, R68, R36, R38 ;  /* 0x00000024441c722b */ /* 0x000e880000000026 */
[----:B------:R-:W4:-:S04]  /*5530*/  DFMA R30, R68, R38, -R36 ;  /* 0x00000026441e722b */ /* 0x000f080000000824 */
[----:B--2---:R2:W3:-:S04]  /*5540*/  DMUL R28, R28, R66 ;  /* 0x000000421c1c7228 */ /* 0x0044c80000000000 */
[----:B----4-:R2:W4:-:S06]  /*5550*/  DMUL R30, R30, R66 ;  /* 0x000000421e1e7228 */ /* 0x01050c0000000000 */
.L_x_8712:
[----:B--23--:R-:W-:Y:S05]  /*5560*/  BSYNC B1 ;  /* 0x0000000000017941 */ /* 0x00cfea0003800000 */
.L_x_8711:
[----:B------:R-:W-:Y:S01]  /*5570*/  ISETP.GE.AND P0, PT, R49, R48, PT ;  /* 0x000000303100720c */ /* 0x000fe20003f06270 */
[----:B------:R-:W-:Y:S01]  /*5580*/  BSSY B0, `(.L_x_8718) ;  /* 0x0000034000007945 */ /* 0x000fe20003800000 */
[----:B------:R-:W-:Y:S11]  /*5590*/  BSSY B1, `(.L_x_8719) ;  /* 0x000002c000017945 */ /* 0x000ff60003800000 */
[----:B------:R-:W-:Y:S05]  /*55a0*/  @P0 BRA `(.L_x_8720) ;  /* 0x000000d000000947 */ /* 0x000fea0003800000 */
[----:B------:R-:W2:Y:S01]  /*55b0*/  S2R R49, SR_TID.X ;  /* 0x0000000000317919 */ /* 0x000ea20000002100 */
[----:B------:R-:W-:Y:S01]  /*55c0*/  MOV R3, 0x10 ;  /* 0x0000001000037802 */ /* 0x000fe20000000f00 */
[----:B--2---:R-:W-:Y:S01]  /*55d0*/  IMAD.IADD R2, R0, 0x1, R49 ;  /* 0x0000000100027824 */ /* 0x004fe200078e0231 */
[----:B------:R-:W-:-:S03]  /*55e0*/  IADD3 R49, R49, 0x80, RZ ;  /* 0x0000008031317810 */ /* 0x000fc60007ffe0ff */
[----:B------:R-:W-:Y:S01]  /*55f0*/  IMAD.WIDE.U32 R2, R2, R3, c[0x0][0x190] ;  /* 0x0000640002027625 */ /* 0x000fe200078e0003 */
[----:B------:R-:W-:-:S04]  /*5600*/  ISETP.GE.AND P0, PT, R49, R48, PT ;  /* 0x000000303100720c */ /* 0x000fc80003f06270 */
[----:B0-----:R0:W-:Y:S09]  /*5610*/  STG.E.128 [R2.64], R40 ;  /* 0x0000002802007986 */ /* 0x0011f2000c101d04 */
[----:B------:R-:W-:Y:S05]  /*5620*/  @P0 BRA `(.L_x_8721) ;  /* 0x000000c000000947 */ /* 0x000fea0003800000 */
[----:B0-----:R-:W-:Y:S01]  /*5630*/  HFMA2.MMA R3, -RZ, RZ, 0, 9.5367431640625e-07 ;  /* 0x00000010ff037435 */ /* 0x001fe200000001ff */
[----:B------:R-:W-:Y:S01]  /*5640*/  IMAD.IADD R2, R0, 0x1, R49 ;  /* 0x0000000100027824 */ /* 0x000fe200078e0231 */
[----:B------:R-:W-:-:S08]  /*5650*/  IADD3 R49, R49, 0x80, RZ ;  /* 0x0000008031317810 */ /* 0x000fd00007ffe0ff */
[----:B------:R-:W-:-:S05]  /*5660*/  IMAD.WIDE.U32 R2, R2, R3, c[0x0][0x190] ;  /* 0x0000640002027625 */ /* 0x000fca00078e0003 */
[----:B------:R0:W-:Y:S02]  /*5670*/  STG.E.128 [R2.64], R44 ;  /* 0x0000002c02007986 */ /* 0x0001e4000c101d04 */
.L_x_8720:
[----:B------:R-:W-:-:S13]  /*5680*/  ISETP.GE.AND P0, PT, R49, R48, PT ;  /* 0x000000303100720c */ /* 0x000fda0003f06270 */
[----:B------:R-:W-:Y:S05]  /*5690*/  @P0 BRA `(.L_x_8722) ;  /* 0x000000c000000947 */ /* 0x000fea0003800000 */
[----:B0-----:R-:W-:Y:S01]  /*56a0*/  IMAD.IADD R2, R0, 0x1, R49 ;  /* 0x0000000100027824 */ /* 0x001fe200078e0231 */
[----:B------:R-:W-:Y:S01]  /*56b0*/  IADD3 R49, R49, 0x80, RZ ;  /* 0x0000008031317810 */ /* 0x000fe20007ffe0ff */
[----:B------:R-:W-:-:S04]  /*56c0*/  IMAD.MOV.U32 R3, RZ, RZ, 0x10 ;  /* 0x00000010ff037424 */ /* 0x000fc800078e00ff */
[----:B------:R-:W-:-:S05]  /*56d0*/  IMAD.WIDE.U32 R2, R2, R3, c[0x0][0x190] ;  /* 0x0000640002027625 */ /* 0x000fca00078e0003 */
[----:B------:R0:W-:Y:S02]  /*56e0*/  STG.E.128 [R2.64], R8 ;  /* 0x0000000802007986 */ /* 0x0001e4000c101d04 */
.L_x_8721:
[----:B------:R-:W-:-:S13]  /*56f0*/  ISETP.GE.AND P0, PT, R49, R48, PT ;  /* 0x000000303100720c */ /* 0x000fda0003f06270 */
[----:B------:R-:W-:Y:S05]  /*5700*/  @P0 BRA `(.L_x_8723) ;  /* 0x000000c000000947 */ /* 0x000fea0003800000 */
[----:B0-----:R-:W-:Y:S01]  /*5710*/  IADD3 R2, R0, R49, RZ ;  /* 0x0000003100027210 */ /* 0x001fe20007ffe0ff */
[----:B------:R-:W-:Y:S01]  /*5720*/  IMAD.MOV.U32 R3, RZ, RZ, 0x10 ;  /* 0x00000010ff037424 */ /* 0x000fe200078e00ff */
[----:B------:R-:W-:-:S03]  /*5730*/  IADD3 R49, R49, 0x80, RZ ;  /* 0x0000008031317810 */ /* 0x000fc60007ffe0ff */
[----:B------:R-:W-:-:S05]  /*5740*/  IMAD.WIDE.U32 R2, R2, R3, c[0x0][0x190] ;  /* 0x0000640002027625 */ /* 0x000fca00078e0003 */
[----:B------:R0:W-:Y:S02]  /*5750*/  STG.E.128 [R2.64], R12 ;  /* 0x0000000c02007986 */ /* 0x0001e4000c101d04 */
.L_x_8722:
[----:B------:R-:W-:-:S13]  /*5760*/  ISETP.GE.AND P0, PT, R49, R48, PT ;  /* 0x000000303100720c */ /* 0x000fda0003f06270 */
[----:B------:R-:W-:Y:S05]  /*5770*/  @P0 BRA `(.L_x_8724) ;  /* 0x000000d000000947 */ /* 0x000fea0003800000 */
[----:B0-----:R-:W-:Y:S01]  /*5780*/  MOV R3, 0x10 ;  /* 0x0000001000037802 */ /* 0x001fe20000000f00 */
[----:B------:R-:W-:Y:S01]  /*5790*/  IMAD.IADD R2, R0, 0x1, R49 ;  /* 0x0000000100027824 */ /* 0x000fe200078e0231 */
[----:B------:R-:W-:-:S03]  /*57a0*/  IADD3 R49, R49, 0x80, RZ ;  /* 0x0000008031317810 */ /* 0x000fc60007ffe0ff */
[----:B------:R-:W-:-:S05]  /*57b0*/  IMAD.WIDE.U32 R2, R2, R3, c[0x0][0x190] ;  /* 0x0000640002027625 */ /* 0x000fca00078e0003 */
[----:B------:R0:W-:Y:S02]  /*57c0*/  STG.E.128 [R2.64], R16 ;  /* 0x0000001002007986 */ /* 0x0001e4000c101d04 */
.L_x_8723:
[----:B------:R-:W-:-:S13]  /*57d0*/  ISETP.GE.AND P0, PT, R49, R48, PT ;  /* 0x000000303100720c */ /* 0x000fda0003f06270 */
[----:B------:R-:W-:Y:S01]  /*57e0*/  @P0 BREAK B1 ;  /* 0x0000000000010942 */ /* 0x000fe20003800000 */
[----:B------:R-:W-:Y:S05]  /*57f0*/  @P0 BRA `(.L_x_8725) ;  /* 0x000000c000000947 */ /* 0x000fea0003800000 */
[----:B0-----:R-:W-:Y:S01]  /*5800*/  IMAD.IADD R2, R0, 0x1, R49 ;  /* 0x0000000100027824 */ /* 0x001fe200078e0231 */
[----:B------:R-:W-:Y:S01]  /*5810*/  IADD3 R49, R49, 0x80, RZ ;  /* 0x0000008031317810 */ /* 0x000fe20007ffe0ff */
[----:B------:R-:W-:-:S04]  /*5820*/  IMAD.MOV.U32 R3, RZ, RZ, 0x10 ;  /* 0x00000010ff037424 */ /* 0x000fc800078e00ff */
[----:B------:R-:W-:-:S05]  /*5830*/  IMAD.WIDE.U32 R2, R2, R3, c[0x0][0x190] ;  /* 0x0000640002027625 */ /* 0x000fca00078e0003 */
[----:B------:R0:W-:Y:S02]  /*5840*/  STG.E.128 [R2.64], R20 ;  /* 0x0000001402007986 */ /* 0x0001e4000c101d04 */
.L_x_8724:
[----:B------:R-:W-:Y:S05]  /*5850*/  BSYNC B1 ;  /* 0x0000000000017941 */ /* 0x000fea0003800000 */
.L_x_8719:
[----:B------:R-:W-:-:S13]  /*5860*/  ISETP.GE.AND P0, PT, R49, R48, PT ;  /* 0x000000303100720c */ /* 0x000fda0003f06270 */
[----:B0-----:R-:W-:Y:S01]  /*5870*/  @!P0 IADD3 R2, R0, R49, RZ ;  /* 0x0000003100028210 */ /* 0x001fe20007ffe0ff */
[----:B------:R-:W-:Y:S01]  /*5880*/  @!P0 IMAD.MOV.U32 R3, RZ, RZ, 0x10 ;  /* 0x00000010ff038424 */ /* 0x000fe200078e00ff */
[----:B------:R-:W-:-:S03]  /*5890*/  @!P0 IADD3 R49, R49, 0x80, RZ ;  /* 0x0000008031318810 */ /* 0x000fc60007ffe0ff */
[----:B------:R-:W-:-:S05]  /*58a0*/  @!P0 IMAD.WIDE.U32 R2, R2, R3, c[0x0][0x190] ;  /* 0x0000640002028625 */ /* 0x000fca00078e0003 */
[----:B------:R0:W-:Y:S02]  /*58b0*/  @!P0 STG.E.128 [R2.64], R24 ;  /* 0x0000001802008986 */ /* 0x0001e4000c101d04 */
.L_x_8725:
[----:B------:R-:W-:Y:S05]  /*58c0*/  BSYNC B0 ;  /* 0x0000000000007941 */ /* 0x000fea0003800000 */
.L_x_8718:
        /* <DEDUP_REMOVED lines=8> */
        .weak           $__internal_20_$__cuda_sm20_dblrcp_rn_slowpath_v3
        .type           $__internal_20_$__cuda_sm20_dblrcp_rn_slowpath_v3,@function
        .size           $__internal_20_$__cuda_sm20_dblrcp_rn_slowpath_v3,($__internal_21_$__cuda_sm20_div_rn_f64_full - $__internal_20_$__cuda_sm20_dblrcp_rn_slowpath_v3)
$__internal_20_$__cuda_sm20_dblrcp_rn_slowpath_v3:
        /* <DEDUP_REMOVED lines=25> */
.L_x_8729:
        /* <DEDUP_REMOVED lines=9> */
.L_x_8727:
[----:B------:R-:W-:Y:S01]  /*5b70*/  LOP3.LUT R63, R7, 0x80000, RZ, 0xfc, !PT ;  /* 0x00080000073f7812 */ /* 0x000fe200078efcff */
[----:B------:R-:W-:Y:S02]  /*5b80*/  IMAD.MOV.U32 R62, RZ, RZ, R6 ;  /* 0x000000ffff3e7224 */ /* 0x000fe400078e0006 */
.L_x_8728:
[----:B------:R-:W-:Y:S05]  /*5b90*/  BSYNC B1 ;  /* 0x0000000000017941 */ /* 0x000fea0003800000 */
.L_x_8726:
[----:B------:R-:W-:-:S04]  /*5ba0*/  IMAD.MOV.U32 R3, RZ, RZ, 0x0 ;  /* 0x00000000ff037424 */ /* 0x000fc800078e00ff */
[----:B------:R-:W-:Y:S05]  /*5bb0*/  RET.REL.NODEC R2 `(_ZN2at6native29vectorized_elementwise_kernelILi2ENS0_13BUnaryFunctorIN3c107complexIdEES5_S5_NS0_15binary_internal10DivFunctorIS5_EEEESt5arrayIPcLm2EEEEviT0_T1_) ;  /* 0xffffa44002007950 */ /* 0x000fea0003c3ffff */
        .weak           $__internal_21_$__cuda_sm20_div_rn_f64_full
        .type           $__internal_21_$__cuda_sm20_div_rn_f64_full,@function
        .size           $__internal_21_$__cuda_sm20_div_rn_f64_full,(.L_x_17682 - $__internal_21_$__cuda_sm20_div_rn_f64_full)
$__internal_21_$__cuda_sm20_div_rn_f64_full:
[----:B------:R-:W-:Y:S01]  /*5bc0*/  IMAD.MOV.U32 R55, RZ, RZ, R3 ;  /* 0x000000ffff377224 */ /* 0x000fe200078e0003 */
[C---:B------:R-:W-:Y:S01]  /*5bd0*/  FSETP.GEU.AND P0, PT, |R5|.reuse, 1.469367938527859385e-39, PT ;  /* 0x001000000500780b */ /* 0x040fe20003f0e200 */
[--C-:B------:R-:W-:Y:S01]  /*5be0*/  IMAD.MOV.U32 R50, RZ, RZ, R6.reuse ;  /* 0x000000ffff327224 */ /* 0x100fe200078e0006 */
[----:B------:R-:W-:Y:S01]  /*5bf0*/  LOP3.LUT R3, R5, 0x800fffff, RZ, 0xc0, !PT ;  /* 0x800fffff05037812 */ /* 0x000fe200078ec0ff */
[----:B------:R-:W-:Y:S01]  /*5c00*/  IMAD.MOV.U32 R52, RZ, RZ, R6 ;  /* 0x000000ffff347224 */ /* 0x000fe200078e0006 */
[----:B------:R-:W-:Y:S01]  /*5c10*/  FSETP.GEU.AND P3, PT, |R55|, 1.469367938527859385e-39, PT ;  /* 0x001000003700780b */ /* 0x000fe20003f6e200 */
[----:B------:R-:W-:Y:S01]  /*5c20*/  IMAD.MOV.U32 R56, RZ, RZ, 0x1 ;  /* 0x00000001ff387424 */ /* 0x000fe200078e00ff */
[----:B------:R-:W-:Y:S01]  /*5c30*/  MOV R51, R5 ;  /* 0x0000000500337202 */ /* 0x000fe20000000f00 */
[----:B------:R-:W-:Y:S01]  /*5c40*/  BSSY B0, `(.L_x_8730) ;  /* 0x0000059000007945 */ /* 0x000fe20003800000 */
[----:B------:R-:W-:Y:S02]  /*5c50*/  MOV R54, R4 ;  /* 0x0000000400367202 */ /* 0x000fe40000000f00 */
[----:B------:R-:W-:-:S02]  /*5c60*/  LOP3.LUT R53, R3, 0x3ff00000, RZ, 0xfc, !PT ;  /* 0x3ff0000003357812 */ /* 0x000fc400078efcff */
[----:B------:R-:W-:Y:S01]  /*5c70*/  LOP3.LUT R3, R55, 0x7ff00000, RZ, 0xc0, !PT ;  /* 0x7ff0000037037812 */ /* 0x000fe200078ec0ff */
[----:B------:R-:W0:Y:S01]  /*5c80*/  @!P0 DMUL R52, R50, 8.98846567431157953865e+307 ;  /* 0x7fe0000032348828 */ /* 0x000e220000000000 */
[----:B------:R-:W-:Y:S02]  /*5c90*/  LOP3.LUT R7, R5, 0x7ff00000, RZ, 0xc0, !PT ;  /* 0x7ff0000005077812 */ /* 0x000fe400078ec0ff */
[----:B------:R-:W-:Y:S01]  /*5ca0*/  MOV R58, R54 ;  /* 0x00000036003a7202 */ /* 0x000fe20000000f00 */
[----:B------:R-:W-:Y:S01]  /*5cb0*/  @!P3 IMAD.MOV.U32 R60, RZ, RZ, RZ ;  /* 0x000000ffff3cb224 */ /* 0x000fe200078e00ff */
[----:B------:R-:W-:Y:S01]  /*5cc0*/  @!P3 LOP3.LUT R4, R51, 0x7ff00000, RZ, 0xc0, !PT ;  /* 0x7ff000003304b812 */ /* 0x000fe200078ec0ff */
[----:B0-----:R-:W0:Y:S01]  /*5cd0*/  MUFU.RCP64H R57, R53 ;  /* 0x0000003500397308 */ /* 0x001e220000001800 */
[C---:B------:R-:W-:Y:S02]  /*5ce0*/  ISETP.GE.U32.AND P2, PT, R3.reuse, R7, PT ;  /* 0x000000070300720c */ /* 0x040fe40003f46070 */
[----:B------:R-:W-:Y:S01]  /*5cf0*/  @!P3 ISETP.GE.U32.AND P4, PT, R3, R4, PT ;  /* 0x000000040300b20c */ /* 0x000fe20003f86070 */
[----:B------:R-:W-:Y:S01]  /*5d00*/  IMAD.MOV.U32 R4, RZ, RZ, 0x1ca00000 ;  /* 0x1ca00000ff047424 */ /* 0x000fe200078e00ff */
[----:B------:R-:W-:-:S04]  /*5d10*/  @!P0 LOP3.LUT R7, R53, 0x7ff00000, RZ, 0xc0, !PT ;  /* 0x7ff0000035078812 */ /* 0x000fc800078ec0ff */
[C---:B------:R-:W-:Y:S02]  /*5d20*/  @!P3 SEL R5, R4.reuse, 0x63400000, !P4 ;  /* 0x634000000405b807 */ /* 0x040fe40006000000 */
[----:B------:R-:W-:Y:S02]  /*5d30*/  SEL R6, R4, 0x63400000, !P2 ;  /* 0x6340000004067807 */ /* 0x000fe40005000000 */
[--C-:B------:R-:W-:Y:S02]  /*5d40*/  @!P3 LOP3.LUT R5, R5, 0x80000000, R55.reuse, 0xf8, !PT ;  /* 0x800000000505b812 */ /* 0x100fe400078ef837 */
[----:B------:R-:W-:Y:S02]  /*5d50*/  LOP3.LUT R59, R6, 0x800fffff, R55, 0xf8, !PT ;  /* 0x800fffff063b7812 */ /* 0x000fe400078ef837 */
[----:B------:R-:W-:Y:S02]  /*5d60*/  @!P3 LOP3.LUT R61, R5, 0x100000, RZ, 0xfc, !PT ;  /* 0x00100000053db812 */ /* 0x000fe400078efcff */
[----:B------:R-:W-:-:S04]  /*5d70*/  MOV R6, R3 ;  /* 0x0000000300067202 */ /* 0x000fc80000000f00 */
[----:B------:R-:W-:-:S04]  /*5d80*/  @!P3 DFMA R58, R58, 2, -R60 ;  /* 0x400000003a3ab82b */ /* 0x000fc8000000083c */
[----:B0-----:R-:W0:-:S06]  /*5d90*/  DFMA R60, R56, -R52, 1 ;  /* 0x3ff00000383c742b */ /* 0x001e0c0000000834 */
[----:B0-----:R-:W0:Y:S01]  /*5da0*/  DFMA R60, R60, R60, R60 ;  /* 0x0000003c3c3c722b */ /* 0x001e22000000003c */
[----:B------:R-:W-:-:S04]  /*5db0*/  @!P3 LOP3.LUT R6, R59, 0x7ff00000, RZ, 0xc0, !PT ;  /* 0x7ff000003b06b812 */ /* 0x000fc800078ec0ff */
[----:B------:R-:W-:Y:S01]  /*5dc0*/  IADD3 R5, R6, -0x1, RZ ;  /* 0xffffffff06057810 */ /* 0x000fe20007ffe0ff */
[----:B0-----:R-:W0:-:S03]  /*5dd0*/  DFMA R56, R56, R60, R56 ;  /* 0x0000003c3838722b */ /* 0x001e060000000038 */
[----:B------:R-:W-:Y:S02]  /*5de0*/  ISETP.GT.U32.AND P0, PT, R5, 0x7feffffe, PT ;  /* 0x7feffffe0500780c */ /* 0x000fe40003f04070 */
[----:B------:R-:W-:Y:S01]  /*5df0*/  IADD3 R5, R7, -0x1, RZ ;  /* 0xffffffff07057810 */ /* 0x000fe20007ffe0ff */
[----:B0-----:R-:W0:-:S03]  /*5e00*/  DFMA R70, R56, -R52, 1 ;  /* 0x3ff000003846742b */ /* 0x001e060000000834 */
[----:B------:R-:W-:-:S03]  /*5e10*/  ISETP.GT.U32.OR P0, PT, R5, 0x7feffffe, P0 ;  /* 0x7feffffe0500780c */ /* 0x000fc60000704470 */
[----:B0-----:R-:W0:-:S06]  /*5e20*/  DFMA R70, R56, R70, R56 ;  /* 0x000000463846722b */ /* 0x001e0c0000000038 */
[----:B0-----:R-:W0:-:S06]  /*5e30*/  DMUL R60, R70, R58 ;  /* 0x0000003a463c7228 */ /* 0x001e0c0000000000 */
[----:B0-----:R-:W0:-:S06]  /*5e40*/  DFMA R56, R60, -R52, R58 ;  /* 0x800000343c38722b */ /* 0x001e0c000000003a */
[----:B0-----:R0:W1:Y:S01]  /*5e50*/  DFMA R56, R70, R56, R60 ;  /* 0x000000384638722b */ /* 0x001062000000003c */
[----:B------:R-:W-:Y:S05]  /*5e60*/  @P0 BRA `(.L_x_8731) ;  /* 0x000001e000000947 */ /* 0x000fea0003800000 */
[----:B------:R-:W-:-:S04]  /*5e70*/  LOP3.LUT R6, R51, 0x7ff00000, RZ, 0xc0, !PT ;  /* 0x7ff0000033067812 */ /* 0x000fc800078ec0ff */
        /* <DEDUP_REMOVED lines=18> */
[----:B------:R-:W-:Y:S02]  /*5fa0*/  MOV R6, RZ ;  /* 0x000000ff00067202 */ /* 0x000fe40000000f00 */
[----:B------:R-:W-:-:S04]  /*5fb0*/  IADD3 R4, -R4, -0x43300000, RZ ;  /* 0xbcd0000004047810 */ /* 0x000fc80007ffe1ff */
[----:B------:R-:W0:-:S04]  /*5fc0*/  DFMA R6, R60, -R6, R56 ;  /* 0x800000063c06722b */ /* 0x000e080000000038 */
[----:B------:R-:W1:-:S06]  /*5fd0*/  DMUL.RP R56, R56, R50 ;  /* 0x0000003238387228 */ /* 0x000e4c0000008000 */
[----:B0-----:R-:W-:-:S04]  /*5fe0*/  FSETP.NEU.AND P0, PT, |R7|, R4, PT ;  /* 0x000000040700720b */ /* 0x001fc80003f0d200 */
[----:B-1----:R-:W-:Y:S02]  /*5ff0*/  LOP3.LUT R3, R57, R3, RZ, 0x3c, !PT ;  /* 0x0000000339037212 */ /* 0x002fe400078e3cff */
[----:B------:R-:W-:Y:S02]  /*6000*/  FSEL R4, R56, R60, !P0 ;  /* 0x0000003c38047208 */ /* 0x000fe40004000000 */
[----:B------:R-:W-:-:S03]  /*6010*/  FSEL R5, R3, R61, !P0 ;  /* 0x0000003d03057208 */ /* 0x000fc60004000000 */
[----:B------:R-:W-:Y:S02]  /*6020*/  IMAD.MOV.U32 R60, RZ, RZ, R4 ;  /* 0x000000ffff3c7224 */ /* 0x000fe400078e0004 */
[----:B------:R-:W-:Y:S01]  /*6030*/  IMAD.MOV.U32 R61, RZ, RZ, R5 ;  /* 0x000000ffff3d7224 */ /* 0x000fe200078e0005 */
[----:B------:R-:W-:Y:S05]  /*6040*/  BRA `(.L_x_8732) ;  /* 0x0000018000007947 */ /* 0x000fea0003800000 */
.L_x_8731:
[----:B------:R-:W2:-:S14]  /*6050*/  DSETP.NAN.AND P0, PT, R54, R54, PT ;  /* 0x000000363600722a */ /* 0x000e9c0003f08000 */
[----:B--2---:R-:W-:Y:S05]  /*6060*/  @P0 BRA `(.L_x_8733) ;  /* 0x0000013000000947 */ /* 0x004fea0003800000 */
[----:B------:R-:W2:-:S14]  /*6070*/  DSETP.NAN.AND P0, PT, R50, R50, PT ;  /* 0x000000323200722a */ /* 0x000e9c0003f08000 */
[----:B--2---:R-:W-:Y:S05]  /*6080*/  @P0 BRA `(.L_x_8734) ;  /* 0x000000d000000947 */ /* 0x004fea0003800000 */
[----:B------:R-:W-:Y:S01]  /*6090*/  ISETP.NE.AND P0, PT, R6, R7, PT ;  /* 0x000000070600720c */ /* 0x000fe20003f05270 */
[----:B0-----:R-:W-:Y:S01]  /*60a0*/  IMAD.MOV.U32 R61, RZ, RZ, -0x80000 ;  /* 0xfff80000ff3d7424 */ /* 0x001fe200078e00ff */
[----:B------:R-:W-:-:S11]  /*60b0*/  MOV R60, 0x0 ;  /* 0x00000000003c7802 */ /* 0x000fd60000000f00 */
        /* <DEDUP_REMOVED lines=10> */
.L_x_8734:
[----:B------:R-:W-:Y:S02]  /*6160*/  LOP3.LUT R3, R51, 0x80000, RZ, 0xfc, !PT ;  /* 0x0008000033037812 */ /* 0x000fe400078efcff */
[----:B0-----:R-:W-:-:S03]  /*6170*/  MOV R60, R50 ;  /* 0x00000032003c7202 */ /* 0x001fc60000000f00 */
[----:B------:R-:W-:Y:S01]  /*6180*/  IMAD.MOV.U32 R61, RZ, RZ, R3 ;  /* 0x000000ffff3d7224 */ /* 0x000fe200078e0003 */
[----:B------:R-:W-:Y:S05]  /*6190*/  BRA `(.L_x_8732) ;  /* 0x0000003000007947 */ /* 0x000fea0003800000 */
.L_x_8733:
[----:B------:R-:W-:Y:S01]  /*61a0*/  LOP3.LUT R3, R55, 0x80000, RZ, 0xfc, !PT ;  /* 0x0008000037037812 */ /* 0x000fe200078efcff */
[----:B0-----:R-:W-:-:S03]  /*61b0*/  IMAD.MOV.U32 R60, RZ, RZ, R54 ;  /* 0x000000ffff3c7224 */ /* 0x001fc600078e0036 */
[----:B------:R-:W-:Y:S02]  /*61c0*/  MOV R61, R3 ;  /* 0x00000003003d7202 */ /* 0x000fe40000000f00 */
.L_x_8732:
[----:B------:R-:W-:Y:S05]  /*61d0*/  BSYNC B0 ;  /* 0x0000000000007941 */ /* 0x000fea0003800000 */
.L_x_8730:
[----:B------:R-:W-:Y:S01]  /*61e0*/  MOV R6, R2 ;  /* 0x0000000200067202 */ /* 0x000fe20000000f00 */
[----:B------:R-:W-:Y:S02]  /*61f0*/  IMAD.MOV.U32 R7, RZ, RZ, 0x0 ;  /* 0x00000000ff077424 */ /* 0x000fe400078e00ff */
[----:B------:R-:W-:Y:S02]  /*6200*/  IMAD.MOV.U32 R4, RZ, RZ, R60 ;  /* 0x000000ffff047224 */ /* 0x000fe400078e003c */
[----:B------:R-:W-:Y:S01]  /*6210*/  IMAD.MOV.U32 R3, RZ, RZ, R61 ;  /* 0x000000ffff037224 */ /* 0x000fe200078e003d */
[----:B------:R-:W-:Y:S06]  /*6220*/  RET.REL.NODEC R6 `(_ZN2at6native29vectorized_elementwise_kernelILi2ENS0_13BUnaryFunctorIN3c107complexIdEES5_S5_NS0_15binary_internal10DivFunctorIS5_EEEESt5arrayIPcLm2EEEEviT0_T1_) ;  /* 0xffff9dd006007950 */ /* 0x000fec0003c3ffff */
.L_x_8735:
        /* <DEDUP_REMOVED lines=13> */
.L_x_17682:


//--------------------- .text._ZN2at6native29vectorized_elementwise_kernelILi4ENS0_13BUnaryFunctorIN3c107complexIdEES5_S5_NS0_15binary_internal10DivFunctorIS5_EEEESt5arrayIPcLm2EEEEviT0_T1_ --------------------------
	.section	.text._ZN2at6native29vectorized_elementwise_kernelILi4ENS0_13BUnaryFunctorIN3c107complexIdEES5_S5_NS0_15binary_internal10DivFunctorIS5_EEEESt5arrayIPcLm2EEEEviT0_T1_,"ax",@progbits
	.sectioninfo	@"SHI_REGISTERS=74"
	.align	128
        .global         _ZN2at6native29vectorized_elementwise_kernelILi4ENS0_13BUnaryFunctorIN3c107complexIdEES5_S5_NS0_15binary_internal10DivFunctorIS5_EEEESt5arrayIPcLm2EEEEviT0_T1_
        .type           _ZN2at6native29vectorized_elementwise_kernelILi4ENS0_13BUnaryFunctorIN3c107complexIdEES5_S5_NS0_15binary_internal10DivFunctorIS5_EEEESt5arrayIPcLm2EEEEviT0_T1_,@function
        .size           _ZN2at6native29vectorized_elementwise_kernelILi4ENS0_13BUnaryFunctorIN3c107complexIdEES5_S5_NS0_15binary_internal10DivFunctorIS5_EEEESt5arrayIPcLm2EEEEviT0_T1_,(.L_x_17684 - _ZN2at6native29vectorized_elementwise_kernelILi4ENS0_13BUnaryFunctorIN3c107complexIdEES5_S5_NS0_15binary_internal10DivFunctorIS5_EEEESt5arrayIPcLm2EEEEviT0_T1_)
        .other          _ZN2at6native29vectorized_elementwise_kernelILi4ENS0_13BUnaryFunctorIN3c107complexIdEES5_S5_NS0_15binary_internal10DivFunctorIS5_EEEESt5arrayIPcLm2EEEEviT0_T1_,@"STO_CUDA_ENTRY STV_DEFAULT"
_ZN2at6native29vectorized_elementwise_kernelILi4ENS0_13BUnaryFunctorIN3c107complexIdEES5_S5_NS0_15binary_internal10DivFunctorIS5_EEEESt5arrayIPcLm2EEEEviT0_T1_:
.text._ZN2at6native29vectorized_elementwise_kernelILi4ENS0_13BUnaryFunctorIN3c107complexIdEES5_S5_NS0_15binary_internal10DivFunctorIS5_EEEESt5arrayIPcLm2EEEEviT0_T1_:
        /* <DEDUP_REMOVED lines=42> */
[----:B-----5:R-:W-:Y:S05]  /*02a0*/  CALL.REL.NOINC `($__internal_23_$__cuda_sm20_div_rn_f64_full) ;  /* 0x0000591000007944 */ /* 0x020fea0003c00000 */
[----:B------:R-:W-:Y:S01]  /*02b0*/  MOV R42, R4 ;  /* 0x00000004002a7202 */ /* 0x000fe20000000f00 */
[----:B------:R-:W-:Y:S02]  /*02c0*/  IMAD.MOV.U32 R43, RZ, RZ, R3 ;  /* 0x000000ffff2b7224 */ /* 0x000fe400078e0003 */
.L_x_8737:
        /* <DEDUP_REMOVED lines=23> */
[----:B-1---5:R-:W-:Y:S05]  /*0440*/  CALL.REL.NOINC `($__internal_23_$__cuda_sm20_div_rn_f64_full) ;  /* 0x0000577000007944 */ /* 0x022fea0003c00000 */
[----:B------:R-:W-:Y:S02]  /*0450*/  IMAD.MOV.U32 R48, RZ, RZ, R4 ;  /* 0x000000ffff307224 */ /* 0x000fe400078e0004 */
[----:B------:R-:W-:Y:S02]  /*0460*/  IMAD.MOV.U32 R49, RZ, RZ, R3 ;  /* 0x000000ffff317224 */ /* 0x000fe400078e0003 */
.L_x_8738:
        /* <DEDUP_REMOVED lines=21> */
[----:B-12--5:R-:W-:Y:S05]  /*05c0*/  CALL.REL.NOINC `($__internal_22_$__cuda_sm20_dblrcp_rn_slowpath_v3) ;  /* 0x0000538000007944 */ /* 0x026fea0003c00000 */
.L_x_8742:
[----:B------:R-:W-:Y:S05]  /*05d0*/  BSYNC B0 ;  /* 0x0000000000007941 */ /* 0x000fea0003800000 */
.L_x_8741:
        /* <DEDUP_REMOVED lines=33> */
.L_x_8740:
        /* <DEDUP_REMOVED lines=22> */
[----:B-1----:R-:W-:Y:S05]  /*0950*/  CALL.REL.NOINC `($__internal_23_$__cuda_sm20_div_rn_f64_full) ;  /* 0x0000526000007944 */ /* 0x002fea0003c00000 */
[----:B------:R-:W-:Y:S02]  /*0960*/  IMAD.MOV.U32 R5, RZ, RZ, R3 ;  /* 0x000000ffff057224 */ /* 0x000fe400078e0003 */
.L_x_8745:
[----:B------:R-:W-:Y:S05]  /*0970*/  BSYNC B1 ;  /* 0x0000000000017941 */ /* 0x000fea0003800000 */
.L_x_8744:
        /* <DEDUP_REMOVED lines=24> */
[----:B-1----:R-:W-:Y:S05]  /*0b00*/  CALL.REL.NOINC `($__internal_23_$__cuda_sm20_div_rn_f64_full) ;  /* 0x000050b000007944 */ /* 0x002fea0003c00000 */
[----:B------:R-:W-:Y:S02]  /*0b10*/  IMAD.MOV.U32 R2, RZ, RZ, R4 ;  /* 0x000000ffff027224 */ /* 0x000fe400078e0004 */
.L_x_8747:
[----:B------:R-:W-:Y:S05]  /*0b20*/  BSYNC B1 ;  /* 0x0000000000017941 */ /* 0x000fea0003800000 */
.L_x_8746:
        /* <DEDUP_REMOVED lines=24> */
[----:B-1----:R-:W-:Y:S05]  /*0cb0*/  CALL.REL.NOINC `($__internal_23_$__cuda_sm20_div_rn_f64_full) ;  /* 0x00004f0000007944 */ /* 0x002fea0003c00000 */
[----:B------:R-:W-:Y:S02]  /*0cc0*/  IMAD.MOV.U32 R5, RZ, RZ, R3 ;  /* 0x000000ffff057224 */ /* 0x000fe400078e0003 */
.L_x_8749:
[----:B------:R-:W-:Y:S05]  /*0cd0*/  BSYNC B1 ;  /* 0x0000000000017941 */ /* 0x000fea0003800000 */
.L_x_8748:
        /* <DEDUP_REMOVED lines=24> */
[----:B-1----:R-:W-:Y:S05]  /*0e60*/  CALL.REL.NOINC `($__internal_23_$__cuda_sm20_div_rn_f64_full) ;  /* 0x00004d5000007944 */ /* 0x002fea0003c00000 */
[----:B------:R-:W-:Y:S02]  /*0e70*/  MOV R2, R4 ;  /* 0x0000000400027202 */ /* 0x000fe40000000f00 */
.L_x_8751:
[----:B------:R-:W-:Y:S05]  /*0e80*/  BSYNC B1 ;  /* 0x0000000000017941 */ /* 0x000fea0003800000 */
.L_x_8750:
        /* <DEDUP_REMOVED lines=24> */
[----:B-1----:R-:W-:Y:S05]  /*1010*/  CALL.REL.NOINC `($__internal_23_$__cuda_sm20_div_rn_f64_full) ;  /* 0x00004ba000007944 */ /* 0x002fea0003c00000 */
[----:B------:R-:W-:Y:S02]  /*1020*/  IMAD.MOV.U32 R5, RZ, RZ, R3 ;  /* 0x000000ffff057224 */ /* 0x000fe400078e0003 */
.L_x_8753:
[----:B------:R-:W-:Y:S05]  /*1030*/  BSYNC B1 ;  /* 0x0000000000017941 */ /* 0x000fea0003800000 */
.L_x_8752:
        /* <DEDUP_REMOVED lines=26> */
.L_x_8755:
[----:B------:R-:W-:Y:S05]  /*11e0*/  BSYNC B1 ;  /* 0x0000000000017941 */ /* 0x000fea0003800000 */
.L_x_8754:
        /* <DEDUP_REMOVED lines=26> */
.L_x_8757:
[----:B------:R-:W-:Y:S05]  /*1390*/  BSYNC B1 ;  /* 0x0000000000017941 */ /* 0x000fea0003800000 */
.L_x_8756:
        /* <DEDUP_REMOVED lines=26> */
.L_x_8759:
[----:B------:R-:W-:Y:S05]  /*1540*/  BSYNC B1 ;  /* 0x0000000000017941 */ /* 0x000fea0003800000 */
.L_x_8758:
        /* <DEDUP_REMOVED lines=26> */
.L_x_8761:
[----:B------:R-:W-:Y:S05]  /*16f0*/  BSYNC B1 ;  /* 0x0000000000017941 */ /* 0x000fea0003800000 */
.L_x_8760:
        /* <DEDUP_REMOVED lines=26> */
.L_x_8763:
[----:B------:R-:W-:Y:S05]  /*18a0*/  BSYNC B1 ;  /* 0x0000000000017941 */ /* 0x000fea0003800000 */
.L_x_8762:
        /* <DEDUP_REMOVED lines=26> */
.L_x_8765:
[----:B------:R-:W-:Y:S05]  /*1a50*/  BSYNC B1 ;  /* 0x0000000000017941 */ /* 0x000fea0003800000 */
.L_x_8764:
        /* <DEDUP_REMOVED lines=26> */
.L_x_8767:
[----:B------:R-:W-:Y:S05]  /*1c00*/  BSYNC B1 ;  /* 0x0000000000017941 */ /* 0x000fea0003800000 */
.L_x_8766:
        /* <DEDUP_REMOVED lines=26> */
.L_x_8769:
[----:B------:R-:W-:Y:S05]  /*1db0*/  BSYNC B1 ;  /* 0x0000000000017941 */ /* 0x000fea0003800000 */
.L_x_8768:
        /* <DEDUP_REMOVED lines=26> */
.L_x_8771:
[----:B------:R-:W-:Y:S05]  /*1f60*/  BSYNC B1 ;  /* 0x0000000000017941 */ /* 0x000fea0003800000 */
.L_x_8770:
        /* <DEDUP_REMOVED lines=26> */
.L_x_8773:
[----:B------:R-:W-:Y:S05]  /*2110*/  BSYNC B1 ;  /* 0x0000000000017941 */ /* 0x000fea0003800000 */
.L_x_8772:
        /* <DEDUP_REMOVED lines=26> */
.L_x_8775:
[----:B------:R-:W-:Y:S05]  /*22c0*/  BSYNC B1 ;  /* 0x0000000000017941 */ /* 0x000fea0003800000 */
.L_x_8774:
[----:B------:R-:W-:Y:S02]  /*22d0*/  IMAD.MOV.U32 R26, RZ, RZ, R2 ;  /* 0x000000ffff1a7224 */ /* 0x000fe400078e0002 */
[----:B------:R-:W-:Y:S01]  /*22e0*/  IMAD.MOV.U32 R27, RZ, RZ, R3 ;  /* 0x000000ffff1b7224 */ /* 0x000fe200078e0003 */
[----:B------:R-:W-:Y:S05]  /*22f0*/  BRA `(.L_x_8743) ;  /* 0x0000031000007947 */ /* 0x000fea0003800000 */
.L_x_8739:
        /* <DEDUP_REMOVED lines=15> */
[----:B-12--5:R-:W-:Y:S05]  /*23f0*/  CALL.REL.NOINC `($__internal_22_$__cuda_sm20_dblrcp_rn_slowpath_v3) ;  /* 0x0000355000007944 */ /* 0x026fea0003c00000 */
.L_x_8777:
[----:B------:R-:W-:Y:S05]  /*2400*/  BSYNC B0 ;  /* 0x0000000000007941 */ /* 0x000fea0003800000 */
.L_x_8776:
        /* <DEDUP_REMOVED lines=32> */
.L_x_8743:
        /* <DEDUP_REMOVED lines=12> */
.L_x_8736:
        /* <DEDUP_REMOVED lines=86> */
[----:B-----5:R-:W-:Y:S05]  /*2c30*/  CALL.REL.NOINC `($__internal_23_$__cuda_sm20_div_rn_f64_full) ;  /* 0x00002f8000007944 */ /* 0x020fea0003c00000 */
[----:B------:R-:W-:Y:S01]  /*2c40*/  IMAD.MOV.U32 R68, RZ, RZ, R4 ;  /* 0x000000ffff447224 */ /* 0x000fe200078e0004 */
[----:B------:R-:W-:Y:S02]  /*2c50*/  MOV R69, R3 ;  /* 0x0000000300457202 */ /* 0x000fe40000000f00 */
.L_x_8778:
        /* <DEDUP_REMOVED lines=17> */
[----:B-12--5:R-:W-:Y:S05]  /*2d70*/  CALL.REL.NOINC `($__internal_22_$__cuda_sm20_dblrcp_rn_slowpath_v3) ;  /* 0x00002bd000007944 */ /* 0x026fea0003c00000 */
[----:B-1----:R-:W-:Y:S02]  /*2d80*/  IMAD.MOV.U32 R66, RZ, RZ, R62 ;  /* 0x000000ffff427224 */ /* 0x002fe400078e003e */
[----:B------:R-:W-:Y:S02]  /*2d90*/  IMAD.MOV.U32 R67, RZ, RZ, R63 ;  /* 0x000000ffff437224 */ /* 0x000fe400078e003f */
.L_x_8780:
[----:B------:R-:W-:Y:S05]  /*2da0*/  BSYNC B0 ;  /* 0x0000000000007941 */ /* 0x000fea0003800000 */
.L_x_8779:
        /* <DEDUP_REMOVED lines=22> */
[----:B-12--5:R-:W-:Y:S05]  /*2f10*/  CALL.REL.NOINC `($__internal_23_$__cuda_sm20_div_rn_f64_full) ;  /* 0x00002ca000007944 */ /* 0x026fea0003c00000 */
[----:B------:R-:W-:Y:S01]  /*2f20*/  IMAD.MOV.U32 R64, RZ, RZ, R4 ;  /* 0x000000ffff407224 */ /* 0x000fe200078e0004 */
[----:B------:R-:W-:Y:S02]  /*2f30*/  MOV R65, R3 ;  /* 0x0000000300417202 */ /* 0x000fe40000000f00 */
.L_x_8781:
        /* <DEDUP_REMOVED lines=17> */
[----:B-123-5:R-:W-:Y:S05]  /*3050*/  CALL.REL.NOINC `($__internal_22_$__cuda_sm20_dblrcp_rn_slowpath_v3) ;  /* 0x000028f000007944 */ /* 0x02efea0003c00000 */
.L_x_8783:
[----:B------:R-:W-:Y:S05]  /*3060*/  BSYNC B0 ;  /* 0x0000000000007941 */ /* 0x000fea0003800000 */
.L_x_8782:
        /* <DEDUP_REMOVED lines=36> */
[----:B012---:R-:W-:Y:S05]  /*32b0*/  CALL.REL.NOINC `($__internal_23_$__cuda_sm20_div_rn_f64_full) ;  /* 0x0000290000007944 */ /* 0x007fea0003c00000 */
[----:B------:R-:W-:Y:S02]  /*32c0*/  IMAD.MOV.U32 R40, RZ, RZ, R4 ;  /* 0x000000ffff287224 */ /* 0x000fe400078e0004 */
[----:B------:R-:W-:Y:S02]  /*32d0*/  IMAD.MOV.U32 R41, RZ, RZ, R3 ;  /* 0x000000ffff297224 */ /* 0x000fe400078e0003 */
.L_x_8788:
[----:B------:R-:W-:Y:S05]  /*32e0*/  BSYNC B2 ;  /* 0x0000000000027941 */ /* 0x000fea0003800000 */
.L_x_8787:
        /* <DEDUP_REMOVED lines=22> */
[----:B012---:R-:W-:Y:S05]  /*3450*/  CALL.REL.NOINC `($__internal_23_$__cuda_sm20_div_rn_f64_full) ;  /* 0x0000276000007944 */ /* 0x007fea0003c00000 */
[----:B------:R-:W-:Y:S02]  /*3460*/  MOV R2, R4 ;  /* 0x0000000400027202 */ /* 0x000fe40000000f00 */
.L_x_8790:
[----:B------:R-:W-:Y:S05]  /*3470*/  BSYNC B2 ;  /* 0x0000000000027941 */ /* 0x000fea0003800000 */
.L_x_8789:
[----:B0-----:R-:W-:Y:S02]  /*3480*/  IMAD.MOV.U32 R42, RZ, RZ, R2 ;  /* 0x000000ffff2a7224 */ /* 0x001fe400078e0002 */
[----:B------:R-:W-:Y:S01]  /*3490*/  IMAD.MOV.U32 R43, RZ, RZ, R3 ;  /* 0x000000ffff2b7224 */ /* 0x000fe200078e0003 */
[----:B------:R-:W-:Y:S05]  /*34a0*/  BRA `(.L_x_8785) ;  /* 0x0000004000007947 */ /* 0x000fea0003800000 */
.L_x_8786:
[----:B-----5:R-:W4:-:S04]  /*34b0*/  DFMA R40, R68, R12, R14 ;  /* 0x0000000c4428722b */ /* 0x020f08000000000e */
[----:B------:R-:W0:-:S04]  /*34c0*/  DFMA R12, R68, R14, -R12 ;  /* 0x0000000e440c722b */ /* 0x000e08000000080c */
[----:B--2-4-:R2:W4:-:S04]  /*34d0*/  DMUL R40, R40, R66 ;  /* 0x0000004228287228 */ /* 0x0145080000000000 */
[----:B0-----:R2:W0:-:S06]  /*34e0*/  DMUL R42, R12, R66 ;  /* 0x000000420c2a7228 */ /* 0x00140c0000000000 */
.L_x_8785:
[----:B---34-:R-:W-:Y:S05]  /*34f0*/  BSYNC B1 ;  /* 0x0000000000017941 */ /* 0x018fea0003800000 */
.L_x_8784:
        /* <DEDUP_REMOVED lines=37> */
[----:B-1--4-:R-:W-:Y:S05]  /*3750*/  CALL.REL.NOINC `($__internal_23_$__cuda_sm20_div_rn_f64_full) ;  /* 0x0000246000007944 */ /* 0x012fea0003c00000 */
[----:B------:R-:W-:Y:S01]  /*3760*/  MOV R44, R4 ;  /* 0x00000004002c7202 */ /* 0x000fe20000000f00 */
[----:B------:R-:W-:Y:S02]  /*3770*/  IMAD.MOV.U32 R45, RZ, RZ, R3 ;  /* 0x000000ffff2d7224 */ /* 0x000fe400078e0003 */
.L_x_8795:
[----:B------:R-:W-:Y:S05]  /*3780*/  BSYNC B2 ;  /* 0x0000000000027941 */ /* 0x000fea0003800000 */
.L_x_8794:
        /* <DEDUP_REMOVED lines=22> */
[----:B-1--4-:R-:W-:Y:S05]  /*38f0*/  CALL.REL.NOINC `($__internal_23_$__cuda_sm20_div_rn_f64_full) ;  /* 0x000022c000007944 */ /* 0x012fea0003c00000 */
[----:B------:R-:W-:Y:S02]  /*3900*/  IMAD.MOV.U32 R2, RZ, RZ, R4 ;  /* 0x000000ffff027224 */ /* 0x000fe400078e0004 */
.L_x_8797:
[----:B------:R-:W-:Y:S05]  /*3910*/  BSYNC B2 ;  /* 0x0000000000027941 */ /* 0x000fea0003800000 */
.L_x_8796:
[----:B----4-:R-:W-:Y:S01]  /*3920*/  MOV R46, R2 ;  /* 0x00000002002e7202 */ /* 0x010fe20000000f00 */
[----:B------:R-:W-:Y:S01]  /*3930*/  IMAD.MOV.U32 R47, RZ, RZ, R3 ;  /* 0x000000ffff2f7224 */ /* 0x000fe200078e0003 */
[----:B------:R-:W-:Y:S05]  /*3940*/  BRA `(.L_x_8792) ;  /* 0x0000004000007947 */ /* 0x000fea0003800000 */
.L_x_8793:
[----:B-----5:R-:W3:-:S04]  /*3950*/  DFMA R44, R68, R8, R10 ;  /* 0x00000008442c722b */ /* 0x020ec8000000000a */
[----:B------:R-:W4:-:S04]  /*3960*/  DFMA R8, R68, R10, -R8 ;  /* 0x0000000a4408722b */ /* 0x000f080000000808 */
[----:B--23--:R2:W3:-:S04]  /*3970*/  DMUL R44, R44, R66 ;  /* 0x000000422c2c7228 */ /* 0x00c4c80000000000 */
[----:B----4-:R2:W4:-:S06]  /*3980*/  DMUL R46, R8, R66 ;  /* 0x00000042082e7228 */ /* 0x01050c0000000000 */
.L_x_8792:
[----:B---3--:R-:W-:Y:S05]  /*3990*/  BSYNC B1 ;  /* 0x0000000000017941 */ /* 0x008fea0003800000 */
.L_x_8791:
        /* <DEDUP_REMOVED lines=37> */
[----:B-1-34-:R-:W-:Y:S05]  /*3bf0*/  CALL.REL.NOINC `($__internal_23_$__cuda_sm20_div_rn_f64_full) ;  /* 0x00001fc000007944 */ /* 0x01afea0003c00000 */
[----:B------:R-:W-:Y:S01]  /*3c00*/  IMAD.MOV.U32 R8, RZ, RZ, R4 ;  /* 0x000000ffff087224 */ /* 0x000fe200078e0004 */
[----:B------:R-:W-:Y:S02]  /*3c10*/  MOV R9, R3 ;  /* 0x0000000300097202 */ /* 0x000fe40000000f00 */
.L_x_8802:
[----:B------:R-:W-:Y:S05]  /*3c20*/  BSYNC B2 ;  /* 0x0000000000027941 */ /* 0x000fea0003800000 */
.L_x_8801:
        /* <DEDUP_REMOVED lines=24> */
.L_x_8804:
[----:B------:R-:W-:Y:S05]  /*3db0*/  BSYNC B2 ;  /* 0x0000000000027941 */ /* 0x000fea0003800000 */
.L_x_8803:
[----:B------:R-:W-:Y:S01]  /*3dc0*/  IMAD.MOV.U32 R10, RZ, RZ, R2 ;  /* 0x000000ffff0a7224 */ /* 0x000fe200078e0002 */
[----:B------:R-:W-:Y:S01]  /*3dd0*/  MOV R11, R3 ;  /* 0x00000003000b7202 */ /* 0x000fe20000000f00 */
[----:B------:R-:W-:Y:S05]  /*3de0*/  BRA `(.L_x_8799) ;  /* 0x0000004000007947 */ /* 0x000fea0003800000 */
.L_x_8800:
[----:B------:R-:W2:-:S04]  /*3df0*/  DFMA R8, R68, R16, R18 ;  /* 0x000000104408722b */ /* 0x000e880000000012 */
[----:B------:R-:W3:-:S04]  /*3e00*/  DFMA R10, R68, R18, -R16 ;  /* 0x00000012440a722b */ /* 0x000ec80000000810 */
[----:B--2---:R2:W4:-:S04]  /*3e10*/  DMUL R8, R8, R66 ;  /* 0x0000004208087228 */ /* 0x0045080000000000 */
[----:B---3--:R2:W3:-:S06]  /*3e20*/  DMUL R10, R10, R66 ;  /* 0x000000420a0a7228 */ /* 0x0084cc0000000000 */
.L_x_8799:
[----:B--2-4-:R-:W-:Y:S05]  /*3e30*/  BSYNC B1 ;  /* 0x0000000000017941 */ /* 0x014fea0003800000 */
.L_x_8798:
        /* <DEDUP_REMOVED lines=38> */
[----:B------:R-:W-:Y:S02]  /*40a0*/  IMAD.MOV.U32 R12, RZ, RZ, R4 ;  /* 0x000000ffff0c7224 */ /* 0x000fe400078e0004 */
[----:B------:R-:W-:Y:S02]  /*40b0*/  IMAD.MOV.U32 R13, RZ, RZ, R3 ;  /* 0x000000ffff0d7224 */ /* 0x000fe400078e0003 */
.L_x_8809:
[----:B------:R-:W-:Y:S05]  /*40c0*/  BSYNC B2 ;  /* 0x0000000000027941 */ /* 0x000fea0003800000 */
.L_x_8808:
        /* <DEDUP_REMOVED lines=22> */
[----:B-1-3--:R-:W-:Y:S05]  /*4230*/  CALL.REL.NOINC `($__internal_23_$__cuda_sm20_div_rn_f64_full) ;  /* 0x0000198000007944 */ /* 0x00afea0003c00000 */
[----:B------:R-:W-:Y:S02]  /*4240*/  MOV R2, R4 ;  /* 0x0000000400027202 */ /* 0x000fe40000000f00 */
.L_x_8811:
[----:B------:R-:W-:Y:S05]  /*4250*/  BSYNC B2 ;  /* 0x0000000000027941 */ /* 0x000fea0003800000 */
.L_x_8810:
[----:B------:R-:W-:Y:S02]  /*4260*/  IMAD.MOV.U32 R14, RZ, RZ, R2 ;  /* 0x000000ffff0e7224 */ /* 0x000fe400078e0002 */
[----:B------:R-:W-:Y:S01]  /*4270*/  IMAD.MOV.U32 R15, RZ, RZ, R3 ;  /* 0x000000ffff0f7224 */ /* 0x000fe200078e0003 */
[----:B------:R-:W-:Y:S05]  /*4280*/  BRA `(.L_x_8806) ;  /* 0x0000004000007947 */ /* 0x000fea0003800000 */
.L_x_8807:
[----:B------:R-:W2:-:S04]  /*4290*/  DFMA R12, R68, R20, R22 ;  /* 0x00000014440c722b */ /* 0x000e880000000016 */
[----:B------:R-:W4:-:S04]  /*42a0*/  DFMA R14, R68, R22, -R20 ;  /* 0x00000016440e722b */ /* 0x000f080000000814 */
[----:B--2---:R2:W3:-:S04]  /*42b0*/  DMUL R12, R12, R66 ;  /* 0x000000420c0c7228 */ /* 0x0044c80000000000 */
[----:B----4-:R2:W4:-:S06]  /*42c0*/  DMUL R14, R14, R66 ;  /* 0x000000420e0e7228 */ /* 0x01050c0000000000 */
.L_x_8806:
[----:B--23--:R-:W-:Y:S05]  /*42d0*/  BSYNC B1 ;  /* 0x0000000000017941 */ /* 0x00cfea0003800000 */
.L_x_8805:
        /* <DEDUP_REMOVED lines=37> */
[----:B-1-34-:R-:W-:Y:S05]  /*4530*/  CALL.REL.NOINC `($__internal_23_$__cuda_sm20_div_rn_f64_full) ;  /* 0x0000168000007944 */ /* 0x01afea0003c00000 */
[----:B------:R-:W-:Y:S01]  /*4540*/  MOV R16, R4 ;  /* 0x0000000400107202 */ /* 0x000fe20000000f00 */
[----:B------:R-:W-:Y:S02]  /*4550*/  IMAD.MOV.U32 R17, RZ, RZ, R3 ;  /* 0x000000ffff117224 */ /* 0x000fe400078e0003 */
.L_x_8816:
[----:B------:R-:W-:Y:S05]  /*4560*/  BSYNC B2 ;  /* 0x0000000000027941 */ /* 0x000fea0003800000 */
.L_x_8815:
        /* <DEDUP_REMOVED lines=24> */
.L_x_8818:
[----:B------:R-:W-:Y:S05]  /*46f0*/  BSYNC B2 ;  /* 0x0000000000027941 */ /* 0x000fea0003800000 */
.L_x_8817:
[----:B------:R-:W-:Y:S01]  /*4700*/  MOV R18, R2 ;  /* 0x0000000200127202 */ /* 0x000fe20000000f00 */
[----:B------:R-:W-:Y:S01]  /*4710*/  IMAD.MOV.U32 R19, RZ, RZ, R3 ;  /* 0x000000ffff137224 */ /* 0x000fe200078e0003 */
[----:B------:R-:W-:Y:S05]  /*4720*/  BRA `(.L_x_8813) ;  /* 0x0000004000007947 */ /* 0x000fea0003800000 */
.L_x_8814:
[----:B------:R-:W2:-:S04]  /*4730*/  DFMA R16, R68, R24, R26 ;  /* 0x000000184410722b */ /* 0x000e88000000001a */
[----:B------:R-:W3:-:S04]  /*4740*/  DFMA R18, R68, R26, -R24 ;  /* 0x0000001a4412722b */ /* 0x000ec80000000818 */
[----:B--2---:R2:W4:-:S04]  /*4750*/  DMUL R16, R16, R66 ;  /* 0x0000004210107228 */ /* 0x0045080000000000 */
[----:B---3--:R2:W3:-:S06]  /*4760*/  DMUL R18, R18, R66 ;  /* 0x0000004212127228 */ /* 0x0084cc0000000000 */
.L_x_8813:
[----:B--2-4-:R-:W-:Y:S05]  /*4770*/  BSYNC B1 ;  /* 0x0000000000017941 */ /* 0x014fea0003800000 */
.L_x_8812:
        /* <DEDUP_REMOVED lines=40> */
.L_x_8823:
[----:B------:R-:W-:Y:S05]  /*4a00*/  BSYNC B2 ;  /* 0x0000000000027941 */ /* 0x000fea0003800000 */
.L_x_8822:
        /* <DEDUP_REMOVED lines=22> */
[----:B-1-3--:R-:W-:Y:S05]  /*4b70*/  CALL.REL.NOINC `($__internal_23_$__cuda_sm20_div_rn_f64_full) ;  /* 0x0000104000007944 */ /* 0x00afea0003c00000 */
[----:B------:R-:W-:Y:S02]  /*4b80*/  IMAD.MOV.U32 R2, RZ, RZ, R4 ;  /* 0x000000ffff027224 */ /* 0x000fe400078e0004 */
.L_x_8825:
[----:B------:R-:W-:Y:S05]  /*4b90*/  BSYNC B2 ;  /* 0x0000000000027941 */ /* 0x000fea0003800000 */
.L_x_8824:
[----:B------:R-:W-:Y:S01]  /*4ba0*/  IMAD.MOV.U32 R22, RZ, RZ, R2 ;  /* 0x000000ffff167224 */ /* 0x000fe200078e0002 */
[----:B------:R-:W-:Y:S01]  /*4bb0*/  MOV R23, R3 ;  /* 0x0000000300177202 */ /* 0x000fe20000000f00 */
[----:B------:R-:W-:Y:S05]  /*4bc0*/  BRA `(.L_x_8820) ;  /* 0x0000004000007947 */ /* 0x000fea0003800000 */
.L_x_8821:
[----:B------:R-:W2:-:S04]  /*4bd0*/  DFMA R20, R68, R28, R30 ;  /* 0x0000001c4414722b */ /* 0x000e88000000001e */
[----:B------:R-:W4:-:S04]  /*4be0*/  DFMA R22, R68, R30, -R28 ;  /* 0x0000001e4416722b */ /* 0x000f08000000081c */
[----:B--2---:R2:W3:-:S04]  /*4bf0*/  DMUL R20, R20, R66 ;  /* 0x0000004214147228 */ /* 0x0044c80000000000 */
[----:B----4-:R2:W4:-:S06]  /*4c00*/  DMUL R22, R22, R66 ;  /* 0x0000004216167228 */ /* 0x01050c0000000000 */
.L_x_8820:
[----:B--23--:R-:W-:Y:S05]  /*4c10*/  BSYNC B1 ;  /* 0x0000000000017941 */ /* 0x00cfea0003800000 */
.L_x_8819:
        /* <DEDUP_REMOVED lines=40> */
.L_x_8830:
[----:B------:R-:W-:Y:S05]  /*4ea0*/  BSYNC B2 ;  /* 0x0000000000027941 */ /* 0x000fea0003800000 */
.L_x_8829:
        /* <DEDUP_REMOVED lines=23> */
[----:B------:R-:W-:Y:S02]  /*5020*/  MOV R2, R4 ;  /* 0x0000000400027202 */ /* 0x000fe40000000f00 */
.L_x_8832:
[----:B------:R-:W-:Y:S05]  /*5030*/  BSYNC B2 ;  /* 0x0000000000027941 */ /* 0x000fea0003800000 */
.L_x_8831:
[----:B------:R-:W-:Y:S02]  /*5040*/  IMAD.MOV.U32 R26, RZ, RZ, R2 ;  /* 0x000000ffff1a7224 */ /* 0x000fe400078e0002 */
[----:B------:R-:W-:Y:S01]  /*5050*/  IMAD.MOV.U32 R27, RZ, RZ, R3 ;  /* 0x000000ffff1b7224 */ /* 0x000fe200078e0003 */
[----:B------:R-:W-:Y:S05]  /*5060*/  BRA `(.L_x_8827) ;  /* 0x0000004000007947 */ /* 0x000fea0003800000 */
.L_x_8828:
[----:B------:R-:W2:-:S04]  /*5070*/  DFMA R24, R68, R32, R34 ;  /* 0x000000204418722b */ /* 0x000e880000000022 */
[----:B------:R-:W3:-:S04]  /*5080*/  DFMA R26, R68, R34, -R32 ;  /* 0x00000022441a722b */ /* 0x000ec80000000820 */
[----:B--2---:R2:W4:-:S04]  /*5090*/  DMUL R24, R24, R66 ;  /* 0x0000004218187228 */ /* 0x0045080000000000 */
[----:B---3--:R2:W3:-:S06]  /*50a0*/  DMUL R26, R26, R66 ;  /* 0x000000421a1a7228 */ /* 0x0084cc0000000000 */
.L_x_8827:
[----:B--2-4-:R-:W-:Y:S05]  /*50b0*/  BSYNC B1 ;  /* 0x0000000000017941 */ /* 0x014fea0003800000 */
.L_x_8826:
        /* <DEDUP_REMOVED lines=38> */
[----:B------:R-:W-:Y:S02]  /*5320*/  MOV R5, R3 ;  /* 0x0000000300057202 */ /* 0x000fe40000000f00 */
.L_x_8837:
[----:B------:R-:W-:Y:S05]  /*5330*/  BSYNC B2 ;  /* 0x0000000000027941 */ /* 0x000fea0003800000 */
.L_x_8836:
        /* <DEDUP_REMOVED lines=24> */
[----:B-1-3--:R-:W-:Y:S05]  /*54c0*/  CALL.REL.NOINC `($__internal_23_$__cuda_sm20_div_rn_f64_full) ;  /* 0x000006f000007944 */ /* 0x00afea0003c00000 */
[----:B------:R-:W-:Y:S02]  /*54d0*/  MOV R2, R4 ;  /* 0x0000000400027202 */ /* 0x000fe40000000f00 */
.L_x_8839:
[----:B------:R-:W-:Y:S05]  /*54e0*/  BSYNC B2 ;  /* 0x0000000000027941 */ /* 0x000fea0003800000 */
.L_x_8838:
[----:B------:R-:W-:Y:S02]  /*54f0*/  IMAD.MOV.U32 R30, RZ, RZ, R2 ;  /* 0x000000ffff1e7224 */ /* 0x000fe400078e0002 */
[----:B------:R-:W-:Y:S01]  /*5500*/  IMAD.MOV.U32 R31, RZ, RZ, R3 ;  /* 0x000000ffff1f7224 */ /* 0x000fe200078e0003 */
[----:B------:R-:W-:Y:S05]  /*5510*/  BRA `(.L_x_8834) ;  /* 0x0000004000007947 */ /* 0x000fea0003800000 */
.L_x_8835:
[----:B------:R-:W2:-:S04]  /*5520*/  DFMA R28, R68, R36, R38 ;  /* 0x00000024441c722b */ /* 0x000e880000000026 */
[----:B------:R-:W4:-:S04]  /*5530*/  DFMA R30, R68, R38, -R36 ;  /* 0x00000026441e722b */ /* 0x000f080000000824 */
[----:B--2---:R2:W3:-:S04]  /*5540*/  DMUL R28, R28, R66 ;  /* 0x000000421c1c7228 */ /* 0x0044c80000000000 */
[----:B----4-:R2:W4:-:S06]  /*5550*/  DMUL R30, R30, R66 ;  /* 0x000000421e1e7228 */ /* 0x01050c0000000000 */
.L_x_8834:
[----:B--23--:R-:W-:Y:S05]  /*5560*/  BSYNC B1 ;  /* 0x0000000000017941 */ /* 0x00cfea0003800000 */
.L_x_8833:
        /* <DEDUP_REMOVED lines=17> */
.L_x_8842:
[----:B------:R-:W-:-:S13]  /*5680*/  ISETP.GE.AND P0, PT, R49, R48, PT ;  /* 0x000000303100720c */ /* 0x000fda0003f06270 */
[----:B------:R-:W-:Y:S05]  /*5690*/  @P0 BRA `(.L_x_8844) ;  /* 0x000000c000000947 */ /* 0x000fea0003800000 */
[----:B0-----:R-:W-:Y:S01]  /*56a0*/  IMAD.IADD R2, R0, 0x1, R49 ;  /* 0x0000000100027824 */ /* 0x001fe200078e0231 */
[----:B------:R-:W-:Y:S01]  /*56b0*/  IADD3 R49, R49, 0x80, RZ ;  /* 0x0000008031317810 */ /* 0x000fe20007ffe0ff */
[----:B------:R-:W-:-:S04]  /*56c0*/  IMAD.MOV.U32 R3, RZ, RZ, 0x10 ;  /* 0x00000010ff037424 */ /* 0x000fc800078e00ff */
[----:B------:R-:W-:-:S05]  /*56d0*/  IMAD.WIDE.U32 R2, R2, R3, c[0x0][0x190] ;  /* 0x0000640002027625 */ /* 0x000fca00078e0003 */
[----:B------:R0:W-:Y:S02]  /*56e0*/  STG.E.128 [R2.64], R8 ;  /* 0x0000000802007986 */ /* 0x0001e4000c101d04 */
.L_x_8843:
[----:B------:R-:W-:-:S13]  /*56f0*/  ISETP.GE.AND P0, PT, R49, R48, PT ;  /* 0x000000303100720c */ /* 0x000fda0003f06270 */
[----:B------:R-:W-:Y:S05]  /*5700*/  @P0 BRA `(.L_x_8845) ;  /* 0x000000c000000947 */ /* 0x000fea0003800000 */
[----:B0-----:R-:W-:Y:S01]  /*5710*/  IADD3 R2, R0, R49, RZ ;  /* 0x0000003100027210 */ /* 0x001fe20007ffe0ff */
[----:B------:R-:W-:Y:S01]  /*5720*/  IMAD.MOV.U32 R3, RZ, RZ, 0x10 ;  /* 0x00000010ff037424 */ /* 0x000fe200078e00ff */
[----:B------:R-:W-:-:S03]  /*5730*/  IADD3 R49, R49, 0x80, RZ ;  /* 0x0000008031317810 */ /* 0x000fc60007ffe0ff */
[----:B------:R-:W-:-:S05]  /*5740*/  IMAD.WIDE.U32 R2, R2, R3, c[0x0][0x190] ;  /* 0x0000640002027625 */ /* 0x000fca00078e0003 */
[----:B------:R0:W-:Y:S02]  /*5750*/  STG.E.128 [R2.64], R12 ;  /* 0x0000000c02007986 */ /* 0x0001e4000c101d04 */
.L_x_8844:
[----:B------:R-:W-:-:S13]  /*5760*/  ISETP.GE.AND P0, PT, R49, R48, PT ;  /* 0x000000303100720c */ /* 0x000fda0003f06270 */
[----:B------:R-:W-:Y:S05]  /*5770*/  @P0 BRA `(.L_x_8846) ;  /* 0x000000d000000947 */ /* 0x000fea0003800000 */
[----:B0-----:R-:W-:Y:S01]  /*5780*/  MOV R3, 0x10 ;  /* 0x0000001000037802 */ /* 0x001fe20000000f00 */
[----:B------:R-:W-:Y:S01]  /*5790*/  IMAD.IADD R2, R0, 0x1, R49 ;  /* 0x0000000100027824 */ /* 0x000fe200078e0231 */
[----:B------:R-:W-:-:S03]  /*57a0*/  IADD3 R49, R49, 0x80, RZ ;  /* 0x0000008031317810 */ /* 0x000fc60007ffe0ff */
[----:B------:R-:W-:-:S05]  /*57b0*/  IMAD.WIDE.U32 R2, R2, R3, c[0x0][0x190] ;  /* 0x0000640002027625 */ /* 0x000fca00078e0003 */
[----:B------:R0:W-:Y:S02]  /*57c0*/  STG.E.128 [R2.64], R16 ;  /* 0x0000001002007986 */ /* 0x0001e4000c101d04 */
.L_x_8845:
        /* <DEDUP_REMOVED lines=8> */
.L_x_8846:
[----:B------:R-:W-:Y:S05]  /*5850*/  BSYNC B1 ;  /* 0x0000000000017941 */ /* 0x000fea0003800000 */
.L_x_8841:
[----:B------:R-:W-:-:S13]  /*5860*/  ISETP.GE.AND P0, PT, R49, R48, PT ;  /* 0x000000303100720c */ /* 0x000fda0003f06270 */
[----:B0-----:R-:W-:Y:S01]  /*5870*/  @!P0 IADD3 R2, R0, R49, RZ ;  /* 0x0000003100028210 */ /* 0x001fe20007ffe0ff */
[----:B------:R-:W-:Y:S01]  /*5880*/  @!P0 IMAD.MOV.U32 R3, RZ, RZ, 0x10 ;  /* 0x00000010ff038424 */ /* 0x000fe200078e00ff */
[----:B------:R-:W-:-:S03]  /*5890*/  @!P0 IADD3 R49, R49, 0x80, RZ ;  /* 0x0000008031318810 */ /* 0x000fc60007ffe0ff */
[----:B------:R-:W-:-:S05]  /*58a0*/  @!P0 IMAD.WIDE.U32 R2, R2, R3, c[0x0][0x190] ;  /* 0x0000640002028625 */ /* 0x000fca00078e0003 */
[----:B------:R0:W-:Y:S02]  /*58b0*/  @!P0 STG.E.128 [R2.64], R24 ;  /* 0x0000001802008986 */ /* 0x0001e4000c101d04 */
.L_x_8847:
[----:B------:R-:W-:Y:S05]  /*58c0*/  BSYNC B0 ;  /* 0x0000000000007941 */ /* 0x000fea0003800000 */
.L_x_8840:
        /* <DEDUP_REMOVED lines=8> */
        .weak           $__internal_22_$__cuda_sm20_dblrcp_rn_slowpath_v3
        .type           $__internal_22_$__cuda_sm20_dblrcp_rn_slowpath_v3,@function
        .size           $__internal_22_$__cuda_sm20_dblrcp_rn_slowpath_v3,($__internal_23_$__cuda_sm20_div_rn_f64_full - $__internal_22_$__cuda_sm20_dblrcp_rn_slowpath_v3)
$__internal_22_$__cuda_sm20_dblrcp_rn_slowpath_v3:
        /* <DEDUP_REMOVED lines=25> */
.L_x_8851:
        /* <DEDUP_REMOVED lines=9> */
.L_x_8849:
[----:B------:R-:W-:Y:S01]  /*5b70*/  LOP3.LUT R63, R7, 0x80000, RZ, 0xfc, !PT ;  /* 0x00080000073f7812 */ /* 0x000fe200078efcff */
[----:B------:R-:W-:Y:S02]  /*5b80*/  IMAD.MOV.U32 R62, RZ, RZ, R6 ;  /* 0x000000ffff3e7224 */ /* 0x000fe400078e0006 */
.L_x_8850:
[----:B------:R-:W-:Y:S05]  /*5b90*/  BSYNC B1 ;  /* 0x0000000000017941 */ /* 0x000fea0003800000 */
.L_x_8848:
[----:B------:R-:W-:-:S04]  /*5ba0*/  IMAD.MOV.U32 R3, RZ, RZ, 0x0 ;  /* 0x00000000ff037424 */ /* 0x000fc800078e00ff */
[----:B------:R-:W-:Y:S05]  /*5bb0*/  RET.REL.NODEC R2 `(_ZN2at6native29vectorized_elementwise_kernelILi4ENS0_13BUnaryFunctorIN3c107complexIdEES5_S5_NS0_15binary_internal10DivFunctorIS5_EEEESt5arrayIPcLm2EEEEviT0_T1_) ;  /* 0xffffa44002007950 */ /* 0x000fea0003c3ffff */
        .weak           $__internal_23_$__cuda_sm20_div_rn_f64_full
        .type           $__internal_23_$__cuda_sm20_div_rn_f64_full,@function
        .size           $__internal_23_$__cuda_sm20_div_rn_f64_full,(.L_x_17684 - $__internal_23_$__cuda_sm20_div_rn_f64_full)
$__internal_23_$__cuda_sm20_div_rn_f64_full:
        /* <DEDUP_REMOVED lines=73> */
.L_x_8853:
        /* <DEDUP_REMOVED lines=17> */
.L_x_8856:
[----:B------:R-:W-:Y:S02]  /*6160*/  LOP3.LUT R3, R51, 0x80000, RZ, 0xfc, !PT ;  /* 0x0008000033037812 */ /* 0x000fe400078efcff */
[----:B0-----:R-:W-:-:S03]  /*6170*/  MOV R60, R50 ;  /* 0x00000032003c7202 */ /* 0x001fc60000000f00 */
[----:B------:R-:W-:Y:S01]  /*6180*/  IMAD.MOV.U32 R61, RZ, RZ, R3 ;  /* 0x000000ffff3d7224 */ /* 0x000fe200078e0003 */
[----:B------:R-:W-:Y:S05]  /*6190*/  BRA `(.L_x_8854) ;  /* 0x0000003000007947 */ /* 0x000fea0003800000 */
.L_x_8855:
[----:B------:R-:W-:Y:S01]  /*61a0*/  LOP3.LUT R3, R55, 0x80000, RZ, 0xfc, !PT ;  /* 0x0008000037037812 */ /* 0x000fe200078efcff */
[----:B0-----:R-:W-:-:S03]  /*61b0*/  IMAD.MOV.U32 R60, RZ, RZ, R54 ;  /* 0x000000ffff3c7224 */ /* 0x001fc600078e0036 */
[----:B------:R-:W-:Y:S02]  /*61c0*/  MOV R61, R3 ;  /* 0x00000003003d7202 */ /* 0x000fe40000000f00 */
.L_x_8854:
[----:B------:R-:W-:Y:S05]  /*61d0*/  BSYNC B0 ;  /* 0x0000000000007941 */ /* 0x000fea0003800000 */
.L_x_8852:
[----:B------:R-:W-:Y:S01]  /*61e0*/  MOV R6, R2 ;  /* 0x0000000200067202 */ /* 0x000fe20000000f00 */
[----:B------:R-:W-:Y:S02]  /*61f0*/  IMAD.MOV.U32 R7, RZ, RZ, 0x0 ;  /* 0x00000000ff077424 */ /* 0x000fe400078e00ff */
[----:B------:R-:W-:Y:S02]  /*6200*/  IMAD.MOV.U32 R4, RZ, RZ, R60 ;  /* 0x000000ffff047224 */ /* 0x000fe400078e003c */
[----:B------:R-:W-:Y:S01]  /*6210*/  IMAD.MOV.U32 R3, RZ, RZ, R61 ;  /* 0x000000ffff037224 */ /* 0x000fe200078e003d */
[----:B------:R-:W-:Y:S06]  /*6220*/  RET.REL.NODEC R6 `(_ZN2at6native29vectorized_elementwise_kernelILi4ENS0_13BUnaryFunctorIN3c107complexIdEES5_S5_NS0_15binary_internal10DivFunctorIS5_EEEESt5arrayIPcLm2EEEEviT0_T1_) ;  /* 0xffff9dd006007950 */ /* 0x000fec0003c3ffff */
.L_x_8857:
        /* <DEDUP_REMOVED lines=13> */
.L_x_17684:


//--------------------- .text._ZN2at6native29vectorized_elementwise_kernelILi8ENS0_13BUnaryFunctorIN3c107complexIdEES5_S5_NS0_15binary_internal10DivFunctorIS5_EEEESt5arrayIPcLm2EEEEviT0_T1_ --------------------------
	.section	.text._ZN2at6native29vectorized_elementwise_kernelILi8ENS0_13BUnaryFunctorIN3c107complexIdEES5_S5_NS0_15binary_internal10DivFunctorIS5_EEEESt5arrayIPcLm2EEEEviT0_T1_,"ax",@progbits
	.sectioninfo	@"SHI_REGISTERS=4"
	.align	128
        .global         _ZN2at6native29vectorized_elementwise_kernelILi8ENS0_13BUnaryFunctorIN3c107complexIdEES5_S5_NS0_15binary_internal10DivFunctorIS5_EEEESt5arrayIPcLm2EEEEviT0_T1_
        .type           _ZN2at6native29vectorized_elementwise_kernelILi8ENS0_13BUnaryFunctorIN3c107complexIdEES5_S5_NS0_15binary_internal10DivFunctorIS5_EEEESt5arrayIPcLm2EEEEviT0_T1_,@function
        .size           _ZN2at6native29vectorized_elementwise_kernelILi8ENS0_13BUnaryFunctorIN3c107complexIdEES5_S5_NS0_15binary_internal10DivFunctorIS5_EEEESt5arrayIPcLm2EEEEviT0_T1_,(.L_x_17791 - _ZN2at6native29vectorized_elementwise_kernelILi8ENS0_13BUnaryFunctorIN3c107complexIdEES5_S5_NS0_15binary_internal10DivFunctorIS5_EEEESt5arrayIPcLm2EEEEviT0_T1_)
        .other          _ZN2at6native29vectorized_elementwise_kernelILi8ENS0_13BUnaryFunctorIN3c107complexIdEES5_S5_NS0_15binary_internal10DivFunctorIS5_EEEESt5arrayIPcLm2EEEEviT0_T1_,@"STO_CUDA_ENTRY STV_DEFAULT"
_ZN2at6native29vectorized_elementwise_kernelILi8ENS0_13BUnaryFunctorIN3c107complexIdEES5_S5_NS0_15binary_internal10DivFunctorIS5_EEEESt5arrayIPcLm2EEEEviT0_T1_:
.text._ZN2at6native29vectorized_elementwise_kernelILi8ENS0_13BUnaryFunctorIN3c107complexIdEES5_S5_NS0_15binary_internal10DivFunctorIS5_EEEESt5arrayIPcLm2EEEEviT0_T1_:
[----:B------:R-:W-:Y:S02]  /*0000*/  MOV R1, c[0x0][0x28] ;  /* 0x00000a0000017a02 */ /* 0x000fe40000000f00 */
[----:B------:R-:W-:Y:S05]  /*0010*/  EXIT ;  /* 0x000000000000794d */ /* 0x000fea0003800000 */
.L_x_8858:
        /* <DEDUP_REMOVED lines=14> */
.L_x_17791:


//--------------------- .text._ZN2at6native18elementwise_kernelILi128ELi4EZNS0_15gpu_kernel_implINS0_13AUnaryFunctorIN3c107complexIdEES6_S6_NS0_15binary_internal10DivFunctorIS6_EEEEEEvRNS_18TensorIteratorBaseERKT_EUliE_EEviT1_ --------------------------
	.section	.text._ZN2at6native18elementwise_kernelILi128ELi4EZNS0_15gpu_kernel_implINS0_13AUnaryFunctorIN3c107complexIdEES6_S6_NS0_15binary_internal10DivFunctorIS6_EEEEEEvRNS_18TensorIteratorBaseERKT_EUliE_EEviT1_,"ax",@progbits
	.sectioninfo	@"SHI_REGISTERS=32"
	.align	128
        .global         _ZN2at6native18elementwise_kernelILi128ELi4EZNS0_15gpu_kernel_implINS0_13AUnaryFunctorIN3c107complexIdEES6_S6_NS0_15binary_internal10DivFunctorIS6_EEEEEEvRNS_18TensorIteratorBaseERKT_EUliE_EEviT1_
        .type           _ZN2at6native18elementwise_kernelILi128ELi4EZNS0_15gpu_kernel_implINS0_13AUnaryFunctorIN3c107complexIdEES6_S6_NS0_15binary_internal10DivFunctorIS6_EEEEEEvRNS_18TensorIteratorBaseERKT_EUliE_EEviT1_,@function
        .size           _ZN2at6native18elementwise_kernelILi128ELi4EZNS0_15gpu_kernel_implINS0_13AUnaryFunctorIN3c107complexIdEES6_S6_NS0_15binary_internal10DivFunctorIS6_EEEEEEvRNS_18TensorIteratorBaseERKT_EUliE_EEviT1_,(.L_x_17686 - _ZN2at6native18elementwise_kernelILi128ELi4EZNS0_15gpu_kernel_implINS0_13AUnaryFunctorIN3c107complexIdEES6_S6_NS0_15binary_internal10DivFunctorIS6_EEEEEEvRNS_18TensorIteratorBaseERKT_EUliE_EEviT1_)
        .other          _ZN2at6native18elementwise_kernelILi128ELi4EZNS0_15gpu_kernel_implINS0_13AUnaryFunctorIN3c107complexIdEES6_S6_NS0_15binary_internal10DivFunctorIS6_EEEEEEvRNS_18TensorIteratorBaseERKT_EUliE_EEviT1_,@"STO_CUDA_ENTRY STV_DEFAULT"
_ZN2at6native18elementwise_kernelILi128ELi4EZNS0_15gpu_kernel_implINS0_13AUnaryFunctorIN3c107complexIdEES6_S6_NS0_15binary_internal10DivFunctorIS6_EEEEEEvRNS_18TensorIteratorBaseERKT_EUliE_EEviT1_:
.text._ZN2at6native18elementwise_kernelILi128ELi4EZNS0_15gpu_kernel_implINS0_13AUnaryFunctorIN3c107complexIdEES6_S6_NS0_15binary_internal10DivFunctorIS6_EEEEEEvRNS_18TensorIteratorBaseERKT_EUliE_EEviT1_:
        /* <DEDUP_REMOVED lines=235> */
.L_x_8861:
        /* <DEDUP_REMOVED lines=20> */
.L_x_8865:
[----:B------:R-:W2:Y:S01]  /*0ff0*/  LDG.E.U8 R2, [R2.64] ;  /* 0x0000002402027981 */ /* 0x000ea2000c1e1100 */
[----:B------:R-:W-:Y:S01]  /*1000*/  CS2R R14, SRZ ;  /* 0x00000000000e7805 */ /* 0x000fe2000001ff00 */
[----:B--2---:R0:W1:Y:S01]  /*1010*/  I2F.F64.U16 R12, R2 ;  /* 0x00000002000c7312 */ /* 0x0040620000101800 */
[----:B------:R-:W-:Y:S05]  /*1020*/  BRA `(.L_x_8867) ;  /* 0x00000f5000007947 */ /* 0x000fea0003800000 */
.L_x_8864:
        /* <DEDUP_REMOVED lines=10> */
.L_x_8869:
[----:B------:R-:W2:Y:S01]  /*10d0*/  LDG.E R2, [R2.64] ;  /* 0x0000002402027981 */ /* 0x000ea2000c1e1900 */
[----:B------:R-:W-:Y:S01]  /*10e0*/  CS2R R14, SRZ ;  /* 0x00000000000e7805 */ /* 0x000fe2000001ff00 */
[----:B--2---:R0:W1:Y:S01]  /*10f0*/  I2F.F64 R12, R2 ;  /* 0x00000002000c7312 */ /* 0x0040620000201c00 */
[----:B------:R-:W-:Y:S05]  /*1100*/  BRA `(.L_x_8867) ;  /* 0x00000e7000007947 */ /* 0x000fea0003800000 */
.L_x_8868:
[----:B------:R-:W2:Y:S01]  /*1110*/  LDG.E.U16 R2, [R2.64] ;  /* 0x0000002402027981 */ /* 0x000ea2000c1e1500 */
[----:B------:R-:W-:Y:S01]  /*1120*/  CS2R R14, SRZ ;  /* 0x00000000000e7805 */ /* 0x000fe2000001ff00 */
[----:B--2---:R0:W1:Y:S01]  /*1130*/  I2F.F64.S16 R12, R2 ;  /* 0x00000002000c7312 */ /* 0x0040620000101c00 */
[----:B------:R-:W-:Y:S05]  /*1140*/  BRA `(.L_x_8867) ;  /* 0x00000e3000007947 */ /* 0x000fea0003800000 */
.L_x_8863:
        /* <DEDUP_REMOVED lines=11> */
.L_x_8871:
[----:B------:R-:W2:Y:S01]  /*1200*/  LDG.E.U16 R0, [R2.64] ;  /* 0x0000002402007981 */ /* 0x000ea2000c1e1500 */
[----:B------:R-:W-:Y:S01]  /*1210*/  CS2R R14, SRZ ;  /* 0x00000000000e7805 */ /* 0x000fe2000001ff00 */
[----:B--2---:R-:W-:-:S05]  /*1220*/  HADD2.F32 R0, -RZ, R0.H0_H0 ;  /* 0x20000000ff007230 */ /* 0x004fca0000004100 */
[----:B------:R-:W-:-:S04]  /*1230*/  FMUL.FTZ R0, R0, 1 ;  /* 0x3f80000000007820 */ /* 0x000fc80000410000 */
[----:B------:R0:W1:Y:S01]  /*1240*/  F2F.F64.F32 R12, R0 ;  /* 0x00000000000c7310 */ /* 0x0000620000201800 */
[----:B------:R-:W-:Y:S05]  /*1250*/  BRA `(.L_x_8867) ;  /* 0x00000d2000007947 */ /* 0x000fea0003800000 */
.L_x_8870:
        /* <DEDUP_REMOVED lines=12> */
.L_x_8873:
        /* <DEDUP_REMOVED lines=8> */
.L_x_8872:
[----:B------:R0:W5:Y:S01]  /*13a0*/  LDG.E.64 R12, [R2.64] ;  /* 0x00000024020c7981 */ /* 0x000162000c1e1b00 */
[----:B------:R-:W-:Y:S01]  /*13b0*/  CS2R R14, SRZ ;  /* 0x00000000000e7805 */ /* 0x000fe2000001ff00 */
[----:B------:R-:W-:Y:S05]  /*13c0*/  BRA `(.L_x_8867) ;  /* 0x00000bb000007947 */ /* 0x000fea0003800000 */
.L_x_8862:
        /* <DEDUP_REMOVED lines=14> */
.L_x_8876:
[----:B------:R0:W5:Y:S01]  /*14b0*/  LDG.E.128 R12, [R2.64] ;  /* 0x00000024020c7981 */ /* 0x000162000c1e1d00 */
[----:B------:R-:W-:Y:S05]  /*14c0*/  BRA `(.L_x_8867) ;  /* 0x00000ab000007947 */ /* 0x000fea0003800000 */
.L_x_8875:
        /* <DEDUP_REMOVED lines=29> */
.L_x_8878:
        /* <DEDUP_REMOVED lines=16> */
.L_x_8877:
[----:B------:R-:W2:Y:S01]  /*17a0*/  LDG.E.U16 R0, [R2.64] ;  /* 0x0000002402007981 */ /* 0x000ea2000c1e1500 */
[----:B------:R-:W-:Y:S01]  /*17b0*/  CS2R R14, SRZ ;  /* 0x00000000000e7805 */ /* 0x000fe2000001ff00 */
[----:B--2---:R-:W-:-:S05]  /*17c0*/  PRMT R0, RZ, 0x5410, R0 ;  /* 0x00005410ff007816 */ /* 0x004fca0000000000 */
[----:B------:R-:W-:-:S04]  /*17d0*/  FMUL.FTZ R0, R0, 1 ;  /* 0x3f80000000007820 */ /* 0x000fc80000410000 */
[----:B------:R0:W1:Y:S01]  /*17e0*/  F2F.F64.F32 R12, R0 ;  /* 0x00000000000c7310 */ /* 0x0000620000201800 */
[----:B------:R-:W-:Y:S05]  /*17f0*/  BRA `(.L_x_8867) ;  /* 0x0000078000007947 */ /* 0x000fea0003800000 */
.L_x_8874:
        /* <DEDUP_REMOVED lines=12> */
.L_x_8881:
        /* <DEDUP_REMOVED lines=21> */
.L_x_8885:
[----:B------:R-:W-:Y:S05]  /*1a10*/  BSYNC B1 ;  /* 0x0000000000017941 */ /* 0x000fea0003800000 */
.L_x_8884:
[----:B------:R-:W-:Y:S01]  /*1a20*/  LEA R3, R0, 0x3b800000, 0x17 ;  /* 0x3b80000000037811 */ /* 0x000fe200078eb8ff */
[----:B------:R-:W-:-:S05]  /*1a30*/  IMAD.SHL.U32 R0, R2, 0x100000, RZ ;  /* 0x0010000002007824 */ /* 0x000fca00078e00ff */
[----:B------:R-:W-:Y:S02]  /*1a40*/  LOP3.LUT R0, R3, R0, R4, 0xfe, !PT ;  /* 0x0000000003007212 */ /* 0x000fe400078efe04 */
.L_x_8883:
[----:B------:R-:W-:Y:S05]  /*1a50*/  BSYNC B0 ;  /* 0x0000000000007941 */ /* 0x000fea0003800000 */
.L_x_8882:
[----:B------:R-:W-:Y:S01]  /*1a60*/  FMUL.FTZ R0, R0, 1 ;  /* 0x3f80000000007820 */ /* 0x000fe20000410000 */
[----:B------:R-:W-:-:S03]  /*1a70*/  CS2R R14, SRZ ;  /* 0x00000000000e7805 */ /* 0x000fc6000001ff00 */
[----:B------:R0:W1:Y:S01]  /*1a80*/  F2F.F64.F32 R12, R0 ;  /* 0x00000000000c7310 */ /* 0x0000620000201800 */
[----:B------:R-:W-:Y:S05]  /*1a90*/  BRA `(.L_x_8867) ;  /* 0x000004e000007947 */ /* 0x000fea0003800000 */
.L_x_8880:
        /* <DEDUP_REMOVED lines=21> */
.L_x_8889:
[----:B------:R-:W-:Y:S05]  /*1bf0*/  BSYNC B1 ;  /* 0x0000000000017941 */ /* 0x000fea0003800000 */
.L_x_8888:
[----:B------:R-:W-:Y:S01]  /*1c00*/  LEA R3, R0, 0x37800000, 0x17 ;  /* 0x3780000000037811 */ /* 0x000fe200078eb8ff */
[----:B------:R-:W-:-:S05]  /*1c10*/  IMAD.SHL.U32 R0, R2, 0x200000, RZ ;  /* 0x0020000002007824 */ /* 0x000fca00078e00ff */
[----:B------:R-:W-:Y:S02]  /*1c20*/  LOP3.LUT R0, R3, R0, R4, 0xfe, !PT ;  /* 0x0000000003007212 */ /* 0x000fe400078efe04 */
.L_x_8887:
[----:B------:R-:W-:Y:S05]  /*1c30*/  BSYNC B0 ;  /* 0x0000000000007941 */ /* 0x000fea0003800000 */
.L_x_8886:
[----:B------:R-:W-:Y:S01]  /*1c40*/  FMUL.FTZ R0, R0, 1 ;  /* 0x3f80000000007820 */ /* 0x000fe20000410000 */
[----:B------:R-:W-:-:S03]  /*1c50*/  CS2R R14, SRZ ;  /* 0x00000000000e7805 */ /* 0x000fc6000001ff00 */
[----:B------:R0:W1:Y:S01]  /*1c60*/  F2F.F64.F32 R12, R0 ;  /* 0x00000000000c7310 */ /* 0x0000620000201800 */
[----:B------:R-:W-:Y:S05]  /*1c70*/  BRA `(.L_x_8867) ;  /* 0x0000030000007947 */ /* 0x000fea0003800000 */
.L_x_8879:
        /* <DEDUP_REMOVED lines=14> */
.L_x_8893:
[----:B------:R-:W-:Y:S05]  /*1d60*/  BSYNC B0 ;  /* 0x0000000000007941 */ /* 0x000fea0003800000 */
.L_x_8892:
[----:B------:R-:W-:Y:S01]  /*1d70*/  FMUL.FTZ R0, R0, 1 ;  /* 0x3f80000000007820 */ /* 0x000fe20000410000 */
[----:B------:R-:W-:-:S03]  /*1d80*/  CS2R R14, SRZ ;  /* 0x00000000000e7805 */ /* 0x000fc6000001ff00 */
[----:B------:R0:W1:Y:S01]  /*1d90*/  F2F.F64.F32 R12, R0 ;  /* 0x00000000000c7310 */ /* 0x0000620000201800 */
[----:B------:R-:W-:Y:S05]  /*1da0*/  BRA `(.L_x_8867) ;  /* 0x000001d000007947 */ /* 0x000fea0003800000 */
.L_x_8866:
        /* <DEDUP_REMOVED lines=22> */
.L_x_8891:
[----:B------:R-:W2:Y:S01]  /*1f10*/  LDG.E.64 R12, [R2.64] ;  /* 0x00000024020c7981 */ /* 0x000ea2000c1e1b00 */
[----:B------:R-:W-:Y:S01]  /*1f20*/  CS2R R14, SRZ ;  /* 0x00000000000e7805 */ /* 0x000fe2000001ff00 */
[----:B--2---:R-:W0:Y:S01]  /*1f30*/  I2F.F64.U64 R12, R12 ;  /* 0x0000000c000c7312 */ /* 0x004e220000301800 */
[----:B------:R-:W-:Y:S05]  /*1f40*/  BRA `(.L_x_8867) ;  /* 0x0000003000007947 */ /* 0x000fea0003800000 */
.L_x_8890:
[----:B------:R-:W2:Y:S01]  /*1f50*/  LDG.E R2, [R2.64] ;  /* 0x0000002402027981 */ /* 0x000ea2000c1e1900 */
[----:B------:R-:W-:Y:S01]  /*1f60*/  CS2R R14, SRZ ;  /* 0x00000000000e7805 */ /* 0x000fe2000001ff00 */
[----:B--2---:R0:W1:Y:S06]  /*1f70*/  I2F.F64.U32 R12, R2 ;  /* 0x00000002000c7312 */ /* 0x00406c0000201800 */
.L_x_8867:
        /* <DEDUP_REMOVED lines=26> */
[----:B------:R-:W-:Y:S05]  /*2120*/  CALL.REL.NOINC `($__internal_25_$__cuda_sm20_div_rn_f64_full) ;  /* 0x0000c53000007944 */ /* 0x000fea0003c00000 */
.L_x_8898:
[----:B------:R-:W-:Y:S05]  /*2130*/  BSYNC B2 ;  /* 0x0000000000027941 */ /* 0x000fea0003800000 */
.L_x_8897:
[----:B------:R-:W0:Y:S01]  /*2140*/  DFMA R12, R4, R14, R12 ;  /* 0x0000000e040c722b */ /* 0x000e22000000000c */
[----:B------:R-:W-:Y:S05]  /*2150*/  BSSY B2, `(.L_x_8899) ;  /* 0x000000f000027945 */ /* 0x000fea0003800000 */
[----:B0-----:R-:W0:Y:S04]  /*2160*/  MUFU.RCP64H R3, R13 ;  /* 0x0000000d00037308 */ /* 0x001e280000001800 */
[----:B------:R-:W-:-:S04]  /*2170*/  IADD3 R2, R13, 0x300402, RZ ;  /* 0x003004020d027810 */ /* 0x000fc80007ffe0ff */
[----:B------:R-:W-:Y:S02]  /*2180*/  FSETP.GEU.AND P0, PT, |R2|, 5.8789094863358348022e-39, PT ;  /* 0x004004020200780b */ /* 0x000fe40003f0e200 */
[----:B01----:R-:W0:-:S06]  /*2190*/  DFMA R6, -R12, R2, 1 ;  /* 0x3ff000000c06742b */ /* 0x003e0c0000000102 */
[----:B0-----:R-:W0:-:S06]  /*21a0*/  DFMA R6, R6, R6, R6 ;  /* 0x000000060606722b */ /* 0x001e0c0000000006 */
[----:B0-----:R-:W0:-:S06]  /*21b0*/  DFMA R6, R2, R6, R2 ;  /* 0x000000060206722b */ /* 0x001e0c0000000002 */
[----:B0-----:R-:W0:-:S06]  /*21c0*/  DFMA R8, -R12, R6, 1 ;  /* 0x3ff000000c08742b */ /* 0x001e0c0000000106 */
[----:B0-----:R0:W1:Y:S01]  /*21d0*/  DFMA R6, R6, R8, R6 ;  /* 0x000000080606722b */ /* 0x0010620000000006 */
[----:B------:R-:W-:Y:S05]  /*21e0*/  @P0 BRA `(.L_x_8900) ;  /* 0x0000005000000947 */ /* 0x000fea0003800000 */
[----:B------:R-:W-:Y:S01]  /*21f0*/  LOP3.LUT R0, R13, 0x7fffffff, RZ, 0xc0, !PT ;  /* 0x7fffffff0d007812 */ /* 0x000fe200078ec0ff */
[----:B------:R-:W-:-:S03]  /*2200*/  IMAD.MOV.U32 R2, RZ, RZ, R12 ;  /* 0x000000ffff027224 */ /* 0x000fc600078e000c */
[----:B0-----:R-:W-:Y:S02]  /*2210*/  IADD3 R8, R0, -0x100000, RZ ;  /* 0xfff0000000087810 */ /* 0x001fe40007ffe0ff */
[----:B------:R-:W-:Y:S02]  /*2220*/  MOV R0, 0x2240 ;  /* 0x0000224000007802 */ /* 0x000fe40000000f00 */
[----:B-1----:R-:W-:Y:S05]  /*2230*/  CALL.REL.NOINC `($__internal_24_$__cuda_sm20_dblrcp_rn_slowpath_v3) ;  /* 0x0000c19000007944 */ /* 0x002fea0003c00000 */
.L_x_8900:
[----:B------:R-:W-:Y:S05]  /*2240*/  BSYNC B2 ;  /* 0x0000000000027941 */ /* 0x000fea0003800000 */
.L_x_8899:
[----:B------:R-:W-:Y:S02]  /*2250*/  IMAD.MOV.U32 R2, RZ, RZ, c[0x0][0x398] ;  /* 0x0000e600ff027624 */ /* 0x000fe400078e00ff */
[----:B------:R-:W-:-:S06]  /*2260*/  IMAD.MOV.U32 R3, RZ, RZ, c[0x0][0x39c] ;  /* 0x0000e700ff037624 */ /* 0x000fcc00078e00ff */
[----:B------:R-:W2:-:S04]  /*2270*/  DFMA R12, R4, R2, c[0x0][0x390] ;  /* 0x0000e400040c762b */ /* 0x000e880000000002 */
[----:B------:R-:W3:-:S04]  /*2280*/  DFMA R4, -R4, c[0x0][0x390], R2 ;  /* 0x0000e40004047a2b */ /* 0x000ec80000000102 */
[----:B-12---:R1:W2:-:S04]  /*2290*/  DMUL R12, R12, R6 ;  /* 0x000000060c0c7228 */ /* 0x0062880000000000 */
[----:B---3--:R1:W3:Y:S01]  /*22a0*/  DMUL R14, R4, R6 ;  /* 0x00000006040e7228 */ /* 0x0082e20000000000 */
[----:B------:R-:W-:Y:S05]  /*22b0*/  BRA `(.L_x_8901) ;  /* 0x0000060000007947 */ /* 0x000fea0003800000 */
.L_x_8896:
[----:B------:R-:W0:Y:S01]  /*22c0*/  DADD R8, -RZ, |R12| ;  /* 0x00000000ff087229 */ /* 0x000e22000000050c */
[----:B------:R-:W-:Y:S01]  /*22d0*/  IMAD.MOV.U32 R2, RZ, RZ, 0x1 ;  /* 0x00000001ff027424 */ /* 0x000fe200078e00ff */
[----:B------:R-:W-:Y:S01]  /*22e0*/  BSSY B2, `(.L_x_8902) ;  /* 0x0000015000027945 */ /* 0x000fe20003800000 */
[----:B------:R-:W-:-:S03]  /*22f0*/  IMAD.MOV.U32 R0, RZ, RZ, c[0x0][0x394] ;  /* 0x0000e500ff007624 */ /* 0x000fc600078e00ff */
[----:B0-----:R-:W0:Y:S02]  /*2300*/  MUFU.RCP64H R3, R9 ;  /* 0x0000000900037308 */ /* 0x001e240000001800 */
[----:B------:R-:W-:Y:S01]  /*2310*/  FSETP.GEU.AND P1, PT, |R0|, 6.5827683646048100446e-37, PT ;  /* 0x036000000000780b */ /* 0x000fe20003f2e200 */
[----:B0-----:R-:W0:-:S06]  /*2320*/  DFMA R4, R2, -|R12|, 1 ;  /* 0x3ff000000204742b */ /* 0x001e0c0000000c0c */
[----:B0-----:R-:W0:-:S06]  /*2330*/  DFMA R4, R4, R4, R4 ;  /* 0x000000040404722b */ /* 0x001e0c0000000004 */
[----:B0-----:R-:W0:-:S06]  /*2340*/  DFMA R4, R2, R4, R2 ;  /* 0x000000040204722b */ /* 0x001e0c0000000002 */
[----:B0-----:R-:W0:-:S06]  /*2350*/  DFMA R2, R4, -|R12|, 1 ;  /* 0x3ff000000402742b */ /* 0x001e0c0000000c0c */
[----:B0-----:R-:W0:-:S06]  /*2360*/  DFMA R2, R4, R2, R4 ;  /* 0x000000020402722b */ /* 0x001e0c0000000004 */
[----:B0-----:R-:W0:-:S06]  /*2370*/  DMUL R4, R2, c[0x0][0x390] ;  /* 0x0000e40002047a28 */ /* 0x001e0c0000000000 */
[----:B0-----:R-:W0:-:S06]  /*2380*/  DFMA R12, R4, -|R12|, c[0x0][0x390] ;  /* 0x0000e400040c762b */ /* 0x001e0c0000000c0c */
[----:B0-----:R-:W0:-:S10]  /*2390*/  DFMA R12, R2, R12, R4 ;  /* 0x0000000c020c722b */ /* 0x001e140000000004 */
[----:B0-----:R-:W-:-:S05]  /*23a0*/  FFMA R2, RZ, R9, R13 ;  /* 0x00000009ff027223 */ /* 0x001fca000000000d */
[----:B------:R-:W-:-:S13]  /*23b0*/  FSETP.GT.AND P0, PT, |R2|, 1.469367938527859385e-39, PT ;  /* 0x001000000200780b */ /* 0x000fda0003f04200 */
[----:B------:R-:W-:Y:S05]  /*23c0*/  @P0 BRA P1, `(.L_x_8903) ;  /* 0x0000006000000947 */ /* 0x000fea0000800000 */
[----:B------:R-:W-:Y:S01]  /*23d0*/  IMAD.MOV.U32 R10, RZ, RZ, c[0x0][0x390] ;  /* 0x0000e400ff0a7624 */ /* 0x000fe200078e00ff */
[----:B------:R-:W-:Y:S01]  /*23e0*/  MOV R0, 0x2410 ;  /* 0x0000241000007802 */ /* 0x000fe20000000f00 */
[----:B------:R-:W-:Y:S02]  /*23f0*/  IMAD.MOV.U32 R11, RZ, RZ, c[0x0][0x394] ;  /* 0x0000e500ff0b7624 */ /* 0x000fe400078e00ff */
[----:B------:R-:W-:Y:S05]  /*2400*/  CALL.REL.NOINC `($__internal_25_$__cuda_sm20_div_rn_f64_full) ;  /* 0x0000c25000007944 */ /* 0x000fea0003c00000 */
[----:B------:R-:W-:Y:S02]  /*2410*/  IMAD.MOV.U32 R12, RZ, RZ, R4 ;  /* 0x000000ffff0c7224 */ /* 0x000fe400078e0004 */
[----:B------:R-:W-:Y:S02]  /*2420*/  IMAD.MOV.U32 R13, RZ, RZ, R5 ;  /* 0x000000ffff0d7224 */ /* 0x000fe400078e0005 */
.L_x_8903:
[----:B------:R-:W-:Y:S05]  /*2430*/  BSYNC B2 ;  /* 0x0000000000027941 */ /* 0x000fea0003800000 */
.L_x_8902:
        /* <DEDUP_REMOVED lines=20> */
[----:B-1----:R-:W-:Y:S05]  /*2580*/  CALL.REL.NOINC `($__internal_25_$__cuda_sm20_div_rn_f64_full) ;  /* 0x0000c0d000007944 */ /* 0x002fea0003c00000 */
[----:B------:R-:W-:Y:S02]  /*2590*/  IMAD.MOV.U32 R14, RZ, RZ, R4 ;  /* 0x000000ffff0e7224 */ /* 0x000fe400078e0004 */
[----:B------:R-:W-:Y:S02]  /*25a0*/  IMAD.MOV.U32 R15, RZ, RZ, R5 ;  /* 0x000000ffff0f7224 */ /* 0x000fe400078e0005 */
.L_x_8905:
[----:B------:R-:W-:Y:S05]  /*25b0*/  BSYNC B2 ;  /* 0x0000000000027941 */ /* 0x000fea0003800000 */
.L_x_8904:
[----:B------:R-:W-:Y:S05]  /*25c0*/  BRA `(.L_x_8901) ;  /* 0x000002f000007947 */ /* 0x000fea0003800000 */
.L_x_8895:
        /* <DEDUP_REMOVED lines=21> */
.L_x_8907:
[----:B------:R-:W-:Y:S05]  /*2720*/  BSYNC B2 ;  /* 0x0000000000027941 */ /* 0x000fea0003800000 */
.L_x_8906:
        /* <DEDUP_REMOVED lines=16> */
.L_x_8909:
[----:B------:R-:W-:Y:S05]  /*2830*/  BSYNC B2 ;  /* 0x0000000000027941 */ /* 0x000fea0003800000 */
.L_x_8908:
[----:B------:R-:W-:Y:S02]  /*2840*/  IMAD.MOV.U32 R12, RZ, RZ, c[0x0][0x390] ;  /* 0x0000e400ff0c7624 */ /* 0x000fe400078e00ff */
[----:B------:R-:W-:Y:S02]  /*2850*/  IMAD.MOV.U32 R13, RZ, RZ, c[0x0][0x394] ;  /* 0x0000e500ff0d7624 */ /* 0x000fe400078e00ff */
[----:B------:R-:W-:Y:S02]  /*2860*/  IMAD.MOV.U32 R2, RZ, RZ, c[0x0][0x398] ;  /* 0x0000e600ff027624 */ /* 0x000fe400078e00ff */
[----:B------:R-:W-:Y:S02]  /*2870*/  IMAD.MOV.U32 R3, RZ, RZ, c[0x0][0x39c] ;  /* 0x0000e700ff037624 */ /* 0x000fe400078e00ff */
[----:B------:R-:W2:-:S04]  /*2880*/  DFMA R12, R4, R12, c[0x0][0x398] ;  /* 0x0000e600040c762b */ /* 0x000e88000000000c */
[----:B------:R-:W3:-:S04]  /*2890*/  DFMA R4, R4, R2, -c[0x0][0x390] ;  /* 0x8000e4000404762b */ /* 0x000ec80000000002 */
[----:B-12---:R1:W2:-:S04]  /*28a0*/  DMUL R12, R12, R6 ;  /* 0x000000060c0c7228 */ /* 0x0062880000000000 */
[----:B---3--:R1:W3:-:S06]  /*28b0*/  DMUL R14, R4, R6 ;  /* 0x00000006040e7228 */ /* 0x0082cc0000000000 */
.L_x_8901:
[----:B--2---:R-:W-:Y:S05]  /*28c0*/  BSYNC B1 ;  /* 0x0000000000017941 */ /* 0x004fea0003800000 */
.L_x_8894:
        /* <DEDUP_REMOVED lines=15> */
.L_x_8913:
[----:B------:R-:W2:Y:S02]  /*29c0*/  F2I.S64.F64.TRUNC R12, R12 ;  /* 0x0000000c000c7311 */ /* 0x000ea4000030d900 */
[----:B--2---:R-:W-:-:S05]  /*29d0*/  IMAD.MOV.U32 R3, RZ, RZ, R12 ;  /* 0x000000ffff037224 */ /* 0x004fca00078e000c */
[----:B------:R2:W-:Y:S01]  /*29e0*/  STG.E.U8 [R16.64], R3 ;  /* 0x0000000310007986 */ /* 0x0005e2000c101124 */
[----:B------:R-:W-:Y:S05]  /*29f0*/  BRA `(.L_x_8915) ;  /* 0x00000f1000007947 */ /* 0x000fea0003800000 */
.L_x_8912:
        /* <DEDUP_REMOVED lines=9> */
.L_x_8917:
[----:B------:R-:W2:Y:S02]  /*2a90*/  F2I.F64.TRUNC R13, R12 ;  /* 0x0000000c000d7311 */ /* 0x000ea4000030d100 */
[----:B--2---:R2:W-:Y:S01]  /*2aa0*/  STG.E [R16.64], R13 ;  /* 0x0000000d10007986 */ /* 0x0045e2000c101924 */
[----:B------:R-:W-:Y:S05]  /*2ab0*/  BRA `(.L_x_8915) ;  /* 0x00000e5000007947 */ /* 0x000fea0003800000 */
.L_x_8916:
[----:B------:R-:W2:Y:S02]  /*2ac0*/  F2I.F64.TRUNC R13, R12 ;  /* 0x0000000c000d7311 */ /* 0x000ea4000030d100 */
[----:B--2---:R2:W-:Y:S01]  /*2ad0*/  STG.E.U16 [R16.64], R13 ;  /* 0x0000000d10007986 */ /* 0x0045e2000c101524 */
[----:B------:R-:W-:Y:S05]  /*2ae0*/  BRA `(.L_x_8915) ;  /* 0x00000e2000007947 */ /* 0x000fea0003800000 */
.L_x_8911:
        /* <DEDUP_REMOVED lines=11> */
.L_x_8919:
[----:B------:R-:W2:Y:S01]  /*2ba0*/  F2F.F32.F64 R0, R12 ;  /* 0x0000000c00007310 */ /* 0x000ea20000301000 */
[----:B------:R-:W2:-:S14]  /*2bb0*/  DSETP.GEU.AND P0, PT, |R12|, c[0x2][0x0], PT ;  /* 0x008000000c00762a */ /* 0x000e9c0003f0e200 */
[----:B--2---:R-:W-:-:S05]  /*2bc0*/  @!P0 FMUL R0, R0, 1.175494350822287508e-38 ;  /* 0x0080000000008820 */ /* 0x004fca0000400000 */
[----:B------:R-:W-:-:S05]  /*2bd0*/  F2FP.PACK_AB R0, RZ, R0 ;  /* 0x00000000ff00723e */ /* 0x000fca00000000ff */
[----:B------:R2:W-:Y:S01]  /*2be0*/  STG.E.U16 [R16.64], R0 ;  /* 0x0000000010007986 */ /* 0x0005e2000c101524 */
[----:B------:R-:W-:Y:S05]  /*2bf0*/  BRA `(.L_x_8915) ;  /* 0x00000d1000007947 */ /* 0x000fea0003800000 */
.L_x_8918:
        /* <DEDUP_REMOVED lines=14> */
.L_x_8921:
        /* <DEDUP_REMOVED lines=9> */
.L_x_8920:
[----:B------:R2:W-:Y:S01]  /*2d70*/  STG.E.64 [R16.64], R12 ;  /* 0x0000000c10007986 */ /* 0x0005e2000c101b24 */
[----:B------:R-:W-:Y:S05]  /*2d80*/  BRA `(.L_x_8915) ;  /* 0x00000b8000007947 */ /* 0x000fea0003800000 */
.L_x_8910:
        /* <DEDUP_REMOVED lines=13> */
.L_x_8924:
[----:B---3--:R2:W-:Y:S01]  /*2e60*/  STG.E.128 [R16.64], R12 ;  /* 0x0000000c10007986 */ /* 0x0085e2000c101d24 */
[----:B------:R-:W-:Y:S05]  /*2e70*/  BRA `(.L_x_8915) ;  /* 0x00000a9000007947 */ /* 0x000fea0003800000 */
.L_x_8923:
[----:B------:R-:W-:-:S13]  /*2e80*/  ISETP.NE.AND P0, PT, R0, 0xf, PT ;  /* 0x0000000f0000780c */ /* 0x000fda0003f05270 */
[----:B------:R-:W-:Y:S05]  /*2e90*/  @!P0 BRA `(.L_x_8925) ;  /* 0x0000031000008947 */ /* 0x000fea0003800000 */
[----:B------:R-:W-:-:S13]  /*2ea0*/  ISETP.NE.AND P0, PT, R0, 0x17, PT ;  /* 0x000000170000780c */ /* 0x000fda0003f05270 */
[----:B------:R-:W-:Y:S05]  /*2eb0*/  @!P0 BRA `(.L_x_8926) ;  /* 0x0000017000008947 */ /* 0x000fea0003800000 */
[----:B------:R-:W-:-:S13]  /*2ec0*/  ISETP.NE.AND P0, PT, R0, 0x18, PT ;  /* 0x000000180000780c */ /* 0x000fda0003f05270 */
[----:B------:R-:W-:Y:S05]  /*2ed0*/  @P0 BRA `(.L_x_8914) ;  /* 0x000008a000000947 */ /* 0x000fea0003800000 */
[----:B-1----:R-:W1:Y:S01]  /*2ee0*/  F2F.F32.F64 R5, R12 ;  /* 0x0000000c00057310 */ /* 0x002e620000301000 */
        /* <DEDUP_REMOVED lines=16> */
.L_x_8928:
[----:B------:R-:W-:Y:S05]  /*2ff0*/  BSYNC B0 ;  /* 0x0000000000007941 */ /* 0x000fea0003800000 */
.L_x_8927:
[----:B------:R-:W-:-:S05]  /*3000*/  LOP3.LUT R3, R0, R3, RZ, 0xfc, !PT ;  /* 0x0000000300037212 */ /* 0x000fca00078efcff */
[----:B------:R1:W-:Y:S01]  /*3010*/  STG.E.U8 [R16.64], R3 ;  /* 0x0000000310007986 */ /* 0x0003e2000c101124 */
[----:B------:R-:W-:Y:S05]  /*3020*/  BRA `(.L_x_8915) ;  /* 0x000008e000007947 */ /* 0x000fea0003800000 */
.L_x_8926:
        /* <DEDUP_REMOVED lines=15> */
.L_x_8930:
[----:B------:R-:W-:Y:S01]  /*3120*/  IMAD.MOV.U32 R0, RZ, RZ, 0x7f ;  /* 0x0000007fff007424 */ /* 0x000fe200078e00ff */
[----:B------:R-:W-:-:S04]  /*3130*/  ISETP.GT.U32.AND P0, PT, R2, 0x7f800000, PT ;  /* 0x7f8000000200780c */ /* 0x000fc80003f04070 */
[----:B------:R-:W-:-:S04]  /*3140*/  SEL R0, R0, 0x7c, P0 ;  /* 0x0000007c00007807 */ /* 0x000fc80000000000 */
.L_x_8931:
[----:B------:R-:W-:Y:S05]  /*3150*/  BSYNC B0 ;  /* 0x0000000000007941 */ /* 0x000fea0003800000 */
.L_x_8929:
[----:B------:R-:W-:-:S04]  /*3160*/  LOP3.LUT R2, R3, 0x80000000, RZ, 0xc0, !PT ;  /* 0x8000000003027812 */ /* 0x000fc800078ec0ff */
[----:B------:R-:W-:-:S04]  /*3170*/  SHF.R.U32.HI R3, RZ, 0x18, R2 ;  /* 0x00000018ff037819 */ /* 0x000fc80000011602 */
[----:B------:R-:W-:-:S05]  /*3180*/  LOP3.LUT R3, R0, R3, RZ, 0xfc, !PT ;  /* 0x0000000300037212 */ /* 0x000fca00078efcff */
[----:B------:R2:W-:Y:S01]  /*3190*/  STG.E.U8 [R16.64], R3 ;  /* 0x0000000310007986 */ /* 0x0005e2000c101124 */
[----:B------:R-:W-:Y:S05]  /*31a0*/  BRA `(.L_x_8915) ;  /* 0x0000076000007947 */ /* 0x000fea0003800000 */
.L_x_8925:
[----:B------:R-:W2:Y:S01]  /*31b0*/  F2F.F32.F64 R0, R12 ;  /* 0x0000000c00007310 */ /* 0x000ea20000301000 */
[----:B------:R-:W2:-:S14]  /*31c0*/  DSETP.GEU.AND P0, PT, |R12|, c[0x2][0x0], PT ;  /* 0x008000000c00762a */ /* 0x000e9c0003f0e200 */
[----:B--2---:R-:W-:-:S05]  /*31d0*/  @!P0 FMUL R0, R0, 1.175494350822287508e-38 ;  /* 0x0080000000008820 */ /* 0x004fca0000400000 */
[----:B------:R-:W-:-:S05]  /*31e0*/  F2FP.BF16.PACK_AB R0, RZ, R0 ;  /* 0x00000000ff00723e */ /* 0x000fca00000010ff */
[----:B------:R2:W-:Y:S01]  /*31f0*/  STG.E.U16 [R16.64], R0 ;  /* 0x0000000010007986 */ /* 0x0005e2000c101524 */
[----:B------:R-:W-:Y:S05]  /*3200*/  BRA `(.L_x_8915) ;  /* 0x0000070000007947 */ /* 0x000fea0003800000 */
.L_x_8922:
        /* <DEDUP_REMOVED lines=11> */
.L_x_8934:
[----:B------:R-:W2:Y:S01]  /*32c0*/  F2F.F32.F64 R3, R12 ;  /* 0x0000000c00037310 */ /* 0x000ea20000301000 */
[----:B------:R-:W2:Y:S01]  /*32d0*/  DSETP.GEU.AND P0, PT, |R12|, c[0x2][0x0], PT ;  /* 0x008000000c00762a */ /* 0x000ea20003f0e200 */
[----:B------:R-:W-:Y:S01]  /*32e0*/  BSSY B0, `(.L_x_8935) ;  /* 0x0000015000007945 */ /* 0x000fe20003800000 */
[----:B0-----:R-:W-:-:S12]  /*32f0*/  IMAD.MOV.U32 R8, RZ, RZ, 0x80 ;  /* 0x00000080ff087424 */ /* 0x001fd800078e00ff */
        /* <DEDUP_REMOVED lines=15> */
.L_x_8937:
[----:B------:R-:W-:-:S04]  /*33f0*/  LOP3.LUT R2, R3, 0x80000000, RZ, 0xc0, !PT ;  /* 0x8000000003027812 */ /* 0x000fc800078ec0ff */
[----:B------:R-:W-:-:S04]  /*3400*/  SHF.R.U32.HI R3, RZ, 0x18, R2 ;  /* 0x00000018ff037819 */ /* 0x000fc80000011602 */
[----:B------:R-:W-:-:S04]  /*3410*/  LOP3.LUT R0, R0, R3, RZ, 0xfc, !PT ;  /* 0x0000000300007212 */ /* 0x000fc800078efcff */
[----:B------:R-:W-:Y:S02]  /*3420*/  PRMT R8, R0, 0x7610, R8 ;  /* 0x0000761000087816 */ /* 0x000fe40000000008 */
.L_x_8936:
[----:B------:R-:W-:Y:S05]  /*3430*/  BSYNC B0 ;  /* 0x0000000000007941 */ /* 0x000fea0003800000 */
.L_x_8935:
[----:B------:R0:W-:Y:S01]  /*3440*/  STG.E.U8 [R16.64], R8 ;  /* 0x0000000810007986 */ /* 0x0001e2000c101124 */
[----:B------:R-:W-:Y:S05]  /*3450*/  BRA `(.L_x_8915) ;  /* 0x000004b000007947 */ /* 0x000fea0003800000 */
.L_x_8933:
        /* <DEDUP_REMOVED lines=19> */
.L_x_8940:
[----:B------:R-:W-:-:S04]  /*3590*/  LOP3.LUT R2, R3, 0x80000000, RZ, 0xc0, !PT ;  /* 0x8000000003027812 */ /* 0x000fc800078ec0ff */
[----:B------:R-:W-:-:S04]  /*35a0*/  SHF.R.U32.HI R3, RZ, 0x18, R2 ;  /* 0x00000018ff037819 */ /* 0x000fc80000011602 */
[----:B------:R-:W-:-:S04]  /*35b0*/  LOP3.LUT R0, R0, R3, RZ, 0xfc, !PT ;  /* 0x0000000300007212 */ /* 0x000fc800078efcff */
[----:B------:R-:W-:Y:S02]  /*35c0*/  PRMT R8, R0, 0x7610, R8 ;  /* 0x0000761000087816 */ /* 0x000fe40000000008 */
.L_x_8939:
[----:B------:R-:W-:Y:S05]  /*35d0*/  BSYNC B0 ;  /* 0x0000000000007941 */ /* 0x000fea0003800000 */
.L_x_8938:
[----:B------:R0:W-:Y:S01]  /*35e0*/  STG.E.U8 [R16.64], R8 ;  /* 0x0000000810007986 */ /* 0x0001e2000c101124 */
[----:B------:R-:W-:Y:S05]  /*35f0*/  BRA `(.L_x_8915) ;  /* 0x0000031000007947 */ /* 0x000fea0003800000 */
.L_x_8932:
[----:B------:R-:W-:-:S13]  /*3600*/  ISETP.NE.AND P0, PT, R0, 0x1c, PT ;  /* 0x0000001c0000780c */ /* 0x000fda0003f05270 */
[----:B------:R-:W-:Y:S05]  /*3610*/  @!P0 BRA `(.L_x_8941) ;  /* 0x000002d000008947 */ /* 0x000fea0003800000 */
[----:B------:R-:W-:-:S13]  /*3620*/  ISETP.NE.AND P0, PT, R0, 0x1d, PT ;  /* 0x0000001d0000780c */ /* 0x000fda0003f05270 */
[----:B------:R-:W-:Y:S05]  /*3630*/  @!P0 BRA `(.L_x_8942) ;  /* 0x0000028000008947 */ /* 0x000fea0003800000 */
[----:B------:R-:W-:-:S13]  /*3640*/  ISETP.NE.AND P0, PT, R0, 0x2c, PT ;  /* 0x0000002c0000780c */ /* 0x000fda0003f05270 */
[----:B------:R-:W-:Y:S05]  /*3650*/  @P0 BRA `(.L_x_8914) ;  /* 0x0000012000000947 */ /* 0x000fea0003800000 */
[----:B-1----:R-:W1:Y:S01]  /*3660*/  F2F.F32.F64 R4, R12 ;  /* 0x0000000c00047310 */ /* 0x002e620000301000 */
        /* <DEDUP_REMOVED lines=17> */
.L_x_8914:
[----:B------:R-:W-:Y:S01]  /*3780*/  MOV R0, 0x0 ;  /* 0x0000000000007802 */ /* 0x000fe20000000f00 */
[----:B-1----:R-:W-:Y:S02]  /*3790*/  IMAD.MOV.U32 R4, RZ, RZ, c[0x4][0x148] ;  /* 0x01005200ff047624 */ /* 0x002fe400078e00ff */
[----:B------:R-:W-:Y:S01]  /*37a0*/  IMAD.MOV.U32 R5, RZ, RZ, c[0x4][0x14c] ;  /* 0x01005300ff057624 */ /* 0x000fe200078e00ff */
[----:B------:R1:W2:Y:S01]  /*37b0*/  LDC.64 R2, c[0x4][R0] ;  /* 0x0100000000027b82 */ /* 0x0002a20000000a00 */
[----:B------:R-:W-:Y:S02]  /*37c0*/  IMAD.MOV.U32 R6, RZ, RZ, c[0x4][0x150] ;  /* 0x01005400ff067624 */ /* 0x000fe400078e00ff */
[----:B------:R-:W-:Y:S02]  /*37d0*/  IMAD.MOV.U32 R7, RZ, RZ, c[0x4][0x154] ;  /* 0x01005500ff077624 */ /* 0x000fe400078e00ff */
[----:B0-----:R-:W-:-:S02]  /*37e0*/  IMAD.MOV.U32 R8, RZ, RZ, 0x65 ;  /* 0x00000065ff087424 */ /* 0x001fc400078e00ff */
[----:B------:R-:W-:Y:S02]  /*37f0*/  IMAD.MOV.U32 R10, RZ, RZ, c[0x4][0x38] ;  /* 0x01000e00ff0a7624 */ /* 0x000fe400078e00ff */
[----:B------:R-:W-:Y:S02]  /*3800*/  IMAD.MOV.U32 R11, RZ, RZ, c[0x4][0x3c] ;  /* 0x01000f00ff0b7624 */ /* 0x000fe400078e00ff */
[----:B------:R-:W-:Y:S02]  /*3810*/  IMAD.MOV.U32 R12, RZ, RZ, 0x1 ;  /* 0x00000001ff0c7424 */ /* 0x000fe400078e00ff */
[----:B------:R-:W-:Y:S02]  /*3820*/  IMAD.MOV.U32 R13, RZ, RZ, RZ ;  /* 0x000000ffff0d7224 */ /* 0x000fe400078e00ff */
[----:B-1-3--:R-:W-:Y:S01]  /*3830*/  LEPC R14 ;  /* 0x00000000000e734e */ /* 0x00afe20000000000 */
        /* <DEDUP_REMOVED lines=8> */
.L_x_8942:
[----:B------:R-:W2:Y:S02]  /*38c0*/  F2I.U64.F64.TRUNC R12, R12 ;  /* 0x0000000c000c7311 */ /* 0x000ea4000030d800 */
[----:B--2---:R2:W-:Y:S01]  /*38d0*/  STG.E.64 [R16.64], R12 ;  /* 0x0000000c10007986 */ /* 0x0045e2000c101b24 */
[----:B------:R-:W-:Y:S05]  /*38e0*/  BRA `(.L_x_8915) ;  /* 0x0000002000007947 */ /* 0x000fea0003800000 */
.L_x_8941:
[----:B------:R-:W2:Y:S02]  /*38f0*/  F2I.U32.F64.TRUNC R13, R12 ;  /* 0x0000000c000d7311 */ /* 0x000ea4000030d000 */
[----:B--2---:R2:W-:Y:S02]  /*3900*/  STG.E [R16.64], R13 ;  /* 0x0000000d10007986 */ /* 0x0045e4000c101924 */
.L_x_8915:
[----:B012---:R-:W-:-:S05]  /*3910*/  IMAD R17, R19, 0x200, R18 ;  /* 0x0000020013117824 */ /* 0x007fca00078e0212 */
[----:B------:R-:W-:Y:S02]  /*3920*/  IADD3 R17, R17, 0x80, RZ ;  /* 0x0000008011117810 */ /* 0x000fe40007ffe0ff */
.L_x_8860:
[----:B------:R-:W-:Y:S05]  /*3930*/  BSYNC B6 ;  /* 0x0000000000067941 */ /* 0x000fea0003800000 */
.L_x_8859:
        /* <DEDUP_REMOVED lines=231> */
.L_x_8945:
        /* <DEDUP_REMOVED lines=20> */
.L_x_8949:
[----:B------:R-:W2:Y:S01]  /*48f0*/  LDG.E.U8 R2, [R2.64] ;  /* 0x0000002402027981 */ /* 0x000ea2000c1e1100 */
[----:B---3--:R-:W-:Y:S01]  /*4900*/  CS2R R14, SRZ ;  /* 0x00000000000e7805 */ /* 0x008fe2000001ff00 */
[----:B--2---:R0:W1:Y:S01]  /*4910*/  I2F.F64.U16 R12, R2 ;  /* 0x00000002000c7312 */ /* 0x0040620000101800 */
[----:B------:R-:W-:Y:S05]  /*4920*/  BRA `(.L_x_8951) ;  /* 0x00000f5000007947 */ /* 0x000fea0003800000 */
.L_x_8948:
        /* <DEDUP_REMOVED lines=10> */
.L_x_8953:
[----:B------:R-:W2:Y:S01]  /*49d0*/  LDG.E R2, [R2.64] ;  /* 0x0000002402027981 */ /* 0x000ea2000c1e1900 */
[----:B---3--:R-:W-:Y:S01]  /*49e0*/  CS2R R14, SRZ ;  /* 0x00000000000e7805 */ /* 0x008fe2000001ff00 */
[----:B--2---:R0:W1:Y:S01]  /*49f0*/  I2F.F64 R12, R2 ;  /* 0x00000002000c7312 */ /* 0x0040620000201c00 */
[----:B------:R-:W-:Y:S05]  /*4a00*/  BRA `(.L_x_8951) ;  /* 0x00000e7000007947 */ /* 0x000fea0003800000 */
.L_x_8952:
[----:B------:R-:W2:Y:S01]  /*4a10*/  LDG.E.U16 R2, [R2.64] ;  /* 0x0000002402027981 */ /* 0x000ea2000c1e1500 */
[----:B---3--:R-:W-:Y:S01]  /*4a20*/  CS2R R14, SRZ ;  /* 0x00000000000e7805 */ /* 0x008fe2000001ff00 */
[----:B--2---:R0:W1:Y:S01]  /*4a30*/  I2F.F64.S16 R12, R2 ;  /* 0x00000002000c7312 */ /* 0x0040620000101c00 */
[----:B------:R-:W-:Y:S05]  /*4a40*/  BRA `(.L_x_8951) ;  /* 0x00000e3000007947 */ /* 0x000fea0003800000 */
.L_x_8947:
        /* <DEDUP_REMOVED lines=11> */
.L_x_8955:
[----:B------:R-:W2:Y:S01]  /*4b00*/  LDG.E.U16 R0, [R2.64] ;  /* 0x0000002402007981 */ /* 0x000ea2000c1e1500 */
[----:B---3--:R-:W-:Y:S01]  /*4b10*/  CS2R R14, SRZ ;  /* 0x00000000000e7805 */ /* 0x008fe2000001ff00 */
[----:B--2---:R-:W-:-:S05]  /*4b20*/  HADD2.F32 R0, -RZ, R0.H0_H0 ;  /* 0x20000000ff007230 */ /* 0x004fca0000004100 */
[----:B------:R-:W-:-:S04]  /*4b30*/  FMUL.FTZ R0, R0, 1 ;  /* 0x3f80000000007820 */ /* 0x000fc80000410000 */
[----:B------:R0:W1:Y:S01]  /*4b40*/  F2F.F64.F32 R12, R0 ;  /* 0x00000000000c7310 */ /* 0x0000620000201800 */
[----:B------:R-:W-:Y:S05]  /*4b50*/  BRA `(.L_x_8951) ;  /* 0x00000d2000007947 */ /* 0x000fea0003800000 */
.L_x_8954:
        /* <DEDUP_REMOVED lines=12> */
.L_x_8957:
        /* <DEDUP_REMOVED lines=8> */
.L_x_8956:
[----:B------:R0:W5:Y:S01]  /*4ca0*/  LDG.E.64 R12, [R2.64] ;  /* 0x00000024020c7981 */ /* 0x000162000c1e1b00 */
[----:B---3--:R-:W-:Y:S01]  /*4cb0*/  CS2R R14, SRZ ;  /* 0x00000000000e7805 */ /* 0x008fe2000001ff00 */
[----:B------:R-:W-:Y:S05]  /*4cc0*/  BRA `(.L_x_8951) ;  /* 0x00000bb000007947 */ /* 0x000fea0003800000 */
.L_x_8946:
        /* <DEDUP_REMOVED lines=14> */
.L_x_8960:
[----:B---3--:R0:W5:Y:S01]  /*4db0*/  LDG.E.128 R12, [R2.64] ;  /* 0x00000024020c7981 */ /* 0x008162000c1e1d00 */
[----:B------:R-:W-:Y:S05]  /*4dc0*/  BRA `(.L_x_8951) ;  /* 0x00000ab000007947 */ /* 0x000fea0003800000 */
.L_x_8959:
        /* <DEDUP_REMOVED lines=29> */
.L_x_8962:
        /* <DEDUP_REMOVED lines=16> */
.L_x_8961:
[----:B------:R-:W2:Y:S01]  /*50a0*/  LDG.E.U16 R0, [R2.64] ;  /* 0x0000002402007981 */ /* 0x000ea2000c1e1500 */
[----:B---3--:R-:W-:Y:S01]  /*50b0*/  CS2R R14, SRZ ;  /* 0x00000000000e7805 */ /* 0x008fe2000001ff00 */
[----:B--2---:R-:W-:-:S05]  /*50c0*/  PRMT R0, RZ, 0x5410, R0 ;  /* 0x00005410ff007816 */ /* 0x004fca0000000000 */
[----:B------:R-:W-:-:S04]  /*50d0*/  FMUL.FTZ R0, R0, 1 ;  /* 0x3f80000000007820 */ /* 0x000fc80000410000 */
[----:B------:R0:W1:Y:S01]  /*50e0*/  F2F.F64.F32 R12, R0 ;  /* 0x00000000000c7310 */ /* 0x0000620000201800 */
[----:B------:R-:W-:Y:S05]  /*50f0*/  BRA `(.L_x_8951) ;  /* 0x0000078000007947 */ /* 0x000fea0003800000 */
.L_x_8958:
        /* <DEDUP_REMOVED lines=12> */
.L_x_8965:
        /* <DEDUP_REMOVED lines=21> */
.L_x_8969:
[----:B------:R-:W-:Y:S05]  /*5310*/  BSYNC B1 ;  /* 0x0000000000017941 */ /* 0x000fea0003800000 */
.L_x_8968:
[----:B------:R-:W-:Y:S01]  /*5320*/  LEA R3, R0, 0x3b800000, 0x17 ;  /* 0x3b80000000037811 */ /* 0x000fe200078eb8ff */
[----:B------:R-:W-:-:S05]  /*5330*/  IMAD.SHL.U32 R0, R2, 0x100000, RZ ;  /* 0x0010000002007824 */ /* 0x000fca00078e00ff */
[----:B------:R-:W-:Y:S02]  /*5340*/  LOP3.LUT R0, R3, R0, R4, 0xfe, !PT ;  /* 0x0000000003007212 */ /* 0x000fe400078efe04 */
.L_x_8967:
[----:B------:R-:W-:Y:S05]  /*5350*/  BSYNC B0 ;  /* 0x0000000000007941 */ /* 0x000fea0003800000 */
.L_x_8966:
[----:B------:R-:W-:Y:S01]  /*5360*/  FMUL.FTZ R0, R0, 1 ;  /* 0x3f80000000007820 */ /* 0x000fe20000410000 */
[----:B---3--:R-:W-:-:S03]  /*5370*/  CS2R R14, SRZ ;  /* 0x00000000000e7805 */ /* 0x008fc6000001ff00 */
[----:B------:R0:W1:Y:S01]  /*5380*/  F2F.F64.F32 R12, R0 ;  /* 0x00000000000c7310 */ /* 0x0000620000201800 */
[----:B------:R-:W-:Y:S05]  /*5390*/  BRA `(.L_x_8951) ;  /* 0x000004e000007947 */ /* 0x000fea0003800000 */
.L_x_8964:
        /* <DEDUP_REMOVED lines=21> */
.L_x_8973:
[----:B------:R-:W-:Y:S05]  /*54f0*/  BSYNC B1 ;  /* 0x0000000000017941 */ /* 0x000fea0003800000 */
.L_x_8972:
[----:B------:R-:W-:Y:S01]  /*5500*/  LEA R3, R0, 0x37800000, 0x17 ;  /* 0x3780000000037811 */ /* 0x000fe200078eb8ff */
[----:B------:R-:W-:-:S05]  /*5510*/  IMAD.SHL.U32 R0, R2, 0x200000, RZ ;  /* 0x0020000002007824 */ /* 0x000fca00078e00ff */
[----:B------:R-:W-:Y:S02]  /*5520*/  LOP3.LUT R0, R3, R0, R4, 0xfe, !PT ;  /* 0x0000000003007212 */ /* 0x000fe400078efe04 */
.L_x_8971:
[----:B------:R-:W-:Y:S05]  /*5530*/  BSYNC B0 ;  /* 0x0000000000007941 */ /* 0x000fea0003800000 */
.L_x_8970:
[----:B------:R-:W-:Y:S01]  /*5540*/  FMUL.FTZ R0, R0, 1 ;  /* 0x3f80000000007820 */ /* 0x000fe20000410000 */
[----:B---3--:R-:W-:-:S03]  /*5550*/  CS2R R14, SRZ ;  /* 0x00000000000e7805 */ /* 0x008fc6000001ff00 */
[----:B------:R0:W1:Y:S01]  /*5560*/  F2F.F64.F32 R12, R0 ;  /* 0x00000000000c7310 */ /* 0x0000620000201800 */
[----:B------:R-:W-:Y:S05]  /*5570*/  BRA `(.L_x_8951) ;  /* 0x0000030000007947 */ /* 0x000fea0003800000 */
.L_x_8963:
        /* <DEDUP_REMOVED lines=14> */
.L_x_8977:
[----:B------:R-:W-:Y:S05]  /*5660*/  BSYNC B0 ;  /* 0x0000000000007941 */ /* 0x000fea0003800000 */
.L_x_8976:
[----:B------:R-:W-:Y:S01]  /*5670*/  FMUL.FTZ R0, R0, 1 ;  /* 0x3f80000000007820 */ /* 0x000fe20000410000 */
[----:B---3--:R-:W-:-:S03]  /*5680*/  CS2R R14, SRZ ;  /* 0x00000000000e7805 */ /* 0x008fc6000001ff00 */
[----:B------:R0:W1:Y:S01]  /*5690*/  F2F.F64.F32 R12, R0 ;  /* 0x00000000000c7310 */ /* 0x0000620000201800 */
[----:B------:R-:W-:Y:S05]  /*56a0*/  BRA `(.L_x_8951) ;  /* 0x000001d000007947 */ /* 0x000fea0003800000 */
.L_x_8950:
        /* <DEDUP_REMOVED lines=22> */
.L_x_8975:
[----:B------:R-:W2:Y:S01]  /*5810*/  LDG.E.64 R12, [R2.64] ;  /* 0x00000024020c7981 */ /* 0x000ea2000c1e1b00 */
[----:B---3--:R-:W-:Y:S01]  /*5820*/  CS2R R14, SRZ ;  /* 0x00000000000e7805 */ /* 0x008fe2000001ff00 */
[----:B--2---:R-:W0:Y:S01]  /*5830*/  I2F.F64.U64 R12, R12 ;  /* 0x0000000c000c7312 */ /* 0x004e220000301800 */
[----:B------:R-:W-:Y:S05]  /*5840*/  BRA `(.L_x_8951) ;  /* 0x0000003000007947 */ /* 0x000fea0003800000 */
.L_x_8974:
[----:B------:R-:W2:Y:S01]  /*5850*/  LDG.E R2, [R2.64] ;  /* 0x0000002402027981 */ /* 0x000ea2000c1e1900 */
[----:B---3--:R-:W-:Y:S01]  /*5860*/  CS2R R14, SRZ ;  /* 0x00000000000e7805 */ /* 0x008fe2000001ff00 */
[----:B--2---:R0:W1:Y:S06]  /*5870*/  I2F.F64.U32 R12, R2 ;  /* 0x00000002000c7312 */ /* 0x00406c0000201800 */
.L_x_8951:
        /* <DEDUP_REMOVED lines=27> */
.L_x_8982:
[----:B------:R-:W-:Y:S05]  /*5a30*/  BSYNC B2 ;  /* 0x0000000000027941 */ /* 0x000fea0003800000 */
.L_x_8981:
        /* <DEDUP_REMOVED lines=16> */
.L_x_8984:
[----:B------:R-:W-:Y:S05]  /*5b40*/  BSYNC B2 ;  /* 0x0000000000027941 */ /* 0x000fea0003800000 */
.L_x_8983:
[----:B------:R-:W-:Y:S02]  /*5b50*/  IMAD.MOV.U32 R2, RZ, RZ, c[0x0][0x398] ;  /* 0x0000e600ff027624 */ /* 0x000fe400078e00ff */
[----:B------:R-:W-:-:S06]  /*5b60*/  IMAD.MOV.U32 R3, RZ, RZ, c[0x0][0x39c] ;  /* 0x0000e700ff037624 */ /* 0x000fcc00078e00ff */
[----:B------:R-:W2:-:S04]  /*5b70*/  DFMA R12, R4, R2, c[0x0][0x390] ;  /* 0x0000e400040c762b */ /* 0x000e880000000002 */
[----:B------:R-:W3:-:S04]  /*5b80*/  DFMA R4, -R4, c[0x0][0x390], R2 ;  /* 0x0000e40004047a2b */ /* 0x000ec80000000102 */
[----:B-12---:R1:W2:-:S04]  /*5b90*/  DMUL R12, R12, R6 ;  /* 0x000000060c0c7228 */ /* 0x0062880000000000 */
[----:B---3--:R1:W3:Y:S01]  /*5ba0*/  DMUL R14, R4, R6 ;  /* 0x00000006040e7228 */ /* 0x0082e20000000000 */
[----:B------:R-:W-:Y:S05]  /*5bb0*/  BRA `(.L_x_8985) ;  /* 0x0000060000007947 */ /* 0x000fea0003800000 */
.L_x_8980:
        /* <DEDUP_REMOVED lines=23> */
.L_x_8987:
[----:B------:R-:W-:Y:S05]  /*5d30*/  BSYNC B2 ;  /* 0x0000000000027941 */ /* 0x000fea0003800000 */
.L_x_8986:
        /* <DEDUP_REMOVED lines=23> */
.L_x_8989:
[----:B------:R-:W-:Y:S05]  /*5eb0*/  BSYNC B2 ;  /* 0x0000000000027941 */ /* 0x000fea0003800000 */
.L_x_8988:
[----:B------:R-:W-:Y:S05]  /*5ec0*/  BRA `(.L_x_8985) ;  /* 0x000002f000007947 */ /* 0x000fea0003800000 */
.L_x_8979:
        /* <DEDUP_REMOVED lines=21> */
.L_x_8991:
[----:B------:R-:W-:Y:S05]  /*6020*/  BSYNC B2 ;  /* 0x0000000000027941 */ /* 0x000fea0003800000 */
.L_x_8990:
        /* <DEDUP_REMOVED lines=16> */
.L_x_8993:
[----:B------:R-:W-:Y:S05]  /*6130*/  BSYNC B2 ;  /* 0x0000000000027941 */ /* 0x000fea0003800000 */
.L_x_8992:
        /* <DEDUP_REMOVED lines=8> */
.L_x_8985:
[----:B--2---:R-:W-:Y:S05]  /*61c0*/  BSYNC B1 ;  /* 0x0000000000017941 */ /* 0x004fea0003800000 */
.L_x_8978:
        /* <DEDUP_REMOVED lines=15> */
.L_x_8997:
[----:B------:R-:W2:Y:S02]  /*62c0*/  F2I.S64.F64.TRUNC R12, R12 ;  /* 0x0000000c000c7311 */ /* 0x000ea4000030d900 */
[----:B--2---:R-:W-:-:S05]  /*62d0*/  IMAD.MOV.U32 R3, RZ, RZ, R12 ;  /* 0x000000ffff037224 */ /* 0x004fca00078e000c */
[----:B------:R2:W-:Y:S01]  /*62e0*/  STG.E.U8 [R18.64], R3 ;  /* 0x0000000312007986 */ /* 0x0005e2000c101124 */
[----:B------:R-:W-:Y:S05]  /*62f0*/  BRA `(.L_x_8999) ;  /* 0x00000f1000007947 */ /* 0x000fea0003800000 */
.L_x_8996:
        /* <DEDUP_REMOVED lines=9> */
.L_x_9001:
[----:B------:R-:W2:Y:S02]  /*6390*/  F2I.F64.TRUNC R13, R12 ;  /* 0x0000000c000d7311 */ /* 0x000ea4000030d100 */
[----:B--2---:R2:W-:Y:S01]  /*63a0*/  STG.E [R18.64], R13 ;  /* 0x0000000d12007986 */ /* 0x0045e2000c101924 */
[----:B------:R-:W-:Y:S05]  /*63b0*/  BRA `(.L_x_8999) ;  /* 0x00000e5000007947 */ /* 0x000fea0003800000 */
.L_x_9000:
[----:B------:R-:W2:Y:S02]  /*63c0*/  F2I.F64.TRUNC R13, R12 ;  /* 0x0000000c000d7311 */ /* 0x000ea4000030d100 */
[----:B--2---:R2:W-:Y:S01]  /*63d0*/  STG.E.U16 [R18.64], R13 ;  /* 0x0000000d12007986 */ /* 0x0045e2000c101524 */
[----:B------:R-:W-:Y:S05]  /*63e0*/  BRA `(.L_x_8999) ;  /* 0x00000e2000007947 */ /* 0x000fea0003800000 */
.L_x_8995:
        /* <DEDUP_REMOVED lines=11> */
.L_x_9003:
[----:B------:R-:W2:Y:S01]  /*64a0*/  F2F.F32.F64 R0, R12 ;  /* 0x0000000c00007310 */ /* 0x000ea20000301000 */
[----:B------:R-:W2:-:S14]  /*64b0*/  DSETP.GEU.AND P0, PT, |R12|, c[0x2][0x0], PT ;  /* 0x008000000c00762a */ /* 0x000e9c0003f0e200 */
[----:B--2---:R-:W-:-:S05]  /*64c0*/  @!P0 FMUL R0, R0, 1.175494350822287508e-38 ;  /* 0x0080000000008820 */ /* 0x004fca0000400000 */
[----:B------:R-:W-:-:S05]  /*64d0*/  F2FP.PACK_AB R0, RZ, R0 ;  /* 0x00000000ff00723e */ /* 0x000fca00000000ff */
[----:B------:R2:W-:Y:S01]  /*64e0*/  STG.E.U16 [R18.64], R0 ;  /* 0x0000000012007986 */ /* 0x0005e2000c101524 */
[----:B------:R-:W-:Y:S05]  /*64f0*/  BRA `(.L_x_8999) ;  /* 0x00000d1000007947 */ /* 0x000fea0003800000 */
.L_x_9002:
        /* <DEDUP_REMOVED lines=14> */
.L_x_9005:
        /* <DEDUP_REMOVED lines=9> */
.L_x_9004:
[----:B------:R2:W-:Y:S01]  /*6670*/  STG.E.64 [R18.64], R12 ;  /* 0x0000000c12007986 */ /* 0x0005e2000c101b24 */
[----:B------:R-:W-:Y:S05]  /*6680*/  BRA `(.L_x_8999) ;  /* 0x00000b8000007947 */ /* 0x000fea0003800000 */
.L_x_8994:
        /* <DEDUP_REMOVED lines=13> */
.L_x_9008:
[----:B---3--:R2:W-:Y:S01]  /*6760*/  STG.E.128 [R18.64], R12 ;  /* 0x0000000c12007986 */ /* 0x0085e2000c101d24 */
[----:B------:R-:W-:Y:S05]  /*6770*/  BRA `(.L_x_8999) ;  /* 0x00000a9000007947 */ /* 0x000fea0003800000 */
.L_x_9007:
        /* <DEDUP_REMOVED lines=23> */
.L_x_9012:
[----:B------:R-:W-:Y:S05]  /*68f0*/  BSYNC B0 ;  /* 0x0000000000007941 */ /* 0x000fea0003800000 */
.L_x_9011:
[----:B------:R-:W-:-:S05]  /*6900*/  LOP3.LUT R3, R0, R3, RZ, 0xfc, !PT ;  /* 0x0000000300037212 */ /* 0x000fca00078efcff */
[----:B------:R1:W-:Y:S01]  /*6910*/  STG.E.U8 [R18.64], R3 ;  /* 0x0000000312007986 */ /* 0x0003e2000c101124 */
[----:B------:R-:W-:Y:S05]  /*6920*/  BRA `(.L_x_8999) ;  /* 0x000008e000007947 */ /* 0x000fea0003800000 */
.L_x_9010:
        /* <DEDUP_REMOVED lines=15> */
.L_x_9014:
[----:B------:R-:W-:Y:S01]  /*6a20*/  IMAD.MOV.U32 R0, RZ, RZ, 0x7f ;  /* 0x0000007fff007424 */ /* 0x000fe200078e00ff */
[----:B------:R-:W-:-:S04]  /*6a30*/  ISETP.GT.U32.AND P0, PT, R2, 0x7f800000, PT ;  /* 0x7f8000000200780c */ /* 0x000fc80003f04070 */
[----:B------:R-:W-:-:S04]  /*6a40*/  SEL R0, R0, 0x7c, P0 ;  /* 0x0000007c00007807 */ /* 0x000fc80000000000 */
.L_x_9015:
[----:B------:R-:W-:Y:S05]  /*6a50*/  BSYNC B0 ;  /* 0x0000000000007941 */ /* 0x000fea0003800000 */
.L_x_9013:
[----:B------:R-:W-:-:S04]  /*6a60*/  LOP3.LUT R2, R3, 0x80000000, RZ, 0xc0, !PT ;  /* 0x8000000003027812 */ /* 0x000fc800078ec0ff */
[----:B------:R-:W-:-:S04]  /*6a70*/  SHF.R.U32.HI R3, RZ, 0x18, R2 ;  /* 0x00000018ff037819 */ /* 0x000fc80000011602 */
[----:B------:R-:W-:-:S05]  /*6a80*/  LOP3.LUT R3, R0, R3, RZ, 0xfc, !PT ;  /* 0x0000000300037212 */ /* 0x000fca00078efcff */
[----:B------:R2:W-:Y:S01]  /*6a90*/  STG.E.U8 [R18.64], R3 ;  /* 0x0000000312007986 */ /* 0x0005e2000c101124 */
[----:B------:R-:W-:Y:S05]  /*6aa0*/  BRA `(.L_x_8999) ;  /* 0x0000076000007947 */ /* 0x000fea0003800000 */
.L_x_9009:
[----:B------:R-:W2:Y:S01]  /*6ab0*/  F2F.F32.F64 R0, R12 ;  /* 0x0000000c00007310 */ /* 0x000ea20000301000 */
[----:B------:R-:W2:-:S14]  /*6ac0*/  DSETP.GEU.AND P0, PT, |R12|, c[0x2][0x0], PT ;  /* 0x008000000c00762a */ /* 0x000e9c0003f0e200 */
[----:B--2---:R-:W-:-:S05]  /*6ad0*/  @!P0 FMUL R0, R0, 1.175494350822287508e-38 ;  /* 0x0080000000008820 */ /* 0x004fca0000400000 */
[----:B------:R-:W-:-:S05]  /*6ae0*/  F2FP.BF16.PACK_AB R0, RZ, R0 ;  /* 0x00000000ff00723e */ /* 0x000fca00000010ff */
[----:B------:R2:W-:Y:S01]  /*6af0*/  STG.E.U16 [R18.64], R0 ;  /* 0x0000000012007986 */ /* 0x0005e2000c101524 */
[----:B------:R-:W-:Y:S05]  /*6b00*/  BRA `(.L_x_8999) ;  /* 0x0000070000007947 */ /* 0x000fea0003800000 */
.L_x_9006:
        /* <DEDUP_REMOVED lines=11> */
.L_x_9018:
        /* <DEDUP_REMOVED lines=19> */
.L_x_9021:
[----:B------:R-:W-:-:S04]  /*6cf0*/  LOP3.LUT R2, R3, 0x80000000, RZ, 0xc0, !PT ;  /* 0x8000000003027812 */ /* 0x000fc800078ec0ff */
[----:B------:R-:W-:-:S04]  /*6d00*/  SHF.R.U32.HI R3, RZ, 0x18, R2 ;  /* 0x00000018ff037819 */ /* 0x000fc80000011602 */
[----:B------:R-:W-:-:S04]  /*6d10*/  LOP3.LUT R0, R0, R3, RZ, 0xfc, !PT ;  /* 0x0000000300007212 */ /* 0x000fc800078efcff */
[----:B------:R-:W-:Y:S02]  /*6d20*/  PRMT R9, R0, 0x7610, R9 ;  /* 0x0000761000097816 */ /* 0x000fe40000000009 */
.L_x_9020:
[----:B------:R-:W-:Y:S05]  /*6d30*/  BSYNC B0 ;  /* 0x0000000000007941 */ /* 0x000fea0003800000 */
.L_x_9019:
[----:B------:R0:W-:Y:S01]  /*6d40*/  STG.E.U8 [R18.64], R9 ;  /* 0x0000000912007986 */ /* 0x0001e2000c101124 */
[----:B------:R-:W-:Y:S05]  /*6d50*/  BRA `(.L_x_8999) ;  /* 0x000004b000007947 */ /* 0x000fea0003800000 */
.L_x_9017:
        /* <DEDUP_REMOVED lines=19> */
.L_x_9024:
[----:B------:R-:W-:-:S04]  /*6e90*/  LOP3.LUT R2, R3, 0x80000000, RZ, 0xc0, !PT ;  /* 0x8000000003027812 */ /* 0x000fc800078ec0ff */
[----:B------:R-:W-:-:S04]  /*6ea0*/  SHF.R.U32.HI R3, RZ, 0x18, R2 ;  /* 0x00000018ff037819 */ /* 0x000fc80000011602 */
[----:B------:R-:W-:-:S04]  /*6eb0*/  LOP3.LUT R0, R0, R3, RZ, 0xfc, !PT ;  /* 0x0000000300007212 */ /* 0x000fc800078efcff */
[----:B------:R-:W-:Y:S02]  /*6ec0*/  PRMT R9, R0, 0x7610, R9 ;  /* 0x0000761000097816 */ /* 0x000fe40000000009 */
.L_x_9023:
[----:B------:R-:W-:Y:S05]  /*6ed0*/  BSYNC B0 ;  /* 0x0000000000007941 */ /* 0x000fea0003800000 */
.L_x_9022:
[----:B------:R0:W-:Y:S01]  /*6ee0*/  STG.E.U8 [R18.64], R9 ;  /* 0x0000000912007986 */ /* 0x0001e2000c101124 */
[----:B------:R-:W-:Y:S05]  /*6ef0*/  BRA `(.L_x_8999) ;  /* 0x0000031000007947 */ /* 0x000fea0003800000 */
.L_x_9016:
        /* <DEDUP_REMOVED lines=24> */
.L_x_8998:
        /* <DEDUP_REMOVED lines=20> */
.L_x_9026:
[----:B------:R-:W2:Y:S02]  /*71c0*/  F2I.U64.F64.TRUNC R12, R12 ;  /* 0x0000000c000c7311 */ /* 0x000ea4000030d800 */
[----:B--2---:R2:W-:Y:S01]  /*71d0*/  STG.E.64 [R18.64], R12 ;  /* 0x0000000c12007986 */ /* 0x0045e2000c101b24 */
[----:B------:R-:W-:Y:S05]  /*71e0*/  BRA `(.L_x_8999) ;  /* 0x0000002000007947 */ /* 0x000fea0003800000 */
.L_x_9025:
[----:B------:R-:W2:Y:S02]  /*71f0*/  F2I.U32.F64.TRUNC R13, R12 ;  /* 0x0000000c000d7311 */ /* 0x000ea4000030d000 */
[----:B--2---:R2:W-:Y:S02]  /*7200*/  STG.E [R18.64], R13 ;  /* 0x0000000d12007986 */ /* 0x0045e4000c101924 */
.L_x_8999:
[----:B------:R-:W-:-:S04]  /*7210*/  IADD3 R17, R17, 0x80, RZ ;  /* 0x0000008011117810 */ /* 0x000fc80007ffe0ff */
[----:B------:R-:W-:-:S13]  /*7220*/  ISETP.GE.AND P0, PT, R17, c[0x0][0x160], PT ;  /* 0x0000580011007a0c */ /* 0x000fda0003f06270 */
[----:B------:R-:W-:Y:S05]  /*7230*/  @P0 BRA `(.L_x_8944) ;  /* 0x000038b000000947 */ /* 0x000fea0003800000 */
[----:B------:R-:W-:Y:S01]  /*7240*/  ISETP.NE.AND P0, PT, RZ, c[0x0][0x170], PT ;  /* 0x00005c00ff007a0c */ /* 0x000fe20003f05270 */
[----:B--2---:R-:W-:Y:S02]  /*7250*/  IMAD.MOV.U32 R0, RZ, RZ, RZ ;  /* 0x000000ffff007224 */ /* 0x004fe400078e00ff */
[----:B01----:R-:W-:-:S10]  /*7260*/  IMAD.MOV.U32 R18, RZ, RZ, RZ ;  /* 0x000000ffff127224 */ /* 0x003fd400078e00ff */
        /* <DEDUP_REMOVED lines=225> */
.L_x_9027:
        /* <DEDUP_REMOVED lines=20> */
.L_x_9031:
[----:B------:R-:W2:Y:S01]  /*81c0*/  LDG.E.U8 R2, [R2.64] ;  /* 0x0000002402027981 */ /* 0x000ea2000c1e1100 */
[----:B---3--:R-:W-:Y:S01]  /*81d0*/  CS2R R14, SRZ ;  /* 0x00000000000e7805 */ /* 0x008fe2000001ff00 */
[----:B--2---:R0:W1:Y:S01]  /*81e0*/  I2F.F64.U16 R12, R2 ;  /* 0x00000002000c7312 */ /* 0x0040620000101800 */
[----:B------:R-:W-:Y:S05]  /*81f0*/  BRA `(.L_x_9033) ;  /* 0x00000f5000007947 */ /* 0x000fea0003800000 */
.L_x_9030:
        /* <DEDUP_REMOVED lines=10> */
.L_x_9035:
[----:B------:R-:W2:Y:S01]  /*82a0*/  LDG.E R2, [R2.64] ;  /* 0x0000002402027981 */ /* 0x000ea2000c1e1900 */
[----:B---3--:R-:W-:Y:S01]  /*82b0*/  CS2R R14, SRZ ;  /* 0x00000000000e7805 */ /* 0x008fe2000001ff00 */
[----:B--2---:R0:W1:Y:S01]  /*82c0*/  I2F.F64 R12, R2 ;  /* 0x00000002000c7312 */ /* 0x0040620000201c00 */
[----:B------:R-:W-:Y:S05]  /*82d0*/  BRA `(.L_x_9033) ;  /* 0x00000e7000007947 */ /* 0x000fea0003800000 */
.L_x_9034:
[----:B------:R-:W2:Y:S01]  /*82e0*/  LDG.E.U16 R2, [R2.64] ;  /* 0x0000002402027981 */ /* 0x000ea2000c1e1500 */
[----:B---3--:R-:W-:Y:S01]  /*82f0*/  CS2R R14, SRZ ;  /* 0x00000000000e7805 */ /* 0x008fe2000001ff00 */
[----:B--2---:R0:W1:Y:S01]  /*8300*/  I2F.F64.S16 R12, R2 ;  /* 0x00000002000c7312 */ /* 0x0040620000101c00 */
[----:B------:R-:W-:Y:S05]  /*8310*/  BRA `(.L_x_9033) ;  /* 0x00000e3000007947 */ /* 0x000fea0003800000 */
.L_x_9029:
        /* <DEDUP_REMOVED lines=11> */
.L_x_9037:
[----:B------:R-:W2:Y:S01]  /*83d0*/  LDG.E.U16 R0, [R2.64] ;  /* 0x0000002402007981 */ /* 0x000ea2000c1e1500 */
[----:B---3--:R-:W-:Y:S01]  /*83e0*/  CS2R R14, SRZ ;  /* 0x00000000000e7805 */ /* 0x008fe2000001ff00 */
[----:B--2---:R-:W-:-:S05]  /*83f0*/  HADD2.F32 R0, -RZ, R0.H0_H0 ;  /* 0x20000000ff007230 */ /* 0x004fca0000004100 */
[----:B------:R-:W-:-:S04]  /*8400*/  FMUL.FTZ R0, R0, 1 ;  /* 0x3f80000000007820 */ /* 0x000fc80000410000 */
[----:B------:R0:W1:Y:S01]  /*8410*/  F2F.F64.F32 R12, R0 ;  /* 0x00000000000c7310 */ /* 0x0000620000201800 */
[----:B------:R-:W-:Y:S05]  /*8420*/  BRA `(.L_x_9033) ;  /* 0x00000d2000007947 */ /* 0x000fea0003800000 */
.L_x_9036:
        /* <DEDUP_REMOVED lines=12> */
.L_x_9039:
        /* <DEDUP_REMOVED lines=8> */
.L_x_9038:
[----:B------:R0:W5:Y:S01]  /*8570*/  LDG.E.64 R12, [R2.64] ;  /* 0x00000024020c7981 */ /* 0x000162000c1e1b00 */
[----:B---3--:R-:W-:Y:S01]  /*8580*/  CS2R R14, SRZ ;  /* 0x00000000000e7805 */ /* 0x008fe2000001ff00 */
[----:B------:R-:W-:Y:S05]  /*8590*/  BRA `(.L_x_9033) ;  /* 0x00000bb000007947 */ /* 0x000fea0003800000 */
.L_x_9028:
        /* <DEDUP_REMOVED lines=14> */
.L_x_9042:
[----:B---3--:R0:W5:Y:S01]  /*8680*/  LDG.E.128 R12, [R2.64] ;  /* 0x00000024020c7981 */ /* 0x008162000c1e1d00 */
[----:B------:R-:W-:Y:S05]  /*8690*/  BRA `(.L_x_9033) ;  /* 0x00000ab000007947 */ /* 0x000fea0003800000 */
.L_x_9041:
        /* <DEDUP_REMOVED lines=29> */
.L_x_9044:
        /* <DEDUP_REMOVED lines=16> */
.L_x_9043:
[----:B------:R-:W2:Y:S01]  /*8970*/  LDG.E.U16 R0, [R2.64] ;  /* 0x0000002402007981 */ /* 0x000ea2000c1e1500 */
[----:B---3--:R-:W-:Y:S01]  /*8980*/  CS2R R14, SRZ ;  /* 0x00000000000e7805 */ /* 0x008fe2000001ff00 */
[----:B--2---:R-:W-:-:S05]  /*8990*/  PRMT R0, RZ, 0x5410, R0 ;  /* 0x00005410ff007816 */ /* 0x004fca0000000000 */
[----:B------:R-:W-:-:S04]  /*89a0*/  FMUL.FTZ R0, R0, 1 ;  /* 0x3f80000000007820 */ /* 0x000fc80000410000 */
[----:B------:R0:W1:Y:S01]  /*89b0*/  F2F.F64.F32 R12, R0 ;  /* 0x00000000000c7310 */ /* 0x0000620000201800 */
[----:B------:R-:W-:Y:S05]  /*89c0*/  BRA `(.L_x_9033) ;  /* 0x0000078000007947 */ /* 0x000fea0003800000 */
.L_x_9040:
        /* <DEDUP_REMOVED lines=12> */
.L_x_9047:
        /* <DEDUP_REMOVED lines=21> */
.L_x_9051:
[----:B------:R-:W-:Y:S05]  /*8be0*/  BSYNC B1 ;  /* 0x0000000000017941 */ /* 0x000fea0003800000 */
.L_x_9050:
[----:B------:R-:W-:Y:S01]  /*8bf0*/  LEA R3, R0, 0x3b800000, 0x17 ;  /* 0x3b80000000037811 */ /* 0x000fe200078eb8ff */
[----:B------:R-:W-:-:S05]  /*8c00*/  IMAD.SHL.U32 R0, R2, 0x100000, RZ ;  /* 0x0010000002007824 */ /* 0x000fca00078e00ff */
[----:B------:R-:W-:Y:S02]  /*8c10*/  LOP3.LUT R0, R3, R0, R4, 0xfe, !PT ;  /* 0x0000000003007212 */ /* 0x000fe400078efe04 */
.L_x_9049:
[----:B------:R-:W-:Y:S05]  /*8c20*/  BSYNC B0 ;  /* 0x0000000000007941 */ /* 0x000fea0003800000 */
.L_x_9048:
[----:B------:R-:W-:Y:S01]  /*8c30*/  FMUL.FTZ R0, R0, 1 ;  /* 0x3f80000000007820 */ /* 0x000fe20000410000 */
[----:B---3--:R-:W-:-:S03]  /*8c40*/  CS2R R14, SRZ ;  /* 0x00000000000e7805 */ /* 0x008fc6000001ff00 */
[----:B------:R0:W1:Y:S01]  /*8c50*/  F2F.F64.F32 R12, R0 ;  /* 0x00000000000c7310 */ /* 0x0000620000201800 */
[----:B------:R-:W-:Y:S05]  /*8c60*/  BRA `(.L_x_9033) ;  /* 0x000004e000007947 */ /* 0x000fea0003800000 */
.L_x_9046:
        /* <DEDUP_REMOVED lines=21> */
.L_x_9055:
[----:B------:R-:W-:Y:S05]  /*8dc0*/  BSYNC B1 ;  /* 0x0000000000017941 */ /* 0x000fea0003800000 */
.L_x_9054:
[----:B------:R-:W-:Y:S01]  /*8dd0*/  LEA R3, R0, 0x37800000, 0x17 ;  /* 0x3780000000037811 */ /* 0x000fe200078eb8ff */
[----:B------:R-:W-:-:S05]  /*8de0*/  IMAD.SHL.U32 R0, R2, 0x200000, RZ ;  /* 0x0020000002007824 */ /* 0x000fca00078e00ff */
[----:B------:R-:W-:Y:S02]  /*8df0*/  LOP3.LUT R0, R3, R0, R4, 0xfe, !PT ;  /* 0x0000000003007212 */ /* 0x000fe400078efe04 */
.L_x_9053:
[----:B------:R-:W-:Y:S05]  /*8e00*/  BSYNC B0 ;  /* 0x0000000000007941 */ /* 0x000fea0003800000 */
.L_x_9052:
[----:B------:R-:W-:Y:S01]  /*8e10*/  FMUL.FTZ R0, R0, 1 ;  /* 0x3f80000000007820 */ /* 0x000fe20000410000 */
[----:B---3--:R-:W-:-:S03]  /*8e20*/  CS2R R14, SRZ ;  /* 0x00000000000e7805 */ /* 0x008fc6000001ff00 */
[----:B------:R0:W1:Y:S01]  /*8e30*/  F2F.F64.F32 R12, R0 ;  /* 0x00000000000c7310 */ /* 0x0000620000201800 */
[----:B------:R-:W-:Y:S05]  /*8e40*/  BRA `(.L_x_9033) ;  /* 0x0000030000007947 */ /* 0x000fea0003800000 */
.L_x_9045:
        /* <DEDUP_REMOVED lines=14> */
.L_x_9059:
[----:B------:R-:W-:Y:S05]  /*8f30*/  BSYNC B0 ;  /* 0x0000000000007941 */ /* 0x000fea0003800000 */
.L_x_9058:
[----:B------:R-:W-:Y:S01]  /*8f40*/  FMUL.FTZ R0, R0, 1 ;  /* 0x3f80000000007820 */ /* 0x000fe20000410000 */
[----:B---3--:R-:W-:-:S03]  /*8f50*/  CS2R R14, SRZ ;  /* 0x00000000000e7805 */ /* 0x008fc6000001ff00 */
[----:B------:R0:W1:Y:S01]  /*8f60*/  F2F.F64.F32 R12, R0 ;  /* 0x00000000000c7310 */ /* 0x0000620000201800 */
[----:B------:R-:W-:Y:S05]  /*8f70*/  BRA `(.L_x_9033) ;  /* 0x000001d000007947 */ /* 0x000fea0003800000 */
.L_x_9032:
        /* <DEDUP_REMOVED lines=22> */
.L_x_9057:
[----:B------:R-:W2:Y:S01]  /*90e0*/  LDG.E.64 R12, [R2.64] ;  /* 0x00000024020c7981 */ /* 0x000ea2000c1e1b00 */
[----:B---3--:R-:W-:Y:S01]  /*90f0*/  CS2R R14, SRZ ;  /* 0x00000000000e7805 */ /* 0x008fe2000001ff00 */
[----:B--2---:R-:W0:Y:S01]  /*9100*/  I2F.F64.U64 R12, R12 ;  /* 0x0000000c000c7312 */ /* 0x004e220000301800 */
[----:B------:R-:W-:Y:S05]  /*9110*/  BRA `(.L_x_9033) ;  /* 0x0000003000007947 */ /* 0x000fea0003800000 */
.L_x_9056:
[----:B------:R-:W2:Y:S01]  /*9120*/  LDG.E R2, [R2.64] ;  /* 0x0000002402027981 */ /* 0x000ea2000c1e1900 */
[----:B---3--:R-:W-:Y:S01]  /*9130*/  CS2R R14, SRZ ;  /* 0x00000000000e7805 */ /* 0x008fe2000001ff00 */
[----:B--2---:R0:W1:Y:S06]  /*9140*/  I2F.F64.U32 R12, R2 ;  /* 0x00000002000c7312 */ /* 0x00406c0000201800 */
.L_x_9033:
        /* <DEDUP_REMOVED lines=27> */
.L_x_9064:
[----:B------:R-:W-:Y:S05]  /*9300*/  BSYNC B2 ;  /* 0x0000000000027941 */ /* 0x000fea0003800000 */
.L_x_9063:
        /* <DEDUP_REMOVED lines=16> */
.L_x_9066:
[----:B------:R-:W-:Y:S05]  /*9410*/  BSYNC B2 ;  /* 0x0000000000027941 */ /* 0x000fea0003800000 */
.L_x_9065:
[----:B------:R-:W-:Y:S02]  /*9420*/  IMAD.MOV.U32 R2, RZ, RZ, c[0x0][0x398] ;  /* 0x0000e600ff027624 */ /* 0x000fe400078e00ff */
[----:B------:R-:W-:-:S06]  /*9430*/  IMAD.MOV.U32 R3, RZ, RZ, c[0x0][0x39c] ;  /* 0x0000e700ff037624 */ /* 0x000fcc00078e00ff */
[----:B------:R-:W2:-:S04]  /*9440*/  DFMA R12, R4, R2, c[0x0][0x390] ;  /* 0x0000e400040c762b */ /* 0x000e880000000002 */
[----:B------:R-:W3:-:S04]  /*9450*/  DFMA R4, -R4, c[0x0][0x390], R2 ;  /* 0x0000e40004047a2b */ /* 0x000ec80000000102 */
[----:B-12---:R1:W2:-:S04]  /*9460*/  DMUL R12, R12, R6 ;  /* 0x000000060c0c7228 */ /* 0x0062880000000000 */
[----:B---3--:R1:W3:Y:S01]  /*9470*/  DMUL R14, R4, R6 ;  /* 0x00000006040e7228 */ /* 0x0082e20000000000 */
[----:B------:R-:W-:Y:S05]  /*9480*/  BRA `(.L_x_9067) ;  /* 0x0000060000007947 */ /* 0x000fea0003800000 */
.L_x_9062:
        /* <DEDUP_REMOVED lines=23> */
.L_x_9069:
[----:B------:R-:W-:Y:S05]  /*9600*/  BSYNC B2 ;  /* 0x0000000000027941 */ /* 0x000fea0003800000 */
.L_x_9068:
        /* <DEDUP_REMOVED lines=23> */
.L_x_9071:
[----:B------:R-:W-:Y:S05]  /*9780*/  BSYNC B2 ;  /* 0x0000000000027941 */ /* 0x000fea0003800000 */
.L_x_9070:
[----:B------:R-:W-:Y:S05]  /*9790*/  BRA `(.L_x_9067) ;  /* 0x000002f000007947 */ /* 0x000fea0003800000 */
.L_x_9061:
        /* <DEDUP_REMOVED lines=21> */
.L_x_9073:
[----:B------:R-:W-:Y:S05]  /*98f0*/  BSYNC B2 ;  /* 0x0000000000027941 */ /* 0x000fea0003800000 */
.L_x_9072:
        /* <DEDUP_REMOVED lines=16> */
.L_x_9075:
[----:B------:R-:W-:Y:S05]  /*9a00*/  BSYNC B2 ;  /* 0x0000000000027941 */ /* 0x000fea0003800000 */
.L_x_9074:
        /* <DEDUP_REMOVED lines=8> */
.L_x_9067:
[----:B--2---:R-:W-:Y:S05]  /*9a90*/  BSYNC B1 ;  /* 0x0000000000017941 */ /* 0x004fea0003800000 */
.L_x_9060:
        /* <DEDUP_REMOVED lines=15> */
.L_x_9079:
[----:B------:R-:W2:Y:S02]  /*9b90*/  F2I.S64.F64.TRUNC R12, R12 ;  /* 0x0000000c000c7311 */ /* 0x000ea4000030d900 */
[----:B--2---:R-:W-:-:S05]  /*9ba0*/  IMAD.MOV.U32 R3, RZ, RZ, R12 ;  /* 0x000000ffff037224 */ /* 0x004fca00078e000c */
[----:B------:R2:W-:Y:S01]  /*9bb0*/  STG.E.U8 [R18.64], R3 ;  /* 0x0000000312007986 */ /* 0x0005e2000c101124 */
[----:B------:R-:W-:Y:S05]  /*9bc0*/  BRA `(.L_x_9081) ;  /* 0x00000f1000007947 */ /* 0x000fea0003800000 */
.L_x_9078:
        /* <DEDUP_REMOVED lines=9> */
.L_x_9083:
[----:B------:R-:W2:Y:S02]  /*9c60*/  F2I.F64.TRUNC R13, R12 ;  /* 0x0000000c000d7311 */ /* 0x000ea4000030d100 */
[----:B--2---:R2:W-:Y:S01]  /*9c70*/  STG.E [R18.64], R13 ;  /* 0x0000000d12007986 */ /* 0x0045e2000c101924 */
[----:B------:R-:W-:Y:S05]  /*9c80*/  BRA `(.L_x_9081) ;  /* 0x00000e5000007947 */ /* 0x000fea0003800000 */
.L_x_9082:
[----:B------:R-:W2:Y:S02]  /*9c90*/  F2I.F64.TRUNC R13, R12 ;  /* 0x0000000c000d7311 */ /* 0x000ea4000030d100 */
[----:B--2---:R2:W-:Y:S01]  /*9ca0*/  STG.E.U16 [R18.64], R13 ;  /* 0x0000000d12007986 */ /* 0x0045e2000c101524 */
[----:B------:R-:W-:Y:S05]  /*9cb0*/  BRA `(.L_x_9081) ;  /* 0x00000e2000007947 */ /* 0x000fea0003800000 */
.L_x_9077:
        /* <DEDUP_REMOVED lines=11> */
.L_x_9085:
[----:B------:R-:W2:Y:S01]  /*9d70*/  F2F.F32.F64 R0, R12 ;  /* 0x0000000c00007310 */ /* 0x000ea20000301000 */
[----:B------:R-:W2:-:S14]  /*9d80*/  DSETP.GEU.AND P0, PT, |R12|, c[0x2][0x0], PT ;  /* 0x008000000c00762a */ /* 0x000e9c0003f0e200 */
[----:B--2---:R-:W-:-:S05]  /*9d90*/  @!P0 FMUL R0, R0, 1.175494350822287508e-38 ;  /* 0x0080000000008820 */ /* 0x004fca0000400000 */
[----:B------:R-:W-:-:S05]  /*9da0*/  F2FP.PACK_AB R0, RZ, R0 ;  /* 0x00000000ff00723e */ /* 0x000fca00000000ff */
[----:B------:R2:W-:Y:S01]  /*9db0*/  STG.E.U16 [R18.64], R0 ;  /* 0x0000000012007986 */ /* 0x0005e2000c101524 */
[----:B------:R-:W-:Y:S05]  /*9dc0*/  BRA `(.L_x_9081) ;  /* 0x00000d1000007947 */ /* 0x000fea0003800000 */
.L_x_9084:
        /* <DEDUP_REMOVED lines=14> */
.L_x_9087:
        /* <DEDUP_REMOVED lines=9> */
.L_x_9086:
[----:B------:R2:W-:Y:S01]  /*9f40*/  STG.E.64 [R18.64], R12 ;  /* 0x0000000c12007986 */ /* 0x0005e2000c101b24 */
[----:B------:R-:W-:Y:S05]  /*9f50*/  BRA `(.L_x_9081) ;  /* 0x00000b8000007947 */ /* 0x000fea0003800000 */
.L_x_9076:
        /* <DEDUP_REMOVED lines=13> */
.L_x_9090:
[----:B---3--:R2:W-:Y:S01]  /*a030*/  STG.E.128 [R18.64], R12 ;  /* 0x0000000c12007986 */ /* 0x0085e2000c101d24 */
[----:B------:R-:W-:Y:S05]  /*a040*/  BRA `(.L_x_9081) ;  /* 0x00000a9000007947 */ /* 0x000fea0003800000 */
.L_x_9089:
        /* <DEDUP_REMOVED lines=23> */
.L_x_9094:
[----:B------:R-:W-:Y:S05]  /*a1c0*/  BSYNC B0 ;  /* 0x0000000000007941 */ /* 0x000fea0003800000 */
.L_x_9093:
[----:B------:R-:W-:-:S05]  /*a1d0*/  LOP3.LUT R3, R0, R3, RZ, 0xfc, !PT ;  /* 0x0000000300037212 */ /* 0x000fca00078efcff */
[----:B------:R1:W-:Y:S01]  /*a1e0*/  STG.E.U8 [R18.64], R3 ;  /* 0x0000000312007986 */ /* 0x0003e2000c101124 */
[----:B------:R-:W-:Y:S05]  /*a1f0*/  BRA `(.L_x_9081) ;  /* 0x000008e000007947 */ /* 0x000fea0003800000 */
.L_x_9092:
        /* <DEDUP_REMOVED lines=15> */
.L_x_9096:
[----:B------:R-:W-:Y:S01]  /*a2f0*/  IMAD.MOV.U32 R0, RZ, RZ, 0x7f ;  /* 0x0000007fff007424 */ /* 0x000fe200078e00ff */
[----:B------:R-:W-:-:S04]  /*a300*/  ISETP.GT.U32.AND P0, PT, R2, 0x7f800000, PT ;  /* 0x7f8000000200780c */ /* 0x000fc80003f04070 */
[----:B------:R-:W-:-:S04]  /*a310*/  SEL R0, R0, 0x7c, P0 ;  /* 0x0000007c00007807 */ /* 0x000fc80000000000 */
.L_x_9097:
[----:B------:R-:W-:Y:S05]  /*a320*/  BSYNC B0 ;  /* 0x0000000000007941 */ /* 0x000fea0003800000 */
.L_x_9095:
[----:B------:R-:W-:-:S04]  /*a330*/  LOP3.LUT R2, R3, 0x80000000, RZ, 0xc0, !PT ;  /* 0x8000000003027812 */ /* 0x000fc800078ec0ff */
[----:B------:R-:W-:-:S04]  /*a340*/  SHF.R.U32.HI R3, RZ, 0x18, R2 ;  /* 0x00000018ff037819 */ /* 0x000fc80000011602 */
[----:B------:R-:W-:-:S05]  /*a350*/  LOP3.LUT R3, R0, R3, RZ, 0xfc, !PT ;  /* 0x0000000300037212 */ /* 0x000fca00078efcff */
[----:B------:R2:W-:Y:S01]  /*a360*/  STG.E.U8 [R18.64], R3 ;  /* 0x0000000312007986 */ /* 0x0005e2000c101124 */
[----:B------:R-:W-:Y:S05]  /*a370*/  BRA `(.L_x_9081) ;  /* 0x0000076000007947 */ /* 0x000fea0003800000 */
.L_x_9091:
[----:B------:R-:W2:Y:S01]  /*a380*/  F2F.F32.F64 R0, R12 ;  /* 0x0000000c00007310 */ /* 0x000ea20000301000 */
[----:B------:R-:W2:-:S14]  /*a390*/  DSETP.GEU.AND P0, PT, |R12|, c[0x2][0x0], PT ;  /* 0x008000000c00762a */ /* 0x000e9c0003f0e200 */
[----:B--2---:R-:W-:-:S05]  /*a3a0*/  @!P0 FMUL R0, R0, 1.175494350822287508e-38 ;  /* 0x0080000000008820 */ /* 0x004fca0000400000 */
[----:B------:R-:W-:-:S05]  /*a3b0*/  F2FP.BF16.PACK_AB R0, RZ, R0 ;  /* 0x00000000ff00723e */ /* 0x000fca00000010ff */
[----:B------:R2:W-:Y:S01]  /*a3c0*/  STG.E.U16 [R18.64], R0 ;  /* 0x0000000012007986 */ /* 0x0005e2000c101524 */
[----:B------:R-:W-:Y:S05]  /*a3d0*/  BRA `(.L_x_9081) ;  /* 0x0000070000007947 */ /* 0x000fea0003800000 */
.L_x_9088:
        /* <DEDUP_REMOVED lines=11> */
.L_x_9100:
        /* <DEDUP_REMOVED lines=19> */
.L_x_9103:
[----:B------:R-:W-:-:S04]  /*a5c0*/  LOP3.LUT R2, R3, 0x80000000, RZ, 0xc0, !PT ;  /* 0x8000000003027812 */ /* 0x000fc800078ec0ff */
[----:B------:R-:W-:-:S04]  /*a5d0*/  SHF.R.U32.HI R3, RZ, 0x18, R2 ;  /* 0x00000018ff037819 */ /* 0x000fc80000011602 */
[----:B------:R-:W-:-:S04]  /*a5e0*/  LOP3.LUT R0, R0, R3, RZ, 0xfc, !PT ;  /* 0x0000000300007212 */ /* 0x000fc800078efcff */
[----:B------:R-:W-:Y:S02]  /*a5f0*/  PRMT R9, R0, 0x7610, R9 ;  /* 0x0000761000097816 */ /* 0x000fe40000000009 */
.L_x_9102:
[----:B------:R-:W-:Y:S05]  /*a600*/  BSYNC B0 ;  /* 0x0000000000007941 */ /* 0x000fea0003800000 */
.L_x_9101:
[----:B------:R0:W-:Y:S01]  /*a610*/  STG.E.U8 [R18.64], R9 ;  /* 0x0000000912007986 */ /* 0x0001e2000c101124 */
[----:B------:R-:W-:Y:S05]  /*a620*/  BRA `(.L_x_9081) ;  /* 0x000004b000007947 */ /* 0x000fea0003800000 */
.L_x_9099:
        /* <DEDUP_REMOVED lines=19> */
.L_x_9106:
[----:B------:R-:W-:-:S04]  /*a760*/  LOP3.LUT R2, R3, 0x80000000, RZ, 0xc0, !PT ;  /* 0x8000000003027812 */ /* 0x000fc800078ec0ff */
[----:B------:R-:W-:-:S04]  /*a770*/  SHF.R.U32.HI R3, RZ, 0x18, R2 ;  /* 0x00000018ff037819 */ /* 0x000fc80000011602 */
[----:B------:R-:W-:-:S04]  /*a780*/  LOP3.LUT R0, R0, R3, RZ, 0xfc, !PT ;  /* 0x0000000300007212 */ /* 0x000fc800078efcff */
[----:B------:R-:W-:Y:S02]  /*a790*/  PRMT R9, R0, 0x7610, R9 ;  /* 0x0000761000097816 */ /* 0x000fe40000000009 */
.L_x_9105:
[----:B------:R-:W-:Y:S05]  /*a7a0*/  BSYNC B0 ;  /* 0x0000000000007941 */ /* 0x000fea0003800000 */
.L_x_9104:
[----:B------:R0:W-:Y:S01]  /*a7b0*/  STG.E.U8 [R18.64], R9 ;  /* 0x0000000912007986 */ /* 0x0001e2000c101124 */
[----:B------:R-:W-:Y:S05]  /*a7c0*/  BRA `(.L_x_9081) ;  /* 0x0000031000007947 */ /* 0x000fea0003800000 */
.L_x_9098:
        /* <DEDUP_REMOVED lines=24> */
.L_x_9080:
        /* <DEDUP_REMOVED lines=20> */
.L_x_9108:
[----:B------:R-:W2:Y:S02]  /*aa90*/  F2I.U64.F64.TRUNC R12, R12 ;  /* 0x0000000c000c7311 */ /* 0x000ea4000030d800 */
[----:B--2---:R2:W-:Y:S01]  /*aaa0*/  STG.E.64 [R18.64], R12 ;  /* 0x0000000c12007986 */ /* 0x0045e2000c101b24 */
[----:B------:R-:W-:Y:S05]  /*aab0*/  BRA `(.L_x_9081) ;  /* 0x0000002000007947 */ /* 0x000fea0003800000 */
.L_x_9107:
[----:B------:R-:W2:Y:S02]  /*aac0*/  F2I.U32.F64.TRUNC R13, R12 ;  /* 0x0000000c000d7311 */ /* 0x000ea4000030d000 */
[----:B--2---:R2:W-:Y:S02]  /*aad0*/  STG.E [R18.64], R13 ;  /* 0x0000000d12007986 */ /* 0x0045e4000c101924 */
.L_x_9081:
[----:B------:R-:W-:Y:S02]  /*aae0*/  IADD3 R17, R17, 0x80, RZ ;  /* 0x0000008011117810 */ /* 0x000fe40007ffe0ff */
.L_x_8944:
[----:B------:R-:W-:Y:S05]  /*aaf0*/  BSYNC B6 ;  /* 0x0000000000067941 */ /* 0x000fea0003800000 */
.L_x_8943:
[----:B------:R-:W-:-:S13]  /*ab00*/  ISETP.GE.AND P0, PT, R17, c[0x0][0x160], PT ;  /* 0x0000580011007a0c */ /* 0x000fda0003f06270 */
[----:B------:R-:W-:Y:S05]  /*ab10*/  @P0 EXIT ;  /* 0x000000000000094d */ /* 0x000fea0003800000 */
[----:B------:R-:W-:Y:S01]  /*ab20*/  ISETP.NE.AND P0, PT, RZ, c[0x0][0x170], PT ;  /* 0x00005c00ff007a0c */ /* 0x000fe20003f05270 */
[----:B--2---:R-:W-:Y:S02]  /*ab30*/  IMAD.MOV.U32 R0, RZ, RZ, RZ ;  /* 0x000000ffff007224 */ /* 0x004fe400078e00ff */
[----:B------:R-:W-:-:S10]  /*ab40*/  IMAD.MOV.U32 R16, RZ, RZ, RZ ;  /* 0x000000ffff107224 */ /* 0x000fd400078e00ff */
[----:B------:R-:W-:Y:S05]  /*ab50*/  @!P0 BRA `(.L_x_9109) ;  /* 0x00000e0000008947 */ /* 0x000fea0003800000 */
[----:B------:R-:W-:Y:S02]  /*ab60*/  IMAD.MOV.U32 R16, RZ, RZ, RZ ;  /* 0x000000ffff107224 */ /* 0x000fe400078e00ff */
[----:B-1----:R-:W-:Y:S02]  /*ab70*/  IMAD.MOV.U32 R4, RZ, RZ, 0x1 ;  /* 0x00000001ff047424 */ /* 0x002fe400078e00ff */
        /* <DEDUP_REMOVED lines=222> */
.L_x_9109:
[----:B-1----:R-:W1:Y:S01]  /*b960*/  LDC.U8 R5, c[0x0][0x3a1] ;  /* 0x0000e840ff057b82 */ /* 0x002e620000000000 */
[----:B------:R-:W-:Y:S02]  /*b970*/  IADD3 R16, P0, R16, c[0x0][0x368], RZ ;  /* 0x0000da0010107a10 */ /* 0x000fe40007f1e0ff */
[----:B------:R-:W-:-:S03]  /*b980*/  IADD3 R2, P1, R0, c[0x0][0x370], RZ ;  /* 0x0000dc0000027a10 */ /* 0x000fc60007f3e0ff */
[----:B------:R-:W-:Y:S02]  /*b990*/  IMAD.X R17, RZ, RZ, c[0x0][0x36c], P0 ;  /* 0x0000db00ff117624 */ /* 0x000fe400000e06ff */
        /* <DEDUP_REMOVED lines=14> */
[----:B--2---:R1:W2:Y:S01]  /*ba80*/  I2F.F64.S16 R12, R2 ;  /* 0x00000002000c7312 */ /* 0x0042a20000101c00 */
[----:B------:R-:W-:Y:S05]  /*ba90*/  BRA `(.L_x_9115) ;  /* 0x00000f9000007947 */ /* 0x000fea0003800000 */
.L_x_9113:
[----:B------:R-:W2:Y:S01]  /*baa0*/  LDG.E.U8 R2, [R2.64] ;  /* 0x0000002402027981 */ /* 0x000ea2000c1e1100 */
[----:B---3--:R-:W-:Y:S01]  /*bab0*/  CS2R R14, SRZ ;  /* 0x00000000000e7805 */ /* 0x008fe2000001ff00 */
[----:B--2---:R1:W2:Y:S01]  /*bac0*/  I2F.F64.U16 R12, R2 ;  /* 0x00000002000c7312 */ /* 0x0042a20000101800 */
[----:B------:R-:W-:Y:S05]  /*bad0*/  BRA `(.L_x_9115) ;  /* 0x00000f5000007947 */ /* 0x000fea0003800000 */
.L_x_9112:
        /* <DEDUP_REMOVED lines=8> */
[----:B--2---:R-:W1:Y:S01]  /*bb60*/  I2F.F64.S64 R12, R12 ;  /* 0x0000000c000c7312 */ /* 0x004e620000301c00 */
[----:B------:R-:W-:Y:S05]  /*bb70*/  BRA `(.L_x_9115) ;  /* 0x00000eb000007947 */ /* 0x000fea0003800000 */
.L_x_9117:
[----:B------:R-:W2:Y:S01]  /*bb80*/  LDG.E R2, [R2.64] ;  /* 0x0000002402027981 */ /* 0x000ea2000c1e1900 */
[----:B---3--:R-:W-:Y:S01]  /*bb90*/  CS2R R14, SRZ ;  /* 0x00000000000e7805 */ /* 0x008fe2000001ff00 */
[----:B--2---:R1:W2:Y:S01]  /*bba0*/  I2F.F64 R12, R2 ;  /* 0x00000002000c7312 */ /* 0x0042a20000201c00 */
[----:B------:R-:W-:Y:S05]  /*bbb0*/  BRA `(.L_x_9115) ;  /* 0x00000e7000007947 */ /* 0x000fea0003800000 */
.L_x_9116:
[----:B------:R-:W2:Y:S01]  /*bbc0*/  LDG.E.U16 R2, [R2.64] ;  /* 0x0000002402027981 */ /* 0x000ea2000c1e1500 */
[----:B---3--:R-:W-:Y:S01]  /*bbd0*/  CS2R R14, SRZ ;  /* 0x00000000000e7805 */ /* 0x008fe2000001ff00 */
[----:B--2---:R1:W2:Y:S01]  /*bbe0*/  I2F.F64.S16 R12, R2 ;  /* 0x00000002000c7312 */ /* 0x0042a20000101c00 */
[----:B------:R-:W-:Y:S05]  /*bbf0*/  BRA `(.L_x_9115) ;  /* 0x00000e3000007947 */ /* 0x000fea0003800000 */
.L_x_9111:
        /* <DEDUP_REMOVED lines=9> */
[----:B------:R-:W1:Y:S01]  /*bc90*/  F2F.F64.F32 R12, R12 ;  /* 0x0000000c000c7310 */ /* 0x000e620000201800 */
[----:B------:R-:W-:Y:S05]  /*bca0*/  BRA `(.L_x_9115) ;  /* 0x00000d8000007947 */ /* 0x000fea0003800000 */
.L_x_9119:
[----:B------:R-:W2:Y:S01]  /*bcb0*/  LDG.E.U16 R0, [R2.64] ;  /* 0x0000002402007981 */ /* 0x000ea2000c1e1500 */
[----:B---3--:R-:W-:Y:S01]  /*bcc0*/  CS2R R14, SRZ ;  /* 0x00000000000e7805 */ /* 0x008fe2000001ff00 */
[----:B--2---:R-:W-:-:S05]  /*bcd0*/  HADD2.F32 R0, -RZ, R0.H0_H0 ;  /* 0x20000000ff007230 */ /* 0x004fca0000004100 */
[----:B------:R-:W-:-:S04]  /*bce0*/  FMUL.FTZ R0, R0, 1 ;  /* 0x3f80000000007820 */ /* 0x000fc80000410000 */
[----:B------:R1:W2:Y:S01]  /*bcf0*/  F2F.F64.F32 R12, R0 ;  /* 0x00000000000c7310 */ /* 0x0002a20000201800 */
[----:B------:R-:W-:Y:S05]  /*bd00*/  BRA `(.L_x_9115) ;  /* 0x00000d2000007947 */ /* 0x000fea0003800000 */
.L_x_9118:
        /* <DEDUP_REMOVED lines=9> */
[----:B------:R-:W1:Y:S08]  /*bda0*/  F2F.F64.F32 R14, R14 ;  /* 0x0000000e000e7310 */ /* 0x000e700000201800 */
[----:B------:R-:W2:Y:S01]  /*bdb0*/  F2F.F64.F32 R12, R12 ;  /* 0x0000000c000c7310 */ /* 0x000ea20000201800 */
[----:B------:R-:W-:Y:S05]  /*bdc0*/  BRA `(.L_x_9115) ;  /* 0x00000c6000007947 */ /* 0x000fea0003800000 */
.L_x_9121:
[----:B------:R-:W2:Y:S02]  /*bdd0*/  LDG.E R0, [R2.64] ;  /* 0x0000002402007981 */ /* 0x000ea4000c1e1900 */
[----:B--2---:R-:W-:-:S02]  /*bde0*/  HADD2.F32 R4, -RZ, R0.H1_H1 ;  /* 0x30000000ff047230 */ /* 0x004fc40000004100 */
[----:B------:R-:W-:-:S03]  /*bdf0*/  HADD2.F32 R0, -RZ, R0.H0_H0 ;  /* 0x20000000ff007230 */ /* 0x000fc60000004100 */
[----:B------:R-:W-:Y:S02]  /*be00*/  FMUL.FTZ R4, R4, 1 ;  /* 0x3f80000004047820 */ /* 0x000fe40000410000 */
[----:B------:R-:W-:Y:S02]  /*be10*/  FMUL.FTZ R0, R0, 1 ;  /* 0x3f80000000007820 */ /* 0x000fe40000410000 */
[----:B---3--:R1:W2:Y:S08]  /*be20*/  F2F.F64.F32 R14, R4 ;  /* 0x00000004000e7310 */ /* 0x0082b00000201800 */
[----:B------:R1:W3:Y:S01]  /*be30*/  F2F.F64.F32 R12, R0 ;  /* 0x00000000000c7310 */ /* 0x0002e20000201800 */
[----:B------:R-:W-:Y:S05]  /*be40*/  BRA `(.L_x_9115) ;  /* 0x00000be000007947 */ /* 0x000fea0003800000 */
.L_x_9120:
[----:B------:R1:W5:Y:S01]  /*be50*/  LDG.E.64 R12, [R2.64] ;  /* 0x00000024020c7981 */ /* 0x000362000c1e1b00 */
[----:B---3--:R-:W-:Y:S01]  /*be60*/  CS2R R14, SRZ ;  /* 0x00000000000e7805 */ /* 0x008fe2000001ff00 */
[----:B------:R-:W-:Y:S05]  /*be70*/  BRA `(.L_x_9115) ;  /* 0x00000bb000007947 */ /* 0x000fea0003800000 */
.L_x_9110:
        /* <DEDUP_REMOVED lines=14> */
.L_x_9124:
[----:B---3--:R1:W5:Y:S01]  /*bf60*/  LDG.E.128 R12, [R2.64] ;  /* 0x00000024020c7981 */ /* 0x008362000c1e1d00 */
[----:B------:R-:W-:Y:S05]  /*bf70*/  BRA `(.L_x_9115) ;  /* 0x00000ab000007947 */ /* 0x000fea0003800000 */
.L_x_9123:
[----:B------:R-:W-:-:S13]  /*bf80*/  ISETP.NE.AND P0, PT, R4, 0xf, PT ;  /* 0x0000000f0400780c */ /* 0x000fda0003f05270 */
[----:B------:R-:W-:Y:S05]  /*bf90*/  @!P0 BRA `(.L_x_9125) ;  /* 0x000002b000008947 */ /* 0x000fea0003800000 */
[----:B------:R-:W-:-:S13]  /*bfa0*/  ISETP.NE.AND P0, PT, R4, 0x17, PT ;  /* 0x000000170400780c */ /* 0x000fda0003f05270 */
[----:B------:R-:W-:Y:S05]  /*bfb0*/  @!P0 BRA `(.L_x_9126) ;  /* 0x0000019000008947 */ /* 0x000fea0003800000 */
[----:B------:R-:W-:-:S13]  /*bfc0*/  ISETP.NE.AND P0, PT, R4, 0x18, PT ;  /* 0x000000180400780c */ /* 0x000fda0003f05270 */
[----:B------:R-:W-:Y:S05]  /*bfd0*/  @P0 BRA `(.L_x_9114) ;  /* 0x0000088000000947 */ /* 0x000fea0003800000 */
[----:B------:R-:W2:Y:S01]  /*bfe0*/  LDG.E.U8 R0, [R2.64] ;  /* 0x0000002402007981 */ /* 0x000ea2000c1e1100 */
[----:B0-----:R-:W-:Y:S01]  /*bff0*/  IMAD.MOV.U32 R8, RZ, RZ, -0x800000 ;  /* 0xff800000ff087424 */ /* 0x001fe200078e00ff */
        /* <DEDUP_REMOVED lines=21> */
.L_x_9126:
        /* <DEDUP_REMOVED lines=16> */
.L_x_9125:
[----:B------:R-:W2:Y:S01]  /*c250*/  LDG.E.U16 R0, [R2.64] ;  /* 0x0000002402007981 */ /* 0x000ea2000c1e1500 */
[----:B---3--:R-:W-:Y:S01]  /*c260*/  CS2R R14, SRZ ;  /* 0x00000000000e7805 */ /* 0x008fe2000001ff00 */
[----:B--2---:R-:W-:-:S05]  /*c270*/  PRMT R0, RZ, 0x5410, R0 ;  /* 0x00005410ff007816 */ /* 0x004fca0000000000 */
[----:B------:R-:W-:-:S04]  /*c280*/  FMUL.FTZ R0, R0, 1 ;  /* 0x3f80000000007820 */ /* 0x000fc80000410000 */
[----:B------:R1:W2:Y:S01]  /*c290*/  F2F.F64.F32 R12, R0 ;  /* 0x00000000000c7310 */ /* 0x0002a20000201800 */
[----:B------:R-:W-:Y:S05]  /*c2a0*/  BRA `(.L_x_9115) ;  /* 0x0000078000007947 */ /* 0x000fea0003800000 */
.L_x_9122:
        /* <DEDUP_REMOVED lines=10> */
[----:B--2---:R1:W2:Y:S01]  /*c350*/  I2F.F64.U16 R12, R2 ;  /* 0x00000002000c7312 */ /* 0x0042a20000101800 */
[----:B------:R-:W-:Y:S05]  /*c360*/  BRA `(.L_x_9115) ;  /* 0x000006c000007947 */ /* 0x000fea0003800000 */
.L_x_9129:
        /* <DEDUP_REMOVED lines=15> */
[----:B------:R-:W1:Y:S02]  /*c460*/  FLO.U32 R3, R2 ;  /* 0x0000000200037300 */ /* 0x000e6400000e0000 */
[----:B-1----:R-:W-:-:S04]  /*c470*/  IADD3 R3, -R3, 0x1f, RZ ;  /* 0x0000001f03037810 */ /* 0x002fc80007ffe1ff */
[----:B------:R-:W-:Y:S02]  /*c480*/  IADD3 R5, R3, -0x1c, RZ ;  /* 0xffffffe403057810 */ /* 0x000fe40007ffe0ff */
[----:B------:R-:W-:Y:S02]  /*c490*/  IADD3 R0, R0, 0x1d, -R3 ;  /* 0x0000001d00007810 */ /* 0x000fe40007ffe803 */
[----:B------:R-:W-:-:S04]  /*c4a0*/  SHF.L.U32 R5, R2, R5, RZ ;  /* 0x0000000502057219 */ /* 0x000fc800000006ff */
[----:B------:R-:W-:Y:S02]  /*c4b0*/  LOP3.LUT R2, R5, 0x7, RZ, 0xc0, !PT ;  /* 0x0000000705027812 */ /* 0x000fe400078ec0ff */
.L_x_9133:
[----:B------:R-:W-:Y:S05]  /*c4c0*/  BSYNC B1 ;  /* 0x0000000000017941 */ /* 0x000fea0003800000 */
.L_x_9132:
[----:B------:R-:W-:Y:S01]  /*c4d0*/  LEA R3, R0, 0x3b800000, 0x17 ;  /* 0x3b80000000037811 */ /* 0x000fe200078eb8ff */
[----:B------:R-:W-:-:S05]  /*c4e0*/  IMAD.SHL.U32 R0, R2, 0x100000, RZ ;  /* 0x0010000002007824 */ /* 0x000fca00078e00ff */
[----:B------:R-:W-:Y:S02]  /*c4f0*/  LOP3.LUT R0, R3, R0, R4, 0xfe, !PT ;  /* 0x0000000003007212 */ /* 0x000fe400078efe04 */
.L_x_9131:
[----:B------:R-:W-:Y:S05]  /*c500*/  BSYNC B0 ;  /* 0x0000000000007941 */ /* 0x000fea0003800000 */
.L_x_9130:
[----:B------:R-:W-:Y:S01]  /*c510*/  FMUL.FTZ R0, R0, 1 ;  /* 0x3f80000000007820 */ /* 0x000fe20000410000 */
[----:B---3--:R-:W-:-:S03]  /*c520*/  CS2R R14, SRZ ;  /* 0x00000000000e7805 */ /* 0x008fc6000001ff00 */
[----:B------:R1:W2:Y:S01]  /*c530*/  F2F.F64.F32 R12, R0 ;  /* 0x00000000000c7310 */ /* 0x0002a20000201800 */
[----:B------:R-:W-:Y:S05]  /*c540*/  BRA `(.L_x_9115) ;  /* 0x000004e000007947 */ /* 0x000fea0003800000 */
.L_x_9128:
        /* <DEDUP_REMOVED lines=21> */
.L_x_9137:
[----:B------:R-:W-:Y:S05]  /*c6a0*/  BSYNC B1 ;  /* 0x0000000000017941 */ /* 0x000fea0003800000 */
.L_x_9136:
[----:B------:R-:W-:Y:S01]  /*c6b0*/  LEA R3, R0, 0x37800000, 0x17 ;  /* 0x3780000000037811 */ /* 0x000fe200078eb8ff */
[----:B------:R-:W-:-:S05]  /*c6c0*/  IMAD.SHL.U32 R0, R2, 0x200000, RZ ;  /* 0x0020000002007824 */ /* 0x000fca00078e00ff */
[----:B------:R-:W-:Y:S02]  /*c6d0*/  LOP3.LUT R0, R3, R0, R4, 0xfe, !PT ;  /* 0x0000000003007212 */ /* 0x000fe400078efe04 */
.L_x_9135:
[----:B------:R-:W-:Y:S05]  /*c6e0*/  BSYNC B0 ;  /* 0x0000000000007941 */ /* 0x000fea0003800000 */
.L_x_9134:
[----:B------:R-:W-:Y:S01]  /*c6f0*/  FMUL.FTZ R0, R0, 1 ;  /* 0x3f80000000007820 */ /* 0x000fe20000410000 */
[----:B---3--:R-:W-:-:S03]  /*c700*/  CS2R R14, SRZ ;  /* 0x00000000000e7805 */ /* 0x008fc6000001ff00 */
[----:B------:R1:W2:Y:S01]  /*c710*/  F2F.F64.F32 R12, R0 ;  /* 0x00000000000c7310 */ /* 0x0002a20000201800 */
[----:B------:R-:W-:Y:S05]  /*c720*/  BRA `(.L_x_9115) ;  /* 0x0000030000007947 */ /* 0x000fea0003800000 */
.L_x_9127:
        /* <DEDUP_REMOVED lines=14> */
.L_x_9141:
[----:B------:R-:W-:Y:S05]  /*c810*/  BSYNC B0 ;  /* 0x0000000000007941 */ /* 0x000fea0003800000 */
.L_x_9140:
[----:B------:R-:W-:Y:S01]  /*c820*/  FMUL.FTZ R0, R0, 1 ;  /* 0x3f80000000007820 */ /* 0x000fe20000410000 */
[----:B---3--:R-:W-:-:S03]  /*c830*/  CS2R R14, SRZ ;  /* 0x00000000000e7805 */ /* 0x008fc6000001ff00 */
[----:B------:R1:W2:Y:S01]  /*c840*/  F2F.F64.F32 R12, R0 ;  /* 0x00000000000c7310 */ /* 0x0002a20000201800 */
[----:B------:R-:W-:Y:S05]  /*c850*/  BRA `(.L_x_9115) ;  /* 0x000001d000007947 */ /* 0x000fea0003800000 */
.L_x_9114:
[----:B------:R-:W-:Y:S01]  /*c860*/  MOV R0, 0x0 ;  /* 0x0000000000007802 */ /* 0x000fe20000000f00 */
[----:B------:R-:W-:Y:S02]  /*c870*/  IMAD.MOV.U32 R4, RZ, RZ, c[0x4][0x148] ;  /* 0x01005200ff047624 */ /* 0x000fe400078e00ff */
        /* <DEDUP_REMOVED lines=20> */
.L_x_9139:
[----:B------:R-:W2:Y:S01]  /*c9c0*/  LDG.E.64 R12, [R2.64] ;  /* 0x00000024020c7981 */ /* 0x000ea2000c1e1b00 */
[----:B---3--:R-:W-:Y:S01]  /*c9d0*/  CS2R R14, SRZ ;  /* 0x00000000000e7805 */ /* 0x008fe2000001ff00 */
[----:B--2---:R-:W1:Y:S01]  /*c9e0*/  I2F.F64.U64 R12, R12 ;  /* 0x0000000c000c7312 */ /* 0x004e620000301800 */
[----:B------:R-:W-:Y:S05]  /*c9f0*/  BRA `(.L_x_9115) ;  /* 0x0000003000007947 */ /* 0x000fea0003800000 */
.L_x_9138:
[----:B------:R-:W2:Y:S01]  /*ca00*/  LDG.E R2, [R2.64] ;  /* 0x0000002402027981 */ /* 0x000ea2000c1e1900 */
[----:B---3--:R-:W-:Y:S01]  /*ca10*/  CS2R R14, SRZ ;  /* 0x00000000000e7805 */ /* 0x008fe2000001ff00 */
[----:B--2---:R1:W2:Y:S06]  /*ca20*/  I2F.F64.U32 R12, R2 ;  /* 0x00000002000c7312 */ /* 0x0042ac0000201800 */
.L_x_9115:
[----:B-123-5:R-:W1:Y:S01]  /*ca30*/  DSETP.GE.AND P0, PT, |R12|, |R14|, PT ;  /* 0x4000000e0c00722a */ /* 0x02ee620003f06200 */
[----:B------:R-:W-:-:S13]  /*ca40*/  BSSY B1, `(.L_x_9142) ;  /* 0x0000093000017945 */ /* 0x000fda0003800000 */
        /* <DEDUP_REMOVED lines=8> */
[----:B01----:R-:W0:-:S06]  /*cad0*/  DFMA R4, R2, -R12, 1 ;  /* 0x3ff000000204742b */ /* 0x003e0c000000080c */
        /* <DEDUP_REMOVED lines=16> */
.L_x_9146:
[----:B------:R-:W-:Y:S05]  /*cbe0*/  BSYNC B2 ;  /* 0x0000000000027941 */ /* 0x000fea0003800000 */
.L_x_9145:
        /* <DEDUP_REMOVED lines=16> */
.L_x_9148:
[----:B------:R-:W-:Y:S05]  /*ccf0*/  BSYNC B2 ;  /* 0x0000000000027941 */ /* 0x000fea0003800000 */
.L_x_9147:
[----:B------:R-:W-:Y:S02]  /*cd00*/  IMAD.MOV.U32 R2, RZ, RZ, c[0x0][0x398] ;  /* 0x0000e600ff027624 */ /* 0x000fe400078e00ff */
[----:B------:R-:W-:-:S06]  /*cd10*/  IMAD.MOV.U32 R3, RZ, RZ, c[0x0][0x39c] ;  /* 0x0000e700ff037624 */ /* 0x000fcc00078e00ff */
[----:B------:R-:W2:-:S04]  /*cd20*/  DFMA R12, R4, R2, c[0x0][0x390] ;  /* 0x0000e400040c762b */ /* 0x000e880000000002 */
[----:B------:R-:W3:-:S04]  /*cd30*/  DFMA R4, -R4, c[0x0][0x390], R2 ;  /* 0x0000e40004047a2b */ /* 0x000ec80000000102 */
[----:B-12---:R1:W2:-:S04]  /*cd40*/  DMUL R12, R12, R6 ;  /* 0x000000060c0c7228 */ /* 0x0062880000000000 */
[----:B---3--:R1:W3:Y:S01]  /*cd50*/  DMUL R14, R4, R6 ;  /* 0x00000006040e7228 */ /* 0x0082e20000000000 */
[----:B------:R-:W-:Y:S05]  /*cd60*/  BRA `(.L_x_9149) ;  /* 0x0000060000007947 */ /* 0x000fea0003800000 */
.L_x_9144:
[----:B0-----:R-:W0:Y:S01]  /*cd70*/  DADD R8, -RZ, |R12| ;  /* 0x00000000ff087229 */ /* 0x001e22000000050c */
        /* <DEDUP_REMOVED lines=22> */
.L_x_9151:
[----:B------:R-:W-:Y:S05]  /*cee0*/  BSYNC B2 ;  /* 0x0000000000027941 */ /* 0x000fea0003800000 */
.L_x_9150:
        /* <DEDUP_REMOVED lines=23> */
.L_x_9153:
[----:B------:R-:W-:Y:S05]  /*d060*/  BSYNC B2 ;  /* 0x0000000000027941 */ /* 0x000fea0003800000 */
.L_x_9152:
[----:B------:R-:W-:Y:S05]  /*d070*/  BRA `(.L_x_9149) ;  /* 0x000002f000007947 */ /* 0x000fea0003800000 */
.L_x_9143:
        /* <DEDUP_REMOVED lines=21> */
.L_x_9155:
[----:B------:R-:W-:Y:S05]  /*d1d0*/  BSYNC B2 ;  /* 0x0000000000027941 */ /* 0x000fea0003800000 */
.L_x_9154:
        /* <DEDUP_REMOVED lines=16> */
.L_x_9157:
[----:B------:R-:W-:Y:S05]  /*d2e0*/  BSYNC B2 ;  /* 0x0000000000027941 */ /* 0x000fea0003800000 */
.L_x_9156:
        /* <DEDUP_REMOVED lines=8> */
.L_x_9149:
[----:B--2---:R-:W-:Y:S05]  /*d370*/  BSYNC B1 ;  /* 0x0000000000017941 */ /* 0x004fea0003800000 */
.L_x_9142:
        /* <DEDUP_REMOVED lines=15> */
.L_x_9161:
[----:B------:R-:W2:Y:S02]  /*d470*/  F2I.S64.F64.TRUNC R12, R12 ;  /* 0x0000000c000c7311 */ /* 0x000ea4000030d900 */
[----:B--2---:R-:W-:-:S05]  /*d480*/  IMAD.MOV.U32 R3, RZ, RZ, R12 ;  /* 0x000000ffff037224 */ /* 0x004fca00078e000c */
[----:B------:R-:W-:Y:S01]  /*d490*/  STG.E.U8 [R16.64], R3 ;  /* 0x0000000310007986 */ /* 0x000fe2000c101124 */
[----:B------:R-:W-:Y:S05]  /*d4a0*/  EXIT ;  /* 0x000000000000794d */ /* 0x000fea0003800000 */
.L_x_9160:
        /* <DEDUP_REMOVED lines=9> */
.L_x_9164:
[----:B------:R-:W2:Y:S02]  /*d540*/  F2I.F64.TRUNC R13, R12 ;  /* 0x0000000c000d7311 */ /* 0x000ea4000030d100 */
[----:B--2---:R-:W-:Y:S01]  /*d550*/  STG.E [R16.64], R13 ;  /* 0x0000000d10007986 */ /* 0x004fe2000c101924 */
[----:B------:R-:W-:Y:S05]  /*d560*/  EXIT ;  /* 0x000000000000794d */ /* 0x000fea0003800000 */
.L_x_9163:
[----:B------:R-:W2:Y:S02]  /*d570*/  F2I.F64.TRUNC R13, R12 ;  /* 0x0000000c000d7311 */ /* 0x000ea4000030d100 */
[----:B--2---:R-:W-:Y:S01]  /*d580*/  STG.E.U16 [R16.64], R13 ;  /* 0x0000000d10007986 */ /* 0x004fe2000c101524 */
[----:B------:R-:W-:Y:S05]  /*d590*/  EXIT ;  /* 0x000000000000794d */ /* 0x000fea0003800000 */
.L_x_9159:
        /* <DEDUP_REMOVED lines=11> */
.L_x_9166:
[----:B------:R-:W2:Y:S01]  /*d650*/  F2F.F32.F64 R0, R12 ;  /* 0x0000000c00007310 */ /* 0x000ea20000301000 */
[----:B------:R-:W2:-:S14]  /*d660*/  DSETP.GEU.AND P0, PT, |R12|, c[0x2][0x0], PT ;  /* 0x008000000c00762a */ /* 0x000e9c0003f0e200 */
[----:B--2---:R-:W-:-:S05]  /*d670*/  @!P0 FMUL R0, R0, 1.175494350822287508e-38 ;  /* 0x0080000000008820 */ /* 0x004fca0000400000 */
[----:B------:R-:W-:-:S05]  /*d680*/  F2FP.PACK_AB R0, RZ, R0 ;  /* 0x00000000ff00723e */ /* 0x000fca00000000ff */
[----:B------:R-:W-:Y:S01]  /*d690*/  STG.E.U16 [R16.64], R0 ;  /* 0x0000000010007986 */ /* 0x000fe2000c101524 */
[----:B------:R-:W-:Y:S05]  /*d6a0*/  EXIT ;  /* 0x000000000000794d */ /* 0x000fea0003800000 */
.L_x_9165:
        /* <DEDUP_REMOVED lines=14> */
.L_x_9168:
        /* <DEDUP_REMOVED lines=9> */
.L_x_9167:
[----:B------:R-:W-:Y:S01]  /*d820*/  STG.E.64 [R16.64], R12 ;  /* 0x0000000c10007986 */ /* 0x000fe2000c101b24 */
[----:B------:R-:W-:Y:S05]  /*d830*/  EXIT ;  /* 0x000000000000794d */ /* 0x000fea0003800000 */
.L_x_9158:
        /* <DEDUP_REMOVED lines=13> */
.L_x_9171:
[----:B---3--:R-:W-:Y:S01]  /*d910*/  STG.E.128 [R16.64], R12 ;  /* 0x0000000c10007986 */ /* 0x008fe2000c101d24 */
[----:B------:R-:W-:Y:S05]  /*d920*/  EXIT ;  /* 0x000000000000794d */ /* 0x000fea0003800000 */
.L_x_9170:
        /* <DEDUP_REMOVED lines=23> */
.L_x_9175:
[----:B------:R-:W-:Y:S05]  /*daa0*/  BSYNC B0 ;  /* 0x0000000000007941 */ /* 0x000fea0003800000 */
.L_x_9174:
[----:B------:R-:W-:-:S05]  /*dab0*/  LOP3.LUT R3, R0, R3, RZ, 0xfc, !PT ;  /* 0x0000000300037212 */ /* 0x000fca00078efcff */
[----:B------:R-:W-:Y:S01]  /*dac0*/  STG.E.U8 [R16.64], R3 ;  /* 0x0000000310007986 */ /* 0x000fe2000c101124 */
[----:B------:R-:W-:Y:S05]  /*dad0*/  EXIT ;  /* 0x000000000000794d */ /* 0x000fea0003800000 */
.L_x_9173:
        /* <DEDUP_REMOVED lines=15> */
.L_x_9177:
[----:B------:R-:W-:Y:S01]  /*dbd0*/  IMAD.MOV.U32 R0, RZ, RZ, 0x7f ;  /* 0x0000007fff007424 */ /* 0x000fe200078e00ff */
[----:B------:R-:W-:-:S04]  /*dbe0*/  ISETP.GT.U32.AND P0, PT, R2, 0x7f800000, PT ;  /* 0x7f8000000200780c */ /* 0x000fc80003f04070 */
[----:B------:R-:W-:-:S04]  /*dbf0*/  SEL R0, R0, 0x7c, P0 ;  /* 0x0000007c00007807 */ /* 0x000fc80000000000 */
.L_x_9178:
[----:B------:R-:W-:Y:S05]  /*dc00*/  BSYNC B0 ;  /* 0x0000000000007941 */ /* 0x000fea0003800000 */
.L_x_9176:
[----:B------:R-:W-:-:S04]  /*dc10*/  LOP3.LUT R2, R3, 0x80000000, RZ, 0xc0, !PT ;  /* 0x8000000003027812 */ /* 0x000fc800078ec0ff */
[----:B------:R-:W-:-:S04]  /*dc20*/  SHF.R.U32.HI R3, RZ, 0x18, R2 ;  /* 0x00000018ff037819 */ /* 0x000fc80000011602 */
[----:B------:R-:W-:-:S05]  /*dc30*/  LOP3.LUT R3, R0, R3, RZ, 0xfc, !PT ;  /* 0x0000000300037212 */ /* 0x000fca00078efcff */
[----:B------:R-:W-:Y:S01]  /*dc40*/  STG.E.U8 [R16.64], R3 ;  /* 0x0000000310007986 */ /* 0x000fe2000c101124 */
[----:B------:R-:W-:Y:S05]  /*dc50*/  EXIT ;  /* 0x000000000000794d */ /* 0x000fea0003800000 */
.L_x_9172:
[----:B------:R-:W2:Y:S01]  /*dc60*/  F2F.F32.F64 R0, R12 ;  /* 0x0000000c00007310 */ /* 0x000ea20000301000 */
[----:B------:R-:W2:-:S14]  /*dc70*/  DSETP.GEU.AND P0, PT, |R12|, c[0x2][0x0], PT ;  /* 0x008000000c00762a */ /* 0x000e9c0003f0e200 */
[----:B--2---:R-:W-:-:S05]  /*dc80*/  @!P0 FMUL R0, R0, 1.175494350822287508e-38 ;  /* 0x0080000000008820 */ /* 0x004fca0000400000 */
[----:B------:R-:W-:-:S05]  /*dc90*/  F2FP.BF16.PACK_AB R0, RZ, R0 ;  /* 0x00000000ff00723e */ /* 0x000fca00000010ff */
[----:B------:R-:W-:Y:S01]  /*dca0*/  STG.E.U16 [R16.64], R0 ;  /* 0x0000000010007986 */ /* 0x000fe2000c101524 */
[----:B------:R-:W-:Y:S05]  /*dcb0*/  EXIT ;  /* 0x000000000000794d */ /* 0x000fea0003800000 */
.L_x_9169:
        /* <DEDUP_REMOVED lines=11> */
.L_x_9181:
        /* <DEDUP_REMOVED lines=19> */
.L_x_9184:
[----:B------:R-:W-:-:S04]  /*dea0*/  LOP3.LUT R2, R3, 0x80000000, RZ, 0xc0, !PT ;  /* 0x8000000003027812 */ /* 0x000fc800078ec0ff */
[----:B------:R-:W-:-:S04]  /*deb0*/  SHF.R.U32.HI R3, RZ, 0x18, R2 ;  /* 0x00000018ff037819 */ /* 0x000fc80000011602 */
[----:B------:R-:W-:-:S04]  /*dec0*/  LOP3.LUT R0, R0, R3, RZ, 0xfc, !PT ;  /* 0x0000000300007212 */ /* 0x000fc800078efcff */
[----:B------:R-:W-:Y:S02]  /*ded0*/  PRMT R8, R0, 0x7610, R8 ;  /* 0x0000761000087816 */ /* 0x000fe40000000008 */
.L_x_9183:
[----:B------:R-:W-:Y:S05]  /*dee0*/  BSYNC B0 ;  /* 0x0000000000007941 */ /* 0x000fea0003800000 */
.L_x_9182:
[----:B------:R-:W-:Y:S01]  /*def0*/  STG.E.U8 [R16.64], R8 ;  /* 0x0000000810007986 */ /* 0x000fe2000c101124 */
[----:B------:R-:W-:Y:S05]  /*df00*/  EXIT ;  /* 0x000000000000794d */ /* 0x000fea0003800000 */
.L_x_9180:
        /* <DEDUP_REMOVED lines=19> */
.L_x_9187:
[----:B------:R-:W-:-:S04]  /*e040*/  LOP3.LUT R2, R3, 0x80000000, RZ, 0xc0, !PT ;  /* 0x8000000003027812 */ /* 0x000fc800078ec0ff */
[----:B------:R-:W-:-:S04]  /*e050*/  SHF.R.U32.HI R3, RZ, 0x18, R2 ;  /* 0x00000018ff037819 */ /* 0x000fc80000011602 */
[----:B------:R-:W-:-:S04]  /*e060*/  LOP3.LUT R0, R0, R3, RZ, 0xfc, !PT ;  /* 0x0000000300007212 */ /* 0x000fc800078efcff */
[----:B------:R-:W-:Y:S02]  /*e070*/  PRMT R8, R0, 0x7610, R8 ;  /* 0x0000761000087816 */ /* 0x000fe40000000008 */
.L_x_9186:
[----:B------:R-:W-:Y:S05]  /*e080*/  BSYNC B0 ;  /* 0x0000000000007941 */ /* 0x000fea0003800000 */
.L_x_9185:
[----:B------:R-:W-:Y:S01]  /*e090*/  STG.E.U8 [R16.64], R8 ;  /* 0x0000000810007986 */ /* 0x000fe2000c101124 */
[----:B------:R-:W-:Y:S05]  /*e0a0*/  EXIT ;  /* 0x000000000000794d */ /* 0x000fea0003800000 */
.L_x_9179:
        /* <DEDUP_REMOVED lines=24> */
.L_x_9162:
        /* <DEDUP_REMOVED lines=20> */
.L_x_9189:
[----:B------:R-:W2:Y:S02]  /*e370*/  F2I.U64.F64.TRUNC R12, R12 ;  /* 0x0000000c000c7311 */ /* 0x000ea4000030d800 */
[----:B--2---:R-:W-:Y:S01]  /*e380*/  STG.E.64 [R16.64], R12 ;  /* 0x0000000c10007986 */ /* 0x004fe2000c101b24 */
[----:B------:R-:W-:Y:S05]  /*e390*/  EXIT ;  /* 0x000000000000794d */ /* 0x000fea0003800000 */
.L_x_9188:
[----:B------:R-:W2:Y:S02]  /*e3a0*/  F2I.U32.F64.TRUNC R13, R12 ;  /* 0x0000000c000d7311 */ /* 0x000ea4000030d000 */
[----:B--2---:R-:W-:Y:S01]  /*e3b0*/  STG.E [R16.64], R13 ;  /* 0x0000000d10007986 */ /* 0x004fe2000c101924 */
[----:B------:R-:W-:Y:S05]  /*e3c0*/  EXIT ;  /* 0x000000000000794d */ /* 0x000fea0003800000 */
        .weak           $__internal_24_$__cuda_sm20_dblrcp_rn_slowpath_v3
        .type           $__internal_24_$__cuda_sm20_dblrcp_rn_slowpath_v3,@function
        .size           $__internal_24_$__cuda_sm20_dblrcp_rn_slowpath_v3,($__internal_25_$__cuda_sm20_div_rn_f64_full - $__internal_24_$__cuda_sm20_dblrcp_rn_slowpath_v3)
$__internal_24_$__cuda_sm20_dblrcp_rn_slowpath_v3:
        /* <DEDUP_REMOVED lines=25> */
.L_x_9193:
        /* <DEDUP_REMOVED lines=10> */
.L_x_9191:
[----:B------:R-:W-:Y:S01]  /*e600*/  LOP3.LUT R7, R3, 0x80000, RZ, 0xfc, !PT ;  /* 0x0008000003077812 */ /* 0x000fe200078efcff */
[----:B------:R-:W-:Y:S02]  /*e610*/  IMAD.MOV.U32 R6, RZ, RZ, R2 ;  /* 0x000000ffff067224 */ /* 0x000fe400078e0002 */
.L_x_9192:
[----:B------:R-:W-:Y:S05]  /*e620*/  BSYNC B0 ;  /* 0x0000000000007941 */ /* 0x000fea0003800000 */
.L_x_9190:
[----:B0-----:R-:W-:Y:S02]  /*e630*/  IMAD.MOV.U32 R2, RZ, RZ, R0 ;  /* 0x000000ffff027224 */ /* 0x001fe400078e0000 */
[----:B------:R-:W-:-:S04]  /*e640*/  IMAD.MOV.U32 R3, RZ, RZ, 0x0 ;  /* 0x00000000ff037424 */ /* 0x000fc800078e00ff */
[----:B------:R-:W-:Y:S05]  /*e650*/  RET.REL.NODEC R2 `(_ZN2at6native18elementwise_kernelILi128ELi4EZNS0_15gpu_kernel_implINS0_13AUnaryFunctorIN3c107complexIdEES6_S6_NS0_15binary_internal10DivFunctorIS6_EEEEEEvRNS_18TensorIteratorBaseERKT_EUliE_EEviT1_) ;  /* 0xffff19a002007950 */ /* 0x000fea0003c3ffff */
        .weak           $__internal_25_$__cuda_sm20_div_rn_f64_full
        .type           $__internal_25_$__cuda_sm20_div_rn_f64_full,@function
        .size           $__internal_25_$__cuda_sm20_div_rn_f64_full,(.L_x_17686 - $__internal_25_$__cuda_sm20_div_rn_f64_full)
$__internal_25_$__cuda_sm20_div_rn_f64_full:
        /* <DEDUP_REMOVED lines=67> */
.L_x_9195:
        /* <DEDUP_REMOVED lines=16> */
.L_x_9198:
[----:B0-----:R-:W-:Y:S01]  /*eb90*/  LOP3.LUT R21, R9, 0x80000, RZ, 0xfc, !PT ;  /* 0x0008000009157812 */ /* 0x001fe200078efcff */
[----:B------:R-:W-:Y:S01]  /*eba0*/  IMAD.MOV.U32 R20, RZ, RZ, R8 ;  /* 0x000000ffff147224 */ /* 0x000fe200078e0008 */
[----:B------:R-:W-:Y:S05]  /*ebb0*/  BRA `(.L_x_9196) ;  /* 0x0000002000007947 */ /* 0x000fea0003800000 */
.L_x_9197:
[----:B0-----:R-:W-:Y:S01]  /*ebc0*/  LOP3.LUT R21, R11, 0x80000, RZ, 0xfc, !PT ;  /* 0x000800000b157812 */ /* 0x001fe200078efcff */
[----:B------:R-:W-:Y:S02]  /*ebd0*/  IMAD.MOV.U32 R20, RZ, RZ, R10 ;  /* 0x000000ffff147224 */ /* 0x000fe400078e000a */
.L_x_9196:
[----:B------:R-:W-:Y:S05]  /*ebe0*/  BSYNC B0 ;  /* 0x0000000000007941 */ /* 0x000fea0003800000 */
.L_x_9194:
[----:B------:R-:W-:Y:S02]  /*ebf0*/  IMAD.MOV.U32 R2, RZ, RZ, R0 ;  /* 0x000000ffff027224 */ /* 0x000fe400078e0000 */
[----:B------:R-:W-:-:S02]  /*ec00*/  IMAD.MOV.U32 R3, RZ, RZ, 0x0 ;  /* 0x00000000ff037424 */ /* 0x000fc400078e00ff */
[----:B------:R-:W-:Y:S02]  /*ec10*/  IMAD.MOV.U32 R4, RZ, RZ, R20 ;  /* 0x000000ffff047224 */ /* 0x000fe400078e0014 */
[----:B------:R-:W-:Y:S01]  /*ec20*/  IMAD.MOV.U32 R5, RZ, RZ, R21 ;  /* 0x000000ffff057224 */ /* 0x000fe200078e0015 */
[----:B------:R-:W-:Y:S06]  /*ec30*/  RET.REL.NODEC R2 `(_ZN2at6native18elementwise_kernelILi128ELi4EZNS0_15gpu_kernel_implINS0_13AUnaryFunctorIN3c107complexIdEES6_S6_NS0_15binary_internal10DivFunctorIS6_EEEEEEvRNS_18TensorIteratorBaseERKT_EUliE_EEviT1_) ;  /* 0xffff13c002007950 */ /* 0x000fec0003c3ffff */
.L_x_9199:
        /* <DEDUP_REMOVED lines=12> */
.L_x_17686:


//--------------------- .text._ZN2at6native27unrolled_elementwise_kernelINS0_13AUnaryFunctorIN3c107complexIdEES5_S5_NS0_15binary_internal10DivFunctorIS5_EEEESt5arrayIPcLm2EELi4E23TrivialOffsetCalculatorILi1EjESE_NS0_6memory12LoadWithCastILi1EEENSF_13StoreWithCastILi1EEEEEviT_T0_T2_T3_T4_T5_ --------------------------
	.section	.text._ZN2at6native27unrolled_elementwise_kernelINS0_13AUnaryFunctorIN3c107complexIdEES5_S5_NS0_15binary_internal10DivFunctorIS5_EEEESt5arrayIPcLm2EELi4E23TrivialOffsetCalculatorILi1EjESE_NS0_6memory12LoadWithCastILi1EEENSF_13StoreWithCastILi1EEEEEviT_T0_T2_T3_T4_T5_,"ax",@progbits
	.sectioninfo	@"SHI_REGISTERS=52"
	.align	128
        .global         _ZN2at6native27unrolled_elementwise_kernelINS0_13AUnaryFunctorIN3c107complexIdEES5_S5_NS0_15binary_internal10DivFunctorIS5_EEEESt5arrayIPcLm2EELi4E23TrivialOffsetCalculatorILi1EjESE_NS0_6memory12LoadWithCastILi1EEENSF_13StoreWithCastILi1EEEEEviT_T0_T2_T3_T4_T5_
        .type           _ZN2at6native27unrolled_elementwise_kernelINS0_13AUnaryFunctorIN3c107complexIdEES5_S5_NS0_15binary_internal10DivFunctorIS5_EEEESt5arrayIPcLm2EELi4E23TrivialOffsetCalculatorILi1EjESE_NS0_6memory12LoadWithCastILi1EEENSF_13StoreWithCastILi1EEEEEviT_T0_T2_T3_T4_T5_,@function
        .size           _ZN2at6native27unrolled_elementwise_kernelINS0_13AUnaryFunctorIN3c107complexIdEES5_S5_NS0_15binary_internal10DivFunctorIS5_EEEESt5arrayIPcLm2EELi4E23TrivialOffsetCalculatorILi1EjESE_NS0_6memory12LoadWithCastILi1EEENSF_13StoreWithCastILi1EEEEEviT_T0_T2_T3_T4_T5_,(.L_x_17688 - _ZN2at6native27unrolled_elementwise_kernelINS0_13AUnaryFunctorIN3c107complexIdEES5_S5_NS0_15binary_internal10DivFunctorIS5_EEEESt5arrayIPcLm2EELi4E23TrivialOffsetCalculatorILi1EjESE_NS0_6memory12LoadWithCastILi1EEENSF_13StoreWithCastILi1EEEEEviT_T0_T2_T3_T4_T5_)
        .other          _ZN2at6native27unrolled_elementwise_kernelINS0_13AUnaryFunctorIN3c107complexIdEES5_S5_NS0_15binary_internal10DivFunctorIS5_EEEESt5arrayIPcLm2EELi4E23TrivialOffsetCalculatorILi1EjESE_NS0_6memory12LoadWithCastILi1EEENSF_13StoreWithCastILi1EEEEEviT_T0_T2_T3_T4_T5_,@"STO_CUDA_ENTRY STV_DEFAULT"
_ZN2at6native27unrolled_elementwise_kernelINS0_13AUnaryFunctorIN3c107complexIdEES5_S5_NS0_15binary_internal10DivFunctorIS5_EEEESt5arrayIPcLm2EELi4E23TrivialOffsetCalculatorILi1EjESE_NS0_6memory12LoadWithCastILi1EEENSF_13StoreWithCastILi1EEEEEviT_T0_T2_T3_T4_T5_:
.text._ZN2at6native27unrolled_elementwise_kernelINS0_13AUnaryFunctorIN3c107complexIdEES5_S5_NS0_15binary_internal10DivFunctorIS5_EEEESt5arrayIPcLm2EELi4E23TrivialOffsetCalculatorILi1EjESE_NS0_6memory12LoadWithCastILi1EEENSF_13StoreWithCastILi1EEEEEviT_T0_T2_T3_T4_T5_:
        /* <DEDUP_REMOVED lines=11> */
[----:B--2---:R-:W-:-:S13]  /*00b0*/  ISETP.GE.AND P0, PT, R29, R36, PT ;  /* 0x000000241d00720c */ /* 0x004fda0003f06270 */
        /* <DEDUP_REMOVED lines=21> */
.L_x_9205:
[----:B------:R-:W2:Y:S01]  /*0210*/  LDG.E.U8 R4, [R4.64] ;  /* 0x0000002404047981 */ /* 0x000ea2000c1e1100 */
[----:B------:R-:W-:Y:S01]  /*0220*/  CS2R R26, SRZ ;  /* 0x00000000001a7805 */ /* 0x000fe2000001ff00 */
[----:B--2---:R0:W1:Y:S01]  /*0230*/  I2F.F64.U16 R24, R4 ;  /* 0x0000000400187312 */ /* 0x0040620000101800 */
[----:B------:R-:W-:Y:S05]  /*0240*/  BRA `(.L_x_9207) ;  /* 0x00000f5000007947 */ /* 0x000fea0003800000 */
.L_x_9204:
        /* <DEDUP_REMOVED lines=10> */
.L_x_9209:
[----:B------:R-:W2:Y:S01]  /*02f0*/  LDG.E R4, [R4.64] ;  /* 0x0000002404047981 */ /* 0x000ea2000c1e1900 */
[----:B------:R-:W-:Y:S01]  /*0300*/  CS2R R26, SRZ ;  /* 0x00000000001a7805 */ /* 0x000fe2000001ff00 */
[----:B--2---:R0:W1:Y:S01]  /*0310*/  I2F.F64 R24, R4 ;  /* 0x0000000400187312 */ /* 0x0040620000201c00 */
[----:B------:R-:W-:Y:S05]  /*0320*/  BRA `(.L_x_9207) ;  /* 0x00000e7000007947 */ /* 0x000fea0003800000 */
.L_x_9208:
[----:B------:R-:W2:Y:S01]  /*0330*/  LDG.E.U16 R4, [R4.64] ;  /* 0x0000002404047981 */ /* 0x000ea2000c1e1500 */
[----:B------:R-:W-:Y:S01]  /*0340*/  CS2R R26, SRZ ;  /* 0x00000000001a7805 */ /* 0x000fe2000001ff00 */
[----:B--2---:R0:W1:Y:S01]  /*0350*/  I2F.F64.S16 R24, R4 ;  /* 0x0000000400187312 */ /* 0x0040620000101c00 */
[----:B------:R-:W-:Y:S05]  /*0360*/  BRA `(.L_x_9207) ;  /* 0x00000e3000007947 */ /* 0x000fea0003800000 */
.L_x_9203:
        /* <DEDUP_REMOVED lines=11> */
.L_x_9211:
[----:B------:R-:W2:Y:S01]  /*0420*/  LDG.E.U16 R0, [R4.64] ;  /* 0x0000002404007981 */ /* 0x000ea2000c1e1500 */
[----:B------:R-:W-:Y:S01]  /*0430*/  CS2R R26, SRZ ;  /* 0x00000000001a7805 */ /* 0x000fe2000001ff00 */
[----:B--2---:R-:W-:-:S05]  /*0440*/  HADD2.F32 R0, -RZ, R0.H0_H0 ;  /* 0x20000000ff007230 */ /* 0x004fca0000004100 */
[----:B------:R-:W-:-:S04]  /*0450*/  FMUL.FTZ R0, R0, 1 ;  /* 0x3f80000000007820 */ /* 0x000fc80000410000 */
[----:B------:R0:W1:Y:S01]  /*0460*/  F2F.F64.F32 R24, R0 ;  /* 0x0000000000187310 */ /* 0x0000620000201800 */
[----:B------:R-:W-:Y:S05]  /*0470*/  BRA `(.L_x_9207) ;  /* 0x00000d2000007947 */ /* 0x000fea0003800000 */
.L_x_9210:
        /* <DEDUP_REMOVED lines=12> */
.L_x_9213:
        /* <DEDUP_REMOVED lines=8> */
.L_x_9212:
[----:B------:R0:W5:Y:S01]  /*05c0*/  LDG.E.64 R24, [R4.64] ;  /* 0x0000002404187981 */ /* 0x000162000c1e1b00 */
[----:B------:R-:W-:Y:S01]  /*05d0*/  CS2R R26, SRZ ;  /* 0x00000000001a7805 */ /* 0x000fe2000001ff00 */
[----:B------:R-:W-:Y:S05]  /*05e0*/  BRA `(.L_x_9207) ;  /* 0x00000bb000007947 */ /* 0x000fea0003800000 */
.L_x_9202:
        /* <DEDUP_REMOVED lines=14> */
.L_x_9216:
[----:B------:R0:W5:Y:S01]  /*06d0*/  LDG.E.128 R24, [R4.64] ;  /* 0x0000002404187981 */ /* 0x000162000c1e1d00 */
[----:B------:R-:W-:Y:S05]  /*06e0*/  BRA `(.L_x_9207) ;  /* 0x00000ab000007947 */ /* 0x000fea0003800000 */
.L_x_9215:
        /* <DEDUP_REMOVED lines=29> */
.L_x_9218:
        /* <DEDUP_REMOVED lines=16> */
.L_x_9217:
[----:B------:R-:W2:Y:S01]  /*09c0*/  LDG.E.U16 R0, [R4.64] ;  /* 0x0000002404007981 */ /* 0x000ea2000c1e1500 */
[----:B------:R-:W-:Y:S01]  /*09d0*/  CS2R R26, SRZ ;  /* 0x00000000001a7805 */ /* 0x000fe2000001ff00 */
[----:B--2---:R-:W-:-:S05]  /*09e0*/  PRMT R0, RZ, 0x5410, R0 ;  /* 0x00005410ff007816 */ /* 0x004fca0000000000 */
[----:B------:R-:W-:-:S04]  /*09f0*/  FMUL.FTZ R0, R0, 1 ;  /* 0x3f80000000007820 */ /* 0x000fc80000410000 */
[----:B------:R0:W1:Y:S01]  /*0a00*/  F2F.F64.F32 R24, R0 ;  /* 0x0000000000187310 */ /* 0x0000620000201800 */
[----:B------:R-:W-:Y:S05]  /*0a10*/  BRA `(.L_x_9207) ;  /* 0x0000078000007947 */ /* 0x000fea0003800000 */
.L_x_9214:
        /* <DEDUP_REMOVED lines=12> */
.L_x_9221:
        /* <DEDUP_REMOVED lines=21> */
.L_x_9225:
[----:B------:R-:W-:Y:S05]  /*0c30*/  BSYNC B1 ;  /* 0x0000000000017941 */ /* 0x000fea0003800000 */
.L_x_9224:
[----:B------:R-:W-:Y:S01]  /*0c40*/  LEA R5, R0, 0x3b800000, 0x17 ;  /* 0x3b80000000057811 */ /* 0x000fe200078eb8ff */
[----:B------:R-:W-:-:S05]  /*0c50*/  IMAD.SHL.U32 R0, R3, 0x100000, RZ ;  /* 0x0010000003007824 */ /* 0x000fca00078e00ff */
[----:B------:R-:W-:Y:S02]  /*0c60*/  LOP3.LUT R0, R5, R0, R6, 0xfe, !PT ;  /* 0x0000000005007212 */ /* 0x000fe400078efe06 */
.L_x_9223:
[----:B------:R-:W-:Y:S05]  /*0c70*/  BSYNC B0 ;  /* 0x0000000000007941 */ /* 0x000fea0003800000 */
.L_x_9222:
[----:B------:R-:W-:Y:S01]  /*0c80*/  FMUL.FTZ R0, R0, 1 ;  /* 0x3f80000000007820 */ /* 0x000fe20000410000 */
[----:B------:R-:W-:-:S03]  /*0c90*/  CS2R R26, SRZ ;  /* 0x00000000001a7805 */ /* 0x000fc6000001ff00 */
[----:B------:R0:W1:Y:S01]  /*0ca0*/  F2F.F64.F32 R24, R0 ;  /* 0x0000000000187310 */ /* 0x0000620000201800 */
[----:B------:R-:W-:Y:S05]  /*0cb0*/  BRA `(.L_x_9207) ;  /* 0x000004e000007947 */ /* 0x000fea0003800000 */
.L_x_9220:
        /* <DEDUP_REMOVED lines=21> */
.L_x_9229:
[----:B------:R-:W-:Y:S05]  /*0e10*/  BSYNC B1 ;  /* 0x0000000000017941 */ /* 0x000fea0003800000 */
.L_x_9228:
[----:B------:R-:W-:Y:S01]  /*0e20*/  LEA R5, R0, 0x37800000, 0x17 ;  /* 0x3780000000057811 */ /* 0x000fe200078eb8ff */
[----:B------:R-:W-:-:S05]  /*0e30*/  IMAD.SHL.U32 R0, R3, 0x200000, RZ ;  /* 0x0020000003007824 */ /* 0x000fca00078e00ff */
[----:B------:R-:W-:Y:S02]  /*0e40*/  LOP3.LUT R0, R5, R0, R6, 0xfe, !PT ;  /* 0x0000000005007212 */ /* 0x000fe400078efe06 */
.L_x_9227:
[----:B------:R-:W-:Y:S05]  /*0e50*/  BSYNC B0 ;  /* 0x0000000000007941 */ /* 0x000fea0003800000 */
.L_x_9226:
[----:B------:R-:W-:Y:S01]  /*0e60*/  FMUL.FTZ R0, R0, 1 ;  /* 0x3f80000000007820 */ /* 0x000fe20000410000 */
[----:B------:R-:W-:-:S03]  /*0e70*/  CS2R R26, SRZ ;  /* 0x00000000001a7805 */ /* 0x000fc6000001ff00 */
[----:B------:R0:W1:Y:S01]  /*0e80*/  F2F.F64.F32 R24, R0 ;  /* 0x0000000000187310 */ /* 0x0000620000201800 */
[----:B------:R-:W-:Y:S05]  /*0e90*/  BRA `(.L_x_9207) ;  /* 0x0000030000007947 */ /* 0x000fea0003800000 */
.L_x_9219:
        /* <DEDUP_REMOVED lines=14> */
.L_x_9233:
[----:B------:R-:W-:Y:S05]  /*0f80*/  BSYNC B0 ;  /* 0x0000000000007941 */ /* 0x000fea0003800000 */
.L_x_9232:
[----:B------:R-:W-:Y:S01]  /*0f90*/  FMUL.FTZ R0, R0, 1 ;  /* 0x3f80000000007820 */ /* 0x000fe20000410000 */
[----:B------:R-:W-:-:S03]  /*0fa0*/  CS2R R26, SRZ ;  /* 0x00000000001a7805 */ /* 0x000fc6000001ff00 */
[----:B------:R0:W1:Y:S01]  /*0fb0*/  F2F.F64.F32 R24, R0 ;  /* 0x0000000000187310 */ /* 0x0000620000201800 */
[----:B------:R-:W-:Y:S05]  /*0fc0*/  BRA `(.L_x_9207) ;  /* 0x000001d000007947 */ /* 0x000fea0003800000 */
.L_x_9206:
        /* <DEDUP_REMOVED lines=22> */
.L_x_9231:
[----:B------:R-:W2:Y:S01]  /*1130*/  LDG.E.64 R24, [R4.64] ;  /* 0x0000002404187981 */ /* 0x000ea2000c1e1b00 */
[----:B------:R-:W-:Y:S01]  /*1140*/  CS2R R26, SRZ ;  /* 0x00000000001a7805 */ /* 0x000fe2000001ff00 */
[----:B--2---:R-:W0:Y:S01]  /*1150*/  I2F.F64.U64 R24, R24 ;  /* 0x0000001800187312 */ /* 0x004e220000301800 */
[----:B------:R-:W-:Y:S05]  /*1160*/  BRA `(.L_x_9207) ;  /* 0x0000003000007947 */ /* 0x000fea0003800000 */
.L_x_9230:
[----:B------:R-:W2:Y:S01]  /*1170*/  LDG.E R4, [R4.64] ;  /* 0x0000002404047981 */ /* 0x000ea2000c1e1900 */
[----:B------:R-:W-:Y:S01]  /*1180*/  CS2R R26, SRZ ;  /* 0x00000000001a7805 */ /* 0x000fe2000001ff00 */
[----:B--2---:R0:W1:Y:S06]  /*1190*/  I2F.F64.U32 R24, R4 ;  /* 0x0000000400187312 */ /* 0x00406c0000201800 */
.L_x_9207:
[----:B------:R-:W-:-:S03]  /*11a0*/  IADD3 R29, R29, 0x80, RZ ;  /* 0x000000801d1d7810 */ /* 0x000fc60007ffe0ff */
.L_x_9201:
[----:B-1----:R-:W-:Y:S05]  /*11b0*/  BSYNC B6 ;  /* 0x0000000000067941 */ /* 0x002fea0003800000 */
.L_x_9200:
        /* <DEDUP_REMOVED lines=24> */
.L_x_9239:
[----:B------:R-:W3:Y:S01]  /*1340*/  LDG.E.U8 R4, [R4.64] ;  /* 0x0000002404047981 */ /* 0x000ee2000c1e1100 */
[----:B------:R-:W-:Y:S01]  /*1350*/  CS2R R18, SRZ ;  /* 0x0000000000127805 */ /* 0x000fe2000001ff00 */
[----:B---3--:R0:W1:Y:S01]  /*1360*/  I2F.F64.U16 R16, R4 ;  /* 0x0000000400107312 */ /* 0x0080620000101800 */
[----:B------:R-:W-:Y:S05]  /*1370*/  BRA `(.L_x_9241) ;  /* 0x00000f6000007947 */ /* 0x000fea0003800000 */
.L_x_9238:
        /* <DEDUP_REMOVED lines=10> */
.L_x_9243:
[----:B------:R-:W3:Y:S01]  /*1420*/  LDG.E R4, [R4.64] ;  /* 0x0000002404047981 */ /* 0x000ee2000c1e1900 */
[----:B------:R-:W-:Y:S01]  /*1430*/  CS2R R18, SRZ ;  /* 0x0000000000127805 */ /* 0x000fe2000001ff00 */
[----:B---3--:R0:W1:Y:S01]  /*1440*/  I2F.F64 R16, R4 ;  /* 0x0000000400107312 */ /* 0x0080620000201c00 */
[----:B------:R-:W-:Y:S05]  /*1450*/  BRA `(.L_x_9241) ;  /* 0x00000e8000007947 */ /* 0x000fea0003800000 */
.L_x_9242:
[----:B------:R-:W3:Y:S01]  /*1460*/  LDG.E.U16 R4, [R4.64] ;  /* 0x0000002404047981 */ /* 0x000ee2000c1e1500 */
[----:B------:R-:W-:Y:S01]  /*1470*/  CS2R R18, SRZ ;  /* 0x0000000000127805 */ /* 0x000fe2000001ff00 */
[----:B---3--:R0:W1:Y:S01]  /*1480*/  I2F.F64.S16 R16, R4 ;  /* 0x0000000400107312 */ /* 0x0080620000101c00 */
[----:B------:R-:W-:Y:S05]  /*1490*/  BRA `(.L_x_9241) ;  /* 0x00000e4000007947 */ /* 0x000fea0003800000 */
.L_x_9237:
        /* <DEDUP_REMOVED lines=11> */
.L_x_9245:
[----:B------:R-:W3:Y:S01]  /*1550*/  LDG.E.U16 R0, [R4.64] ;  /* 0x0000002404007981 */ /* 0x000ee2000c1e1500 */
[----:B------:R-:W-:Y:S01]  /*1560*/  CS2R R18, SRZ ;  /* 0x0000000000127805 */ /* 0x000fe2000001ff00 */
[----:B---3--:R-:W-:-:S05]  /*1570*/  HADD2.F32 R0, -RZ, R0.H0_H0 ;  /* 0x20000000ff007230 */ /* 0x008fca0000004100 */
[----:B------:R-:W-:-:S04]  /*1580*/  FMUL.FTZ R0, R0, 1 ;  /* 0x3f80000000007820 */ /* 0x000fc80000410000 */
[----:B------:R0:W1:Y:S01]  /*1590*/  F2F.F64.F32 R16, R0 ;  /* 0x0000000000107310 */ /* 0x0000620000201800 */
[----:B------:R-:W-:Y:S05]  /*15a0*/  BRA `(.L_x_9241) ;  /* 0x00000d3000007947 */ /* 0x000fea0003800000 */
.L_x_9244:
        /* <DEDUP_REMOVED lines=12> */
.L_x_9247:
        /* <DEDUP_REMOVED lines=8> */
.L_x_9246:
[----:B------:R0:W5:Y:S01]  /*16f0*/  LDG.E.64 R16, [R4.64] ;  /* 0x0000002404107981 */ /* 0x000162000c1e1b00 */
[----:B------:R-:W-:Y:S01]  /*1700*/  CS2R R18, SRZ ;  /* 0x0000000000127805 */ /* 0x000fe2000001ff00 */
[----:B------:R-:W-:Y:S05]  /*1710*/  BRA `(.L_x_9241) ;  /* 0x00000bc000007947 */ /* 0x000fea0003800000 */
.L_x_9236:
        /* <DEDUP_REMOVED lines=14> */
.L_x_9250:
[----:B------:R0:W5:Y:S01]  /*1800*/  LDG.E.128 R16, [R4.64] ;  /* 0x0000002404107981 */ /* 0x000162000c1e1d00 */
[----:B------:R-:W-:Y:S05]  /*1810*/  BRA `(.L_x_9241) ;  /* 0x00000ac000007947 */ /* 0x000fea0003800000 */
.L_x_9249:
        /* <DEDUP_REMOVED lines=29> */
.L_x_9252:
[----:B------:R-:W3:Y:S01]  /*19f0*/  LDG.E.U8 R4, [R4.64] ;  /* 0x0000002404047981 */ /* 0x000ee2000c1e1100 */
[----:B------:R-:W-:Y:S01]  /*1a00*/  CS2R R18, SRZ ;  /* 0x0000000000127805 */ /* 0x000fe2000001ff00 */
[----:B---3--:R-:W-:-:S05]  /*1a10*/  IMAD.SHL.U32 R0, R4, 0x2000000, RZ ;  /* 0x0200000004007824 */ /* 0x008fca00078e00ff */
        /* <DEDUP_REMOVED lines=14> */
.L_x_9251:
[----:B------:R-:W3:Y:S01]  /*1b00*/  LDG.E.U16 R0, [R4.64] ;  /* 0x0000002404007981 */ /* 0x000ee2000c1e1500 */
[----:B------:R-:W-:Y:S01]  /*1b10*/  CS2R R18, SRZ ;  /* 0x0000000000127805 */ /* 0x000fe2000001ff00 */
[----:B---3--:R-:W-:-:S05]  /*1b20*/  PRMT R0, RZ, 0x5410, R0 ;  /* 0x00005410ff007816 */ /* 0x008fca0000000000 */
[----:B------:R-:W-:-:S04]  /*1b30*/  FMUL.FTZ R0, R0, 1 ;  /* 0x3f80000000007820 */ /* 0x000fc80000410000 */
[----:B------:R0:W1:Y:S01]  /*1b40*/  F2F.F64.F32 R16, R0 ;  /* 0x0000000000107310 */ /* 0x0000620000201800 */
[----:B------:R-:W-:Y:S05]  /*1b50*/  BRA `(.L_x_9241) ;  /* 0x0000078000007947 */ /* 0x000fea0003800000 */
.L_x_9248:
        /* <DEDUP_REMOVED lines=12> */
.L_x_9255:
        /* <DEDUP_REMOVED lines=21> */
.L_x_9259:
[----:B------:R-:W-:Y:S05]  /*1d70*/  BSYNC B1 ;  /* 0x0000000000017941 */ /* 0x000fea0003800000 */
.L_x_9258:
[----:B------:R-:W-:Y:S01]  /*1d80*/  LEA R5, R0, 0x3b800000, 0x17 ;  /* 0x3b80000000057811 */ /* 0x000fe200078eb8ff */
[----:B------:R-:W-:-:S05]  /*1d90*/  IMAD.SHL.U32 R0, R3, 0x100000, RZ ;  /* 0x0010000003007824 */ /* 0x000fca00078e00ff */
[----:B------:R-:W-:Y:S02]  /*1da0*/  LOP3.LUT R0, R5, R0, R6, 0xfe, !PT ;  /* 0x0000000005007212 */ /* 0x000fe400078efe06 */
.L_x_9257:
[----:B------:R-:W-:Y:S05]  /*1db0*/  BSYNC B0 ;  /* 0x0000000000007941 */ /* 0x000fea0003800000 */
.L_x_9256:
[----:B------:R-:W-:Y:S01]  /*1dc0*/  FMUL.FTZ R0, R0, 1 ;  /* 0x3f80000000007820 */ /* 0x000fe20000410000 */
[----:B------:R-:W-:-:S03]  /*1dd0*/  CS2R R18, SRZ ;  /* 0x0000000000127805 */ /* 0x000fc6000001ff00 */
[----:B------:R0:W1:Y:S01]  /*1de0*/  F2F.F64.F32 R16, R0 ;  /* 0x0000000000107310 */ /* 0x0000620000201800 */
[----:B------:R-:W-:Y:S05]  /*1df0*/  BRA `(.L_x_9241) ;  /* 0x000004e000007947 */ /* 0x000fea0003800000 */
.L_x_9254:
        /* <DEDUP_REMOVED lines=21> */
.L_x_9263:
[----:B------:R-:W-:Y:S05]  /*1f50*/  BSYNC B1 ;  /* 0x0000000000017941 */ /* 0x000fea0003800000 */
.L_x_9262:
[----:B------:R-:W-:Y:S01]  /*1f60*/  LEA R5, R0, 0x37800000, 0x17 ;  /* 0x3780000000057811 */ /* 0x000fe200078eb8ff */
[----:B------:R-:W-:-:S05]  /*1f70*/  IMAD.SHL.U32 R0, R3, 0x200000, RZ ;  /* 0x0020000003007824 */ /* 0x000fca00078e00ff */
[----:B------:R-:W-:Y:S02]  /*1f80*/  LOP3.LUT R0, R5, R0, R6, 0xfe, !PT ;  /* 0x0000000005007212 */ /* 0x000fe400078efe06 */
.L_x_9261:
[----:B------:R-:W-:Y:S05]  /*1f90*/  BSYNC B0 ;  /* 0x0000000000007941 */ /* 0x000fea0003800000 */
.L_x_9260:
[----:B------:R-:W-:Y:S01]  /*1fa0*/  FMUL.FTZ R0, R0, 1 ;  /* 0x3f80000000007820 */ /* 0x000fe20000410000 */
[----:B------:R-:W-:-:S03]  /*1fb0*/  CS2R R18, SRZ ;  /* 0x0000000000127805 */ /* 0x000fc6000001ff00 */
[----:B------:R0:W1:Y:S01]  /*1fc0*/  F2F.F64.F32 R16, R0 ;  /* 0x0000000000107310 */ /* 0x0000620000201800 */
[----:B------:R-:W-:Y:S05]  /*1fd0*/  BRA `(.L_x_9241) ;  /* 0x0000030000007947 */ /* 0x000fea0003800000 */
.L_x_9253:
        /* <DEDUP_REMOVED lines=14> */
.L_x_9267:
[----:B------:R-:W-:Y:S05]  /*20c0*/  BSYNC B0 ;  /* 0x0000000000007941 */ /* 0x000fea0003800000 */
.L_x_9266:
[----:B------:R-:W-:Y:S01]  /*20d0*/  FMUL.FTZ R0, R0, 1 ;  /* 0x3f80000000007820 */ /* 0x000fe20000410000 */
[----:B------:R-:W-:-:S03]  /*20e0*/  CS2R R18, SRZ ;  /* 0x0000000000127805 */ /* 0x000fc6000001ff00 */
[----:B------:R0:W1:Y:S01]  /*20f0*/  F2F.F64.F32 R16, R0 ;  /* 0x0000000000107310 */ /* 0x0000620000201800 */
[----:B------:R-:W-:Y:S05]  /*2100*/  BRA `(.L_x_9241) ;  /* 0x000001d000007947 */ /* 0x000fea0003800000 */
.L_x_9240:
        /* <DEDUP_REMOVED lines=18> */
[----:B0-2--5:R-:W-:Y:S05]  /*2230*/  CALL.ABS.NOINC R14 ;  /* 0x000000000e007343 */ /* 0x025fea0003c00000 */
[----:B------:R-:W-:Y:S01]  /*2240*/  CS2R R16, SRZ ;  /* 0x0000000000107805 */ /* 0x000fe2000001ff00 */
[----:B------:R-:W-:Y:S01]  /*2250*/  CS2R R18, SRZ ;  /* 0x0000000000127805 */ /* 0x000fe2000001ff00 */
[----:B------:R-:W-:Y:S05]  /*2260*/  BRA `(.L_x_9241) ;  /* 0x0000007000007947 */ /* 0x000fea0003800000 */
.L_x_9265:
[----:B------:R-:W3:Y:S01]  /*2270*/  LDG.E.64 R16, [R4.64] ;  /* 0x0000002404107981 */ /* 0x000ee2000c1e1b00 */
[----:B------:R-:W-:Y:S01]  /*2280*/  CS2R R18, SRZ ;  /* 0x0000000000127805 */ /* 0x000fe2000001ff00 */
[----:B---3--:R-:W0:Y:S01]  /*2290*/  I2F.F64.U64 R16, R16 ;  /* 0x0000001000107312 */ /* 0x008e220000301800 */
[----:B------:R-:W-:Y:S05]  /*22a0*/  BRA `(.L_x_9241) ;  /* 0x0000003000007947 */ /* 0x000fea0003800000 */
.L_x_9264:
[----:B------:R-:W3:Y:S01]  /*22b0*/  LDG.E R4, [R4.64] ;  /* 0x0000002404047981 */ /* 0x000ee2000c1e1900 */
[----:B------:R-:W-:Y:S01]  /*22c0*/  CS2R R18, SRZ ;  /* 0x0000000000127805 */ /* 0x000fe2000001ff00 */
[----:B---3--:R0:W1:Y:S06]  /*22d0*/  I2F.F64.U32 R16, R4 ;  /* 0x0000000400107312 */ /* 0x00806c0000201800 */
.L_x_9241:
[----:B------:R-:W-:-:S03]  /*22e0*/  IADD3 R29, R29, 0x80, RZ ;  /* 0x000000801d1d7810 */ /* 0x000fc60007ffe0ff */
.L_x_9235:
[----:B------:R-:W-:Y:S05]  /*22f0*/  BSYNC B6 ;  /* 0x0000000000067941 */ /* 0x000fea0003800000 */
.L_x_9234:
        /* <DEDUP_REMOVED lines=26> */
.L_x_9273:
[----:B------:R-:W4:Y:S01]  /*24a0*/  LDG.E.U8 R4, [R4.64] ;  /* 0x0000002404047981 */ /* 0x000f22000c1e1100 */
[----:B------:R-:W-:Y:S01]  /*24b0*/  CS2R R34, SRZ ;  /* 0x0000000000227805 */ /* 0x000fe2000001ff00 */
[----:B----4-:R0:W4:Y:S01]  /*24c0*/  I2F.F64.U16 R32, R4 ;  /* 0x0000000400207312 */ /* 0x0101220000101800 */
[----:B------:R-:W-:Y:S05]  /*24d0*/  BRA `(.L_x_9275) ;  /* 0x00000f5000007947 */ /* 0x000fea0003800000 */
.L_x_9272:
        /* <DEDUP_REMOVED lines=10> */
.L_x_9277:
[----:B------:R-:W4:Y:S01]  /*2580*/  LDG.E R4, [R4.64] ;  /* 0x0000002404047981 */ /* 0x000f22000c1e1900 */
[----:B------:R-:W-:Y:S01]  /*2590*/  CS2R R34, SRZ ;  /* 0x0000000000227805 */ /* 0x000fe2000001ff00 */
[----:B----4-:R0:W4:Y:S01]  /*25a0*/  I2F.F64 R32, R4 ;  /* 0x0000000400207312 */ /* 0x0101220000201c00 */
[----:B------:R-:W-:Y:S05]  /*25b0*/  BRA `(.L_x_9275) ;  /* 0x00000e7000007947 */ /* 0x000fea0003800000 */
.L_x_9276:
[----:B------:R-:W4:Y:S01]  /*25c0*/  LDG.E.U16 R4, [R4.64] ;  /* 0x0000002404047981 */ /* 0x000f22000c1e1500 */
[----:B------:R-:W-:Y:S01]  /*25d0*/  CS2R R34, SRZ ;  /* 0x0000000000227805 */ /* 0x000fe2000001ff00 */
[----:B----4-:R0:W4:Y:S01]  /*25e0*/  I2F.F64.S16 R32, R4 ;  /* 0x0000000400207312 */ /* 0x0101220000101c00 */
[----:B------:R-:W-:Y:S05]  /*25f0*/  BRA `(.L_x_9275) ;  /* 0x00000e3000007947 */ /* 0x000fea0003800000 */
.L_x_9271:
        /* <DEDUP_REMOVED lines=11> */
.L_x_9279:
[----:B------:R-:W4:Y:S01]  /*26b0*/  LDG.E.U16 R0, [R4.64] ;  /* 0x0000002404007981 */ /* 0x000f22000c1e1500 */
[----:B------:R-:W-:Y:S01]  /*26c0*/  CS2R R34, SRZ ;  /* 0x0000000000227805 */ /* 0x000fe2000001ff00 */
[----:B----4-:R-:W-:-:S05]  /*26d0*/  HADD2.F32 R0, -RZ, R0.H0_H0 ;  /* 0x20000000ff007230 */ /* 0x010fca0000004100 */
[----:B------:R-:W-:-:S04]  /*26e0*/  FMUL.FTZ R0, R0, 1 ;  /* 0x3f80000000007820 */ /* 0x000fc80000410000 */
[----:B------:R0:W4:Y:S01]  /*26f0*/  F2F.F64.F32 R32, R0 ;  /* 0x0000000000207310 */ /* 0x0001220000201800 */
[----:B------:R-:W-:Y:S05]  /*2700*/  BRA `(.L_x_9275) ;  /* 0x00000d2000007947 */ /* 0x000fea0003800000 */
.L_x_9278:
        /* <DEDUP_REMOVED lines=12> */
.L_x_9281:
        /* <DEDUP_REMOVED lines=8> */
.L_x_9280:
[----:B------:R0:W5:Y:S01]  /*2850*/  LDG.E.64 R32, [R4.64] ;  /* 0x0000002404207981 */ /* 0x000162000c1e1b00 */
[----:B------:R-:W-:Y:S01]  /*2860*/  CS2R R34, SRZ ;  /* 0x0000000000227805 */ /* 0x000fe2000001ff00 */
[----:B------:R-:W-:Y:S05]  /*2870*/  BRA `(.L_x_9275) ;  /* 0x00000bb000007947 */ /* 0x000fea0003800000 */
.L_x_9270:
        /* <DEDUP_REMOVED lines=14> */
.L_x_9284:
[----:B------:R0:W5:Y:S01]  /*2960*/  LDG.E.128 R32, [R4.64] ;  /* 0x0000002404207981 */ /* 0x000162000c1e1d00 */
[----:B------:R-:W-:Y:S05]  /*2970*/  BRA `(.L_x_9275) ;  /* 0x00000ab000007947 */ /* 0x000fea0003800000 */
.L_x_9283:
        /* <DEDUP_REMOVED lines=29> */
.L_x_9286:
        /* <DEDUP_REMOVED lines=16> */
.L_x_9285:
[----:B------:R-:W4:Y:S01]  /*2c50*/  LDG.E.U16 R0, [R4.64] ;  /* 0x0000002404007981 */ /* 0x000f22000c1e1500 */
[----:B------:R-:W-:Y:S01]  /*2c60*/  CS2R R34, SRZ ;  /* 0x0000000000227805 */ /* 0x000fe2000001ff00 */
[----:B----4-:R-:W-:-:S05]  /*2c70*/  PRMT R0, RZ, 0x5410, R0 ;  /* 0x00005410ff007816 */ /* 0x010fca0000000000 */
[----:B------:R-:W-:-:S04]  /*2c80*/  FMUL.FTZ R0, R0, 1 ;  /* 0x3f80000000007820 */ /* 0x000fc80000410000 */
[----:B------:R0:W4:Y:S01]  /*2c90*/  F2F.F64.F32 R32, R0 ;  /* 0x0000000000207310 */ /* 0x0001220000201800 */
[----:B------:R-:W-:Y:S05]  /*2ca0*/  BRA `(.L_x_9275) ;  /* 0x0000078000007947 */ /* 0x000fea0003800000 */
.L_x_9282:
        /* <DEDUP_REMOVED lines=12> */
.L_x_9289:
        /* <DEDUP_REMOVED lines=21> */
.L_x_9293:
[----:B------:R-:W-:Y:S05]  /*2ec0*/  BSYNC B1 ;  /* 0x0000000000017941 */ /* 0x000fea0003800000 */
.L_x_9292:
[----:B------:R-:W-:Y:S01]  /*2ed0*/  LEA R5, R0, 0x3b800000, 0x17 ;  /* 0x3b80000000057811 */ /* 0x000fe200078eb8ff */
[----:B------:R-:W-:-:S05]  /*2ee0*/  IMAD.SHL.U32 R0, R3, 0x100000, RZ ;  /* 0x0010000003007824 */ /* 0x000fca00078e00ff */
[----:B------:R-:W-:Y:S02]  /*2ef0*/  LOP3.LUT R0, R5, R0, R6, 0xfe, !PT ;  /* 0x0000000005007212 */ /* 0x000fe400078efe06 */
.L_x_9291:
[----:B------:R-:W-:Y:S05]  /*2f00*/  BSYNC B0 ;  /* 0x0000000000007941 */ /* 0x000fea0003800000 */
.L_x_9290:
[----:B------:R-:W-:Y:S01]  /*2f10*/  FMUL.FTZ R0, R0, 1 ;  /* 0x3f80000000007820 */ /* 0x000fe20000410000 */
[----:B------:R-:W-:-:S03]  /*2f20*/  CS2R R34, SRZ ;  /* 0x0000000000227805 */ /* 0x000fc6000001ff00 */
[----:B------:R0:W4:Y:S01]  /*2f30*/  F2F.F64.F32 R32, R0 ;  /* 0x0000000000207310 */ /* 0x0001220000201800 */
[----:B------:R-:W-:Y:S05]  /*2f40*/  BRA `(.L_x_9275) ;  /* 0x000004e000007947 */ /* 0x000fea0003800000 */
.L_x_9288:
        /* <DEDUP_REMOVED lines=21> */
.L_x_9297:
[----:B------:R-:W-:Y:S05]  /*30a0*/  BSYNC B1 ;  /* 0x0000000000017941 */ /* 0x000fea0003800000 */
.L_x_9296:
[----:B------:R-:W-:Y:S01]  /*30b0*/  LEA R5, R0, 0x37800000, 0x17 ;  /* 0x3780000000057811 */ /* 0x000fe200078eb8ff */
[----:B------:R-:W-:-:S05]  /*30c0*/  IMAD.SHL.U32 R0, R3, 0x200000, RZ ;  /* 0x0020000003007824 */ /* 0x000fca00078e00ff */
[----:B------:R-:W-:Y:S02]  /*30d0*/  LOP3.LUT R0, R5, R0, R6, 0xfe, !PT ;  /* 0x0000000005007212 */ /* 0x000fe400078efe06 */
.L_x_9295:
[----:B------:R-:W-:Y:S05]  /*30e0*/  BSYNC B0 ;  /* 0x0000000000007941 */ /* 0x000fea0003800000 */
.L_x_9294:
[----:B------:R-:W-:Y:S01]  /*30f0*/  FMUL.FTZ R0, R0, 1 ;  /* 0x3f80000000007820 */ /* 0x000fe20000410000 */
[----:B------:R-:W-:-:S03]  /*3100*/  CS2R R34, SRZ ;  /* 0x0000000000227805 */ /* 0x000fc6000001ff00 */
[----:B------:R0:W4:Y:S01]  /*3110*/  F2F.F64.F32 R32, R0 ;  /* 0x0000000000207310 */ /* 0x0001220000201800 */
[----:B------:R-:W-:Y:S05]  /*3120*/  BRA `(.L_x_9275) ;  /* 0x0000030000007947 */ /* 0x000fea0003800000 */
.L_x_9287:
        /* <DEDUP_REMOVED lines=14> */
.L_x_9301:
[----:B------:R-:W-:Y:S05]  /*3210*/  BSYNC B0 ;  /* 0x0000000000007941 */ /* 0x000fea0003800000 */
.L_x_9300:
[----:B------:R-:W-:Y:S01]  /*3220*/  FMUL.FTZ R0, R0, 1 ;  /* 0x3f80000000007820 */ /* 0x000fe20000410000 */
[----:B------:R-:W-:-:S03]  /*3230*/  CS2R R34, SRZ ;  /* 0x0000000000227805 */ /* 0x000fc6000001ff00 */
[----:B------:R0:W4:Y:S01]  /*3240*/  F2F.F64.F32 R32, R0 ;  /* 0x0000000000207310 */ /* 0x0001220000201800 */
[----:B------:R-:W-:Y:S05]  /*3250*/  BRA `(.L_x_9275) ;  /* 0x000001d000007947 */ /* 0x000fea0003800000 */
.L_x_9274:
        /* <DEDUP_REMOVED lines=22> */
.L_x_9299:
[----:B------:R-:W4:Y:S01]  /*33c0*/  LDG.E.64 R32, [R4.64] ;  /* 0x0000002404207981 */ /* 0x000f22000c1e1b00 */
[----:B------:R-:W-:Y:S01]  /*33d0*/  CS2R R34, SRZ ;  /* 0x0000000000227805 */ /* 0x000fe2000001ff00 */
[----:B----4-:R-:W0:Y:S01]  /*33e0*/  I2F.F64.U64 R32, R32 ;  /* 0x0000002000207312 */ /* 0x010e220000301800 */
[----:B------:R-:W-:Y:S05]  /*33f0*/  BRA `(.L_x_9275) ;  /* 0x0000003000007947 */ /* 0x000fea0003800000 */
.L_x_9298:
[----:B------:R-:W4:Y:S01]  /*3400*/  LDG.E R4, [R4.64] ;  /* 0x0000002404047981 */ /* 0x000f22000c1e1900 */
[----:B------:R-:W-:Y:S01]  /*3410*/  CS2R R34, SRZ ;  /* 0x0000000000227805 */ /* 0x000fe2000001ff00 */
[----:B----4-:R0:W4:Y:S06]  /*3420*/  I2F.F64.U32 R32, R4 ;  /* 0x0000000400207312 */ /* 0x01012c0000201800 */
.L_x_9275:
[----:B------:R-:W-:-:S03]  /*3430*/  IADD3 R29, R29, 0x80, RZ ;  /* 0x000000801d1d7810 */ /* 0x000fc60007ffe0ff */
.L_x_9269:
[----:B------:R-:W-:Y:S05]  /*3440*/  BSYNC B6 ;  /* 0x0000000000067941 */ /* 0x000fea0003800000 */
.L_x_9268:
        /* <DEDUP_REMOVED lines=23> */
.L_x_9307:
[----:B----4-:R-:W4:Y:S01]  /*35c0*/  LDG.E.U8 R4, [R4.64] ;  /* 0x0000002404047981 */ /* 0x010f22000c1e1100 */
[----:B------:R-:W-:Y:S01]  /*35d0*/  CS2R R22, SRZ ;  /* 0x0000000000167805 */ /* 0x000fe2000001ff00 */
[----:B----4-:R0:W4:Y:S01]  /*35e0*/  I2F.F64.U16 R20, R4 ;  /* 0x0000000400147312 */ /* 0x0101220000101800 */
[----:B------:R-:W-:Y:S05]  /*35f0*/  BRA `(.L_x_9303) ;  /* 0x00000f5000007947 */ /* 0x000fea0003800000 */
.L_x_9306:
        /* <DEDUP_REMOVED lines=10> */
.L_x_9310:
[----:B----4-:R-:W4:Y:S01]  /*36a0*/  LDG.E R4, [R4.64] ;  /* 0x0000002404047981 */ /* 0x010f22000c1e1900 */
[----:B------:R-:W-:Y:S01]  /*36b0*/  CS2R R22, SRZ ;  /* 0x0000000000167805 */ /* 0x000fe2000001ff00 */
[----:B----4-:R0:W4:Y:S01]  /*36c0*/  I2F.F64 R20, R4 ;  /* 0x0000000400147312 */ /* 0x0101220000201c00 */
[----:B------:R-:W-:Y:S05]  /*36d0*/  BRA `(.L_x_9303) ;  /* 0x00000e7000007947 */ /* 0x000fea0003800000 */
.L_x_9309:
[----:B----4-:R-:W4:Y:S01]  /*36e0*/  LDG.E.U16 R4, [R4.64] ;  /* 0x0000002404047981 */ /* 0x010f22000c1e1500 */
[----:B------:R-:W-:Y:S01]  /*36f0*/  CS2R R22, SRZ ;  /* 0x0000000000167805 */ /* 0x000fe2000001ff00 */
[----:B----4-:R0:W4:Y:S01]  /*3700*/  I2F.F64.S16 R20, R4 ;  /* 0x0000000400147312 */ /* 0x0101220000101c00 */
[----:B------:R-:W-:Y:S05]  /*3710*/  BRA `(.L_x_9303) ;  /* 0x00000e3000007947 */ /* 0x000fea0003800000 */
.L_x_9305:
        /* <DEDUP_REMOVED lines=11> */
.L_x_9312:
[----:B----4-:R-:W4:Y:S01]  /*37d0*/  LDG.E.U16 R0, [R4.64] ;  /* 0x0000002404007981 */ /* 0x010f22000c1e1500 */
[----:B------:R-:W-:Y:S01]  /*37e0*/  CS2R R22, SRZ ;  /* 0x0000000000167805 */ /* 0x000fe2000001ff00 */
[----:B----4-:R-:W-:-:S05]  /*37f0*/  HADD2.F32 R0, -RZ, R0.H0_H0 ;  /* 0x20000000ff007230 */ /* 0x010fca0000004100 */
[----:B------:R-:W-:-:S04]  /*3800*/  FMUL.FTZ R0, R0, 1 ;  /* 0x3f80000000007820 */ /* 0x000fc80000410000 */
[----:B------:R0:W4:Y:S01]  /*3810*/  F2F.F64.F32 R20, R0 ;  /* 0x0000000000147310 */ /* 0x0001220000201800 */
[----:B------:R-:W-:Y:S05]  /*3820*/  BRA `(.L_x_9303) ;  /* 0x00000d2000007947 */ /* 0x000fea0003800000 */
.L_x_9311:
        /* <DEDUP_REMOVED lines=12> */
.L_x_9314:
        /* <DEDUP_REMOVED lines=8> */
.L_x_9313:
[----:B------:R0:W5:Y:S01]  /*3970*/  LDG.E.64 R20, [R4.64] ;  /* 0x0000002404147981 */ /* 0x000162000c1e1b00 */
[----:B------:R-:W-:Y:S01]  /*3980*/  CS2R R22, SRZ ;  /* 0x0000000000167805 */ /* 0x000fe2000001ff00 */
[----:B------:R-:W-:Y:S05]  /*3990*/  BRA `(.L_x_9303) ;  /* 0x00000bb000007947 */ /* 0x000fea0003800000 */
.L_x_9304:
        /* <DEDUP_REMOVED lines=14> */
.L_x_9317:
[----:B------:R0:W5:Y:S01]  /*3a80*/  LDG.E.128 R20, [R4.64] ;  /* 0x0000002404147981 */ /* 0x000162000c1e1d00 */
[----:B------:R-:W-:Y:S05]  /*3a90*/  BRA `(.L_x_9303) ;  /* 0x00000ab000007947 */ /* 0x000fea0003800000 */
.L_x_9316:
        /* <DEDUP_REMOVED lines=29> */
.L_x_9319:
        /* <DEDUP_REMOVED lines=16> */
.L_x_9318:
[----:B----4-:R-:W4:Y:S01]  /*3d70*/  LDG.E.U16 R0, [R4.64] ;  /* 0x0000002404007981 */ /* 0x010f22000c1e1500 */
[----:B------:R-:W-:Y:S01]  /*3d80*/  CS2R R22, SRZ ;  /* 0x0000000000167805 */ /* 0x000fe2000001ff00 */
[----:B----4-:R-:W-:-:S05]  /*3d90*/  PRMT R0, RZ, 0x5410, R0 ;  /* 0x00005410ff007816 */ /* 0x010fca0000000000 */
[----:B------:R-:W-:-:S04]  /*3da0*/  FMUL.FTZ R0, R0, 1 ;  /* 0x3f80000000007820 */ /* 0x000fc80000410000 */
[----:B------:R0:W4:Y:S01]  /*3db0*/  F2F.F64.F32 R20, R0 ;  /* 0x0000000000147310 */ /* 0x0001220000201800 */
[----:B------:R-:W-:Y:S05]  /*3dc0*/  BRA `(.L_x_9303) ;  /* 0x0000078000007947 */ /* 0x000fea0003800000 */
.L_x_9315:
        /* <DEDUP_REMOVED lines=12> */
.L_x_9322:
        /* <DEDUP_REMOVED lines=21> */
.L_x_9326:
[----:B------:R-:W-:Y:S05]  /*3fe0*/  BSYNC B1 ;  /* 0x0000000000017941 */ /* 0x000fea0003800000 */
.L_x_9325:
[----:B------:R-:W-:Y:S01]  /*3ff0*/  LEA R5, R0, 0x3b800000, 0x17 ;  /* 0x3b80000000057811 */ /* 0x000fe200078eb8ff */
[----:B------:R-:W-:-:S05]  /*4000*/  IMAD.SHL.U32 R0, R3, 0x100000, RZ ;  /* 0x0010000003007824 */ /* 0x000fca00078e00ff */
[----:B------:R-:W-:Y:S02]  /*4010*/  LOP3.LUT R0, R5, R0, R6, 0xfe, !PT ;  /* 0x0000000005007212 */ /* 0x000fe400078efe06 */
.L_x_9324:
[----:B------:R-:W-:Y:S05]  /*4020*/  BSYNC B0 ;  /* 0x0000000000007941 */ /* 0x000fea0003800000 */
.L_x_9323:
[----:B------:R-:W-:Y:S01]  /*4030*/  FMUL.FTZ R0, R0, 1 ;  /* 0x3f80000000007820 */ /* 0x000fe20000410000 */
[----:B------:R-:W-:-:S03]  /*4040*/  CS2R R22, SRZ ;  /* 0x0000000000167805 */ /* 0x000fc6000001ff00 */
[----:B------:R0:W4:Y:S01]  /*4050*/  F2F.F64.F32 R20, R0 ;  /* 0x0000000000147310 */ /* 0x0001220000201800 */
[----:B------:R-:W-:Y:S05]  /*4060*/  BRA `(.L_x_9303) ;  /* 0x000004e000007947 */ /* 0x000fea0003800000 */
.L_x_9321:
        /* <DEDUP_REMOVED lines=21> */
.L_x_9330:
[----:B------:R-:W-:Y:S05]  /*41c0*/  BSYNC B1 ;  /* 0x0000000000017941 */ /* 0x000fea0003800000 */
.L_x_9329:
[----:B------:R-:W-:Y:S01]  /*41d0*/  LEA R5, R0, 0x37800000, 0x17 ;  /* 0x3780000000057811 */ /* 0x000fe200078eb8ff */
[----:B------:R-:W-:-:S05]  /*41e0*/  IMAD.SHL.U32 R0, R3, 0x200000, RZ ;  /* 0x0020000003007824 */ /* 0x000fca00078e00ff */
[----:B------:R-:W-:Y:S02]  /*41f0*/  LOP3.LUT R0, R5, R0, R6, 0xfe, !PT ;  /* 0x0000000005007212 */ /* 0x000fe400078efe06 */
.L_x_9328:
[----:B------:R-:W-:Y:S05]  /*4200*/  BSYNC B0 ;  /* 0x0000000000007941 */ /* 0x000fea0003800000 */
.L_x_9327:
[----:B------:R-:W-:Y:S01]  /*4210*/  FMUL.FTZ R0, R0, 1 ;  /* 0x3f80000000007820 */ /* 0x000fe20000410000 */
[----:B------:R-:W-:-:S03]  /*4220*/  CS2R R22, SRZ ;  /* 0x0000000000167805 */ /* 0x000fc6000001ff00 */
[----:B------:R0:W4:Y:S01]  /*4230*/  F2F.F64.F32 R20, R0 ;  /* 0x0000000000147310 */ /* 0x0001220000201800 */
[----:B------:R-:W-:Y:S05]  /*4240*/  BRA `(.L_x_9303) ;  /* 0x0000030000007947 */ /* 0x000fea0003800000 */
.L_x_9320:
        /* <DEDUP_REMOVED lines=14> */
.L_x_9334:
[----:B------:R-:W-:Y:S05]  /*4330*/  BSYNC B0 ;  /* 0x0000000000007941 */ /* 0x000fea0003800000 */
.L_x_9333:
[----:B------:R-:W-:Y:S01]  /*4340*/  FMUL.FTZ R0, R0, 1 ;  /* 0x3f80000000007820 */ /* 0x000fe20000410000 */
[----:B------:R-:W-:-:S03]  /*4350*/  CS2R R22, SRZ ;  /* 0x0000000000167805 */ /* 0x000fc6000001ff00 */
[----:B------:R0:W4:Y:S01]  /*4360*/  F2F.F64.F32 R20, R0 ;  /* 0x0000000000147310 */ /* 0x0001220000201800 */
[----:B------:R-:W-:Y:S05]  /*4370*/  BRA `(.L_x_9303) ;  /* 0x000001d000007947 */ /* 0x000fea0003800000 */
.L_x_9308:
        /* <DEDUP_REMOVED lines=22> */
.L_x_9332:
[----:B----4-:R-:W4:Y:S01]  /*44e0*/  LDG.E.64 R20, [R4.64] ;  /* 0x0000002404147981 */ /* 0x010f22000c1e1b00 */
[----:B------:R-:W-:Y:S01]  /*44f0*/  CS2R R22, SRZ ;  /* 0x0000000000167805 */ /* 0x000fe2000001ff00 */
[----:B----4-:R-:W0:Y:S01]  /*4500*/  I2F.F64.U64 R20, R20 ;  /* 0x0000001400147312 */ /* 0x010e220000301800 */
[----:B------:R-:W-:Y:S05]  /*4510*/  BRA `(.L_x_9303) ;  /* 0x0000003000007947 */ /* 0x000fea0003800000 */
.L_x_9331:
[----:B----4-:R-:W4:Y:S01]  /*4520*/  LDG.E R4, [R4.64] ;  /* 0x0000002404047981 */ /* 0x010f22000c1e1900 */
[----:B------:R-:W-:Y:S01]  /*4530*/  CS2R R22, SRZ ;  /* 0x0000000000167805 */ /* 0x000fe2000001ff00 */
[----:B----4-:R0:W4:Y:S06]  /*4540*/  I2F.F64.U32 R20, R4 ;  /* 0x0000000400147312 */ /* 0x01012c0000201800 */
.L_x_9303:
[----:B------:R-:W-:Y:S05]  /*4550*/  BSYNC B6 ;  /* 0x0000000000067941 */ /* 0x000fea0003800000 */
.L_x_9302:
[----:B------:R-:W4:Y:S01]  /*4560*/  S2R R37, SR_TID.X ;  /* 0x0000000000257919 */ /* 0x000f220000002100 */
[----:B------:R-:W-:Y:S01]  /*4570*/  BSSY B1, `(.L_x_9335) ;  /* 0x000009f000017945 */ /* 0x000fe20003800000 */
[----:B------:R-:W-:Y:S01]  /*4580*/  CS2R R30, SRZ ;  /* 0x00000000001e7805 */ /* 0x000fe2000001ff00 */
[----:B0-----:R-:W-:Y:S01]  /*4590*/  CS2R R6, SRZ ;  /* 0x0000000000067805 */ /* 0x001fe2000001ff00 */
[----:B------:R-:W-:Y:S01]  /*45a0*/  CS2R R4, SRZ ;  /* 0x0000000000047805 */ /* 0x000fe2000001ff00 */
[----:B----4-:R-:W-:-:S13]  /*45b0*/  ISETP.GE.AND P1, PT, R37, R36, PT ;  /* 0x000000242500720c */ /* 0x010fda0003f26270 */
[----:B------:R-:W-:Y:S05]  /*45c0*/  @P1 BRA `(.L_x_9336) ;  /* 0x0000099000001947 */ /* 0x000fea0003800000 */
[----:B--2--5:R-:W0:-:S14]  /*45d0*/  DSETP.GE.AND P0, PT, |R24|, |R26|, PT ;  /* 0x4000001a1800722a */ /* 0x024e1c0003f06200 */
        /* <DEDUP_REMOVED lines=24> */
[----:B-1-3--:R-:W-:Y:S05]  /*4760*/  CALL.REL.NOINC `($__internal_27_$__cuda_sm20_div_rn_f64_full) ;  /* 0x00006cb000007944 */ /* 0x00afea0003c00000 */
[----:B------:R-:W-:Y:S02]  /*4770*/  IMAD.MOV.U32 R4, RZ, RZ, R44 ;  /* 0x000000ffff047224 */ /* 0x000fe400078e002c */
[----:B------:R-:W-:Y:S02]  /*4780*/  IMAD.MOV.U32 R5, RZ, RZ, R45 ;  /* 0x000000ffff057224 */ /* 0x000fe400078e002d */
.L_x_9340:
[----:B------:R-:W-:Y:S05]  /*4790*/  BSYNC B2 ;  /* 0x0000000000027941 */ /* 0x000fea0003800000 */
.L_x_9339:
        /* <DEDUP_REMOVED lines=13> */
[----:B------:R-:W-:Y:S01]  /*4870*/  MOV R0, 0x48b0 ;  /* 0x000048b000007802 */ /* 0x000fe20000000f00 */
[----:B------:R-:W-:Y:S01]  /*4880*/  IMAD.MOV.U32 R11, RZ, RZ, R25 ;  /* 0x000000ffff0b7224 */ /* 0x000fe200078e0019 */
[----:B------:R-:W-:Y:S02]  /*4890*/  IADD3 R8, R8, -0x100000, RZ ;  /* 0xfff0000008087810 */ /* 0x000fe40007ffe0ff */
[----:B-123--:R-:W-:Y:S05]  /*48a0*/  CALL.REL.NOINC `($__internal_26_$__cuda_sm20_dblrcp_rn_slowpath_v3) ;  /* 0x0000690000007944 */ /* 0x00efea0003c00000 */
.L_x_9342:
[----:B------:R-:W-:Y:S05]  /*48b0*/  BSYNC B2 ;  /* 0x0000000000027941 */ /* 0x000fea0003800000 */
.L_x_9341:
[----:B0-----:R-:W-:Y:S02]  /*48c0*/  IMAD.MOV.U32 R8, RZ, RZ, c[0x0][0x188] ;  /* 0x00006200ff087624 */ /* 0x001fe400078e00ff */
[----:B------:R-:W-:-:S06]  /*48d0*/  IMAD.MOV.U32 R9, RZ, RZ, c[0x0][0x18c] ;  /* 0x00006300ff097624 */ /* 0x000fcc00078e00ff */
[----:B------:R-:W0:-:S04]  /*48e0*/  DFMA R6, R4, R8, c[0x0][0x180] ;  /* 0x000060000406762b */ /* 0x000e080000000008 */
[----:B------:R-:W4:-:S04]  /*48f0*/  DFMA R8, -R4, c[0x0][0x180], R8 ;  /* 0x0000600004087a2b */ /* 0x000f080000000108 */
[----:B012---:R0:W1:-:S04]  /*4900*/  DMUL R4, R6, R12 ;  /* 0x0000000c06047228 */ /* 0x0070480000000000 */
[----:B----4-:R0:W2:Y:S01]  /*4910*/  DMUL R6, R8, R12 ;  /* 0x0000000c08067228 */ /* 0x0100a20000000000 */
[----:B------:R-:W-:Y:S05]  /*4920*/  BRA `(.L_x_9336) ;  /* 0x0000063000007947 */ /* 0x000fea0003800000 */
.L_x_9338:
        /* <DEDUP_REMOVED lines=20> */
[----:B-1-3--:R-:W-:Y:S05]  /*4a70*/  CALL.REL.NOINC `($__internal_27_$__cuda_sm20_div_rn_f64_full) ;  /* 0x000069a000007944 */ /* 0x00afea0003c00000 */
[----:B------:R-:W-:Y:S02]  /*4a80*/  IMAD.MOV.U32 R4, RZ, RZ, R44 ;  /* 0x000000ffff047224 */ /* 0x000fe400078e002c */
[----:B------:R-:W-:Y:S02]  /*4a90*/  IMAD.MOV.U32 R5, RZ, RZ, R45 ;  /* 0x000000ffff057224 */ /* 0x000fe400078e002d */
.L_x_9344:
[----:B------:R-:W-:Y:S05]  /*4aa0*/  BSYNC B2 ;  /* 0x0000000000027941 */ /* 0x000fea0003800000 */
.L_x_9343:
        /* <DEDUP_REMOVED lines=23> */
.L_x_9346:
[----:B------:R-:W-:Y:S05]  /*4c20*/  BSYNC B2 ;  /* 0x0000000000027941 */ /* 0x000fea0003800000 */
.L_x_9345:
[----:B------:R-:W-:Y:S05]  /*4c30*/  BRA `(.L_x_9336) ;  /* 0x0000032000007947 */ /* 0x000fea0003800000 */
.L_x_9337:
        /* <DEDUP_REMOVED lines=23> */
.L_x_9348:
[----:B------:R-:W-:Y:S05]  /*4db0*/  BSYNC B2 ;  /* 0x0000000000027941 */ /* 0x000fea0003800000 */
.L_x_9347:
        /* <DEDUP_REMOVED lines=17> */
.L_x_9350:
[----:B------:R-:W-:Y:S05]  /*4ed0*/  BSYNC B2 ;  /* 0x0000000000027941 */ /* 0x000fea0003800000 */
.L_x_9349:
[----:B------:R-:W-:Y:S02]  /*4ee0*/  IMAD.MOV.U32 R6, RZ, RZ, c[0x0][0x180] ;  /* 0x00006000ff067624 */ /* 0x000fe400078e00ff */
[----:B------:R-:W-:Y:S02]  /*4ef0*/  IMAD.MOV.U32 R7, RZ, RZ, c[0x0][0x184] ;  /* 0x00006100ff077624 */ /* 0x000fe400078e00ff */
[----:B0-----:R-:W-:Y:S02]  /*4f00*/  IMAD.MOV.U32 R8, RZ, RZ, c[0x0][0x188] ;  /* 0x00006200ff087624 */ /* 0x001fe400078e00ff */
[----:B------:R-:W-:-:S02]  /*4f10*/  IMAD.MOV.U32 R9, RZ, RZ, c[0x0][0x18c] ;  /* 0x00006300ff097624 */ /* 0x000fc400078e00ff */
[----:B------:R-:W0:-:S04]  /*4f20*/  DFMA R6, R4, R6, c[0x0][0x188] ;  /* 0x000062000406762b */ /* 0x000e080000000006 */
[----:B------:R-:W4:-:S04]  /*4f30*/  DFMA R8, R4, R8, -c[0x0][0x180] ;  /* 0x800060000408762b */ /* 0x000f080000000008 */
[----:B012---:R0:W1:-:S04]  /*4f40*/  DMUL R4, R6, R12 ;  /* 0x0000000c06047228 */ /* 0x0070480000000000 */
[----:B----4-:R0:W2:-:S06]  /*4f50*/  DMUL R6, R8, R12 ;  /* 0x0000000c08067228 */ /* 0x01008c0000000000 */
.L_x_9336:
[----:B-1----:R-:W-:Y:S05]  /*4f60*/  BSYNC B1 ;  /* 0x0000000000017941 */ /* 0x002fea0003800000 */
.L_x_9335:
[----:B------:R-:W-:Y:S01]  /*4f70*/  IADD3 R3, R37, 0x80, RZ ;  /* 0x0000008025037810 */ /* 0x000fe20007ffe0ff */
[----:B------:R-:W-:Y:S01]  /*4f80*/  BSSY B1, `(.L_x_9351) ;  /* 0x000009f000017945 */ /* 0x000fe20003800000 */
[----:B------:R-:W-:Y:S02]  /*4f90*/  CS2R R28, SRZ ;  /* 0x00000000001c7805 */ /* 0x000fe4000001ff00 */
[----:B------:R-:W-:-:S13]  /*4fa0*/  ISETP.GE.AND P0, PT, R3, R36, PT ;  /* 0x000000240300720c */ /* 0x000fda0003f06270 */
[----:B------:R-:W-:Y:S05]  /*4fb0*/  @P0 BRA `(.L_x_9352) ;  /* 0x000009b000000947 */ /* 0x000fea0003800000 */
[----:B---3-5:R-:W1:-:S14]  /*4fc0*/  DSETP.GE.AND P0, PT, |R16|, |R18|, PT ;  /* 0x400000121000722a */ /* 0x028e5c0003f06200 */
        /* <DEDUP_REMOVED lines=13> */
[----:B0-2---:R-:W0:-:S06]  /*50a0*/  DMUL R24, R8, R18 ;  /* 0x0000001208187228 */ /* 0x005e0c0000000000 */
        /* <DEDUP_REMOVED lines=10> */
[----:B------:R-:W-:Y:S05]  /*5150*/  CALL.REL.NOINC `($__internal_27_$__cuda_sm20_div_rn_f64_full) ;  /* 0x000062c000007944 */ /* 0x000fea0003c00000 */
[----:B------:R-:W-:Y:S02]  /*5160*/  IMAD.MOV.U32 R24, RZ, RZ, R44 ;  /* 0x000000ffff187224 */ /* 0x000fe400078e002c */
[----:B------:R-:W-:Y:S02]  /*5170*/  IMAD.MOV.U32 R25, RZ, RZ, R45 ;  /* 0x000000ffff197224 */ /* 0x000fe400078e002d */
.L_x_9356:
[----:B------:R-:W-:Y:S05]  /*5180*/  BSYNC B2 ;  /* 0x0000000000027941 */ /* 0x000fea0003800000 */
.L_x_9355:
        /* <DEDUP_REMOVED lines=12> */
[----:B0-----:R-:W-:Y:S01]  /*5250*/  IMAD.MOV.U32 R10, RZ, RZ, R16 ;  /* 0x000000ffff0a7224 */ /* 0x001fe200078e0010 */
[----:B------:R-:W-:Y:S01]  /*5260*/  MOV R0, 0x52a0 ;  /* 0x000052a000007802 */ /* 0x000fe20000000f00 */
[----:B------:R-:W-:Y:S01]  /*5270*/  IMAD.MOV.U32 R11, RZ, RZ, R17 ;  /* 0x000000ffff0b7224 */ /* 0x000fe200078e0011 */
[----:B------:R-:W-:Y:S02]  /*5280*/  IADD3 R8, R8, -0x100000, RZ ;  /* 0xfff0000008087810 */ /* 0x000fe40007ffe0ff */
[----:B-12---:R-:W-:Y:S05]  /*5290*/  CALL.REL.NOINC `($__internal_26_$__cuda_sm20_dblrcp_rn_slowpath_v3) ;  /* 0x00005f1000007944 */ /* 0x006fea0003c00000 */
.L_x_9358:
[----:B------:R-:W-:Y:S05]  /*52a0*/  BSYNC B2 ;  /* 0x0000000000027941 */ /* 0x000fea0003800000 */
.L_x_9357:
[----:B------:R-:W-:Y:S02]  /*52b0*/  IMAD.MOV.U32 R28, RZ, RZ, c[0x0][0x188] ;  /* 0x00006200ff1c7624 */ /* 0x000fe400078e00ff */
[----:B------:R-:W-:Y:S02]  /*52c0*/  IMAD.MOV.U32 R29, RZ, RZ, c[0x0][0x18c] ;  /* 0x00006300ff1d7624 */ /* 0x000fe400078e00ff */
[----:B------:R-:W-:Y:S02]  /*52d0*/  IMAD.MOV.U32 R8, RZ, RZ, c[0x0][0x180] ;  /* 0x00006000ff087624 */ /* 0x000fe400078e00ff */
[----:B------:R-:W-:-:S02]  /*52e0*/  IMAD.MOV.U32 R9, RZ, RZ, c[0x0][0x184] ;  /* 0x00006100ff097624 */ /* 0x000fc400078e00ff */
[----:B------:R-:W3:-:S04]  /*52f0*/  DFMA R28, R24, R28, c[0x0][0x180] ;  /* 0x00006000181c762b */ /* 0x000ec8000000001c */
[----:B------:R-:W4:-:S04]  /*5300*/  DFMA R24, -R24, R8, c[0x0][0x188] ;  /* 0x000062001818762b */ /* 0x000f080000000108 */
[----:B-123--:R1:W2:-:S04]  /*5310*/  DMUL R28, R28, R12 ;  /* 0x0000000c1c1c7228 */ /* 0x00e2880000000000 */
[----:B----4-:R1:W3:Y:S01]  /*5320*/  DMUL R30, R24, R12 ;  /* 0x0000000c181e7228 */ /* 0x0102e20000000000 */
[----:B------:R-:W-:Y:S05]  /*5330*/  BRA `(.L_x_9352) ;  /* 0x0000063000007947 */ /* 0x000fea0003800000 */
.L_x_9354:
        /* <DEDUP_REMOVED lines=20> */
[----:B--2---:R-:W-:Y:S05]  /*5480*/  CALL.REL.NOINC `($__internal_27_$__cuda_sm20_div_rn_f64_full) ;  /* 0x00005f9000007944 */ /* 0x004fea0003c00000 */
[----:B------:R-:W-:Y:S02]  /*5490*/  IMAD.MOV.U32 R28, RZ, RZ, R44 ;  /* 0x000000ffff1c7224 */ /* 0x000fe400078e002c */
[----:B------:R-:W-:Y:S02]  /*54a0*/  IMAD.MOV.U32 R29, RZ, RZ, R45 ;  /* 0x000000ffff1d7224 */ /* 0x000fe400078e002d */
.L_x_9360:
[----:B------:R-:W-:Y:S05]  /*54b0*/  BSYNC B2 ;  /* 0x0000000000027941 */ /* 0x000fea0003800000 */
.L_x_9359:
        /* <DEDUP_REMOVED lines=20> */
[----:B-12---:R-:W-:Y:S05]  /*5600*/  CALL.REL.NOINC `($__internal_27_$__cuda_sm20_div_rn_f64_full) ;  /* 0x00005e1000007944 */ /* 0x006fea0003c00000 */
[----:B------:R-:W-:Y:S02]  /*5610*/  IMAD.MOV.U32 R30, RZ, RZ, R44 ;  /* 0x000000ffff1e7224 */ /* 0x000fe400078e002c */
[----:B------:R-:W-:Y:S02]  /*5620*/  IMAD.MOV.U32 R31, RZ, RZ, R45 ;  /* 0x000000ffff1f7224 */ /* 0x000fe400078e002d */
.L_x_9362:
[----:B------:R-:W-:Y:S05]  /*5630*/  BSYNC B2 ;  /* 0x0000000000027941 */ /* 0x000fea0003800000 */
.L_x_9361:
[----:B------:R-:W-:Y:S05]  /*5640*/  BRA `(.L_x_9352) ;  /* 0x0000032000007947 */ /* 0x000fea0003800000 */
.L_x_9353:
        /* <DEDUP_REMOVED lines=23> */
.L_x_9364:
[----:B------:R-:W-:Y:S05]  /*57c0*/  BSYNC B2 ;  /* 0x0000000000027941 */ /* 0x000fea0003800000 */
.L_x_9363:
        /* <DEDUP_REMOVED lines=17> */
.L_x_9366:
[----:B------:R-:W-:Y:S05]  /*58e0*/  BSYNC B2 ;  /* 0x0000000000027941 */ /* 0x000fea0003800000 */
.L_x_9365:
[----:B------:R-:W-:Y:S02]  /*58f0*/  IMAD.MOV.U32 R28, RZ, RZ, c[0x0][0x180] ;  /* 0x00006000ff1c7624 */ /* 0x000fe400078e00ff */
[----:B------:R-:W-:Y:S02]  /*5900*/  IMAD.MOV.U32 R29, RZ, RZ, c[0x0][0x184] ;  /* 0x00006100ff1d7624 */ /* 0x000fe400078e00ff */
[----:B------:R-:W-:Y:S02]  /*5910*/  IMAD.MOV.U32 R8, RZ, RZ, c[0x0][0x188] ;  /* 0x00006200ff087624 */ /* 0x000fe400078e00ff */
[----:B------:R-:W-:-:S02]  /*5920*/  IMAD.MOV.U32 R9, RZ, RZ, c[0x0][0x18c] ;  /* 0x00006300ff097624 */ /* 0x000fc400078e00ff */
[----:B------:R-:W3:-:S04]  /*5930*/  DFMA R28, R24, R28, c[0x0][0x188] ;  /* 0x00006200181c762b */ /* 0x000ec8000000001c */
[----:B------:R-:W4:-:S04]  /*5940*/  DFMA R24, R24, R8, -c[0x0][0x180] ;  /* 0x800060001818762b */ /* 0x000f080000000008 */
[----:B-123--:R1:W2:-:S04]  /*5950*/  DMUL R28, R28, R12 ;  /* 0x0000000c1c1c7228 */ /* 0x00e2880000000000 */
[----:B----4-:R1:W3:-:S06]  /*5960*/  DMUL R30, R24, R12 ;  /* 0x0000000c181e7228 */ /* 0x0102cc0000000000 */
.L_x_9352:
[----:B--2---:R-:W-:Y:S05]  /*5970*/  BSYNC B1 ;  /* 0x0000000000017941 */ /* 0x004fea0003800000 */
.L_x_9351:
[----:B------:R-:W-:Y:S01]  /*5980*/  IADD3 R3, R37, 0x100, RZ ;  /* 0x0000010025037810 */ /* 0x000fe20007ffe0ff */
[----:B------:R-:W-:Y:S01]  /*5990*/  BSSY B1, `(.L_x_9367) ;  /* 0x00000a1000017945 */ /* 0x000fe20003800000 */
[----:B-----5:R-:W-:Y:S01]  /*59a0*/  CS2R R18, SRZ ;  /* 0x0000000000127805 */ /* 0x020fe2000001ff00 */
[----:B------:R-:W-:Y:S01]  /*59b0*/  CS2R R26, SRZ ;  /* 0x00000000001a7805 */ /* 0x000fe2000001ff00 */
[----:B------:R-:W-:Y:S01]  /*59c0*/  ISETP.GE.AND P0, PT, R3, R36, PT ;  /* 0x000000240300720c */ /* 0x000fe20003f06270 */
[----:B-1----:R-:W-:-:S12]  /*59d0*/  CS2R R24, SRZ ;  /* 0x0000000000187805 */ /* 0x002fd8000001ff00 */
[----:B------:R-:W-:Y:S05]  /*59e0*/  @P0 BRA `(.L_x_9368) ;  /* 0x000009b000000947 */ /* 0x000fea0003800000 */
[----:B---3--:R-:W1:-:S14]  /*59f0*/  DSETP.GE.AND P0, PT, |R32|, |R34|, PT ;  /* 0x400000222000722a */ /* 0x008e5c0003f06200 */
        /* <DEDUP_REMOVED lines=27> */
.L_x_9372:
[----:B------:R-:W-:Y:S05]  /*5bb0*/  BSYNC B2 ;  /* 0x0000000000027941 */ /* 0x000fea0003800000 */
.L_x_9371:
        /* <DEDUP_REMOVED lines=17> */
.L_x_9374:
[----:B------:R-:W-:Y:S05]  /*5cd0*/  BSYNC B2 ;  /* 0x0000000000027941 */ /* 0x000fea0003800000 */
.L_x_9373:
        /* <DEDUP_REMOVED lines=9> */
.L_x_9370:
        /* <DEDUP_REMOVED lines=20> */
[----:B------:R-:W-:Y:S05]  /*5eb0*/  CALL.REL.NOINC `($__internal_27_$__cuda_sm20_div_rn_f64_full) ;  /* 0x0000556000007944 */ /* 0x000fea0003c00000 */
[----:B------:R-:W-:Y:S02]  /*5ec0*/  IMAD.MOV.U32 R24, RZ, RZ, R44 ;  /* 0x000000ffff187224 */ /* 0x000fe400078e002c */
[----:B------:R-:W-:Y:S02]  /*5ed0*/  IMAD.MOV.U32 R25, RZ, RZ, R45 ;  /* 0x000000ffff197224 */ /* 0x000fe400078e002d */
.L_x_9376:
[----:B------:R-:W-:Y:S05]  /*5ee0*/  BSYNC B2 ;  /* 0x0000000000027941 */ /* 0x000fea0003800000 */
.L_x_9375:
        /* <DEDUP_REMOVED lines=20> */
[----:B-1----:R-:W-:Y:S05]  /*6030*/  CALL.REL.NOINC `($__internal_27_$__cuda_sm20_div_rn_f64_full) ;  /* 0x000053e000007944 */ /* 0x002fea0003c00000 */
[----:B------:R-:W-:Y:S02]  /*6040*/  IMAD.MOV.U32 R26, RZ, RZ, R44 ;  /* 0x000000ffff1a7224 */ /* 0x000fe400078e002c */
[----:B------:R-:W-:Y:S02]  /*6050*/  IMAD.MOV.U32 R27, RZ, RZ, R45 ;  /* 0x000000ffff1b7224 */ /* 0x000fe400078e002d */
.L_x_9378:
[----:B------:R-:W-:Y:S05]  /*6060*/  BSYNC B2 ;  /* 0x0000000000027941 */ /* 0x000fea0003800000 */
.L_x_9377:
[----:B------:R-:W-:Y:S05]  /*6070*/  BRA `(.L_x_9368) ;  /* 0x0000032000007947 */ /* 0x000fea0003800000 */
.L_x_9369:
        /* <DEDUP_REMOVED lines=23> */
.L_x_9380:
[----:B------:R-:W-:Y:S05]  /*61f0*/  BSYNC B2 ;  /* 0x0000000000027941 */ /* 0x000fea0003800000 */
.L_x_9379:
        /* <DEDUP_REMOVED lines=17> */
.L_x_9382:
[----:B------:R-:W-:Y:S05]  /*6310*/  BSYNC B2 ;  /* 0x0000000000027941 */ /* 0x000fea0003800000 */
.L_x_9381:
        /* <DEDUP_REMOVED lines=8> */
.L_x_9368:
[----:B--2---:R-:W-:Y:S05]  /*63a0*/  BSYNC B1 ;  /* 0x0000000000017941 */ /* 0x004fea0003800000 */
.L_x_9367:
[----:B------:R-:W-:Y:S01]  /*63b0*/  IADD3 R3, R37, 0x180, RZ ;  /* 0x0000018025037810 */ /* 0x000fe20007ffe0ff */
[----:B------:R-:W-:Y:S01]  /*63c0*/  BSSY B1, `(.L_x_9383) ;  /* 0x000009f000017945 */ /* 0x000fe20003800000 */
[----:B-1-3--:R-:W-:Y:S02]  /*63d0*/  CS2R R16, SRZ ;  /* 0x0000000000107805 */ /* 0x00afe4000001ff00 */
[----:B------:R-:W-:-:S13]  /*63e0*/  ISETP.GE.AND P0, PT, R3, R36, PT ;  /* 0x000000240300720c */ /* 0x000fda0003f06270 */
        /* <DEDUP_REMOVED lines=29> */
.L_x_9388:
[----:B------:R-:W-:Y:S05]  /*65c0*/  BSYNC B2 ;  /* 0x0000000000027941 */ /* 0x000fea0003800000 */
.L_x_9387:
        /* <DEDUP_REMOVED lines=17> */
.L_x_9390:
[----:B------:R-:W-:Y:S05]  /*66e0*/  BSYNC B2 ;  /* 0x0000000000027941 */ /* 0x000fea0003800000 */
.L_x_9389:
        /* <DEDUP_REMOVED lines=9> */
.L_x_9386:
        /* <DEDUP_REMOVED lines=23> */
.L_x_9392:
[----:B------:R-:W-:Y:S05]  /*68f0*/  BSYNC B2 ;  /* 0x0000000000027941 */ /* 0x000fea0003800000 */
.L_x_9391:
        /* <DEDUP_REMOVED lines=23> */
.L_x_9394:
[----:B------:R-:W-:Y:S05]  /*6a70*/  BSYNC B2 ;  /* 0x0000000000027941 */ /* 0x000fea0003800000 */
.L_x_9393:
[----:B------:R-:W-:Y:S05]  /*6a80*/  BRA `(.L_x_9384) ;  /* 0x0000032000007947 */ /* 0x000fea0003800000 */
.L_x_9385:
        /* <DEDUP_REMOVED lines=23> */
.L_x_9396:
[----:B------:R-:W-:Y:S05]  /*6c00*/  BSYNC B2 ;  /* 0x0000000000027941 */ /* 0x000fea0003800000 */
.L_x_9395:
        /* <DEDUP_REMOVED lines=17> */
.L_x_9398:
[----:B------:R-:W-:Y:S05]  /*6d20*/  BSYNC B2 ;  /* 0x0000000000027941 */ /* 0x000fea0003800000 */
.L_x_9397:
        /* <DEDUP_REMOVED lines=8> */
.L_x_9384:
[----:B--2---:R-:W-:Y:S05]  /*6db0*/  BSYNC B1 ;  /* 0x0000000000017941 */ /* 0x004fea0003800000 */
.L_x_9383:
[----:B------:R-:W2:Y:S01]  /*6dc0*/  LDC.U8 R22, c[0x0][0x1ac] ;  /* 0x00006b00ff167b82 */ /* 0x000ea20000000000 */
[----:B------:R-:W-:Y:S01]  /*6dd0*/  BSSY B6, `(.L_x_9399) ;  /* 0x000011f000067945 */ /* 0x000fe20003800000 */
[----:B------:R-:W-:Y:S05]  /*6de0*/  @P1 BRA `(.L_x_9400) ;  /* 0x000011d000001947 */ /* 0x000fea0003800000 */
[----:B------:R-:W4:Y:S01]  /*6df0*/  S2R R37, SR_TID.X ;  /* 0x0000000000257919 */ /* 0x000f220000002100 */
[----:B--2---:R-:W-:Y:S01]  /*6e00*/  PRMT R3, R22, 0x9910, RZ ;  /* 0x0000991016037816 */ /* 0x004fe200000000ff */
[----:B----4-:R-:W-:-:S04]  /*6e10*/  IMAD R0, R2, 0x200, R37 ;  /* 0x0000020002007824 */ /* 0x010fc800078e0225 */
[----:B01----:R-:W-:Y:S02]  /*6e20*/  IMAD R8, R0, c[0x0][0x1b0], RZ ;  /* 0x00006c0000087a24 */ /* 0x003fe400078e02ff */
        /* <DEDUP_REMOVED lines=14> */
[----:B------:R-:W-:Y:S01]  /*6f10*/  IADD3 R37, R37, 0x80, RZ ;  /* 0x0000008025257810 */ /* 0x000fe20007ffe0ff */
[----:B0-----:R0:W-:Y:S01]  /*6f20*/  STG.E.U8 [R8.64], R5 ;  /* 0x0000000508007986 */ /* 0x0011e2000c101124 */
[----:B------:R-:W-:Y:S05]  /*6f30*/  BRA `(.L_x_9400) ;  /* 0x0000108000007947 */ /* 0x000fea0003800000 */
.L_x_9404:
[----:B------:R-:W0:Y:S01]  /*6f40*/  F2I.S64.F64.TRUNC R4, R4 ;  /* 0x0000000400047311 */ /* 0x000e22000030d900 */
[----:B------:R-:W-:Y:S01]  /*6f50*/  IADD3 R37, R37, 0x80, RZ ;  /* 0x0000008025257810 */ /* 0x000fe20007ffe0ff */
[----:B0-----:R-:W-:-:S05]  /*6f60*/  IMAD.MOV.U32 R3, RZ, RZ, R4 ;  /* 0x000000ffff037224 */ /* 0x001fca00078e0004 */
[----:B------:R0:W-:Y:S01]  /*6f70*/  STG.E.U8 [R8.64], R3 ;  /* 0x0000000308007986 */ /* 0x0001e2000c101124 */
[----:B------:R-:W-:Y:S05]  /*6f80*/  BRA `(.L_x_9400) ;  /* 0x0000103000007947 */ /* 0x000fea0003800000 */
.L_x_9403:
[----:B------:R-:W-:-:S13]  /*6f90*/  ISETP.NE.AND P0, PT, R0, 0x2, PT ;  /* 0x000000020000780c */ /* 0x000fda0003f05270 */
[----:B------:R-:W-:Y:S05]  /*6fa0*/  @!P0 BRA `(.L_x_9406) ;  /* 0x000000c000008947 */ /* 0x000fea0003800000 */
[----:B------:R-:W-:-:S13]  /*6fb0*/  ISETP.NE.AND P0, PT, R0, 0x3, PT ;  /* 0x000000030000780c */ /* 0x000fda0003f05270 */
[----:B------:R-:W-:Y:S05]  /*6fc0*/  @!P0 BRA `(.L_x_9407) ;  /* 0x0000006000008947 */ /* 0x000fea0003800000 */
[----:B------:R-:W-:-:S13]  /*6fd0*/  ISETP.NE.AND P0, PT, R0, 0x4, PT ;  /* 0x000000040000780c */ /* 0x000fda0003f05270 */
[----:B------:R-:W-:Y:S05]  /*6fe0*/  @P0 BRA `(.L_x_9405) ;  /* 0x00000e1000000947 */ /* 0x000fea0003800000 */
[----:B------:R-:W0:Y:S01]  /*6ff0*/  F2I.S64.F64.TRUNC R4, R4 ;  /* 0x0000000400047311 */ /* 0x000e22000030d900 */
[----:B------:R-:W-:Y:S01]  /*7000*/  IADD3 R37, R37, 0x80, RZ ;  /* 0x0000008025257810 */ /* 0x000fe20007ffe0ff */
[----:B0-----:R0:W-:Y:S01]  /*7010*/  STG.E.64 [R8.64], R4 ;  /* 0x0000000408007986 */ /* 0x0011e2000c101b24 */
[----:B------:R-:W-:Y:S05]  /*7020*/  BRA `(.L_x_9400) ;  /* 0x00000f9000007947 */ /* 0x000fea0003800000 */
.L_x_9407:
[----:B------:R-:W0:Y:S01]  /*7030*/  F2I.F64.TRUNC R5, R4 ;  /* 0x0000000400057311 */ /* 0x000e22000030d100 */
[----:B------:R-:W-:Y:S01]  /*7040*/  IADD3 R37, R37, 0x80, RZ ;  /* 0x0000008025257810 */ /* 0x000fe20007ffe0ff */
[----:B0-----:R0:W-:Y:S01]  /*7050*/  STG.E [R8.64], R5 ;  /* 0x0000000508007986 */ /* 0x0011e2000c101924 */
[----:B------:R-:W-:Y:S05]  /*7060*/  BRA `(.L_x_9400) ;  /* 0x00000f5000007947 */ /* 0x000fea0003800000 */
.L_x_9406:
[----:B------:R-:W0:Y:S01]  /*7070*/  F2I.F64.TRUNC R5, R4 ;  /* 0x0000000400057311 */ /* 0x000e22000030d100 */
[----:B------:R-:W-:Y:S01]  /*7080*/  IADD3 R37, R37, 0x80, RZ ;  /* 0x0000008025257810 */ /* 0x000fe20007ffe0ff */
[----:B0-----:R0:W-:Y:S01]  /*7090*/  STG.E.U16 [R8.64], R5 ;  /* 0x0000000508007986 */ /* 0x0011e2000c101524 */
[----:B------:R-:W-:Y:S05]  /*70a0*/  BRA `(.L_x_9400) ;  /* 0x00000f1000007947 */ /* 0x000fea0003800000 */
.L_x_9402:
        /* <DEDUP_REMOVED lines=8> */
[----:B------:R-:W-:-:S13]  /*7130*/  IADD3 R37, R37, 0x80, RZ ;  /* 0x0000008025257810 */ /* 0x000fda0007ffe0ff */
[----:B0-----:R-:W-:-:S05]  /*7140*/  @!P0 FMUL R3, R3, 1.175494350822287508e-38 ;  /* 0x0080000003038820 */ /* 0x001fca0000400000 */
[----:B------:R0:W-:Y:S01]  /*7150*/  STG.E [R8.64], R3 ;  /* 0x0000000308007986 */ /* 0x0001e2000c101924 */
[----:B------:R-:W-:Y:S05]  /*7160*/  BRA `(.L_x_9400) ;  /* 0x00000e5000007947 */ /* 0x000fea0003800000 */
.L_x_9409:
[----:B------:R-:W0:Y:S01]  /*7170*/  F2F.F32.F64 R0, R4 ;  /* 0x0000000400007310 */ /* 0x000e220000301000 */
[----:B------:R-:W0:Y:S01]  /*7180*/  DSETP.GEU.AND P0, PT, |R4|, c[0x2][0x0], PT ;  /* 0x008000000400762a */ /* 0x000e220003f0e200 */
[----:B------:R-:W-:-:S13]  /*7190*/  IADD3 R37, R37, 0x80, RZ ;  /* 0x0000008025257810 */ /* 0x000fda0007ffe0ff */
[----:B0-----:R-:W-:-:S05]  /*71a0*/  @!P0 FMUL R0, R0, 1.175494350822287508e-38 ;  /* 0x0080000000008820 */ /* 0x001fca0000400000 */
[----:B------:R-:W-:-:S05]  /*71b0*/  F2FP.PACK_AB R0, RZ, R0 ;  /* 0x00000000ff00723e */ /* 0x000fca00000000ff */
[----:B------:R0:W-:Y:S01]  /*71c0*/  STG.E.U16 [R8.64], R0 ;  /* 0x0000000008007986 */ /* 0x0001e2000c101524 */
[----:B------:R-:W-:Y:S05]  /*71d0*/  BRA `(.L_x_9400) ;  /* 0x00000de000007947 */ /* 0x000fea0003800000 */
.L_x_9408:
        /* <DEDUP_REMOVED lines=8> */
[----:B------:R-:W-:-:S03]  /*7260*/  IADD3 R37, R37, 0x80, RZ ;  /* 0x0000008025257810 */ /* 0x000fc60007ffe0ff */
[----:B------:R-:W1:-:S03]  /*7270*/  DSETP.GEU.AND P1, PT, |R4|, c[0x2][0x0], PT ;  /* 0x008000000400762a */ /* 0x000e460003f2e200 */
[----:B------:R-:W1:Y:S07]  /*7280*/  F2F.F32.F64 R10, R4 ;  /* 0x00000004000a7310 */ /* 0x000e6e0000301000 */
[----:B0-----:R-:W-:-:S04]  /*7290*/  @!P0 FMUL R11, R11, 1.175494350822287508e-38 ;  /* 0x008000000b0b8820 */ /* 0x001fc80000400000 */
[----:B-1----:R-:W-:-:S05]  /*72a0*/  @!P1 FMUL R10, R10, 1.175494350822287508e-38 ;  /* 0x008000000a0a9820 */ /* 0x002fca0000400000 */
[----:B------:R0:W-:Y:S01]  /*72b0*/  STG.E.64 [R8.64], R10 ;  /* 0x0000000a08007986 */ /* 0x0001e2000c101b24 */
[----:B------:R-:W-:Y:S05]  /*72c0*/  BRA `(.L_x_9400) ;  /* 0x00000cf000007947 */ /* 0x000fea0003800000 */
.L_x_9411:
[----:B------:R-:W0:Y:S01]  /*72d0*/  F2F.F32.F64 R3, R4 ;  /* 0x0000000400037310 */ /* 0x000e220000301000 */
[----:B------:R-:W0:Y:S01]  /*72e0*/  DSETP.GEU.AND P0, PT, |R4|, c[0x2][0x0], PT ;  /* 0x008000000400762a */ /* 0x000e220003f0e200 */
[----:B------:R-:W-:-:S03]  /*72f0*/  IADD3 R37, R37, 0x80, RZ ;  /* 0x0000008025257810 */ /* 0x000fc60007ffe0ff */
[----:B------:R-:W1:-:S03]  /*7300*/  DSETP.GEU.AND P1, PT, |R6|, c[0x2][0x0], PT ;  /* 0x008000000600762a */ /* 0x000e460003f2e200 */
[----:B------:R-:W1:Y:S07]  /*7310*/  F2F.F32.F64 R0, R6 ;  /* 0x0000000600007310 */ /* 0x000e6e0000301000 */
[----:B0-----:R-:W-:-:S04]  /*7320*/  @!P0 FMUL R3, R3, 1.175494350822287508e-38 ;  /* 0x0080000003038820 */ /* 0x001fc80000400000 */
[----:B-1----:R-:W-:-:S05]  /*7330*/  @!P1 FMUL R0, R0, 1.175494350822287508e-38 ;  /* 0x0080000000009820 */ /* 0x002fca0000400000 */
[----:B------:R-:W-:-:S05]  /*7340*/  F2FP.PACK_AB R3, R0, R3 ;  /* 0x000000030003723e */ /* 0x000fca00000000ff */
[----:B------:R0:W-:Y:S01]  /*7350*/  STG.E [R8.64], R3 ;  /* 0x0000000308007986 */ /* 0x0001e2000c101924 */
[----:B------:R-:W-:Y:S05]  /*7360*/  BRA `(.L_x_9400) ;  /* 0x00000c5000007947 */ /* 0x000fea0003800000 */
.L_x_9410:
[----:B------:R0:W-:Y:S01]  /*7370*/  STG.E.64 [R8.64], R4 ;  /* 0x0000000408007986 */ /* 0x0001e2000c101b24 */
[----:B------:R-:W-:Y:S01]  /*7380*/  IADD3 R37, R37, 0x80, RZ ;  /* 0x0000008025257810 */ /* 0x000fe20007ffe0ff */
[----:B------:R-:W-:Y:S05]  /*7390*/  BRA `(.L_x_9400) ;  /* 0x00000c2000007947 */ /* 0x000fea0003800000 */
.L_x_9401:
        /* <DEDUP_REMOVED lines=9> */
[----:B------:R-:W-:-:S05]  /*7430*/  IADD3 R37, R37, 0x80, RZ ;  /* 0x0000008025257810 */ /* 0x000fca0007ffe0ff */
[----:B0-----:R-:W0:-:S06]  /*7440*/  DSETP.NEU.OR P0, PT, R4, RZ, P0 ;  /* 0x000000ff0400722a */ /* 0x001e0c000070d400 */
[----:B0-----:R-:W-:-:S05]  /*7450*/  SEL R3, RZ, 0x1, !P0 ;  /* 0x00000001ff037807 */ /* 0x001fca0004000000 */
[----:B------:R0:W-:Y:S01]  /*7460*/  STG.E.U8 [R8.64], R3 ;  /* 0x0000000308007986 */ /* 0x0001e2000c101124 */
[----:B------:R-:W-:Y:S05]  /*7470*/  BRA `(.L_x_9400) ;  /* 0x00000b4000007947 */ /* 0x000fea0003800000 */
.L_x_9414:
[----:B------:R0:W-:Y:S01]  /*7480*/  STG.E.128 [R8.64], R4 ;  /* 0x0000000408007986 */ /* 0x0001e2000c101d24 */
[----:B------:R-:W-:Y:S01]  /*7490*/  IADD3 R37, R37, 0x80, RZ ;  /* 0x0000008025257810 */ /* 0x000fe20007ffe0ff */
[----:B------:R-:W-:Y:S05]  /*74a0*/  BRA `(.L_x_9400) ;  /* 0x00000b1000007947 */ /* 0x000fea0003800000 */
.L_x_9413:
        /* <DEDUP_REMOVED lines=23> */
.L_x_9418:
[----:B------:R-:W-:Y:S05]  /*7620*/  BSYNC B0 ;  /* 0x0000000000007941 */ /* 0x000fea0003800000 */
.L_x_9417:
[----:B------:R-:W-:Y:S02]  /*7630*/  LOP3.LUT R7, R0, R7, RZ, 0xfc, !PT ;  /* 0x0000000700077212 */ /* 0x000fe400078efcff */
[----:B------:R-:W-:-:S03]  /*7640*/  IADD3 R37, R37, 0x80, RZ ;  /* 0x0000008025257810 */ /* 0x000fc60007ffe0ff */
[----:B------:R0:W-:Y:S01]  /*7650*/  STG.E.U8 [R8.64], R7 ;  /* 0x0000000708007986 */ /* 0x0001e2000c101124 */
[----:B------:R-:W-:Y:S05]  /*7660*/  BRA `(.L_x_9400) ;  /* 0x0000095000007947 */ /* 0x000fea0003800000 */
.L_x_9416:
        /* <DEDUP_REMOVED lines=15> */
.L_x_9420:
[----:B------:R-:W-:Y:S01]  /*7760*/  IMAD.MOV.U32 R0, RZ, RZ, 0x7f ;  /* 0x0000007fff007424 */ /* 0x000fe200078e00ff */
[----:B------:R-:W-:-:S04]  /*7770*/  ISETP.GT.U32.AND P0, PT, R3, 0x7f800000, PT ;  /* 0x7f8000000300780c */ /* 0x000fc80003f04070 */
[----:B------:R-:W-:-:S04]  /*7780*/  SEL R0, R0, 0x7c, P0 ;  /* 0x0000007c00007807 */ /* 0x000fc80000000000 */
.L_x_9421:
[----:B------:R-:W-:Y:S05]  /*7790*/  BSYNC B0 ;  /* 0x0000000000007941 */ /* 0x000fea0003800000 */
.L_x_9419:
[----:B------:R-:W-:Y:S02]  /*77a0*/  LOP3.LUT R3, R7, 0x80000000, RZ, 0xc0, !PT ;  /* 0x8000000007037812 */ /* 0x000fe400078ec0ff */
[----:B------:R-:W-:Y:S02]  /*77b0*/  IADD3 R37, R37, 0x80, RZ ;  /* 0x0000008025257810 */ /* 0x000fe40007ffe0ff */
[----:B------:R-:W-:-:S04]  /*77c0*/  SHF.R.U32.HI R3, RZ, 0x18, R3 ;  /* 0x00000018ff037819 */ /* 0x000fc80000011603 */
[----:B------:R-:W-:-:S05]  /*77d0*/  LOP3.LUT R3, R0, R3, RZ, 0xfc, !PT ;  /* 0x0000000300037212 */ /* 0x000fca00078efcff */
[----:B------:R0:W-:Y:S01]  /*77e0*/  STG.E.U8 [R8.64], R3 ;  /* 0x0000000308007986 */ /* 0x0001e2000c101124 */
[----:B------:R-:W-:Y:S05]  /*77f0*/  BRA `(.L_x_9400) ;  /* 0x000007c000007947 */ /* 0x000fea0003800000 */
.L_x_9415:
[----:B------:R-:W0:Y:S01]  /*7800*/  F2F.F32.F64 R0, R4 ;  /* 0x0000000400007310 */ /* 0x000e220000301000 */
[----:B------:R-:W0:Y:S01]  /*7810*/  DSETP.GEU.AND P0, PT, |R4|, c[0x2][0x0], PT ;  /* 0x008000000400762a */ /* 0x000e220003f0e200 */
[----:B------:R-:W-:-:S13]  /*7820*/  IADD3 R37, R37, 0x80, RZ ;  /* 0x0000008025257810 */ /* 0x000fda0007ffe0ff */
[----:B0-----:R-:W-:-:S05]  /*7830*/  @!P0 FMUL R0, R0, 1.175494350822287508e-38 ;  /* 0x0080000000008820 */ /* 0x001fca0000400000 */
[----:B------:R-:W-:-:S05]  /*7840*/  F2FP.BF16.PACK_AB R0, RZ, R0 ;  /* 0x00000000ff00723e */ /* 0x000fca00000010ff */
[----:B------:R0:W-:Y:S01]  /*7850*/  STG.E.U16 [R8.64], R0 ;  /* 0x0000000008007986 */ /* 0x0001e2000c101524 */
[----:B------:R-:W-:Y:S05]  /*7860*/  BRA `(.L_x_9400) ;  /* 0x0000075000007947 */ /* 0x000fea0003800000 */
.L_x_9412:
        /* <DEDUP_REMOVED lines=9> */
[----:B------:R-:W-:Y:S01]  /*7900*/  IADD3 R37, R37, 0x80, RZ ;  /* 0x0000008025257810 */ /* 0x000fe20007ffe0ff */
[----:B0-----:R0:W-:Y:S01]  /*7910*/  STG.E.U16 [R8.64], R5 ;  /* 0x0000000508007986 */ /* 0x0011e2000c101524 */
[----:B------:R-:W-:Y:S05]  /*7920*/  BRA `(.L_x_9400) ;  /* 0x0000069000007947 */ /* 0x000fea0003800000 */
.L_x_9424:
        /* <DEDUP_REMOVED lines=19> */
.L_x_9427:
[----:B------:R-:W-:-:S04]  /*7a60*/  LOP3.LUT R0, R7, 0x80000000, RZ, 0xc0, !PT ;  /* 0x8000000007007812 */ /* 0x000fc800078ec0ff */
[----:B------:R-:W-:-:S04]  /*7a70*/  SHF.R.U32.HI R0, RZ, 0x18, R0 ;  /* 0x00000018ff007819 */ /* 0x000fc80000011600 */
[----:B------:R-:W-:Y:S02]  /*7a80*/  LOP3.LUT R0, R3, R0, RZ, 0xfc, !PT ;  /* 0x0000000003007212 */ /* 0x000fe400078efcff */
.L_x_9426:
[----:B------:R-:W-:Y:S05]  /*7a90*/  BSYNC B0 ;  /* 0x0000000000007941 */ /* 0x000fea0003800000 */
.L_x_9425:
[----:B------:R0:W-:Y:S01]  /*7aa0*/  STG.E.U8 [R8.64], R0 ;  /* 0x0000000008007986 */ /* 0x0001e2000c101124 */
[----:B------:R-:W-:Y:S01]  /*7ab0*/  IADD3 R37, R37, 0x80, RZ ;  /* 0x0000008025257810 */ /* 0x000fe20007ffe0ff */
[----:B------:R-:W-:Y:S05]  /*7ac0*/  BRA `(.L_x_9400) ;  /* 0x000004f000007947 */ /* 0x000fea0003800000 */
.L_x_9423:
        /* <DEDUP_REMOVED lines=19> */
.L_x_9430:
[----:B------:R-:W-:-:S04]  /*7c00*/  LOP3.LUT R0, R7, 0x80000000, RZ, 0xc0, !PT ;  /* 0x8000000007007812 */ /* 0x000fc800078ec0ff */
[----:B------:R-:W-:-:S04]  /*7c10*/  SHF.R.U32.HI R0, RZ, 0x18, R0 ;  /* 0x00000018ff007819 */ /* 0x000fc80000011600 */
[----:B------:R-:W-:Y:S02]  /*7c20*/  LOP3.LUT R0, R3, R0, RZ, 0xfc, !PT ;  /* 0x0000000003007212 */ /* 0x000fe400078efcff */
.L_x_9429:
[----:B------:R-:W-:Y:S05]  /*7c30*/  BSYNC B0 ;  /* 0x0000000000007941 */ /* 0x000fea0003800000 */
.L_x_9428:
[----:B------:R0:W-:Y:S01]  /*7c40*/  STG.E.U8 [R8.64], R0 ;  /* 0x0000000008007986 */ /* 0x0001e2000c101124 */
[----:B------:R-:W-:Y:S01]  /*7c50*/  IADD3 R37, R37, 0x80, RZ ;  /* 0x0000008025257810 */ /* 0x000fe20007ffe0ff */
[----:B------:R-:W-:Y:S05]  /*7c60*/  BRA `(.L_x_9400) ;  /* 0x0000035000007947 */ /* 0x000fea0003800000 */
.L_x_9422:
        /* <DEDUP_REMOVED lines=8> */
[----:B------:R-:W-:-:S13]  /*7cf0*/  IADD3 R37, R37, 0x80, RZ ;  /* 0x0000008025257810 */ /* 0x000fda0007ffe0ff */
        /* <DEDUP_REMOVED lines=16> */
.L_x_9405:
        /* <DEDUP_REMOVED lines=19> */
[----:B------:R-:W-:Y:S01]  /*7f30*/  IADD3 R37, R37, 0x80, RZ ;  /* 0x0000008025257810 */ /* 0x000fe20007ffe0ff */
[----:B------:R-:W-:Y:S05]  /*7f40*/  BRA `(.L_x_9400) ;  /* 0x0000007000007947 */ /* 0x000fea0003800000 */
.L_x_9432:
[----:B------:R-:W0:Y:S01]  /*7f50*/  F2I.U64.F64.TRUNC R4, R4 ;  /* 0x0000000400047311 */ /* 0x000e22000030d800 */
[----:B------:R-:W-:Y:S01]  /*7f60*/  IADD3 R37, R37, 0x80, RZ ;  /* 0x0000008025257810 */ /* 0x000fe20007ffe0ff */
[----:B0-----:R0:W-:Y:S01]  /*7f70*/  STG.E.64 [R8.64], R4 ;  /* 0x0000000408007986 */ /* 0x0011e2000c101b24 */
[----:B------:R-:W-:Y:S05]  /*7f80*/  BRA `(.L_x_9400) ;  /* 0x0000003000007947 */ /* 0x000fea0003800000 */
.L_x_9431:
[----:B------:R-:W0:Y:S01]  /*7f90*/  F2I.U32.F64.TRUNC R5, R4 ;  /* 0x0000000400057311 */ /* 0x000e22000030d000 */
[----:B------:R-:W-:Y:S01]  /*7fa0*/  IADD3 R37, R37, 0x80, RZ ;  /* 0x0000008025257810 */ /* 0x000fe20007ffe0ff */
[----:B0-----:R0:W-:Y:S06]  /*7fb0*/  STG.E [R8.64], R5 ;  /* 0x0000000508007986 */ /* 0x0011ec000c101924 */
.L_x_9400:
[----:B------:R-:W-:Y:S05]  /*7fc0*/  BSYNC B6 ;  /* 0x0000000000067941 */ /* 0x000fea0003800000 */
.L_x_9399:
[----:B------:R-:W-:Y:S01]  /*7fd0*/  ISETP.GE.AND P0, PT, R37, R36, PT ;  /* 0x000000242500720c */ /* 0x000fe20003f06270 */
[----:B------:R-:W-:-:S12]  /*7fe0*/  BSSY B6, `(.L_x_9433) ;  /* 0x0000212000067945 */ /* 0x000fd80003800000 */
[----:B------:R-:W-:Y:S05]  /*7ff0*/  @P0 BRA `(.L_x_9434) ;  /* 0x0000210000000947 */ /* 0x000fea0003800000 */
[----:B0-----:R-:W-:Y:S01]  /*8000*/  IMAD R0, R2, 0x200, R37 ;  /* 0x0000020002007824 */ /* 0x001fe200078e0225 */
[----:B--2---:R-:W-:-:S03]  /*8010*/  PRMT R3, R22, 0x9910, RZ ;  /* 0x0000991016037816 */ /* 0x004fc600000000ff */
        /* <DEDUP_REMOVED lines=17> */
.L_x_9438:
[----:B------:R-:W0:Y:S02]  /*8130*/  F2I.S64.F64.TRUNC R28, R28 ;  /* 0x0000001c001c7311 */ /* 0x000e24000030d900 */
[----:B0-----:R-:W-:-:S05]  /*8140*/  IMAD.MOV.U32 R3, RZ, RZ, R28 ;  /* 0x000000ffff037224 */ /* 0x001fca00078e001c */
[----:B------:R0:W-:Y:S01]  /*8150*/  STG.E.U8 [R4.64], R3 ;  /* 0x0000000304007986 */ /* 0x0001e2000c101124 */
[----:B------:R-:W-:Y:S05]  /*8160*/  BRA `(.L_x_9440) ;  /* 0x00000ef000007947 */ /* 0x000fea0003800000 */
.L_x_9437:
        /* <DEDUP_REMOVED lines=9> */
.L_x_9442:
[----:B------:R-:W0:Y:S02]  /*8200*/  F2I.F64.TRUNC R29, R28 ;  /* 0x0000001c001d7311 */ /* 0x000e24000030d100 */
[----:B0-----:R0:W-:Y:S01]  /*8210*/  STG.E [R4.64], R29 ;  /* 0x0000001d04007986 */ /* 0x0011e2000c101924 */
[----:B------:R-:W-:Y:S05]  /*8220*/  BRA `(.L_x_9440) ;  /* 0x00000e3000007947 */ /* 0x000fea0003800000 */
.L_x_9441:
[----:B------:R-:W0:Y:S02]  /*8230*/  F2I.F64.TRUNC R29, R28 ;  /* 0x0000001c001d7311 */ /* 0x000e24000030d100 */
[----:B0-----:R0:W-:Y:S01]  /*8240*/  STG.E.U16 [R4.64], R29 ;  /* 0x0000001d04007986 */ /* 0x0011e2000c101524 */
[----:B------:R-:W-:Y:S05]  /*8250*/  BRA `(.L_x_9440) ;  /* 0x00000e0000007947 */ /* 0x000fea0003800000 */
.L_x_9436:
        /* <DEDUP_REMOVED lines=11> */
.L_x_9444:
[----:B------:R-:W0:Y:S01]  /*8310*/  F2F.F32.F64 R0, R28 ;  /* 0x0000001c00007310 */ /* 0x000e220000301000 */
[----:B------:R-:W0:-:S14]  /*8320*/  DSETP.GEU.AND P0, PT, |R28|, c[0x2][0x0], PT ;  /* 0x008000001c00762a */ /* 0x000e1c0003f0e200 */
[----:B0-----:R-:W-:-:S05]  /*8330*/  @!P0 FMUL R0, R0, 1.175494350822287508e-38 ;  /* 0x0080000000008820 */ /* 0x001fca0000400000 */
[----:B------:R-:W-:-:S05]  /*8340*/  F2FP.PACK_AB R0, RZ, R0 ;  /* 0x00000000ff00723e */ /* 0x000fca00000000ff */
[----:B------:R0:W-:Y:S01]  /*8350*/  STG.E.U16 [R4.64], R0 ;  /* 0x0000000004007986 */ /* 0x0001e2000c101524 */
[----:B------:R-:W-:Y:S05]  /*8360*/  BRA `(.L_x_9440) ;  /* 0x00000cf000007947 */ /* 0x000fea0003800000 */
.L_x_9443:
[----:B------:R-:W-:-:S13]  /*8370*/  ISETP.NE.AND P0, PT, R0, 0x7, PT ;  /* 0x000000070000780c */ /* 0x000fda0003f05270 */
[----:B------:R-:W-:Y:S05]  /*8380*/  @!P0 BRA `(.L_x_9445) ;  /* 0x0000015000008947 */ /* 0x000fea0003800000 */
[----:B------:R-:W-:-:S13]  /*8390*/  ISETP.NE.AND P0, PT, R0, 0x8, PT ;  /* 0x000000080000780c */ /* 0x000fda0003f05270 */
[----:B------:R-:W-:Y:S05]  /*83a0*/  @!P0 BRA `(.L_x_9446) ;  /* 0x000000a000008947 */ /* 0x000fea0003800000 */
[----:B------:R-:W-:-:S13]  /*83b0*/  ISETP.NE.AND P0, PT, R0, 0x9, PT ;  /* 0x000000090000780c */ /* 0x000fda0003f05270 */
[----:B------:R-:W-:Y:S05]  /*83c0*/  @P0 BRA `(.L_x_9439) ;  /* 0x00000b0000000947 */ /* 0x000fea0003800000 */
[----:B------:R-:W0:Y:S01]  /*83d0*/  F2F.F32.F64 R7, R30 ;  /* 0x0000001e00077310 */ /* 0x000e220000301000 */
[----:B------:R-:W0:-:S04]  /*83e0*/  DSETP.GEU.AND P0, PT, |R30|, c[0x2][0x0], PT ;  /* 0x008000001e00762a */ /* 0x000e080003f0e200 */
[----:B------:R-:W2:-:S03]  /*83f0*/  DSETP.GEU.AND P1, PT, |R28|, c[0x2][0x0], PT ;  /* 0x008000001c00762a */ /* 0x000e860003f2e200 */
[----:B------:R-:W2:Y:S07]  /*8400*/  F2F.F32.F64 R6, R28 ;  /* 0x0000001c00067310 */ /* 0x000eae0000301000 */
[----:B0-----:R-:W-:-:S04]  /*8410*/  @!P0 FMUL R7, R7, 1.175494350822287508e-38 ;  /* 0x0080000007078820 */ /* 0x001fc80000400000 */
[----:B--2---:R-:W-:-:S05]  /*8420*/  @!P1 FMUL R6, R6, 1.175494350822287508e-38 ;  /* 0x0080000006069820 */ /* 0x004fca0000400000 */
[----:B------:R0:W-:Y:S01]  /*8430*/  STG.E.64 [R4.64], R6 ;  /* 0x0000000604007986 */ /* 0x0001e2000c101b24 */
[----:B------:R-:W-:Y:S05]  /*8440*/  BRA `(.L_x_9440) ;  /* 0x00000c1000007947 */ /* 0x000fea0003800000 */
.L_x_9446:
[----:B------:R-:W0:Y:S01]  /*8450*/  F2F.F32.F64 R3, R28 ;  /* 0x0000001c00037310 */ /* 0x000e220000301000 */
[----:B------:R-:W0:-:S04]  /*8460*/  DSETP.GEU.AND P0, PT, |R28|, c[0x2][0x0], PT ;  /* 0x008000001c00762a */ /* 0x000e080003f0e200 */
[----:B------:R-:W2:-:S03]  /*8470*/  DSETP.GEU.AND P1, PT, |R30|, c[0x2][0x0], PT ;  /* 0x008000001e00762a */ /* 0x000e860003f2e200 */
[----:B------:R-:W2:Y:S07]  /*8480*/  F2F.F32.F64 R0, R30 ;  /* 0x0000001e00007310 */ /* 0x000eae0000301000 */
[----:B0-----:R-:W-:-:S04]  /*8490*/  @!P0 FMUL R3, R3, 1.175494350822287508e-38 ;  /* 0x0080000003038820 */ /* 0x001fc80000400000 */
[----:B--2---:R-:W-:-:S05]  /*84a0*/  @!P1 FMUL R0, R0, 1.175494350822287508e-38 ;  /* 0x0080000000009820 */ /* 0x004fca0000400000 */
[----:B------:R-:W-:-:S05]  /*84b0*/  F2FP.PACK_AB R3, R0, R3 ;  /* 0x000000030003723e */ /* 0x000fca00000000ff */
[----:B------:R0:W-:Y:S01]  /*84c0*/  STG.E [R4.64], R3 ;  /* 0x0000000304007986 */ /* 0x0001e2000c101924 */
[----:B------:R-:W-:Y:S05]  /*84d0*/  BRA `(.L_x_9440) ;  /* 0x00000b8000007947 */ /* 0x000fea0003800000 */
.L_x_9445:
[----:B------:R0:W-:Y:S01]  /*84e0*/  STG.E.64 [R4.64], R28 ;  /* 0x0000001c04007986 */ /* 0x0001e2000c101b24 */
[----:B------:R-:W-:Y:S05]  /*84f0*/  BRA `(.L_x_9440) ;  /* 0x00000b6000007947 */ /* 0x000fea0003800000 */
.L_x_9435:
        /* <DEDUP_REMOVED lines=8> */
[----:B------:R-:W0:-:S06]  /*8580*/  DSETP.NEU.AND P0, PT, R30, RZ, PT ;  /* 0x000000ff1e00722a */ /* 0x000e0c0003f0d000 */
[----:B0-----:R-:W0:-:S06]  /*8590*/  DSETP.NEU.OR P0, PT, R28, RZ, P0 ;  /* 0x000000ff1c00722a */ /* 0x001e0c000070d400 */
[----:B0-----:R-:W-:-:S05]  /*85a0*/  SEL R3, RZ, 0x1, !P0 ;  /* 0x00000001ff037807 */ /* 0x001fca0004000000 */
[----:B------:R0:W-:Y:S01]  /*85b0*/  STG.E.U8 [R4.64], R3 ;  /* 0x0000000304007986 */ /* 0x0001e2000c101124 */
[----:B------:R-:W-:Y:S05]  /*85c0*/  BRA `(.L_x_9440) ;  /* 0x00000a9000007947 */ /* 0x000fea0003800000 */
.L_x_9449:
[----:B------:R0:W-:Y:S01]  /*85d0*/  STG.E.128 [R4.64], R28 ;  /* 0x0000001c04007986 */ /* 0x0001e2000c101d24 */
[----:B------:R-:W-:Y:S05]  /*85e0*/  BRA `(.L_x_9440) ;  /* 0x00000a7000007947 */ /* 0x000fea0003800000 */
.L_x_9448:
[----:B------:R-:W-:-:S13]  /*85f0*/  ISETP.NE.AND P0, PT, R0, 0xf, PT ;  /* 0x0000000f0000780c */ /* 0x000fda0003f05270 */
[----:B------:R-:W-:Y:S05]  /*8600*/  @!P0 BRA `(.L_x_9450) ;  /* 0x0000031000008947 */ /* 0x000fea0003800000 */
[----:B------:R-:W-:-:S13]  /*8610*/  ISETP.NE.AND P0, PT, R0, 0x17, PT ;  /* 0x000000170000780c */ /* 0x000fda0003f05270 */
[----:B------:R-:W-:Y:S05]  /*8620*/  @!P0 BRA `(.L_x_9451) ;  /* 0x0000017000008947 */ /* 0x000fea0003800000 */
[----:B------:R-:W-:-:S13]  /*8630*/  ISETP.NE.AND P0, PT, R0, 0x18, PT ;  /* 0x000000180000780c */ /* 0x000fda0003f05270 */
[----:B------:R-:W-:Y:S05]  /*8640*/  @P0 BRA `(.L_x_9439) ;  /* 0x0000088000000947 */ /* 0x000fea0003800000 */
[----:B-1----:R-:W0:Y:S01]  /*8650*/  F2F.F32.F64 R9, R28 ;  /* 0x0000001c00097310 */ /* 0x002e220000301000 */
        /* <DEDUP_REMOVED lines=16> */
.L_x_9453:
[----:B------:R-:W-:Y:S05]  /*8760*/  BSYNC B0 ;  /* 0x0000000000007941 */ /* 0x000fea0003800000 */
.L_x_9452:
[----:B------:R-:W-:-:S05]  /*8770*/  LOP3.LUT R7, R0, R7, RZ, 0xfc, !PT ;  /* 0x0000000700077212 */ /* 0x000fca00078efcff */
[----:B------:R0:W-:Y:S01]  /*8780*/  STG.E.U8 [R4.64], R7 ;  /* 0x0000000704007986 */ /* 0x0001e2000c101124 */
[----:B------:R-:W-:Y:S05]  /*8790*/  BRA `(.L_x_9440) ;  /* 0x000008c000007947 */ /* 0x000fea0003800000 */
.L_x_9451:
        /* <DEDUP_REMOVED lines=15> */
.L_x_9455:
[----:B------:R-:W-:Y:S01]  /*8890*/  IMAD.MOV.U32 R0, RZ, RZ, 0x7f ;  /* 0x0000007fff007424 */ /* 0x000fe200078e00ff */
[----:B------:R-:W-:-:S04]  /*88a0*/  ISETP.GT.U32.AND P0, PT, R3, 0x7f800000, PT ;  /* 0x7f8000000300780c */ /* 0x000fc80003f04070 */
[----:B------:R-:W-:-:S04]  /*88b0*/  SEL R0, R0, 0x7c, P0 ;  /* 0x0000007c00007807 */ /* 0x000fc80000000000 */
.L_x_9456:
[----:B------:R-:W-:Y:S05]  /*88c0*/  BSYNC B0 ;  /* 0x0000000000007941 */ /* 0x000fea0003800000 */
.L_x_9454:
[----:B------:R-:W-:-:S04]  /*88d0*/  LOP3.LUT R3, R7, 0x80000000, RZ, 0xc0, !PT ;  /* 0x8000000007037812 */ /* 0x000fc800078ec0ff */
[----:B------:R-:W-:-:S04]  /*88e0*/  SHF.R.U32.HI R3, RZ, 0x18, R3 ;  /* 0x00000018ff037819 */ /* 0x000fc80000011603 */
[----:B------:R-:W-:-:S05]  /*88f0*/  LOP3.LUT R3, R0, R3, RZ, 0xfc, !PT ;  /* 0x0000000300037212 */ /* 0x000fca00078efcff */
[----:B------:R0:W-:Y:S01]  /*8900*/  STG.E.U8 [R4.64], R3 ;  /* 0x0000000304007986 */ /* 0x0001e2000c101124 */
[----:B------:R-:W-:Y:S05]  /*8910*/  BRA `(.L_x_9440) ;  /* 0x0000074000007947 */ /* 0x000fea0003800000 */
.L_x_9450:
[----:B------:R-:W0:Y:S01]  /*8920*/  F2F.F32.F64 R0, R28 ;  /* 0x0000001c00007310 */ /* 0x000e220000301000 */
[----:B------:R-:W0:-:S14]  /*8930*/  DSETP.GEU.AND P0, PT, |R28|, c[0x2][0x0], PT ;  /* 0x008000001c00762a */ /* 0x000e1c0003f0e200 */
[----:B0-----:R-:W-:-:S05]  /*8940*/  @!P0 FMUL R0, R0, 1.175494350822287508e-38 ;  /* 0x0080000000008820 */ /* 0x001fca0000400000 */
[----:B------:R-:W-:-:S05]  /*8950*/  F2FP.BF16.PACK_AB R0, RZ, R0 ;  /* 0x00000000ff00723e */ /* 0x000fca00000010ff */
[----:B------:R0:W-:Y:S01]  /*8960*/  STG.E.U16 [R4.64], R0 ;  /* 0x0000000004007986 */ /* 0x0001e2000c101524 */
[----:B------:R-:W-:Y:S05]  /*8970*/  BRA `(.L_x_9440) ;  /* 0x000006e000007947 */ /* 0x000fea0003800000 */
.L_x_9447:
        /* <DEDUP_REMOVED lines=11> */
.L_x_9459:
        /* <DEDUP_REMOVED lines=19> */
.L_x_9462:
[----:B------:R-:W-:-:S04]  /*8b60*/  LOP3.LUT R0, R7, 0x80000000, RZ, 0xc0, !PT ;  /* 0x8000000007007812 */ /* 0x000fc800078ec0ff */
[----:B------:R-:W-:-:S04]  /*8b70*/  SHF.R.U32.HI R0, RZ, 0x18, R0 ;  /* 0x00000018ff007819 */ /* 0x000fc80000011600 */
[----:B------:R-:W-:Y:S02]  /*8b80*/  LOP3.LUT R0, R3, R0, RZ, 0xfc, !PT ;  /* 0x0000000003007212 */ /* 0x000fe400078efcff */
.L_x_9461:
[----:B------:R-:W-:Y:S05]  /*8b90*/  BSYNC B0 ;  /* 0x0000000000007941 */ /* 0x000fea0003800000 */
.L_x_9460:
[----:B------:R0:W-:Y:S01]  /*8ba0*/  STG.E.U8 [R4.64], R0 ;  /* 0x0000000004007986 */ /* 0x0001e2000c101124 */
[----:B------:R-:W-:Y:S05]  /*8bb0*/  BRA `(.L_x_9440) ;  /* 0x000004a000007947 */ /* 0x000fea0003800000 */
.L_x_9458:
        /* <DEDUP_REMOVED lines=19> */
.L_x_9465:
[----:B------:R-:W-:-:S04]  /*8cf0*/  LOP3.LUT R0, R7, 0x80000000, RZ, 0xc0, !PT ;  /* 0x8000000007007812 */ /* 0x000fc800078ec0ff */
[----:B------:R-:W-:-:S04]  /*8d00*/  SHF.R.U32.HI R0, RZ, 0x18, R0 ;  /* 0x00000018ff007819 */ /* 0x000fc80000011600 */
[----:B------:R-:W-:Y:S02]  /*8d10*/  LOP3.LUT R0, R3, R0, RZ, 0xfc, !PT ;  /* 0x0000000003007212 */ /* 0x000fe400078efcff */
.L_x_9464:
[----:B------:R-:W-:Y:S05]  /*8d20*/  BSYNC B0 ;  /* 0x0000000000007941 */ /* 0x000fea0003800000 */
.L_x_9463:
[----:B------:R0:W-:Y:S01]  /*8d30*/  STG.E.U8 [R4.64], R0 ;  /* 0x0000000004007986 */ /* 0x0001e2000c101124 */
[----:B------:R-:W-:Y:S05]  /*8d40*/  BRA `(.L_x_9440) ;  /* 0x0000031000007947 */ /* 0x000fea0003800000 */
.L_x_9457:
[----:B------:R-:W-:-:S13]  /*8d50*/  ISETP.NE.AND P0, PT, R0, 0x1c, PT ;  /* 0x0000001c0000780c */ /* 0x000fda0003f05270 */
[----:B------:R-:W-:Y:S05]  /*8d60*/  @!P0 BRA `(.L_x_9466) ;  /* 0x000002d000008947 */ /* 0x000fea0003800000 */
[----:B------:R-:W-:-:S13]  /*8d70*/  ISETP.NE.AND P0, PT, R0, 0x1d, PT ;  /* 0x0000001d0000780c */ /* 0x000fda0003f05270 */
[----:B------:R-:W-:Y:S05]  /*8d80*/  @!P0 BRA `(.L_x_9467) ;  /* 0x0000028000008947 */ /* 0x000fea0003800000 */
[----:B------:R-:W-:-:S13]  /*8d90*/  ISETP.NE.AND P0, PT, R0, 0x2c, PT ;  /* 0x0000002c0000780c */ /* 0x000fda0003f05270 */
[----:B------:R-:W-:Y:S05]  /*8da0*/  @P0 BRA `(.L_x_9439) ;  /* 0x0000012000000947 */ /* 0x000fea0003800000 */
[----:B-1----:R-:W0:Y:S01]  /*8db0*/  F2F.F32.F64 R8, R28 ;  /* 0x0000001c00087310 */ /* 0x002e220000301000 */
        /* <DEDUP_REMOVED lines=17> */
.L_x_9439:
[----:B-1----:R-:W-:Y:S01]  /*8ed0*/  MOV R14, 0x0 ;  /* 0x00000000000e7802 */ /* 0x002fe20000000f00 */
        /* <DEDUP_REMOVED lines=19> */
.L_x_9467:
[----:B------:R-:W0:Y:S02]  /*9010*/  F2I.U64.F64.TRUNC R28, R28 ;  /* 0x0000001c001c7311 */ /* 0x000e24000030d800 */
[----:B0-----:R0:W-:Y:S01]  /*9020*/  STG.E.64 [R4.64], R28 ;  /* 0x0000001c04007986 */ /* 0x0011e2000c101b24 */
[----:B------:R-:W-:Y:S05]  /*9030*/  BRA `(.L_x_9440) ;  /* 0x0000002000007947 */ /* 0x000fea0003800000 */
.L_x_9466:
[----:B------:R-:W0:Y:S02]  /*9040*/  F2I.U32.F64.TRUNC R29, R28 ;  /* 0x0000001c001d7311 */ /* 0x000e24000030d000 */
[----:B0-----:R0:W-:Y:S02]  /*9050*/  STG.E [R4.64], R29 ;  /* 0x0000001d04007986 */ /* 0x0011e4000c101924 */
.L_x_9440:
        /* <DEDUP_REMOVED lines=22> */
.L_x_9471:
[----:B------:R-:W0:Y:S02]  /*91c0*/  F2I.S64.F64.TRUNC R24, R24 ;  /* 0x0000001800187311 */ /* 0x000e24000030d900 */
[----:B0-----:R-:W-:-:S05]  /*91d0*/  IMAD.MOV.U32 R3, RZ, RZ, R24 ;  /* 0x000000ffff037224 */ /* 0x001fca00078e0018 */
[----:B------:R0:W-:Y:S01]  /*91e0*/  STG.E.U8 [R4.64], R3 ;  /* 0x0000000304007986 */ /* 0x0001e2000c101124 */
[----:B------:R-:W-:Y:S05]  /*91f0*/  BRA `(.L_x_9473) ;  /* 0x00000ef000007947 */ /* 0x000fea0003800000 */
.L_x_9470:
        /* <DEDUP_REMOVED lines=9> */
.L_x_9475:
[----:B------:R-:W0:Y:S02]  /*9290*/  F2I.F64.TRUNC R25, R24 ;  /* 0x0000001800197311 */ /* 0x000e24000030d100 */
[----:B0-----:R0:W-:Y:S01]  /*92a0*/  STG.E [R4.64], R25 ;  /* 0x0000001904007986 */ /* 0x0011e2000c101924 */
[----:B------:R-:W-:Y:S05]  /*92b0*/  BRA `(.L_x_9473) ;  /* 0x00000e3000007947 */ /* 0x000fea0003800000 */
.L_x_9474:
[----:B------:R-:W0:Y:S02]  /*92c0*/  F2I.F64.TRUNC R25, R24 ;  /* 0x0000001800197311 */ /* 0x000e24000030d100 */
[----:B0-----:R0:W-:Y:S01]  /*92d0*/  STG.E.U16 [R4.64], R25 ;  /* 0x0000001904007986 */ /* 0x0011e2000c101524 */
[----:B------:R-:W-:Y:S05]  /*92e0*/  BRA `(.L_x_9473) ;  /* 0x00000e0000007947 */ /* 0x000fea0003800000 */
.L_x_9469:
        /* <DEDUP_REMOVED lines=11> */
.L_x_9477:
[----:B------:R-:W0:Y:S01]  /*93a0*/  F2F.F32.F64 R0, R24 ;  /* 0x0000001800007310 */ /* 0x000e220000301000 */
[----:B------:R-:W0:-:S14]  /*93b0*/  DSETP.GEU.AND P0, PT, |R24|, c[0x2][0x0], PT ;  /* 0x008000001800762a */ /* 0x000e1c0003f0e200 */
[----:B0-----:R-:W-:-:S05]  /*93c0*/  @!P0 FMUL R0, R0, 1.175494350822287508e-38 ;  /* 0x0080000000008820 */ /* 0x001fca0000400000 */
[----:B------:R-:W-:-:S05]  /*93d0*/  F2FP.PACK_AB R0, RZ, R0 ;  /* 0x00000000ff00723e */ /* 0x000fca00000000ff */
[----:B------:R0:W-:Y:S01]  /*93e0*/  STG.E.U16 [R4.64], R0 ;  /* 0x0000000004007986 */ /* 0x0001e2000c101524 */
[----:B------:R-:W-:Y:S05]  /*93f0*/  BRA `(.L_x_9473) ;  /* 0x00000cf000007947 */ /* 0x000fea0003800000 */
.L_x_9476:
        /* <DEDUP_REMOVED lines=14> */
.L_x_9479:
        /* <DEDUP_REMOVED lines=9> */
.L_x_9478:
[----:B------:R0:W-:Y:S01]  /*9570*/  STG.E.64 [R4.64], R24 ;  /* 0x0000001804007986 */ /* 0x0001e2000c101b24 */
[----:B------:R-:W-:Y:S05]  /*9580*/  BRA `(.L_x_9473) ;  /* 0x00000b6000007947 */ /* 0x000fea0003800000 */
.L_x_9468:
        /* <DEDUP_REMOVED lines=13> */
.L_x_9482:
[----:B------:R0:W-:Y:S01]  /*9660*/  STG.E.128 [R4.64], R24 ;  /* 0x0000001804007986 */ /* 0x0001e2000c101d24 */
[----:B------:R-:W-:Y:S05]  /*9670*/  BRA `(.L_x_9473) ;  /* 0x00000a7000007947 */ /* 0x000fea0003800000 */
.L_x_9481:
        /* <DEDUP_REMOVED lines=23> */
.L_x_9486:
[----:B------:R-:W-:Y:S05]  /*97f0*/  BSYNC B0 ;  /* 0x0000000000007941 */ /* 0x000fea0003800000 */
.L_x_9485:
[----:B------:R-:W-:-:S05]  /*9800*/  LOP3.LUT R7, R0, R7, RZ, 0xfc, !PT ;  /* 0x0000000700077212 */ /* 0x000fca00078efcff */
[----:B------:R0:W-:Y:S01]  /*9810*/  STG.E.U8 [R4.64], R7 ;  /* 0x0000000704007986 */ /* 0x0001e2000c101124 */
[----:B------:R-:W-:Y:S05]  /*9820*/  BRA `(.L_x_9473) ;  /* 0x000008c000007947 */ /* 0x000fea0003800000 */
.L_x_9484:
        /* <DEDUP_REMOVED lines=15> */
.L_x_9488:
[----:B------:R-:W-:Y:S01]  /*9920*/  IMAD.MOV.U32 R0, RZ, RZ, 0x7f ;  /* 0x0000007fff007424 */ /* 0x000fe200078e00ff */
[----:B------:R-:W-:-:S04]  /*9930*/  ISETP.GT.U32.AND P0, PT, R3, 0x7f800000, PT ;  /* 0x7f8000000300780c */ /* 0x000fc80003f04070 */
[----:B------:R-:W-:-:S04]  /*9940*/  SEL R0, R0, 0x7c, P0 ;  /* 0x0000007c00007807 */ /* 0x000fc80000000000 */
.L_x_9489:
[----:B------:R-:W-:Y:S05]  /*9950*/  BSYNC B0 ;  /* 0x0000000000007941 */ /* 0x000fea0003800000 */
.L_x_9487:
[----:B------:R-:W-:-:S04]  /*9960*/  LOP3.LUT R3, R7, 0x80000000, RZ, 0xc0, !PT ;  /* 0x8000000007037812 */ /* 0x000fc800078ec0ff */
[----:B------:R-:W-:-:S04]  /*9970*/  SHF.R.U32.HI R3, RZ, 0x18, R3 ;  /* 0x00000018ff037819 */ /* 0x000fc80000011603 */
[----:B------:R-:W-:-:S05]  /*9980*/  LOP3.LUT R3, R0, R3, RZ, 0xfc, !PT ;  /* 0x0000000300037212 */ /* 0x000fca00078efcff */
[----:B------:R0:W-:Y:S01]  /*9990*/  STG.E.U8 [R4.64], R3 ;  /* 0x0000000304007986 */ /* 0x0001e2000c101124 */
[----:B------:R-:W-:Y:S05]  /*99a0*/  BRA `(.L_x_9473) ;  /* 0x0000074000007947 */ /* 0x000fea0003800000 */
.L_x_9483:
[----:B------:R-:W0:Y:S01]  /*99b0*/  F2F.F32.F64 R0, R24 ;  /* 0x0000001800007310 */ /* 0x000e220000301000 */
[----:B------:R-:W0:-:S14]  /*99c0*/  DSETP.GEU.AND P0, PT, |R24|, c[0x2][0x0], PT ;  /* 0x008000001800762a */ /* 0x000e1c0003f0e200 */
[----:B0-----:R-:W-:-:S05]  /*99d0*/  @!P0 FMUL R0, R0, 1.175494350822287508e-38 ;  /* 0x0080000000008820 */ /* 0x001fca0000400000 */
[----:B------:R-:W-:-:S05]  /*99e0*/  F2FP.BF16.PACK_AB R0, RZ, R0 ;  /* 0x00000000ff00723e */ /* 0x000fca00000010ff */
[----:B------:R0:W-:Y:S01]  /*99f0*/  STG.E.U16 [R4.64], R0 ;  /* 0x0000000004007986 */ /* 0x0001e2000c101524 */
[----:B------:R-:W-:Y:S05]  /*9a00*/  BRA `(.L_x_9473) ;  /* 0x000006e000007947 */ /* 0x000fea0003800000 */
.L_x_9480:
        /* <DEDUP_REMOVED lines=11> */
.L_x_9492:
        /* <DEDUP_REMOVED lines=19> */
.L_x_9495:
[----:B------:R-:W-:-:S04]  /*9bf0*/  LOP3.LUT R0, R7, 0x80000000, RZ, 0xc0, !PT ;  /* 0x8000000007007812 */ /* 0x000fc800078ec0ff */
[----:B------:R-:W-:-:S04]  /*9c00*/  SHF.R.U32.HI R0, RZ, 0x18, R0 ;  /* 0x00000018ff007819 */ /* 0x000fc80000011600 */
[----:B------:R-:W-:Y:S02]  /*9c10*/  LOP3.LUT R0, R3, R0, RZ, 0xfc, !PT ;  /* 0x0000000003007212 */ /* 0x000fe400078efcff */
.L_x_9494:
[----:B------:R-:W-:Y:S05]  /*9c20*/  BSYNC B0 ;  /* 0x0000000000007941 */ /* 0x000fea0003800000 */
.L_x_9493:
[----:B------:R0:W-:Y:S01]  /*9c30*/  STG.E.U8 [R4.64], R0 ;  /* 0x0000000004007986 */ /* 0x0001e2000c101124 */
[----:B------:R-:W-:Y:S05]  /*9c40*/  BRA `(.L_x_9473) ;  /* 0x000004a000007947 */ /* 0x000fea0003800000 */
.L_x_9491:
        /* <DEDUP_REMOVED lines=19> */
.L_x_9498:
[----:B------:R-:W-:-:S04]  /*9d80*/  LOP3.LUT R0, R7, 0x80000000, RZ, 0xc0, !PT ;  /* 0x8000000007007812 */ /* 0x000fc800078ec0ff */
[----:B------:R-:W-:-:S04]  /*9d90*/  SHF.R.U32.HI R0, RZ, 0x18, R0 ;  /* 0x00000018ff007819 */ /* 0x000fc80000011600 */
[----:B------:R-:W-:Y:S02]  /*9da0*/  LOP3.LUT R0, R3, R0, RZ, 0xfc, !PT ;  /* 0x0000000003007212 */ /* 0x000fe400078efcff */
.L_x_9497:
[----:B------:R-:W-:Y:S05]  /*9db0*/  BSYNC B0 ;  /* 0x0000000000007941 */ /* 0x000fea0003800000 */
.L_x_9496:
[----:B------:R0:W-:Y:S01]  /*9dc0*/  STG.E.U8 [R4.64], R0 ;  /* 0x0000000004007986 */ /* 0x0001e2000c101124 */
[----:B------:R-:W-:Y:S05]  /*9dd0*/  BRA `(.L_x_9473) ;  /* 0x0000031000007947 */ /* 0x000fea0003800000 */
.L_x_9490:
        /* <DEDUP_REMOVED lines=24> */
.L_x_9472:
        /* <DEDUP_REMOVED lines=20> */
.L_x_9500:
[----:B------:R-:W0:Y:S02]  /*a0a0*/  F2I.U64.F64.TRUNC R24, R24 ;  /* 0x0000001800187311 */ /* 0x000e24000030d800 */
[----:B0-----:R0:W-:Y:S01]  /*a0b0*/  STG.E.64 [R4.64], R24 ;  /* 0x0000001804007986 */ /* 0x0011e2000c101b24 */
[----:B------:R-:W-:Y:S05]  /*a0c0*/  BRA `(.L_x_9473) ;  /* 0x0000002000007947 */ /* 0x000fea0003800000 */
.L_x_9499:
[----:B------:R-:W0:Y:S02]  /*a0d0*/  F2I.U32.F64.TRUNC R25, R24 ;  /* 0x0000001800197311 */ /* 0x000e24000030d000 */
[----:B0-----:R0:W-:Y:S02]  /*a0e0*/  STG.E [R4.64], R25 ;  /* 0x0000001904007986 */ /* 0x0011e4000c101924 */
.L_x_9473:
[----:B------:R-:W-:Y:S02]  /*a0f0*/  IADD3 R37, R37, 0x80, RZ ;  /* 0x0000008025257810 */ /* 0x000fe40007ffe0ff */
.L_x_9434:
[----:B------:R-:W-:Y:S05]  /*a100*/  BSYNC B6 ;  /* 0x0000000000067941 */ /* 0x000fea0003800000 */
.L_x_9433:
[----:B------:R-:W-:-:S13]  /*a110*/  ISETP.GE.AND P0, PT, R37, R36, PT ;  /* 0x000000242500720c */ /* 0x000fda0003f06270 */
[----:B------:R-:W-:Y:S05]  /*a120*/  @P0 EXIT ;  /* 0x000000000000094d */ /* 0x000fea0003800000 */
[----:B0-2---:R-:W-:Y:S01]  /*a130*/  PRMT R0, R22, 0x9910, RZ ;  /* 0x0000991016007816 */ /* 0x005fe200000000ff */
        /* <DEDUP_REMOVED lines=17> */
.L_x_9504:
[----:B------:R-:W0:Y:S02]  /*a250*/  F2I.S64.F64.TRUNC R16, R16 ;  /* 0x0000001000107311 */ /* 0x000e24000030d900 */
[----:B0-----:R-:W-:-:S05]  /*a260*/  IMAD.MOV.U32 R5, RZ, RZ, R16 ;  /* 0x000000ffff057224 */ /* 0x001fca00078e0010 */
[----:B------:R-:W-:Y:S01]  /*a270*/  STG.E.U8 [R2.64], R5 ;  /* 0x0000000502007986 */ /* 0x000fe2000c101124 */
[----:B------:R-:W-:Y:S05]  /*a280*/  EXIT ;  /* 0x000000000000794d */ /* 0x000fea0003800000 */
.L_x_9503:
        /* <DEDUP_REMOVED lines=9> */
.L_x_9507:
[----:B------:R-:W0:Y:S02]  /*a320*/  F2I.F64.TRUNC R17, R16 ;  /* 0x0000001000117311 */ /* 0x000e24000030d100 */
[----:B0-----:R-:W-:Y:S01]  /*a330*/  STG.E [R2.64], R17 ;  /* 0x0000001102007986 */ /* 0x001fe2000c101924 */
[----:B------:R-:W-:Y:S05]  /*a340*/  EXIT ;  /* 0x000000000000794d */ /* 0x000fea0003800000 */
.L_x_9506:
[----:B------:R-:W0:Y:S02]  /*a350*/  F2I.F64.TRUNC R17, R16 ;  /* 0x0000001000117311 */ /* 0x000e24000030d100 */
[----:B0-----:R-:W-:Y:S01]  /*a360*/  STG.E.U16 [R2.64], R17 ;  /* 0x0000001102007986 */ /* 0x001fe2000c101524 */
[----:B------:R-:W-:Y:S05]  /*a370*/  EXIT ;  /* 0x000000000000794d */ /* 0x000fea0003800000 */
.L_x_9502:
        /* <DEDUP_REMOVED lines=9> */
[----:B------:R-:W-:Y:S01]  /*a410*/  STG.E [R2.64], R5 ;  /* 0x0000000502007986 */ /* 0x000fe2000c101924 */
[----:B------:R-:W-:Y:S05]  /*a420*/  EXIT ;  /* 0x000000000000794d */ /* 0x000fea0003800000 */
.L_x_9509:
[----:B------:R-:W0:Y:S01]  /*a430*/  F2F.F32.F64 R0, R16 ;  /* 0x0000001000007310 */ /* 0x000e220000301000 */
[----:B------:R-:W0:-:S14]  /*a440*/  DSETP.GEU.AND P0, PT, |R16|, c[0x2][0x0], PT ;  /* 0x008000001000762a */ /* 0x000e1c0003f0e200 */
[----:B0-----:R-:W-:-:S05]  /*a450*/  @!P0 FMUL R0, R0, 1.175494350822287508e-38 ;  /* 0x0080000000008820 */ /* 0x001fca0000400000 */
[----:B------:R-:W-:-:S05]  /*a460*/  F2FP.PACK_AB R0, RZ, R0 ;  /* 0x00000000ff00723e */ /* 0x000fca00000000ff */
[----:B------:R-:W-:Y:S01]  /*a470*/  STG.E.U16 [R2.64], R0 ;  /* 0x0000000002007986 */ /* 0x000fe2000c101524 */
[----:B------:R-:W-:Y:S05]  /*a480*/  EXIT ;  /* 0x000000000000794d */ /* 0x000fea0003800000 */
.L_x_9508:
[----:B------:R-:W-:-:S13]  /*a490*/  ISETP.NE.AND P0, PT, R0, 0x7, PT ;  /* 0x000000070000780c */ /* 0x000fda0003f05270 */
[----:B------:R-:W-:Y:S05]  /*a4a0*/  @!P0 BRA `(.L_x_9510) ;  /* 0x0000015000008947 */ /* 0x000fea0003800000 */
[----:B------:R-:W-:-:S13]  /*a4b0*/  ISETP.NE.AND P0, PT, R0, 0x8, PT ;  /* 0x000000080000780c */ /* 0x000fda0003f05270 */
[----:B------:R-:W-:Y:S05]  /*a4c0*/  @!P0 BRA `(.L_x_9511) ;  /* 0x000000a000008947 */ /* 0x000fea0003800000 */
[----:B------:R-:W-:-:S13]  /*a4d0*/  ISETP.NE.AND P0, PT, R0, 0x9, PT ;  /* 0x000000090000780c */ /* 0x000fda0003f05270 */
[----:B------:R-:W-:Y:S05]  /*a4e0*/  @P0 BRA `(.L_x_9505) ;  /* 0x00000b2000000947 */ /* 0x000fea0003800000 */
[----:B---3--:R-:W0:Y:S01]  /*a4f0*/  F2F.F32.F64 R5, R18 ;  /* 0x0000001200057310 */ /* 0x008e220000301000 */
[----:B------:R-:W0:-:S04]  /*a500*/  DSETP.GEU.AND P0, PT, |R18|, c[0x2][0x0], PT ;  /* 0x008000001200762a */ /* 0x000e080003f0e200 */
[----:B------:R-:W2:-:S03]  /*a510*/  DSETP.GEU.AND P1, PT, |R16|, c[0x2][0x0], PT ;  /* 0x008000001000762a */ /* 0x000e860003f2e200 */
[----:B------:R-:W2:Y:S07]  /*a520*/  F2F.F32.F64 R4, R16 ;  /* 0x0000001000047310 */ /* 0x000eae0000301000 */
[----:B0-----:R-:W-:-:S04]  /*a530*/  @!P0 FMUL R5, R5, 1.175494350822287508e-38 ;  /* 0x0080000005058820 */ /* 0x001fc80000400000 */
[----:B--2---:R-:W-:-:S05]  /*a540*/  @!P1 FMUL R4, R4, 1.175494350822287508e-38 ;  /* 0x0080000004049820 */ /* 0x004fca0000400000 */
[----:B------:R-:W-:Y:S01]  /*a550*/  STG.E.64 [R2.64], R4 ;  /* 0x0000000402007986 */ /* 0x000fe2000c101b24 */
[----:B------:R-:W-:Y:S05]  /*a560*/  EXIT ;  /* 0x000000000000794d */ /* 0x000fea0003800000 */
.L_x_9511:
[----:B------:R-:W0:Y:S01]  /*a570*/  F2F.F32.F64 R5, R16 ;  /* 0x0000001000057310 */ /* 0x000e220000301000 */
[----:B------:R-:W0:-:S04]  /*a580*/  DSETP.GEU.AND P0, PT, |R16|, c[0x2][0x0], PT ;  /* 0x008000001000762a */ /* 0x000e080003f0e200 */
[----:B---3--:R-:W2:-:S03]  /*a590*/  DSETP.GEU.AND P1, PT, |R18|, c[0x2][0x0], PT ;  /* 0x008000001200762a */ /* 0x008e860003f2e200 */
[----:B------:R-:W2:Y:S07]  /*a5a0*/  F2F.F32.F64 R0, R18 ;  /* 0x0000001200007310 */ /* 0x000eae0000301000 */
[----:B0-----:R-:W-:-:S04]  /*a5b0*/  @!P0 FMUL R5, R5, 1.175494350822287508e-38 ;  /* 0x0080000005058820 */ /* 0x001fc80000400000 */
[----:B--2---:R-:W-:-:S05]  /*a5c0*/  @!P1 FMUL R0, R0, 1.175494350822287508e-38 ;  /* 0x0080000000009820 */ /* 0x004fca0000400000 */
[----:B------:R-:W-:-:S05]  /*a5d0*/  F2FP.PACK_AB R5, R0, R5 ;  /* 0x000000050005723e */ /* 0x000fca00000000ff */
[----:B------:R-:W-:Y:S01]  /*a5e0*/  STG.E [R2.64], R5 ;  /* 0x0000000502007986 */ /* 0x000fe2000c101924 */
[----:B------:R-:W-:Y:S05]  /*a5f0*/  EXIT ;  /* 0x000000000000794d */ /* 0x000fea0003800000 */
.L_x_9510:
[----:B------:R-:W-:Y:S01]  /*a600*/  STG.E.64 [R2.64], R16 ;  /* 0x0000001002007986 */ /* 0x000fe2000c101b24 */
[----:B------:R-:W-:Y:S05]  /*a610*/  EXIT ;  /* 0x000000000000794d */ /* 0x000fea0003800000 */
.L_x_9501:
        /* <DEDUP_REMOVED lines=10> */
[----:B0-----:R-:W-:-:S05]  /*a6c0*/  SEL R5, RZ, 0x1, !P0 ;  /* 0x00000001ff057807 */ /* 0x001fca0004000000 */
[----:B------:R-:W-:Y:S01]  /*a6d0*/  STG.E.U8 [R2.64], R5 ;  /* 0x0000000502007986 */ /* 0x000fe2000c101124 */
[----:B------:R-:W-:Y:S05]  /*a6e0*/  EXIT ;  /* 0x000000000000794d */ /* 0x000fea0003800000 */
.L_x_9514:
[----:B---3--:R-:W-:Y:S01]  /*a6f0*/  STG.E.128 [R2.64], R16 ;  /* 0x0000001002007986 */ /* 0x008fe2000c101d24 */
[----:B------:R-:W-:Y:S05]  /*a700*/  EXIT ;  /* 0x000000000000794d */ /* 0x000fea0003800000 */
.L_x_9513:
        /* <DEDUP_REMOVED lines=23> */
.L_x_9518:
[----:B------:R-:W-:Y:S05]  /*a880*/  BSYNC B0 ;  /* 0x0000000000007941 */ /* 0x000fea0003800000 */
.L_x_9517:
[----:B------:R-:W-:-:S05]  /*a890*/  LOP3.LUT R5, R0, R5, RZ, 0xfc, !PT ;  /* 0x0000000500057212 */ /* 0x000fca00078efcff */
[----:B------:R-:W-:Y:S01]  /*a8a0*/  STG.E.U8 [R2.64], R5 ;  /* 0x0000000502007986 */ /* 0x000fe2000c101124 */
[----:B------:R-:W-:Y:S05]  /*a8b0*/  EXIT ;  /* 0x000000000000794d */ /* 0x000fea0003800000 */
.L_x_9516:
        /* <DEDUP_REMOVED lines=15> */
.L_x_9520:
[----:B------:R-:W-:Y:S01]  /*a9b0*/  IMAD.MOV.U32 R0, RZ, RZ, 0x7f ;  /* 0x0000007fff007424 */ /* 0x000fe200078e00ff */
[----:B------:R-:W-:-:S04]  /*a9c0*/  ISETP.GT.U32.AND P0, PT, R4, 0x7f800000, PT ;  /* 0x7f8000000400780c */ /* 0x000fc80003f04070 */
[----:B------:R-:W-:-:S04]  /*a9d0*/  SEL R0, R0, 0x7c, P0 ;  /* 0x0000007c00007807 */ /* 0x000fc80000000000 */
.L_x_9521:
[----:B------:R-:W-:Y:S05]  /*a9e0*/  BSYNC B0 ;  /* 0x0000000000007941 */ /* 0x000fea0003800000 */
.L_x_9519:
[----:B------:R-:W-:-:S04]  /*a9f0*/  LOP3.LUT R4, R5, 0x80000000, RZ, 0xc0, !PT ;  /* 0x8000000005047812 */ /* 0x000fc800078ec0ff */
[----:B------:R-:W-:-:S04]  /*aa00*/  SHF.R.U32.HI R5, RZ, 0x18, R4 ;  /* 0x00000018ff057819 */ /* 0x000fc80000011604 */
[----:B------:R-:W-:-:S05]  /*aa10*/  LOP3.LUT R5, R0, R5, RZ, 0xfc, !PT ;  /* 0x0000000500057212 */ /* 0x000fca00078efcff */
[----:B------:R-:W-:Y:S01]  /*aa20*/  STG.E.U8 [R2.64], R5 ;  /* 0x0000000502007986 */ /* 0x000fe2000c101124 */
[----:B------:R-:W-:Y:S05]  /*aa30*/  EXIT ;  /* 0x000000000000794d */ /* 0x000fea0003800000 */
.L_x_9515:
[----:B------:R-:W0:Y:S01]  /*aa40*/  F2F.F32.F64 R0, R16 ;  /* 0x0000001000007310 */ /* 0x000e220000301000 */
[----:B------:R-:W0:-:S14]  /*aa50*/  DSETP.GEU.AND P0, PT, |R16|, c[0x2][0x0], PT ;  /* 0x008000001000762a */ /* 0x000e1c0003f0e200 */
[----:B0-----:R-:W-:-:S05]  /*aa60*/  @!P0 FMUL R0, R0, 1.175494350822287508e-38 ;  /* 0x0080000000008820 */ /* 0x001fca0000400000 */
[----:B------:R-:W-:-:S05]  /*aa70*/  F2FP.BF16.PACK_AB R0, RZ, R0 ;  /* 0x00000000ff00723e */ /* 0x000fca00000010ff */
[----:B------:R-:W-:Y:S01]  /*aa80*/  STG.E.U16 [R2.64], R0 ;  /* 0x0000000002007986 */ /* 0x000fe2000c101524 */
[----:B------:R-:W-:Y:S05]  /*aa90*/  EXIT ;  /* 0x000000000000794d */ /* 0x000fea0003800000 */
.L_x_9512:
        /* <DEDUP_REMOVED lines=11> */
.L_x_9524:
        /* <DEDUP_REMOVED lines=19> */
.L_x_9527:
[----:B------:R-:W-:-:S04]  /*ac80*/  LOP3.LUT R0, R7, 0x80000000, RZ, 0xc0, !PT ;  /* 0x8000000007007812 */ /* 0x000fc800078ec0ff */
[----:B------:R-:W-:-:S04]  /*ac90*/  SHF.R.U32.HI R5, RZ, 0x18, R0 ;  /* 0x00000018ff057819 */ /* 0x000fc80000011600 */
[----:B------:R-:W-:-:S04]  /*aca0*/  LOP3.LUT R4, R4, R5, RZ, 0xfc, !PT ;  /* 0x0000000504047212 */ /* 0x000fc800078efcff */
[----:B------:R-:W-:Y:S02]  /*acb0*/  PRMT R0, R4, 0x7610, R0 ;  /* 0x0000761004007816 */ /* 0x000fe40000000000 */
.L_x_9526:
[----:B------:R-:W-:Y:S05]  /*acc0*/  BSYNC B0 ;  /* 0x0000000000007941 */ /* 0x000fea0003800000 */
.L_x_9525:
[----:B------:R-:W-:Y:S01]  /*acd0*/  STG.E.U8 [R2.64], R0 ;  /* 0x0000000002007986 */ /* 0x000fe2000c101124 */
[----:B------:R-:W-:Y:S05]  /*ace0*/  EXIT ;  /* 0x000000000000794d */ /* 0x000fea0003800000 */
.L_x_9523:
        /* <DEDUP_REMOVED lines=19> */
.L_x_9530:
[----:B------:R-:W-:-:S04]  /*ae20*/  LOP3.LUT R0, R7, 0x80000000, RZ, 0xc0, !PT ;  /* 0x8000000007007812 */ /* 0x000fc800078ec0ff */
[----:B------:R-:W-:-:S04]  /*ae30*/  SHF.R.U32.HI R5, RZ, 0x18, R0 ;  /* 0x00000018ff057819 */ /* 0x000fc80000011600 */
[----:B------:R-:W-:-:S04]  /*ae40*/  LOP3.LUT R4, R4, R5, RZ, 0xfc, !PT ;  /* 0x0000000504047212 */ /* 0x000fc800078efcff */
[----:B------:R-:W-:Y:S02]  /*ae50*/  PRMT R0, R4, 0x7610, R0 ;  /* 0x0000761004007816 */ /* 0x000fe40000000000 */
.L_x_9529:
[----:B------:R-:W-:Y:S05]  /*ae60*/  BSYNC B0 ;  /* 0x0000000000007941 */ /* 0x000fea0003800000 */
.L_x_9528:
[----:B------:R-:W-:Y:S01]  /*ae70*/  STG.E.U8 [R2.64], R0 ;  /* 0x0000000002007986 */ /* 0x000fe2000c101124 */
[----:B------:R-:W-:Y:S05]  /*ae80*/  EXIT ;  /* 0x000000000000794d */ /* 0x000fea0003800000 */
.L_x_9522:
        /* <DEDUP_REMOVED lines=24> */
.L_x_9505:
[----:B------:R-:W-:Y:S01]  /*b010*/  MOV R0, 0x0 ;  /* 0x0000000000007802 */ /* 0x000fe20000000f00 */
[----:B------:R-:W-:Y:S02]  /*b020*/  IMAD.MOV.U32 R4, RZ, RZ, c[0x4][0x148] ;  /* 0x01005200ff047624 */ /* 0x000fe400078e00ff */
[----:B------:R-:W-:Y:S01]  /*b030*/  IMAD.MOV.U32 R5, RZ, RZ, c[0x4][0x14c] ;  /* 0x01005300ff057624 */ /* 0x000fe200078e00ff */
[----:B------:R0:W2:Y:S01]  /*b040*/  LDC.64 R2, c[0x4][R0] ;  /* 0x0100000000027b82 */ /* 0x0000a20000000a00 */
[----:B------:R-:W-:Y:S02]  /*b050*/  IMAD.MOV.U32 R6, RZ, RZ, c[0x4][0x150] ;  /* 0x01005400ff067624 */ /* 0x000fe400078e00ff */
[----:B------:R-:W-:Y:S02]  /*b060*/  IMAD.MOV.U32 R7, RZ, RZ, c[0x4][0x154] ;  /* 0x01005500ff077624 */ /* 0x000fe400078e00ff */
[----:B-1----:R-:W-:-:S02]  /*b070*/  IMAD.MOV.U32 R8, RZ, RZ, 0x65 ;  /* 0x00000065ff087424 */ /* 0x002fc400078e00ff */
        /* <DEDUP_REMOVED lines=13> */
.L_x_9532:
[----:B------:R-:W0:Y:S02]  /*b150*/  F2I.U64.F64.TRUNC R16, R16 ;  /* 0x0000001000107311 */ /* 0x000e24000030d800 */
[----:B0-----:R-:W-:Y:S01]  /*b160*/  STG.E.64 [R2.64], R16 ;  /* 0x0000001002007986 */ /* 0x001fe2000c101b24 */
[----:B------:R-:W-:Y:S05]  /*b170*/  EXIT ;  /* 0x000000000000794d */ /* 0x000fea0003800000 */
.L_x_9531:
[----:B------:R-:W0:Y:S02]  /*b180*/  F2I.U32.F64.TRUNC R17, R16 ;  /* 0x0000001000117311 */ /* 0x000e24000030d000 */
[----:B0-----:R-:W-:Y:S01]  /*b190*/  STG.E [R2.64], R17 ;  /* 0x0000001102007986 */ /* 0x001fe2000c101924 */
[----:B------:R-:W-:Y:S05]  /*b1a0*/  EXIT ;  /* 0x000000000000794d */ /* 0x000fea0003800000 */
        .weak           $__internal_26_$__cuda_sm20_dblrcp_rn_slowpath_v3
        .type           $__internal_26_$__cuda_sm20_dblrcp_rn_slowpath_v3,@function
        .size           $__internal_26_$__cuda_sm20_dblrcp_rn_slowpath_v3,($__internal_27_$__cuda_sm20_div_rn_f64_full - $__internal_26_$__cuda_sm20_dblrcp_rn_slowpath_v3)
$__internal_26_$__cuda_sm20_dblrcp_rn_slowpath_v3:
        /* <DEDUP_REMOVED lines=24> */
.L_x_9536:
        /* <DEDUP_REMOVED lines=9> */
.L_x_9534:
[----:B------:R-:W-:Y:S01]  /*b3c0*/  LOP3.LUT R13, R11, 0x80000, RZ, 0xfc, !PT ;  /* 0x000800000b0d7812 */ /* 0x000fe200078efcff */
[----:B------:R-:W-:Y:S02]  /*b3d0*/  IMAD.MOV.U32 R12, RZ, RZ, R10 ;  /* 0x000000ffff0c7224 */ /* 0x000fe400078e000a */
.L_x_9535:
[----:B------:R-:W-:Y:S05]  /*b3e0*/  BSYNC B0 ;  /* 0x0000000000007941 */ /* 0x000fea0003800000 */
.L_x_9533:
[----:B0-----:R-:W-:Y:S02]  /*b3f0*/  IMAD.MOV.U32 R8, RZ, RZ, R0 ;  /* 0x000000ffff087224 */ /* 0x001fe400078e0000 */
[----:B------:R-:W-:-:S04]  /*b400*/  IMAD.MOV.U32 R9, RZ, RZ, 0x0 ;  /* 0x00000000ff097424 */ /* 0x000fc800078e00ff */
[----:B------:R-:W-:Y:S05]  /*b410*/  RET.REL.NODEC R8 `(_ZN2at6native27unrolled_elementwise_kernelINS0_13AUnaryFunctorIN3c107complexIdEES5_S5_NS0_15binary_internal10DivFunctorIS5_EEEESt5arrayIPcLm2EELi4E23TrivialOffsetCalculatorILi1EjESE_NS0_6memory12LoadWithCastILi1EEENSF_13StoreWithCastILi1EEEEEviT_T0_T2_T3_T4_T5_) ;  /* 0xffff4be008007950 */ /* 0x000fea0003c3ffff */
        .weak           $__internal_27_$__cuda_sm20_div_rn_f64_full
        .type           $__internal_27_$__cuda_sm20_div_rn_f64_full,@function
        .size           $__internal_27_$__cuda_sm20_div_rn_f64_full,(.L_x_17688 - $__internal_27_$__cuda_sm20_div_rn_f64_full)
$__internal_27_$__cuda_sm20_div_rn_f64_full:
        /* <DEDUP_REMOVED lines=9> */
[----:B------:R-:W-:-:S03]  /*b4b0*/  LOP3.LUT R12, R9, 0x7ff00000, RZ, 0xc0, !PT ;  /* 0x7ff00000090c7812 */ /* 0x000fc600078ec0ff */
        /* <DEDUP_REMOVED lines=11> */
[----:B------:R-:W-:Y:S01]  /*b570*/  LOP3.LUT R43, R11, 0x800fffff, R39, 0xf8, !PT ;  /* 0x800fffff0b2b7812 */ /* 0x000fe200078ef827 */
[----:B------:R-:W-:Y:S01]  /*b580*/  IMAD.MOV.U32 R11, RZ, RZ, R3 ;  /* 0x000000ffff0b7224 */ /* 0x000fe200078e0003 */
[----:B------:R-:W-:Y:S01]  /*b590*/  @!P3 LOP3.LUT R47, R13, 0x100000, RZ, 0xfc, !PT ;  /* 0x001000000d2fb812 */ /* 0x000fe200078efcff */
[----:B0-----:R-:W0:-:S05]  /*b5a0*/  DFMA R44, R14, -R40, 1 ;  /* 0x3ff000000e2c742b */ /* 0x001e0a0000000828 */
[----:B------:R-:W-:-:S04]  /*b5b0*/  @!P3 DFMA R42, R42, 2, -R46 ;  /* 0x400000002a2ab82b */ /* 0x000fc8000000082e */
[----:B0-----:R-:W0:-:S06]  /*b5c0*/  DFMA R44, R44, R44, R44 ;  /* 0x0000002c2c2c722b */ /* 0x001e0c000000002c */
[----:B0-----:R-:W0:Y:S01]  /*b5d0*/  DFMA R44, R14, R44, R14 ;  /* 0x0000002c0e2c722b */ /* 0x001e22000000000e */
[----:B------:R-:W-:-:S04]  /*b5e0*/  @!P3 LOP3.LUT R11, R43, 0x7ff00000, RZ, 0xc0, !PT ;  /* 0x7ff000002b0bb812 */ /* 0x000fc800078ec0ff */
[----:B------:R-:W-:Y:S01]  /*b5f0*/  IADD3 R13, R11, -0x1, RZ ;  /* 0xffffffff0b0d7810 */ /* 0x000fe20007ffe0ff */
[----:B0-----:R-:W0:-:S03]  /*b600*/  DFMA R14, R44, -R40, 1 ;  /* 0x3ff000002c0e742b */ /* 0x001e060000000828 */
[----:B------:R-:W-:-:S03]  /*b610*/  ISETP.GT.U32.AND P0, PT, R13, 0x7feffffe, PT ;  /* 0x7feffffe0d00780c */ /* 0x000fc60003f04070 */
[----:B0-----:R0:W1:Y:S02]  /*b620*/  DFMA R44, R44, R14, R44 ;  /* 0x0000000e2c2c722b */ /* 0x001064000000002c */
[----:B0-----:R-:W-:-:S04]  /*b630*/  IADD3 R14, R12, -0x1, RZ ;  /* 0xffffffff0c0e7810 */ /* 0x001fc80007ffe0ff */
[----:B------:R-:W-:Y:S01]  /*b640*/  ISETP.GT.U32.OR P0, PT, R14, 0x7feffffe, P0 ;  /* 0x7feffffe0e00780c */ /* 0x000fe20000704470 */
[----:B-1----:R-:W0:-:S06]  /*b650*/  DMUL R46, R44, R42 ;  /* 0x0000002a2c2e7228 */ /* 0x002e0c0000000000 */
[----:B0-----:R-:W0:-:S06]  /*b660*/  DFMA R48, R46, -R40, R42 ;  /* 0x800000282e30722b */ /* 0x001e0c000000002a */
[----:B0-----:R0:W1:Y:S01]  /*b670*/  DFMA R14, R44, R48, R46 ;  /* 0x000000302c0e722b */ /* 0x001062000000002e */
[----:B------:R-:W-:Y:S05]  /*b680*/  @P0 BRA `(.L_x_9538) ;  /* 0x000001c000000947 */ /* 0x000fea0003800000 */
[----:B------:R-:W-:-:S04]  /*b690*/  LOP3.LUT R12, R9, 0x7ff00000, RZ, 0xc0, !PT ;  /* 0x7ff00000090c7812 */ /* 0x000fc800078ec0ff */
[C---:B------:R-:W-:Y:S01]  /*b6a0*/  ISETP.GE.U32.AND P0, PT, R3.reuse, R12, PT ;  /* 0x0000000c0300720c */ /* 0x040fe20003f06070 */
[----:B------:R-:W-:Y:S02]  /*b6b0*/  IMAD.IADD R11, R3, 0x1, -R12 ;  /* 0x00000001030b7824 */ /* 0x000fe400078e0a0c */
[----:B------:R-:W-:Y:S01]  /*b6c0*/  IMAD.MOV.U32 R12, RZ, RZ, RZ ;  /* 0x000000ffff0c7224 */ /* 0x000fe200078e00ff */
        /* <DEDUP_REMOVED lines=24> */
.L_x_9538:
        /* <DEDUP_REMOVED lines=16> */
.L_x_9541:
[----:B0-----:R-:W-:Y:S01]  /*b950*/  LOP3.LUT R45, R9, 0x80000, RZ, 0xfc, !PT ;  /* 0x00080000092d7812 */ /* 0x001fe200078efcff */
[----:B------:R-:W-:Y:S01]  /*b960*/  IMAD.MOV.U32 R44, RZ, RZ, R8 ;  /* 0x000000ffff2c7224 */ /* 0x000fe200078e0008 */
[----:B------:R-:W-:Y:S05]  /*b970*/  BRA `(.L_x_9539) ;  /* 0x0000002000007947 */ /* 0x000fea0003800000 */
.L_x_9540:
[----:B0-----:R-:W-:Y:S01]  /*b980*/  LOP3.LUT R45, R39, 0x80000, RZ, 0xfc, !PT ;  /* 0x00080000272d7812 */ /* 0x001fe200078efcff */
[----:B------:R-:W-:Y:S02]  /*b990*/  IMAD.MOV.U32 R44, RZ, RZ, R38 ;  /* 0x000000ffff2c7224 */ /* 0x000fe400078e0026 */
.L_x_9539:
[----:B------:R-:W-:Y:S05]  /*b9a0*/  BSYNC B0 ;  /* 0x0000000000007941 */ /* 0x000fea0003800000 */
.L_x_9537:
[----:B------:R-:W-:Y:S02]  /*b9b0*/  IMAD.MOV.U32 R8, RZ, RZ, R0 ;  /* 0x000000ffff087224 */ /* 0x000fe400078e0000 */
[----:B------:R-:W-:-:S04]  /*b9c0*/  IMAD.MOV.U32 R9, RZ, RZ, 0x0 ;  /* 0x00000000ff097424 */ /* 0x000fc800078e00ff */
[----:B------:R-:W-:Y:S05]  /*b9d0*/  RET.REL.NODEC R8 `(_ZN2at6native27unrolled_elementwise_kernelINS0_13AUnaryFunctorIN3c107complexIdEES5_S5_NS0_15binary_internal10DivFunctorIS5_EEEESt5arrayIPcLm2EELi4E23TrivialOffsetCalculatorILi1EjESE_NS0_6memory12LoadWithCastILi1EEENSF_13StoreWithCastILi1EEEEEviT_T0_T2_T3_T4_T5_) ;  /* 0xffff462008007950 */ /* 0x000fea0003c3ffff */
.L_x_9542:
        /* <DEDUP_REMOVED lines=10> */
.L_x_17688:


//--------------------- .text._ZN2at6native18elementwise_kernelILi128ELi2EZNS0_22gpu_kernel_impl_nocastINS0_13AUnaryFunctorIN3c107complexIdEES6_S6_NS0_15binary_internal10DivFunctorIS6_EEEEEEvRNS_18TensorIteratorBaseERKT_EUliE_EEviT1_ --------------------------
	.section	.text._ZN2at6native18elementwise_kernelILi128ELi2EZNS0_22gpu_kernel_impl_nocastINS0_13AUnaryFunctorIN3c107complexIdEES6_S6_NS0_15binary_internal10DivFunctorIS6_EEEEEEvRNS_18TensorIteratorBaseERKT_EUliE_EEviT1_,"ax",@progbits
	.sectioninfo	@"SHI_REGISTERS=32"
	.align	128
        .global         _ZN2at6native18elementwise_kernelILi128ELi2EZNS0_22gpu_kernel_impl_nocastINS0_13AUnaryFunctorIN3c107complexIdEES6_S6_NS0_15binary_internal10DivFunctorIS6_EEEEEEvRNS_18TensorIteratorBaseERKT_EUliE_EEviT1_
        .type           _ZN2at6native18elementwise_kernelILi128ELi2EZNS0_22gpu_kernel_impl_nocastINS0_13AUnaryFunctorIN3c107complexIdEES6_S6_NS0_15binary_internal10DivFunctorIS6_EEEEEEvRNS_18TensorIteratorBaseERKT_EUliE_EEviT1_,@function
        .size           _ZN2at6native18elementwise_kernelILi128ELi2EZNS0_22gpu_kernel_impl_nocastINS0_13AUnaryFunctorIN3c107complexIdEES6_S6_NS0_15binary_internal10DivFunctorIS6_EEEEEEvRNS_18TensorIteratorBaseERKT_EUliE_EEviT1_,(.L_x_17690 - _ZN2at6native18elementwise_kernelILi128ELi2EZNS0_22gpu_kernel_impl_nocastINS0_13AUnaryFunctorIN3c107complexIdEES6_S6_NS0_15binary_internal10DivFunctorIS6_EEEEEEvRNS_18TensorIteratorBaseERKT_EUliE_EEviT1_)
        .other          _ZN2at6native18elementwise_kernelILi128ELi2EZNS0_22gpu_kernel_impl_nocastINS0_13AUnaryFunctorIN3c107complexIdEES6_S6_NS0_15binary_internal10DivFunctorIS6_EEEEEEvRNS_18TensorIteratorBaseERKT_EUliE_EEviT1_,@"STO_CUDA_ENTRY STV_DEFAULT"
_ZN2at6native18elementwise_kernelILi128ELi2EZNS0_22gpu_kernel_impl_nocastINS0_13AUnaryFunctorIN3c107complexIdEES6_S6_NS0_15binary_internal10DivFunctorIS6_EEEEEEvRNS_18TensorIteratorBaseERKT_EUliE_EEviT1_:
.text._ZN2at6native18elementwise_kernelILi128ELi2EZNS0_22gpu_kernel_impl_nocastINS0_13AUnaryFunctorIN3c107complexIdEES6_S6_NS0_15binary_internal10DivFunctorIS6_EEEEEEvRNS_18TensorIteratorBaseERKT_EUliE_EEviT1_:
[----:B------:R-:W-:Y:S02]  /*0000*/  MOV R1, c[0x0][0x28] ;  /* 0x00000a0000017a02 */ /* 0x000fe40000000f00 */
[----:B------:R-:W0:Y:S01]  /*0010*/  S2R R22, SR_CTAID.X ;  /* 0x0000000000167919 */ /* 0x000e220000002500 */
[----:B------:R-:W-:Y:S01]  /*0020*/  ULDC.64 UR4, c[0x0][0x118] ;  /* 0x0000460000047ab9 */ /* 0x000fe20000000a00 */
[----:B------:R-:W-:Y:S02]  /*0030*/  BSSY B0, `(.L_x_9543) ;  /* 0x0000186000007945 */ /* 0x000fe40003800000 */
[----:B------:R-:W0:Y:S02]  /*0040*/  S2R R23, SR_TID.X ;  /* 0x0000000000177919 */ /* 0x000e240000002100 */
[----:B0-----:R-:W-:-:S05]  /*0050*/  IMAD R3, R22, 0x100, R23 ;  /* 0x0000010016037824 */ /* 0x001fca00078e0217 */
[----:B------:R-:W-:Y:S02]  /*0060*/  ISETP.GE.AND P0, PT, R3, c[0x0][0x160], PT ;  /* 0x0000580003007a0c */ /* 0x000fe40003f06270 */
[----:B------:R-:W-:-:S11]  /*0070*/  MOV R5, R3 ;  /* 0x0000000300057202 */ /* 0x000fd60000000f00 */
[----:B------:R-:W-:Y:S05]  /*0080*/  @P0 BRA `(.L_x_9544) ;  /* 0x0000180000000947 */ /* 0x000fea0003800000 */
[----:B------:R-:W-:Y:S01]  /*0090*/  ISETP.NE.AND P0, PT, RZ, c[0x0][0x170], PT ;  /* 0x00005c00ff007a0c */ /* 0x000fe20003f05270 */
[----:B------:R-:W-:Y:S01]  /*00a0*/  HFMA2.MMA R18, -RZ, RZ, 0, 0 ;  /* 0x00000000ff127435 */ /* 0x000fe200000001ff */
[----:B------:R-:W-:-:S11]  /*00b0*/  IMAD.MOV.U32 R0, RZ, RZ, RZ ;  /* 0x000000ffff007224 */ /* 0x000fd600078e00ff */
[----:B------:R-:W-:Y:S05]  /*00c0*/  @!P0 BRA `(.L_x_9545) ;  /* 0x00000df000008947 */ /* 0x000fea0003800000 */
[----:B------:R-:W-:Y:S01]  /*00d0*/  IMAD.MOV.U32 R2, RZ, RZ, RZ ;  /* 0x000000ffff027224 */ /* 0x000fe200078e00ff */
[----:B------:R-:W-:-:S03]  /*00e0*/  MOV R6, c[0x0][0x170] ;  /* 0x00005c0000067a02 */ /* 0x000fc60000000f00 */
        /* <DEDUP_REMOVED lines=209> */
[----:B------:R-:W-:Y:S01]  /*0e00*/  SHF.R.U32.HI R3, RZ, c[0x0][0x290], R2 ;  /* 0x0000a400ff037a19 */ /* 0x000fe20000011602 */
[----:B------:R-:W-:-:S03]  /*0e10*/  @P0 IMAD.MOV.U32 R2, RZ, RZ, RZ ;  /* 0x000000ffff020224 */ /* 0x000fc600078e00ff */
[C---:B------:R-:W-:Y:S01]  /*0e20*/  IADD3 R4, -R3.reuse, RZ, RZ ;  /* 0x000000ff03047210 */ /* 0x040fe20007ffe1ff */
        /* <DEDUP_REMOVED lines=9> */
.L_x_9545:
[----:B------:R-:W-:-:S04]  /*0ec0*/  IADD3 R8, P0, R0, c[0x0][0x370], RZ ;  /* 0x0000dc0000087a10 */ /* 0x000fc80007f1e0ff */
[----:B------:R-:W-:-:S06]  /*0ed0*/  IADD3.X R9, RZ, c[0x0][0x374], RZ, P0, !PT ;  /* 0x0000dd00ff097a10 */ /* 0x000fcc00007fe4ff */
[----:B------:R-:W2:Y:S01]  /*0ee0*/  LDG.E.128 R8, [R8.64] ;  /* 0x0000000408087981 */ /* 0x000ea2000c1e1d00 */
[----:B------:R-:W-:Y:S01]  /*0ef0*/  IADD3 R18, P1, R18, c[0x0][0x368], RZ ;  /* 0x0000da0012127a10 */ /* 0x000fe20007f3e0ff */
[----:B------:R-:W-:Y:S04]  /*0f00*/  BSSY B1, `(.L_x_9546) ;  /* 0x0000095000017945 */ /* 0x000fe80003800000 */
[----:B------:R-:W-:Y:S01]  /*0f10*/  IMAD.X R19, RZ, RZ, c[0x0][0x36c], P1 ;  /* 0x0000db00ff137624 */ /* 0x000fe200008e06ff */
[----:B--2---:R-:W0:-:S14]  /*0f20*/  DSETP.GE.AND P0, PT, |R8|, |R10|, PT ;  /* 0x4000000a0800722a */ /* 0x004e1c0003f06200 */
        /* <DEDUP_REMOVED lines=24> */
[----:B------:R-:W-:Y:S05]  /*10b0*/  CALL.REL.NOINC `($__internal_29_$__cuda_sm20_div_rn_f64_full) ;  /* 0x000022a000007944 */ /* 0x000fea0003c00000 */
.L_x_9550:
[----:B------:R-:W-:Y:S05]  /*10c0*/  BSYNC B2 ;  /* 0x0000000000027941 */ /* 0x000fea0003800000 */
.L_x_9549:
        /* <DEDUP_REMOVED lines=11> */
[----:B0-----:R-:W-:Y:S01]  /*1180*/  LOP3.LUT R8, R11, 0x7fffffff, RZ, 0xc0, !PT ;  /* 0x7fffffff0b087812 */ /* 0x001fe200078ec0ff */
[----:B------:R-:W-:Y:S01]  /*1190*/  IMAD.MOV.U32 R4, RZ, RZ, R10 ;  /* 0x000000ffff047224 */ /* 0x000fe200078e000a */
[----:B------:R-:W-:Y:S02]  /*11a0*/  MOV R0, 0x11d0 ;  /* 0x000011d000007802 */ /* 0x000fe40000000f00 */
[----:B------:R-:W-:Y:S02]  /*11b0*/  IADD3 R8, R8, -0x100000, RZ ;  /* 0xfff0000008087810 */ /* 0x000fe40007ffe0ff */
[----:B-1----:R-:W-:Y:S05]  /*11c0*/  CALL.REL.NOINC `($__internal_28_$__cuda_sm20_dblrcp_rn_slowpath_v3) ;  /* 0x00001f1000007944 */ /* 0x002fea0003c00000 */
.L_x_9552:
[----:B------:R-:W-:Y:S05]  /*11d0*/  BSYNC B2 ;  /* 0x0000000000027941 */ /* 0x000fea0003800000 */
.L_x_9551:
[----:B------:R-:W-:Y:S01]  /*11e0*/  MOV R4, c[0x0][0x398] ;  /* 0x0000e60000047a02 */ /* 0x000fe20000000f00 */
[----:B------:R-:W-:-:S06]  /*11f0*/  IMAD.MOV.U32 R5, RZ, RZ, c[0x0][0x39c] ;  /* 0x0000e700ff057624 */ /* 0x000fcc00078e00ff */
[----:B0-----:R-:W0:-:S04]  /*1200*/  DFMA R8, R2, R4, c[0x0][0x390] ;  /* 0x0000e4000208762b */ /* 0x001e080000000004 */
[----:B------:R-:W2:-:S04]  /*1210*/  DFMA R2, -R2, c[0x0][0x390], R4 ;  /* 0x0000e40002027a2b */ /* 0x000e880000000104 */
[----:B01----:R0:W1:-:S04]  /*1220*/  DMUL R8, R8, R6 ;  /* 0x0000000608087228 */ /* 0x0030480000000000 */
[----:B--2---:R0:W2:Y:S01]  /*1230*/  DMUL R10, R2, R6 ;  /* 0x00000006020a7228 */ /* 0x0040a20000000000 */
[----:B------:R-:W-:Y:S05]  /*1240*/  BRA `(.L_x_9553) ;  /* 0x0000060000007947 */ /* 0x000fea0003800000 */
.L_x_9548:
[----:B------:R-:W0:Y:S01]  /*1250*/  DADD R14, -RZ, |R8| ;  /* 0x00000000ff0e7229 */ /* 0x000e220000000508 */
[----:B------:R-:W-:Y:S01]  /*1260*/  MOV R2, 0x1 ;  /* 0x0000000100027802 */ /* 0x000fe20000000f00 */
[----:B------:R-:W-:Y:S01]  /*1270*/  IMAD.MOV.U32 R0, RZ, RZ, c[0x0][0x394] ;  /* 0x0000e500ff007624 */ /* 0x000fe200078e00ff */
[----:B------:R-:W-:Y:S03]  /*1280*/  BSSY B2, `(.L_x_9554) ;  /* 0x0000014000027945 */ /* 0x000fe60003800000 */
[----:B0-----:R-:W0:Y:S01]  /*1290*/  MUFU.RCP64H R3, R15 ;  /* 0x0000000f00037308 */ /* 0x001e220000001800 */
[----:B------:R-:W-:Y:S01]  /*12a0*/  FSETP.GEU.AND P1, PT, |R0|, 6.5827683646048100446e-37, PT ;  /* 0x036000000000780b */ /* 0x000fe20003f2e200 */
[----:B0-----:R-:W0:-:S06]  /*12b0*/  DFMA R4, -|R8|, R2, 1 ;  /* 0x3ff000000804742b */ /* 0x001e0c0000000302 */
[----:B0-----:R-:W0:-:S06]  /*12c0*/  DFMA R4, R4, R4, R4 ;  /* 0x000000040404722b */ /* 0x001e0c0000000004 */
[----:B0-----:R-:W0:-:S06]  /*12d0*/  DFMA R4, R2, R4, R2 ;  /* 0x000000040204722b */ /* 0x001e0c0000000002 */
[----:B0-----:R-:W0:-:S06]  /*12e0*/  DFMA R2, -|R8|, R4, 1 ;  /* 0x3ff000000802742b */ /* 0x001e0c0000000304 */
[----:B0-----:R-:W0:-:S06]  /*12f0*/  DFMA R2, R4, R2, R4 ;  /* 0x000000020402722b */ /* 0x001e0c0000000004 */
[----:B0-----:R-:W0:-:S06]  /*1300*/  DMUL R4, R2, c[0x0][0x390] ;  /* 0x0000e40002047a28 */ /* 0x001e0c0000000000 */
[----:B0-----:R-:W0:-:S06]  /*1310*/  DFMA R8, -|R8|, R4, c[0x0][0x390] ;  /* 0x0000e4000808762b */ /* 0x001e0c0000000304 */
[----:B0-----:R-:W0:-:S10]  /*1320*/  DFMA R8, R2, R8, R4 ;  /* 0x000000080208722b */ /* 0x001e140000000004 */
[----:B0-----:R-:W-:-:S05]  /*1330*/  FFMA R2, RZ, R15, R9 ;  /* 0x0000000fff027223 */ /* 0x001fca0000000009 */
[----:B------:R-:W-:-:S13]  /*1340*/  FSETP.GT.AND P0, PT, |R2|, 1.469367938527859385e-39, PT ;  /* 0x001000000200780b */ /* 0x000fda0003f04200 */
[----:B------:R-:W-:Y:S05]  /*1350*/  @P0 BRA P1, `(.L_x_9555) ;  /* 0x0000006000000947 */ /* 0x000fea0000800000 */
[----:B------:R-:W-:Y:S01]  /*1360*/  MOV R12, c[0x0][0x390] ;  /* 0x0000e400000c7a02 */ /* 0x000fe20000000f00 */
[----:B------:R-:W-:Y:S01]  /*1370*/  IMAD.MOV.U32 R13, RZ, RZ, c[0x0][0x394] ;  /* 0x0000e500ff0d7624 */ /* 0x000fe200078e00ff */
[----:B------:R-:W-:Y:S02]  /*1380*/  MOV R4, 0x13a0 ;  /* 0x000013a000047802 */ /* 0x000fe40000000f00 */
[----:B------:R-:W-:Y:S05]  /*1390*/  CALL.REL.NOINC `($__internal_29_$__cuda_sm20_div_rn_f64_full) ;  /* 0x00001fc000007944 */ /* 0x000fea0003c00000 */
[----:B------:R-:W-:Y:S01]  /*13a0*/  MOV R8, R2 ;  /* 0x0000000200087202 */ /* 0x000fe20000000f00 */
[----:B------:R-:W-:Y:S02]  /*13b0*/  IMAD.MOV.U32 R9, RZ, RZ, R3 ;  /* 0x000000ffff097224 */ /* 0x000fe400078e0003 */
.L_x_9555:
[----:B------:R-:W-:Y:S05]  /*13c0*/  BSYNC B2 ;  /* 0x0000000000027941 */ /* 0x000fea0003800000 */
.L_x_9554:
        /* <DEDUP_REMOVED lines=23> */
.L_x_9557:
[----:B------:R-:W-:Y:S05]  /*1540*/  BSYNC B2 ;  /* 0x0000000000027941 */ /* 0x000fea0003800000 */
.L_x_9556:
[----:B------:R-:W-:Y:S05]  /*1550*/  BRA `(.L_x_9553) ;  /* 0x000002f000007947 */ /* 0x000fea0003800000 */
.L_x_9547:
        /* <DEDUP_REMOVED lines=21> */
.L_x_9559:
[----:B------:R-:W-:Y:S05]  /*16b0*/  BSYNC B2 ;  /* 0x0000000000027941 */ /* 0x000fea0003800000 */
.L_x_9558:
        /* <DEDUP_REMOVED lines=16> */
.L_x_9561:
[----:B------:R-:W-:Y:S05]  /*17c0*/  BSYNC B2 ;  /* 0x0000000000027941 */ /* 0x000fea0003800000 */
.L_x_9560:
[----:B0-----:R-:W-:Y:S01]  /*17d0*/  MOV R8, c[0x0][0x390] ;  /* 0x0000e40000087a02 */ /* 0x001fe20000000f00 */
[----:B------:R-:W-:Y:S01]  /*17e0*/  IMAD.MOV.U32 R9, RZ, RZ, c[0x0][0x394] ;  /* 0x0000e500ff097624 */ /* 0x000fe200078e00ff */
[----:B------:R-:W-:Y:S01]  /*17f0*/  MOV R4, c[0x0][0x398] ;  /* 0x0000e60000047a02 */ /* 0x000fe20000000f00 */
[----:B------:R-:W-:-:S04]  /*1800*/  IMAD.MOV.U32 R5, RZ, RZ, c[0x0][0x39c] ;  /* 0x0000e700ff057624 */ /* 0x000fc800078e00ff */
[----:B------:R-:W0:-:S04]  /*1810*/  DFMA R8, R2, R8, c[0x0][0x398] ;  /* 0x0000e6000208762b */ /* 0x000e080000000008 */
[----:B------:R-:W2:-:S04]  /*1820*/  DFMA R2, R2, R4, -c[0x0][0x390] ;  /* 0x8000e4000202762b */ /* 0x000e880000000004 */
[----:B01----:R0:W1:-:S04]  /*1830*/  DMUL R8, R8, R6 ;  /* 0x0000000608087228 */ /* 0x0030480000000000 */
[----:B--2---:R0:W2:-:S06]  /*1840*/  DMUL R10, R2, R6 ;  /* 0x00000006020a7228 */ /* 0x00408c0000000000 */
.L_x_9553:
[----:B-1----:R-:W-:Y:S05]  /*1850*/  BSYNC B1 ;  /* 0x0000000000017941 */ /* 0x002fea0003800000 */
.L_x_9546:
[----:B--2---:R1:W-:Y:S01]  /*1860*/  STG.E.128 [R18.64], R8 ;  /* 0x0000000812007986 */ /* 0x0043e2000c101d04 */
[----:B------:R-:W-:-:S04]  /*1870*/  LEA R5, R22, R23, 0x8 ;  /* 0x0000001716057211 */ /* 0x000fc800078e40ff */
[----:B------:R-:W-:Y:S02]  /*1880*/  IADD3 R5, R5, 0x80, RZ ;  /* 0x0000008005057810 */ /* 0x000fe40007ffe0ff */
.L_x_9544:
[----:B------:R-:W-:Y:S05]  /*1890*/  BSYNC B0 ;  /* 0x0000000000007941 */ /* 0x000fea0003800000 */
.L_x_9543:
[----:B------:R-:W-:-:S13]  /*18a0*/  ISETP.GE.AND P0, PT, R5, c[0x0][0x160], PT ;  /* 0x0000580005007a0c */ /* 0x000fda0003f06270 */
[----:B------:R-:W-:Y:S05]  /*18b0*/  @P0 EXIT ;  /* 0x000000000000094d */ /* 0x000fea0003800000 */
[----:B------:R-:W-:Y:S01]  /*18c0*/  ISETP.NE.AND P0, PT, RZ, c[0x0][0x170], PT ;  /* 0x00005c00ff007a0c */ /* 0x000fe20003f05270 */
[----:B------:R-:W-:Y:S01]  /*18d0*/  IMAD.MOV.U32 R0, RZ, RZ, RZ ;  /* 0x000000ffff007224 */ /* 0x000fe200078e00ff */
[----:B-1----:R-:W-:-:S11]  /*18e0*/  MOV R18, RZ ;  /* 0x000000ff00127202 */ /* 0x002fd60000000f00 */
[----:B------:R-:W-:Y:S05]  /*18f0*/  @!P0 BRA `(.L_x_9562) ;  /* 0x00000e0000008947 */ /* 0x000fea0003800000 */
[----:B0-----:R-:W-:Y:S01]  /*1900*/  MOV R3, R5 ;  /* 0x0000000500037202 */ /* 0x001fe20000000f00 */
[----:B------:R-:W-:Y:S02]  /*1910*/  IMAD.MOV.U32 R2, RZ, RZ, RZ ;  /* 0x000000ffff027224 */ /* 0x000fe400078e00ff */
[----:B------:R-:W-:Y:S02]  /*1920*/  IMAD.MOV.U32 R6, RZ, RZ, c[0x0][0x170] ;  /* 0x00005c00ff067624 */ /* 0x000fe400078e00ff */
[----:B------:R-:W-:-:S03]  /*1930*/  IMAD.HI.U32 R2, R5, c[0x0][0x178], R2 ;  /* 0x00005e0005027a27 */ /* 0x000fc600078e0002 */
[----:B------:R-:W-:Y:S02]  /*1940*/  ISETP.NE.AND P0, PT, R6, 0x1, PT ;  /* 0x000000010600780c */ /* 0x000fe40003f05270 */
        /* <DEDUP_REMOVED lines=219> */
.L_x_9562:
[----:B------:R-:W-:-:S05]  /*2700*/  IADD3 R8, P0, R0, c[0x0][0x370], RZ ;  /* 0x0000dc0000087a10 */ /* 0x000fca0007f1e0ff */
[----:B------:R-:W-:-:S06]  /*2710*/  IMAD.X R9, RZ, RZ, c[0x0][0x374], P0 ;  /* 0x0000dd00ff097624 */ /* 0x000fcc00000e06ff */
[----:B------:R-:W2:Y:S01]  /*2720*/  LDG.E.128 R8, [R8.64] ;  /* 0x0000000408087981 */ /* 0x000ea2000c1e1d00 */
        /* <DEDUP_REMOVED lines=25> */
[----:B------:R-:W-:Y:S01]  /*28c0*/  MOV R14, R8 ;  /* 0x00000008000e7202 */ /* 0x000fe20000000f00 */
[----:B------:R-:W-:Y:S01]  /*28d0*/  IMAD.MOV.U32 R15, RZ, RZ, R9 ;  /* 0x000000ffff0f7224 */ /* 0x000fe200078e0009 */
[----:B------:R-:W-:Y:S02]  /*28e0*/  MOV R4, 0x2900 ;  /* 0x0000290000047802 */ /* 0x000fe40000000f00 */
[----:B------:R-:W-:Y:S05]  /*28f0*/  CALL.REL.NOINC `($__internal_29_$__cuda_sm20_div_rn_f64_full) ;  /* 0x00000a6000007944 */ /* 0x000fea0003c00000 */
.L_x_9567:
[----:B------:R-:W-:Y:S05]  /*2900*/  BSYNC B1 ;  /* 0x0000000000017941 */ /* 0x000fea0003800000 */
.L_x_9566:
        /* <DEDUP_REMOVED lines=11> */
[----:B0-----:R-:W-:Y:S02]  /*29c0*/  LOP3.LUT R8, R11, 0x7fffffff, RZ, 0xc0, !PT ;  /* 0x7fffffff0b087812 */ /* 0x001fe400078ec0ff */
[----:B------:R-:W-:Y:S02]  /*29d0*/  MOV R4, R10 ;  /* 0x0000000a00047202 */ /* 0x000fe40000000f00 */
[----:B------:R-:W-:Y:S02]  /*29e0*/  IADD3 R8, R8, -0x100000, RZ ;  /* 0xfff0000008087810 */ /* 0x000fe40007ffe0ff */
[----:B------:R-:W-:Y:S02]  /*29f0*/  MOV R0, 0x2a10 ;  /* 0x00002a1000007802 */ /* 0x000fe40000000f00 */
[----:B-1----:R-:W-:Y:S05]  /*2a00*/  CALL.REL.NOINC `($__internal_28_$__cuda_sm20_dblrcp_rn_slowpath_v3) ;  /* 0x000006d000007944 */ /* 0x002fea0003c00000 */
.L_x_9569:
[----:B------:R-:W-:Y:S05]  /*2a10*/  BSYNC B1 ;  /* 0x0000000000017941 */ /* 0x000fea0003800000 */
.L_x_9568:
[----:B0-----:R-:W-:Y:S01]  /*2a20*/  IMAD.MOV.U32 R8, RZ, RZ, c[0x0][0x398] ;  /* 0x0000e600ff087624 */ /* 0x001fe200078e00ff */
[----:B------:R-:W-:Y:S01]  /*2a30*/  MOV R9, c[0x0][0x39c] ;  /* 0x0000e70000097a02 */ /* 0x000fe20000000f00 */
[----:B------:R-:W-:Y:S01]  /*2a40*/  IMAD.MOV.U32 R4, RZ, RZ, c[0x0][0x390] ;  /* 0x0000e400ff047624 */ /* 0x000fe200078e00ff */
[----:B------:R-:W-:-:S04]  /*2a50*/  MOV R5, c[0x0][0x394] ;  /* 0x0000e50000057a02 */ /* 0x000fc80000000f00 */
[----:B------:R-:W0:-:S04]  /*2a60*/  DFMA R8, R2, R8, c[0x0][0x390] ;  /* 0x0000e4000208762b */ /* 0x000e080000000008 */
[----:B------:R-:W2:-:S04]  /*2a70*/  DFMA R2, -R2, R4, c[0x0][0x398] ;  /* 0x0000e6000202762b */ /* 0x000e880000000104 */
[----:B01----:R0:W1:-:S04]  /*2a80*/  DMUL R8, R8, R6 ;  /* 0x0000000608087228 */ /* 0x0030480000000000 */
[----:B--2---:R0:W2:Y:S01]  /*2a90*/  DMUL R10, R2, R6 ;  /* 0x00000006020a7228 */ /* 0x0040a20000000000 */
[----:B------:R-:W-:Y:S05]  /*2aa0*/  BRA `(.L_x_9570) ;  /* 0x0000060000007947 */ /* 0x000fea0003800000 */
.L_x_9565:
[----:B------:R-:W1:Y:S01]  /*2ab0*/  DADD R14, -RZ, |R8| ;  /* 0x00000000ff0e7229 */ /* 0x000e620000000508 */
[----:B0-----:R-:W-:Y:S01]  /*2ac0*/  IMAD.MOV.U32 R2, RZ, RZ, 0x1 ;  /* 0x00000001ff027424 */ /* 0x001fe200078e00ff */
[----:B------:R-:W-:Y:S01]  /*2ad0*/  MOV R0, c[0x0][0x394] ;  /* 0x0000e50000007a02 */ /* 0x000fe20000000f00 */
[----:B------:R-:W-:Y:S03]  /*2ae0*/  BSSY B1, `(.L_x_9571) ;  /* 0x0000014000017945 */ /* 0x000fe60003800000 */
[----:B-1----:R-:W0:Y:S01]  /*2af0*/  MUFU.RCP64H R3, R15 ;  /* 0x0000000f00037308 */ /* 0x002e220000001800 */
        /* <DEDUP_REMOVED lines=12> */
[----:B------:R-:W-:Y:S01]  /*2bc0*/  IMAD.MOV.U32 R12, RZ, RZ, c[0x0][0x390] ;  /* 0x0000e400ff0c7624 */ /* 0x000fe200078e00ff */
[----:B------:R-:W-:Y:S02]  /*2bd0*/  MOV R13, c[0x0][0x394] ;  /* 0x0000e500000d7a02 */ /* 0x000fe40000000f00 */
[----:B------:R-:W-:Y:S02]  /*2be0*/  MOV R4, 0x2c00 ;  /* 0x00002c0000047802 */ /* 0x000fe40000000f00 */
[----:B------:R-:W-:Y:S05]  /*2bf0*/  CALL.REL.NOINC `($__internal_29_$__cuda_sm20_div_rn_f64_full) ;  /* 0x0000076000007944 */ /* 0x000fea0003c00000 */
[----:B------:R-:W-:Y:S01]  /*2c00*/  IMAD.MOV.U32 R8, RZ, RZ, R2 ;  /* 0x000000ffff087224 */ /* 0x000fe200078e0002 */
[----:B------:R-:W-:Y:S02]  /*2c10*/  MOV R9, R3 ;  /* 0x0000000300097202 */ /* 0x000fe40000000f00 */
.L_x_9572:
[----:B------:R-:W-:Y:S05]  /*2c20*/  BSYNC B1 ;  /* 0x0000000000017941 */ /* 0x000fea0003800000 */
.L_x_9571:
[----:B------:R-:W0:Y:S01]  /*2c30*/  DADD R14, -RZ, |R10| ;  /* 0x00000000ff0e7229 */ /* 0x000e22000000050a */
[----:B------:R-:W-:Y:S01]  /*2c40*/  IMAD.MOV.U32 R2, RZ, RZ, 0x1 ;  /* 0x00000001ff027424 */ /* 0x000fe200078e00ff */
[----:B------:R-:W-:Y:S01]  /*2c50*/  MOV R0, c[0x0][0x39c] ;  /* 0x0000e70000007a02 */ /* 0x000fe20000000f00 */
        /* <DEDUP_REMOVED lines=20> */
.L_x_9574:
[----:B------:R-:W-:Y:S05]  /*2da0*/  BSYNC B1 ;  /* 0x0000000000017941 */ /* 0x000fea0003800000 */
.L_x_9573:
[----:B------:R-:W-:Y:S05]  /*2db0*/  BRA `(.L_x_9570) ;  /* 0x000002f000007947 */ /* 0x000fea0003800000 */
.L_x_9564:
        /* <DEDUP_REMOVED lines=21> */
.L_x_9576:
[----:B------:R-:W-:Y:S05]  /*2f10*/  BSYNC B1 ;  /* 0x0000000000017941 */ /* 0x000fea0003800000 */
.L_x_9575:
        /* <DEDUP_REMOVED lines=16> */
.L_x_9578:
[----:B------:R-:W-:Y:S05]  /*3020*/  BSYNC B1 ;  /* 0x0000000000017941 */ /* 0x000fea0003800000 */
.L_x_9577:
[----:B0-----:R-:W-:Y:S01]  /*3030*/  IMAD.MOV.U32 R8, RZ, RZ, c[0x0][0x390] ;  /* 0x0000e400ff087624 */ /* 0x001fe200078e00ff */
[----:B------:R-:W-:Y:S01]  /*3040*/  MOV R9, c[0x0][0x394] ;  /* 0x0000e50000097a02 */ /* 0x000fe20000000f00 */
[----:B------:R-:W-:Y:S01]  /*3050*/  IMAD.MOV.U32 R4, RZ, RZ, c[0x0][0x398] ;  /* 0x0000e600ff047624 */ /* 0x000fe200078e00ff */
[----:B------:R-:W-:-:S04]  /*3060*/  MOV R5, c[0x0][0x39c] ;  /* 0x0000e70000057a02 */ /* 0x000fc80000000f00 */
[----:B------:R-:W0:-:S04]  /*3070*/  DFMA R8, R2, R8, c[0x0][0x398] ;  /* 0x0000e6000208762b */ /* 0x000e080000000008 */
[----:B------:R-:W2:-:S04]  /*3080*/  DFMA R2, R2, R4, -c[0x0][0x390] ;  /* 0x8000e4000202762b */ /* 0x000e880000000004 */
[----:B01----:R0:W1:-:S04]  /*3090*/  DMUL R8, R8, R6 ;  /* 0x0000000608087228 */ /* 0x0030480000000000 */
[----:B--2---:R0:W2:-:S06]  /*30a0*/  DMUL R10, R2, R6 ;  /* 0x00000006020a7228 */ /* 0x00408c0000000000 */
.L_x_9570:
[----:B-1----:R-:W-:Y:S05]  /*30b0*/  BSYNC B0 ;  /* 0x0000000000007941 */ /* 0x002fea0003800000 */
.L_x_9563:
[----:B--2---:R-:W-:Y:S01]  /*30c0*/  STG.E.128 [R18.64], R8 ;  /* 0x0000000812007986 */ /* 0x004fe2000c101d04 */
[----:B------:R-:W-:Y:S05]  /*30d0*/  EXIT ;  /* 0x000000000000794d */ /* 0x000fea0003800000 */
        .weak           $__internal_28_$__cuda_sm20_dblrcp_rn_slowpath_v3
        .type           $__internal_28_$__cuda_sm20_dblrcp_rn_slowpath_v3,@function
        .size           $__internal_28_$__cuda_sm20_dblrcp_rn_slowpath_v3,($__internal_29_$__cuda_sm20_div_rn_f64_full - $__internal_28_$__cuda_sm20_dblrcp_rn_slowpath_v3)
$__internal_28_$__cuda_sm20_dblrcp_rn_slowpath_v3:
[----:B------:R-:W-:Y:S01]  /*30e0*/  IMAD.MOV.U32 R5, RZ, RZ, R11 ;  /* 0x000000ffff057224 */ /* 0x000fe200078e000b */
        /* <DEDUP_REMOVED lines=24> */
.L_x_9582:
        /* <DEDUP_REMOVED lines=9> */
.L_x_9580:
[----:B------:R-:W-:Y:S02]  /*3300*/  LOP3.LUT R7, R5, 0x80000, RZ, 0xfc, !PT ;  /* 0x0008000005077812 */ /* 0x000fe400078efcff */
[----:B------:R-:W-:Y:S02]  /*3310*/  MOV R6, R4 ;  /* 0x0000000400067202 */ /* 0x000fe40000000f00 */
.L_x_9581:
[----:B------:R-:W-:Y:S05]  /*3320*/  BSYNC B3 ;  /* 0x0000000000037941 */ /* 0x000fea0003800000 */
.L_x_9579:
[----:B0-----:R-:W-:Y:S01]  /*3330*/  MOV R4, R0 ;  /* 0x0000000000047202 */ /* 0x001fe20000000f00 */
[----:B------:R-:W-:-:S04]  /*3340*/  IMAD.MOV.U32 R5, RZ, RZ, 0x0 ;  /* 0x00000000ff057424 */ /* 0x000fc800078e00ff */
[----:B------:R-:W-:Y:S05]  /*3350*/  RET.REL.NODEC R4 `(_ZN2at6native18elementwise_kernelILi128ELi2EZNS0_22gpu_kernel_impl_nocastINS0_13AUnaryFunctorIN3c107complexIdEES6_S6_NS0_15binary_internal10DivFunctorIS6_EEEEEEvRNS_18TensorIteratorBaseERKT_EUliE_EEviT1_) ;  /* 0xffffcca004007950 */ /* 0x000fea0003c3ffff */
        .weak           $__internal_29_$__cuda_sm20_div_rn_f64_full
        .type           $__internal_29_$__cuda_sm20_div_rn_f64_full,@function
        .size           $__internal_29_$__cuda_sm20_div_rn_f64_full,(.L_x_17690 - $__internal_29_$__cuda_sm20_div_rn_f64_full)
$__internal_29_$__cuda_sm20_div_rn_f64_full:
[C---:B------:R-:W-:Y:S01]  /*3360*/  FSETP.GEU.AND P0, PT, |R15|.reuse, 1.469367938527859385e-39, PT ;  /* 0x001000000f00780b */ /* 0x040fe20003f0e200 */
[----:B------:R-:W-:Y:S01]  /*3370*/  IMAD.MOV.U32 R24, RZ, RZ, 0x1 ;  /* 0x00000001ff187424 */ /* 0x000fe200078e00ff */
[----:B------:R-:W-:Y:S01]  /*3380*/  LOP3.LUT R16, R15, 0x800fffff, RZ, 0xc0, !PT ;  /* 0x800fffff0f107812 */ /* 0x000fe200078ec0ff */
[----:B------:R-:W-:Y:S01]  /*3390*/  BSSY B3, `(.L_x_9583) ;  /* 0x0000055000037945 */ /* 0x000fe20003800000 */
[C---:B------:R-:W-:Y:S02]  /*33a0*/  FSETP.GEU.AND P2, PT, |R13|.reuse, 1.469367938527859385e-39, PT ;  /* 0x001000000d00780b */ /* 0x040fe40003f4e200 */
[----:B------:R-:W-:Y:S02]  /*33b0*/  LOP3.LUT R17, R16, 0x3ff00000, RZ, 0xfc, !PT ;  /* 0x3ff0000010117812 */ /* 0x000fe400078efcff */
[----:B------:R-:W-:Y:S02]  /*33c0*/  MOV R16, R14 ;  /* 0x0000000e00107202 */ /* 0x000fe40000000f00 */
[----:B------:R-:W-:-:S02]  /*33d0*/  LOP3.LUT R3, R13, 0x7ff00000, RZ, 0xc0, !PT ;  /* 0x7ff000000d037812 */ /* 0x000fc400078ec0ff */
[----:B------:R-:W-:Y:S01]  /*33e0*/  LOP3.LUT R5, R15, 0x7ff00000, RZ, 0xc0, !PT ;  /* 0x7ff000000f057812 */ /* 0x000fe200078ec0ff */
[----:B------:R-:W0:Y:S01]  /*33f0*/  @!P0 DMUL R16, R14, 8.98846567431157953865e+307 ;  /* 0x7fe000000e108828 */ /* 0x000e220000000000 */
[----:B------:R-:W-:Y:S02]  /*3400*/  MOV R2, 0x1ca00000 ;  /* 0x1ca0000000027802 */ /* 0x000fe40000000f00 */
[----:B------:R-:W-:Y:S02]  /*3410*/  ISETP.GE.U32.AND P1, PT, R3, R5, PT ;  /* 0x000000050300720c */ /* 0x000fe40003f26070 */
[----:B------:R-:W-:Y:S01]  /*3420*/  @!P2 LOP3.LUT R0, R15, 0x7ff00000, RZ, 0xc0, !PT ;  /* 0x7ff000000f00a812 */ /* 0x000fe200078ec0ff */
[----:B0-----:R-:W0:Y:S01]  /*3430*/  MUFU.RCP64H R25, R17 ;  /* 0x0000001100197308 */ /* 0x001e220000001800 */
[----:B------:R-:W-:Y:S02]  /*3440*/  SEL R7, R2, 0x63400000, !P1 ;  /* 0x6340000002077807 */ /* 0x000fe40004800000 */
[----:B------:R-:W-:-:S02]  /*3450*/  @!P2 ISETP.GE.U32.AND P3, PT, R3, R0, PT ;  /* 0x000000000300a20c */ /* 0x000fc40003f66070 */
[--C-:B------:R-:W-:Y:S02]  /*3460*/  LOP3.LUT R7, R7, 0x800fffff, R13.reuse, 0xf8, !PT ;  /* 0x800fffff07077812 */ /* 0x100fe400078ef80d */
[----:B------:R-:W-:Y:S02]  /*3470*/  @!P2 SEL R21, R2, 0x63400000, !P3 ;  /* 0x634000000215a807 */ /* 0x000fe40005800000 */
[----:B------:R-:W-:Y:S02]  /*3480*/  MOV R6, R12 ;  /* 0x0000000c00067202 */ /* 0x000fe40000000f00 */
[----:B------:R-:W-:Y:S02]  /*3490*/  @!P2 LOP3.LUT R0, R21, 0x80000000, R13, 0xf8, !PT ;  /* 0x800000001500a812 */ /* 0x000fe400078ef80d */
[----:B------:R-:W-:Y:S02]  /*34a0*/  @!P2 MOV R20, RZ ;  /* 0x000000ff0014a202 */ /* 0x000fe40000000f00 */
[----:B------:R-:W-:Y:S01]  /*34b0*/  @!P2 LOP3.LUT R21, R0, 0x100000, RZ, 0xfc, !PT ;  /* 0x001000000015a812 */ /* 0x000fe200078efcff */
[----:B0-----:R-:W0:Y:S01]  /*34c0*/  DFMA R26, R24, -R16, 1 ;  /* 0x3ff00000181a742b */ /* 0x001e220000000810 */
[----:B------:R-:W-:Y:S01]  /*34d0*/  IMAD.MOV.U32 R0, RZ, RZ, R3 ;  /* 0x000000ffff007224 */ /* 0x000fe200078e0003 */
[----:B------:R-:W-:-:S03]  /*34e0*/  @!P0 LOP3.LUT R5, R17, 0x7ff00000, RZ, 0xc0, !PT ;  /* 0x7ff0000011058812 */ /* 0x000fc600078ec0ff */
[----:B------:R-:W-:-:S04]  /*34f0*/  @!P2 DFMA R6, R6, 2, -R20 ;  /* 0x400000000606a82b */ /* 0x000fc80000000814 */
[----:B0-----:R-:W0:-:S06]  /*3500*/  DFMA R26, R26, R26, R26 ;  /* 0x0000001a1a1a722b */ /* 0x001e0c000000001a */
[----:B0-----:R-:W0:Y:S01]  /*3510*/  DFMA R24, R24, R26, R24 ;  /* 0x0000001a1818722b */ /* 0x001e220000000018 */
[----:B------:R-:W-:-:S05]  /*3520*/  @!P2 LOP3.LUT R0, R7, 0x7ff00000, RZ, 0xc0, !PT ;  /* 0x7ff000000700a812 */ /* 0x000fca00078ec0ff */
[----:B0-----:R-:W0:-:S06]  /*3530*/  DFMA R20, R24, -R16, 1 ;  /* 0x3ff000001814742b */ /* 0x001e0c0000000810 */
        /* <DEDUP_REMOVED lines=9> */
[----:B01----:R-:W-:Y:S01]  /*35d0*/  LOP3.LUT R0, R15, 0x7ff00000, RZ, 0xc0, !PT ;  /* 0x7ff000000f007812 */ /* 0x003fe200078ec0ff */
[----:B------:R-:W-:-:S03]  /*35e0*/  IMAD.MOV.U32 R12, RZ, RZ, RZ ;  /* 0x000000ffff0c7224 */ /* 0x000fc600078e00ff */
[CC--:B------:R-:W-:Y:S02]  /*35f0*/  IADD3 R5, R3.reuse, -R0.reuse, RZ ;  /* 0x8000000003057210 */ /* 0x0c0fe40007ffe0ff */
[----:B------:R-:W-:Y:S02]  /*3600*/  ISETP.GE.U32.AND P0, PT, R3, R0, PT ;  /* 0x000000000300720c */ /* 0x000fe40003f06070 */
[----:B------:R-:W-:Y:S02]  /*3610*/  IMNMX R5, R5, -0x46a00000, !PT ;  /* 0xb960000005057817 */ /* 0x000fe40007800200 */
[----:B------:R-:W-:Y:S02]  /*3620*/  SEL R0, R2, 0x63400000, !P0 ;  /* 0x6340000002007807 */ /* 0x000fe40004000000 */
[----:B------:R-:W-:-:S04]  /*3630*/  IMNMX R5, R5, 0x46a00000, PT ;  /* 0x46a0000005057817 */ /* 0x000fc80003800200 */
[----:B------:R-:W-:-:S04]  /*3640*/  IADD3 R0, -R0, R5, RZ ;  /* 0x0000000500007210 */ /* 0x000fc80007ffe1ff */
        /* <DEDUP_REMOVED lines=20> */
.L_x_9584:
[----:B01----:R-:W0:-:S14]  /*3790*/  DSETP.NAN.AND P0, PT, R12, R12, PT ;  /* 0x0000000c0c00722a */ /* 0x003e1c0003f08000 */
[----:B0-----:R-:W-:Y:S05]  /*37a0*/  @P0 BRA `(.L_x_9586) ;  /* 0x0000011000000947 */ /* 0x001fea0003800000 */
[----:B------:R-:W0:-:S14]  /*37b0*/  DSETP.NAN.AND P0, PT, R14, R14, PT ;  /* 0x0000000e0e00722a */ /* 0x000e1c0003f08000 */
[----:B0-----:R-:W-:Y:S05]  /*37c0*/  @P0 BRA `(.L_x_9587) ;  /* 0x000000c000000947 */ /* 0x001fea0003800000 */
[----:B------:R-:W-:Y:S02]  /*37d0*/  ISETP.NE.AND P0, PT, R0, R5, PT ;  /* 0x000000050000720c */ /* 0x000fe40003f05270 */
[----:B------:R-:W-:Y:S02]  /*37e0*/  MOV R2, 0x0 ;  /* 0x0000000000027802 */ /* 0x000fe40000000f00 */
        /* <DEDUP_REMOVED lines=10> */
.L_x_9587:
[----:B------:R-:W-:Y:S01]  /*3890*/  LOP3.LUT R3, R15, 0x80000, RZ, 0xfc, !PT ;  /* 0x000800000f037812 */ /* 0x000fe200078efcff */
[----:B------:R-:W-:Y:S01]  /*38a0*/  IMAD.MOV.U32 R2, RZ, RZ, R14 ;  /* 0x000000ffff027224 */ /* 0x000fe200078e000e */
[----:B------:R-:W-:Y:S05]  /*38b0*/  BRA `(.L_x_9585) ;  /* 0x0000002000007947 */ /* 0x000fea0003800000 */
.L_x_9586:
[----:B------:R-:W-:Y:S02]  /*38c0*/  LOP3.LUT R3, R13, 0x80000, RZ, 0xfc, !PT ;  /* 0x000800000d037812 */ /* 0x000fe400078efcff */
[----:B------:R-:W-:Y:S02]  /*38d0*/  MOV R2, R12 ;  /* 0x0000000c00027202 */ /* 0x000fe40000000f00 */
.L_x_9585:
[----:B------:R-:W-:Y:S05]  /*38e0*/  BSYNC B3 ;  /* 0x0000000000037941 */ /* 0x000fea0003800000 */
.L_x_9583:
[----:B------:R-:W-:-:S06]  /*38f0*/  HFMA2.MMA R5, -RZ, RZ, 0, 0 ;  /* 0x00000000ff057435 */ /* 0x000fcc00000001ff */
[----:B------:R-:W-:Y:S05]  /*3900*/  RET.REL.NODEC R4 `(_ZN2at6native18elementwise_kernelILi128ELi2EZNS0_22gpu_kernel_impl_nocastINS0_13AUnaryFunctorIN3c107complexIdEES6_S6_NS0_15binary_internal10DivFunctorIS6_EEEEEEvRNS_18TensorIteratorBaseERKT_EUliE_EEviT1_) ;  /* 0xffffc6f004007950 */ /* 0x000fea0003c3ffff */
.L_x_9588:
        /* <DEDUP_REMOVED lines=15> */
.L_x_17690:


//--------------------- .text._ZN2at6native27unrolled_elementwise_kernelINS0_13AUnaryFunctorIN3c107complexIdEES5_S5_NS0_15binary_internal10DivFunctorIS5_EEEESt5arrayIPcLm2EELi4E23TrivialOffsetCalculatorILi1EjESE_NS0_6memory15LoadWithoutCastENSF_16StoreWithoutCastEEEviT_T0_T2_T3_T4_T5_ --------------------------
	.section	.text._ZN2at6native27unrolled_elementwise_kernelINS0_13AUnaryFunctorIN3c107complexIdEES5_S5_NS0_15binary_internal10DivFunctorIS5_EEEESt5arrayIPcLm2EELi4E23TrivialOffsetCalculatorILi1EjESE_NS0_6memory15LoadWithoutCastENSF_16StoreWithoutCastEEEviT_T0_T2_T3_T4_T5_,"ax",@progbits
	.sectioninfo	@"SHI_REGISTERS=52"
	.align	128
        .global         _ZN2at6native27unrolled_elementwise_kernelINS0_13AUnaryFunctorIN3c107complexIdEES5_S5_NS0_15binary_internal10DivFunctorIS5_EEEESt5arrayIPcLm2EELi4E23TrivialOffsetCalculatorILi1EjESE_NS0_6memory15LoadWithoutCastENSF_16StoreWithoutCastEEEviT_T0_T2_T3_T4_T5_
        .type           _ZN2at6native27unrolled_elementwise_kernelINS0_13AUnaryFunctorIN3c107complexIdEES5_S5_NS0_15binary_internal10DivFunctorIS5_EEEESt5arrayIPcLm2EELi4E23TrivialOffsetCalculatorILi1EjESE_NS0_6memory15LoadWithoutCastENSF_16StoreWithoutCastEEEviT_T0_T2_T3_T4_T5_,@function
        .size           _ZN2at6native27unrolled_elementwise_kernelINS0_13AUnaryFunctorIN3c107complexIdEES5_S5_NS0_15binary_internal10DivFunctorIS5_EEEESt5arrayIPcLm2EELi4E23TrivialOffsetCalculatorILi1EjESE_NS0_6memory15LoadWithoutCastENSF_16StoreWithoutCastEEEviT_T0_T2_T3_T4_T5_,(.L_x_17692 - _ZN2at6native27unrolled_elementwise_kernelINS0_13AUnaryFunctorIN3c107complexIdEES5_S5_NS0_15binary_internal10DivFunctorIS5_EEEESt5arrayIPcLm2EELi4E23TrivialOffsetCalculatorILi1EjESE_NS0_6memory15LoadWithoutCastENSF_16StoreWithoutCastEEEviT_T0_T2_T3_T4_T5_)
        .other          _ZN2at6native27unrolled_elementwise_kernelINS0_13AUnaryFunctorIN3c107complexIdEES5_S5_NS0_15binary_internal10DivFunctorIS5_EEEESt5arrayIPcLm2EELi4E23TrivialOffsetCalculatorILi1EjESE_NS0_6memory15LoadWithoutCastENSF_16StoreWithoutCastEEEviT_T0_T2_T3_T4_T5_,@"STO_CUDA_ENTRY STV_DEFAULT"
_ZN2at6native27unrolled_elementwise_kernelINS0_13AUnaryFunctorIN3c107complexIdEES5_S5_NS0_15binary_internal10DivFunctorIS5_EEEESt5arrayIPcLm2EELi4E23TrivialOffsetCalculatorILi1EjESE_NS0_6memory15LoadWithoutCastENSF_16StoreWithoutCastEEEviT_T0_T2_T3_T4_T5_:
.text._ZN2at6native27unrolled_elementwise_kernelINS0_13AUnaryFunctorIN3c107complexIdEES5_S5_NS0_15binary_internal10DivFunctorIS5_EEEESt5arrayIPcLm2EELi4E23TrivialOffsetCalculatorILi1EjESE_NS0_6memory15LoadWithoutCastENSF_16StoreWithoutCastEEEviT_T0_T2_T3_T4_T5_:
[----:B------:R-:W-:Y:S02]  /*0000*/  IMAD.MOV.U32 R1, RZ, RZ, c[0x0][0x28] ;  /* 0x00000a00ff017624 */ /* 0x000fe400078e00ff */
[----:B------:R-:W0:Y:S01]  /*0010*/  S2R R3, SR_CTAID.X ;  /* 0x0000000000037919 */ /* 0x000e220000002500 */
[----:B------:R-:W-:Y:S01]  /*0020*/  IMAD.MOV.U32 R2, RZ, RZ, -0x200 ;  /* 0xfffffe00ff027424 */ /* 0x000fe200078e00ff */
[----:B------:R-:W-:Y:S01]  /*0030*/  CS2R R30, SRZ ;  /* 0x00000000001e7805 */ /* 0x000fe2000001ff00 */
[----:B------:R-:W-:Y:S01]  /*0040*/  CS2R R28, SRZ ;  /* 0x00000000001c7805 */ /* 0x000fe2000001ff00 */
[----:B------:R-:W1:Y:S01]  /*0050*/  S2R R0, SR_TID.X ;  /* 0x0000000000007919 */ /* 0x000e620000002100 */
[----:B------:R-:W-:Y:S01]  /*0060*/  CS2R R26, SRZ ;  /* 0x00000000001a7805 */ /* 0x000fe2000001ff00 */
[----:B------:R-:W-:Y:S01]  /*0070*/  CS2R R24, SRZ ;  /* 0x0000000000187805 */ /* 0x000fe2000001ff00 */
[----:B------:R-:W-:Y:S01]  /*0080*/  CS2R R10, SRZ ;  /* 0x00000000000a7805 */ /* 0x000fe2000001ff00 */
[----:B------:R-:W-:Y:S01]  /*0090*/  CS2R R8, SRZ ;  /* 0x0000000000087805 */ /* 0x000fe2000001ff00 */
[----:B------:R-:W-:Y:S01]  /*00a0*/  CS2R R14, SRZ ;  /* 0x00000000000e7805 */ /* 0x000fe2000001ff00 */
[----:B------:R-:W-:Y:S01]  /*00b0*/  CS2R R12, SRZ ;  /* 0x00000000000c7805 */ /* 0x000fe2000001ff00 */
[----:B------:R-:W-:Y:S01]  /*00c0*/  ULDC.64 UR4, c[0x0][0x118] ;  /* 0x0000460000047ab9 */ /* 0x000fe20000000a00 */
[----:B0-----:R-:W-:-:S05]  /*00d0*/  IMAD R5, R3, R2, c[0x0][0x160] ;  /* 0x0000580003057624 */ /* 0x001fca00078e0202 */
[----:B-1----:R-:W-:-:S13]  /*00e0*/  ISETP.GE.AND P2, PT, R0, R5, PT ;  /* 0x000000050000720c */ /* 0x002fda0003f46270 */
[----:B------:R-:W-:Y:S01]  /*00f0*/  @!P2 IMAD R6, R3, 0x200, R0 ;  /* 0x000002000306a824 */ /* 0x000fe200078e0200 */
[----:B------:R-:W-:Y:S02]  /*0100*/  @!P2 IADD3 R0, R0, 0x80, RZ ;  /* 0x000000800000a810 */ /* 0x000fe40007ffe0ff */
[----:B------:R-:W-:Y:S02]  /*0110*/  @!P2 MOV R7, 0x10 ;  /* 0x000000100007a802 */ /* 0x000fe40000000f00 */
[----:B------:R-:W-:-:S03]  /*0120*/  ISETP.GE.AND P0, PT, R0, R5, PT ;  /* 0x000000050000720c */ /* 0x000fc60003f06270 */
[----:B------:R-:W-:-:S05]  /*0130*/  @!P2 IMAD.WIDE.U32 R6, R6, R7, c[0x0][0x198] ;  /* 0x000066000606a625 */ /* 0x000fca00078e0007 */
[----:B------:R0:W5:Y:S05]  /*0140*/  @!P2 LDG.E.128 R28, [R6.64] ;  /* 0x00000004061ca981 */ /* 0x00016a000c1e1d00 */
[----:B------:R-:W-:Y:S01]  /*0150*/  @!P0 IMAD R32, R3, 0x200, R0 ;  /* 0x0000020003208824 */ /* 0x000fe200078e0200 */
[----:B------:R-:W-:Y:S01]  /*0160*/  @!P0 IADD3 R0, R0, 0x80, RZ ;  /* 0x0000008000008810 */ /* 0x000fe20007ffe0ff */
[----:B------:R-:W-:-:S03]  /*0170*/  @!P0 IMAD.MOV.U32 R33, RZ, RZ, 0x10 ;  /* 0x00000010ff218424 */ /* 0x000fc600078e00ff */
[----:B------:R-:W-:Y:S01]  /*0180*/  ISETP.GE.AND P3, PT, R0, R5, PT ;  /* 0x000000050000720c */ /* 0x000fe20003f66270 */
[----:B------:R-:W-:-:S05]  /*0190*/  @!P0 IMAD.WIDE.U32 R32, R32, R33, c[0x0][0x198] ;  /* 0x0000660020208625 */ /* 0x000fca00078e0021 */
[----:B------:R0:W5:Y:S07]  /*01a0*/  @!P0 LDG.E.128 R24, [R32.64] ;  /* 0x0000000420188981 */ /* 0x00016e000c1e1d00 */
[----:B------:R-:W-:Y:S01]  /*01b0*/  @!P3 IMAD R34, R3, 0x200, R0 ;  /* 0x000002000322b824 */ /* 0x000fe200078e0200 */
[----:B------:R-:W-:Y:S01]  /*01c0*/  @!P3 IADD3 R0, R0, 0x80, RZ ;  /* 0x000000800000b810 */ /* 0x000fe20007ffe0ff */
[----:B------:R-:W-:-:S03]  /*01d0*/  @!P3 IMAD.MOV.U32 R35, RZ, RZ, 0x10 ;  /* 0x00000010ff23b424 */ /* 0x000fc600078e00ff */
[----:B------:R-:W-:Y:S01]  /*01e0*/  ISETP.GE.AND P1, PT, R0, R5, PT ;  /* 0x000000050000720c */ /* 0x000fe20003f26270 */
[----:B------:R-:W-:-:S05]  /*01f0*/  @!P3 IMAD.WIDE.U32 R34, R34, R35, c[0x0][0x198] ;  /* 0x000066002222b625 */ /* 0x000fca00078e0023 */
[----:B------:R0:W5:Y:S07]  /*0200*/  @!P3 LDG.E.128 R8, [R34.64] ;  /* 0x000000042208b981 */ /* 0x00016e000c1e1d00 */
[----:B------:R-:W-:Y:S02]  /*0210*/  @!P1 IMAD R20, R3, 0x200, R0 ;  /* 0x0000020003149824 */ /* 0x000fe400078e0200 */
[----:B------:R-:W-:-:S04]  /*0220*/  @!P1 IMAD.MOV.U32 R21, RZ, RZ, 0x10 ;  /* 0x00000010ff159424 */ /* 0x000fc800078e00ff */
[----:B------:R-:W-:-:S05]  /*0230*/  @!P1 IMAD.WIDE.U32 R20, R20, R21, c[0x0][0x198] ;  /* 0x0000660014149625 */ /* 0x000fca00078e0015 */
[----:B------:R0:W5:Y:S01]  /*0240*/  @!P1 LDG.E.128 R12, [R20.64] ;  /* 0x00000004140c9981 */ /* 0x000162000c1e1d00 */
[----:B------:R-:W-:Y:S01]  /*0250*/  BSSY B1, `(.L_x_9589) ;  /* 0x000009e000017945 */ /* 0x000fe20003800000 */
[----:B------:R-:W-:Y:S01]  /*0260*/  CS2R R22, SRZ ;  /* 0x0000000000167805 */ /* 0x000fe2000001ff00 */
        /* <DEDUP_REMOVED lines=28> */
[----:B------:R-:W-:Y:S05]  /*0430*/  CALL.REL.NOINC `($__internal_31_$__cuda_sm20_div_rn_f64_full) ;  /* 0x00002b5000007944 */ /* 0x000fea0003c00000 */
[----:B------:R-:W-:Y:S02]  /*0440*/  IMAD.MOV.U32 R16, RZ, RZ, R44 ;  /* 0x000000ffff107224 */ /* 0x000fe400078e002c */
[----:B------:R-:W-:Y:S02]  /*0450*/  IMAD.MOV.U32 R17, RZ, RZ, R45 ;  /* 0x000000ffff117224 */ /* 0x000fe400078e002d */
.L_x_9594:
[----:B------:R-:W-:Y:S05]  /*0460*/  BSYNC B2 ;  /* 0x0000000000027941 */ /* 0x000fea0003800000 */
.L_x_9593:
        /* <DEDUP_REMOVED lines=12> */
[----:B------:R-:W-:Y:S01]  /*0530*/  IMAD.MOV.U32 R7, RZ, RZ, R31 ;  /* 0x000000ffff077224 */ /* 0x000fe200078e001f */
[----:B------:R-:W-:Y:S02]  /*0540*/  MOV R6, R30 ;  /* 0x0000001e00067202 */ /* 0x000fe40000000f00 */
[----:B------:R-:W-:Y:S02]  /*0550*/  IADD3 R2, R2, -0x100000, RZ ;  /* 0xfff0000002027810 */ /* 0x000fe40007ffe0ff */
[----:B------:R-:W-:Y:S02]  /*0560*/  MOV R0, 0x580 ;  /* 0x0000058000007802 */ /* 0x000fe40000000f00 */
[----:B01----:R-:W-:Y:S05]  /*0570*/  CALL.REL.NOINC `($__internal_30_$__cuda_sm20_dblrcp_rn_slowpath_v3) ;  /* 0x0000278000007944 */ /* 0x003fea0003c00000 */
.L_x_9596:
[----:B------:R-:W-:Y:S05]  /*0580*/  BSYNC B2 ;  /* 0x0000000000027941 */ /* 0x000fea0003800000 */
.L_x_9595:
[----:B0-----:R-:W-:Y:S02]  /*0590*/  IMAD.MOV.U32 R18, RZ, RZ, c[0x0][0x188] ;  /* 0x00006200ff127624 */ /* 0x001fe400078e00ff */
[----:B------:R-:W-:-:S06]  /*05a0*/  IMAD.MOV.U32 R19, RZ, RZ, c[0x0][0x18c] ;  /* 0x00006300ff137624 */ /* 0x000fcc00078e00ff */
[----:B------:R-:W0:-:S04]  /*05b0*/  DFMA R6, R16, R18, c[0x0][0x180] ;  /* 0x000060001006762b */ /* 0x000e080000000012 */
[----:B------:R-:W2:-:S04]  /*05c0*/  DFMA R18, -R16, c[0x0][0x180], R18 ;  /* 0x0000600010127a2b */ /* 0x000e880000000112 */
[----:B01----:R0:W1:-:S04]  /*05d0*/  DMUL R16, R6, R28 ;  /* 0x0000001c06107228 */ /* 0x0030480000000000 */
[----:B--2---:R0:W2:Y:S01]  /*05e0*/  DMUL R18, R18, R28 ;  /* 0x0000001c12127228 */ /* 0x0040a20000000000 */
[----:B------:R-:W-:Y:S05]  /*05f0*/  BRA `(.L_x_9590) ;  /* 0x0000063000007947 */ /* 0x000fea0003800000 */
.L_x_9592:
        /* <DEDUP_REMOVED lines=17> */
[----:B------:R-:W-:Y:S01]  /*0710*/  MOV R32, c[0x0][0x180] ;  /* 0x0000600000207a02 */ /* 0x000fe20000000f00 */
[----:B------:R-:W-:Y:S01]  /*0720*/  IMAD.MOV.U32 R33, RZ, RZ, c[0x0][0x184] ;  /* 0x00006100ff217624 */ /* 0x000fe200078e00ff */
[----:B------:R-:W-:Y:S02]  /*0730*/  MOV R4, 0x750 ;  /* 0x0000075000047802 */ /* 0x000fe40000000f00 */
[----:B------:R-:W-:Y:S05]  /*0740*/  CALL.REL.NOINC `($__internal_31_$__cuda_sm20_div_rn_f64_full) ;  /* 0x0000284000007944 */ /* 0x000fea0003c00000 */
[----:B------:R-:W-:Y:S02]  /*0750*/  IMAD.MOV.U32 R16, RZ, RZ, R44 ;  /* 0x000000ffff107224 */ /* 0x000fe400078e002c */
[----:B------:R-:W-:Y:S02]  /*0760*/  IMAD.MOV.U32 R17, RZ, RZ, R45 ;  /* 0x000000ffff117224 */ /* 0x000fe400078e002d */
.L_x_9598:
[----:B------:R-:W-:Y:S05]  /*0770*/  BSYNC B2 ;  /* 0x0000000000027941 */ /* 0x000fea0003800000 */
.L_x_9597:
        /* <DEDUP_REMOVED lines=23> */
.L_x_9600:
[----:B------:R-:W-:Y:S05]  /*08f0*/  BSYNC B2 ;  /* 0x0000000000027941 */ /* 0x000fea0003800000 */
.L_x_9599:
[----:B------:R-:W-:Y:S05]  /*0900*/  BRA `(.L_x_9590) ;  /* 0x0000032000007947 */ /* 0x000fea0003800000 */
.L_x_9591:
        /* <DEDUP_REMOVED lines=20> */
[----:B------:R-:W-:Y:S05]  /*0a50*/  CALL.REL.NOINC `($__internal_31_$__cuda_sm20_div_rn_f64_full) ;  /* 0x0000253000007944 */ /* 0x000fea0003c00000 */
[----:B------:R-:W-:Y:S02]  /*0a60*/  IMAD.MOV.U32 R16, RZ, RZ, R44 ;  /* 0x000000ffff107224 */ /* 0x000fe400078e002c */
[----:B------:R-:W-:Y:S02]  /*0a70*/  IMAD.MOV.U32 R17, RZ, RZ, R45 ;  /* 0x000000ffff117224 */ /* 0x000fe400078e002d */
.L_x_9602:
[----:B------:R-:W-:Y:S05]  /*0a80*/  BSYNC B2 ;  /* 0x0000000000027941 */ /* 0x000fea0003800000 */
.L_x_9601:
        /* <DEDUP_REMOVED lines=17> */
.L_x_9604:
[----:B------:R-:W-:Y:S05]  /*0ba0*/  BSYNC B2 ;  /* 0x0000000000027941 */ /* 0x000fea0003800000 */
.L_x_9603:
[----:B------:R-:W-:Y:S02]  /*0bb0*/  IMAD.MOV.U32 R6, RZ, RZ, c[0x0][0x180] ;  /* 0x00006000ff067624 */ /* 0x000fe400078e00ff */
[----:B------:R-:W-:Y:S02]  /*0bc0*/  IMAD.MOV.U32 R7, RZ, RZ, c[0x0][0x184] ;  /* 0x00006100ff077624 */ /* 0x000fe400078e00ff */
[----:B0-----:R-:W-:-:S02]  /*0bd0*/  IMAD.MOV.U32 R18, RZ, RZ, c[0x0][0x188] ;  /* 0x00006200ff127624 */ /* 0x001fc400078e00ff */
[----:B------:R-:W-:Y:S02]  /*0be0*/  IMAD.MOV.U32 R19, RZ, RZ, c[0x0][0x18c] ;  /* 0x00006300ff137624 */ /* 0x000fe400078e00ff */
[----:B------:R-:W0:-:S04]  /*0bf0*/  DFMA R6, R16, R6, c[0x0][0x188] ;  /* 0x000062001006762b */ /* 0x000e080000000006 */
[----:B------:R-:W2:-:S04]  /*0c00*/  DFMA R18, R16, R18, -c[0x0][0x180] ;  /* 0x800060001012762b */ /* 0x000e880000000012 */
[----:B01----:R0:W1:-:S04]  /*0c10*/  DMUL R16, R6, R28 ;  /* 0x0000001c06107228 */ /* 0x0030480000000000 */
[----:B--2---:R0:W2:-:S06]  /*0c20*/  DMUL R18, R18, R28 ;  /* 0x0000001c12127228 */ /* 0x00408c0000000000 */
.L_x_9590:
[----:B-1----:R-:W-:Y:S05]  /*0c30*/  BSYNC B1 ;  /* 0x0000000000017941 */ /* 0x002fea0003800000 */
.L_x_9589:
[----:B------:R-:W1:Y:S01]  /*0c40*/  S2R R38, SR_TID.X ;  /* 0x0000000000267919 */ /* 0x000e620000002100 */
[----:B------:R-:W-:Y:S01]  /*0c50*/  BSSY B1, `(.L_x_9605) ;  /* 0x00000a0000017945 */ /* 0x000fe20003800000 */
[----:B0-----:R-:W-:Y:S01]  /*0c60*/  CS2R R20, SRZ ;  /* 0x0000000000147805 */ /* 0x001fe2000001ff00 */
[----:B-1----:R-:W-:-:S04]  /*0c70*/  IADD3 R0, R38, 0x80, RZ ;  /* 0x0000008026007810 */ /* 0x002fc80007ffe0ff */
        /* <DEDUP_REMOVED lines=27> */
[----:B--2---:R-:W-:Y:S05]  /*0e30*/  CALL.REL.NOINC `($__internal_31_$__cuda_sm20_div_rn_f64_full) ;  /* 0x0000215000007944 */ /* 0x004fea0003c00000 */
[----:B------:R-:W-:Y:S02]  /*0e40*/  IMAD.MOV.U32 R20, RZ, RZ, R44 ;  /* 0x000000ffff147224 */ /* 0x000fe400078e002c */
[----:B------:R-:W-:Y:S02]  /*0e50*/  IMAD.MOV.U32 R21, RZ, RZ, R45 ;  /* 0x000000ffff157224 */ /* 0x000fe400078e002d */
.L_x_9610:
[----:B------:R-:W-:Y:S05]  /*0e60*/  BSYNC B2 ;  /* 0x0000000000027941 */ /* 0x000fea0003800000 */
.L_x_9609:
        /* <DEDUP_REMOVED lines=16> */
[----:B012---:R-:W-:Y:S05]  /*0f70*/  CALL.REL.NOINC `($__internal_30_$__cuda_sm20_dblrcp_rn_slowpath_v3) ;  /* 0x00001d8000007944 */ /* 0x007fea0003c00000 */
.L_x_9612:
[----:B------:R-:W-:Y:S05]  /*0f80*/  BSYNC B2 ;  /* 0x0000000000027941 */ /* 0x000fea0003800000 */
.L_x_9611:
[----:B------:R-:W-:Y:S02]  /*0f90*/  IMAD.MOV.U32 R6, RZ, RZ, c[0x0][0x188] ;  /* 0x00006200ff067624 */ /* 0x000fe400078e00ff */
[----:B------:R-:W-:Y:S02]  /*0fa0*/  IMAD.MOV.U32 R7, RZ, RZ, c[0x0][0x18c] ;  /* 0x00006300ff077624 */ /* 0x000fe400078e00ff */
[----:B0-----:R-:W-:-:S02]  /*0fb0*/  IMAD.MOV.U32 R22, RZ, RZ, c[0x0][0x180] ;  /* 0x00006000ff167624 */ /* 0x001fc400078e00ff */
[----:B------:R-:W-:Y:S02]  /*0fc0*/  IMAD.MOV.U32 R23, RZ, RZ, c[0x0][0x184] ;  /* 0x00006100ff177624 */ /* 0x000fe400078e00ff */
[----:B------:R-:W0:-:S04]  /*0fd0*/  DFMA R6, R20, R6, c[0x0][0x180] ;  /* 0x000060001406762b */ /* 0x000e080000000006 */
[----:B------:R-:W3:-:S04]  /*0fe0*/  DFMA R22, -R20, R22, c[0x0][0x188] ;  /* 0x000062001416762b */ /* 0x000ec80000000116 */
[----:B01----:R0:W1:-:S04]  /*0ff0*/  DMUL R20, R6, R28 ;  /* 0x0000001c06147228 */ /* 0x0030480000000000 */
[----:B---3--:R0:W3:Y:S01]  /*1000*/  DMUL R22, R22, R28 ;  /* 0x0000001c16167228 */ /* 0x0080e20000000000 */
[----:B------:R-:W-:Y:S05]  /*1010*/  BRA `(.L_x_9606) ;  /* 0x0000063000007947 */ /* 0x000fea0003800000 */
.L_x_9608:
[----:B------:R-:W0:Y:S01]  /*1020*/  DADD R6, -RZ, |R24| ;  /* 0x00000000ff067229 */ /* 0x000e220000000518 */
[----:B------:R-:W-:Y:S01]  /*1030*/  MOV R20, 0x1 ;  /* 0x0000000100147802 */ /* 0x000fe20000000f00 */
[----:B------:R-:W-:Y:S01]  /*1040*/  IMAD.MOV.U32 R0, RZ, RZ, c[0x0][0x184] ;  /* 0x00006100ff007624 */ /* 0x000fe200078e00ff */
[----:B------:R-:W-:Y:S03]  /*1050*/  BSSY B2, `(.L_x_9613) ;  /* 0x0000014000027945 */ /* 0x000fe60003800000 */
[----:B0-----:R-:W0:Y:S01]  /*1060*/  MUFU.RCP64H R21, R7 ;  /* 0x0000000700157308 */ /* 0x001e220000001800 */
        /* <DEDUP_REMOVED lines=15> */
[----:B--2---:R-:W-:Y:S05]  /*1160*/  CALL.REL.NOINC `($__internal_31_$__cuda_sm20_div_rn_f64_full) ;  /* 0x00001e2000007944 */ /* 0x004fea0003c00000 */
[----:B------:R-:W-:Y:S02]  /*1170*/  IMAD.MOV.U32 R20, RZ, RZ, R44 ;  /* 0x000000ffff147224 */ /* 0x000fe400078e002c */
[----:B------:R-:W-:Y:S02]  /*1180*/  IMAD.MOV.U32 R21, RZ, RZ, R45 ;  /* 0x000000ffff157224 */ /* 0x000fe400078e002d */
.L_x_9614:
[----:B------:R-:W-:Y:S05]  /*1190*/  BSYNC B2 ;  /* 0x0000000000027941 */ /* 0x000fea0003800000 */
.L_x_9613:
        /* <DEDUP_REMOVED lines=23> */
.L_x_9616:
[----:B------:R-:W-:Y:S05]  /*1310*/  BSYNC B2 ;  /* 0x0000000000027941 */ /* 0x000fea0003800000 */
.L_x_9615:
[----:B------:R-:W-:Y:S05]  /*1320*/  BRA `(.L_x_9606) ;  /* 0x0000032000007947 */ /* 0x000fea0003800000 */
.L_x_9607:
        /* <DEDUP_REMOVED lines=20> */
[----:B--2---:R-:W-:Y:S05]  /*1470*/  CALL.REL.NOINC `($__internal_31_$__cuda_sm20_div_rn_f64_full) ;  /* 0x00001b1000007944 */ /* 0x004fea0003c00000 */
[----:B------:R-:W-:Y:S01]  /*1480*/  IMAD.MOV.U32 R20, RZ, RZ, R44 ;  /* 0x000000ffff147224 */ /* 0x000fe200078e002c */
[----:B------:R-:W-:Y:S02]  /*1490*/  MOV R21, R45 ;  /* 0x0000002d00157202 */ /* 0x000fe40000000f00 */
.L_x_9618:
[----:B------:R-:W-:Y:S05]  /*14a0*/  BSYNC B2 ;  /* 0x0000000000027941 */ /* 0x000fea0003800000 */
.L_x_9617:
        /* <DEDUP_REMOVED lines=13> */
[----:B------:R-:W-:Y:S01]  /*1580*/  MOV R0, 0x15c0 ;  /* 0x000015c000007802 */ /* 0x000fe20000000f00 */
[----:B------:R-:W-:Y:S01]  /*1590*/  IMAD.MOV.U32 R7, RZ, RZ, R27 ;  /* 0x000000ffff077224 */ /* 0x000fe200078e001b */
[----:B------:R-:W-:Y:S02]  /*15a0*/  IADD3 R2, R2, -0x100000, RZ ;  /* 0xfff0000002027810 */ /* 0x000fe40007ffe0ff */
[----:B012---:R-:W-:Y:S05]  /*15b0*/  CALL.REL.NOINC `($__internal_30_$__cuda_sm20_dblrcp_rn_slowpath_v3) ;  /* 0x0000174000007944 */ /* 0x007fea0003c00000 */
.L_x_9620:
[----:B------:R-:W-:Y:S05]  /*15c0*/  BSYNC B2 ;  /* 0x0000000000027941 */ /* 0x000fea0003800000 */
.L_x_9619:
[----:B------:R-:W-:Y:S01]  /*15d0*/  IMAD.MOV.U32 R6, RZ, RZ, c[0x0][0x180] ;  /* 0x00006000ff067624 */ /* 0x000fe200078e00ff */
[----:B0-----:R-:W-:Y:S01]  /*15e0*/  MOV R23, c[0x0][0x18c] ;  /* 0x0000630000177a02 */ /* 0x001fe20000000f00 */
[----:B------:R-:W-:Y:S02]  /*15f0*/  IMAD.MOV.U32 R7, RZ, RZ, c[0x0][0x184] ;  /* 0x00006100ff077624 */ /* 0x000fe400078e00ff */
[----:B------:R-:W-:-:S04]  /*1600*/  IMAD.MOV.U32 R22, RZ, RZ, c[0x0][0x188] ;  /* 0x00006200ff167624 */ /* 0x000fc800078e00ff */
[----:B------:R-:W0:-:S04]  /*1610*/  DFMA R6, R20, R6, c[0x0][0x188] ;  /* 0x000062001406762b */ /* 0x000e080000000006 */
[----:B------:R-:W3:-:S04]  /*1620*/  DFMA R22, R20, R22, -c[0x0][0x180] ;  /* 0x800060001416762b */ /* 0x000ec80000000016 */
[----:B01----:R0:W1:-:S04]  /*1630*/  DMUL R20, R6, R28 ;  /* 0x0000001c06147228 */ /* 0x0030480000000000 */
[----:B---3--:R0:W3:-:S06]  /*1640*/  DMUL R22, R22, R28 ;  /* 0x0000001c16167228 */ /* 0x0080cc0000000000 */
.L_x_9606:
[----:B-1----:R-:W-:Y:S05]  /*1650*/  BSYNC B1 ;  /* 0x0000000000017941 */ /* 0x002fea0003800000 */
.L_x_9605:
[----:B------:R-:W-:Y:S01]  /*1660*/  IADD3 R0, R38, 0x100, RZ ;  /* 0x0000010026007810 */ /* 0x000fe20007ffe0ff */
[----:B------:R-:W-:Y:S01]  /*1670*/  BSSY B1, `(.L_x_9621) ;  /* 0x00000a1000017945 */ /* 0x000fe20003800000 */
[----:B-----5:R-:W-:Y:S01]  /*1680*/  CS2R R30, SRZ ;  /* 0x00000000001e7805 */ /* 0x020fe2000001ff00 */
[----:B------:R-:W-:Y:S01]  /*1690*/  CS2R R26, SRZ ;  /* 0x00000000001a7805 */ /* 0x000fe2000001ff00 */
        /* <DEDUP_REMOVED lines=28> */
[----:B--23--:R-:W-:Y:S05]  /*1860*/  CALL.REL.NOINC `($__internal_31_$__cuda_sm20_div_rn_f64_full) ;  /* 0x0000172000007944 */ /* 0x00cfea0003c00000 */
[----:B------:R-:W-:Y:S01]  /*1870*/  MOV R24, R44 ;  /* 0x0000002c00187202 */ /* 0x000fe20000000f00 */
[----:B------:R-:W-:Y:S02]  /*1880*/  IMAD.MOV.U32 R25, RZ, RZ, R45 ;  /* 0x000000ffff197224 */ /* 0x000fe400078e002d */
.L_x_9626:
[----:B------:R-:W-:Y:S05]  /*1890*/  BSYNC B2 ;  /* 0x0000000000027941 */ /* 0x000fea0003800000 */
.L_x_9625:
        /* <DEDUP_REMOVED lines=16> */
[----:B0123--:R-:W-:Y:S05]  /*19a0*/  CALL.REL.NOINC `($__internal_30_$__cuda_sm20_dblrcp_rn_slowpath_v3) ;  /* 0x0000135000007944 */ /* 0x00ffea0003c00000 */
.L_x_9628:
[----:B------:R-:W-:Y:S05]  /*19b0*/  BSYNC B2 ;  /* 0x0000000000027941 */ /* 0x000fea0003800000 */
.L_x_9627:
[----:B------:R-:W-:Y:S01]  /*19c0*/  IMAD.MOV.U32 R6, RZ, RZ, c[0x0][0x188] ;  /* 0x00006200ff067624 */ /* 0x000fe200078e00ff */
[----:B------:R-:W-:Y:S01]  /*19d0*/  MOV R26, c[0x0][0x180] ;  /* 0x00006000001a7a02 */ /* 0x000fe20000000f00 */
[----:B------:R-:W-:Y:S02]  /*19e0*/  IMAD.MOV.U32 R7, RZ, RZ, c[0x0][0x18c] ;  /* 0x00006300ff077624 */ /* 0x000fe400078e00ff */
[----:B------:R-:W-:-:S04]  /*19f0*/  IMAD.MOV.U32 R27, RZ, RZ, c[0x0][0x184] ;  /* 0x00006100ff1b7624 */ /* 0x000fc800078e00ff */
[----:B------:R-:W4:-:S04]  /*1a00*/  DFMA R6, R24, R6, c[0x0][0x180] ;  /* 0x000060001806762b */ /* 0x000f080000000006 */
[----:B------:R-:W5:-:S04]  /*1a10*/  DFMA R26, -R24, R26, c[0x0][0x188] ;  /* 0x00006200181a762b */ /* 0x000f48000000011a */
[----:B-1--4-:R1:W4:-:S04]  /*1a20*/  DMUL R24, R6, R28 ;  /* 0x0000001c06187228 */ /* 0x0123080000000000 */
[----:B-----5:R1:W0:Y:S01]  /*1a30*/  DMUL R26, R26, R28 ;  /* 0x0000001c1a1a7228 */ /* 0x0202220000000000 */
[----:B------:R-:W-:Y:S05]  /*1a40*/  BRA `(.L_x_9622) ;  /* 0x0000063000007947 */ /* 0x000fea0003800000 */
.L_x_9624:
        /* <DEDUP_REMOVED lines=20> */
[----:B--23--:R-:W-:Y:S05]  /*1b90*/  CALL.REL.NOINC `($__internal_31_$__cuda_sm20_div_rn_f64_full) ;  /* 0x000013f000007944 */ /* 0x00cfea0003c00000 */
[----:B------:R-:W-:Y:S01]  /*1ba0*/  MOV R24, R44 ;  /* 0x0000002c00187202 */ /* 0x000fe20000000f00 */
[----:B------:R-:W-:Y:S02]  /*1bb0*/  IMAD.MOV.U32 R25, RZ, RZ, R45 ;  /* 0x000000ffff197224 */ /* 0x000fe400078e002d */
.L_x_9630:
[----:B------:R-:W-:Y:S05]  /*1bc0*/  BSYNC B2 ;  /* 0x0000000000027941 */ /* 0x000fea0003800000 */
.L_x_9629:
        /* <DEDUP_REMOVED lines=23> */
.L_x_9632:
[----:B------:R-:W-:Y:S05]  /*1d40*/  BSYNC B2 ;  /* 0x0000000000027941 */ /* 0x000fea0003800000 */
.L_x_9631:
[----:B------:R-:W-:Y:S05]  /*1d50*/  BRA `(.L_x_9622) ;  /* 0x0000032000007947 */ /* 0x000fea0003800000 */
.L_x_9623:
        /* <DEDUP_REMOVED lines=20> */
[----:B--23--:R-:W-:Y:S05]  /*1ea0*/  CALL.REL.NOINC `($__internal_31_$__cuda_sm20_div_rn_f64_full) ;  /* 0x000010e000007944 */ /* 0x00cfea0003c00000 */
[----:B------:R-:W-:Y:S02]  /*1eb0*/  IMAD.MOV.U32 R24, RZ, RZ, R44 ;  /* 0x000000ffff187224 */ /* 0x000fe400078e002c */
[----:B------:R-:W-:Y:S02]  /*1ec0*/  IMAD.MOV.U32 R25, RZ, RZ, R45 ;  /* 0x000000ffff197224 */ /* 0x000fe400078e002d */
.L_x_9634:
[----:B------:R-:W-:Y:S05]  /*1ed0*/  BSYNC B2 ;  /* 0x0000000000027941 */ /* 0x000fea0003800000 */
.L_x_9633:
        /* <DEDUP_REMOVED lines=17> */
.L_x_9636:
[----:B------:R-:W-:Y:S05]  /*1ff0*/  BSYNC B2 ;  /* 0x0000000000027941 */ /* 0x000fea0003800000 */
.L_x_9635:
[----:B------:R-:W-:Y:S01]  /*2000*/  IMAD.MOV.U32 R6, RZ, RZ, c[0x0][0x180] ;  /* 0x00006000ff067624 */ /* 0x000fe200078e00ff */
[----:B------:R-:W-:Y:S01]  /*2010*/  MOV R7, c[0x0][0x184] ;  /* 0x0000610000077a02 */ /* 0x000fe20000000f00 */
[----:B------:R-:W-:Y:S02]  /*2020*/  IMAD.MOV.U32 R26, RZ, RZ, c[0x0][0x188] ;  /* 0x00006200ff1a7624 */ /* 0x000fe400078e00ff */
[----:B------:R-:W-:-:S03]  /*2030*/  IMAD.MOV.U32 R27, RZ, RZ, c[0x0][0x18c] ;  /* 0x00006300ff1b7624 */ /* 0x000fc600078e00ff */
[----:B------:R-:W4:-:S04]  /*2040*/  DFMA R6, R24, R6, c[0x0][0x188] ;  /* 0x000062001806762b */ /* 0x000f080000000006 */
[----:B------:R-:W5:-:S04]  /*2050*/  DFMA R26, R24, R26, -c[0x0][0x180] ;  /* 0x80006000181a762b */ /* 0x000f48000000001a */
[----:B-1--4-:R1:W4:-:S04]  /*2060*/  DMUL R24, R6, R28 ;  /* 0x0000001c06187228 */ /* 0x0123080000000000 */
[----:B-----5:R1:W0:-:S06]  /*2070*/  DMUL R26, R26, R28 ;  /* 0x0000001c1a1a7228 */ /* 0x02020c0000000000 */
.L_x_9622:
[----:B----4-:R-:W-:Y:S05]  /*2080*/  BSYNC B1 ;  /* 0x0000000000017941 */ /* 0x010fea0003800000 */
.L_x_9621:
[----:B------:R-:W-:Y:S01]  /*2090*/  IADD3 R0, R38, 0x180, RZ ;  /* 0x0000018026007810 */ /* 0x000fe20007ffe0ff */
[----:B------:R-:W-:Y:S01]  /*20a0*/  BSSY B1, `(.L_x_9637) ;  /* 0x00000a3000017945 */ /* 0x000fe20003800000 */
[----:B01----:R-:W-:Y:S02]  /*20b0*/  CS2R R28, SRZ ;  /* 0x00000000001c7805 */ /* 0x003fe4000001ff00 */
        /* <DEDUP_REMOVED lines=30> */
.L_x_9642:
[----:B------:R-:W-:Y:S05]  /*22a0*/  BSYNC B2 ;  /* 0x0000000000027941 */ /* 0x000fea0003800000 */
.L_x_9641:
        /* <DEDUP_REMOVED lines=17> */
[----:B-1----:R-:W-:Y:S01]  /*23c0*/  MOV R10, R28 ;  /* 0x0000001c000a7202 */ /* 0x002fe20000000f00 */
[----:B------:R-:W-:Y:S02]  /*23d0*/  IMAD.MOV.U32 R11, RZ, RZ, R29 ;  /* 0x000000ffff0b7224 */ /* 0x000fe400078e001d */
.L_x_9644:
[----:B------:R-:W-:Y:S05]  /*23e0*/  BSYNC B2 ;  /* 0x0000000000027941 */ /* 0x000fea0003800000 */
.L_x_9643:
        /* <DEDUP_REMOVED lines=9> */
.L_x_9640:
        /* <DEDUP_REMOVED lines=23> */
.L_x_9646:
[----:B------:R-:W-:Y:S05]  /*25f0*/  BSYNC B2 ;  /* 0x0000000000027941 */ /* 0x000fea0003800000 */
.L_x_9645:
        /* <DEDUP_REMOVED lines=18> */
[----:B------:R-:W-:Y:S02]  /*2720*/  MOV R33, c[0x0][0x18c] ;  /* 0x0000630000217a02 */ /* 0x000fe40000000f00 */
[----:B------:R-:W-:Y:S02]  /*2730*/  MOV R4, 0x2750 ;  /* 0x0000275000047802 */ /* 0x000fe40000000f00 */
[----:B--23--:R-:W-:Y:S05]  /*2740*/  CALL.REL.NOINC `($__internal_31_$__cuda_sm20_div_rn_f64_full) ;  /* 0x0000084000007944 */ /* 0x00cfea0003c00000 */
[----:B------:R-:W-:Y:S02]  /*2750*/  IMAD.MOV.U32 R30, RZ, RZ, R44 ;  /* 0x000000ffff1e7224 */ /* 0x000fe400078e002c */
[----:B------:R-:W-:Y:S02]  /*2760*/  IMAD.MOV.U32 R31, RZ, RZ, R45 ;  /* 0x000000ffff1f7224 */ /* 0x000fe400078e002d */
.L_x_9648:
[----:B------:R-:W-:Y:S05]  /*2770*/  BSYNC B2 ;  /* 0x0000000000027941 */ /* 0x000fea0003800000 */
.L_x_9647:
[----:B------:R-:W-:Y:S05]  /*2780*/  BRA `(.L_x_9638) ;  /* 0x0000034000007947 */ /* 0x000fea0003800000 */
.L_x_9639:
        /* <DEDUP_REMOVED lines=23> */
.L_x_9650:
[----:B------:R-:W-:Y:S05]  /*2900*/  BSYNC B2 ;  /* 0x0000000000027941 */ /* 0x000fea0003800000 */
.L_x_9649:
        /* <DEDUP_REMOVED lines=16> */
[----:B0123--:R-:W-:Y:S05]  /*2a10*/  CALL.REL.NOINC `($__internal_30_$__cuda_sm20_dblrcp_rn_slowpath_v3) ;  /* 0x000002e000007944 */ /* 0x00ffea0003c00000 */
[----:B-1----:R-:W-:Y:S02]  /*2a20*/  IMAD.MOV.U32 R10, RZ, RZ, R28 ;  /* 0x000000ffff0a7224 */ /* 0x002fe400078e001c */
[----:B------:R-:W-:Y:S02]  /*2a30*/  IMAD.MOV.U32 R11, RZ, RZ, R29 ;  /* 0x000000ffff0b7224 */ /* 0x000fe400078e001d */
.L_x_9652:
[----:B------:R-:W-:Y:S05]  /*2a40*/  BSYNC B2 ;  /* 0x0000000000027941 */ /* 0x000fea0003800000 */
.L_x_9651:
[----:B------:R-:W-:Y:S01]  /*2a50*/  IMAD.MOV.U32 R28, RZ, RZ, c[0x0][0x180] ;  /* 0x00006000ff1c7624 */ /* 0x000fe200078e00ff */
[----:B------:R-:W-:Y:S01]  /*2a60*/  MOV R29, c[0x0][0x184] ;  /* 0x00006100001d7a02 */ /* 0x000fe20000000f00 */
[----:B------:R-:W-:-:S02]  /*2a70*/  IMAD.MOV.U32 R6, RZ, RZ, c[0x0][0x188] ;  /* 0x00006200ff067624 */ /* 0x000fc400078e00ff */
[----:B------:R-:W-:-:S03]  /*2a80*/  IMAD.MOV.U32 R7, RZ, RZ, c[0x0][0x18c] ;  /* 0x00006300ff077624 */ /* 0x000fc600078e00ff */
[----:B------:R-:W4:-:S04]  /*2a90*/  DFMA R28, R8, R28, c[0x0][0x188] ;  /* 0x00006200081c762b */ /* 0x000f08000000001c */
[----:B------:R-:W5:-:S04]  /*2aa0*/  DFMA R8, R8, R6, -c[0x0][0x180] ;  /* 0x800060000808762b */ /* 0x000f480000000006 */
[----:B-1--4-:R1:W4:-:S04]  /*2ab0*/  DMUL R28, R28, R10 ;  /* 0x0000000a1c1c7228 */ /* 0x0123080000000000 */
[----:B-----5:R1:W0:-:S06]  /*2ac0*/  DMUL R30, R8, R10 ;  /* 0x0000000a081e7228 */ /* 0x02020c0000000000 */
.L_x_9638:
[----:B----4-:R-:W-:Y:S05]  /*2ad0*/  BSYNC B1 ;  /* 0x0000000000017941 */ /* 0x010fea0003800000 */
.L_x_9637:
        /* <DEDUP_REMOVED lines=10> */
[----:B--2---:R2:W-:Y:S09]  /*2b80*/  STG.E.128 [R6.64], R16 ;  /* 0x0000001006007986 */ /* 0x0045f2000c101d04 */
[----:B------:R-:W-:Y:S01]  /*2b90*/  @P0 BREAK B1 ;  /* 0x0000000000010942 */ /* 0x000fe20003800000 */
[----:B------:R-:W-:Y:S05]  /*2ba0*/  @P0 BRA `(.L_x_9656) ;  /* 0x000000c000000947 */ /* 0x000fea0003800000 */
[----:B--2---:R-:W-:Y:S01]  /*2bb0*/  LEA R6, R3, R38, 0x9 ;  /* 0x0000002603067211 */ /* 0x004fe200078e48ff */
[----:B------:R-:W-:Y:S01]  /*2bc0*/  IMAD.MOV.U32 R7, RZ, RZ, 0x10 ;  /* 0x00000010ff077424 */ /* 0x000fe200078e00ff */
[----:B------:R-:W-:-:S03]  /*2bd0*/  IADD3 R38, R38, 0x80, RZ ;  /* 0x0000008026267810 */ /* 0x000fc60007ffe0ff */
[----:B------:R-:W-:-:S05]  /*2be0*/  IMAD.WIDE.U32 R6, R6, R7, c[0x0][0x190] ;  /* 0x0000640006067625 */ /* 0x000fca00078e0007 */
[----:B---3--:R2:W-:Y:S02]  /*2bf0*/  STG.E.128 [R6.64], R20 ;  /* 0x0000001406007986 */ /* 0x0085e4000c101d04 */
.L_x_9655:
[----:B------:R-:W-:Y:S05]  /*2c00*/  BSYNC B1 ;  /* 0x0000000000017941 */ /* 0x000fea0003800000 */
.L_x_9654:
[----:B------:R-:W-:-:S13]  /*2c10*/  ISETP.GE.AND P0, PT, R38, R5, PT ;  /* 0x000000052600720c */ /* 0x000fda0003f06270 */
[----:B--2---:R-:W-:Y:S01]  /*2c20*/  @!P0 IMAD R6, R3, 0x200, R38 ;  /* 0x0000020003068824 */ /* 0x004fe200078e0226 */
[----:B------:R-:W-:Y:S01]  /*2c30*/  @!P0 IADD3 R38, R38, 0x80, RZ ;  /* 0x0000008026268810 */ /* 0x000fe20007ffe0ff */
[----:B------:R-:W-:-:S04]  /*2c40*/  @!P0 IMAD.MOV.U32 R7, RZ, RZ, 0x10 ;  /* 0x00000010ff078424 */ /* 0x000fc800078e00ff */
[----:B------:R-:W-:-:S05]  /*2c50*/  @!P0 IMAD.WIDE.U32 R6, R6, R7, c[0x0][0x190] ;  /* 0x0000640006068625 */ /* 0x000fca00078e0007 */
[----:B------:R2:W-:Y:S02]  /*2c60*/  @!P0 STG.E.128 [R6.64], R24 ;  /* 0x0000001806008986 */ /* 0x0005e4000c101d04 */
.L_x_9656:
[----:B------:R-:W-:Y:S05]  /*2c70*/  BSYNC B0 ;  /* 0x0000000000007941 */ /* 0x000fea0003800000 */
.L_x_9653:
[----:B------:R-:W-:Y:S01]  /*2c80*/  WARPSYNC 0xffffffff ;  /* 0xffffffff00007948 */ /* 0x000fe20003800000 */
[----:B------:R-:W-:-:S13]  /*2c90*/  ISETP.GE.AND P0, PT, R38, R5, PT ;  /* 0x000000052600720c */ /* 0x000fda0003f06270 */
[----:B------:R-:W-:Y:S05]  /*2ca0*/  @P0 EXIT ;  /* 0x000000000000094d */ /* 0x000fea0003800000 */
[----:B------:R-:W-:Y:S01]  /*2cb0*/  MOV R2, 0x10 ;  /* 0x0000001000027802 */ /* 0x000fe20000000f00 */
[----:B------:R-:W-:-:S04]  /*2cc0*/  IMAD R3, R3, 0x200, R38 ;  /* 0x0000020003037824 */ /* 0x000fc800078e0226 */
[----:B------:R-:W-:-:S05]  /*2cd0*/  IMAD.WIDE.U32 R2, R3, R2, c[0x0][0x190] ;  /* 0x0000640003027625 */ /* 0x000fca00078e0002 */
[----:B0-----:R-:W-:Y:S01]  /*2ce0*/  STG.E.128 [R2.64], R28 ;  /* 0x0000001c02007986 */ /* 0x001fe2000c101d04 */
[----:B------:R-:W-:Y:S05]  /*2cf0*/  EXIT ;  /* 0x000000000000794d */ /* 0x000fea0003800000 */
        .weak           $__internal_30_$__cuda_sm20_dblrcp_rn_slowpath_v3
        .type           $__internal_30_$__cuda_sm20_dblrcp_rn_slowpath_v3,@function
        .size           $__internal_30_$__cuda_sm20_dblrcp_rn_slowpath_v3,($__internal_31_$__cuda_sm20_div_rn_f64_full - $__internal_30_$__cuda_sm20_dblrcp_rn_slowpath_v3)
$__internal_30_$__cuda_sm20_dblrcp_rn_slowpath_v3:
        /* <DEDUP_REMOVED lines=25> */
.L_x_9660:
[----:B------:R0:W1:Y:S02]  /*2e90*/  DMUL R32, R6, 8.11296384146066816958e+31 ;  /* 0x4690000006207828 */ /* 0x0000640000000000 */
[----:B0-----:R-:W-:-:S04]  /*2ea0*/  IMAD.MOV.U32 R6, RZ, RZ, R2 ;  /* 0x000000ffff067224 */ /* 0x001fc800078e0002 */
[----:B-1----:R-:W0:Y:S02]  /*2eb0*/  MUFU.RCP64H R7, R33 ;  /* 0x0000002100077308 */ /* 0x002e240000001800 */
[----:B0-----:R-:W0:-:S06]  /*2ec0*/  DFMA R28, -R32, R6, 1 ;  /* 0x3ff00000201c742b */ /* 0x001e0c0000000106 */
[----:B0-----:R-:W0:-:S06]  /*2ed0*/  DFMA R28, R28, R28, R28 ;  /* 0x0000001c1c1c722b */ /* 0x001e0c000000001c */
[----:B0-----:R-:W0:-:S06]  /*2ee0*/  DFMA R28, R6, R28, R6 ;  /* 0x0000001c061c722b */ /* 0x001e0c0000000006 */
[----:B0-----:R-:W0:-:S06]  /*2ef0*/  DFMA R6, -R32, R28, 1 ;  /* 0x3ff000002006742b */ /* 0x001e0c000000011c */
[----:B0-----:R-:W0:-:S06]  /*2f00*/  DFMA R6, R28, R6, R28 ;  /* 0x000000061c06722b */ /* 0x001e0c000000001c */
[----:B0-----:R0:W1:Y:S01]  /*2f10*/  DMUL R28, R6, 8.11296384146066816958e+31 ;  /* 0x46900000061c7828 */ /* 0x0010620000000000 */
[----:B------:R-:W-:Y:S05]  /*2f20*/  BRA `(.L_x_9659) ;  /* 0x0000002000007947 */ /* 0x000fea0003800000 */
.L_x_9658:
[----:B------:R-:W-:Y:S02]  /*2f30*/  LOP3.LUT R29, R7, 0x80000, RZ, 0xfc, !PT ;  /* 0x00080000071d7812 */ /* 0x000fe400078efcff */
[----:B------:R-:W-:Y:S02]  /*2f40*/  MOV R28, R6 ;  /* 0x00000006001c7202 */ /* 0x000fe40000000f00 */
.L_x_9659:
[----:B------:R-:W-:Y:S05]  /*2f50*/  BSYNC B0 ;  /* 0x0000000000007941 */ /* 0x000fea0003800000 */
.L_x_9657:
[----:B0-----:R-:W-:Y:S02]  /*2f60*/  IMAD.MOV.U32 R6, RZ, RZ, R0 ;  /* 0x000000ffff067224 */ /* 0x001fe400078e0000 */
[----:B------:R-:W-:-:S04]  /*2f70*/  IMAD.MOV.U32 R7, RZ, RZ, 0x0 ;  /* 0x00000000ff077424 */ /* 0x000fc800078e00ff */
[----:B------:R-:W-:Y:S05]  /*2f80*/  RET.REL.NODEC R6 `(_ZN2at6native27unrolled_elementwise_kernelINS0_13AUnaryFunctorIN3c107complexIdEES5_S5_NS0_15binary_internal10DivFunctorIS5_EEEESt5arrayIPcLm2EELi4E23TrivialOffsetCalculatorILi1EjESE_NS0_6memory15LoadWithoutCastENSF_16StoreWithoutCastEEEviT_T0_T2_T3_T4_T5_) ;  /* 0xffffd07006007950 */ /* 0x000fea0003c3ffff */
        .weak           $__internal_31_$__cuda_sm20_div_rn_f64_full
        .type           $__internal_31_$__cuda_sm20_div_rn_f64_full,@function
        .size           $__internal_31_$__cuda_sm20_div_rn_f64_full,(.L_x_17692 - $__internal_31_$__cuda_sm20_div_rn_f64_full)
$__internal_31_$__cuda_sm20_div_rn_f64_full:
[C---:B------:R-:W-:Y:S01]  /*2f90*/  FSETP.GEU.AND P0, PT, |R7|.reuse, 1.469367938527859385e-39, PT ;  /* 0x001000000700780b */ /* 0x040fe20003f0e200 */
[----:B------:R-:W-:Y:S01]  /*2fa0*/  IMAD.MOV.U32 R2, RZ, RZ, 0x1ca00000 ;  /* 0x1ca00000ff027424 */ /* 0x000fe200078e00ff */
[----:B------:R-:W-:Y:S01]  /*2fb0*/  LOP3.LUT R40, R7, 0x800fffff, RZ, 0xc0, !PT ;  /* 0x800fffff07287812 */ /* 0x000fe200078ec0ff */
[----:B------:R-:W-:Y:S01]  /*2fc0*/  IMAD.MOV.U32 R42, RZ, RZ, R32 ;  /* 0x000000ffff2a7224 */ /* 0x000fe200078e0020 */
[C---:B------:R-:W-:Y:S01]  /*2fd0*/  FSETP.GEU.AND P2, PT, |R33|.reuse, 1.469367938527859385e-39, PT ;  /* 0x001000002100780b */ /* 0x040fe20003f4e200 */
[----:B------:R-:W-:Y:S01]  /*2fe0*/  BSSY B0, `(.L_x_9661) ;  /* 0x0000053000007945 */ /* 0x000fe20003800000 */
[----:B------:R-:W-:Y:S01]  /*2ff0*/  LOP3.LUT R41, R40, 0x3ff00000, RZ, 0xfc, !PT ;  /* 0x3ff0000028297812 */ /* 0x000fe200078efcff */
[----:B------:R-:W-:Y:S01]  /*3000*/  IMAD.MOV.U32 R40, RZ, RZ, R6 ;  /* 0x000000ffff287224 */ /* 0x000fe200078e0006 */
[----:B------:R-:W-:Y:S02]  /*3010*/  LOP3.LUT R34, R33, 0x7ff00000, RZ, 0xc0, !PT ;  /* 0x7ff0000021227812 */ /* 0x000fe400078ec0ff */
[----:B------:R-:W-:-:S02]  /*3020*/  LOP3.LUT R35, R7, 0x7ff00000, RZ, 0xc0, !PT ;  /* 0x7ff0000007237812 */ /* 0x000fc400078ec0ff */
[----:B------:R-:W-:Y:S01]  /*3030*/  MOV R44, 0x1 ;  /* 0x00000001002c7802 */ /* 0x000fe20000000f00 */
[----:B------:R-:W0:Y:S01]  /*3040*/  @!P0 DMUL R40, R6, 8.98846567431157953865e+307 ;  /* 0x7fe0000006288828 */ /* 0x000e220000000000 */
[C---:B------:R-:W-:Y:S01]  /*3050*/  ISETP.GE.U32.AND P1, PT, R34.reuse, R35, PT ;  /* 0x000000232200720c */ /* 0x040fe20003f26070 */
[----:B------:R-:W-:Y:S02]  /*3060*/  IMAD.MOV.U32 R0, RZ, RZ, R34 ;  /* 0x000000ffff007224 */ /* 0x000fe400078e0022 */
[----:B------:R-:W-:Y:S01]  /*3070*/  @!P2 LOP3.LUT R37, R7, 0x7ff00000, RZ, 0xc0, !PT ;  /* 0x7ff000000725a812 */ /* 0x000fe200078ec0ff */
[----:B------:R-:W-:Y:S01]  /*3080*/  @!P2 IMAD.MOV.U32 R36, RZ, RZ, RZ ;  /* 0x000000ffff24a224 */ /* 0x000fe200078e00ff */
[----:B0-----:R-:W0:Y:S02]  /*3090*/  MUFU.RCP64H R45, R41 ;  /* 0x00000029002d7308 */ /* 0x001e240000001800 */
[----:B------:R-:W-:Y:S02]  /*30a0*/  @!P2 ISETP.GE.U32.AND P3, PT, R34, R37, PT ;  /* 0x000000252200a20c */ /* 0x000fe40003f66070 */
[----:B------:R-:W-:-:S02]  /*30b0*/  SEL R37, R2, 0x63400000, !P1 ;  /* 0x6340000002257807 */ /* 0x000fc40004800000 */
[----:B------:R-:W-:Y:S02]  /*30c0*/  @!P2 SEL R39, R2, 0x63400000, !P3 ;  /* 0x634000000227a807 */ /* 0x000fe40005800000 */
[--C-:B------:R-:W-:Y:S02]  /*30d0*/  LOP3.LUT R43, R37, 0x800fffff, R33.reuse, 0xf8, !PT ;  /* 0x800fffff252b7812 */ /* 0x100fe400078ef821 */
[----:B------:R-:W-:Y:S02]  /*30e0*/  @!P2 LOP3.LUT R39, R39, 0x80000000, R33, 0xf8, !PT ;  /* 0x800000002727a812 */ /* 0x000fe400078ef821 */
[----:B------:R-:W-:Y:S02]  /*30f0*/  @!P0 LOP3.LUT R35, R41, 0x7ff00000, RZ, 0xc0, !PT ;  /* 0x7ff0000029238812 */ /* 0x000fe400078ec0ff */
[----:B------:R-:W-:Y:S01]  /*3100*/  @!P2 LOP3.LUT R37, R39, 0x100000, RZ, 0xfc, !PT ;  /* 0x001000002725a812 */ /* 0x000fe200078efcff */
[----:B0-----:R-:W0:-:S05]  /*3110*/  DFMA R46, R44, -R40, 1 ;  /* 0x3ff000002c2e742b */ /* 0x001e0a0000000828 */
        /* <DEDUP_REMOVED lines=16> */
[C---:B------:R-:W-:Y:S01]  /*3220*/  ISETP.GE.U32.AND P0, PT, R34.reuse, R33, PT ;  /* 0x000000212200720c */ /* 0x040fe20003f06070 */
[----:B------:R-:W-:-:S03]  /*3230*/  IMAD.IADD R0, R34, 0x1, -R33 ;  /* 0x0000000122007824 */ /* 0x000fc600078e0a21 */
[----:B------:R-:W-:Y:S02]  /*3240*/  SEL R2, R2, 0x63400000, !P0 ;  /* 0x6340000002027807 */ /* 0x000fe40004000000 */
[----:B------:R-:W-:-:S04]  /*3250*/  IMNMX R0, R0, -0x46a00000, !PT ;  /* 0xb960000000007817 */ /* 0x000fc80007800200 */
[----:B------:R-:W-:-:S04]  /*3260*/  IMNMX R33, R0, 0x46a00000, PT ;  /* 0x46a0000000217817 */ /* 0x000fc80003800200 */
[----:B------:R-:W-:-:S04]  /*3270*/  IADD3 R2, -R2, R33, RZ ;  /* 0x0000002102027210 */ /* 0x000fc80007ffe1ff */
        /* <DEDUP_REMOVED lines=20> */
.L_x_9662:
[----:B01----:R-:W0:-:S14]  /*33c0*/  DSETP.NAN.AND P0, PT, R32, R32, PT ;  /* 0x000000202000722a */ /* 0x003e1c0003f08000 */
[----:B0-----:R-:W-:Y:S05]  /*33d0*/  @P0 BRA `(.L_x_9664) ;  /* 0x0000011000000947 */ /* 0x001fea0003800000 */
[----:B------:R-:W0:-:S14]  /*33e0*/  DSETP.NAN.AND P0, PT, R6, R6, PT ;  /* 0x000000060600722a */ /* 0x000e1c0003f08000 */
[----:B0-----:R-:W-:Y:S05]  /*33f0*/  @P0 BRA `(.L_x_9665) ;  /* 0x000000c000000947 */ /* 0x001fea0003800000 */
[----:B------:R-:W-:Y:S01]  /*3400*/  ISETP.NE.AND P0, PT, R0, R35, PT ;  /* 0x000000230000720c */ /* 0x000fe20003f05270 */
[----:B------:R-:W-:Y:S01]  /*3410*/  IMAD.MOV.U32 R45, RZ, RZ, -0x80000 ;  /* 0xfff80000ff2d7424 */ /* 0x000fe200078e00ff */
        /* <DEDUP_REMOVED lines=10> */
.L_x_9665:
[----:B------:R-:W-:Y:S02]  /*34c0*/  LOP3.LUT R45, R7, 0x80000, RZ, 0xfc, !PT ;  /* 0x00080000072d7812 */ /* 0x000fe400078efcff */
[----:B------:R-:W-:Y:S01]  /*34d0*/  MOV R44, R6 ;  /* 0x00000006002c7202 */ /* 0x000fe20000000f00 */
[----:B------:R-:W-:Y:S05]  /*34e0*/  BRA `(.L_x_9663) ;  /* 0x0000002000007947 */ /* 0x000fea0003800000 */
.L_x_9664:
[----:B------:R-:W-:Y:S01]  /*34f0*/  LOP3.LUT R45, R33, 0x80000, RZ, 0xfc, !PT ;  /* 0x00080000212d7812 */ /* 0x000fe200078efcff */
[----:B------:R-:W-:-:S02]  /*3500*/  IMAD.MOV.U32 R44, RZ, RZ, R32 ;  /* 0x000000ffff2c7224 */ /* 0x000fc400078e0020 */
.L_x_9663:
[----:B------:R-:W-:Y:S05]  /*3510*/  BSYNC B0 ;  /* 0x0000000000007941 */ /* 0x000fea0003800000 */
.L_x_9661:
[----:B------:R-:W-:Y:S02]  /*3520*/  IMAD.MOV.U32 R6, RZ, RZ, R4 ;  /* 0x000000ffff067224 */ /* 0x000fe400078e0004 */
[----:B------:R-:W-:-:S04]  /*3530*/  IMAD.MOV.U32 R7, RZ, RZ, 0x0 ;  /* 0x00000000ff077424 */ /* 0x000fc800078e00ff */
[----:B------:R-:W-:Y:S05]  /*3540*/  RET.REL.NODEC R6 `(_ZN2at6native27unrolled_elementwise_kernelINS0_13AUnaryFunctorIN3c107complexIdEES5_S5_NS0_15binary_internal10DivFunctorIS5_EEEESt5arrayIPcLm2EELi4E23TrivialOffsetCalculatorILi1EjESE_NS0_6memory15LoadWithoutCastENSF_16StoreWithoutCastEEEviT_T0_T2_T3_T4_T5_) ;  /* 0xffffcab006007950 */ /* 0x000fea0003c3ffff */
.L_x_9666:
        /* <DEDUP_REMOVED lines=11> */
.L_x_17692:


//--------------------- .text._ZN2at6native29vectorized_elementwise_kernelILi2ENS0_13AUnaryFunctorIN3c107complexIdEES5_S5_NS0_15binary_internal10DivFunctorIS5_EEEESt5arrayIPcLm2EEEEviT0_T1_ --------------------------
	.section	.text._ZN2at6native29vectorized_elementwise_kernelILi2ENS0_13AUnaryFunctorIN3c107complexIdEES5_S5_NS0_15binary_internal10DivFunctorIS5_EEEESt5arrayIPcLm2EEEEviT0_T1_,"ax",@progbits
	.sectioninfo	@"SHI_REGISTERS=66"
	.align	128
        .global         _ZN2at6native29vectorized_elementwise_kernelILi2ENS0_13AUnaryFunctorIN3c107complexIdEES5_S5_NS0_15binary_internal10DivFunctorIS5_EEEESt5arrayIPcLm2EEEEviT0_T1_
        .type           _ZN2at6native29vectorized_elementwise_kernelILi2ENS0_13AUnaryFunctorIN3c107complexIdEES5_S5_NS0_15binary_internal10DivFunctorIS5_EEEESt5arrayIPcLm2EEEEviT0_T1_,@function
        .size           _ZN2at6native29vectorized_elementwise_kernelILi2ENS0_13AUnaryFunctorIN3c107complexIdEES5_S5_NS0_15binary_internal10DivFunctorIS5_EEEESt5arrayIPcLm2EEEEviT0_T1_,(.L_x_17694 - _ZN2at6native29vectorized_elementwise_kernelILi2ENS0_13AUnaryFunctorIN3c107complexIdEES5_S5_NS0_15binary_internal10DivFunctorIS5_EEEESt5arrayIPcLm2EEEEviT0_T1_)
        .other          _ZN2at6native29vectorized_elementwise_kernelILi2ENS0_13AUnaryFunctorIN3c107complexIdEES5_S5_NS0_15binary_internal10DivFunctorIS5_EEEESt5arrayIPcLm2EEEEviT0_T1_,@"STO_CUDA_ENTRY STV_DEFAULT"
_ZN2at6native29vectorized_elementwise_kernelILi2ENS0_13AUnaryFunctorIN3c107complexIdEES5_S5_NS0_15binary_internal10DivFunctorIS5_EEEESt5arrayIPcLm2EEEEviT0_T1_:
.text._ZN2at6native29vectorized_elementwise_kernelILi2ENS0_13AUnaryFunctorIN3c107complexIdEES5_S5_NS0_15binary_internal10DivFunctorIS5_EEEESt5arrayIPcLm2EEEEviT0_T1_:
        /* <DEDUP_REMOVED lines=11> */
[----:B------:R-:W2:Y:S04]  /*00b0*/  LDG.E.128 R20, [R2.64] ;  /* 0x0000000402147981 */ /* 0x000ea8000c1e1d00 */
        /* <DEDUP_REMOVED lines=33> */
[----:B-----5:R-:W-:Y:S05]  /*02d0*/  CALL.REL.NOINC `($__internal_33_$__cuda_sm20_div_rn_f64_full) ;  /* 0x0000ae9000007944 */ /* 0x020fea0003c00000 */
[----:B------:R-:W-:Y:S02]  /*02e0*/  IMAD.MOV.U32 R42, RZ, RZ, R2 ;  /* 0x000000ffff2a7224 */ /* 0x000fe400078e0002 */
[----:B------:R-:W-:Y:S02]  /*02f0*/  IMAD.MOV.U32 R43, RZ, RZ, R3 ;  /* 0x000000ffff2b7224 */ /* 0x000fe400078e0003 */
.L_x_9672:
[----:B------:R-:W-:Y:S05]  /*0300*/  BSYNC B2 ;  /* 0x0000000000027941 */ /* 0x000fea0003800000 */
.L_x_9671:
        /* <DEDUP_REMOVED lines=16> */
[----:B-----5:R-:W-:Y:S05]  /*0410*/  CALL.REL.NOINC `($__internal_32_$__cuda_sm20_dblrcp_rn_slowpath_v3) ;  /* 0x0000aaa000007944 */ /* 0x020fea0003c00000 */
[----:B------:R-:W-:-:S04]  /*0420*/  LOP3.LUT R3, R3, R2, RZ, 0x3c, !PT ;  /* 0x0000000203037212 */ /* 0x000fc800078e3cff */
[----:B------:R-:W-:-:S04]  /*0430*/  LOP3.LUT R2, R3, R2, RZ, 0x3c, !PT ;  /* 0x0000000203027212 */ /* 0x000fc800078e3cff */
[----:B------:R-:W-:Y:S02]  /*0440*/  LOP3.LUT R3, R3, R2, RZ, 0x3c, !PT ;  /* 0x0000000203037212 */ /* 0x000fe400078e3cff */
.L_x_9674:
[----:B------:R-:W-:Y:S05]  /*0450*/  BSYNC B2 ;  /* 0x0000000000027941 */ /* 0x000fea0003800000 */
.L_x_9673:
[----:B------:R-:W-:Y:S02]  /*0460*/  IMAD.MOV.U32 R22, RZ, RZ, c[0x0][0x188] ;  /* 0x00006200ff167624 */ /* 0x000fe400078e00ff */
[----:B------:R-:W-:-:S06]  /*0470*/  IMAD.MOV.U32 R23, RZ, RZ, c[0x0][0x18c] ;  /* 0x00006300ff177624 */ /* 0x000fcc00078e00ff */
[----:B0-----:R-:W0:-:S04]  /*0480*/  DFMA R20, R42, R22, c[0x0][0x180] ;  /* 0x000060002a14762b */ /* 0x001e080000000016 */
[----:B------:R-:W2:-:S04]  /*0490*/  DFMA R22, -R42, c[0x0][0x180], R22 ;  /* 0x000060002a167a2b */ /* 0x000e880000000116 */
[----:B01----:R0:W1:-:S04]  /*04a0*/  DMUL R20, R20, R2 ;  /* 0x0000000214147228 */ /* 0x0030480000000000 */
[----:B--2---:R0:W2:Y:S01]  /*04b0*/  DMUL R22, R22, R2 ;  /* 0x0000000216167228 */ /* 0x0040a20000000000 */
[----:B------:R-:W-:Y:S05]  /*04c0*/  BRA `(.L_x_9675) ;  /* 0x0000066000007947 */ /* 0x000fea0003800000 */
.L_x_9670:
[----:B------:R-:W0:Y:S01]  /*04d0*/  DADD R2, -RZ, |R20| ;  /* 0x00000000ff027229 */ /* 0x000e220000000514 */
[----:B------:R-:W-:Y:S01]  /*04e0*/  IMAD.MOV.U32 R4, RZ, RZ, 0x1 ;  /* 0x00000001ff047424 */ /* 0x000fe200078e00ff */
[----:B------:R-:W-:Y:S01]  /*04f0*/  BSSY B2, `(.L_x_9676) ;  /* 0x0000015000027945 */ /* 0x000fe20003800000 */
[----:B------:R-:W-:-:S03]  /*0500*/  IMAD.MOV.U32 R0, RZ, RZ, c[0x0][0x184] ;  /* 0x00006100ff007624 */ /* 0x000fc600078e00ff */
[----:B0-----:R-:W0:Y:S02]  /*0510*/  MUFU.RCP64H R5, R3 ;  /* 0x0000000300057308 */ /* 0x001e240000001800 */
        /* <DEDUP_REMOVED lines=15> */
[----:B-----5:R-:W-:Y:S05]  /*0610*/  CALL.REL.NOINC `($__internal_33_$__cuda_sm20_div_rn_f64_full) ;  /* 0x0000ab5000007944 */ /* 0x020fea0003c00000 */
[----:B------:R-:W-:Y:S02]  /*0620*/  IMAD.MOV.U32 R20, RZ, RZ, R2 ;  /* 0x000000ffff147224 */ /* 0x000fe400078e0002 */
[----:B------:R-:W-:Y:S02]  /*0630*/  IMAD.MOV.U32 R21, RZ, RZ, R3 ;  /* 0x000000ffff157224 */ /* 0x000fe400078e0003 */
.L_x_9677:
[----:B------:R-:W-:Y:S05]  /*0640*/  BSYNC B2 ;  /* 0x0000000000027941 */ /* 0x000fea0003800000 */
.L_x_9676:
        /* <DEDUP_REMOVED lines=23> */
.L_x_9679:
[----:B------:R-:W-:Y:S05]  /*07c0*/  BSYNC B2 ;  /* 0x0000000000027941 */ /* 0x000fea0003800000 */
.L_x_9678:
[----:B------:R-:W-:Y:S05]  /*07d0*/  BRA `(.L_x_9675) ;  /* 0x0000035000007947 */ /* 0x000fea0003800000 */
.L_x_9669:
        /* <DEDUP_REMOVED lines=23> */
.L_x_9681:
[----:B------:R-:W-:Y:S05]  /*0950*/  BSYNC B2 ;  /* 0x0000000000027941 */ /* 0x000fea0003800000 */
.L_x_9680:
        /* <DEDUP_REMOVED lines=16> */
[----:B-----5:R-:W-:Y:S05]  /*0a60*/  CALL.REL.NOINC `($__internal_32_$__cuda_sm20_dblrcp_rn_slowpath_v3) ;  /* 0x0000a45000007944 */ /* 0x020fea0003c00000 */
[----:B------:R-:W-:-:S04]  /*0a70*/  LOP3.LUT R3, R3, R2, RZ, 0x3c, !PT ;  /* 0x0000000203037212 */ /* 0x000fc800078e3cff */
[----:B------:R-:W-:-:S04]  /*0a80*/  LOP3.LUT R2, R3, R2, RZ, 0x3c, !PT ;  /* 0x0000000203027212 */ /* 0x000fc800078e3cff */
[----:B------:R-:W-:Y:S02]  /*0a90*/  LOP3.LUT R3, R3, R2, RZ, 0x3c, !PT ;  /* 0x0000000203037212 */ /* 0x000fe400078e3cff */
.L_x_9683:
[----:B------:R-:W-:Y:S05]  /*0aa0*/  BSYNC B2 ;  /* 0x0000000000027941 */ /* 0x000fea0003800000 */
.L_x_9682:
[----:B0-----:R-:W-:Y:S01]  /*0ab0*/  MOV R20, c[0x0][0x180] ;  /* 0x0000600000147a02 */ /* 0x001fe20000000f00 */
[----:B------:R-:W-:Y:S02]  /*0ac0*/  IMAD.MOV.U32 R21, RZ, RZ, c[0x0][0x184] ;  /* 0x00006100ff157624 */ /* 0x000fe400078e00ff */
[----:B------:R-:W-:Y:S02]  /*0ad0*/  IMAD.MOV.U32 R22, RZ, RZ, c[0x0][0x188] ;  /* 0x00006200ff167624 */ /* 0x000fe400078e00ff */
[----:B------:R-:W-:Y:S02]  /*0ae0*/  IMAD.MOV.U32 R23, RZ, RZ, c[0x0][0x18c] ;  /* 0x00006300ff177624 */ /* 0x000fe400078e00ff */
[----:B------:R-:W0:-:S04]  /*0af0*/  DFMA R20, R42, R20, c[0x0][0x188] ;  /* 0x000062002a14762b */ /* 0x000e080000000014 */
[----:B------:R-:W2:-:S04]  /*0b00*/  DFMA R22, R42, R22, -c[0x0][0x180] ;  /* 0x800060002a16762b */ /* 0x000e880000000016 */
[----:B01----:R0:W1:-:S04]  /*0b10*/  DMUL R20, R20, R2 ;  /* 0x0000000214147228 */ /* 0x0030480000000000 */
[----:B--2---:R0:W2:-:S06]  /*0b20*/  DMUL R22, R22, R2 ;  /* 0x0000000216167228 */ /* 0x00408c0000000000 */
.L_x_9675:
[----:B-1----:R-:W-:Y:S05]  /*0b30*/  BSYNC B1 ;  /* 0x0000000000017941 */ /* 0x002fea0003800000 */
.L_x_9668:
[----:B-----5:R-:W1:Y:S01]  /*0b40*/  DSETP.GE.AND P0, PT, |R16|, |R18|, PT ;  /* 0x400000121000722a */ /* 0x020e620003f06200 */
        /* <DEDUP_REMOVED lines=25> */
[----:B--2---:R-:W-:Y:S05]  /*0ce0*/  CALL.REL.NOINC `($__internal_33_$__cuda_sm20_div_rn_f64_full) ;  /* 0x0000a48000007944 */ /* 0x004fea0003c00000 */
[----:B------:R-:W-:Y:S02]  /*0cf0*/  IMAD.MOV.U32 R42, RZ, RZ, R2 ;  /* 0x000000ffff2a7224 */ /* 0x000fe400078e0002 */
[----:B------:R-:W-:Y:S02]  /*0d00*/  IMAD.MOV.U32 R43, RZ, RZ, R3 ;  /* 0x000000ffff2b7224 */ /* 0x000fe400078e0003 */
.L_x_9688:
[----:B------:R-:W-:Y:S05]  /*0d10*/  BSYNC B2 ;  /* 0x0000000000027941 */ /* 0x000fea0003800000 */
.L_x_9687:
        /* <DEDUP_REMOVED lines=16> */
[----:B--2---:R-:W-:Y:S05]  /*0e20*/  CALL.REL.NOINC `($__internal_32_$__cuda_sm20_dblrcp_rn_slowpath_v3) ;  /* 0x0000a09000007944 */ /* 0x004fea0003c00000 */
[----:B------:R-:W-:-:S04]  /*0e30*/  LOP3.LUT R3, R3, R2, RZ, 0x3c, !PT ;  /* 0x0000000203037212 */ /* 0x000fc800078e3cff */
[----:B------:R-:W-:-:S04]  /*0e40*/  LOP3.LUT R2, R3, R2, RZ, 0x3c, !PT ;  /* 0x0000000203027212 */ /* 0x000fc800078e3cff */
[----:B------:R-:W-:Y:S02]  /*0e50*/  LOP3.LUT R3, R3, R2, RZ, 0x3c, !PT ;  /* 0x0000000203037212 */ /* 0x000fe400078e3cff */
.L_x_9690:
[----:B------:R-:W-:Y:S05]  /*0e60*/  BSYNC B2 ;  /* 0x0000000000027941 */ /* 0x000fea0003800000 */
.L_x_9689:
[----:B0-----:R-:W-:Y:S02]  /*0e70*/  IMAD.MOV.U32 R16, RZ, RZ, c[0x0][0x188] ;  /* 0x00006200ff107624 */ /* 0x001fe400078e00ff */
[----:B------:R-:W-:Y:S02]  /*0e80*/  IMAD.MOV.U32 R17, RZ, RZ, c[0x0][0x18c] ;  /* 0x00006300ff117624 */ /* 0x000fe400078e00ff */
[----:B------:R-:W-:Y:S02]  /*0e90*/  IMAD.MOV.U32 R18, RZ, RZ, c[0x0][0x180] ;  /* 0x00006000ff127624 */ /* 0x000fe400078e00ff */
[----:B------:R-:W-:Y:S02]  /*0ea0*/  IMAD.MOV.U32 R19, RZ, RZ, c[0x0][0x184] ;  /* 0x00006100ff137624 */ /* 0x000fe400078e00ff */
[----:B------:R-:W0:-:S04]  /*0eb0*/  DFMA R16, R42, R16, c[0x0][0x180] ;  /* 0x000060002a10762b */ /* 0x000e080000000010 */
[----:B------:R-:W3:-:S04]  /*0ec0*/  DFMA R18, -R42, R18, c[0x0][0x188] ;  /* 0x000062002a12762b */ /* 0x000ec80000000112 */
[----:B01----:R0:W1:-:S04]  /*0ed0*/  DMUL R16, R16, R2 ;  /* 0x0000000210107228 */ /* 0x0030480000000000 */
[----:B---3--:R0:W3:Y:S01]  /*0ee0*/  DMUL R18, R18, R2 ;  /* 0x0000000212127228 */ /* 0x0080e20000000000 */
[----:B------:R-:W-:Y:S05]  /*0ef0*/  BRA `(.L_x_9691) ;  /* 0x0000066000007947 */ /* 0x000fea0003800000 */
.L_x_9686:
[----:B0-----:R-:W0:Y:S01]  /*0f00*/  DADD R2, -RZ, |R16| ;  /* 0x00000000ff027229 */ /* 0x001e220000000510 */
        /* <DEDUP_REMOVED lines=17> */
[----:B------:R-:W-:Y:S01]  /*1020*/  MOV R0, 0x1050 ;  /* 0x0000105000007802 */ /* 0x000fe20000000f00 */
[----:B------:R-:W-:Y:S02]  /*1030*/  IMAD.MOV.U32 R5, RZ, RZ, c[0x0][0x184] ;  /* 0x00006100ff057624 */ /* 0x000fe400078e00ff */
[----:B--2---:R-:W-:Y:S05]  /*1040*/  CALL.REL.NOINC `($__internal_33_$__cuda_sm20_div_rn_f64_full) ;  /* 0x0000a12000007944 */ /* 0x004fea0003c00000 */
[----:B------:R-:W-:Y:S02]  /*1050*/  IMAD.MOV.U32 R16, RZ, RZ, R2 ;  /* 0x000000ffff107224 */ /* 0x000fe400078e0002 */
[----:B------:R-:W-:Y:S02]  /*1060*/  IMAD.MOV.U32 R17, RZ, RZ, R3 ;  /* 0x000000ffff117224 */ /* 0x000fe400078e0003 */
.L_x_9693:
[----:B------:R-:W-:Y:S05]  /*1070*/  BSYNC B2 ;  /* 0x0000000000027941 */ /* 0x000fea0003800000 */
.L_x_9692:
        /* <DEDUP_REMOVED lines=23> */
.L_x_9695:
[----:B------:R-:W-:Y:S05]  /*11f0*/  BSYNC B2 ;  /* 0x0000000000027941 */ /* 0x000fea0003800000 */
.L_x_9694:
[----:B------:R-:W-:Y:S05]  /*1200*/  BRA `(.L_x_9691) ;  /* 0x0000035000007947 */ /* 0x000fea0003800000 */
.L_x_9685:
        /* <DEDUP_REMOVED lines=20> */
[----:B--2---:R-:W-:Y:S05]  /*1350*/  CALL.REL.NOINC `($__internal_33_$__cuda_sm20_div_rn_f64_full) ;  /* 0x00009e1000007944 */ /* 0x004fea0003c00000 */
[----:B------:R-:W-:Y:S02]  /*1360*/  IMAD.MOV.U32 R42, RZ, RZ, R2 ;  /* 0x000000ffff2a7224 */ /* 0x000fe400078e0002 */
[----:B------:R-:W-:Y:S02]  /*1370*/  IMAD.MOV.U32 R43, RZ, RZ, R3 ;  /* 0x000000ffff2b7224 */ /* 0x000fe400078e0003 */
.L_x_9697:
[----:B------:R-:W-:Y:S05]  /*1380*/  BSYNC B2 ;  /* 0x0000000000027941 */ /* 0x000fea0003800000 */
.L_x_9696:
        /* <DEDUP_REMOVED lines=16> */
[----:B--2---:R-:W-:Y:S05]  /*1490*/  CALL.REL.NOINC `($__internal_32_$__cuda_sm20_dblrcp_rn_slowpath_v3) ;  /* 0x00009a2000007944 */ /* 0x004fea0003c00000 */
[----:B------:R-:W-:-:S04]  /*14a0*/  LOP3.LUT R3, R3, R2, RZ, 0x3c, !PT ;  /* 0x0000000203037212 */ /* 0x000fc800078e3cff */
[----:B------:R-:W-:-:S04]  /*14b0*/  LOP3.LUT R2, R3, R2, RZ, 0x3c, !PT ;  /* 0x0000000203027212 */ /* 0x000fc800078e3cff */
[----:B------:R-:W-:Y:S02]  /*14c0*/  LOP3.LUT R3, R3, R2, RZ, 0x3c, !PT ;  /* 0x0000000203037212 */ /* 0x000fe400078e3cff */
.L_x_9699:
[----:B------:R-:W-:Y:S05]  /*14d0*/  BSYNC B2 ;  /* 0x0000000000027941 */ /* 0x000fea0003800000 */
.L_x_9698:
[----:B0-----:R-:W-:Y:S02]  /*14e0*/  IMAD.MOV.U32 R16, RZ, RZ, c[0x0][0x180] ;  /* 0x00006000ff107624 */ /* 0x001fe400078e00ff */
[----:B------:R-:W-:Y:S02]  /*14f0*/  IMAD.MOV.U32 R17, RZ, RZ, c[0x0][0x184] ;  /* 0x00006100ff117624 */ /* 0x000fe400078e00ff */
[----:B------:R-:W-:Y:S02]  /*1500*/  IMAD.MOV.U32 R18, RZ, RZ, c[0x0][0x188] ;  /* 0x00006200ff127624 */ /* 0x000fe400078e00ff */
[----:B------:R-:W-:Y:S02]  /*1510*/  IMAD.MOV.U32 R19, RZ, RZ, c[0x0][0x18c] ;  /* 0x00006300ff137624 */ /* 0x000fe400078e00ff */
[----:B------:R-:W0:-:S04]  /*1520*/  DFMA R16, R42, R16, c[0x0][0x188] ;  /* 0x000062002a10762b */ /* 0x000e080000000010 */
[----:B------:R-:W3:-:S04]  /*1530*/  DFMA R18, R42, R18, -c[0x0][0x180] ;  /* 0x800060002a12762b */ /* 0x000ec80000000012 */
[----:B01----:R0:W1:-:S04]  /*1540*/  DMUL R16, R16, R2 ;  /* 0x0000000210107228 */ /* 0x0030480000000000 */
[----:B---3--:R0:W3:-:S06]  /*1550*/  DMUL R18, R18, R2 ;  /* 0x0000000212127228 */ /* 0x0080cc0000000000 */
.L_x_9691:
[----:B-1----:R-:W-:Y:S05]  /*1560*/  BSYNC B1 ;  /* 0x0000000000017941 */ /* 0x002fea0003800000 */
.L_x_9684:
        /* <DEDUP_REMOVED lines=26> */
[----:B--23--:R-:W-:Y:S05]  /*1710*/  CALL.REL.NOINC `($__internal_33_$__cuda_sm20_div_rn_f64_full) ;  /* 0x00009a5000007944 */ /* 0x00cfea0003c00000 */
[----:B------:R-:W-:Y:S01]  /*1720*/  IMAD.MOV.U32 R42, RZ, RZ, R2 ;  /* 0x000000ffff2a7224 */ /* 0x000fe200078e0002 */
[----:B------:R-:W-:Y:S02]  /*1730*/  MOV R43, R3 ;  /* 0x00000003002b7202 */ /* 0x000fe40000000f00 */
.L_x_9704:
[----:B------:R-:W-:Y:S05]  /*1740*/  BSYNC B2 ;  /* 0x0000000000027941 */ /* 0x000fea0003800000 */
.L_x_9703:
        /* <DEDUP_REMOVED lines=16> */
[----:B--23--:R-:W-:Y:S05]  /*1850*/  CALL.REL.NOINC `($__internal_32_$__cuda_sm20_dblrcp_rn_slowpath_v3) ;  /* 0x0000966000007944 */ /* 0x00cfea0003c00000 */
[----:B------:R-:W-:-:S04]  /*1860*/  LOP3.LUT R3, R3, R2, RZ, 0x3c, !PT ;  /* 0x0000000203037212 */ /* 0x000fc800078e3cff */
[----:B------:R-:W-:-:S04]  /*1870*/  LOP3.LUT R2, R3, R2, RZ, 0x3c, !PT ;  /* 0x0000000203027212 */ /* 0x000fc800078e3cff */
[----:B------:R-:W-:Y:S02]  /*1880*/  LOP3.LUT R3, R3, R2, RZ, 0x3c, !PT ;  /* 0x0000000203037212 */ /* 0x000fe400078e3cff */
.L_x_9706:
[----:B------:R-:W-:Y:S05]  /*1890*/  BSYNC B2 ;  /* 0x0000000000027941 */ /* 0x000fea0003800000 */
.L_x_9705:
[----:B0-----:R-:W-:Y:S01]  /*18a0*/  IMAD.MOV.U32 R12, RZ, RZ, c[0x0][0x188] ;  /* 0x00006200ff0c7624 */ /* 0x001fe200078e00ff */
[----:B------:R-:W-:Y:S01]  /*18b0*/  MOV R15, c[0x0][0x184] ;  /* 0x00006100000f7a02 */ /* 0x000fe20000000f00 */
[----:B------:R-:W-:Y:S02]  /*18c0*/  IMAD.MOV.U32 R13, RZ, RZ, c[0x0][0x18c] ;  /* 0x00006300ff0d7624 */ /* 0x000fe400078e00ff */
[----:B------:R-:W-:-:S04]  /*18d0*/  IMAD.MOV.U32 R14, RZ, RZ, c[0x0][0x180] ;  /* 0x00006000ff0e7624 */ /* 0x000fc800078e00ff */
[----:B------:R-:W0:-:S04]  /*18e0*/  DFMA R12, R42, R12, c[0x0][0x180] ;  /* 0x000060002a0c762b */ /* 0x000e08000000000c */
[----:B------:R-:W4:-:S04]  /*18f0*/  DFMA R14, -R42, R14, c[0x0][0x188] ;  /* 0x000062002a0e762b */ /* 0x000f08000000010e */
[----:B01----:R0:W1:-:S04]  /*1900*/  DMUL R12, R12, R2 ;  /* 0x000000020c0c7228 */ /* 0x0030480000000000 */
[----:B----4-:R0:W4:Y:S01]  /*1910*/  DMUL R14, R14, R2 ;  /* 0x000000020e0e7228 */ /* 0x0101220000000000 */
[----:B------:R-:W-:Y:S05]  /*1920*/  BRA `(.L_x_9707) ;  /* 0x0000066000007947 */ /* 0x000fea0003800000 */
.L_x_9702:
[----:B0-----:R-:W0:Y:S01]  /*1930*/  DADD R2, -RZ, |R12| ;  /* 0x00000000ff027229 */ /* 0x001e22000000050c */
        /* <DEDUP_REMOVED lines=19> */
[----:B--23--:R-:W-:Y:S05]  /*1a70*/  CALL.REL.NOINC `($__internal_33_$__cuda_sm20_div_rn_f64_full) ;  /* 0x000096f000007944 */ /* 0x00cfea0003c00000 */
[----:B------:R-:W-:Y:S01]  /*1a80*/  IMAD.MOV.U32 R12, RZ, RZ, R2 ;  /* 0x000000ffff0c7224 */ /* 0x000fe200078e0002 */
[----:B------:R-:W-:Y:S02]  /*1a90*/  MOV R13, R3 ;  /* 0x00000003000d7202 */ /* 0x000fe40000000f00 */
.L_x_9709:
[----:B------:R-:W-:Y:S05]  /*1aa0*/  BSYNC B2 ;  /* 0x0000000000027941 */ /* 0x000fea0003800000 */
.L_x_9708:
        /* <DEDUP_REMOVED lines=23> */
.L_x_9711:
[----:B------:R-:W-:Y:S05]  /*1c20*/  BSYNC B2 ;  /* 0x0000000000027941 */ /* 0x000fea0003800000 */
.L_x_9710:
[----:B------:R-:W-:Y:S05]  /*1c30*/  BRA `(.L_x_9707) ;  /* 0x0000035000007947 */ /* 0x000fea0003800000 */
.L_x_9701:
        /* <DEDUP_REMOVED lines=21> */
[----:B------:R-:W-:Y:S01]  /*1d90*/  MOV R42, R2 ;  /* 0x00000002002a7202 */ /* 0x000fe20000000f00 */
[----:B------:R-:W-:Y:S02]  /*1da0*/  IMAD.MOV.U32 R43, RZ, RZ, R3 ;  /* 0x000000ffff2b7224 */ /* 0x000fe400078e0003 */
.L_x_9713:
[----:B------:R-:W-:Y:S05]  /*1db0*/  BSYNC B2 ;  /* 0x0000000000027941 */ /* 0x000fea0003800000 */
.L_x_9712:
        /* <DEDUP_REMOVED lines=20> */
.L_x_9715:
[----:B------:R-:W-:Y:S05]  /*1f00*/  BSYNC B2 ;  /* 0x0000000000027941 */ /* 0x000fea0003800000 */
.L_x_9714:
[----:B0-----:R-:W-:Y:S01]  /*1f10*/  IMAD.MOV.U32 R12, RZ, RZ, c[0x0][0x180] ;  /* 0x00006000ff0c7624 */ /* 0x001fe200078e00ff */
[----:B------:R-:W-:Y:S01]  /*1f20*/  MOV R14, c[0x0][0x188] ;  /* 0x00006200000e7a02 */ /* 0x000fe20000000f00 */
[----:B------:R-:W-:Y:S02]  /*1f30*/  IMAD.MOV.U32 R13, RZ, RZ, c[0x0][0x184] ;  /* 0x00006100ff0d7624 */ /* 0x000fe400078e00ff */
[----:B------:R-:W-:-:S04]  /*1f40*/  IMAD.MOV.U32 R15, RZ, RZ, c[0x0][0x18c] ;  /* 0x00006300ff0f7624 */ /* 0x000fc800078e00ff */
[----:B------:R-:W0:-:S04]  /*1f50*/  DFMA R12, R42, R12, c[0x0][0x188] ;  /* 0x000062002a0c762b */ /* 0x000e08000000000c */
[----:B------:R-:W4:-:S04]  /*1f60*/  DFMA R14, R42, R14, -c[0x0][0x180] ;  /* 0x800060002a0e762b */ /* 0x000f08000000000e */
[----:B01----:R0:W1:-:S04]  /*1f70*/  DMUL R12, R12, R2 ;  /* 0x000000020c0c7228 */ /* 0x0030480000000000 */
[----:B----4-:R0:W4:-:S06]  /*1f80*/  DMUL R14, R14, R2 ;  /* 0x000000020e0e7228 */ /* 0x01010c0000000000 */
.L_x_9707:
[----:B-1----:R-:W-:Y:S05]  /*1f90*/  BSYNC B1 ;  /* 0x0000000000017941 */ /* 0x002fea0003800000 */
.L_x_9700:
        /* <DEDUP_REMOVED lines=26> */
[----:B--234-:R-:W-:Y:S05]  /*2140*/  CALL.REL.NOINC `($__internal_33_$__cuda_sm20_div_rn_f64_full) ;  /* 0x0000902000007944 */ /* 0x01cfea0003c00000 */
[----:B------:R-:W-:Y:S02]  /*2150*/  IMAD.MOV.U32 R42, RZ, RZ, R2 ;  /* 0x000000ffff2a7224 */ /* 0x000fe400078e0002 */
[----:B------:R-:W-:Y:S02]  /*2160*/  IMAD.MOV.U32 R43, RZ, RZ, R3 ;  /* 0x000000ffff2b7224 */ /* 0x000fe400078e0003 */
.L_x_9720:
[----:B------:R-:W-:Y:S05]  /*2170*/  BSYNC B2 ;  /* 0x0000000000027941 */ /* 0x000fea0003800000 */
.L_x_9719:
        /* <DEDUP_REMOVED lines=16> */
[----:B--234-:R-:W-:Y:S05]  /*2280*/  CALL.REL.NOINC `($__internal_32_$__cuda_sm20_dblrcp_rn_slowpath_v3) ;  /* 0x00008c3000007944 */ /* 0x01cfea0003c00000 */
[----:B------:R-:W-:-:S04]  /*2290*/  LOP3.LUT R3, R3, R2, RZ, 0x3c, !PT ;  /* 0x0000000203037212 */ /* 0x000fc800078e3cff */
[----:B------:R-:W-:-:S04]  /*22a0*/  LOP3.LUT R2, R3, R2, RZ, 0x3c, !PT ;  /* 0x0000000203027212 */ /* 0x000fc800078e3cff */
[----:B------:R-:W-:Y:S02]  /*22b0*/  LOP3.LUT R3, R3, R2, RZ, 0x3c, !PT ;  /* 0x0000000203037212 */ /* 0x000fe400078e3cff */
.L_x_9722:
[----:B------:R-:W-:Y:S05]  /*22c0*/  BSYNC B2 ;  /* 0x0000000000027941 */ /* 0x000fea0003800000 */
.L_x_9721:
[----:B0-----:R-:W-:Y:S01]  /*22d0*/  IMAD.MOV.U32 R8, RZ, RZ, c[0x0][0x188] ;  /* 0x00006200ff087624 */ /* 0x001fe200078e00ff */
[----:B------:R-:W-:Y:S01]  /*22e0*/  MOV R9, c[0x0][0x18c] ;  /* 0x0000630000097a02 */ /* 0x000fe20000000f00 */
[----:B------:R-:W-:Y:S02]  /*22f0*/  IMAD.MOV.U32 R10, RZ, RZ, c[0x0][0x180] ;  /* 0x00006000ff0a7624 */ /* 0x000fe400078e00ff */
[----:B------:R-:W-:-:S03]  /*2300*/  IMAD.MOV.U32 R11, RZ, RZ, c[0x0][0x184] ;  /* 0x00006100ff0b7624 */ /* 0x000fc600078e00ff */
[----:B------:R-:W0:-:S04]  /*2310*/  DFMA R8, R42, R8, c[0x0][0x180] ;  /* 0x000060002a08762b */ /* 0x000e080000000008 */
[----:B------:R-:W5:-:S04]  /*2320*/  DFMA R10, -R42, R10, c[0x0][0x188] ;  /* 0x000062002a0a762b */ /* 0x000f48000000010a */
[----:B01----:R0:W1:-:S04]  /*2330*/  DMUL R8, R8, R2 ;  /* 0x0000000208087228 */ /* 0x0030480000000000 */
[----:B-----5:R0:W4:Y:S01]  /*2340*/  DMUL R10, R10, R2 ;  /* 0x000000020a0a7228 */ /* 0x0201220000000000 */
[----:B------:R-:W-:Y:S05]  /*2350*/  BRA `(.L_x_9723) ;  /* 0x0000066000007947 */ /* 0x000fea0003800000 */
.L_x_9718:
        /* <DEDUP_REMOVED lines=20> */
[----:B--234-:R-:W-:Y:S05]  /*24a0*/  CALL.REL.NOINC `($__internal_33_$__cuda_sm20_div_rn_f64_full) ;  /* 0x00008cc000007944 */ /* 0x01cfea0003c00000 */
[----:B------:R-:W-:Y:S02]  /*24b0*/  IMAD.MOV.U32 R8, RZ, RZ, R2 ;  /* 0x000000ffff087224 */ /* 0x000fe400078e0002 */
[----:B------:R-:W-:Y:S02]  /*24c0*/  IMAD.MOV.U32 R9, RZ, RZ, R3 ;  /* 0x000000ffff097224 */ /* 0x000fe400078e0003 */
.L_x_9725:
[----:B------:R-:W-:Y:S05]  /*24d0*/  BSYNC B2 ;  /* 0x0000000000027941 */ /* 0x000fea0003800000 */
.L_x_9724:
        /* <DEDUP_REMOVED lines=23> */
.L_x_9727:
[----:B------:R-:W-:Y:S05]  /*2650*/  BSYNC B2 ;  /* 0x0000000000027941 */ /* 0x000fea0003800000 */
.L_x_9726:
[----:B------:R-:W-:Y:S05]  /*2660*/  BRA `(.L_x_9723) ;  /* 0x0000035000007947 */ /* 0x000fea0003800000 */
.L_x_9717:
        /* <DEDUP_REMOVED lines=23> */
.L_x_9729:
[----:B------:R-:W-:Y:S05]  /*27e0*/  BSYNC B2 ;  /* 0x0000000000027941 */ /* 0x000fea0003800000 */
.L_x_9728:
        /* <DEDUP_REMOVED lines=20> */
.L_x_9731:
[----:B------:R-:W-:Y:S05]  /*2930*/  BSYNC B2 ;  /* 0x0000000000027941 */ /* 0x000fea0003800000 */
.L_x_9730:
[----:B0-----:R-:W-:Y:S01]  /*2940*/  MOV R8, c[0x0][0x180] ;  /* 0x0000600000087a02 */ /* 0x001fe20000000f00 */
[----:B------:R-:W-:Y:S02]  /*2950*/  IMAD.MOV.U32 R9, RZ, RZ, c[0x0][0x184] ;  /* 0x00006100ff097624 */ /* 0x000fe400078e00ff */
[----:B------:R-:W-:Y:S02]  /*2960*/  IMAD.MOV.U32 R10, RZ, RZ, c[0x0][0x188] ;  /* 0x00006200ff0a7624 */ /* 0x000fe400078e00ff */
[----:B------:R-:W-:Y:S02]  /*2970*/  IMAD.MOV.U32 R11, RZ, RZ, c[0x0][0x18c] ;  /* 0x00006300ff0b7624 */ /* 0x000fe400078e00ff */
[----:B------:R-:W0:-:S04]  /*2980*/  DFMA R8, R42, R8, c[0x0][0x188] ;  /* 0x000062002a08762b */ /* 0x000e080000000008 */
[----:B------:R-:W5:-:S04]  /*2990*/  DFMA R10, R42, R10, -c[0x0][0x180] ;  /* 0x800060002a0a762b */ /* 0x000f48000000000a */
[----:B01----:R0:W1:-:S04]  /*29a0*/  DMUL R8, R8, R2 ;  /* 0x0000000208087228 */ /* 0x0030480000000000 */
[----:B-----5:R0:W4:-:S06]  /*29b0*/  DMUL R10, R10, R2 ;  /* 0x000000020a0a7228 */ /* 0x02010c0000000000 */
.L_x_9723:
[----:B-1----:R-:W-:Y:S05]  /*29c0*/  BSYNC B1 ;  /* 0x0000000000017941 */ /* 0x002fea0003800000 */
.L_x_9716:
        /* <DEDUP_REMOVED lines=29> */
.L_x_9736:
[----:B------:R-:W-:Y:S05]  /*2ba0*/  BSYNC B2 ;  /* 0x0000000000027941 */ /* 0x000fea0003800000 */
.L_x_9735:
        /* <DEDUP_REMOVED lines=16> */
[----:B--234-:R-:W-:Y:S05]  /*2cb0*/  CALL.REL.NOINC `($__internal_32_$__cuda_sm20_dblrcp_rn_slowpath_v3) ;  /* 0x0000820000007944 */ /* 0x01cfea0003c00000 */
[----:B------:R-:W-:-:S04]  /*2cc0*/  LOP3.LUT R3, R3, R2, RZ, 0x3c, !PT ;  /* 0x0000000203037212 */ /* 0x000fc800078e3cff */
[----:B------:R-:W-:-:S04]  /*2cd0*/  LOP3.LUT R2, R3, R2, RZ, 0x3c, !PT ;  /* 0x0000000203027212 */ /* 0x000fc800078e3cff */
[----:B------:R-:W-:Y:S02]  /*2ce0*/  LOP3.LUT R3, R3, R2, RZ, 0x3c, !PT ;  /* 0x0000000203037212 */ /* 0x000fe400078e3cff */
.L_x_9738:
[----:B------:R-:W-:Y:S05]  /*2cf0*/  BSYNC B2 ;  /* 0x0000000000027941 */ /* 0x000fea0003800000 */
.L_x_9737:
[----:B0-----:R-:W-:Y:S02]  /*2d00*/  IMAD.MOV.U32 R36, RZ, RZ, c[0x0][0x188] ;  /* 0x00006200ff247624 */ /* 0x001fe400078e00ff */
[----:B------:R-:W-:Y:S02]  /*2d10*/  IMAD.MOV.U32 R37, RZ, RZ, c[0x0][0x18c] ;  /* 0x00006300ff257624 */ /* 0x000fe400078e00ff */
[----:B------:R-:W-:Y:S02]  /*2d20*/  IMAD.MOV.U32 R38, RZ, RZ, c[0x0][0x180] ;  /* 0x00006000ff267624 */ /* 0x000fe400078e00ff */
[----:B------:R-:W-:Y:S02]  /*2d30*/  IMAD.MOV.U32 R39, RZ, RZ, c[0x0][0x184] ;  /* 0x00006100ff277624 */ /* 0x000fe400078e00ff */
[----:B------:R-:W0:-:S04]  /*2d40*/  DFMA R36, R42, R36, c[0x0][0x180] ;  /* 0x000060002a24762b */ /* 0x000e080000000024 */
[----:B------:R-:W5:-:S04]  /*2d50*/  DFMA R38, -R42, R38, c[0x0][0x188] ;  /* 0x000062002a26762b */ /* 0x000f480000000126 */
[----:B01----:R0:W1:-:S04]  /*2d60*/  DMUL R36, R36, R2 ;  /* 0x0000000224247228 */ /* 0x0030480000000000 */
[----:B-----5:R0:W4:Y:S01]  /*2d70*/  DMUL R38, R38, R2 ;  /* 0x0000000226267228 */ /* 0x0201220000000000 */
[----:B------:R-:W-:Y:S05]  /*2d80*/  BRA `(.L_x_9739) ;  /* 0x0000066000007947 */ /* 0x000fea0003800000 */
.L_x_9734:
        /* <DEDUP_REMOVED lines=20> */
[----:B--234-:R-:W-:Y:S05]  /*2ed0*/  CALL.REL.NOINC `($__internal_33_$__cuda_sm20_div_rn_f64_full) ;  /* 0x0000829000007944 */ /* 0x01cfea0003c00000 */
[----:B------:R-:W-:Y:S02]  /*2ee0*/  IMAD.MOV.U32 R36, RZ, RZ, R2 ;  /* 0x000000ffff247224 */ /* 0x000fe400078e0002 */
[----:B------:R-:W-:Y:S02]  /*2ef0*/  IMAD.MOV.U32 R37, RZ, RZ, R3 ;  /* 0x000000ffff257224 */ /* 0x000fe400078e0003 */
.L_x_9741:
[----:B------:R-:W-:Y:S05]  /*2f00*/  BSYNC B2 ;  /* 0x0000000000027941 */ /* 0x000fea0003800000 */
.L_x_9740:
        /* <DEDUP_REMOVED lines=23> */
.L_x_9743:
[----:B------:R-:W-:Y:S05]  /*3080*/  BSYNC B2 ;  /* 0x0000000000027941 */ /* 0x000fea0003800000 */
.L_x_9742:
[----:B------:R-:W-:Y:S05]  /*3090*/  BRA `(.L_x_9739) ;  /* 0x0000035000007947 */ /* 0x000fea0003800000 */
.L_x_9733:
        /* <DEDUP_REMOVED lines=20> */
[----:B--234-:R-:W-:Y:S05]  /*31e0*/  CALL.REL.NOINC `($__internal_33_$__cuda_sm20_div_rn_f64_full) ;  /* 0x00007f8000007944 */ /* 0x01cfea0003c00000 */
[----:B------:R-:W-:Y:S02]  /*31f0*/  IMAD.MOV.U32 R42, RZ, RZ, R2 ;  /* 0x000000ffff2a7224 */ /* 0x000fe400078e0002 */
[----:B------:R-:W-:Y:S02]  /*3200*/  IMAD.MOV.U32 R43, RZ, RZ, R3 ;  /* 0x000000ffff2b7224 */ /* 0x000fe400078e0003 */
.L_x_9745:
[----:B------:R-:W-:Y:S05]  /*3210*/  BSYNC B2 ;  /* 0x0000000000027941 */ /* 0x000fea0003800000 */
.L_x_9744:
        /* <DEDUP_REMOVED lines=16> */
[----:B--234-:R-:W-:Y:S05]  /*3320*/  CALL.REL.NOINC `($__internal_32_$__cuda_sm20_dblrcp_rn_slowpath_v3) ;  /* 0x00007b9000007944 */ /* 0x01cfea0003c00000 */
[----:B------:R-:W-:-:S04]  /*3330*/  LOP3.LUT R3, R3, R2, RZ, 0x3c, !PT ;  /* 0x0000000203037212 */ /* 0x000fc800078e3cff */
[----:B------:R-:W-:-:S04]  /*3340*/  LOP3.LUT R2, R3, R2, RZ, 0x3c, !PT ;  /* 0x0000000203027212 */ /* 0x000fc800078e3cff */
[----:B------:R-:W-:Y:S02]  /*3350*/  LOP3.LUT R3, R3, R2, RZ, 0x3c, !PT ;  /* 0x0000000203037212 */ /* 0x000fe400078e3cff */
.L_x_9747:
[----:B------:R-:W-:Y:S05]  /*3360*/  BSYNC B2 ;  /* 0x0000000000027941 */ /* 0x000fea0003800000 */
.L_x_9746:
[----:B0-----:R-:W-:Y:S02]  /*3370*/  IMAD.MOV.U32 R36, RZ, RZ, c[0x0][0x180] ;  /* 0x00006000ff247624 */ /* 0x001fe400078e00ff */
[----:B------:R-:W-:Y:S02]  /*3380*/  IMAD.MOV.U32 R37, RZ, RZ, c[0x0][0x184] ;  /* 0x00006100ff257624 */ /* 0x000fe400078e00ff */
[----:B------:R-:W-:Y:S02]  /*3390*/  IMAD.MOV.U32 R38, RZ, RZ, c[0x0][0x188] ;  /* 0x00006200ff267624 */ /* 0x000fe400078e00ff */
[----:B------:R-:W-:Y:S02]  /*33a0*/  IMAD.MOV.U32 R39, RZ, RZ, c[0x0][0x18c] ;  /* 0x00006300ff277624 */ /* 0x000fe400078e00ff */
[----:B------:R-:W0:-:S04]  /*33b0*/  DFMA R36, R42, R36, c[0x0][0x188] ;  /* 0x000062002a24762b */ /* 0x000e080000000024 */
[----:B------:R-:W5:-:S04]  /*33c0*/  DFMA R38, R42, R38, -c[0x0][0x180] ;  /* 0x800060002a26762b */ /* 0x000f480000000026 */
[----:B01----:R0:W1:-:S04]  /*33d0*/  DMUL R36, R36, R2 ;  /* 0x0000000224247228 */ /* 0x0030480000000000 */
[----:B-----5:R0:W4:-:S06]  /*33e0*/  DMUL R38, R38, R2 ;  /* 0x0000000226267228 */ /* 0x02010c0000000000 */
.L_x_9739:
[----:B-1----:R-:W-:Y:S05]  /*33f0*/  BSYNC B1 ;  /* 0x0000000000017941 */ /* 0x002fea0003800000 */
.L_x_9732:
        /* <DEDUP_REMOVED lines=26> */
[----:B--234-:R-:W-:Y:S05]  /*35a0*/  CALL.REL.NOINC `($__internal_33_$__cuda_sm20_div_rn_f64_full) ;  /* 0x00007bc000007944 */ /* 0x01cfea0003c00000 */
[----:B------:R-:W-:Y:S01]  /*35b0*/  IMAD.MOV.U32 R42, RZ, RZ, R2 ;  /* 0x000000ffff2a7224 */ /* 0x000fe200078e0002 */
[----:B------:R-:W-:Y:S02]  /*35c0*/  MOV R43, R3 ;  /* 0x00000003002b7202 */ /* 0x000fe40000000f00 */
.L_x_9752:
[----:B------:R-:W-:Y:S05]  /*35d0*/  BSYNC B2 ;  /* 0x0000000000027941 */ /* 0x000fea0003800000 */
.L_x_9751:
        /* <DEDUP_REMOVED lines=20> */
.L_x_9754:
[----:B------:R-:W-:Y:S05]  /*3720*/  BSYNC B2 ;  /* 0x0000000000027941 */ /* 0x000fea0003800000 */
.L_x_9753:
[----:B0-----:R-:W-:Y:S01]  /*3730*/  IMAD.MOV.U32 R32, RZ, RZ, c[0x0][0x188] ;  /* 0x00006200ff207624 */ /* 0x001fe200078e00ff */
[----:B------:R-:W-:Y:S01]  /*3740*/  MOV R35, c[0x0][0x184] ;  /* 0x0000610000237a02 */ /* 0x000fe20000000f00 */
[----:B------:R-:W-:Y:S02]  /*3750*/  IMAD.MOV.U32 R33, RZ, RZ, c[0x0][0x18c] ;  /* 0x00006300ff217624 */ /* 0x000fe400078e00ff */
[----:B------:R-:W-:-:S04]  /*3760*/  IMAD.MOV.U32 R34, RZ, RZ, c[0x0][0x180] ;  /* 0x00006000ff227624 */ /* 0x000fc800078e00ff */
[----:B------:R-:W0:-:S04]  /*3770*/  DFMA R32, R42, R32, c[0x0][0x180] ;  /* 0x000060002a20762b */ /* 0x000e080000000020 */
[----:B------:R-:W5:-:S04]  /*3780*/  DFMA R34, -R42, R34, c[0x0][0x188] ;  /* 0x000062002a22762b */ /* 0x000f480000000122 */
[----:B01----:R0:W1:-:S04]  /*3790*/  DMUL R32, R32, R2 ;  /* 0x0000000220207228 */ /* 0x0030480000000000 */
[----:B-----5:R0:W4:Y:S01]  /*37a0*/  DMUL R34, R34, R2 ;  /* 0x0000000222227228 */ /* 0x0201220000000000 */
[----:B------:R-:W-:Y:S05]  /*37b0*/  BRA `(.L_x_9755) ;  /* 0x0000066000007947 */ /* 0x000fea0003800000 */
.L_x_9750:
        /* <DEDUP_REMOVED lines=21> */
[----:B------:R-:W-:Y:S01]  /*3910*/  IMAD.MOV.U32 R32, RZ, RZ, R2 ;  /* 0x000000ffff207224 */ /* 0x000fe200078e0002 */
[----:B------:R-:W-:Y:S02]  /*3920*/  MOV R33, R3 ;  /* 0x0000000300217202 */ /* 0x000fe40000000f00 */
.L_x_9757:
[----:B------:R-:W-:Y:S05]  /*3930*/  BSYNC B2 ;  /* 0x0000000000027941 */ /* 0x000fea0003800000 */
.L_x_9756:
        /* <DEDUP_REMOVED lines=23> */
.L_x_9759:
[----:B------:R-:W-:Y:S05]  /*3ab0*/  BSYNC B2 ;  /* 0x0000000000027941 */ /* 0x000fea0003800000 */
.L_x_9758:
[----:B------:R-:W-:Y:S05]  /*3ac0*/  BRA `(.L_x_9755) ;  /* 0x0000035000007947 */ /* 0x000fea0003800000 */
.L_x_9749:
        /* <DEDUP_REMOVED lines=21> */
[----:B------:R-:W-:Y:S01]  /*3c20*/  MOV R42, R2 ;  /* 0x00000002002a7202 */ /* 0x000fe20000000f00 */
[----:B------:R-:W-:Y:S02]  /*3c30*/  IMAD.MOV.U32 R43, RZ, RZ, R3 ;  /* 0x000000ffff2b7224 */ /* 0x000fe400078e0003 */
.L_x_9761:
[----:B------:R-:W-:Y:S05]  /*3c40*/  BSYNC B2 ;  /* 0x0000000000027941 */ /* 0x000fea0003800000 */
.L_x_9760:
        /* <DEDUP_REMOVED lines=20> */
.L_x_9763:
[----:B------:R-:W-:Y:S05]  /*3d90*/  BSYNC B2 ;  /* 0x0000000000027941 */ /* 0x000fea0003800000 */
.L_x_9762:
[----:B0-----:R-:W-:Y:S01]  /*3da0*/  IMAD.MOV.U32 R32, RZ, RZ, c[0x0][0x180] ;  /* 0x00006000ff207624 */ /* 0x001fe200078e00ff */
[----:B------:R-:W-:Y:S01]  /*3db0*/  MOV R34, c[0x0][0x188] ;  /* 0x0000620000227a02 */ /* 0x000fe20000000f00 */
[----:B------:R-:W-:Y:S02]  /*3dc0*/  IMAD.MOV.U32 R33, RZ, RZ, c[0x0][0x184] ;  /* 0x00006100ff217624 */ /* 0x000fe400078e00ff */
[----:B------:R-:W-:-:S04]  /*3dd0*/  IMAD.MOV.U32 R35, RZ, RZ, c[0x0][0x18c] ;  /* 0x00006300ff237624 */ /* 0x000fc800078e00ff */
[----:B------:R-:W0:-:S04]  /*3de0*/  DFMA R32, R42, R32, c[0x0][0x188] ;  /* 0x000062002a20762b */ /* 0x000e080000000020 */
[----:B------:R-:W5:-:S04]  /*3df0*/  DFMA R34, R42, R34, -c[0x0][0x180] ;  /* 0x800060002a22762b */ /* 0x000f480000000022 */
[----:B01----:R0:W1:-:S04]  /*3e00*/  DMUL R32, R32, R2 ;  /* 0x0000000220207228 */ /* 0x0030480000000000 */
[----:B-----5:R0:W4:-:S06]  /*3e10*/  DMUL R34, R34, R2 ;  /* 0x0000000222227228 */ /* 0x02010c0000000000 */
.L_x_9755:
[----:B-1----:R-:W-:Y:S05]  /*3e20*/  BSYNC B1 ;  /* 0x0000000000017941 */ /* 0x002fea0003800000 */
.L_x_9748:
        /* <DEDUP_REMOVED lines=29> */
.L_x_9768:
[----:B------:R-:W-:Y:S05]  /*4000*/  BSYNC B2 ;  /* 0x0000000000027941 */ /* 0x000fea0003800000 */
.L_x_9767:
        /* <DEDUP_REMOVED lines=20> */
.L_x_9770:
[----:B------:R-:W-:Y:S05]  /*4150*/  BSYNC B2 ;  /* 0x0000000000027941 */ /* 0x000fea0003800000 */
.L_x_9769:
        /* <DEDUP_REMOVED lines=9> */
.L_x_9766:
        /* <DEDUP_REMOVED lines=23> */
.L_x_9773:
[----:B------:R-:W-:Y:S05]  /*4360*/  BSYNC B2 ;  /* 0x0000000000027941 */ /* 0x000fea0003800000 */
.L_x_9772:
        /* <DEDUP_REMOVED lines=23> */
.L_x_9775:
[----:B------:R-:W-:Y:S05]  /*44e0*/  BSYNC B2 ;  /* 0x0000000000027941 */ /* 0x000fea0003800000 */
.L_x_9774:
[----:B------:R-:W-:Y:S05]  /*44f0*/  BRA `(.L_x_9771) ;  /* 0x0000035000007947 */ /* 0x000fea0003800000 */
.L_x_9765:
        /* <DEDUP_REMOVED lines=23> */
.L_x_9777:
[----:B------:R-:W-:Y:S05]  /*4670*/  BSYNC B2 ;  /* 0x0000000000027941 */ /* 0x000fea0003800000 */
.L_x_9776:
        /* <DEDUP_REMOVED lines=20> */
.L_x_9779:
[----:B------:R-:W-:Y:S05]  /*47c0*/  BSYNC B2 ;  /* 0x0000000000027941 */ /* 0x000fea0003800000 */
.L_x_9778:
        /* <DEDUP_REMOVED lines=8> */
.L_x_9771:
[----:B-1----:R-:W-:Y:S05]  /*4850*/  BSYNC B1 ;  /* 0x0000000000017941 */ /* 0x002fea0003800000 */
.L_x_9764:
        /* <DEDUP_REMOVED lines=29> */
.L_x_9784:
[----:B------:R-:W-:Y:S05]  /*4a30*/  BSYNC B2 ;  /* 0x0000000000027941 */ /* 0x000fea0003800000 */
.L_x_9783:
        /* <DEDUP_REMOVED lines=20> */
.L_x_9786:
[----:B------:R-:W-:Y:S05]  /*4b80*/  BSYNC B2 ;  /* 0x0000000000027941 */ /* 0x000fea0003800000 */
.L_x_9785:
        /* <DEDUP_REMOVED lines=9> */
.L_x_9782:
        /* <DEDUP_REMOVED lines=23> */
.L_x_9789:
[----:B------:R-:W-:Y:S05]  /*4d90*/  BSYNC B2 ;  /* 0x0000000000027941 */ /* 0x000fea0003800000 */
.L_x_9788:
        /* <DEDUP_REMOVED lines=23> */
.L_x_9791:
[----:B------:R-:W-:Y:S05]  /*4f10*/  BSYNC B2 ;  /* 0x0000000000027941 */ /* 0x000fea0003800000 */
.L_x_9790:
[----:B------:R-:W-:Y:S05]  /*4f20*/  BRA `(.L_x_9787) ;  /* 0x0000035000007947 */ /* 0x000fea0003800000 */
.L_x_9781:
        /* <DEDUP_REMOVED lines=23> */
.L_x_9793:
[----:B------:R-:W-:Y:S05]  /*50a0*/  BSYNC B2 ;  /* 0x0000000000027941 */ /* 0x000fea0003800000 */
.L_x_9792:
        /* <DEDUP_REMOVED lines=20> */
.L_x_9795:
[----:B------:R-:W-:Y:S05]  /*51f0*/  BSYNC B2 ;  /* 0x0000000000027941 */ /* 0x000fea0003800000 */
.L_x_9794:
        /* <DEDUP_REMOVED lines=8> */
.L_x_9787:
[----:B-1----:R-:W-:Y:S05]  /*5280*/  BSYNC B1 ;  /* 0x0000000000017941 */ /* 0x002fea0003800000 */
.L_x_9780:
[----:B------:R-:W-:-:S05]  /*5290*/  MOV R7, 0x10 ;  /* 0x0000001000077802 */ /* 0x000fca0000000f00 */
[----:B------:R-:W-:-:S06]  /*52a0*/  IMAD.WIDE.U32 R6, R6, R7, c[0x0][0x190] ;  /* 0x0000640006067625 */ /* 0x000fcc00078e0007 */
[----:B------:R-:W-:-:S05]  /*52b0*/  IMAD.WIDE R6, R40, 0x20, R6 ;  /* 0x0000002028067825 */ /* 0x000fca00078e0206 */
[----:B--2---:R-:W-:Y:S04]  /*52c0*/  STG.E.128 [R6.64], R20 ;  /* 0x0000001406007986 */ /* 0x004fe8000c101d04 */
[----:B---3--:R-:W-:Y:S04]  /*52d0*/  STG.E.128 [R6.64+0x10], R16 ;  /* 0x0000101006007986 */ /* 0x008fe8000c101d04 */
[----:B----4-:R-:W-:Y:S04]  /*52e0*/  STG.E.128 [R6.64+0x1000], R12 ;  /* 0x0010000c06007986 */ /* 0x010fe8000c101d04 */
[----:B------:R-:W-:Y:S04]  /*52f0*/  STG.E.128 [R6.64+0x1010], R8 ;  /* 0x0010100806007986 */ /* 0x000fe8000c101d04 */
[----:B------:R-:W-:Y:S04]  /*5300*/  STG.E.128 [R6.64+0x2000], R36 ;  /* 0x0020002406007986 */ /* 0x000fe8000c101d04 */
[----:B------:R-:W-:Y:S04]  /*5310*/  STG.E.128 [R6.64+0x2010], R32 ;  /* 0x0020102006007986 */ /* 0x000fe8000c101d04 */
[----:B------:R-:W-:Y:S04]  /*5320*/  STG.E.128 [R6.64+0x3000], R28 ;  /* 0x0030001c06007986 */ /* 0x000fe8000c101d04 */
[----:B------:R-:W-:Y:S01]  /*5330*/  STG.E.128 [R6.64+0x3010], R24 ;  /* 0x0030101806007986 */ /* 0x000fe2000c101d04 */
[----:B------:R-:W-:Y:S05]  /*5340*/  EXIT ;  /* 0x000000000000794d */ /* 0x000fea0003800000 */
.L_x_9667:
        /* <DEDUP_REMOVED lines=23> */
[C---:B------:R-:W-:Y:S01]  /*54c0*/  ISETP.GE.AND P1, PT, R7.reuse, R48, PT ;  /* 0x000000300700720c */ /* 0x040fe20003f26270 */
[----:B------:R-:W-:Y:S01]  /*54d0*/  @!P6 IMAD.WIDE.U32 R24, R24, R25, c[0x0][0x198] ;  /* 0x000066001818e625 */ /* 0x000fe200078e0019 */
[----:B------:R-:W-:Y:S01]  /*54e0*/  CS2R R46, SRZ ;  /* 0x00000000002e7805 */ /* 0x000fe2000001ff00 */
[----:B------:R-:W-:Y:S01]  /*54f0*/  CS2R R44, SRZ ;  /* 0x00000000002c7805 */ /* 0x000fe2000001ff00 */
[----:B------:R-:W-:Y:S01]  /*5500*/  CS2R R14, SRZ ;  /* 0x00000000000e7805 */ /* 0x000fe2000001ff00 */
[----:B------:R-:W-:Y:S01]  /*5510*/  CS2R R12, SRZ ;  /* 0x00000000000c7805 */ /* 0x000fe2000001ff00 */
[----:B------:R2:W5:Y:S07]  /*5520*/  @!P6 LDG.E.128 R40, [R24.64] ;  /* 0x000000041828e981 */ /* 0x00056e000c1e1d00 */
        /* <DEDUP_REMOVED lines=11> */
[----:B------:R-:W-:Y:S01]  /*55e0*/  ISETP.GE.AND P5, PT, R7, R48, PT ;  /* 0x000000300700720c */ /* 0x000fe20003fa6270 */
[----:B------:R-:W-:Y:S01]  /*55f0*/  @!P2 IMAD.MOV.U32 R33, RZ, RZ, 0x10 ;  /* 0x00000010ff21a424 */ /* 0x000fe200078e00ff */
[----:B0-----:R-:W-:Y:S01]  /*5600*/  @!P1 MOV R3, 0x10 ;  /* 0x0000001000039802 */ /* 0x001fe20000000f00 */
[----:B------:R-:W-:Y:S02]  /*5610*/  @!P3 IMAD.MOV.U32 R51, RZ, RZ, 0x10 ;  /* 0x00000010ff33b424 */ /* 0x000fe400078e00ff */
[----:B------:R-:W-:Y:S01]  /*5620*/  @!P4 IMAD.MOV.U32 R53, RZ, RZ, 0x10 ;  /* 0x00000010ff35c424 */ /* 0x000fe200078e00ff */
[----:B------:R-:W-:Y:S01]  /*5630*/  CS2R R18, SRZ ;  /* 0x0000000000127805 */ /* 0x000fe2000001ff00 */
[----:B------:R-:W-:Y:S01]  /*5640*/  CS2R R16, SRZ ;  /* 0x0000000000107805 */ /* 0x000fe2000001ff00 */
[----:B------:R-:W-:Y:S01]  /*5650*/  CS2R R22, SRZ ;  /* 0x0000000000167805 */ /* 0x000fe2000001ff00 */
[----:B------:R-:W-:-:S04]  /*5660*/  CS2R R20, SRZ ;  /* 0x0000000000147805 */ /* 0x000fc8000001ff00 */
[----:B-1----:R-:W-:Y:S01]  /*5670*/  @!P5 MOV R5, 0x10 ;  /* 0x000000100005d802 */ /* 0x002fe20000000f00 */
[----:B------:R-:W-:Y:S01]  /*5680*/  @!P5 IMAD.IADD R4, R6, 0x1, R7 ;  /* 0x000000010604d824 */ /* 0x000fe200078e0207 */
[----:B------:R-:W-:Y:S01]  /*5690*/  CS2R R26, SRZ ;  /* 0x00000000001a7805 */ /* 0x000fe2000001ff00 */
[----:B--2---:R-:W-:Y:S01]  /*56a0*/  CS2R R24, SRZ ;  /* 0x0000000000187805 */ /* 0x004fe2000001ff00 */
[----:B------:R-:W-:-:S04]  /*56b0*/  @!P1 IMAD.WIDE.U32 R2, R0, R3, c[0x0][0x198] ;  /* 0x0000660000029625 */ /* 0x000fc800078e0003 */
[----:B------:R-:W-:Y:S01]  /*56c0*/  @!P2 IMAD.WIDE.U32 R32, R32, R33, c[0x0][0x198] ;  /* 0x000066002020a625 */ /* 0x000fe200078e0021 */
[----:B------:R0:W5:Y:S03]  /*56d0*/  @!P1 LDG.E.128 R44, [R2.64] ;  /* 0x00000004022c9981 */ /* 0x000166000c1e1d00 */
[----:B------:R-:W-:Y:S01]  /*56e0*/  @!P3 IMAD.WIDE.U32 R50, R50, R51, c[0x0][0x198] ;  /* 0x000066003232b625 */ /* 0x000fe200078e0033 */
        /* <DEDUP_REMOVED lines=36> */
[----:B------:R-:W-:Y:S05]  /*5930*/  CALL.REL.NOINC `($__internal_33_$__cuda_sm20_div_rn_f64_full) ;  /* 0x0000583000007944 */ /* 0x000fea0003c00000 */
[----:B------:R-:W-:Y:S02]  /*5940*/  IMAD.MOV.U32 R28, RZ, RZ, R2 ;  /* 0x000000ffff1c7224 */ /* 0x000fe400078e0002 */
[----:B------:R-:W-:Y:S02]  /*5950*/  IMAD.MOV.U32 R29, RZ, RZ, R3 ;  /* 0x000000ffff1d7224 */ /* 0x000fe400078e0003 */
.L_x_9801:
[----:B------:R-:W-:Y:S05]  /*5960*/  BSYNC B2 ;  /* 0x0000000000027941 */ /* 0x000fea0003800000 */
.L_x_9800:
        /* <DEDUP_REMOVED lines=16> */
[----:B------:R-:W-:Y:S05]  /*5a70*/  CALL.REL.NOINC `($__internal_32_$__cuda_sm20_dblrcp_rn_slowpath_v3) ;  /* 0x0000544000007944 */ /* 0x000fea0003c00000 */
[----:B------:R-:W-:-:S04]  /*5a80*/  LOP3.LUT R3, R3, R2, RZ, 0x3c, !PT ;  /* 0x0000000203037212 */ /* 0x000fc800078e3cff */
[----:B------:R-:W-:-:S04]  /*5a90*/  LOP3.LUT R2, R3, R2, RZ, 0x3c, !PT ;  /* 0x0000000203027212 */ /* 0x000fc800078e3cff */
[----:B------:R-:W-:Y:S02]  /*5aa0*/  LOP3.LUT R3, R3, R2, RZ, 0x3c, !PT ;  /* 0x0000000203037212 */ /* 0x000fe400078e3cff */
.L_x_9803:
[----:B------:R-:W-:Y:S05]  /*5ab0*/  BSYNC B2 ;  /* 0x0000000000027941 */ /* 0x000fea0003800000 */
.L_x_9802:
[----:B0-----:R-:W-:Y:S01]  /*5ac0*/  MOV R4, c[0x0][0x188] ;  /* 0x0000620000047a02 */ /* 0x001fe20000000f00 */
[----:B------:R-:W-:Y:S02]  /*5ad0*/  IMAD.MOV.U32 R5, RZ, RZ, c[0x0][0x18c] ;  /* 0x00006300ff057624 */ /* 0x000fe400078e00ff */
[----:B------:R-:W-:Y:S02]  /*5ae0*/  IMAD.MOV.U32 R30, RZ, RZ, c[0x0][0x180] ;  /* 0x00006000ff1e7624 */ /* 0x000fe400078e00ff */
[----:B------:R-:W-:Y:S02]  /*5af0*/  IMAD.MOV.U32 R31, RZ, RZ, c[0x0][0x184] ;  /* 0x00006100ff1f7624 */ /* 0x000fe400078e00ff */
[----:B------:R-:W0:-:S04]  /*5b00*/  DFMA R4, R28, R4, c[0x0][0x180] ;  /* 0x000060001c04762b */ /* 0x000e080000000004 */
[----:B------:R-:W2:-:S04]  /*5b10*/  DFMA R30, -R28, R30, c[0x0][0x188] ;  /* 0x000062001c1e762b */ /* 0x000e88000000011e */
[----:B01----:R0:W1:-:S04]  /*5b20*/  DMUL R28, R4, R2 ;  /* 0x00000002041c7228 */ /* 0x0030480000000000 */
[----:B--2---:R0:W2:Y:S01]  /*5b30*/  DMUL R30, R30, R2 ;  /* 0x000000021e1e7228 */ /* 0x0040a20000000000 */
[----:B------:R-:W-:Y:S05]  /*5b40*/  BRA `(.L_x_9797) ;  /* 0x0000066000007947 */ /* 0x000fea0003800000 */
.L_x_9799:
[----:B0-----:R-:W0:Y:S01]  /*5b50*/  DADD R2, -RZ, |R8| ;  /* 0x00000000ff027229 */ /* 0x001e220000000508 */
[----:B------:R-:W-:Y:S01]  /*5b60*/  IMAD.MOV.U32 R4, RZ, RZ, 0x1 ;  /* 0x00000001ff047424 */ /* 0x000fe200078e00ff */
[----:B------:R-:W-:Y:S01]  /*5b70*/  MOV R0, c[0x0][0x184] ;  /* 0x0000610000007a02 */ /* 0x000fe20000000f00 */
        /* <DEDUP_REMOVED lines=17> */
[----:B------:R-:W-:Y:S05]  /*5c90*/  CALL.REL.NOINC `($__internal_33_$__cuda_sm20_div_rn_f64_full) ;  /* 0x000054d000007944 */ /* 0x000fea0003c00000 */
[----:B------:R-:W-:Y:S02]  /*5ca0*/  IMAD.MOV.U32 R28, RZ, RZ, R2 ;  /* 0x000000ffff1c7224 */ /* 0x000fe400078e0002 */
[----:B------:R-:W-:Y:S02]  /*5cb0*/  IMAD.MOV.U32 R29, RZ, RZ, R3 ;  /* 0x000000ffff1d7224 */ /* 0x000fe400078e0003 */
.L_x_9805:
[----:B------:R-:W-:Y:S05]  /*5cc0*/  BSYNC B2 ;  /* 0x0000000000027941 */ /* 0x000fea0003800000 */
.L_x_9804:
        /* <DEDUP_REMOVED lines=21> */
[----:B------:R-:W-:Y:S01]  /*5e20*/  IMAD.MOV.U32 R30, RZ, RZ, R2 ;  /* 0x000000ffff1e7224 */ /* 0x000fe200078e0002 */
[----:B------:R-:W-:Y:S02]  /*5e30*/  MOV R31, R3 ;  /* 0x00000003001f7202 */ /* 0x000fe40000000f00 */
.L_x_9807:
[----:B------:R-:W-:Y:S05]  /*5e40*/  BSYNC B2 ;  /* 0x0000000000027941 */ /* 0x000fea0003800000 */
.L_x_9806:
[----:B------:R-:W-:Y:S05]  /*5e50*/  BRA `(.L_x_9797) ;  /* 0x0000035000007947 */ /* 0x000fea0003800000 */
.L_x_9798:
        /* <DEDUP_REMOVED lines=23> */
.L_x_9809:
[----:B------:R-:W-:Y:S05]  /*5fd0*/  BSYNC B2 ;  /* 0x0000000000027941 */ /* 0x000fea0003800000 */
.L_x_9808:
        /* <DEDUP_REMOVED lines=20> */
.L_x_9811:
[----:B------:R-:W-:Y:S05]  /*6120*/  BSYNC B2 ;  /* 0x0000000000027941 */ /* 0x000fea0003800000 */
.L_x_9810:
        /* <DEDUP_REMOVED lines=8> */
.L_x_9797:
[----:B-1----:R-:W-:Y:S05]  /*61b0*/  BSYNC B1 ;  /* 0x0000000000017941 */ /* 0x002fea0003800000 */
.L_x_9796:
        /* <DEDUP_REMOVED lines=32> */
[----:B------:R-:W-:Y:S01]  /*63c0*/  IMAD.MOV.U32 R8, RZ, RZ, R2 ;  /* 0x000000ffff087224 */ /* 0x000fe200078e0002 */
[----:B------:R-:W-:Y:S02]  /*63d0*/  MOV R9, R3 ;  /* 0x0000000300097202 */ /* 0x000fe40000000f00 */
.L_x_9817:
[----:B------:R-:W-:Y:S05]  /*63e0*/  BSYNC B2 ;  /* 0x0000000000027941 */ /* 0x000fea0003800000 */
.L_x_9816:
        /* <DEDUP_REMOVED lines=16> */
[----:B--2---:R-:W-:Y:S05]  /*64f0*/  CALL.REL.NOINC `($__internal_32_$__cuda_sm20_dblrcp_rn_slowpath_v3) ;  /* 0x000049c000007944 */ /* 0x004fea0003c00000 */
[----:B------:R-:W-:-:S04]  /*6500*/  LOP3.LUT R3, R3, R2, RZ, 0x3c, !PT ;  /* 0x0000000203037212 */ /* 0x000fc800078e3cff */
[----:B------:R-:W-:-:S04]  /*6510*/  LOP3.LUT R2, R3, R2, RZ, 0x3c, !PT ;  /* 0x0000000203027212 */ /* 0x000fc800078e3cff */
[----:B------:R-:W-:Y:S02]  /*6520*/  LOP3.LUT R3, R3, R2, RZ, 0x3c, !PT ;  /* 0x0000000203037212 */ /* 0x000fe400078e3cff */
.L_x_9819:
[----:B------:R-:W-:Y:S05]  /*6530*/  BSYNC B2 ;  /* 0x0000000000027941 */ /* 0x000fea0003800000 */
.L_x_9818:
[----:B------:R-:W-:Y:S01]  /*6540*/  IMAD.MOV.U32 R32, RZ, RZ, c[0x0][0x188] ;  /* 0x00006200ff207624 */ /* 0x000fe200078e00ff */
[----:B0-----:R-:W-:Y:S01]  /*6550*/  MOV R4, c[0x0][0x180] ;  /* 0x0000600000047a02 */ /* 0x001fe20000000f00 */
[----:B------:R-:W-:Y:S02]  /*6560*/  IMAD.MOV.U32 R33, RZ, RZ, c[0x0][0x18c] ;  /* 0x00006300ff217624 */ /* 0x000fe400078e00ff */
[----:B------:R-:W-:-:S04]  /*6570*/  IMAD.MOV.U32 R5, RZ, RZ, c[0x0][0x184] ;  /* 0x00006100ff057624 */ /* 0x000fc800078e00ff */
[----:B------:R-:W0:-:S04]  /*6580*/  DFMA R32, R8, R32, c[0x0][0x180] ;  /* 0x000060000820762b */ /* 0x000e080000000020 */
[----:B------:R-:W3:-:S04]  /*6590*/  DFMA R8, -R8, R4, c[0x0][0x188] ;  /* 0x000062000808762b */ /* 0x000ec80000000104 */
[----:B01----:R0:W1:-:S04]  /*65a0*/  DMUL R32, R32, R2 ;  /* 0x0000000220207228 */ /* 0x0030480000000000 */
[----:B---3--:R0:W3:Y:S01]  /*65b0*/  DMUL R34, R8, R2 ;  /* 0x0000000208227228 */ /* 0x0080e20000000000 */
[----:B------:R-:W-:Y:S05]  /*65c0*/  BRA `(.L_x_9813) ;  /* 0x0000066000007947 */ /* 0x000fea0003800000 */
.L_x_9815:
        /* <DEDUP_REMOVED lines=20> */
[----:B--2---:R-:W-:Y:S05]  /*6710*/  CALL.REL.NOINC `($__internal_33_$__cuda_sm20_div_rn_f64_full) ;  /* 0x00004a5000007944 */ /* 0x004fea0003c00000 */
[----:B------:R-:W-:Y:S02]  /*6720*/  IMAD.MOV.U32 R32, RZ, RZ, R2 ;  /* 0x000000ffff207224 */ /* 0x000fe400078e0002 */
[----:B------:R-:W-:Y:S02]  /*6730*/  IMAD.MOV.U32 R33, RZ, RZ, R3 ;  /* 0x000000ffff217224 */ /* 0x000fe400078e0003 */
.L_x_9821:
[----:B------:R-:W-:Y:S05]  /*6740*/  BSYNC B2 ;  /* 0x0000000000027941 */ /* 0x000fea0003800000 */
.L_x_9820:
        /* <DEDUP_REMOVED lines=20> */
[----:B--2---:R-:W-:Y:S05]  /*6890*/  CALL.REL.NOINC `($__internal_33_$__cuda_sm20_div_rn_f64_full) ;  /* 0x000048d000007944 */ /* 0x004fea0003c00000 */
[----:B------:R-:W-:Y:S02]  /*68a0*/  IMAD.MOV.U32 R34, RZ, RZ, R2 ;  /* 0x000000ffff227224 */ /* 0x000fe400078e0002 */
[----:B------:R-:W-:Y:S02]  /*68b0*/  IMAD.MOV.U32 R35, RZ, RZ, R3 ;  /* 0x000000ffff237224 */ /* 0x000fe400078e0003 */
.L_x_9823:
[----:B------:R-:W-:Y:S05]  /*68c0*/  BSYNC B2 ;  /* 0x0000000000027941 */ /* 0x000fea0003800000 */
.L_x_9822:
[----:B------:R-:W-:Y:S05]  /*68d0*/  BRA `(.L_x_9813) ;  /* 0x0000035000007947 */ /* 0x000fea0003800000 */
.L_x_9814:
        /* <DEDUP_REMOVED lines=23> */
.L_x_9825:
[----:B------:R-:W-:Y:S05]  /*6a50*/  BSYNC B2 ;  /* 0x0000000000027941 */ /* 0x000fea0003800000 */
.L_x_9824:
        /* <DEDUP_REMOVED lines=20> */
.L_x_9827:
[----:B------:R-:W-:Y:S05]  /*6ba0*/  BSYNC B2 ;  /* 0x0000000000027941 */ /* 0x000fea0003800000 */
.L_x_9826:
        /* <DEDUP_REMOVED lines=8> */
.L_x_9813:
[----:B-1----:R-:W-:Y:S05]  /*6c30*/  BSYNC B1 ;  /* 0x0000000000017941 */ /* 0x002fea0003800000 */
.L_x_9812:
[----:B0-----:R-:W-:Y:S01]  /*6c40*/  IADD3 R3, R49, 0x100, RZ ;  /* 0x0000010031037810 */ /* 0x001fe20007ffe0ff */
[----:B------:R-:W-:Y:S01]  /*6c50*/  BSSY B1, `(.L_x_9828) ;  /* 0x00000a7000017945 */ /* 0x000fe20003800000 */
[----:B-----5:R-:W-:Y:S01]  /*6c60*/  CS2R R10, SRZ ;  /* 0x00000000000a7805 */ /* 0x020fe2000001ff00 */
[----:B------:R-:W-:Y:S01]  /*6c70*/  CS2R R38, SRZ ;  /* 0x0000000000267805 */ /* 0x000fe2000001ff00 */
[----:B------:R-:W-:Y:S01]  /*6c80*/  ISETP.GE.AND P0, PT, R3, R48, PT ;  /* 0x000000300300720c */ /* 0x000fe20003f06270 */
[----:B------:R-:W-:-:S12]  /*6c90*/  CS2R R36, SRZ ;  /* 0x0000000000247805 */ /* 0x000fd8000001ff00 */
        /* <DEDUP_REMOVED lines=26> */
[----:B--23--:R-:W-:Y:S05]  /*6e40*/  CALL.REL.NOINC `($__internal_33_$__cuda_sm20_div_rn_f64_full) ;  /* 0x0000432000007944 */ /* 0x00cfea0003c00000 */
[----:B------:R-:W-:Y:S02]  /*6e50*/  IMAD.MOV.U32 R8, RZ, RZ, R2 ;  /* 0x000000ffff087224 */ /* 0x000fe400078e0002 */
[----:B------:R-:W-:Y:S02]  /*6e60*/  IMAD.MOV.U32 R9, RZ, RZ, R3 ;  /* 0x000000ffff097224 */ /* 0x000fe400078e0003 */
.L_x_9833:
[----:B------:R-:W-:Y:S05]  /*6e70*/  BSYNC B2 ;  /* 0x0000000000027941 */ /* 0x000fea0003800000 */
.L_x_9832:
        /* <DEDUP_REMOVED lines=16> */
[----:B--23--:R-:W-:Y:S05]  /*6f80*/  CALL.REL.NOINC `($__internal_32_$__cuda_sm20_dblrcp_rn_slowpath_v3) ;  /* 0x00003f3000007944 */ /* 0x00cfea0003c00000 */
[----:B------:R-:W-:-:S04]  /*6f90*/  LOP3.LUT R3, R3, R2, RZ, 0x3c, !PT ;  /* 0x0000000203037212 */ /* 0x000fc800078e3cff */
[----:B------:R-:W-:-:S04]  /*6fa0*/  LOP3.LUT R2, R3, R2, RZ, 0x3c, !PT ;  /* 0x0000000203027212 */ /* 0x000fc800078e3cff */
[----:B------:R-:W-:Y:S02]  /*6fb0*/  LOP3.LUT R3, R3, R2, RZ, 0x3c, !PT ;  /* 0x0000000203037212 */ /* 0x000fe400078e3cff */
.L_x_9835:
[----:B------:R-:W-:Y:S05]  /*6fc0*/  BSYNC B2 ;  /* 0x0000000000027941 */ /* 0x000fea0003800000 */
.L_x_9834:
[----:B0-----:R-:W-:Y:S02]  /*6fd0*/  IMAD.MOV.U32 R36, RZ, RZ, c[0x0][0x188] ;  /* 0x00006200ff247624 */ /* 0x001fe400078e00ff */
[----:B------:R-:W-:Y:S02]  /*6fe0*/  IMAD.MOV.U32 R37, RZ, RZ, c[0x0][0x18c] ;  /* 0x00006300ff257624 */ /* 0x000fe400078e00ff */
[----:B------:R-:W-:Y:S02]  /*6ff0*/  IMAD.MOV.U32 R4, RZ, RZ, c[0x0][0x180] ;  /* 0x00006000ff047624 */ /* 0x000fe400078e00ff */
[----:B------:R-:W-:Y:S02]  /*7000*/  IMAD.MOV.U32 R5, RZ, RZ, c[0x0][0x184] ;  /* 0x00006100ff057624 */ /* 0x000fe400078e00ff */
[----:B------:R-:W0:-:S04]  /*7010*/  DFMA R36, R8, R36, c[0x0][0x180] ;  /* 0x000060000824762b */ /* 0x000e080000000024 */
[----:B------:R-:W4:-:S04]  /*7020*/  DFMA R8, -R8, R4, c[0x0][0x188] ;  /* 0x000062000808762b */ /* 0x000f080000000104 */
[----:B01----:R0:W1:-:S04]  /*7030*/  DMUL R36, R36, R2 ;  /* 0x0000000224247228 */ /* 0x0030480000000000 */
[----:B----4-:R0:W4:Y:S01]  /*7040*/  DMUL R38, R8, R2 ;  /* 0x0000000208267228 */ /* 0x0101220000000000 */
[----:B------:R-:W-:Y:S05]  /*7050*/  BRA `(.L_x_9829) ;  /* 0x0000066000007947 */ /* 0x000fea0003800000 */
.L_x_9831:
        /* <DEDUP_REMOVED lines=23> */
.L_x_9837:
[----:B------:R-:W-:Y:S05]  /*71d0*/  BSYNC B2 ;  /* 0x0000000000027941 */ /* 0x000fea0003800000 */
.L_x_9836:
        /* <DEDUP_REMOVED lines=21> */
[----:B------:R-:W-:Y:S01]  /*7330*/  MOV R38, R2 ;  /* 0x0000000200267202 */ /* 0x000fe20000000f00 */
[----:B------:R-:W-:Y:S02]  /*7340*/  IMAD.MOV.U32 R39, RZ, RZ, R3 ;  /* 0x000000ffff277224 */ /* 0x000fe400078e0003 */
.L_x_9839:
[----:B------:R-:W-:Y:S05]  /*7350*/  BSYNC B2 ;  /* 0x0000000000027941 */ /* 0x000fea0003800000 */
.L_x_9838:
[----:B------:R-:W-:Y:S05]  /*7360*/  BRA `(.L_x_9829) ;  /* 0x0000035000007947 */ /* 0x000fea0003800000 */
.L_x_9830:
        /* <DEDUP_REMOVED lines=23> */
.L_x_9841:
[----:B------:R-:W-:Y:S05]  /*74e0*/  BSYNC B2 ;  /* 0x0000000000027941 */ /* 0x000fea0003800000 */
.L_x_9840:
        /* <DEDUP_REMOVED lines=20> */
.L_x_9843:
[----:B------:R-:W-:Y:S05]  /*7630*/  BSYNC B2 ;  /* 0x0000000000027941 */ /* 0x000fea0003800000 */
.L_x_9842:
[----:B0-----:R-:W-:Y:S02]  /*7640*/  IMAD.MOV.U32 R36, RZ, RZ, c[0x0][0x180] ;  /* 0x00006000ff247624 */ /* 0x001fe400078e00ff */
[----:B------:R-:W-:Y:S02]  /*7650*/  IMAD.MOV.U32 R37, RZ, RZ, c[0x0][0x184] ;  /* 0x00006100ff257624 */ /* 0x000fe400078e00ff */
[----:B------:R-:W-:Y:S02]  /*7660*/  IMAD.MOV.U32 R4, RZ, RZ, c[0x0][0x188] ;  /* 0x00006200ff047624 */ /* 0x000fe400078e00ff */
[----:B------:R-:W-:Y:S02]  /*7670*/  IMAD.MOV.U32 R5, RZ, RZ, c[0x0][0x18c] ;  /* 0x00006300ff057624 */ /* 0x000fe400078e00ff */
[----:B------:R-:W0:-:S04]  /*7680*/  DFMA R36, R8, R36, c[0x0][0x188] ;  /* 0x000062000824762b */ /* 0x000e080000000024 */
[----:B------:R-:W4:-:S04]  /*7690*/  DFMA R8, R8, R4, -c[0x0][0x180] ;  /* 0x800060000808762b */ /* 0x000f080000000004 */
[----:B01----:R0:W1:-:S04]  /*76a0*/  DMUL R36, R36, R2 ;  /* 0x0000000224247228 */ /* 0x0030480000000000 */
[----:B----4-:R0:W4:-:S06]  /*76b0*/  DMUL R38, R8, R2 ;  /* 0x0000000208267228 */ /* 0x01010c0000000000 */
.L_x_9829:
[----:B-1----:R-:W-:Y:S05]  /*76c0*/  BSYNC B1 ;  /* 0x0000000000017941 */ /* 0x002fea0003800000 */
.L_x_9828:
[----:B0-----:R-:W-:Y:S01]  /*76d0*/  IADD3 R3, R49, 0x180, RZ ;  /* 0x0000018031037810 */ /* 0x001fe20007ffe0ff */
[----:B------:R-:W-:Y:S01]  /*76e0*/  BSSY B1, `(.L_x_9844) ;  /* 0x00000a3000017945 */ /* 0x000fe20003800000 */
[----:B------:R-:W-:Y:S02]  /*76f0*/  CS2R R8, SRZ ;  /* 0x0000000000087805 */ /* 0x000fe4000001ff00 */
        /* <DEDUP_REMOVED lines=30> */
.L_x_9849:
[----:B------:R-:W-:Y:S05]  /*78e0*/  BSYNC B2 ;  /* 0x0000000000027941 */ /* 0x000fea0003800000 */
.L_x_9848:
        /* <DEDUP_REMOVED lines=16> */
[----:B-1234-:R-:W-:Y:S05]  /*79f0*/  CALL.REL.NOINC `($__internal_32_$__cuda_sm20_dblrcp_rn_slowpath_v3) ;  /* 0x000034c000007944 */ /* 0x01efea0003c00000 */
[----:B------:R-:W-:Y:S01]  /*7a00*/  IMAD.MOV.U32 R10, RZ, RZ, R3 ;  /* 0x000000ffff0a7224 */ /* 0x000fe200078e0003 */
[----:B------:R-:W-:Y:S02]  /*7a10*/  MOV R11, R2 ;  /* 0x00000002000b7202 */ /* 0x000fe40000000f00 */
.L_x_9851:
[----:B------:R-:W-:Y:S05]  /*7a20*/  BSYNC B2 ;  /* 0x0000000000027941 */ /* 0x000fea0003800000 */
.L_x_9850:
[----:B------:R-:W-:Y:S02]  /*7a30*/  IMAD.MOV.U32 R2, RZ, RZ, c[0x0][0x188] ;  /* 0x00006200ff027624 */ /* 0x000fe400078e00ff */
[----:B------:R-:W-:Y:S02]  /*7a40*/  IMAD.MOV.U32 R3, RZ, RZ, c[0x0][0x18c] ;  /* 0x00006300ff037624 */ /* 0x000fe400078e00ff */
[----:B0-----:R-:W-:-:S02]  /*7a50*/  IMAD.MOV.U32 R4, RZ, RZ, c[0x0][0x180] ;  /* 0x00006000ff047624 */ /* 0x001fc400078e00ff */
[----:B------:R-:W-:Y:S02]  /*7a60*/  IMAD.MOV.U32 R5, RZ, RZ, c[0x0][0x184] ;  /* 0x00006100ff057624 */ /* 0x000fe400078e00ff */
[----:B------:R-:W0:-:S04]  /*7a70*/  DFMA R2, R8, R2, c[0x0][0x180] ;  /* 0x000060000802762b */ /* 0x000e080000000002 */
[----:B------:R-:W5:-:S04]  /*7a80*/  DFMA R4, -R8, R4, c[0x0][0x188] ;  /* 0x000062000804762b */ /* 0x000f480000000104 */
[----:B01----:R0:W1:-:S04]  /*7a90*/  DMUL R8, R2, R10 ;  /* 0x0000000a02087228 */ /* 0x0030480000000000 */
[----:B-----5:R0:W4:Y:S01]  /*7aa0*/  DMUL R10, R4, R10 ;  /* 0x0000000a040a7228 */ /* 0x0201220000000000 */
[----:B------:R-:W-:Y:S05]  /*7ab0*/  BRA `(.L_x_9845) ;  /* 0x0000065000007947 */ /* 0x000fea0003800000 */
.L_x_9847:
        /* <DEDUP_REMOVED lines=23> */
.L_x_9853:
[----:B------:R-:W-:Y:S05]  /*7c30*/  BSYNC B2 ;  /* 0x0000000000027941 */ /* 0x000fea0003800000 */
.L_x_9852:
        /* <DEDUP_REMOVED lines=21> */
[----:B------:R-:W-:Y:S01]  /*7d90*/  MOV R10, R2 ;  /* 0x00000002000a7202 */ /* 0x000fe20000000f00 */
[----:B------:R-:W-:Y:S02]  /*7da0*/  IMAD.MOV.U32 R11, RZ, RZ, R3 ;  /* 0x000000ffff0b7224 */ /* 0x000fe400078e0003 */
.L_x_9855:
[----:B------:R-:W-:Y:S05]  /*7db0*/  BSYNC B2 ;  /* 0x0000000000027941 */ /* 0x000fea0003800000 */
.L_x_9854:
[----:B------:R-:W-:Y:S05]  /*7dc0*/  BRA `(.L_x_9845) ;  /* 0x0000034000007947 */ /* 0x000fea0003800000 */
.L_x_9846:
        /* <DEDUP_REMOVED lines=23> */
.L_x_9857:
[----:B------:R-:W-:Y:S05]  /*7f40*/  BSYNC B2 ;  /* 0x0000000000027941 */ /* 0x000fea0003800000 */
.L_x_9856:
        /* <DEDUP_REMOVED lines=16> */
[----:B-1234-:R-:W-:Y:S05]  /*8050*/  CALL.REL.NOINC `($__internal_32_$__cuda_sm20_dblrcp_rn_slowpath_v3) ;  /* 0x00002e6000007944 */ /* 0x01efea0003c00000 */
[----:B------:R-:W-:Y:S02]  /*8060*/  IMAD.MOV.U32 R10, RZ, RZ, R3 ;  /* 0x000000ffff0a7224 */ /* 0x000fe400078e0003 */
[----:B------:R-:W-:Y:S02]  /*8070*/  IMAD.MOV.U32 R11, RZ, RZ, R2 ;  /* 0x000000ffff0b7224 */ /* 0x000fe400078e0002 */
.L_x_9859:
[----:B------:R-:W-:Y:S05]  /*8080*/  BSYNC B2 ;  /* 0x0000000000027941 */ /* 0x000fea0003800000 */
.L_x_9858:
[----:B------:R-:W-:Y:S01]  /*8090*/  IMAD.MOV.U32 R2, RZ, RZ, c[0x0][0x180] ;  /* 0x00006000ff027624 */ /* 0x000fe200078e00ff */
[----:B0-----:R-:W-:Y:S01]  /*80a0*/  MOV R4, c[0x0][0x188] ;  /* 0x0000620000047a02 */ /* 0x001fe20000000f00 */
[----:B------:R-:W-:-:S02]  /*80b0*/  IMAD.MOV.U32 R3, RZ, RZ, c[0x0][0x184] ;  /* 0x00006100ff037624 */ /* 0x000fc400078e00ff */
[----:B------:R-:W-:-:S04]  /*80c0*/  IMAD.MOV.U32 R5, RZ, RZ, c[0x0][0x18c] ;  /* 0x00006300ff057624 */ /* 0x000fc800078e00ff */
[----:B------:R-:W0:-:S04]  /*80d0*/  DFMA R2, R8, R2, c[0x0][0x188] ;  /* 0x000062000802762b */ /* 0x000e080000000002 */
[----:B------:R-:W5:-:S04]  /*80e0*/  DFMA R4, R8, R4, -c[0x0][0x180] ;  /* 0x800060000804762b */ /* 0x000f480000000004 */
[----:B01----:R0:W1:-:S04]  /*80f0*/  DMUL R8, R2, R10 ;  /* 0x0000000a02087228 */ /* 0x0030480000000000 */
[----:B-----5:R0:W4:-:S06]  /*8100*/  DMUL R10, R4, R10 ;  /* 0x0000000a040a7228 */ /* 0x02010c0000000000 */
.L_x_9845:
[----:B-1----:R-:W-:Y:S05]  /*8110*/  BSYNC B1 ;  /* 0x0000000000017941 */ /* 0x002fea0003800000 */
.L_x_9844:
[----:B0-----:R-:W-:Y:S01]  /*8120*/  IADD3 R3, R49, 0x200, RZ ;  /* 0x0000020031037810 */ /* 0x001fe20007ffe0ff */
[----:B------:R-:W-:Y:S01]  /*8130*/  BSSY B1, `(.L_x_9860) ;  /* 0x00000a7000017945 */ /* 0x000fe20003800000 */
[----:B------:R-:W-:Y:S01]  /*8140*/  CS2R R42, SRZ ;  /* 0x00000000002a7805 */ /* 0x000fe2000001ff00 */
        /* <DEDUP_REMOVED lines=32> */
.L_x_9865:
[----:B------:R-:W-:Y:S05]  /*8350*/  BSYNC B2 ;  /* 0x0000000000027941 */ /* 0x000fea0003800000 */
.L_x_9864:
        /* <DEDUP_REMOVED lines=20> */
.L_x_9867:
[----:B------:R-:W-:Y:S05]  /*84a0*/  BSYNC B2 ;  /* 0x0000000000027941 */ /* 0x000fea0003800000 */
.L_x_9866:
[----:B------:R-:W-:Y:S02]  /*84b0*/  IMAD.MOV.U32 R44, RZ, RZ, c[0x0][0x188] ;  /* 0x00006200ff2c7624 */ /* 0x000fe400078e00ff */
[----:B------:R-:W-:Y:S02]  /*84c0*/  IMAD.MOV.U32 R45, RZ, RZ, c[0x0][0x18c] ;  /* 0x00006300ff2d7624 */ /* 0x000fe400078e00ff */
[----:B0-----:R-:W-:Y:S02]  /*84d0*/  IMAD.MOV.U32 R4, RZ, RZ, c[0x0][0x180] ;  /* 0x00006000ff047624 */ /* 0x001fe400078e00ff */
[----:B------:R-:W-:Y:S02]  /*84e0*/  IMAD.MOV.U32 R5, RZ, RZ, c[0x0][0x184] ;  /* 0x00006100ff057624 */ /* 0x000fe400078e00ff */
[----:B------:R-:W0:-:S04]  /*84f0*/  DFMA R44, R40, R44, c[0x0][0x180] ;  /* 0x00006000282c762b */ /* 0x000e08000000002c */
[----:B------:R-:W5:-:S04]  /*8500*/  DFMA R40, -R40, R4, c[0x0][0x188] ;  /* 0x000062002828762b */ /* 0x000f480000000104 */
[----:B01----:R0:W1:-:S04]  /*8510*/  DMUL R44, R44, R2 ;  /* 0x000000022c2c7228 */ /* 0x0030480000000000 */
[----:B-----5:R0:W4:Y:S01]  /*8520*/  DMUL R46, R40, R2 ;  /* 0x00000002282e7228 */ /* 0x0201220000000000 */
[----:B------:R-:W-:Y:S05]  /*8530*/  BRA `(.L_x_9861) ;  /* 0x0000066000007947 */ /* 0x000fea0003800000 */
.L_x_9863:
        /* <DEDUP_REMOVED lines=23> */
.L_x_9869:
[----:B------:R-:W-:Y:S05]  /*86b0*/  BSYNC B2 ;  /* 0x0000000000027941 */ /* 0x000fea0003800000 */
.L_x_9868:
        /* <DEDUP_REMOVED lines=23> */
.L_x_9871:
[----:B------:R-:W-:Y:S05]  /*8830*/  BSYNC B2 ;  /* 0x0000000000027941 */ /* 0x000fea0003800000 */
.L_x_9870:
[----:B------:R-:W-:Y:S05]  /*8840*/  BRA `(.L_x_9861) ;  /* 0x0000035000007947 */ /* 0x000fea0003800000 */
.L_x_9862:
        /* <DEDUP_REMOVED lines=23> */
.L_x_9873:
[----:B------:R-:W-:Y:S05]  /*89c0*/  BSYNC B2 ;  /* 0x0000000000027941 */ /* 0x000fea0003800000 */
.L_x_9872:
        /* <DEDUP_REMOVED lines=20> */
.L_x_9875:
[----:B------:R-:W-:Y:S05]  /*8b10*/  BSYNC B2 ;  /* 0x0000000000027941 */ /* 0x000fea0003800000 */
.L_x_9874:
[----:B------:R-:W-:Y:S02]  /*8b20*/  IMAD.MOV.U32 R44, RZ, RZ, c[0x0][0x180] ;  /* 0x00006000ff2c7624 */ /* 0x000fe400078e00ff */
[----:B------:R-:W-:Y:S02]  /*8b30*/  IMAD.MOV.U32 R45, RZ, RZ, c[0x0][0x184] ;  /* 0x00006100ff2d7624 */ /* 0x000fe400078e00ff */
[----:B0-----:R-:W-:Y:S02]  /*8b40*/  IMAD.MOV.U32 R4, RZ, RZ, c[0x0][0x188] ;  /* 0x00006200ff047624 */ /* 0x001fe400078e00ff */
[----:B------:R-:W-:Y:S02]  /*8b50*/  IMAD.MOV.U32 R5, RZ, RZ, c[0x0][0x18c] ;  /* 0x00006300ff057624 */ /* 0x000fe400078e00ff */
[----:B------:R-:W0:-:S04]  /*8b60*/  DFMA R44, R40, R44, c[0x0][0x188] ;  /* 0x00006200282c762b */ /* 0x000e08000000002c */
[----:B------:R-:W5:-:S04]  /*8b70*/  DFMA R40, R40, R4, -c[0x0][0x180] ;  /* 0x800060002828762b */ /* 0x000f480000000004 */
[----:B01----:R0:W1:-:S04]  /*8b80*/  DMUL R44, R44, R2 ;  /* 0x000000022c2c7228 */ /* 0x0030480000000000 */
[----:B-----5:R0:W4:-:S06]  /*8b90*/  DMUL R46, R40, R2 ;  /* 0x00000002282e7228 */ /* 0x02010c0000000000 */
.L_x_9861:
[----:B-1----:R-:W-:Y:S05]  /*8ba0*/  BSYNC B1 ;  /* 0x0000000000017941 */ /* 0x002fea0003800000 */
.L_x_9860:
        /* <DEDUP_REMOVED lines=33> */
.L_x_9881:
[----:B------:R-:W-:Y:S05]  /*8dc0*/  BSYNC B2 ;  /* 0x0000000000027941 */ /* 0x000fea0003800000 */
.L_x_9880:
        /* <DEDUP_REMOVED lines=20> */
.L_x_9883:
[----:B------:R-:W-:Y:S05]  /*8f10*/  BSYNC B2 ;  /* 0x0000000000027941 */ /* 0x000fea0003800000 */
.L_x_9882:
[----:B------:R-:W-:Y:S01]  /*8f20*/  IMAD.MOV.U32 R40, RZ, RZ, c[0x0][0x188] ;  /* 0x00006200ff287624 */ /* 0x000fe200078e00ff */
[----:B------:R-:W-:Y:S01]  /*8f30*/  MOV R41, c[0x0][0x18c] ;  /* 0x0000630000297a02 */ /* 0x000fe20000000f00 */
[----:B0-----:R-:W-:Y:S02]  /*8f40*/  IMAD.MOV.U32 R4, RZ, RZ, c[0x0][0x180] ;  /* 0x00006000ff047624 */ /* 0x001fe400078e00ff */
[----:B------:R-:W-:-:S03]  /*8f50*/  IMAD.MOV.U32 R5, RZ, RZ, c[0x0][0x184] ;  /* 0x00006100ff057624 */ /* 0x000fc600078e00ff */
[----:B------:R-:W0:-:S04]  /*8f60*/  DFMA R40, R12, R40, c[0x0][0x180] ;  /* 0x000060000c28762b */ /* 0x000e080000000028 */
[----:B------:R-:W5:-:S04]  /*8f70*/  DFMA R12, -R12, R4, c[0x0][0x188] ;  /* 0x000062000c0c762b */ /* 0x000f480000000104 */
[----:B01----:R0:W1:-:S04]  /*8f80*/  DMUL R40, R40, R2 ;  /* 0x0000000228287228 */ /* 0x0030480000000000 */
[----:B-----5:R0:W4:Y:S01]  /*8f90*/  DMUL R42, R12, R2 ;  /* 0x000000020c2a7228 */ /* 0x0201220000000000 */
[----:B------:R-:W-:Y:S05]  /*8fa0*/  BRA `(.L_x_9877) ;  /* 0x0000066000007947 */ /* 0x000fea0003800000 */
.L_x_9879:
        /* <DEDUP_REMOVED lines=20> */
[----:B--234-:R-:W-:Y:S05]  /*90f0*/  CALL.REL.NOINC `($__internal_33_$__cuda_sm20_div_rn_f64_full) ;  /* 0x0000207000007944 */ /* 0x01cfea0003c00000 */
[----:B------:R-:W-:Y:S02]  /*9100*/  IMAD.MOV.U32 R40, RZ, RZ, R2 ;  /* 0x000000ffff287224 */ /* 0x000fe400078e0002 */
[----:B------:R-:W-:Y:S02]  /*9110*/  IMAD.MOV.U32 R41, RZ, RZ, R3 ;  /* 0x000000ffff297224 */ /* 0x000fe400078e0003 */
.L_x_9885:
[----:B------:R-:W-:Y:S05]  /*9120*/  BSYNC B2 ;  /* 0x0000000000027941 */ /* 0x000fea0003800000 */
.L_x_9884:
[----:B------:R-:W0:Y:S01]  /*9130*/  DADD R2, -RZ, |R18| ;  /* 0x00000000ff027229 */ /* 0x000e220000000512 */
        /* <DEDUP_REMOVED lines=22> */
.L_x_9887:
[----:B------:R-:W-:Y:S05]  /*92a0*/  BSYNC B2 ;  /* 0x0000000000027941 */ /* 0x000fea0003800000 */
.L_x_9886:
[----:B------:R-:W-:Y:S05]  /*92b0*/  BRA `(.L_x_9877) ;  /* 0x0000035000007947 */ /* 0x000fea0003800000 */
.L_x_9878:
        /* <DEDUP_REMOVED lines=23> */
.L_x_9889:
[----:B------:R-:W-:Y:S05]  /*9430*/  BSYNC B2 ;  /* 0x0000000000027941 */ /* 0x000fea0003800000 */
.L_x_9888:
        /* <DEDUP_REMOVED lines=20> */
.L_x_9891:
[----:B------:R-:W-:Y:S05]  /*9580*/  BSYNC B2 ;  /* 0x0000000000027941 */ /* 0x000fea0003800000 */
.L_x_9890:
[----:B------:R-:W-:Y:S01]  /*9590*/  IMAD.MOV.U32 R40, RZ, RZ, c[0x0][0x180] ;  /* 0x00006000ff287624 */ /* 0x000fe200078e00ff */
[----:B------:R-:W-:Y:S01]  /*95a0*/  MOV R41, c[0x0][0x184] ;  /* 0x0000610000297a02 */ /* 0x000fe20000000f00 */
[----:B0-----:R-:W-:Y:S02]  /*95b0*/  IMAD.MOV.U32 R4, RZ, RZ, c[0x0][0x188] ;  /* 0x00006200ff047624 */ /* 0x001fe400078e00ff */
[----:B------:R-:W-:-:S03]  /*95c0*/  IMAD.MOV.U32 R5, RZ, RZ, c[0x0][0x18c] ;  /* 0x00006300ff057624 */ /* 0x000fc600078e00ff */
[----:B------:R-:W0:-:S04]  /*95d0*/  DFMA R40, R12, R40, c[0x0][0x188] ;  /* 0x000062000c28762b */ /* 0x000e080000000028 */
[----:B------:R-:W5:-:S04]  /*95e0*/  DFMA R12, R12, R4, -c[0x0][0x180] ;  /* 0x800060000c0c762b */ /* 0x000f480000000004 */
[----:B01----:R0:W1:-:S04]  /*95f0*/  DMUL R40, R40, R2 ;  /* 0x0000000228287228 */ /* 0x0030480000000000 */
[----:B-----5:R0:W4:-:S06]  /*9600*/  DMUL R42, R12, R2 ;  /* 0x000000020c2a7228 */ /* 0x02010c0000000000 */
.L_x_9877:
[----:B-1----:R-:W-:Y:S05]  /*9610*/  BSYNC B1 ;  /* 0x0000000000017941 */ /* 0x002fea0003800000 */
.L_x_9876:
        /* <DEDUP_REMOVED lines=35> */
.L_x_9897:
[----:B------:R-:W-:Y:S05]  /*9850*/  BSYNC B2 ;  /* 0x0000000000027941 */ /* 0x000fea0003800000 */
.L_x_9896:
        /* <DEDUP_REMOVED lines=13> */
[----:B0-----:R-:W-:Y:S02]  /*9930*/  MOV R4, R20 ;  /* 0x0000001400047202 */ /* 0x001fe40000000f00 */
[----:B------:R-:W-:Y:S02]  /*9940*/  IADD3 R2, R2, -0x100000, RZ ;  /* 0xfff0000002027810 */ /* 0x000fe40007ffe0ff */
[----:B------:R-:W-:Y:S02]  /*9950*/  MOV R0, 0x9970 ;  /* 0x0000997000007802 */ /* 0x000fe40000000f00 */
[----:B-1234-:R-:W-:Y:S05]  /*9960*/  CALL.REL.NOINC `($__internal_32_$__cuda_sm20_dblrcp_rn_slowpath_v3) ;  /* 0x0000155000007944 */ /* 0x01efea0003c00000 */
[----:B------:R-:W-:Y:S02]  /*9970*/  IMAD.MOV.U32 R14, RZ, RZ, R3 ;  /* 0x000000ffff0e7224 */ /* 0x000fe400078e0003 */
[----:B------:R-:W-:Y:S02]  /*9980*/  IMAD.MOV.U32 R15, RZ, RZ, R2 ;  /* 0x000000ffff0f7224 */ /* 0x000fe400078e0002 */
.L_x_9899:
[----:B------:R-:W-:Y:S05]  /*9990*/  BSYNC B2 ;  /* 0x0000000000027941 */ /* 0x000fea0003800000 */
.L_x_9898:
[----:B------:R-:W-:Y:S01]  /*99a0*/  IMAD.MOV.U32 R2, RZ, RZ, c[0x0][0x188] ;  /* 0x00006200ff027624 */ /* 0x000fe200078e00ff */
[----:B------:R-:W-:Y:S01]  /*99b0*/  MOV R3, c[0x0][0x18c] ;  /* 0x0000630000037a02 */ /* 0x000fe20000000f00 */
[----:B0-----:R-:W-:-:S02]  /*99c0*/  IMAD.MOV.U32 R4, RZ, RZ, c[0x0][0x180] ;  /* 0x00006000ff047624 */ /* 0x001fc400078e00ff */
[----:B------:R-:W-:-:S03]  /*99d0*/  IMAD.MOV.U32 R5, RZ, RZ, c[0x0][0x184] ;  /* 0x00006100ff057624 */ /* 0x000fc600078e00ff */
[----:B------:R-:W0:-:S04]  /*99e0*/  DFMA R2, R12, R2, c[0x0][0x180] ;  /* 0x000060000c02762b */ /* 0x000e080000000002 */
[----:B------:R-:W5:-:S04]  /*99f0*/  DFMA R4, -R12, R4, c[0x0][0x188] ;  /* 0x000062000c04762b */ /* 0x000f480000000104 */
[----:B01----:R0:W1:-:S04]  /*9a00*/  DMUL R12, R2, R14 ;  /* 0x0000000e020c7228 */ /* 0x0030480000000000 */
[----:B-----5:R0:W4:Y:S01]  /*9a10*/  DMUL R14, R4, R14 ;  /* 0x0000000e040e7228 */ /* 0x0201220000000000 */
[----:B------:R-:W-:Y:S05]  /*9a20*/  BRA `(.L_x_9893) ;  /* 0x0000065000007947 */ /* 0x000fea0003800000 */
.L_x_9895:
        /* <DEDUP_REMOVED lines=23> */
.L_x_9901:
[----:B------:R-:W-:Y:S05]  /*9ba0*/  BSYNC B2 ;  /* 0x0000000000027941 */ /* 0x000fea0003800000 */
.L_x_9900:
        /* <DEDUP_REMOVED lines=23> */
.L_x_9903:
[----:B------:R-:W-:Y:S05]  /*9d20*/  BSYNC B2 ;  /* 0x0000000000027941 */ /* 0x000fea0003800000 */
.L_x_9902:
[----:B------:R-:W-:Y:S05]  /*9d30*/  BRA `(.L_x_9893) ;  /* 0x0000034000007947 */ /* 0x000fea0003800000 */
.L_x_9894:
        /* <DEDUP_REMOVED lines=23> */
.L_x_9905:
[----:B------:R-:W-:Y:S05]  /*9eb0*/  BSYNC B2 ;  /* 0x0000000000027941 */ /* 0x000fea0003800000 */
.L_x_9904:
        /* <DEDUP_REMOVED lines=19> */
.L_x_9907:
[----:B------:R-:W-:Y:S05]  /*9ff0*/  BSYNC B2 ;  /* 0x0000000000027941 */ /* 0x000fea0003800000 */
.L_x_9906:
[----:B------:R-:W-:Y:S02]  /*a000*/  IMAD.MOV.U32 R2, RZ, RZ, c[0x0][0x180] ;  /* 0x00006000ff027624 */ /* 0x000fe400078e00ff */
[----:B------:R-:W-:Y:S02]  /*a010*/  IMAD.MOV.U32 R3, RZ, RZ, c[0x0][0x184] ;  /* 0x00006100ff037624 */ /* 0x000fe400078e00ff */
[----:B0-----:R-:W-:-:S02]  /*a020*/  IMAD.MOV.U32 R4, RZ, RZ, c[0x0][0x188] ;  /* 0x00006200ff047624 */ /* 0x001fc400078e00ff */
[----:B------:R-:W-:Y:S02]  /*a030*/  IMAD.MOV.U32 R5, RZ, RZ, c[0x0][0x18c] ;  /* 0x00006300ff057624 */ /* 0x000fe400078e00ff */
[----:B------:R-:W0:-:S04]  /*a040*/  DFMA R2, R12, R2, c[0x0][0x188] ;  /* 0x000062000c02762b */ /* 0x000e080000000002 */
[----:B------:R-:W5:-:S04]  /*a050*/  DFMA R4, R12, R4, -c[0x0][0x180] ;  /* 0x800060000c04762b */ /* 0x000f480000000004 */
[----:B01----:R0:W1:-:S04]  /*a060*/  DMUL R12, R2, R14 ;  /* 0x0000000e020c7228 */ /* 0x0030480000000000 */
[----:B-----5:R0:W4:-:S06]  /*a070*/  DMUL R14, R4, R14 ;  /* 0x0000000e040e7228 */ /* 0x02010c0000000000 */
.L_x_9893:
[----:B-1----:R-:W-:Y:S05]  /*a080*/  BSYNC B1 ;  /* 0x0000000000017941 */ /* 0x002fea0003800000 */
.L_x_9892:
        /* <DEDUP_REMOVED lines=33> */
.L_x_9913:
[----:B------:R-:W-:Y:S05]  /*a2a0*/  BSYNC B2 ;  /* 0x0000000000027941 */ /* 0x000fea0003800000 */
.L_x_9912:
        /* <DEDUP_REMOVED lines=19> */
.L_x_9915:
[----:B------:R-:W-:Y:S05]  /*a3e0*/  BSYNC B2 ;  /* 0x0000000000027941 */ /* 0x000fea0003800000 */
.L_x_9914:
        /* <DEDUP_REMOVED lines=9> */
.L_x_9911:
        /* <DEDUP_REMOVED lines=23> */
.L_x_9917:
[----:B------:R-:W-:Y:S05]  /*a5f0*/  BSYNC B2 ;  /* 0x0000000000027941 */ /* 0x000fea0003800000 */
.L_x_9916:
        /* <DEDUP_REMOVED lines=23> */
.L_x_9919:
[----:B------:R-:W-:Y:S05]  /*a770*/  BSYNC B2 ;  /* 0x0000000000027941 */ /* 0x000fea0003800000 */
.L_x_9918:
[----:B------:R-:W-:Y:S05]  /*a780*/  BRA `(.L_x_9909) ;  /* 0x0000034000007947 */ /* 0x000fea0003800000 */
.L_x_9910:
        /* <DEDUP_REMOVED lines=23> */
.L_x_9921:
[----:B------:R-:W-:Y:S05]  /*a900*/  BSYNC B2 ;  /* 0x0000000000027941 */ /* 0x000fea0003800000 */
.L_x_9920:
        /* <DEDUP_REMOVED lines=19> */
.L_x_9923:
[----:B------:R-:W-:Y:S05]  /*aa40*/  BSYNC B2 ;  /* 0x0000000000027941 */ /* 0x000fea0003800000 */
.L_x_9922:
        /* <DEDUP_REMOVED lines=8> */
.L_x_9909:
[----:B-1----:R-:W-:Y:S05]  /*aad0*/  BSYNC B1 ;  /* 0x0000000000017941 */ /* 0x002fea0003800000 */
.L_x_9908:
[----:B------:R-:W-:Y:S01]  /*aae0*/  ISETP.GE.AND P0, PT, R49, R48, PT ;  /* 0x000000303100720c */ /* 0x000fe20003f06270 */
[----:B------:R-:W-:Y:S01]  /*aaf0*/  BSSY B0, `(.L_x_9924) ;  /* 0x0000034000007945 */ /* 0x000fe20003800000 */
[----:B------:R-:W-:Y:S11]  /*ab00*/  BSSY B1, `(.L_x_9925) ;  /* 0x000002c000017945 */ /* 0x000ff60003800000 */
[----:B------:R-:W-:Y:S05]  /*ab10*/  @P0 BRA `(.L_x_9926) ;  /* 0x000000d000000947 */ /* 0x000fea0003800000 */
[----:B------:R-:W1:Y:S01]  /*ab20*/  S2R R49, SR_TID.X ;  /* 0x0000000000317919 */ /* 0x000e620000002100 */
[----:B0-----:R-:W-:-:S02]  /*ab30*/  IMAD.MOV.U32 R3, RZ, RZ, 0x10 ;  /* 0x00000010ff037424 */ /* 0x001fc400078e00ff */
[----:B-1----:R-:W-:Y:S01]  /*ab40*/  IMAD.IADD R2, R6, 0x1, R49 ;  /* 0x0000000106027824 */ /* 0x002fe200078e0231 */
[----:B------:R-:W-:-:S03]  /*ab50*/  IADD3 R49, R49, 0x80, RZ ;  /* 0x0000008031317810 */ /* 0x000fc60007ffe0ff */
[----:B------:R-:W-:Y:S01]  /*ab60*/  IMAD.WIDE.U32 R2, R2, R3, c[0x0][0x190] ;  /* 0x0000640002027625 */ /* 0x000fe200078e0003 */
[----:B------:R-:W-:-:S04]  /*ab70*/  ISETP.GE.AND P0, PT, R49, R48, PT ;  /* 0x000000303100720c */ /* 0x000fc80003f06270 */
[----:B--2---:R0:W-:Y:S09]  /*ab80*/  STG.E.128 [R2.64], R28 ;  /* 0x0000001c02007986 */ /* 0x0041f2000c101d04 */
[----:B------:R-:W-:Y:S05]  /*ab90*/  @P0 BRA `(.L_x_9927) ;  /* 0x000000c000000947 */ /* 0x000fea0003800000 */
[----:B0-----:R-:W-:Y:S01]  /*aba0*/  MOV R3, 0x10 ;  /* 0x0000001000037802 */ /* 0x001fe20000000f00 */
[----:B------:R-:W-:Y:S01]  /*abb0*/  IMAD.IADD R2, R6, 0x1, R49 ;  /* 0x0000000106027824 */ /* 0x000fe200078e0231 */
[----:B------:R-:W-:-:S03]  /*abc0*/  IADD3 R49, R49, 0x80, RZ ;  /* 0x0000008031317810 */ /* 0x000fc60007ffe0ff */
[----:B------:R-:W-:-:S05]  /*abd0*/  IMAD.WIDE.U32 R2, R2, R3, c[0x0][0x190] ;  /* 0x0000640002027625 */ /* 0x000fca00078e0003 */
[----:B---3--:R0:W-:Y:S02]  /*abe0*/  STG.E.128 [R2.64], R32 ;  /* 0x0000002002007986 */ /* 0x0081e4000c101d04 */
.L_x_9926:
[----:B------:R-:W-:-:S13]  /*abf0*/  ISETP.GE.AND P0, PT, R49, R48, PT ;  /* 0x000000303100720c */ /* 0x000fda0003f06270 */
[----:B------:R-:W-:Y:S05]  /*ac00*/  @P0 BRA `(.L_x_9928) ;  /* 0x000000c000000947 */ /* 0x000fea0003800000 */
[----:B0-----:R-:W-:Y:S01]  /*ac10*/  IMAD.IADD R2, R6, 0x1, R49 ;  /* 0x0000000106027824 */ /* 0x001fe200078e0231 */
[----:B------:R-:W-:Y:S01]  /*ac20*/  IADD3 R49, R49, 0x80, RZ ;  /* 0x0000008031317810 */ /* 0x000fe20007ffe0ff */
[----:B------:R-:W-:-:S04]  /*ac30*/  IMAD.MOV.U32 R3, RZ, RZ, 0x10 ;  /* 0x00000010ff037424 */ /* 0x000fc800078e00ff */
[----:B------:R-:W-:-:S05]  /*ac40*/  IMAD.WIDE.U32 R2, R2, R3, c[0x0][0x190] ;  /* 0x0000640002027625 */ /* 0x000fca00078e0003 */
[----:B----4-:R0:W-:Y:S02]  /*ac50*/  STG.E.128 [R2.64], R36 ;  /* 0x0000002402007986 */ /* 0x0101e4000c101d04 */
.L_x_9927:
[----:B------:R-:W-:-:S13]  /*ac60*/  ISETP.GE.AND P0, PT, R49, R48, PT ;  /* 0x000000303100720c */ /* 0x000fda0003f06270 */
[----:B------:R-:W-:Y:S05]  /*ac70*/  @P0 BRA `(.L_x_9929) ;  /* 0x000000c000000947 */ /* 0x000fea0003800000 */
[----:B0-----:R-:W-:Y:S01]  /*ac80*/  IMAD.IADD R2, R6, 0x1, R49 ;  /* 0x0000000106027824 */ /* 0x001fe200078e0231 */
[----:B------:R-:W-:Y:S01]  /*ac90*/  IADD3 R49, R49, 0x80, RZ ;  /* 0x0000008031317810 */ /* 0x000fe20007ffe0ff */
[----:B------:R-:W-:-:S04]  /*aca0*/  IMAD.MOV.U32 R3, RZ, RZ, 0x10 ;  /* 0x00000010ff037424 */ /* 0x000fc800078e00ff */
[----:B------:R-:W-:-:S05]  /*acb0*/  IMAD.WIDE.U32 R2, R2, R3, c[0x0][0x190] ;  /* 0x0000640002027625 */ /* 0x000fca00078e0003 */
[----:B----4-:R0:W-:Y:S02]  /*acc0*/  STG.E.128 [R2.64], R8 ;  /* 0x0000000802007986 */ /* 0x0101e4000c101d04 */
.L_x_9928:
[----:B------:R-:W-:-:S13]  /*acd0*/  ISETP.GE.AND P0, PT, R49, R48, PT ;  /* 0x000000303100720c */ /* 0x000fda0003f06270 */
[----:B------:R-:W-:Y:S05]  /*ace0*/  @P0 BRA `(.L_x_9930) ;  /* 0x000000d000000947 */ /* 0x000fea0003800000 */
[----:B0-----:R-:W-:Y:S01]  /*acf0*/  IADD3 R2, R6, R49, RZ ;  /* 0x0000003106027210 */ /* 0x001fe20007ffe0ff */
[----:B------:R-:W-:Y:S01]  /*ad00*/  IMAD.MOV.U32 R3, RZ, RZ, 0x10 ;  /* 0x00000010ff037424 */ /* 0x000fe200078e00ff */
[----:B------:R-:W-:-:S03]  /*ad10*/  IADD3 R49, R49, 0x80, RZ ;  /* 0x0000008031317810 */ /* 0x000fc60007ffe0ff */
[----:B------:R-:W-:-:S05]  /*ad20*/  IMAD.WIDE.U32 R2, R2, R3, c[0x0][0x190] ;  /* 0x0000640002027625 */ /* 0x000fca00078e0003 */
[----:B----4-:R0:W-:Y:S02]  /*ad30*/  STG.E.128 [R2.64], R44 ;  /* 0x0000002c02007986 */ /* 0x0101e4000c101d04 */
.L_x_9929:
[----:B------:R-:W-:-:S13]  /*ad40*/  ISETP.GE.AND P0, PT, R49, R48, PT ;  /* 0x000000303100720c */ /* 0x000fda0003f06270 */
[----:B------:R-:W-:Y:S01]  /*ad50*/  @P0 BREAK B1 ;  /* 0x0000000000010942 */ /* 0x000fe20003800000 */
[----:B------:R-:W-:Y:S05]  /*ad60*/  @P0 BRA `(.L_x_9931) ;  /* 0x000000c000000947 */ /* 0x000fea0003800000 */
[----:B0-----:R-:W-:Y:S01]  /*ad70*/  IMAD.IADD R2, R6, 0x1, R49 ;  /* 0x0000000106027824 */ /* 0x001fe200078e0231 */
[----:B------:R-:W-:Y:S01]  /*ad80*/  IADD3 R49, R49, 0x80, RZ ;  /* 0x0000008031317810 */ /* 0x000fe20007ffe0ff */
[----:B------:R-:W-:-:S04]  /*ad90*/  IMAD.MOV.U32 R3, RZ, RZ, 0x10 ;  /* 0x00000010ff037424 */ /* 0x000fc800078e00ff */
[----:B------:R-:W-:-:S05]  /*ada0*/  IMAD.WIDE.U32 R2, R2, R3, c[0x0][0x190] ;  /* 0x0000640002027625 */ /* 0x000fca00078e0003 */
[----:B----4-:R0:W-:Y:S02]  /*adb0*/  STG.E.128 [R2.64], R40 ;  /* 0x0000002802007986 */ /* 0x0101e4000c101d04 */
.L_x_9930:
[----:B------:R-:W-:Y:S05]  /*adc0*/  BSYNC B1 ;  /* 0x0000000000017941 */ /* 0x000fea0003800000 */
.L_x_9925:
[----:B------:R-:W-:-:S13]  /*add0*/  ISETP.GE.AND P0, PT, R49, R48, PT ;  /* 0x000000303100720c */ /* 0x000fda0003f06270 */
[----:B0-----:R-:W-:Y:S01]  /*ade0*/  @!P0 MOV R3, 0x10 ;  /* 0x0000001000038802 */ /* 0x001fe20000000f00 */
[----:B------:R-:W-:Y:S01]  /*adf0*/  @!P0 IMAD.IADD R2, R6, 0x1, R49 ;  /* 0x0000000106028824 */ /* 0x000fe200078e0231 */
[----:B------:R-:W-:-:S03]  /*ae00*/  @!P0 IADD3 R49, R49, 0x80, RZ ;  /* 0x0000008031318810 */ /* 0x000fc60007ffe0ff */
[----:B------:R-:W-:-:S05]  /*ae10*/  @!P0 IMAD.WIDE.U32 R2, R2, R3, c[0x0][0x190] ;  /* 0x0000640002028625 */ /* 0x000fca00078e0003 */
[----:B----4-:R0:W-:Y:S02]  /*ae20*/  @!P0 STG.E.128 [R2.64], R12 ;  /* 0x0000000c02008986 */ /* 0x0101e4000c101d04 */
.L_x_9931:
[----:B------:R-:W-:Y:S05]  /*ae30*/  BSYNC B0 ;  /* 0x0000000000007941 */ /* 0x000fea0003800000 */
.L_x_9924:
[----:B------:R-:W-:Y:S01]  /*ae40*/  WARPSYNC 0xffffffff ;  /* 0xffffffff00007948 */ /* 0x000fe20003800000 */
[----:B------:R-:W-:-:S13]  /*ae50*/  ISETP.GE.AND P0, PT, R49, R48, PT ;  /* 0x000000303100720c */ /* 0x000fda0003f06270 */
[----:B------:R-:W-:Y:S05]  /*ae60*/  @P0 EXIT ;  /* 0x000000000000094d */ /* 0x000fea0003800000 */
[----:B0-----:R-:W-:Y:S02]  /*ae70*/  IMAD.IADD R2, R6, 0x1, R49 ;  /* 0x0000000106027824 */ /* 0x001fe400078e0231 */
[----:B------:R-:W-:-:S04]  /*ae80*/  IMAD.MOV.U32 R3, RZ, RZ, 0x10 ;  /* 0x00000010ff037424 */ /* 0x000fc800078e00ff */
[----:B------:R-:W-:-:S05]  /*ae90*/  IMAD.WIDE.U32 R2, R2, R3, c[0x0][0x190] ;  /* 0x0000640002027625 */ /* 0x000fca00078e0003 */
[----:B----4-:R-:W-:Y:S01]  /*aea0*/  STG.E.128 [R2.64], R16 ;  /* 0x0000001002007986 */ /* 0x010fe2000c101d04 */
[----:B------:R-:W-:Y:S05]  /*aeb0*/  EXIT ;  /* 0x000000000000794d */ /* 0x000fea0003800000 */
        .weak           $__internal_32_$__cuda_sm20_dblrcp_rn_slowpath_v3
        .type           $__internal_32_$__cuda_sm20_dblrcp_rn_slowpath_v3,@function
        .size           $__internal_32_$__cuda_sm20_dblrcp_rn_slowpath_v3,($__internal_33_$__cuda_sm20_div_rn_f64_full - $__internal_32_$__cuda_sm20_dblrcp_rn_slowpath_v3)
$__internal_32_$__cuda_sm20_dblrcp_rn_slowpath_v3:
        /* <DEDUP_REMOVED lines=26> */
.L_x_9935:
        /* <DEDUP_REMOVED lines=9> */
.L_x_9933:
[----:B------:R-:W-:Y:S01]  /*b0f0*/  LOP3.LUT R5, R51, 0x80000, RZ, 0xfc, !PT ;  /* 0x0008000033057812 */ /* 0x000fe200078efcff */
[----:B------:R-:W-:Y:S02]  /*b100*/  IMAD.MOV.U32 R4, RZ, RZ, R50 ;  /* 0x000000ffff047224 */ /* 0x000fe400078e0032 */
.L_x_9934:
[----:B------:R-:W-:Y:S05]  /*b110*/  BSYNC B0 ;  /* 0x0000000000007941 */ /* 0x000fea0003800000 */
.L_x_9932:
[----:B01----:R-:W-:Y:S01]  /*b120*/  IMAD.MOV.U32 R3, RZ, RZ, R4 ;  /* 0x000000ffff037224 */ /* 0x003fe200078e0004 */
[----:B------:R-:W-:Y:S01]  /*b130*/  MOV R4, R0 ;  /* 0x0000000000047202 */ /* 0x000fe20000000f00 */
[----:B------:R-:W-:Y:S02]  /*b140*/  IMAD.MOV.U32 R2, RZ, RZ, R5 ;  /* 0x000000ffff027224 */ /* 0x000fe400078e0005 */
[----:B------:R-:W-:-:S04]  /*b150*/  IMAD.MOV.U32 R5, RZ, RZ, 0x0 ;  /* 0x00000000ff057424 */ /* 0x000fc800078e00ff */
[----:B------:R-:W-:Y:S05]  /*b160*/  RET.REL.NODEC R4 `(_ZN2at6native29vectorized_elementwise_kernelILi2ENS0_13AUnaryFunctorIN3c107complexIdEES5_S5_NS0_15binary_internal10DivFunctorIS5_EEEESt5arrayIPcLm2EEEEviT0_T1_) ;  /* 0xffff4e9004007950 */ /* 0x000fea0003c3ffff */
        .weak           $__internal_33_$__cuda_sm20_div_rn_f64_full
        .type           $__internal_33_$__cuda_sm20_div_rn_f64_full,@function
        .size           $__internal_33_$__cuda_sm20_div_rn_f64_full,(.L_x_17694 - $__internal_33_$__cuda_sm20_div_rn_f64_full)
$__internal_33_$__cuda_sm20_div_rn_f64_full:
[C---:B------:R-:W-:Y:S01]  /*b170*/  FSETP.GEU.AND P0, PT, |R3|.reuse, 1.469367938527859385e-39, PT ;  /* 0x001000000300780b */ /* 0x040fe20003f0e200 */
[----:B------:R-:W-:Y:S01]  /*b180*/  IMAD.MOV.U32 R57, RZ, RZ, R5 ;  /* 0x000000ffff397224 */ /* 0x000fe200078e0005 */
[----:B------:R-:W-:Y:S01]  /*b190*/  LOP3.LUT R7, R3, 0x800fffff, RZ, 0xc0, !PT ;  /* 0x800fffff03077812 */ /* 0x000fe200078ec0ff */
[--C-:B------:R-:W-:Y:S01]  /*b1a0*/  IMAD.MOV.U32 R50, RZ, RZ, R2.reuse ;  /* 0x000000ffff327224 */ /* 0x100fe200078e0002 */
[----:B------:R-:W-:Y:S01]  /*b1b0*/  MOV R56, R4 ;  /* 0x0000000400387202 */ /* 0x000fe20000000f00 */
[----:B------:R-:W-:Y:S01]  /*b1c0*/  IMAD.MOV.U32 R51, RZ, RZ, R3 ;  /* 0x000000ffff337224 */ /* 0x000fe200078e0003 */
[----:B------:R-:W-:Y:S01]  /*b1d0*/  FSETP.GEU.AND P2, PT, |R57|, 1.469367938527859385e-39, PT ;  /* 0x001000003900780b */ /* 0x000fe20003f4e200 */
[----:B------:R-:W-:Y:S01]  /*b1e0*/  IMAD.MOV.U32 R52, RZ, RZ, R2 ;  /* 0x000000ffff347224 */ /* 0x000fe200078e0002 */
[----:B------:R-:W-:Y:S01]  /*b1f0*/  LOP3.LUT R53, R7, 0x3ff00000, RZ, 0xfc, !PT ;  /* 0x3ff0000007357812 */ /* 0x000fe200078efcff */
[----:B------:R-:W-:Y:S01]  /*b200*/  IMAD.MOV.U32 R58, RZ, RZ, 0x1 ;  /* 0x00000001ff3a7424 */ /* 0x000fe200078e00ff */
[----:B------:R-:W-:Y:S01]  /*b210*/  LOP3.LUT R2, R57, 0x7ff00000, RZ, 0xc0, !PT ;  /* 0x7ff0000039027812 */ /* 0x000fe200078ec0ff */
[----:B------:R-:W-:Y:S01]  /*b220*/  IMAD.MOV.U32 R54, RZ, RZ, R56 ;  /* 0x000000ffff367224 */ /* 0x000fe200078e0038 */
[----:B------:R-:W-:Y:S01]  /*b230*/  LOP3.LUT R7, R3, 0x7ff00000, RZ, 0xc0, !PT ;  /* 0x7ff0000003077812 */ /* 0x000fe200078ec0ff */
[----:B------:R-:W0:Y:S01]  /*b240*/  @!P0 DMUL R52, R50, 8.98846567431157953865e+307 ;  /* 0x7fe0000032348828 */ /* 0x000e220000000000 */
[----:B------:R-:W-:Y:S01]  /*b250*/  IMAD.MOV.U32 R3, RZ, RZ, 0x1ca00000 ;  /* 0x1ca00000ff037424 */ /* 0x000fe200078e00ff */
[----:B------:R-:W-:Y:S01]  /*b260*/  BSSY B0, `(.L_x_9936) ;  /* 0x0000052000007945 */ /* 0x000fe20003800000 */
[----:B------:R-:W-:-:S03]  /*b270*/  ISETP.GE.U32.AND P1, PT, R2, R7, PT ;  /* 0x000000070200720c */ /* 0x000fc60003f26070 */
[----:B------:R-:W-:Y:S01]  /*b280*/  @!P2 LOP3.LUT R4, R51, 0x7ff00000, RZ, 0xc0, !PT ;  /* 0x7ff000003304a812 */ /* 0x000fe200078ec0ff */
[----:B0-----:R-:W0:Y:S01]  /*b290*/  MUFU.RCP64H R59, R53 ;  /* 0x00000035003b7308 */ /* 0x001e220000001800 */
[----:B------:R-:W-:Y:S02]  /*b2a0*/  SEL R5, R3, 0x63400000, !P1 ;  /* 0x6340000003057807 */ /* 0x000fe40004800000 */
[----:B------:R-:W-:Y:S02]  /*b2b0*/  @!P2 ISETP.GE.U32.AND P3, PT, R2, R4, PT ;  /* 0x000000040200a20c */ /* 0x000fe40003f66070 */
[----:B------:R-:W-:Y:S02]  /*b2c0*/  LOP3.LUT R55, R5, 0x800fffff, R57, 0xf8, !PT ;  /* 0x800fffff05377812 */ /* 0x000fe400078ef839 */
[----:B------:R-:W-:Y:S02]  /*b2d0*/  @!P2 SEL R4, R3, 0x63400000, !P3 ;  /* 0x634000000304a807 */ /* 0x000fe40005800000 */
[----:B------:R-:W-:-:S02]  /*b2e0*/  @!P0 LOP3.LUT R7, R53, 0x7ff00000, RZ, 0xc0, !PT ;  /* 0x7ff0000035078812 */ /* 0x000fc400078ec0ff */
[----:B------:R-:W-:-:S04]  /*b2f0*/  @!P2 LOP3.LUT R4, R4, 0x80000000, R57, 0xf8, !PT ;  /* 0x800000000404a812 */ /* 0x000fc800078ef839 */
[----:B------:R-:W-:Y:S01]  /*b300*/  @!P2 LOP3.LUT R5, R4, 0x100000, RZ, 0xfc, !PT ;  /* 0x001000000405a812 */ /* 0x000fe200078efcff */
[----:B0-----:R-:W0:Y:S01]  /*b310*/  DFMA R60, R58, -R52, 1 ;  /* 0x3ff000003a3c742b */ /* 0x001e220000000834 */
[----:B------:R-:W-:-:S05]  /*b320*/  @!P2 MOV R4, RZ ;  /* 0x000000ff0004a202 */ /* 0x000fca0000000f00 */
[----:B0-----:R-:W0:-:S04]  /*b330*/  DFMA R60, R60, R60, R60 ;  /* 0x0000003c3c3c722b */ /* 0x001e08000000003c */
[----:B------:R1:W2:Y:S02]  /*b340*/  @!P2 DFMA R54, R54, 2, -R4 ;  /* 0x400000003636a82b */ /* 0x0002a40000000804 */
[----:B-1----:R-:W-:Y:S02]  /*b350*/  IMAD.MOV.U32 R5, RZ, RZ, R2 ;  /* 0x000000ffff057224 */ /* 0x002fe400078e0002 */
[----:B0-----:R-:W0:-:S06]  /*b360*/  DFMA R58, R58, R60, R58 ;  /* 0x0000003c3a3a722b */ /* 0x001e0c000000003a */
[----:B--2---:R-:W-:Y:S01]  /*b370*/  @!P2 LOP3.LUT R5, R55, 0x7ff00000, RZ, 0xc0, !PT ;  /* 0x7ff000003705a812 */ /* 0x004fe200078ec0ff */
[----:B0-----:R-:W0:-:S03]  /*b380*/  DFMA R60, R58, -R52, 1 ;  /* 0x3ff000003a3c742b */ /* 0x001e060000000834 */
[----:B------:R-:W-:-:S03]  /*b390*/  IADD3 R4, R5, -0x1, RZ ;  /* 0xffffffff05047810 */ /* 0x000fc60007ffe0ff */
[----:B0-----:R-:W0:Y:S01]  /*b3a0*/  DFMA R58, R58, R60, R58 ;  /* 0x0000003c3a3a722b */ /* 0x001e22000000003a */
[----:B------:R-:W-:Y:S02]  /*b3b0*/  ISETP.GT.U32.AND P0, PT, R4, 0x7feffffe, PT ;  /* 0x7feffffe0400780c */ /* 0x000fe40003f04070 */
[----:B------:R-:W-:-:S03]  /*b3c0*/  IADD3 R4, R7, -0x1, RZ ;  /* 0xffffffff07047810 */ /* 0x000fc60007ffe0ff */
[----:B0-----:R-:W0:Y:S01]  /*b3d0*/  DMUL R60, R58, R54 ;  /* 0x000000363a3c7228 */ /* 0x001e220000000000 */
[----:B------:R-:W-:-:S05]  /*b3e0*/  ISETP.GT.U32.OR P0, PT, R4, 0x7feffffe, P0 ;  /* 0x7feffffe0400780c */ /* 0x000fca0000704470 */
[----:B0-----:R-:W0:-:S06]  /*b3f0*/  DFMA R62, R60, -R52, R54 ;  /* 0x800000343c3e722b */ /* 0x001e0c0000000036 */
[----:B0-----:R0:W1:Y:S02]  /*b400*/  DFMA R58, R58, R62, R60 ;  /* 0x0000003e3a3a722b */ /* 0x001064000000003c */
[----:B------:R-:W-:Y:S05]  /*b410*/  @P0 BRA `(.L_x_9937) ;  /* 0x000001e000000947 */ /* 0x000fea0003800000 */
[----:B01----:R-:W-:-:S04]  /*b420*/  LOP3.LUT R4, R51, 0x7ff00000, RZ, 0xc0, !PT ;  /* 0x7ff0000033047812 */ /* 0x003fc800078ec0ff */
        /* <DEDUP_REMOVED lines=29> */
.L_x_9937:
        /* <DEDUP_REMOVED lines=13> */
[----:B------:R-:W-:Y:S01]  /*b6d0*/  @!P0 IMAD.MOV.U32 R61, RZ, RZ, R2 ;  /* 0x000000ffff3d8224 */ /* 0x000fe200078e0002 */
[----:B------:R-:W-:Y:S01]  /*b6e0*/  @P0 MOV R61, R3 ;  /* 0x00000003003d0202 */ /* 0x000fe20000000f00 */
[----:B------:R-:W-:Y:S01]  /*b6f0*/  @P0 IMAD.MOV.U32 R60, RZ, RZ, RZ ;  /* 0x000000ffff3c0224 */ /* 0x000fe200078e00ff */
[----:B------:R-:W-:Y:S05]  /*b700*/  BRA `(.L_x_9938) ;  /* 0x0000007000007947 */ /* 0x000fea0003800000 */
.L_x_9940:
[----:B------:R-:W-:Y:S01]  /*b710*/  LOP3.LUT R2, R51, 0x80000, RZ, 0xfc, !PT ;  /* 0x0008000033027812 */ /* 0x000fe200078efcff */
[----:B------:R-:W-:-:S04]  /*b720*/  IMAD.MOV.U32 R60, RZ, RZ, R50 ;  /* 0x000000ffff3c7224 */ /* 0x000fc800078e0032 */
[----:B------:R-:W-:Y:S01]  /*b730*/  IMAD.MOV.U32 R61, RZ, RZ, R2 ;  /* 0x000000ffff3d7224 */ /* 0x000fe200078e0002 */
[----:B------:R-:W-:Y:S05]  /*b740*/  BRA `(.L_x_9938) ;  /* 0x0000003000007947 */ /* 0x000fea0003800000 */
.L_x_9939:
[----:B------:R-:W-:Y:S01]  /*b750*/  LOP3.LUT R2, R57, 0x80000, RZ, 0xfc, !PT ;  /* 0x0008000039027812 */ /* 0x000fe200078efcff */
[----:B------:R-:W-:-:S04]  /*b760*/  IMAD.MOV.U32 R60, RZ, RZ, R56 ;  /* 0x000000ffff3c7224 */ /* 0x000fc800078e0038 */
[----:B------:R-:W-:Y:S02]  /*b770*/  IMAD.MOV.U32 R61, RZ, RZ, R2 ;  /* 0x000000ffff3d7224 */ /* 0x000fe400078e0002 */
.L_x_9938:
[----:B------:R-:W-:Y:S05]  /*b780*/  BSYNC B0 ;  /* 0x0000000000007941 */ /* 0x000fea0003800000 */
.L_x_9936:
[----:B------:R-:W-:Y:S01]  /*b790*/  IMAD.MOV.U32 R4, RZ, RZ, R0 ;  /* 0x000000ffff047224 */ /* 0x000fe200078e0000 */
[----:B------:R-:W-:Y:S01]  /*b7a0*/  MOV R2, R60 ;  /* 0x0000003c00027202 */ /* 0x000fe20000000f00 */
[----:B------:R-:W-:Y:S02]  /*b7b0*/  IMAD.MOV.U32 R5, RZ, RZ, 0x0 ;  /* 0x00000000ff057424 */ /* 0x000fe400078e00ff */
[----:B------:R-:W-:Y:S02]  /*b7c0*/  IMAD.MOV.U32 R3, RZ, RZ, R61 ;  /* 0x000000ffff037224 */ /* 0x000fe400078e003d */
[----:B------:R-:W-:Y:S05]  /*b7d0*/  RET.REL.NODEC R4 `(_ZN2at6native29vectorized_elementwise_kernelILi2ENS0_13AUnaryFunctorIN3c107complexIdEES5_S5_NS0_15binary_internal10DivFunctorIS5_EEEESt5arrayIPcLm2EEEEviT0_T1_) ;  /* 0xffff482004007950 */ /* 0x000fea0003c3ffff */
.L_x_9941:
        /* <DEDUP_REMOVED lines=10> */
.L_x_17694:


//--------------------- .text._ZN2at6native29vectorized_elementwise_kernelILi4ENS0_13AUnaryFunctorIN3c107complexIdEES5_S5_NS0_15binary_internal10DivFunctorIS5_EEEESt5arrayIPcLm2EEEEviT0_T1_ --------------------------
	.section	.text._ZN2at6native29vectorized_elementwise_kernelILi4ENS0_13AUnaryFunctorIN3c107complexIdEES5_S5_NS0_15binary_internal10DivFunctorIS5_EEEESt5arrayIPcLm2EEEEviT0_T1_,"ax",@progbits
	.sectioninfo	@"SHI_REGISTERS=66"
	.align	128
        .global         _ZN2at6native29vectorized_elementwise_kernelILi4ENS0_13AUnaryFunctorIN3c107complexIdEES5_S5_NS0_15binary_internal10DivFunctorIS5_EEEESt5arrayIPcLm2EEEEviT0_T1_
        .type           _ZN2at6native29vectorized_elementwise_kernelILi4ENS0_13AUnaryFunctorIN3c107complexIdEES5_S5_NS0_15binary_internal10DivFunctorIS5_EEEESt5arrayIPcLm2EEEEviT0_T1_,@function
        .size           _ZN2at6native29vectorized_elementwise_kernelILi4ENS0_13AUnaryFunctorIN3c107complexIdEES5_S5_NS0_15binary_internal10DivFunctorIS5_EEEESt5arrayIPcLm2EEEEviT0_T1_,(.L_x_17696 - _ZN2at6native29vectorized_elementwise_kernelILi4ENS0_13AUnaryFunctorIN3c107complexIdEES5_S5_NS0_15binary_internal10DivFunctorIS5_EEEESt5arrayIPcLm2EEEEviT0_T1_)
        .other          _ZN2at6native29vectorized_elementwise_kernelILi4ENS0_13AUnaryFunctorIN3c107complexIdEES5_S5_NS0_15binary_internal10DivFunctorIS5_EEEESt5arrayIPcLm2EEEEviT0_T1_,@"STO_CUDA_ENTRY STV_DEFAULT"
_ZN2at6native29vectorized_elementwise_kernelILi4ENS0_13AUnaryFunctorIN3c107complexIdEES5_S5_NS0_15binary_internal10DivFunctorIS5_EEEESt5arrayIPcLm2EEEEviT0_T1_:
.text._ZN2at6native29vectorized_elementwise_kernelILi4ENS0_13AUnaryFunctorIN3c107complexIdEES5_S5_NS0_15binary_internal10DivFunctorIS5_EEEESt5arrayIPcLm2EEEEviT0_T1_:
        /* <DEDUP_REMOVED lines=45> */
[----:B-----5:R-:W-:Y:S05]  /*02d0*/  CALL.REL.NOINC `($__internal_35_$__cuda_sm20_div_rn_f64_full) ;  /* 0x0000ae9000007944 */ /* 0x020fea0003c00000 */
[----:B------:R-:W-:Y:S02]  /*02e0*/  IMAD.MOV.U32 R42, RZ, RZ, R2 ;  /* 0x000000ffff2a7224 */ /* 0x000fe400078e0002 */
[----:B------:R-:W-:Y:S02]  /*02f0*/  IMAD.MOV.U32 R43, RZ, RZ, R3 ;  /* 0x000000ffff2b7224 */ /* 0x000fe400078e0003 */
.L_x_9947:
[----:B------:R-:W-:Y:S05]  /*0300*/  BSYNC B2 ;  /* 0x0000000000027941 */ /* 0x000fea0003800000 */
.L_x_9946:
        /* <DEDUP_REMOVED lines=16> */
[----:B-----5:R-:W-:Y:S05]  /*0410*/  CALL.REL.NOINC `($__internal_34_$__cuda_sm20_dblrcp_rn_slowpath_v3) ;  /* 0x0000aaa000007944 */ /* 0x020fea0003c00000 */
[----:B------:R-:W-:-:S04]  /*0420*/  LOP3.LUT R3, R3, R2, RZ, 0x3c, !PT ;  /* 0x0000000203037212 */ /* 0x000fc800078e3cff */
[----:B------:R-:W-:-:S04]  /*0430*/  LOP3.LUT R2, R3, R2, RZ, 0x3c, !PT ;  /* 0x0000000203027212 */ /* 0x000fc800078e3cff */
[----:B------:R-:W-:Y:S02]  /*0440*/  LOP3.LUT R3, R3, R2, RZ, 0x3c, !PT ;  /* 0x0000000203037212 */ /* 0x000fe400078e3cff */
.L_x_9949:
[----:B------:R-:W-:Y:S05]  /*0450*/  BSYNC B2 ;  /* 0x0000000000027941 */ /* 0x000fea0003800000 */
.L_x_9948:
[----:B------:R-:W-:Y:S02]  /*0460*/  IMAD.MOV.U32 R22, RZ, RZ, c[0x0][0x188] ;  /* 0x00006200ff167624 */ /* 0x000fe400078e00ff */
[----:B------:R-:W-:-:S06]  /*0470*/  IMAD.MOV.U32 R23, RZ, RZ, c[0x0][0x18c] ;  /* 0x00006300ff177624 */ /* 0x000fcc00078e00ff */
[----:B0-----:R-:W0:-:S04]  /*0480*/  DFMA R20, R42, R22, c[0x0][0x180] ;  /* 0x000060002a14762b */ /* 0x001e080000000016 */
[----:B------:R-:W2:-:S04]  /*0490*/  DFMA R22, -R42, c[0x0][0x180], R22 ;  /* 0x000060002a167a2b */ /* 0x000e880000000116 */
[----:B01----:R0:W1:-:S04]  /*04a0*/  DMUL R20, R20, R2 ;  /* 0x0000000214147228 */ /* 0x0030480000000000 */
[----:B--2---:R0:W2:Y:S01]  /*04b0*/  DMUL R22, R22, R2 ;  /* 0x0000000216167228 */ /* 0x0040a20000000000 */
[----:B------:R-:W-:Y:S05]  /*04c0*/  BRA `(.L_x_9950) ;  /* 0x0000066000007947 */ /* 0x000fea0003800000 */
.L_x_9945:
        /* <DEDUP_REMOVED lines=20> */
[----:B-----5:R-:W-:Y:S05]  /*0610*/  CALL.REL.NOINC `($__internal_35_$__cuda_sm20_div_rn_f64_full) ;  /* 0x0000ab5000007944 */ /* 0x020fea0003c00000 */
[----:B------:R-:W-:Y:S02]  /*0620*/  IMAD.MOV.U32 R20, RZ, RZ, R2 ;  /* 0x000000ffff147224 */ /* 0x000fe400078e0002 */
[----:B------:R-:W-:Y:S02]  /*0630*/  IMAD.MOV.U32 R21, RZ, RZ, R3 ;  /* 0x000000ffff157224 */ /* 0x000fe400078e0003 */
.L_x_9952:
[----:B------:R-:W-:Y:S05]  /*0640*/  BSYNC B2 ;  /* 0x0000000000027941 */ /* 0x000fea0003800000 */
.L_x_9951:
        /* <DEDUP_REMOVED lines=23> */
.L_x_9954:
[----:B------:R-:W-:Y:S05]  /*07c0*/  BSYNC B2 ;  /* 0x0000000000027941 */ /* 0x000fea0003800000 */
.L_x_9953:
[----:B------:R-:W-:Y:S05]  /*07d0*/  BRA `(.L_x_9950) ;  /* 0x0000035000007947 */ /* 0x000fea0003800000 */
.L_x_9944:
        /* <DEDUP_REMOVED lines=23> */
.L_x_9956:
[----:B------:R-:W-:Y:S05]  /*0950*/  BSYNC B2 ;  /* 0x0000000000027941 */ /* 0x000fea0003800000 */
.L_x_9955:
        /* <DEDUP_REMOVED lines=16> */
[----:B-----5:R-:W-:Y:S05]  /*0a60*/  CALL.REL.NOINC `($__internal_34_$__cuda_sm20_dblrcp_rn_slowpath_v3) ;  /* 0x0000a45000007944 */ /* 0x020fea0003c00000 */
[----:B------:R-:W-:-:S04]  /*0a70*/  LOP3.LUT R3, R3, R2, RZ, 0x3c, !PT ;  /* 0x0000000203037212 */ /* 0x000fc800078e3cff */
[----:B------:R-:W-:-:S04]  /*0a80*/  LOP3.LUT R2, R3, R2, RZ, 0x3c, !PT ;  /* 0x0000000203027212 */ /* 0x000fc800078e3cff */
[----:B------:R-:W-:Y:S02]  /*0a90*/  LOP3.LUT R3, R3, R2, RZ, 0x3c, !PT ;  /* 0x0000000203037212 */ /* 0x000fe400078e3cff */
.L_x_9958:
[----:B------:R-:W-:Y:S05]  /*0aa0*/  BSYNC B2 ;  /* 0x0000000000027941 */ /* 0x000fea0003800000 */
.L_x_9957:
        /* <DEDUP_REMOVED lines=8> */
.L_x_9950:
[----:B-1----:R-:W-:Y:S05]  /*0b30*/  BSYNC B1 ;  /* 0x0000000000017941 */ /* 0x002fea0003800000 */
.L_x_9943:
        /* <DEDUP_REMOVED lines=26> */
[----:B--2---:R-:W-:Y:S05]  /*0ce0*/  CALL.REL.NOINC `($__internal_35_$__cuda_sm20_div_rn_f64_full) ;  /* 0x0000a48000007944 */ /* 0x004fea0003c00000 */
[----:B------:R-:W-:Y:S02]  /*0cf0*/  IMAD.MOV.U32 R42, RZ, RZ, R2 ;  /* 0x000000ffff2a7224 */ /* 0x000fe400078e0002 */
[----:B------:R-:W-:Y:S02]  /*0d00*/  IMAD.MOV.U32 R43, RZ, RZ, R3 ;  /* 0x000000ffff2b7224 */ /* 0x000fe400078e0003 */
.L_x_9963:
[----:B------:R-:W-:Y:S05]  /*0d10*/  BSYNC B2 ;  /* 0x0000000000027941 */ /* 0x000fea0003800000 */
.L_x_9962:
        /* <DEDUP_REMOVED lines=16> */
[----:B--2---:R-:W-:Y:S05]  /*0e20*/  CALL.REL.NOINC `($__internal_34_$__cuda_sm20_dblrcp_rn_slowpath_v3) ;  /* 0x0000a09000007944 */ /* 0x004fea0003c00000 */
[----:B------:R-:W-:-:S04]  /*0e30*/  LOP3.LUT R3, R3, R2, RZ, 0x3c, !PT ;  /* 0x0000000203037212 */ /* 0x000fc800078e3cff */
[----:B------:R-:W-:-:S04]  /*0e40*/  LOP3.LUT R2, R3, R2, RZ, 0x3c, !PT ;  /* 0x0000000203027212 */ /* 0x000fc800078e3cff */
[----:B------:R-:W-:Y:S02]  /*0e50*/  LOP3.LUT R3, R3, R2, RZ, 0x3c, !PT ;  /* 0x0000000203037212 */ /* 0x000fe400078e3cff */
.L_x_9965:
[----:B------:R-:W-:Y:S05]  /*0e60*/  BSYNC B2 ;  /* 0x0000000000027941 */ /* 0x000fea0003800000 */
.L_x_9964:
        /* <DEDUP_REMOVED lines=9> */
.L_x_9961:
        /* <DEDUP_REMOVED lines=20> */
[----:B--2---:R-:W-:Y:S05]  /*1040*/  CALL.REL.NOINC `($__internal_35_$__cuda_sm20_div_rn_f64_full) ;  /* 0x0000a12000007944 */ /* 0x004fea0003c00000 */
[----:B------:R-:W-:Y:S02]  /*1050*/  IMAD.MOV.U32 R16, RZ, RZ, R2 ;  /* 0x000000ffff107224 */ /* 0x000fe400078e0002 */
[----:B------:R-:W-:Y:S02]  /*1060*/  IMAD.MOV.U32 R17, RZ, RZ, R3 ;  /* 0x000000ffff117224 */ /* 0x000fe400078e0003 */
.L_x_9968:
[----:B------:R-:W-:Y:S05]  /*1070*/  BSYNC B2 ;  /* 0x0000000000027941 */ /* 0x000fea0003800000 */
.L_x_9967:
        /* <DEDUP_REMOVED lines=23> */
.L_x_9970:
[----:B------:R-:W-:Y:S05]  /*11f0*/  BSYNC B2 ;  /* 0x0000000000027941 */ /* 0x000fea0003800000 */
.L_x_9969:
[----:B------:R-:W-:Y:S05]  /*1200*/  BRA `(.L_x_9966) ;  /* 0x0000035000007947 */ /* 0x000fea0003800000 */
.L_x_9960:
        /* <DEDUP_REMOVED lines=20> */
[----:B--2---:R-:W-:Y:S05]  /*1350*/  CALL.REL.NOINC `($__internal_35_$__cuda_sm20_div_rn_f64_full) ;  /* 0x00009e1000007944 */ /* 0x004fea0003c00000 */
[----:B------:R-:W-:Y:S02]  /*1360*/  IMAD.MOV.U32 R42, RZ, RZ, R2 ;  /* 0x000000ffff2a7224 */ /* 0x000fe400078e0002 */
[----:B------:R-:W-:Y:S02]  /*1370*/  IMAD.MOV.U32 R43, RZ, RZ, R3 ;  /* 0x000000ffff2b7224 */ /* 0x000fe400078e0003 */
.L_x_9972:
[----:B------:R-:W-:Y:S05]  /*1380*/  BSYNC B2 ;  /* 0x0000000000027941 */ /* 0x000fea0003800000 */
.L_x_9971:
        /* <DEDUP_REMOVED lines=16> */
[----:B--2---:R-:W-:Y:S05]  /*1490*/  CALL.REL.NOINC `($__internal_34_$__cuda_sm20_dblrcp_rn_slowpath_v3) ;  /* 0x00009a2000007944 */ /* 0x004fea0003c00000 */
[----:B------:R-:W-:-:S04]  /*14a0*/  LOP3.LUT R3, R3, R2, RZ, 0x3c, !PT ;  /* 0x0000000203037212 */ /* 0x000fc800078e3cff */
[----:B------:R-:W-:-:S04]  /*14b0*/  LOP3.LUT R2, R3, R2, RZ, 0x3c, !PT ;  /* 0x0000000203027212 */ /* 0x000fc800078e3cff */
[----:B------:R-:W-:Y:S02]  /*14c0*/  LOP3.LUT R3, R3, R2, RZ, 0x3c, !PT ;  /* 0x0000000203037212 */ /* 0x000fe400078e3cff */
.L_x_9974:
[----:B------:R-:W-:Y:S05]  /*14d0*/  BSYNC B2 ;  /* 0x0000000000027941 */ /* 0x000fea0003800000 */
.L_x_9973:
        /* <DEDUP_REMOVED lines=8> */
.L_x_9966:
[----:B-1----:R-:W-:Y:S05]  /*1560*/  BSYNC B1 ;  /* 0x0000000000017941 */ /* 0x002fea0003800000 */
.L_x_9959:
        /* <DEDUP_REMOVED lines=26> */
[----:B--23--:R-:W-:Y:S05]  /*1710*/  CALL.REL.NOINC `($__internal_35_$__cuda_sm20_div_rn_f64_full) ;  /* 0x00009a5000007944 */ /* 0x00cfea0003c00000 */
[----:B------:R-:W-:Y:S01]  /*1720*/  IMAD.MOV.U32 R42, RZ, RZ, R2 ;  /* 0x000000ffff2a7224 */ /* 0x000fe200078e0002 */
[----:B------:R-:W-:Y:S02]  /*1730*/  MOV R43, R3 ;  /* 0x00000003002b7202 */ /* 0x000fe40000000f00 */
.L_x_9979:
[----:B------:R-:W-:Y:S05]  /*1740*/  BSYNC B2 ;  /* 0x0000000000027941 */ /* 0x000fea0003800000 */
.L_x_9978:
        /* <DEDUP_REMOVED lines=16> */
[----:B--23--:R-:W-:Y:S05]  /*1850*/  CALL.REL.NOINC `($__internal_34_$__cuda_sm20_dblrcp_rn_slowpath_v3) ;  /* 0x0000966000007944 */ /* 0x00cfea0003c00000 */
[----:B------:R-:W-:-:S04]  /*1860*/  LOP3.LUT R3, R3, R2, RZ, 0x3c, !PT ;  /* 0x0000000203037212 */ /* 0x000fc800078e3cff */
[----:B------:R-:W-:-:S04]  /*1870*/  LOP3.LUT R2, R3, R2, RZ, 0x3c, !PT ;  /* 0x0000000203027212 */ /* 0x000fc800078e3cff */
[----:B------:R-:W-:Y:S02]  /*1880*/  LOP3.LUT R3, R3, R2, RZ, 0x3c, !PT ;  /* 0x0000000203037212 */ /* 0x000fe400078e3cff */
.L_x_9981:
[----:B------:R-:W-:Y:S05]  /*1890*/  BSYNC B2 ;  /* 0x0000000000027941 */ /* 0x000fea0003800000 */
.L_x_9980:
        /* <DEDUP_REMOVED lines=9> */
.L_x_9977:
        /* <DEDUP_REMOVED lines=20> */
[----:B--23--:R-:W-:Y:S05]  /*1a70*/  CALL.REL.NOINC `($__internal_35_$__cuda_sm20_div_rn_f64_full) ;  /* 0x000096f000007944 */ /* 0x00cfea0003c00000 */
[----:B------:R-:W-:Y:S01]  /*1a80*/  IMAD.MOV.U32 R12, RZ, RZ, R2 ;  /* 0x000000ffff0c7224 */ /* 0x000fe200078e0002 */
[----:B------:R-:W-:Y:S02]  /*1a90*/  MOV R13, R3 ;  /* 0x00000003000d7202 */ /* 0x000fe40000000f00 */
.L_x_9984:
[----:B------:R-:W-:Y:S05]  /*1aa0*/  BSYNC B2 ;  /* 0x0000000000027941 */ /* 0x000fea0003800000 */
.L_x_9983:
        /* <DEDUP_REMOVED lines=23> */
.L_x_9986:
[----:B------:R-:W-:Y:S05]  /*1c20*/  BSYNC B2 ;  /* 0x0000000000027941 */ /* 0x000fea0003800000 */
.L_x_9985:
[----:B------:R-:W-:Y:S05]  /*1c30*/  BRA `(.L_x_9982) ;  /* 0x0000035000007947 */ /* 0x000fea0003800000 */
.L_x_9976:
        /* <DEDUP_REMOVED lines=21> */
[----:B------:R-:W-:Y:S01]  /*1d90*/  MOV R42, R2 ;  /* 0x00000002002a7202 */ /* 0x000fe20000000f00 */
[----:B------:R-:W-:Y:S02]  /*1da0*/  IMAD.MOV.U32 R43, RZ, RZ, R3 ;  /* 0x000000ffff2b7224 */ /* 0x000fe400078e0003 */
.L_x_9988:
[----:B------:R-:W-:Y:S05]  /*1db0*/  BSYNC B2 ;  /* 0x0000000000027941 */ /* 0x000fea0003800000 */
.L_x_9987:
        /* <DEDUP_REMOVED lines=20> */
.L_x_9990:
[----:B------:R-:W-:Y:S05]  /*1f00*/  BSYNC B2 ;  /* 0x0000000000027941 */ /* 0x000fea0003800000 */
.L_x_9989:
        /* <DEDUP_REMOVED lines=8> */
.L_x_9982:
[----:B-1----:R-:W-:Y:S05]  /*1f90*/  BSYNC B1 ;  /* 0x0000000000017941 */ /* 0x002fea0003800000 */
.L_x_9975:
        /* <DEDUP_REMOVED lines=26> */
[----:B--234-:R-:W-:Y:S05]  /*2140*/  CALL.REL.NOINC `($__internal_35_$__cuda_sm20_div_rn_f64_full) ;  /* 0x0000902000007944 */ /* 0x01cfea0003c00000 */
[----:B------:R-:W-:Y:S02]  /*2150*/  IMAD.MOV.U32 R42, RZ, RZ, R2 ;  /* 0x000000ffff2a7224 */ /* 0x000fe400078e0002 */
[----:B------:R-:W-:Y:S02]  /*2160*/  IMAD.MOV.U32 R43, RZ, RZ, R3 ;  /* 0x000000ffff2b7224 */ /* 0x000fe400078e0003 */
.L_x_9995:
[----:B------:R-:W-:Y:S05]  /*2170*/  BSYNC B2 ;  /* 0x0000000000027941 */ /* 0x000fea0003800000 */
.L_x_9994:
        /* <DEDUP_REMOVED lines=16> */
[----:B--234-:R-:W-:Y:S05]  /*2280*/  CALL.REL.NOINC `($__internal_34_$__cuda_sm20_dblrcp_rn_slowpath_v3) ;  /* 0x00008c3000007944 */ /* 0x01cfea0003c00000 */
[----:B------:R-:W-:-:S04]  /*2290*/  LOP3.LUT R3, R3, R2, RZ, 0x3c, !PT ;  /* 0x0000000203037212 */ /* 0x000fc800078e3cff */
[----:B------:R-:W-:-:S04]  /*22a0*/  LOP3.LUT R2, R3, R2, RZ, 0x3c, !PT ;  /* 0x0000000203027212 */ /* 0x000fc800078e3cff */
[----:B------:R-:W-:Y:S02]  /*22b0*/  LOP3.LUT R3, R3, R2, RZ, 0x3c, !PT ;  /* 0x0000000203037212 */ /* 0x000fe400078e3cff */
.L_x_9997:
[----:B------:R-:W-:Y:S05]  /*22c0*/  BSYNC B2 ;  /* 0x0000000000027941 */ /* 0x000fea0003800000 */
.L_x_9996:
        /* <DEDUP_REMOVED lines=9> */
.L_x_9993:
        /* <DEDUP_REMOVED lines=20> */
[----:B--234-:R-:W-:Y:S05]  /*24a0*/  CALL.REL.NOINC `($__internal_35_$__cuda_sm20_div_rn_f64_full) ;  /* 0x00008cc000007944 */ /* 0x01cfea0003c00000 */
[----:B------:R-:W-:Y:S02]  /*24b0*/  IMAD.MOV.U32 R8, RZ, RZ, R2 ;  /* 0x000000ffff087224 */ /* 0x000fe400078e0002 */
[----:B------:R-:W-:Y:S02]  /*24c0*/  IMAD.MOV.U32 R9, RZ, RZ, R3 ;  /* 0x000000ffff097224 */ /* 0x000fe400078e0003 */
.L_x_10000:
[----:B------:R-:W-:Y:S05]  /*24d0*/  BSYNC B2 ;  /* 0x0000000000027941 */ /* 0x000fea0003800000 */
.L_x_9999:
        /* <DEDUP_REMOVED lines=23> */
.L_x_10002:
[----:B------:R-:W-:Y:S05]  /*2650*/  BSYNC B2 ;  /* 0x0000000000027941 */ /* 0x000fea0003800000 */
.L_x_10001:
[----:B------:R-:W-:Y:S05]  /*2660*/  BRA `(.L_x_9998) ;  /* 0x0000035000007947 */ /* 0x000fea0003800000 */
.L_x_9992:
        /* <DEDUP_REMOVED lines=23> */
.L_x_10004:
[----:B------:R-:W-:Y:S05]  /*27e0*/  BSYNC B2 ;  /* 0x0000000000027941 */ /* 0x000fea0003800000 */
.L_x_10003:
        /* <DEDUP_REMOVED lines=20> */
.L_x_10006:
[----:B------:R-:W-:Y:S05]  /*2930*/  BSYNC B2 ;  /* 0x0000000000027941 */ /* 0x000fea0003800000 */
.L_x_10005:
        /* <DEDUP_REMOVED lines=8> */
.L_x_9998:
[----:B-1----:R-:W-:Y:S05]  /*29c0*/  BSYNC B1 ;  /* 0x0000000000017941 */ /* 0x002fea0003800000 */
.L_x_9991:
        /* <DEDUP_REMOVED lines=29> */
.L_x_10011:
[----:B------:R-:W-:Y:S05]  /*2ba0*/  BSYNC B2 ;  /* 0x0000000000027941 */ /* 0x000fea0003800000 */
.L_x_10010:
        /* <DEDUP_REMOVED lines=16> */
[----:B--234-:R-:W-:Y:S05]  /*2cb0*/  CALL.REL.NOINC `($__internal_34_$__cuda_sm20_dblrcp_rn_slowpath_v3) ;  /* 0x0000820000007944 */ /* 0x01cfea0003c00000 */
[----:B------:R-:W-:-:S04]  /*2cc0*/  LOP3.LUT R3, R3, R2, RZ, 0x3c, !PT ;  /* 0x0000000203037212 */ /* 0x000fc800078e3cff */
[----:B------:R-:W-:-:S04]  /*2cd0*/  LOP3.LUT R2, R3, R2, RZ, 0x3c, !PT ;  /* 0x0000000203027212 */ /* 0x000fc800078e3cff */
[----:B------:R-:W-:Y:S02]  /*2ce0*/  LOP3.LUT R3, R3, R2, RZ, 0x3c, !PT ;  /* 0x0000000203037212 */ /* 0x000fe400078e3cff */
.L_x_10013:
[----:B------:R-:W-:Y:S05]  /*2cf0*/  BSYNC B2 ;  /* 0x0000000000027941 */ /* 0x000fea0003800000 */
.L_x_10012:
        /* <DEDUP_REMOVED lines=9> */
.L_x_10009:
        /* <DEDUP_REMOVED lines=20> */
[----:B--234-:R-:W-:Y:S05]  /*2ed0*/  CALL.REL.NOINC `($__internal_35_$__cuda_sm20_div_rn_f64_full) ;  /* 0x0000829000007944 */ /* 0x01cfea0003c00000 */
[----:B------:R-:W-:Y:S02]  /*2ee0*/  IMAD.MOV.U32 R36, RZ, RZ, R2 ;  /* 0x000000ffff247224 */ /* 0x000fe400078e0002 */
[----:B------:R-:W-:Y:S02]  /*2ef0*/  IMAD.MOV.U32 R37, RZ, RZ, R3 ;  /* 0x000000ffff257224 */ /* 0x000fe400078e0003 */
.L_x_10016:
[----:B------:R-:W-:Y:S05]  /*2f00*/  BSYNC B2 ;  /* 0x0000000000027941 */ /* 0x000fea0003800000 */
.L_x_10015:
        /* <DEDUP_REMOVED lines=23> */
.L_x_10018:
[----:B------:R-:W-:Y:S05]  /*3080*/  BSYNC B2 ;  /* 0x0000000000027941 */ /* 0x000fea0003800000 */
.L_x_10017:
[----:B------:R-:W-:Y:S05]  /*3090*/  BRA `(.L_x_10014) ;  /* 0x0000035000007947 */ /* 0x000fea0003800000 */
.L_x_10008:
        /* <DEDUP_REMOVED lines=20> */
[----:B--234-:R-:W-:Y:S05]  /*31e0*/  CALL.REL.NOINC `($__internal_35_$__cuda_sm20_div_rn_f64_full) ;  /* 0x00007f8000007944 */ /* 0x01cfea0003c00000 */
[----:B------:R-:W-:Y:S02]  /*31f0*/  IMAD.MOV.U32 R42, RZ, RZ, R2 ;  /* 0x000000ffff2a7224 */ /* 0x000fe400078e0002 */
[----:B------:R-:W-:Y:S02]  /*3200*/  IMAD.MOV.U32 R43, RZ, RZ, R3 ;  /* 0x000000ffff2b7224 */ /* 0x000fe400078e0003 */
.L_x_10020:
[----:B------:R-:W-:Y:S05]  /*3210*/  BSYNC B2 ;  /* 0x0000000000027941 */ /* 0x000fea0003800000 */
.L_x_10019:
        /* <DEDUP_REMOVED lines=16> */
[----:B--234-:R-:W-:Y:S05]  /*3320*/  CALL.REL.NOINC `($__internal_34_$__cuda_sm20_dblrcp_rn_slowpath_v3) ;  /* 0x00007b9000007944 */ /* 0x01cfea0003c00000 */
[----:B------:R-:W-:-:S04]  /*3330*/  LOP3.LUT R3, R3, R2, RZ, 0x3c, !PT ;  /* 0x0000000203037212 */ /* 0x000fc800078e3cff */
[----:B------:R-:W-:-:S04]  /*3340*/  LOP3.LUT R2, R3, R2, RZ, 0x3c, !PT ;  /* 0x0000000203027212 */ /* 0x000fc800078e3cff */
[----:B------:R-:W-:Y:S02]  /*3350*/  LOP3.LUT R3, R3, R2, RZ, 0x3c, !PT ;  /* 0x0000000203037212 */ /* 0x000fe400078e3cff */
.L_x_10022:
[----:B------:R-:W-:Y:S05]  /*3360*/  BSYNC B2 ;  /* 0x0000000000027941 */ /* 0x000fea0003800000 */
.L_x_10021:
        /* <DEDUP_REMOVED lines=8> */
.L_x_10014:
[----:B-1----:R-:W-:Y:S05]  /*33f0*/  BSYNC B1 ;  /* 0x0000000000017941 */ /* 0x002fea0003800000 */
.L_x_10007:
        /* <DEDUP_REMOVED lines=26> */
[----:B--234-:R-:W-:Y:S05]  /*35a0*/  CALL.REL.NOINC `($__internal_35_$__cuda_sm20_div_rn_f64_full) ;  /* 0x00007bc000007944 */ /* 0x01cfea0003c00000 */
[----:B------:R-:W-:Y:S01]  /*35b0*/  IMAD.MOV.U32 R42, RZ, RZ, R2 ;  /* 0x000000ffff2a7224 */ /* 0x000fe200078e0002 */
[----:B------:R-:W-:Y:S02]  /*35c0*/  MOV R43, R3 ;  /* 0x00000003002b7202 */ /* 0x000fe40000000f00 */
.L_x_10027:
[----:B------:R-:W-:Y:S05]  /*35d0*/  BSYNC B2 ;  /* 0x0000000000027941 */ /* 0x000fea0003800000 */
.L_x_10026:
        /* <DEDUP_REMOVED lines=20> */
.L_x_10029:
[----:B------:R-:W-:Y:S05]  /*3720*/  BSYNC B2 ;  /* 0x0000000000027941 */ /* 0x000fea0003800000 */
.L_x_10028:
        /* <DEDUP_REMOVED lines=9> */
.L_x_10025:
        /* <DEDUP_REMOVED lines=21> */
[----:B------:R-:W-:Y:S01]  /*3910*/  IMAD.MOV.U32 R32, RZ, RZ, R2 ;  /* 0x000000ffff207224 */ /* 0x000fe200078e0002 */
[----:B------:R-:W-:Y:S02]  /*3920*/  MOV R33, R3 ;  /* 0x0000000300217202 */ /* 0x000fe40000000f00 */
.L_x_10032:
[----:B------:R-:W-:Y:S05]  /*3930*/  BSYNC B2 ;  /* 0x0000000000027941 */ /* 0x000fea0003800000 */
.L_x_10031:
        /* <DEDUP_REMOVED lines=23> */
.L_x_10034:
[----:B------:R-:W-:Y:S05]  /*3ab0*/  BSYNC B2 ;  /* 0x0000000000027941 */ /* 0x000fea0003800000 */
.L_x_10033:
[----:B------:R-:W-:Y:S05]  /*3ac0*/  BRA `(.L_x_10030) ;  /* 0x0000035000007947 */ /* 0x000fea0003800000 */
.L_x_10024:
        /* <DEDUP_REMOVED lines=21> */
[----:B------:R-:W-:Y:S01]  /*3c20*/  MOV R42, R2 ;  /* 0x00000002002a7202 */ /* 0x000fe20000000f00 */
[----:B------:R-:W-:Y:S02]  /*3c30*/  IMAD.MOV.U32 R43, RZ, RZ, R3 ;  /* 0x000000ffff2b7224 */ /* 0x000fe400078e0003 */
.L_x_10036:
[----:B------:R-:W-:Y:S05]  /*3c40*/  BSYNC B2 ;  /* 0x0000000000027941 */ /* 0x000fea0003800000 */
.L_x_10035:
        /* <DEDUP_REMOVED lines=20> */
.L_x_10038:
[----:B------:R-:W-:Y:S05]  /*3d90*/  BSYNC B2 ;  /* 0x0000000000027941 */ /* 0x000fea0003800000 */
.L_x_10037:
        /* <DEDUP_REMOVED lines=8> */
.L_x_10030:
[----:B-1----:R-:W-:Y:S05]  /*3e20*/  BSYNC B1 ;  /* 0x0000000000017941 */ /* 0x002fea0003800000 */
.L_x_10023:
        /* <DEDUP_REMOVED lines=29> */
.L_x_10043:
[----:B------:R-:W-:Y:S05]  /*4000*/  BSYNC B2 ;  /* 0x0000000000027941 */ /* 0x000fea0003800000 */
.L_x_10042:
        /* <DEDUP_REMOVED lines=20> */
.L_x_10045:
[----:B------:R-:W-:Y:S05]  /*4150*/  BSYNC B2 ;  /* 0x0000000000027941 */ /* 0x000fea0003800000 */
.L_x_10044:
        /* <DEDUP_REMOVED lines=9> */
.L_x_10041:
        /* <DEDUP_REMOVED lines=23> */
.L_x_10048:
[----:B------:R-:W-:Y:S05]  /*4360*/  BSYNC B2 ;  /* 0x0000000000027941 */ /* 0x000fea0003800000 */
.L_x_10047:
        /* <DEDUP_REMOVED lines=23> */
.L_x_10050:
[----:B------:R-:W-:Y:S05]  /*44e0*/  BSYNC B2 ;  /* 0x0000000000027941 */ /* 0x000fea0003800000 */
.L_x_10049:
[----:B------:R-:W-:Y:S05]  /*44f0*/  BRA `(.L_x_10046) ;  /* 0x0000035000007947 */ /* 0x000fea0003800000 */
.L_x_10040:
        /* <DEDUP_REMOVED lines=23> */
.L_x_10052:
[----:B------:R-:W-:Y:S05]  /*4670*/  BSYNC B2 ;  /* 0x0000000000027941 */ /* 0x000fea0003800000 */
.L_x_10051:
        /* <DEDUP_REMOVED lines=20> */
.L_x_10054:
[----:B------:R-:W-:Y:S05]  /*47c0*/  BSYNC B2 ;  /* 0x0000000000027941 */ /* 0x000fea0003800000 */
.L_x_10053:
        /* <DEDUP_REMOVED lines=8> */
.L_x_10046:
[----:B-1----:R-:W-:Y:S05]  /*4850*/  BSYNC B1 ;  /* 0x0000000000017941 */ /* 0x002fea0003800000 */
.L_x_10039:
        /* <DEDUP_REMOVED lines=29> */
.L_x_10059:
[----:B------:R-:W-:Y:S05]  /*4a30*/  BSYNC B2 ;  /* 0x0000000000027941 */ /* 0x000fea0003800000 */
.L_x_10058:
        /* <DEDUP_REMOVED lines=20> */
.L_x_10061:
[----:B------:R-:W-:Y:S05]  /*4b80*/  BSYNC B2 ;  /* 0x0000000000027941 */ /* 0x000fea0003800000 */
.L_x_10060:
        /* <DEDUP_REMOVED lines=9> */
.L_x_10057:
        /* <DEDUP_REMOVED lines=23> */
.L_x_10064:
[----:B------:R-:W-:Y:S05]  /*4d90*/  BSYNC B2 ;  /* 0x0000000000027941 */ /* 0x000fea0003800000 */
.L_x_10063:
        /* <DEDUP_REMOVED lines=23> */
.L_x_10066:
[----:B------:R-:W-:Y:S05]  /*4f10*/  BSYNC B2 ;  /* 0x0000000000027941 */ /* 0x000fea0003800000 */
.L_x_10065:
[----:B------:R-:W-:Y:S05]  /*4f20*/  BRA `(.L_x_10062) ;  /* 0x0000035000007947 */ /* 0x000fea0003800000 */
.L_x_10056:
        /* <DEDUP_REMOVED lines=23> */
.L_x_10068:
[----:B------:R-:W-:Y:S05]  /*50a0*/  BSYNC B2 ;  /* 0x0000000000027941 */ /* 0x000fea0003800000 */
.L_x_10067:
        /* <DEDUP_REMOVED lines=20> */
.L_x_10070:
[----:B------:R-:W-:Y:S05]  /*51f0*/  BSYNC B2 ;  /* 0x0000000000027941 */ /* 0x000fea0003800000 */
.L_x_10069:
        /* <DEDUP_REMOVED lines=8> */
.L_x_10062:
[----:B-1----:R-:W-:Y:S05]  /*5280*/  BSYNC B1 ;  /* 0x0000000000017941 */ /* 0x002fea0003800000 */
.L_x_10055:
        /* <DEDUP_REMOVED lines=12> */
.L_x_9942:
        /* <DEDUP_REMOVED lines=94> */
[----:B------:R-:W-:Y:S05]  /*5930*/  CALL.REL.NOINC `($__internal_35_$__cuda_sm20_div_rn_f64_full) ;  /* 0x0000583000007944 */ /* 0x000fea0003c00000 */
[----:B------:R-:W-:Y:S02]  /*5940*/  IMAD.MOV.U32 R28, RZ, RZ, R2 ;  /* 0x000000ffff1c7224 */ /* 0x000fe400078e0002 */
[----:B------:R-:W-:Y:S02]  /*5950*/  IMAD.MOV.U32 R29, RZ, RZ, R3 ;  /* 0x000000ffff1d7224 */ /* 0x000fe400078e0003 */
.L_x_10076:
[----:B------:R-:W-:Y:S05]  /*5960*/  BSYNC B2 ;  /* 0x0000000000027941 */ /* 0x000fea0003800000 */
.L_x_10075:
        /* <DEDUP_REMOVED lines=16> */
[----:B------:R-:W-:Y:S05]  /*5a70*/  CALL.REL.NOINC `($__internal_34_$__cuda_sm20_dblrcp_rn_slowpath_v3) ;  /* 0x0000544000007944 */ /* 0x000fea0003c00000 */
[----:B------:R-:W-:-:S04]  /*5a80*/  LOP3.LUT R3, R3, R2, RZ, 0x3c, !PT ;  /* 0x0000000203037212 */ /* 0x000fc800078e3cff */
[----:B------:R-:W-:-:S04]  /*5a90*/  LOP3.LUT R2, R3, R2, RZ, 0x3c, !PT ;  /* 0x0000000203027212 */ /* 0x000fc800078e3cff */
[----:B------:R-:W-:Y:S02]  /*5aa0*/  LOP3.LUT R3, R3, R2, RZ, 0x3c, !PT ;  /* 0x0000000203037212 */ /* 0x000fe400078e3cff */
.L_x_10078:
[----:B------:R-:W-:Y:S05]  /*5ab0*/  BSYNC B2 ;  /* 0x0000000000027941 */ /* 0x000fea0003800000 */
.L_x_10077:
        /* <DEDUP_REMOVED lines=9> */
.L_x_10074:
        /* <DEDUP_REMOVED lines=20> */
[----:B------:R-:W-:Y:S05]  /*5c90*/  CALL.REL.NOINC `($__internal_35_$__cuda_sm20_div_rn_f64_full) ;  /* 0x000054d000007944 */ /* 0x000fea0003c00000 */
[----:B------:R-:W-:Y:S02]  /*5ca0*/  IMAD.MOV.U32 R28, RZ, RZ, R2 ;  /* 0x000000ffff1c7224 */ /* 0x000fe400078e0002 */
[----:B------:R-:W-:Y:S02]  /*5cb0*/  IMAD.MOV.U32 R29, RZ, RZ, R3 ;  /* 0x000000ffff1d7224 */ /* 0x000fe400078e0003 */
.L_x_10080:
[----:B------:R-:W-:Y:S05]  /*5cc0*/  BSYNC B2 ;  /* 0x0000000000027941 */ /* 0x000fea0003800000 */
.L_x_10079:
        /* <DEDUP_REMOVED lines=21> */
[----:B------:R-:W-:Y:S01]  /*5e20*/  IMAD.MOV.U32 R30, RZ, RZ, R2 ;  /* 0x000000ffff1e7224 */ /* 0x000fe200078e0002 */
[----:B------:R-:W-:Y:S02]  /*5e30*/  MOV R31, R3 ;  /* 0x00000003001f7202 */ /* 0x000fe40000000f00 */
.L_x_10082:
[----:B------:R-:W-:Y:S05]  /*5e40*/  BSYNC B2 ;  /* 0x0000000000027941 */ /* 0x000fea0003800000 */
.L_x_10081:
[----:B------:R-:W-:Y:S05]  /*5e50*/  BRA `(.L_x_10072) ;  /* 0x0000035000007947 */ /* 0x000fea0003800000 */
.L_x_10073:
        /* <DEDUP_REMOVED lines=23> */
.L_x_10084:
[----:B------:R-:W-:Y:S05]  /*5fd0*/  BSYNC B2 ;  /* 0x0000000000027941 */ /* 0x000fea0003800000 */
.L_x_10083:
        /* <DEDUP_REMOVED lines=20> */
.L_x_10086:
[----:B------:R-:W-:Y:S05]  /*6120*/  BSYNC B2 ;  /* 0x0000000000027941 */ /* 0x000fea0003800000 */
.L_x_10085:
        /* <DEDUP_REMOVED lines=8> */
.L_x_10072:
[----:B-1----:R-:W-:Y:S05]  /*61b0*/  BSYNC B1 ;  /* 0x0000000000017941 */ /* 0x002fea0003800000 */
.L_x_10071:
        /* <DEDUP_REMOVED lines=32> */
[----:B------:R-:W-:Y:S01]  /*63c0*/  IMAD.MOV.U32 R8, RZ, RZ, R2 ;  /* 0x000000ffff087224 */ /* 0x000fe200078e0002 */
[----:B------:R-:W-:Y:S02]  /*63d0*/  MOV R9, R3 ;  /* 0x0000000300097202 */ /* 0x000fe40000000f00 */
.L_x_10092:
[----:B------:R-:W-:Y:S05]  /*63e0*/  BSYNC B2 ;  /* 0x0000000000027941 */ /* 0x000fea0003800000 */
.L_x_10091:
        /* <DEDUP_REMOVED lines=16> */
[----:B--2---:R-:W-:Y:S05]  /*64f0*/  CALL.REL.NOINC `($__internal_34_$__cuda_sm20_dblrcp_rn_slowpath_v3) ;  /* 0x000049c000007944 */ /* 0x004fea0003c00000 */
[----:B------:R-:W-:-:S04]  /*6500*/  LOP3.LUT R3, R3, R2, RZ, 0x3c, !PT ;  /* 0x0000000203037212 */ /* 0x000fc800078e3cff */
[----:B------:R-:W-:-:S04]  /*6510*/  LOP3.LUT R2, R3, R2, RZ, 0x3c, !PT ;  /* 0x0000000203027212 */ /* 0x000fc800078e3cff */
[----:B------:R-:W-:Y:S02]  /*6520*/  LOP3.LUT R3, R3, R2, RZ, 0x3c, !PT ;  /* 0x0000000203037212 */ /* 0x000fe400078e3cff */
.L_x_10094:
[----:B------:R-:W-:Y:S05]  /*6530*/  BSYNC B2 ;  /* 0x0000000000027941 */ /* 0x000fea0003800000 */
.L_x_10093:
        /* <DEDUP_REMOVED lines=9> */
.L_x_10090:
        /* <DEDUP_REMOVED lines=20> */
[----:B--2---:R-:W-:Y:S05]  /*6710*/  CALL.REL.NOINC `($__internal_35_$__cuda_sm20_div_rn_f64_full) ;  /* 0x00004a5000007944 */ /* 0x004fea0003c00000 */
[----:B------:R-:W-:Y:S02]  /*6720*/  IMAD.MOV.U32 R32, RZ, RZ, R2 ;  /* 0x000000ffff207224 */ /* 0x000fe400078e0002 */
[----:B------:R-:W-:Y:S02]  /*6730*/  IMAD.MOV.U32 R33, RZ, RZ, R3 ;  /* 0x000000ffff217224 */ /* 0x000fe400078e0003 */
.L_x_10096:
[----:B------:R-:W-:Y:S05]  /*6740*/  BSYNC B2 ;  /* 0x0000000000027941 */ /* 0x000fea0003800000 */
.L_x_10095:
        /* <DEDUP_REMOVED lines=20> */
[----:B--2---:R-:W-:Y:S05]  /*6890*/  CALL.REL.NOINC `($__internal_35_$__cuda_sm20_div_rn_f64_full) ;  /* 0x000048d000007944 */ /* 0x004fea0003c00000 */
[----:B------:R-:W-:Y:S02]  /*68a0*/  IMAD.MOV.U32 R34, RZ, RZ, R2 ;  /* 0x000000ffff227224 */ /* 0x000fe400078e0002 */
[----:B------:R-:W-:Y:S02]  /*68b0*/  IMAD.MOV.U32 R35, RZ, RZ, R3 ;  /* 0x000000ffff237224 */ /* 0x000fe400078e0003 */
.L_x_10098:
[----:B------:R-:W-:Y:S05]  /*68c0*/  BSYNC B2 ;  /* 0x0000000000027941 */ /* 0x000fea0003800000 */
.L_x_10097:
[----:B------:R-:W-:Y:S05]  /*68d0*/  BRA `(.L_x_10088) ;  /* 0x0000035000007947 */ /* 0x000fea0003800000 */
.L_x_10089:
        /* <DEDUP_REMOVED lines=23> */
.L_x_10100:
[----:B------:R-:W-:Y:S05]  /*6a50*/  BSYNC B2 ;  /* 0x0000000000027941 */ /* 0x000fea0003800000 */
.L_x_10099:
        /* <DEDUP_REMOVED lines=20> */
.L_x_10102:
[----:B------:R-:W-:Y:S05]  /*6ba0*/  BSYNC B2 ;  /* 0x0000000000027941 */ /* 0x000fea0003800000 */
.L_x_10101:
        /* <DEDUP_REMOVED lines=8> */
.L_x_10088:
[----:B-1----:R-:W-:Y:S05]  /*6c30*/  BSYNC B1 ;  /* 0x0000000000017941 */ /* 0x002fea0003800000 */
.L_x_10087:
        /* <DEDUP_REMOVED lines=32> */
[----:B--23--:R-:W-:Y:S05]  /*6e40*/  CALL.REL.NOINC `($__internal_35_$__cuda_sm20_div_rn_f64_full) ;  /* 0x0000432000007944 */ /* 0x00cfea0003c00000 */
[----:B------:R-:W-:Y:S02]  /*6e50*/  IMAD.MOV.U32 R8, RZ, RZ, R2 ;  /* 0x000000ffff087224 */ /* 0x000fe400078e0002 */
[----:B------:R-:W-:Y:S02]  /*6e60*/  IMAD.MOV.U32 R9, RZ, RZ, R3 ;  /* 0x000000ffff097224 */ /* 0x000fe400078e0003 */
.L_x_10108:
[----:B------:R-:W-:Y:S05]  /*6e70*/  BSYNC B2 ;  /* 0x0000000000027941 */ /* 0x000fea0003800000 */
.L_x_10107:
        /* <DEDUP_REMOVED lines=16> */
[----:B--23--:R-:W-:Y:S05]  /*6f80*/  CALL.REL.NOINC `($__internal_34_$__cuda_sm20_dblrcp_rn_slowpath_v3) ;  /* 0x00003f3000007944 */ /* 0x00cfea0003c00000 */
[----:B------:R-:W-:-:S04]  /*6f90*/  LOP3.LUT R3, R3, R2, RZ, 0x3c, !PT ;  /* 0x0000000203037212 */ /* 0x000fc800078e3cff */
[----:B------:R-:W-:-:S04]  /*6fa0*/  LOP3.LUT R2, R3, R2, RZ, 0x3c, !PT ;  /* 0x0000000203027212 */ /* 0x000fc800078e3cff */
[----:B------:R-:W-:Y:S02]  /*6fb0*/  LOP3.LUT R3, R3, R2, RZ, 0x3c, !PT ;  /* 0x0000000203037212 */ /* 0x000fe400078e3cff */
.L_x_10110:
[----:B------:R-:W-:Y:S05]  /*6fc0*/  BSYNC B2 ;  /* 0x0000000000027941 */ /* 0x000fea0003800000 */
.L_x_10109:
        /* <DEDUP_REMOVED lines=9> */
.L_x_10106:
        /* <DEDUP_REMOVED lines=23> */
.L_x_10112:
[----:B------:R-:W-:Y:S05]  /*71d0*/  BSYNC B2 ;  /* 0x0000000000027941 */ /* 0x000fea0003800000 */
.L_x_10111:
        /* <DEDUP_REMOVED lines=21> */
[----:B------:R-:W-:Y:S01]  /*7330*/  MOV R38, R2 ;  /* 0x0000000200267202 */ /* 0x000fe20000000f00 */
[----:B------:R-:W-:Y:S02]  /*7340*/  IMAD.MOV.U32 R39, RZ, RZ, R3 ;  /* 0x000000ffff277224 */ /* 0x000fe400078e0003 */
.L_x_10114:
[----:B------:R-:W-:Y:S05]  /*7350*/  BSYNC B2 ;  /* 0x0000000000027941 */ /* 0x000fea0003800000 */
.L_x_10113:
[----:B------:R-:W-:Y:S05]  /*7360*/  BRA `(.L_x_10104) ;  /* 0x0000035000007947 */ /* 0x000fea0003800000 */
.L_x_10105:
        /* <DEDUP_REMOVED lines=23> */
.L_x_10116:
[----:B------:R-:W-:Y:S05]  /*74e0*/  BSYNC B2 ;  /* 0x0000000000027941 */ /* 0x000fea0003800000 */
.L_x_10115:
        /* <DEDUP_REMOVED lines=20> */
.L_x_10118:
[----:B------:R-:W-:Y:S05]  /*7630*/  BSYNC B2 ;  /* 0x0000000000027941 */ /* 0x000fea0003800000 */
.L_x_10117:
        /* <DEDUP_REMOVED lines=8> */
.L_x_10104:
[----:B-1----:R-:W-:Y:S05]  /*76c0*/  BSYNC B1 ;  /* 0x0000000000017941 */ /* 0x002fea0003800000 */
.L_x_10103:
        /* <DEDUP_REMOVED lines=33> */
.L_x_10124:
[----:B------:R-:W-:Y:S05]  /*78e0*/  BSYNC B2 ;  /* 0x0000000000027941 */ /* 0x000fea0003800000 */
.L_x_10123:
        /* <DEDUP_REMOVED lines=16> */
[----:B-1234-:R-:W-:Y:S05]  /*79f0*/  CALL.REL.NOINC `($__internal_34_$__cuda_sm20_dblrcp_rn_slowpath_v3) ;  /* 0x000034c000007944 */ /* 0x01efea0003c00000 */
[----:B------:R-:W-:Y:S01]  /*7a00*/  IMAD.MOV.U32 R10, RZ, RZ, R3 ;  /* 0x000000ffff0a7224 */ /* 0x000fe200078e0003 */
[----:B------:R-:W-:Y:S02]  /*7a10*/  MOV R11, R2 ;  /* 0x00000002000b7202 */ /* 0x000fe40000000f00 */
.L_x_10126:
[----:B------:R-:W-:Y:S05]  /*7a20*/  BSYNC B2 ;  /* 0x0000000000027941 */ /* 0x000fea0003800000 */
.L_x_10125:
        /* <DEDUP_REMOVED lines=9> */
.L_x_10122:
        /* <DEDUP_REMOVED lines=23> */
.L_x_10128:
[----:B------:R-:W-:Y:S05]  /*7c30*/  BSYNC B2 ;  /* 0x0000000000027941 */ /* 0x000fea0003800000 */
.L_x_10127:
        /* <DEDUP_REMOVED lines=21> */
[----:B------:R-:W-:Y:S01]  /*7d90*/  MOV R10, R2 ;  /* 0x00000002000a7202 */ /* 0x000fe20000000f00 */
[----:B------:R-:W-:Y:S02]  /*7da0*/  IMAD.MOV.U32 R11, RZ, RZ, R3 ;  /* 0x000000ffff0b7224 */ /* 0x000fe400078e0003 */
.L_x_10130:
[----:B------:R-:W-:Y:S05]  /*7db0*/  BSYNC B2 ;  /* 0x0000000000027941 */ /* 0x000fea0003800000 */
.L_x_10129:
[----:B------:R-:W-:Y:S05]  /*7dc0*/  BRA `(.L_x_10120) ;  /* 0x0000034000007947 */ /* 0x000fea0003800000 */
.L_x_10121:
        /* <DEDUP_REMOVED lines=23> */
.L_x_10132:
[----:B------:R-:W-:Y:S05]  /*7f40*/  BSYNC B2 ;  /* 0x0000000000027941 */ /* 0x000fea0003800000 */
.L_x_10131:
        /* <DEDUP_REMOVED lines=16> */
[----:B-1234-:R-:W-:Y:S05]  /*8050*/  CALL.REL.NOINC `($__internal_34_$__cuda_sm20_dblrcp_rn_slowpath_v3) ;  /* 0x00002e6000007944 */ /* 0x01efea0003c00000 */
[----:B------:R-:W-:Y:S02]  /*8060*/  IMAD.MOV.U32 R10, RZ, RZ, R3 ;  /* 0x000000ffff0a7224 */ /* 0x000fe400078e0003 */
[----:B------:R-:W-:Y:S02]  /*8070*/  IMAD.MOV.U32 R11, RZ, RZ, R2 ;  /* 0x000000ffff0b7224 */ /* 0x000fe400078e0002 */
.L_x_10134:
[----:B------:R-:W-:Y:S05]  /*8080*/  BSYNC B2 ;  /* 0x0000000000027941 */ /* 0x000fea0003800000 */
.L_x_10133:
        /* <DEDUP_REMOVED lines=8> */
.L_x_10120:
[----:B-1----:R-:W-:Y:S05]  /*8110*/  BSYNC B1 ;  /* 0x0000000000017941 */ /* 0x002fea0003800000 */
.L_x_10119:
        /* <DEDUP_REMOVED lines=35> */
.L_x_10140:
[----:B------:R-:W-:Y:S05]  /*8350*/  BSYNC B2 ;  /* 0x0000000000027941 */ /* 0x000fea0003800000 */
.L_x_10139:
        /* <DEDUP_REMOVED lines=20> */
.L_x_10142:
[----:B------:R-:W-:Y:S05]  /*84a0*/  BSYNC B2 ;  /* 0x0000000000027941 */ /* 0x000fea0003800000 */
.L_x_10141:
        /* <DEDUP_REMOVED lines=9> */
.L_x_10138:
        /* <DEDUP_REMOVED lines=23> */
.L_x_10144:
[----:B------:R-:W-:Y:S05]  /*86b0*/  BSYNC B2 ;  /* 0x0000000000027941 */ /* 0x000fea0003800000 */
.L_x_10143:
        /* <DEDUP_REMOVED lines=23> */
.L_x_10146:
[----:B------:R-:W-:Y:S05]  /*8830*/  BSYNC B2 ;  /* 0x0000000000027941 */ /* 0x000fea0003800000 */
.L_x_10145:
[----:B------:R-:W-:Y:S05]  /*8840*/  BRA `(.L_x_10136) ;  /* 0x0000035000007947 */ /* 0x000fea0003800000 */
.L_x_10137:
        /* <DEDUP_REMOVED lines=23> */
.L_x_10148:
[----:B------:R-:W-:Y:S05]  /*89c0*/  BSYNC B2 ;  /* 0x0000000000027941 */ /* 0x000fea0003800000 */
.L_x_10147:
        /* <DEDUP_REMOVED lines=20> */
.L_x_10150:
[----:B------:R-:W-:Y:S05]  /*8b10*/  BSYNC B2 ;  /* 0x0000000000027941 */ /* 0x000fea0003800000 */
.L_x_10149:
        /* <DEDUP_REMOVED lines=8> */
.L_x_10136:
[----:B-1----:R-:W-:Y:S05]  /*8ba0*/  BSYNC B1 ;  /* 0x0000000000017941 */ /* 0x002fea0003800000 */
.L_x_10135:
        /* <DEDUP_REMOVED lines=33> */
.L_x_10156:
[----:B------:R-:W-:Y:S05]  /*8dc0*/  BSYNC B2 ;  /* 0x0000000000027941 */ /* 0x000fea0003800000 */
.L_x_10155:
        /* <DEDUP_REMOVED lines=20> */
.L_x_10158:
[----:B------:R-:W-:Y:S05]  /*8f10*/  BSYNC B2 ;  /* 0x0000000000027941 */ /* 0x000fea0003800000 */
.L_x_10157:
        /* <DEDUP_REMOVED lines=9> */
.L_x_10154:
        /* <DEDUP_REMOVED lines=20> */
[----:B--234-:R-:W-:Y:S05]  /*90f0*/  CALL.REL.NOINC `($__internal_35_$__cuda_sm20_div_rn_f64_full) ;  /* 0x0000207000007944 */ /* 0x01cfea0003c00000 */
[----:B------:R-:W-:Y:S02]  /*9100*/  IMAD.MOV.U32 R40, RZ, RZ, R2 ;  /* 0x000000ffff287224 */ /* 0x000fe400078e0002 */
[----:B------:R-:W-:Y:S02]  /*9110*/  IMAD.MOV.U32 R41, RZ, RZ, R3 ;  /* 0x000000ffff297224 */ /* 0x000fe400078e0003 */
.L_x_10160:
[----:B------:R-:W-:Y:S05]  /*9120*/  BSYNC B2 ;  /* 0x0000000000027941 */ /* 0x000fea0003800000 */
.L_x_10159:
        /* <DEDUP_REMOVED lines=23> */
.L_x_10162:
[----:B------:R-:W-:Y:S05]  /*92a0*/  BSYNC B2 ;  /* 0x0000000000027941 */ /* 0x000fea0003800000 */
.L_x_10161:
[----:B------:R-:W-:Y:S05]  /*92b0*/  BRA `(.L_x_10152) ;  /* 0x0000035000007947 */ /* 0x000fea0003800000 */
.L_x_10153:
        /* <DEDUP_REMOVED lines=23> */
.L_x_10164:
[----:B------:R-:W-:Y:S05]  /*9430*/  BSYNC B2 ;  /* 0x0000000000027941 */ /* 0x000fea0003800000 */
.L_x_10163:
        /* <DEDUP_REMOVED lines=20> */
.L_x_10166:
[----:B------:R-:W-:Y:S05]  /*9580*/  BSYNC B2 ;  /* 0x0000000000027941 */ /* 0x000fea0003800000 */
.L_x_10165:
        /* <DEDUP_REMOVED lines=8> */
.L_x_10152:
[----:B-1----:R-:W-:Y:S05]  /*9610*/  BSYNC B1 ;  /* 0x0000000000017941 */ /* 0x002fea0003800000 */
.L_x_10151:
        /* <DEDUP_REMOVED lines=35> */
.L_x_10172:
[----:B------:R-:W-:Y:S05]  /*9850*/  BSYNC B2 ;  /* 0x0000000000027941 */ /* 0x000fea0003800000 */
.L_x_10171:
        /* <DEDUP_REMOVED lines=16> */
[----:B-1234-:R-:W-:Y:S05]  /*9960*/  CALL.REL.NOINC `($__internal_34_$__cuda_sm20_dblrcp_rn_slowpath_v3) ;  /* 0x0000155000007944 */ /* 0x01efea0003c00000 */
[----:B------:R-:W-:Y:S02]  /*9970*/  IMAD.MOV.U32 R14, RZ, RZ, R3 ;  /* 0x000000ffff0e7224 */ /* 0x000fe400078e0003 */
[----:B------:R-:W-:Y:S02]  /*9980*/  IMAD.MOV.U32 R15, RZ, RZ, R2 ;  /* 0x000000ffff0f7224 */ /* 0x000fe400078e0002 */
.L_x_10174:
[----:B------:R-:W-:Y:S05]  /*9990*/  BSYNC B2 ;  /* 0x0000000000027941 */ /* 0x000fea0003800000 */
.L_x_10173:
        /* <DEDUP_REMOVED lines=9> */
.L_x_10170:
        /* <DEDUP_REMOVED lines=23> */
.L_x_10176:
[----:B------:R-:W-:Y:S05]  /*9ba0*/  BSYNC B2 ;  /* 0x0000000000027941 */ /* 0x000fea0003800000 */
.L_x_10175:
        /* <DEDUP_REMOVED lines=23> */
.L_x_10178:
[----:B------:R-:W-:Y:S05]  /*9d20*/  BSYNC B2 ;  /* 0x0000000000027941 */ /* 0x000fea0003800000 */
.L_x_10177:
[----:B------:R-:W-:Y:S05]  /*9d30*/  BRA `(.L_x_10168) ;  /* 0x0000034000007947 */ /* 0x000fea0003800000 */
.L_x_10169:
        /* <DEDUP_REMOVED lines=23> */
.L_x_10180:
[----:B------:R-:W-:Y:S05]  /*9eb0*/  BSYNC B2 ;  /* 0x0000000000027941 */ /* 0x000fea0003800000 */
.L_x_10179:
        /* <DEDUP_REMOVED lines=19> */
.L_x_10182:
[----:B------:R-:W-:Y:S05]  /*9ff0*/  BSYNC B2 ;  /* 0x0000000000027941 */ /* 0x000fea0003800000 */
.L_x_10181:
        /* <DEDUP_REMOVED lines=8> */
.L_x_10168:
[----:B-1----:R-:W-:Y:S05]  /*a080*/  BSYNC B1 ;  /* 0x0000000000017941 */ /* 0x002fea0003800000 */
.L_x_10167:
        /* <DEDUP_REMOVED lines=33> */
.L_x_10188:
[----:B------:R-:W-:Y:S05]  /*a2a0*/  BSYNC B2 ;  /* 0x0000000000027941 */ /* 0x000fea0003800000 */
.L_x_10187:
        /* <DEDUP_REMOVED lines=19> */
.L_x_10190:
[----:B------:R-:W-:Y:S05]  /*a3e0*/  BSYNC B2 ;  /* 0x0000000000027941 */ /* 0x000fea0003800000 */
.L_x_10189:
        /* <DEDUP_REMOVED lines=9> */
.L_x_10186:
        /* <DEDUP_REMOVED lines=23> */
.L_x_10192:
[----:B------:R-:W-:Y:S05]  /*a5f0*/  BSYNC B2 ;  /* 0x0000000000027941 */ /* 0x000fea0003800000 */
.L_x_10191:
        /* <DEDUP_REMOVED lines=23> */
.L_x_10194:
[----:B------:R-:W-:Y:S05]  /*a770*/  BSYNC B2 ;  /* 0x0000000000027941 */ /* 0x000fea0003800000 */
.L_x_10193:
[----:B------:R-:W-:Y:S05]  /*a780*/  BRA `(.L_x_10184) ;  /* 0x0000034000007947 */ /* 0x000fea0003800000 */
.L_x_10185:
        /* <DEDUP_REMOVED lines=23> */
.L_x_10196:
[----:B------:R-:W-:Y:S05]  /*a900*/  BSYNC B2 ;  /* 0x0000000000027941 */ /* 0x000fea0003800000 */
.L_x_10195:
        /* <DEDUP_REMOVED lines=19> */
.L_x_10198:
[----:B------:R-:W-:Y:S05]  /*aa40*/  BSYNC B2 ;  /* 0x0000000000027941 */ /* 0x000fea0003800000 */
.L_x_10197:
        /* <DEDUP_REMOVED lines=8> */
.L_x_10184:
[----:B-1----:R-:W-:Y:S05]  /*aad0*/  BSYNC B1 ;  /* 0x0000000000017941 */ /* 0x002fea0003800000 */
.L_x_10183:
        /* <DEDUP_REMOVED lines=17> */
.L_x_10201:
[----:B------:R-:W-:-:S13]  /*abf0*/  ISETP.GE.AND P0, PT, R49, R48, PT ;  /* 0x000000303100720c */ /* 0x000fda0003f06270 */
[----:B------:R-:W-:Y:S05]  /*ac00*/  @P0 BRA `(.L_x_10203) ;  /* 0x000000c000000947 */ /* 0x000fea0003800000 */
[----:B0-----:R-:W-:Y:S01]  /*ac10*/  IMAD.IADD R2, R6, 0x1, R49 ;  /* 0x0000000106027824 */ /* 0x001fe200078e0231 */
[----:B------:R-:W-:Y:S01]  /*ac20*/  IADD3 R49, R49, 0x80, RZ ;  /* 0x0000008031317810 */ /* 0x000fe20007ffe0ff */
[----:B------:R-:W-:-:S04]  /*ac30*/  IMAD.MOV.U32 R3, RZ, RZ, 0x10 ;  /* 0x00000010ff037424 */ /* 0x000fc800078e00ff */
[----:B------:R-:W-:-:S05]  /*ac40*/  IMAD.WIDE.U32 R2, R2, R3, c[0x0][0x190] ;  /* 0x0000640002027625 */ /* 0x000fca00078e0003 */
[----:B----4-:R0:W-:Y:S02]  /*ac50*/  STG.E.128 [R2.64], R36 ;  /* 0x0000002402007986 */ /* 0x0101e4000c101d04 */
.L_x_10202:
[----:B------:R-:W-:-:S13]  /*ac60*/  ISETP.GE.AND P0, PT, R49, R48, PT ;  /* 0x000000303100720c */ /* 0x000fda0003f06270 */
[----:B------:R-:W-:Y:S05]  /*ac70*/  @P0 BRA `(.L_x_10204) ;  /* 0x000000c000000947 */ /* 0x000fea0003800000 */
[----:B0-----:R-:W-:Y:S01]  /*ac80*/  IMAD.IADD R2, R6, 0x1, R49 ;  /* 0x0000000106027824 */ /* 0x001fe200078e0231 */
[----:B------:R-:W-:Y:S01]  /*ac90*/  IADD3 R49, R49, 0x80, RZ ;  /* 0x0000008031317810 */ /* 0x000fe20007ffe0ff */
[----:B------:R-:W-:-:S04]  /*aca0*/  IMAD.MOV.U32 R3, RZ, RZ, 0x10 ;  /* 0x00000010ff037424 */ /* 0x000fc800078e00ff */
[----:B------:R-:W-:-:S05]  /*acb0*/  IMAD.WIDE.U32 R2, R2, R3, c[0x0][0x190] ;  /* 0x0000640002027625 */ /* 0x000fca00078e0003 */
[----:B----4-:R0:W-:Y:S02]  /*acc0*/  STG.E.128 [R2.64], R8 ;  /* 0x0000000802007986 */ /* 0x0101e4000c101d04 */
.L_x_10203:
[----:B------:R-:W-:-:S13]  /*acd0*/  ISETP.GE.AND P0, PT, R49, R48, PT ;  /* 0x000000303100720c */ /* 0x000fda0003f06270 */
[----:B------:R-:W-:Y:S05]  /*ace0*/  @P0 BRA `(.L_x_10205) ;  /* 0x000000d000000947 */ /* 0x000fea0003800000 */
[----:B0-----:R-:W-:Y:S01]  /*acf0*/  IADD3 R2, R6, R49, RZ ;  /* 0x0000003106027210 */ /* 0x001fe20007ffe0ff */
[----:B------:R-:W-:Y:S01]  /*ad00*/  IMAD.MOV.U32 R3, RZ, RZ, 0x10 ;  /* 0x00000010ff037424 */ /* 0x000fe200078e00ff */
[----:B------:R-:W-:-:S03]  /*ad10*/  IADD3 R49, R49, 0x80, RZ ;  /* 0x0000008031317810 */ /* 0x000fc60007ffe0ff */
[----:B------:R-:W-:-:S05]  /*ad20*/  IMAD.WIDE.U32 R2, R2, R3, c[0x0][0x190] ;  /* 0x0000640002027625 */ /* 0x000fca00078e0003 */
[----:B----4-:R0:W-:Y:S02]  /*ad30*/  STG.E.128 [R2.64], R44 ;  /* 0x0000002c02007986 */ /* 0x0101e4000c101d04 */
.L_x_10204:
        /* <DEDUP_REMOVED lines=8> */
.L_x_10205:
[----:B------:R-:W-:Y:S05]  /*adc0*/  BSYNC B1 ;  /* 0x0000000000017941 */ /* 0x000fea0003800000 */
.L_x_10200:
[----:B------:R-:W-:-:S13]  /*add0*/  ISETP.GE.AND P0, PT, R49, R48, PT ;  /* 0x000000303100720c */ /* 0x000fda0003f06270 */
[----:B0-----:R-:W-:Y:S01]  /*ade0*/  @!P0 MOV R3, 0x10 ;  /* 0x0000001000038802 */ /* 0x001fe20000000f00 */
[----:B------:R-:W-:Y:S01]  /*adf0*/  @!P0 IMAD.IADD R2, R6, 0x1, R49 ;  /* 0x0000000106028824 */ /* 0x000fe200078e0231 */
[----:B------:R-:W-:-:S03]  /*ae00*/  @!P0 IADD3 R49, R49, 0x80, RZ ;  /* 0x0000008031318810 */ /* 0x000fc60007ffe0ff */
[----:B------:R-:W-:-:S05]  /*ae10*/  @!P0 IMAD.WIDE.U32 R2, R2, R3, c[0x0][0x190] ;  /* 0x0000640002028625 */ /* 0x000fca00078e0003 */
[----:B----4-:R0:W-:Y:S02]  /*ae20*/  @!P0 STG.E.128 [R2.64], R12 ;  /* 0x0000000c02008986 */ /* 0x0101e4000c101d04 */
.L_x_10206:
[----:B------:R-:W-:Y:S05]  /*ae30*/  BSYNC B0 ;  /* 0x0000000000007941 */ /* 0x000fea0003800000 */
.L_x_10199:
        /* <DEDUP_REMOVED lines=8> */
        .weak           $__internal_34_$__cuda_sm20_dblrcp_rn_slowpath_v3
        .type           $__internal_34_$__cuda_sm20_dblrcp_rn_slowpath_v3,@function
        .size           $__internal_34_$__cuda_sm20_dblrcp_rn_slowpath_v3,($__internal_35_$__cuda_sm20_div_rn_f64_full - $__internal_34_$__cuda_sm20_dblrcp_rn_slowpath_v3)
$__internal_34_$__cuda_sm20_dblrcp_rn_slowpath_v3:
        /* <DEDUP_REMOVED lines=26> */
.L_x_10210:
        /* <DEDUP_REMOVED lines=9> */
.L_x_10208:
[----:B------:R-:W-:Y:S01]  /*b0f0*/  LOP3.LUT R5, R51, 0x80000, RZ, 0xfc, !PT ;  /* 0x0008000033057812 */ /* 0x000fe200078efcff */
[----:B------:R-:W-:Y:S02]  /*b100*/  IMAD.MOV.U32 R4, RZ, RZ, R50 ;  /* 0x000000ffff047224 */ /* 0x000fe400078e0032 */
.L_x_10209:
[----:B------:R-:W-:Y:S05]  /*b110*/  BSYNC B0 ;  /* 0x0000000000007941 */ /* 0x000fea0003800000 */
.L_x_10207:
[----:B01----:R-:W-:Y:S01]  /*b120*/  IMAD.MOV.U32 R3, RZ, RZ, R4 ;  /* 0x000000ffff037224 */ /* 0x003fe200078e0004 */
[----:B------:R-:W-:Y:S01]  /*b130*/  MOV R4, R0 ;  /* 0x0000000000047202 */ /* 0x000fe20000000f00 */
[----:B------:R-:W-:Y:S02]  /*b140*/  IMAD.MOV.U32 R2, RZ, RZ, R5 ;  /* 0x000000ffff027224 */ /* 0x000fe400078e0005 */
[----:B------:R-:W-:-:S04]  /*b150*/  IMAD.MOV.U32 R5, RZ, RZ, 0x0 ;  /* 0x00000000ff057424 */ /* 0x000fc800078e00ff */
[----:B------:R-:W-:Y:S05]  /*b160*/  RET.REL.NODEC R4 `(_ZN2at6native29vectorized_elementwise_kernelILi4ENS0_13AUnaryFunctorIN3c107complexIdEES5_S5_NS0_15binary_internal10DivFunctorIS5_EEEESt5arrayIPcLm2EEEEviT0_T1_) ;  /* 0xffff4e9004007950 */ /* 0x000fea0003c3ffff */
        .weak           $__internal_35_$__cuda_sm20_div_rn_f64_full
        .type           $__internal_35_$__cuda_sm20_div_rn_f64_full,@function
        .size           $__internal_35_$__cuda_sm20_div_rn_f64_full,(.L_x_17696 - $__internal_35_$__cuda_sm20_div_rn_f64_full)
$__internal_35_$__cuda_sm20_div_rn_f64_full:
        /* <DEDUP_REMOVED lines=73> */
.L_x_10212:
        /* <DEDUP_REMOVED lines=17> */
.L_x_10215:
[----:B------:R-:W-:Y:S01]  /*b710*/  LOP3.LUT R2, R51, 0x80000, RZ, 0xfc, !PT ;  /* 0x0008000033027812 */ /* 0x000fe200078efcff */
[----:B------:R-:W-:-:S04]  /*b720*/  IMAD.MOV.U32 R60, RZ, RZ, R50 ;  /* 0x000000ffff3c7224 */ /* 0x000fc800078e0032 */
[----:B------:R-:W-:Y:S01]  /*b730*/  IMAD.MOV.U32 R61, RZ, RZ, R2 ;  /* 0x000000ffff3d7224 */ /* 0x000fe200078e0002 */
[----:B------:R-:W-:Y:S05]  /*b740*/  BRA `(.L_x_10213) ;  /* 0x0000003000007947 */ /* 0x000fea0003800000 */
.L_x_10214:
[----:B------:R-:W-:Y:S01]  /*b750*/  LOP3.LUT R2, R57, 0x80000, RZ, 0xfc, !PT ;  /* 0x0008000039027812 */ /* 0x000fe200078efcff */
[----:B------:R-:W-:-:S04]  /*b760*/  IMAD.MOV.U32 R60, RZ, RZ, R56 ;  /* 0x000000ffff3c7224 */ /* 0x000fc800078e0038 */
[----:B------:R-:W-:Y:S02]  /*b770*/  IMAD.MOV.U32 R61, RZ, RZ, R2 ;  /* 0x000000ffff3d7224 */ /* 0x000fe400078e0002 */
.L_x_10213:
[----:B------:R-:W-:Y:S05]  /*b780*/  BSYNC B0 ;  /* 0x0000000000007941 */ /* 0x000fea0003800000 */
.L_x_10211:
[----:B------:R-:W-:Y:S01]  /*b790*/  IMAD.MOV.U32 R4, RZ, RZ, R0 ;  /* 0x000000ffff047224 */ /* 0x000fe200078e0000 */
[----:B------:R-:W-:Y:S01]  /*b7a0*/  MOV R2, R60 ;  /* 0x0000003c00027202 */ /* 0x000fe20000000f00 */
[----:B------:R-:W-:Y:S02]  /*b7b0*/  IMAD.MOV.U32 R5, RZ, RZ, 0x0 ;  /* 0x00000000ff057424 */ /* 0x000fe400078e00ff */
[----:B------:R-:W-:Y:S02]  /*b7c0*/  IMAD.MOV.U32 R3, RZ, RZ, R61 ;  /* 0x000000ffff037224 */ /* 0x000fe400078e003d */
[----:B------:R-:W-:Y:S05]  /*b7d0*/  RET.REL.NODEC R4 `(_ZN2at6native29vectorized_elementwise_kernelILi4ENS0_13AUnaryFunctorIN3c107complexIdEES5_S5_NS0_15binary_internal10DivFunctorIS5_EEEESt5arrayIPcLm2EEEEviT0_T1_) ;  /* 0xffff482004007950 */ /* 0x000fea0003c3ffff */
.L_x_10216:
        /* <DEDUP_REMOVED lines=10> */
.L_x_17696:


//--------------------- .text._ZN2at6native29vectorized_elementwise_kernelILi8ENS0_13AUnaryFunctorIN3c107complexIdEES5_S5_NS0_15binary_internal10DivFunctorIS5_EEEESt5arrayIPcLm2EEEEviT0_T1_ --------------------------
	.section	.text._ZN2at6native29vectorized_elementwise_kernelILi8ENS0_13AUnaryFunctorIN3c107complexIdEES5_S5_NS0_15binary_internal10DivFunctorIS5_EEEESt5arrayIPcLm2EEEEviT0_T1_,"ax",@progbits
	.sectioninfo	@"SHI_REGISTERS=4"
	.align	128
        .global         _ZN2at6native29vectorized_elementwise_kernelILi8ENS0_13AUnaryFunctorIN3c107complexIdEES5_S5_NS0_15binary_internal10DivFunctorIS5_EEEESt5arrayIPcLm2EEEEviT0_T1_
        .type           _ZN2at6native29vectorized_elementwise_kernelILi8ENS0_13AUnaryFunctorIN3c107complexIdEES5_S5_NS0_15binary_internal10DivFunctorIS5_EEEESt5arrayIPcLm2EEEEviT0_T1_,@function
        .size           _ZN2at6native29vectorized_elementwise_kernelILi8ENS0_13AUnaryFunctorIN3c107complexIdEES5_S5_NS0_15binary_internal10DivFunctorIS5_EEEESt5arrayIPcLm2EEEEviT0_T1_,(.L_x_17798 - _ZN2at6native29vectorized_elementwise_kernelILi8ENS0_13AUnaryFunctorIN3c107complexIdEES5_S5_NS0_15binary_internal10DivFunctorIS5_EEEESt5arrayIPcLm2EEEEviT0_T1_)
        .other          _ZN2at6native29vectorized_elementwise_kernelILi8ENS0_13AUnaryFunctorIN3c107complexIdEES5_S5_NS0_15binary_internal10DivFunctorIS5_EEEESt5arrayIPcLm2EEEEviT0_T1_,@"STO_CUDA_ENTRY STV_DEFAULT"
_ZN2at6native29vectorized_elementwise_kernelILi8ENS0_13AUnaryFunctorIN3c107complexIdEES5_S5_NS0_15binary_internal10DivFunctorIS5_EEEESt5arrayIPcLm2EEEEviT0_T1_:
.text._ZN2at6native29vectorized_elementwise_kernelILi8ENS0_13AUnaryFunctorIN3c107complexIdEES5_S5_NS0_15binary_internal10DivFunctorIS5_EEEESt5arrayIPcLm2EEEEviT0_T1_:
[----:B------:R-:W-:Y:S02]  /*0000*/  MOV R1, c[0x0][0x28] ;  /* 0x00000a0000017a02 */ /* 0x000fe40000000f00 */
[----:B------:R-:W-:Y:S05]  /*0010*/  EXIT ;  /* 0x000000000000794d */ /* 0x000fea0003800000 */
.L_x_10217:
        /* <DEDUP_REMOVED lines=14> */
.L_x_17798:


//--------------------- .text._ZN2at6native18elementwise_kernelILi128ELi4EZNS0_15gpu_kernel_implINS0_13BinaryFunctorIfffNS0_15binary_internal10DivFunctorIfEEEEEEvRNS_18TensorIteratorBaseERKT_EUliE_EEviT1_ --------------------------
	.section	.text._ZN2at6native18elementwise_kernelILi128ELi4EZNS0_15gpu_kernel_implINS0_13BinaryFunctorIfffNS0_15binary_internal10DivFunctorIfEEEEEEvRNS_18TensorIteratorBaseERKT_EUliE_EEviT1_,"ax",@progbits
	.sectioninfo	@"SHI_REGISTERS=26"
	.align	128
        .global         _ZN2at6native18elementwise_kernelILi128ELi4EZNS0_15gpu_kernel_implINS0_13BinaryFunctorIfffNS0_15binary_internal10DivFunctorIfEEEEEEvRNS_18TensorIteratorBaseERKT_EUliE_EEviT1_
        .type           _ZN2at6native18elementwise_kernelILi128ELi4EZNS0_15gpu_kernel_implINS0_13BinaryFunctorIfffNS0_15binary_internal10DivFunctorIfEEEEEEvRNS_18TensorIteratorBaseERKT_EUliE_EEviT1_,@function
        .size           _ZN2at6native18elementwise_kernelILi128ELi4EZNS0_15gpu_kernel_implINS0_13BinaryFunctorIfffNS0_15binary_internal10DivFunctorIfEEEEEEvRNS_18TensorIteratorBaseERKT_EUliE_EEviT1_,(.L_x_17799 - _ZN2at6native18elementwise_kernelILi128ELi4EZNS0_15gpu_kernel_implINS0_13BinaryFunctorIfffNS0_15binary_internal10DivFunctorIfEEEEEEvRNS_18TensorIteratorBaseERKT_EUliE_EEviT1_)
        .other          _ZN2at6native18elementwise_kernelILi128ELi4EZNS0_15gpu_kernel_implINS0_13BinaryFunctorIfffNS0_15binary_internal10DivFunctorIfEEEEEEvRNS_18TensorIteratorBaseERKT_EUliE_EEviT1_,@"STO_CUDA_ENTRY STV_DEFAULT"
_ZN2at6native18elementwise_kernelILi128ELi4EZNS0_15gpu_kernel_implINS0_13BinaryFunctorIfffNS0_15binary_internal10DivFunctorIfEEEEEEvRNS_18TensorIteratorBaseERKT_EUliE_EEviT1_:
.text._ZN2at6native18elementwise_kernelILi128ELi4EZNS0_15gpu_kernel_implINS0_13BinaryFunctorIfffNS0_15binary_internal10DivFunctorIfEEEEEEvRNS_18TensorIteratorBaseERKT_EUliE_EEviT1_:
        /* <DEDUP_REMOVED lines=263> */
.L_x_10220:
        /* <DEDUP_REMOVED lines=18> */
[----:B--2---:R0:W1:Y:S01]  /*1190*/  I2F.S16 R23, R2 ;  /* 0x0000000200177306 */ /* 0x0040620000101400 */
[----:B------:R-:W-:Y:S05]  /*11a0*/  BRA `(.L_x_10227) ;  /* 0x00000cd000007947 */ /* 0x000fea0003800000 */
.L_x_10225:
[----:B------:R-:W2:Y:S02]  /*11b0*/  LDG.E.U8 R2, [R2.64] ;  /* 0x0000002402027981 */ /* 0x000ea4000c1e1100 */
[----:B--2---:R0:W1:Y:S01]  /*11c0*/  I2F.U16 R23, R2 ;  /* 0x0000000200177306 */ /* 0x0040620000101000 */
[----:B------:R-:W-:Y:S05]  /*11d0*/  BRA `(.L_x_10227) ;  /* 0x00000ca000007947 */ /* 0x000fea0003800000 */
.L_x_10224:
[----:B------:R-:W-:-:S13]  /*11e0*/  ISETP.NE.AND P0, PT, R4, 0x2, PT ;  /* 0x000000020400780c */ /* 0x000fda0003f05270 */
[----:B------:R-:W-:Y:S05]  /*11f0*/  @!P0 BRA `(.L_x_10228) ;  /* 0x000000a000008947 */ /* 0x000fea0003800000 */
[----:B------:R-:W-:-:S13]  /*1200*/  ISETP.NE.AND P0, PT, R4, 0x3, PT ;  /* 0x000000030400780c */ /* 0x000fda0003f05270 */
[----:B------:R-:W-:Y:S05]  /*1210*/  @!P0 BRA `(.L_x_10229) ;  /* 0x0000005000008947 */ /* 0x000fea0003800000 */
[----:B------:R-:W-:-:S13]  /*1220*/  ISETP.NE.AND P0, PT, R4, 0x4, PT ;  /* 0x000000040400780c */ /* 0x000fda0003f05270 */
[----:B------:R-:W-:Y:S05]  /*1230*/  @P0 BRA `(.L_x_10226) ;  /* 0x00000aa000000947 */ /* 0x000fea0003800000 */
[----:B------:R-:W2:Y:S02]  /*1240*/  LDG.E.64 R2, [R2.64] ;  /* 0x0000002402027981 */ /* 0x000ea4000c1e1b00 */
[----:B--2---:R0:W1:Y:S01]  /*1250*/  I2F.S64 R23, R2 ;  /* 0x0000000200177312 */ /* 0x0040620000301400 */
[----:B------:R-:W-:Y:S05]  /*1260*/  BRA `(.L_x_10227) ;  /* 0x00000c1000007947 */ /* 0x000fea0003800000 */
.L_x_10229:
[----:B------:R-:W2:Y:S02]  /*1270*/  LDG.E R2, [R2.64] ;  /* 0x0000002402027981 */ /* 0x000ea4000c1e1900 */
[----:B--2---:R0:W1:Y:S01]  /*1280*/  I2F R23, R2 ;  /* 0x0000000200177306 */ /* 0x0040620000201400 */
[----:B------:R-:W-:Y:S05]  /*1290*/  BRA `(.L_x_10227) ;  /* 0x00000be000007947 */ /* 0x000fea0003800000 */
.L_x_10228:
[----:B------:R-:W2:Y:S02]  /*12a0*/  LDG.E.U16 R2, [R2.64] ;  /* 0x0000002402027981 */ /* 0x000ea4000c1e1500 */
[----:B--2---:R0:W1:Y:S01]  /*12b0*/  I2F.S16 R23, R2 ;  /* 0x0000000200177306 */ /* 0x0040620000101400 */
[----:B------:R-:W-:Y:S05]  /*12c0*/  BRA `(.L_x_10227) ;  /* 0x00000bb000007947 */ /* 0x000fea0003800000 */
.L_x_10223:
[----:B------:R-:W-:-:S13]  /*12d0*/  ISETP.GT.AND P0, PT, R4, 0x6, PT ;  /* 0x000000060400780c */ /* 0x000fda0003f04270 */
[----:B------:R-:W-:Y:S05]  /*12e0*/  @P0 BRA `(.L_x_10230) ;  /* 0x0000009000000947 */ /* 0x000fea0003800000 */
[----:B------:R-:W-:-:S13]  /*12f0*/  ISETP.NE.AND P0, PT, R4, 0x5, PT ;  /* 0x000000050400780c */ /* 0x000fda0003f05270 */
[----:B------:R-:W-:Y:S05]  /*1300*/  @!P0 BRA `(.L_x_10231) ;  /* 0x0000004000008947 */ /* 0x000fea0003800000 */
[----:B------:R-:W-:-:S13]  /*1310*/  ISETP.NE.AND P0, PT, R4, 0x6, PT ;  /* 0x000000060400780c */ /* 0x000fda0003f05270 */
[----:B------:R-:W-:Y:S05]  /*1320*/  @P0 BRA `(.L_x_10226) ;  /* 0x000009b000000947 */ /* 0x000fea0003800000 */
[----:B------:R0:W5:Y:S01]  /*1330*/  LDG.E R23, [R2.64] ;  /* 0x0000002402177981 */ /* 0x000162000c1e1900 */
[----:B------:R-:W-:Y:S05]  /*1340*/  BRA `(.L_x_10227) ;  /* 0x00000b3000007947 */ /* 0x000fea0003800000 */
.L_x_10231:
[----:B------:R-:W2:Y:S02]  /*1350*/  LDG.E.U16 R2, [R2.64] ;  /* 0x0000002402027981 */ /* 0x000ea4000c1e1500 */
[----:B--2---:R-:W-:Y:S01]  /*1360*/  HADD2.F32 R23, -RZ, R2.H0_H0 ;  /* 0x20000002ff177230 */ /* 0x004fe20000004100 */
[----:B------:R-:W-:Y:S05]  /*1370*/  BRA `(.L_x_10227) ;  /* 0x00000b0000007947 */ /* 0x000fea0003800000 */
.L_x_10230:
[----:B------:R-:W-:-:S13]  /*1380*/  ISETP.NE.AND P0, PT, R4, 0x7, PT ;  /* 0x000000070400780c */ /* 0x000fda0003f05270 */
[----:B------:R-:W-:Y:S05]  /*1390*/  @!P0 BRA `(.L_x_10232) ;  /* 0x0000009000008947 */ /* 0x000fea0003800000 */
[----:B------:R-:W-:-:S13]  /*13a0*/  ISETP.NE.AND P0, PT, R4, 0x8, PT ;  /* 0x000000080400780c */ /* 0x000fda0003f05270 */
[----:B------:R-:W-:Y:S05]  /*13b0*/  @!P0 BRA `(.L_x_10233) ;  /* 0x0000004000008947 */ /* 0x000fea0003800000 */
[----:B------:R-:W-:-:S13]  /*13c0*/  ISETP.NE.AND P0, PT, R4, 0x9, PT ;  /* 0x000000090400780c */ /* 0x000fda0003f05270 */
[----:B------:R-:W-:Y:S05]  /*13d0*/  @P0 BRA `(.L_x_10226) ;  /* 0x0000090000000947 */ /* 0x000fea0003800000 */
[----:B------:R0:W5:Y:S01]  /*13e0*/  LDG.E R23, [R2.64] ;  /* 0x0000002402177981 */ /* 0x000162000c1e1900 */
[----:B------:R-:W-:Y:S05]  /*13f0*/  BRA `(.L_x_10227) ;  /* 0x00000a8000007947 */ /* 0x000fea0003800000 */
.L_x_10233:
[----:B------:R-:W2:Y:S02]  /*1400*/  LDG.E.U16 R2, [R2.64] ;  /* 0x0000002402027981 */ /* 0x000ea4000c1e1500 */
[----:B--2---:R-:W-:Y:S01]  /*1410*/  HADD2.F32 R23, -RZ, R2.H0_H0 ;  /* 0x20000002ff177230 */ /* 0x004fe20000004100 */
[----:B------:R-:W-:Y:S05]  /*1420*/  BRA `(.L_x_10227) ;  /* 0x00000a5000007947 */ /* 0x000fea0003800000 */
.L_x_10232:
[----:B------:R-:W2:Y:S02]  /*1430*/  LDG.E.64 R2, [R2.64] ;  /* 0x0000002402027981 */ /* 0x000ea4000c1e1b00 */
[----:B--2---:R-:W0:Y:S01]  /*1440*/  F2F.F32.F64 R23, R2 ;  /* 0x0000000200177310 */ /* 0x004e220000301000 */
[----:B------:R-:W0:-:S14]  /*1450*/  DSETP.GEU.AND P0, PT, |R2|, c[0x2][0x0], PT ;  /* 0x008000000200762a */ /* 0x000e1c0003f0e200 */
[----:B0-----:R-:W-:Y:S01]  /*1460*/  @!P0 FMUL R23, R23, 1.175494350822287508e-38 ;  /* 0x0080000017178820 */ /* 0x001fe20000400000 */
[----:B------:R-:W-:Y:S05]  /*1470*/  BRA `(.L_x_10227) ;  /* 0x00000a0000007947 */ /* 0x000fea0003800000 */
.L_x_10222:
        /* <DEDUP_REMOVED lines=10> */
[----:B------:R-:W-:Y:S01]  /*1520*/  FSEL R23, RZ, 1, !P0 ;  /* 0x3f800000ff177808 */ /* 0x000fe20004000000 */
[----:B------:R-:W-:Y:S05]  /*1530*/  BRA `(.L_x_10227) ;  /* 0x0000094000007947 */ /* 0x000fea0003800000 */
.L_x_10236:
[----:B------:R-:W2:Y:S02]  /*1540*/  LDG.E.64 R2, [R2.64] ;  /* 0x0000002402027981 */ /* 0x000ea4000c1e1b00 */
[----:B--2---:R-:W0:Y:S01]  /*1550*/  F2F.F32.F64 R23, R2 ;  /* 0x0000000200177310 */ /* 0x004e220000301000 */
[----:B------:R-:W0:-:S14]  /*1560*/  DSETP.GEU.AND P0, PT, |R2|, c[0x2][0x0], PT ;  /* 0x008000000200762a */ /* 0x000e1c0003f0e200 */
[----:B0-----:R-:W-:Y:S01]  /*1570*/  @!P0 FMUL R23, R23, 1.175494350822287508e-38 ;  /* 0x0080000017178820 */ /* 0x001fe20000400000 */
[----:B------:R-:W-:Y:S05]  /*1580*/  BRA `(.L_x_10227) ;  /* 0x000008f000007947 */ /* 0x000fea0003800000 */
.L_x_10235:
        /* <DEDUP_REMOVED lines=26> */
.L_x_10238:
        /* <DEDUP_REMOVED lines=13> */
.L_x_10237:
[----:B------:R-:W2:Y:S02]  /*1800*/  LDG.E.U16 R2, [R2.64] ;  /* 0x0000002402027981 */ /* 0x000ea4000c1e1500 */
[----:B--2---:R-:W-:Y:S01]  /*1810*/  PRMT R23, RZ, 0x5410, R2 ;  /* 0x00005410ff177816 */ /* 0x004fe20000000002 */
[----:B------:R-:W-:Y:S05]  /*1820*/  BRA `(.L_x_10227) ;  /* 0x0000065000007947 */ /* 0x000fea0003800000 */
.L_x_10234:
        /* <DEDUP_REMOVED lines=9> */
[----:B--2---:R0:W1:Y:S01]  /*18c0*/  I2F.U16 R23, R2 ;  /* 0x0000000200177306 */ /* 0x0040620000101000 */
[----:B------:R-:W-:Y:S05]  /*18d0*/  BRA `(.L_x_10227) ;  /* 0x000005a000007947 */ /* 0x000fea0003800000 */
.L_x_10241:
[----:B------:R-:W2:Y:S01]  /*18e0*/  LDG.E.U8 R2, [R2.64] ;  /* 0x0000002402027981 */ /* 0x000ea2000c1e1100 */
        /* <DEDUP_REMOVED lines=19> */
.L_x_10243:
[----:B------:R-:W-:Y:S05]  /*1a20*/  BSYNC B0 ;  /* 0x0000000000007941 */ /* 0x000fea0003800000 */
.L_x_10242:
[----:B------:R-:W-:Y:S01]  /*1a30*/  IMAD.SHL.U32 R2, R2, 0x100000, RZ ;  /* 0x0010000002027824 */ /* 0x000fe200078e00ff */
[----:B------:R-:W-:-:S04]  /*1a40*/  LEA R0, R0, 0x3b800000, 0x17 ;  /* 0x3b80000000007811 */ /* 0x000fc800078eb8ff */
[----:B------:R-:W-:Y:S01]  /*1a50*/  LOP3.LUT R23, R0, R2, R23, 0xfe, !PT ;  /* 0x0000000200177212 */ /* 0x000fe200078efe17 */
[----:B------:R-:W-:Y:S05]  /*1a60*/  BRA `(.L_x_10227) ;  /* 0x0000041000007947 */ /* 0x000fea0003800000 */
.L_x_10240:
        /* <DEDUP_REMOVED lines=20> */
.L_x_10245:
[----:B------:R-:W-:Y:S05]  /*1bb0*/  BSYNC B0 ;  /* 0x0000000000007941 */ /* 0x000fea0003800000 */
.L_x_10244:
[----:B------:R-:W-:Y:S01]  /*1bc0*/  IMAD.SHL.U32 R2, R2, 0x200000, RZ ;  /* 0x0020000002027824 */ /* 0x000fe200078e00ff */
[----:B------:R-:W-:-:S04]  /*1bd0*/  LEA R0, R0, 0x37800000, 0x17 ;  /* 0x3780000000007811 */ /* 0x000fc800078eb8ff */
[----:B------:R-:W-:Y:S01]  /*1be0*/  LOP3.LUT R23, R0, R2, R23, 0xfe, !PT ;  /* 0x0000000200177212 */ /* 0x000fe200078efe17 */
[----:B------:R-:W-:Y:S05]  /*1bf0*/  BRA `(.L_x_10227) ;  /* 0x0000028000007947 */ /* 0x000fea0003800000 */
.L_x_10239:
[----:B------:R-:W-:-:S13]  /*1c00*/  ISETP.NE.AND P0, PT, R4, 0x1c, PT ;  /* 0x0000001c0400780c */ /* 0x000fda0003f05270 */
[----:B------:R-:W-:Y:S05]  /*1c10*/  @!P0 BRA `(.L_x_10246) ;  /* 0x0000024000008947 */ /* 0x000fea0003800000 */
[----:B------:R-:W-:-:S13]  /*1c20*/  ISETP.NE.AND P0, PT, R4, 0x1d, PT ;  /* 0x0000001d0400780c */ /* 0x000fda0003f05270 */
[----:B------:R-:W-:Y:S05]  /*1c30*/  @!P0 BRA `(.L_x_10247) ;  /* 0x000001f000008947 */ /* 0x000fea0003800000 */
[----:B------:R-:W-:-:S13]  /*1c40*/  ISETP.NE.AND P0, PT, R4, 0x2c, PT ;  /* 0x0000002c0400780c */ /* 0x000fda0003f05270 */
[----:B------:R-:W-:Y:S05]  /*1c50*/  @P0 BRA `(.L_x_10226) ;  /* 0x0000008000000947 */ /* 0x000fea0003800000 */
[----:B------:R-:W2:Y:S01]  /*1c60*/  LDG.E.U8 R2, [R2.64] ;  /* 0x0000002402027981 */ /* 0x000ea2000c1e1100 */
[----:B------:R-:W-:Y:S01]  /*1c70*/  IMAD.MOV.U32 R23, RZ, RZ, 0x400000 ;  /* 0x00400000ff177424 */ /* 0x000fe200078e00ff */
[----:B--2---:R-:W-:-:S13]  /*1c80*/  ISETP.NE.AND P0, PT, R2, RZ, PT ;  /* 0x000000ff0200720c */ /* 0x004fda0003f05270 */
[----:B------:R-:W-:Y:S05]  /*1c90*/  @!P0 BRA `(.L_x_10227) ;  /* 0x000001e000008947 */ /* 0x000fea0003800000 */
[----:B------:R-:W-:-:S13]  /*1ca0*/  ISETP.NE.AND P0, PT, R2, 0xff, PT ;  /* 0x000000ff0200780c */ /* 0x000fda0003f05270 */
[----:B------:R-:W-:Y:S02]  /*1cb0*/  @!P0 IMAD.MOV.U32 R23, RZ, RZ, 0x7f800001 ;  /* 0x7f800001ff178424 */ /* 0x000fe400078e00ff */
[----:B------:R-:W-:Y:S01]  /*1cc0*/  @P0 IMAD.SHL.U32 R23, R2, 0x800000, RZ ;  /* 0x0080000002170824 */ /* 0x000fe200078e00ff */
[----:B------:R-:W-:Y:S05]  /*1cd0*/  BRA `(.L_x_10227) ;  /* 0x000001a000007947 */ /* 0x000fea0003800000 */
.L_x_10226:
        /* <DEDUP_REMOVED lines=19> */
[----:B------:R-:W-:Y:S01]  /*1e10*/  IMAD.MOV.U32 R23, RZ, RZ, RZ ;  /* 0x000000ffff177224 */ /* 0x000fe200078e00ff */
[----:B------:R-:W-:Y:S05]  /*1e20*/  BRA `(.L_x_10227) ;  /* 0x0000005000007947 */ /* 0x000fea0003800000 */
.L_x_10247:
[----:B------:R-:W2:Y:S02]  /*1e30*/  LDG.E.64 R2, [R2.64] ;  /* 0x0000002402027981 */ /* 0x000ea4000c1e1b00 */
[----:B--2---:R0:W1:Y:S01]  /*1e40*/  I2F.U64 R23, R2 ;  /* 0x0000000200177312 */ /* 0x0040620000301000 */
[----:B------:R-:W-:Y:S05]  /*1e50*/  BRA `(.L_x_10227) ;  /* 0x0000002000007947 */ /* 0x000fea0003800000 */
.L_x_10246:
[----:B------:R-:W2:Y:S02]  /*1e60*/  LDG.E R2, [R2.64] ;  /* 0x0000002402027981 */ /* 0x000ea4000c1e1900 */
[----:B--2---:R0:W1:Y:S02]  /*1e70*/  I2F.U32 R23, R2 ;  /* 0x0000000200177306 */ /* 0x0040640000201000 */
.L_x_10227:
[----:B------:R-:W-:Y:S05]  /*1e80*/  BSYNC B6 ;  /* 0x0000000000067941 */ /* 0x000fea0003800000 */
.L_x_10221:
[----:B------:R-:W2:Y:S01]  /*1e90*/  LDC.U8 R4, c[0x0][0x3e3] ;  /* 0x0000f8c0ff047b82 */ /* 0x000ea20000000000 */
[----:B0-----:R-:W-:Y:S01]  /*1ea0*/  IADD3 R2, P1, R22, c[0x0][0x3d8], RZ ;  /* 0x0000f60016027a10 */ /* 0x001fe20007f3e0ff */
[----:B------:R-:W-:Y:S04]  /*1eb0*/  BSSY B6, `(.L_x_10248) ;  /* 0x00000dd000067945 */ /* 0x000fe80003800000 */
[----:B------:R-:W-:Y:S01]  /*1ec0*/  IMAD.X R3, RZ, RZ, c[0x0][0x3dc], P1 ;  /* 0x0000f700ff037624 */ /* 0x000fe200008e06ff */
        /* <DEDUP_REMOVED lines=12> */
[----:B--2---:R-:W0:Y:S01]  /*1f90*/  I2F.S16 R0, R0 ;  /* 0x0000000000007306 */ /* 0x004e220000101400 */
[----:B------:R-:W-:Y:S05]  /*1fa0*/  BRA `(.L_x_10254) ;  /* 0x00000cd000007947 */ /* 0x000fea0003800000 */
.L_x_10252:
[----:B------:R-:W2:Y:S02]  /*1fb0*/  LDG.E.U8 R0, [R2.64] ;  /* 0x0000002402007981 */ /* 0x000ea4000c1e1100 */
[----:B--2---:R-:W0:Y:S01]  /*1fc0*/  I2F.U16 R0, R0 ;  /* 0x0000000000007306 */ /* 0x004e220000101000 */
[----:B------:R-:W-:Y:S05]  /*1fd0*/  BRA `(.L_x_10254) ;  /* 0x00000ca000007947 */ /* 0x000fea0003800000 */
.L_x_10251:
[----:B------:R-:W-:-:S13]  /*1fe0*/  ISETP.NE.AND P0, PT, R0, 0x2, PT ;  /* 0x000000020000780c */ /* 0x000fda0003f05270 */
[----:B------:R-:W-:Y:S05]  /*1ff0*/  @!P0 BRA `(.L_x_10255) ;  /* 0x000000a000008947 */ /* 0x000fea0003800000 */
[----:B------:R-:W-:-:S13]  /*2000*/  ISETP.NE.AND P0, PT, R0, 0x3, PT ;  /* 0x000000030000780c */ /* 0x000fda0003f05270 */
[----:B------:R-:W-:Y:S05]  /*2010*/  @!P0 BRA `(.L_x_10256) ;  /* 0x0000005000008947 */ /* 0x000fea0003800000 */
[----:B------:R-:W-:-:S13]  /*2020*/  ISETP.NE.AND P0, PT, R0, 0x4, PT ;  /* 0x000000040000780c */ /* 0x000fda0003f05270 */
[----:B------:R-:W-:Y:S05]  /*2030*/  @P0 BRA `(.L_x_10253) ;  /* 0x00000aa000000947 */ /* 0x000fea0003800000 */
[----:B------:R-:W2:Y:S02]  /*2040*/  LDG.E.64 R2, [R2.64] ;  /* 0x0000002402027981 */ /* 0x000ea4000c1e1b00 */
[----:B--2---:R0:W2:Y:S01]  /*2050*/  I2F.S64 R0, R2 ;  /* 0x0000000200007312 */ /* 0x0040a20000301400 */
[----:B------:R-:W-:Y:S05]  /*2060*/  BRA `(.L_x_10254) ;  /* 0x00000c1000007947 */ /* 0x000fea0003800000 */
.L_x_10256:
[----:B------:R-:W2:Y:S02]  /*2070*/  LDG.E R0, [R2.64] ;  /* 0x0000002402007981 */ /* 0x000ea4000c1e1900 */
[----:B--2---:R-:W0:Y:S01]  /*2080*/  I2F R0, R0 ;  /* 0x0000000000007306 */ /* 0x004e220000201400 */
[----:B------:R-:W-:Y:S05]  /*2090*/  BRA `(.L_x_10254) ;  /* 0x00000be000007947 */ /* 0x000fea0003800000 */
.L_x_10255:
[----:B------:R-:W2:Y:S02]  /*20a0*/  LDG.E.U16 R0, [R2.64] ;  /* 0x0000002402007981 */ /* 0x000ea4000c1e1500 */
[----:B--2---:R-:W0:Y:S01]  /*20b0*/  I2F.S16 R0, R0 ;  /* 0x0000000000007306 */ /* 0x004e220000101400 */
[----:B------:R-:W-:Y:S05]  /*20c0*/  BRA `(.L_x_10254) ;  /* 0x00000bb000007947 */ /* 0x000fea0003800000 */
.L_x_10250:
        /* <DEDUP_REMOVED lines=8> */
.L_x_10258:
[----:B------:R-:W2:Y:S02]  /*2150*/  LDG.E.U16 R0, [R2.64] ;  /* 0x0000002402007981 */ /* 0x000ea4000c1e1500 */
[----:B--2---:R-:W-:Y:S01]  /*2160*/  HADD2.F32 R0, -RZ, R0.H0_H0 ;  /* 0x20000000ff007230 */ /* 0x004fe20000004100 */
[----:B------:R-:W-:Y:S05]  /*2170*/  BRA `(.L_x_10254) ;  /* 0x00000b0000007947 */ /* 0x000fea0003800000 */
.L_x_10257:
        /* <DEDUP_REMOVED lines=8> */
.L_x_10260:
[----:B------:R-:W2:Y:S02]  /*2200*/  LDG.E.U16 R0, [R2.64] ;  /* 0x0000002402007981 */ /* 0x000ea4000c1e1500 */
[----:B--2---:R-:W-:Y:S01]  /*2210*/  HADD2.F32 R0, -RZ, R0.H0_H0 ;  /* 0x20000000ff007230 */ /* 0x004fe20000004100 */
[----:B------:R-:W-:Y:S05]  /*2220*/  BRA `(.L_x_10254) ;  /* 0x00000a5000007947 */ /* 0x000fea0003800000 */
.L_x_10259:
[----:B------:R-:W2:Y:S02]  /*2230*/  LDG.E.64 R2, [R2.64] ;  /* 0x0000002402027981 */ /* 0x000ea4000c1e1b00 */
[----:B--2---:R-:W0:Y:S01]  /*2240*/  F2F.F32.F64 R0, R2 ;  /* 0x0000000200007310 */ /* 0x004e220000301000 */
[----:B------:R-:W0:-:S14]  /*2250*/  DSETP.GEU.AND P0, PT, |R2|, c[0x2][0x0], PT ;  /* 0x008000000200762a */ /* 0x000e1c0003f0e200 */
[----:B0-----:R-:W-:Y:S01]  /*2260*/  @!P0 FMUL R0, R0, 1.175494350822287508e-38 ;  /* 0x0080000000008820 */ /* 0x001fe20000400000 */
[----:B------:R-:W-:Y:S05]  /*2270*/  BRA `(.L_x_10254) ;  /* 0x00000a0000007947 */ /* 0x000fea0003800000 */
.L_x_10249:
        /* <DEDUP_REMOVED lines=12> */
.L_x_10263:
[----:B------:R-:W2:Y:S02]  /*2340*/  LDG.E.64 R2, [R2.64] ;  /* 0x0000002402027981 */ /* 0x000ea4000c1e1b00 */
[----:B--2---:R-:W0:Y:S01]  /*2350*/  F2F.F32.F64 R0, R2 ;  /* 0x0000000200007310 */ /* 0x004e220000301000 */
[----:B------:R-:W0:-:S14]  /*2360*/  DSETP.GEU.AND P0, PT, |R2|, c[0x2][0x0], PT ;  /* 0x008000000200762a */ /* 0x000e1c0003f0e200 */
[----:B0-----:R-:W-:Y:S01]  /*2370*/  @!P0 FMUL R0, R0, 1.175494350822287508e-38 ;  /* 0x0080000000008820 */ /* 0x001fe20000400000 */
[----:B------:R-:W-:Y:S05]  /*2380*/  BRA `(.L_x_10254) ;  /* 0x000008f000007947 */ /* 0x000fea0003800000 */
.L_x_10262:
        /* <DEDUP_REMOVED lines=24> */
[----:B------:R-:W-:Y:S01]  /*2510*/  LOP3.LUT R0, R5, 0x80000000, R0, 0xf8, !PT ;  /* 0x8000000005007812 */ /* 0x000fe200078ef800 */
[----:B------:R-:W-:Y:S05]  /*2520*/  BRA `(.L_x_10254) ;  /* 0x0000075000007947 */ /* 0x000fea0003800000 */
.L_x_10265:
        /* <DEDUP_REMOVED lines=13> */
.L_x_10264:
[----:B------:R-:W2:Y:S02]  /*2600*/  LDG.E.U16 R0, [R2.64] ;  /* 0x0000002402007981 */ /* 0x000ea4000c1e1500 */
[----:B--2---:R-:W-:Y:S01]  /*2610*/  PRMT R0, RZ, 0x5410, R0 ;  /* 0x00005410ff007816 */ /* 0x004fe20000000000 */
[----:B------:R-:W-:Y:S05]  /*2620*/  BRA `(.L_x_10254) ;  /* 0x0000065000007947 */ /* 0x000fea0003800000 */
.L_x_10261:
        /* <DEDUP_REMOVED lines=9> */
[----:B--2---:R-:W0:Y:S01]  /*26c0*/  I2F.U16 R0, R0 ;  /* 0x0000000000007306 */ /* 0x004e220000101000 */
[----:B------:R-:W-:Y:S05]  /*26d0*/  BRA `(.L_x_10254) ;  /* 0x000005a000007947 */ /* 0x000fea0003800000 */
.L_x_10268:
        /* <DEDUP_REMOVED lines=20> */
.L_x_10270:
[----:B------:R-:W-:Y:S05]  /*2820*/  BSYNC B0 ;  /* 0x0000000000007941 */ /* 0x000fea0003800000 */
.L_x_10269:
[----:B------:R-:W-:Y:S01]  /*2830*/  LEA R3, R0, 0x3b800000, 0x17 ;  /* 0x3b80000000037811 */ /* 0x000fe200078eb8ff */
[----:B------:R-:W-:-:S05]  /*2840*/  IMAD.SHL.U32 R0, R2, 0x100000, RZ ;  /* 0x0010000002007824 */ /* 0x000fca00078e00ff */
[----:B------:R-:W-:Y:S01]  /*2850*/  LOP3.LUT R0, R3, R0, R4, 0xfe, !PT ;  /* 0x0000000003007212 */ /* 0x000fe200078efe04 */
[----:B------:R-:W-:Y:S05]  /*2860*/  BRA `(.L_x_10254) ;  /* 0x0000041000007947 */ /* 0x000fea0003800000 */
.L_x_10267:
        /* <DEDUP_REMOVED lines=20> */
.L_x_10272:
[----:B------:R-:W-:Y:S05]  /*29b0*/  BSYNC B0 ;  /* 0x0000000000007941 */ /* 0x000fea0003800000 */
.L_x_10271:
[----:B------:R-:W-:Y:S01]  /*29c0*/  LEA R3, R0, 0x37800000, 0x17 ;  /* 0x3780000000037811 */ /* 0x000fe200078eb8ff */
[----:B------:R-:W-:-:S05]  /*29d0*/  IMAD.SHL.U32 R0, R2, 0x200000, RZ ;  /* 0x0020000002007824 */ /* 0x000fca00078e00ff */
[----:B------:R-:W-:Y:S01]  /*29e0*/  LOP3.LUT R0, R3, R0, R4, 0xfe, !PT ;  /* 0x0000000003007212 */ /* 0x000fe200078efe04 */
[----:B------:R-:W-:Y:S05]  /*29f0*/  BRA `(.L_x_10254) ;  /* 0x0000028000007947 */ /* 0x000fea0003800000 */
.L_x_10266:
        /* <DEDUP_REMOVED lines=14> */
.L_x_10253:
        /* <DEDUP_REMOVED lines=19> */
[----:B------:R-:W-:Y:S01]  /*2c10*/  IMAD.MOV.U32 R0, RZ, RZ, RZ ;  /* 0x000000ffff007224 */ /* 0x000fe200078e00ff */
[----:B------:R-:W-:Y:S05]  /*2c20*/  BRA `(.L_x_10254) ;  /* 0x0000005000007947 */ /* 0x000fea0003800000 */
.L_x_10274:
[----:B------:R-:W2:Y:S02]  /*2c30*/  LDG.E.64 R2, [R2.64] ;  /* 0x0000002402027981 */ /* 0x000ea4000c1e1b00 */
[----:B--2---:R0:W2:Y:S01]  /*2c40*/  I2F.U64 R0, R2 ;  /* 0x0000000200007312 */ /* 0x0040a20000301000 */
[----:B------:R-:W-:Y:S05]  /*2c50*/  BRA `(.L_x_10254) ;  /* 0x0000002000007947 */ /* 0x000fea0003800000 */
.L_x_10273:
[----:B------:R-:W2:Y:S02]  /*2c60*/  LDG.E R0, [R2.64] ;  /* 0x0000002402007981 */ /* 0x000ea4000c1e1900 */
[----:B--2---:R-:W0:Y:S02]  /*2c70*/  I2F.U32 R0, R0 ;  /* 0x0000000000007306 */ /* 0x004e240000201000 */
.L_x_10254:
[----:B------:R-:W-:Y:S05]  /*2c80*/  BSYNC B6 ;  /* 0x0000000000067941 */ /* 0x000fea0003800000 */
.L_x_10248:
[----:B------:R-:W3:Y:S01]  /*2c90*/  LDC.U8 R4, c[0x0][0x3e1] ;  /* 0x0000f840ff047b82 */ /* 0x000ee20000000000 */
[----:B0-2--5:R-:W0:Y:S02]  /*2ca0*/  MUFU.RCP R2, R0 ;  /* 0x0000000000027308 */ /* 0x025e240000001000 */
[----:B01----:R-:W-:Y:S01]  /*2cb0*/  FMUL.FTZ R2, R2, R23 ;  /* 0x0000001702027220 */ /* 0x003fe20000410000 */
        /* <DEDUP_REMOVED lines=14> */
.L_x_10278:
[----:B------:R-:W0:Y:S02]  /*2da0*/  F2I.S64.TRUNC R2, R2 ;  /* 0x0000000200027311 */ /* 0x000e24000020d900 */
[----:B0-----:R-:W-:-:S05]  /*2db0*/  IMAD.MOV.U32 R5, RZ, RZ, R2 ;  /* 0x000000ffff057224 */ /* 0x001fca00078e0002 */
[----:B------:R0:W-:Y:S01]  /*2dc0*/  STG.E.U8 [R16.64], R5 ;  /* 0x0000000510007986 */ /* 0x0001e2000c101124 */
[----:B------:R-:W-:Y:S05]  /*2dd0*/  BRA `(.L_x_10280) ;  /* 0x00000d3000007947 */ /* 0x000fea0003800000 */
.L_x_10277:
        /* <DEDUP_REMOVED lines=9> */
.L_x_10282:
[----:B------:R-:W0:Y:S02]  /*2e70*/  F2I.FTZ.TRUNC.NTZ R3, R2 ;  /* 0x0000000200037305 */ /* 0x000e24000021f100 */
[----:B0-----:R0:W-:Y:S01]  /*2e80*/  STG.E [R16.64], R3 ;  /* 0x0000000310007986 */ /* 0x0011e2000c101924 */
[----:B------:R-:W-:Y:S05]  /*2e90*/  BRA `(.L_x_10280) ;  /* 0x00000c7000007947 */ /* 0x000fea0003800000 */
.L_x_10281:
[----:B------:R-:W0:Y:S02]  /*2ea0*/  F2I.FTZ.TRUNC.NTZ R3, R2 ;  /* 0x0000000200037305 */ /* 0x000e24000021f100 */
[----:B0-----:R0:W-:Y:S01]  /*2eb0*/  STG.E.U16 [R16.64], R3 ;  /* 0x0000000310007986 */ /* 0x0011e2000c101524 */
[----:B------:R-:W-:Y:S05]  /*2ec0*/  BRA `(.L_x_10280) ;  /* 0x00000c4000007947 */ /* 0x000fea0003800000 */
.L_x_10276:
        /* <DEDUP_REMOVED lines=8> */
.L_x_10284:
[----:B------:R-:W-:-:S05]  /*2f50*/  F2FP.PACK_AB R2, RZ, R2 ;  /* 0x00000002ff02723e */ /* 0x000fca00000000ff */
[----:B------:R0:W-:Y:S01]  /*2f60*/  STG.E.U16 [R16.64], R2 ;  /* 0x0000000210007986 */ /* 0x0001e2000c101524 */
[----:B------:R-:W-:Y:S05]  /*2f70*/  BRA `(.L_x_10280) ;  /* 0x00000b9000007947 */ /* 0x000fea0003800000 */
.L_x_10283:
[----:B------:R-:W-:-:S13]  /*2f80*/  ISETP.NE.AND P0, PT, R3, 0x7, PT ;  /* 0x000000070300780c */ /* 0x000fda0003f05270 */
[----:B------:R-:W-:Y:S05]  /*2f90*/  @!P0 BRA `(.L_x_10285) ;  /* 0x000000b000008947 */ /* 0x000fea0003800000 */
[----:B------:R-:W-:-:S13]  /*2fa0*/  ISETP.NE.AND P0, PT, R3, 0x8, PT ;  /* 0x000000080300780c */ /* 0x000fda0003f05270 */
[----:B------:R-:W-:Y:S05]  /*2fb0*/  @!P0 BRA `(.L_x_10286) ;  /* 0x0000005000008947 */ /* 0x000fea0003800000 */
[----:B------:R-:W-:-:S13]  /*2fc0*/  ISETP.NE.AND P0, PT, R3, 0x9, PT ;  /* 0x000000090300780c */ /* 0x000fda0003f05270 */
[----:B------:R-:W-:Y:S05]  /*2fd0*/  @P0 BRA `(.L_x_10279) ;  /* 0x000009a000000947 */ /* 0x000fea0003800000 */
[----:B------:R-:W-:-:S05]  /*2fe0*/  IMAD.MOV.U32 R3, RZ, RZ, RZ ;  /* 0x000000ffff037224 */ /* 0x000fca00078e00ff */
[----:B------:R0:W-:Y:S01]  /*2ff0*/  STG.E.64 [R16.64], R2 ;  /* 0x0000000210007986 */ /* 0x0001e2000c101b24 */
[----:B------:R-:W-:Y:S05]  /*3000*/  BRA `(.L_x_10280) ;  /* 0x00000b0000007947 */ /* 0x000fea0003800000 */
.L_x_10286:
[----:B------:R-:W-:-:S04]  /*3010*/  F2FP.PACK_AB R3, RZ, R2 ;  /* 0x00000002ff03723e */ /* 0x000fc800000000ff */
[----:B------:R-:W-:-:S05]  /*3020*/  PRMT R3, R3, 0x5410, RZ ;  /* 0x0000541003037816 */ /* 0x000fca00000000ff */
[----:B------:R0:W-:Y:S01]  /*3030*/  STG.E [R16.64], R3 ;  /* 0x0000000310007986 */ /* 0x0001e2000c101924 */
[----:B------:R-:W-:Y:S05]  /*3040*/  BRA `(.L_x_10280) ;  /* 0x00000ac000007947 */ /* 0x000fea0003800000 */
.L_x_10285:
[----:B------:R-:W-:-:S06]  /*3050*/  FMUL.FTZ R2, R2, 1 ;  /* 0x3f80000002027820 */ /* 0x000fcc0000410000 */
[----:B------:R-:W0:Y:S02]  /*3060*/  F2F.F64.F32 R2, R2 ;  /* 0x0000000200027310 */ /* 0x000e240000201800 */
[----:B0-----:R0:W-:Y:S01]  /*3070*/  STG.E.64 [R16.64], R2 ;  /* 0x0000000210007986 */ /* 0x0011e2000c101b24 */
[----:B------:R-:W-:Y:S05]  /*3080*/  BRA `(.L_x_10280) ;  /* 0x00000a8000007947 */ /* 0x000fea0003800000 */
.L_x_10275:
        /* <DEDUP_REMOVED lines=8> */
[----:B------:R-:W-:-:S04]  /*3110*/  FSETP.NEU.FTZ.AND P0, PT, R2, RZ, PT ;  /* 0x000000ff0200720b */ /* 0x000fc80003f1d000 */
[----:B------:R-:W-:-:S05]  /*3120*/  SEL R3, RZ, 0x1, !P0 ;  /* 0x00000001ff037807 */ /* 0x000fca0004000000 */
[----:B------:R0:W-:Y:S01]  /*3130*/  STG.E.U8 [R16.64], R3 ;  /* 0x0000000310007986 */ /* 0x0001e2000c101124 */
[----:B------:R-:W-:Y:S05]  /*3140*/  BRA `(.L_x_10280) ;  /* 0x000009c000007947 */ /* 0x000fea0003800000 */
.L_x_10289:
[----:B------:R-:W-:Y:S01]  /*3150*/  FMUL.FTZ R4, R2, 1 ;  /* 0x3f80000002047820 */ /* 0x000fe20000410000 */
[----:B------:R-:W-:-:S05]  /*3160*/  CS2R R6, SRZ ;  /* 0x0000000000067805 */ /* 0x000fca000001ff00 */
[----:B------:R-:W0:Y:S02]  /*3170*/  F2F.F64.F32 R4, R4 ;  /* 0x0000000400047310 */ /* 0x000e240000201800 */
[----:B0-----:R0:W-:Y:S01]  /*3180*/  STG.E.128 [R16.64], R4 ;  /* 0x0000000410007986 */ /* 0x0011e2000c101d24 */
[----:B------:R-:W-:Y:S05]  /*3190*/  BRA `(.L_x_10280) ;  /* 0x0000097000007947 */ /* 0x000fea0003800000 */
.L_x_10288:
        /* <DEDUP_REMOVED lines=20> */
.L_x_10293:
[----:B------:R-:W-:Y:S05]  /*32e0*/  BSYNC B0 ;  /* 0x0000000000007941 */ /* 0x000fea0003800000 */
.L_x_10292:
[----:B------:R-:W-:-:S05]  /*32f0*/  LOP3.LUT R5, R0, R5, RZ, 0xfc, !PT ;  /* 0x0000000500057212 */ /* 0x000fca00078efcff */
[----:B------:R0:W-:Y:S01]  /*3300*/  STG.E.U8 [R16.64], R5 ;  /* 0x0000000510007986 */ /* 0x0001e2000c101124 */
[----:B------:R-:W-:Y:S05]  /*3310*/  BRA `(.L_x_10280) ;  /* 0x000007f000007947 */ /* 0x000fea0003800000 */
.L_x_10291:
        /* <DEDUP_REMOVED lines=12> */
.L_x_10295:
[----:B------:R-:W-:Y:S01]  /*33e0*/  IMAD.MOV.U32 R0, RZ, RZ, 0x7f ;  /* 0x0000007fff007424 */ /* 0x000fe200078e00ff */
[----:B------:R-:W-:-:S04]  /*33f0*/  ISETP.GT.U32.AND P0, PT, R4, 0x7f800000, PT ;  /* 0x7f8000000400780c */ /* 0x000fc80003f04070 */
[----:B------:R-:W-:-:S04]  /*3400*/  SEL R0, R0, 0x7c, P0 ;  /* 0x0000007c00007807 */ /* 0x000fc80000000000 */
.L_x_10296:
[----:B------:R-:W-:Y:S05]  /*3410*/  BSYNC B0 ;  /* 0x0000000000007941 */ /* 0x000fea0003800000 */
.L_x_10294:
[----:B------:R-:W-:-:S04]  /*3420*/  LOP3.LUT R2, R2, 0x80000000, RZ, 0xc0, !PT ;  /* 0x8000000002027812 */ /* 0x000fc800078ec0ff */
[----:B------:R-:W-:-:S04]  /*3430*/  SHF.R.U32.HI R3, RZ, 0x18, R2 ;  /* 0x00000018ff037819 */ /* 0x000fc80000011602 */
[----:B------:R-:W-:-:S05]  /*3440*/  LOP3.LUT R3, R0, R3, RZ, 0xfc, !PT ;  /* 0x0000000300037212 */ /* 0x000fca00078efcff */
[----:B------:R0:W-:Y:S01]  /*3450*/  STG.E.U8 [R16.64], R3 ;  /* 0x0000000310007986 */ /* 0x0001e2000c101124 */
[----:B------:R-:W-:Y:S05]  /*3460*/  BRA `(.L_x_10280) ;  /* 0x000006a000007947 */ /* 0x000fea0003800000 */
.L_x_10290:
[----:B------:R-:W-:-:S05]  /*3470*/  F2FP.BF16.PACK_AB R2, RZ, R2 ;  /* 0x00000002ff02723e */ /* 0x000fca00000010ff */
[----:B------:R0:W-:Y:S01]  /*3480*/  STG.E.U16 [R16.64], R2 ;  /* 0x0000000210007986 */ /* 0x0001e2000c101524 */
[----:B------:R-:W-:Y:S05]  /*3490*/  BRA `(.L_x_10280) ;  /* 0x0000067000007947 */ /* 0x000fea0003800000 */
.L_x_10287:
        /* <DEDUP_REMOVED lines=11> */
.L_x_10299:
        /* <DEDUP_REMOVED lines=16> */
.L_x_10302:
[----:B------:R-:W-:-:S04]  /*3650*/  LOP3.LUT R2, R2, 0x80000000, RZ, 0xc0, !PT ;  /* 0x8000000002027812 */ /* 0x000fc800078ec0ff */
[----:B------:R-:W-:-:S04]  /*3660*/  SHF.R.U32.HI R3, RZ, 0x18, R2 ;  /* 0x00000018ff037819 */ /* 0x000fc80000011602 */
[----:B------:R-:W-:-:S04]  /*3670*/  LOP3.LUT R0, R0, R3, RZ, 0xfc, !PT ;  /* 0x0000000300007212 */ /* 0x000fc800078efcff */
[----:B------:R-:W-:Y:S02]  /*3680*/  PRMT R8, R0, 0x7610, R8 ;  /* 0x0000761000087816 */ /* 0x000fe40000000008 */
.L_x_10301:
[----:B------:R-:W-:Y:S05]  /*3690*/  BSYNC B0 ;  /* 0x0000000000007941 */ /* 0x000fea0003800000 */
.L_x_10300:
[----:B------:R0:W-:Y:S01]  /*36a0*/  STG.E.U8 [R16.64], R8 ;  /* 0x0000000810007986 */ /* 0x0001e2000c101124 */
[----:B------:R-:W-:Y:S05]  /*36b0*/  BRA `(.L_x_10280) ;  /* 0x0000045000007947 */ /* 0x000fea0003800000 */
.L_x_10298:
        /* <DEDUP_REMOVED lines=16> */
.L_x_10305:
[----:B------:R-:W-:-:S04]  /*37c0*/  LOP3.LUT R2, R2, 0x80000000, RZ, 0xc0, !PT ;  /* 0x8000000002027812 */ /* 0x000fc800078ec0ff */
[----:B------:R-:W-:-:S04]  /*37d0*/  SHF.R.U32.HI R3, RZ, 0x18, R2 ;  /* 0x00000018ff037819 */ /* 0x000fc80000011602 */
[----:B------:R-:W-:-:S04]  /*37e0*/  LOP3.LUT R0, R0, R3, RZ, 0xfc, !PT ;  /* 0x0000000300007212 */ /* 0x000fc800078efcff */
[----:B------:R-:W-:Y:S02]  /*37f0*/  PRMT R8, R0, 0x7610, R8 ;  /* 0x0000761000087816 */ /* 0x000fe40000000008 */
.L_x_10304:
[----:B------:R-:W-:Y:S05]  /*3800*/  BSYNC B0 ;  /* 0x0000000000007941 */ /* 0x000fea0003800000 */
.L_x_10303:
[----:B------:R0:W-:Y:S01]  /*3810*/  STG.E.U8 [R16.64], R8 ;  /* 0x0000000810007986 */ /* 0x0001e2000c101124 */
[----:B------:R-:W-:Y:S05]  /*3820*/  BRA `(.L_x_10280) ;  /* 0x000002e000007947 */ /* 0x000fea0003800000 */
.L_x_10297:
        /* <DEDUP_REMOVED lines=21> */
.L_x_10279:
        /* <DEDUP_REMOVED lines=20> */
.L_x_10307:
[----:B------:R-:W0:Y:S02]  /*3ac0*/  F2I.U64.TRUNC R2, R2 ;  /* 0x0000000200027311 */ /* 0x000e24000020d800 */
[----:B0-----:R0:W-:Y:S01]  /*3ad0*/  STG.E.64 [R16.64], R2 ;  /* 0x0000000210007986 */ /* 0x0011e2000c101b24 */
[----:B------:R-:W-:Y:S05]  /*3ae0*/  BRA `(.L_x_10280) ;  /* 0x0000002000007947 */ /* 0x000fea0003800000 */
.L_x_10306:
[----:B------:R-:W0:Y:S02]  /*3af0*/  F2I.FTZ.U32.TRUNC.NTZ R3, R2 ;  /* 0x0000000200037305 */ /* 0x000e24000021f000 */
[----:B0-----:R0:W-:Y:S02]  /*3b00*/  STG.E [R16.64], R3 ;  /* 0x0000000310007986 */ /* 0x0011e4000c101924 */
.L_x_10280:
[----:B------:R-:W-:-:S05]  /*3b10*/  IMAD R18, R19, 0x200, R18 ;  /* 0x0000020013127824 */ /* 0x000fca00078e0212 */
[----:B------:R-:W-:Y:S02]  /*3b20*/  IADD3 R23, R18, 0x80, RZ ;  /* 0x0000008012177810 */ /* 0x000fe40007ffe0ff */
.L_x_10219:
[----:B------:R-:W-:Y:S05]  /*3b30*/  BSYNC B7 ;  /* 0x0000000000077941 */ /* 0x000fea0003800000 */
.L_x_10218:
[----:B------:R-:W-:Y:S01]  /*3b40*/  ISETP.GE.AND P0, PT, R23, c[0x0][0x160], PT ;  /* 0x0000580017007a0c */ /* 0x000fe20003f06270 */
[----:B------:R-:W-:-:S12]  /*3b50*/  BSSY B7, `(.L_x_10308) ;  /* 0x0000758000077945 */ /* 0x000fd80003800000 */
        /* <DEDUP_REMOVED lines=256> */
.L_x_10310:
        /* <DEDUP_REMOVED lines=20> */
.L_x_10315:
[----:B------:R-:W2:Y:S02]  /*4ca0*/  LDG.E.U8 R2, [R2.64] ;  /* 0x0000002402027981 */ /* 0x000ea4000c1e1100 */
[----:B--2---:R0:W1:Y:S01]  /*4cb0*/  I2F.U16 R19, R2 ;  /* 0x0000000200137306 */ /* 0x0040620000101000 */
[----:B------:R-:W-:Y:S05]  /*4cc0*/  BRA `(.L_x_10317) ;  /* 0x00000ca000007947 */ /* 0x000fea0003800000 */
.L_x_10314:
        /* <DEDUP_REMOVED lines=9> */
.L_x_10319:
[----:B------:R-:W2:Y:S02]  /*4d60*/  LDG.E R2, [R2.64] ;  /* 0x0000002402027981 */ /* 0x000ea4000c1e1900 */
[----:B--2---:R0:W1:Y:S01]  /*4d70*/  I2F R19, R2 ;  /* 0x0000000200137306 */ /* 0x0040620000201400 */
[----:B------:R-:W-:Y:S05]  /*4d80*/  BRA `(.L_x_10317) ;  /* 0x00000be000007947 */ /* 0x000fea0003800000 */
.L_x_10318:
[----:B------:R-:W2:Y:S02]  /*4d90*/  LDG.E.U16 R2, [R2.64] ;  /* 0x0000002402027981 */ /* 0x000ea4000c1e1500 */
[----:B--2---:R0:W1:Y:S01]  /*4da0*/  I2F.S16 R19, R2 ;  /* 0x0000000200137306 */ /* 0x0040620000101400 */
[----:B------:R-:W-:Y:S05]  /*4db0*/  BRA `(.L_x_10317) ;  /* 0x00000bb000007947 */ /* 0x000fea0003800000 */
.L_x_10313:
        /* <DEDUP_REMOVED lines=8> */
.L_x_10321:
[----:B------:R-:W2:Y:S02]  /*4e40*/  LDG.E.U16 R2, [R2.64] ;  /* 0x0000002402027981 */ /* 0x000ea4000c1e1500 */
[----:B--2---:R-:W-:Y:S01]  /*4e50*/  HADD2.F32 R19, -RZ, R2.H0_H0 ;  /* 0x20000002ff137230 */ /* 0x004fe20000004100 */
[----:B------:R-:W-:Y:S05]  /*4e60*/  BRA `(.L_x_10317) ;  /* 0x00000b0000007947 */ /* 0x000fea0003800000 */
.L_x_10320:
        /* <DEDUP_REMOVED lines=8> */
.L_x_10323:
[----:B------:R-:W2:Y:S02]  /*4ef0*/  LDG.E.U16 R2, [R2.64] ;  /* 0x0000002402027981 */ /* 0x000ea4000c1e1500 */
[----:B--2---:R-:W-:Y:S01]  /*4f00*/  HADD2.F32 R19, -RZ, R2.H0_H0 ;  /* 0x20000002ff137230 */ /* 0x004fe20000004100 */
[----:B------:R-:W-:Y:S05]  /*4f10*/  BRA `(.L_x_10317) ;  /* 0x00000a5000007947 */ /* 0x000fea0003800000 */
.L_x_10322:
[----:B------:R-:W2:Y:S02]  /*4f20*/  LDG.E.64 R2, [R2.64] ;  /* 0x0000002402027981 */ /* 0x000ea4000c1e1b00 */
[----:B--2---:R-:W0:Y:S01]  /*4f30*/  F2F.F32.F64 R19, R2 ;  /* 0x0000000200137310 */ /* 0x004e220000301000 */
[----:B------:R-:W0:-:S14]  /*4f40*/  DSETP.GEU.AND P0, PT, |R2|, c[0x2][0x0], PT ;  /* 0x008000000200762a */ /* 0x000e1c0003f0e200 */
[----:B0-----:R-:W-:Y:S01]  /*4f50*/  @!P0 FMUL R19, R19, 1.175494350822287508e-38 ;  /* 0x0080000013138820 */ /* 0x001fe20000400000 */
[----:B------:R-:W-:Y:S05]  /*4f60*/  BRA `(.L_x_10317) ;  /* 0x00000a0000007947 */ /* 0x000fea0003800000 */
.L_x_10312:
        /* <DEDUP_REMOVED lines=12> */
.L_x_10326:
[----:B------:R-:W2:Y:S02]  /*5030*/  LDG.E.64 R2, [R2.64] ;  /* 0x0000002402027981 */ /* 0x000ea4000c1e1b00 */
[----:B--2---:R-:W0:Y:S01]  /*5040*/  F2F.F32.F64 R19, R2 ;  /* 0x0000000200137310 */ /* 0x004e220000301000 */
[----:B------:R-:W0:-:S14]  /*5050*/  DSETP.GEU.AND P0, PT, |R2|, c[0x2][0x0], PT ;  /* 0x008000000200762a */ /* 0x000e1c0003f0e200 */
[----:B0-----:R-:W-:Y:S01]  /*5060*/  @!P0 FMUL R19, R19, 1.175494350822287508e-38 ;  /* 0x0080000013138820 */ /* 0x001fe20000400000 */
[----:B------:R-:W-:Y:S05]  /*5070*/  BRA `(.L_x_10317) ;  /* 0x000008f000007947 */ /* 0x000fea0003800000 */
.L_x_10325:
        /* <DEDUP_REMOVED lines=26> */
.L_x_10328:
        /* <DEDUP_REMOVED lines=13> */
.L_x_10327:
[----:B------:R-:W2:Y:S02]  /*52f0*/  LDG.E.U16 R2, [R2.64] ;  /* 0x0000002402027981 */ /* 0x000ea4000c1e1500 */
[----:B--2---:R-:W-:Y:S01]  /*5300*/  PRMT R19, RZ, 0x5410, R2 ;  /* 0x00005410ff137816 */ /* 0x004fe20000000002 */
[----:B------:R-:W-:Y:S05]  /*5310*/  BRA `(.L_x_10317) ;  /* 0x0000065000007947 */ /* 0x000fea0003800000 */
.L_x_10324:
        /* <DEDUP_REMOVED lines=11> */
.L_x_10331:
        /* <DEDUP_REMOVED lines=20> */
.L_x_10333:
[----:B------:R-:W-:Y:S05]  /*5510*/  BSYNC B0 ;  /* 0x0000000000007941 */ /* 0x000fea0003800000 */
.L_x_10332:
[----:B------:R-:W-:Y:S01]  /*5520*/  IMAD.SHL.U32 R2, R2, 0x100000, RZ ;  /* 0x0010000002027824 */ /* 0x000fe200078e00ff */
[----:B------:R-:W-:-:S04]  /*5530*/  LEA R0, R0, 0x3b800000, 0x17 ;  /* 0x3b80000000007811 */ /* 0x000fc800078eb8ff */
[----:B------:R-:W-:Y:S01]  /*5540*/  LOP3.LUT R19, R0, R2, R19, 0xfe, !PT ;  /* 0x0000000200137212 */ /* 0x000fe200078efe13 */
[----:B------:R-:W-:Y:S05]  /*5550*/  BRA `(.L_x_10317) ;  /* 0x0000041000007947 */ /* 0x000fea0003800000 */
.L_x_10330:
        /* <DEDUP_REMOVED lines=20> */
.L_x_10335:
[----:B------:R-:W-:Y:S05]  /*56a0*/  BSYNC B0 ;  /* 0x0000000000007941 */ /* 0x000fea0003800000 */
.L_x_10334:
[----:B------:R-:W-:Y:S01]  /*56b0*/  IMAD.SHL.U32 R2, R2, 0x200000, RZ ;  /* 0x0020000002027824 */ /* 0x000fe200078e00ff */
[----:B------:R-:W-:-:S04]  /*56c0*/  LEA R0, R0, 0x37800000, 0x17 ;  /* 0x3780000000007811 */ /* 0x000fc800078eb8ff */
[----:B------:R-:W-:Y:S01]  /*56d0*/  LOP3.LUT R19, R0, R2, R19, 0xfe, !PT ;  /* 0x0000000200137212 */ /* 0x000fe200078efe13 */
[----:B------:R-:W-:Y:S05]  /*56e0*/  BRA `(.L_x_10317) ;  /* 0x0000028000007947 */ /* 0x000fea0003800000 */
.L_x_10329:
        /* <DEDUP_REMOVED lines=14> */
.L_x_10316:
        /* <DEDUP_REMOVED lines=21> */
.L_x_10337:
[----:B------:R-:W2:Y:S02]  /*5920*/  LDG.E.64 R2, [R2.64] ;  /* 0x0000002402027981 */ /* 0x000ea4000c1e1b00 */
[----:B--2---:R0:W1:Y:S01]  /*5930*/  I2F.U64 R19, R2 ;  /* 0x0000000200137312 */ /* 0x0040620000301000 */
[----:B------:R-:W-:Y:S05]  /*5940*/  BRA `(.L_x_10317) ;  /* 0x0000002000007947 */ /* 0x000fea0003800000 */
.L_x_10336:
[----:B------:R-:W2:Y:S02]  /*5950*/  LDG.E R2, [R2.64] ;  /* 0x0000002402027981 */ /* 0x000ea4000c1e1900 */
[----:B--2---:R0:W1:Y:S02]  /*5960*/  I2F.U32 R19, R2 ;  /* 0x0000000200137306 */ /* 0x0040640000201000 */
.L_x_10317:
[----:B------:R-:W-:Y:S05]  /*5970*/  BSYNC B6 ;  /* 0x0000000000067941 */ /* 0x000fea0003800000 */
.L_x_10311:
        /* <DEDUP_REMOVED lines=18> */
.L_x_10342:
[----:B------:R-:W2:Y:S02]  /*5aa0*/  LDG.E.U8 R0, [R2.64] ;  /* 0x0000002402007981 */ /* 0x000ea4000c1e1100 */
[----:B--2---:R-:W0:Y:S01]  /*5ab0*/  I2F.U16 R0, R0 ;  /* 0x0000000000007306 */ /* 0x004e220000101000 */
[----:B------:R-:W-:Y:S05]  /*5ac0*/  BRA `(.L_x_10344) ;  /* 0x00000ca000007947 */ /* 0x000fea0003800000 */
.L_x_10341:
        /* <DEDUP_REMOVED lines=9> */
.L_x_10346:
[----:B------:R-:W2:Y:S02]  /*5b60*/  LDG.E R0, [R2.64] ;  /* 0x0000002402007981 */ /* 0x000ea4000c1e1900 */
[----:B--2---:R-:W0:Y:S01]  /*5b70*/  I2F R0, R0 ;  /* 0x0000000000007306 */ /* 0x004e220000201400 */
[----:B------:R-:W-:Y:S05]  /*5b80*/  BRA `(.L_x_10344) ;  /* 0x00000be000007947 */ /* 0x000fea0003800000 */
.L_x_10345:
[----:B------:R-:W2:Y:S02]  /*5b90*/  LDG.E.U16 R0, [R2.64] ;  /* 0x0000002402007981 */ /* 0x000ea4000c1e1500 */
[----:B--2---:R-:W0:Y:S01]  /*5ba0*/  I2F.S16 R0, R0 ;  /* 0x0000000000007306 */ /* 0x004e220000101400 */
[----:B------:R-:W-:Y:S05]  /*5bb0*/  BRA `(.L_x_10344) ;  /* 0x00000bb000007947 */ /* 0x000fea0003800000 */
.L_x_10340:
        /* <DEDUP_REMOVED lines=8> */
.L_x_10348:
[----:B------:R-:W2:Y:S02]  /*5c40*/  LDG.E.U16 R0, [R2.64] ;  /* 0x0000002402007981 */ /* 0x000ea4000c1e1500 */
[----:B--2---:R-:W-:Y:S01]  /*5c50*/  HADD2.F32 R0, -RZ, R0.H0_H0 ;  /* 0x20000000ff007230 */ /* 0x004fe20000004100 */
[----:B------:R-:W-:Y:S05]  /*5c60*/  BRA `(.L_x_10344) ;  /* 0x00000b0000007947 */ /* 0x000fea0003800000 */
.L_x_10347:
        /* <DEDUP_REMOVED lines=8> */
.L_x_10350:
[----:B------:R-:W2:Y:S02]  /*5cf0*/  LDG.E.U16 R0, [R2.64] ;  /* 0x0000002402007981 */ /* 0x000ea4000c1e1500 */
[----:B--2---:R-:W-:Y:S01]  /*5d00*/  HADD2.F32 R0, -RZ, R0.H0_H0 ;  /* 0x20000000ff007230 */ /* 0x004fe20000004100 */
[----:B------:R-:W-:Y:S05]  /*5d10*/  BRA `(.L_x_10344) ;  /* 0x00000a5000007947 */ /* 0x000fea0003800000 */
.L_x_10349:
[----:B------:R-:W2:Y:S02]  /*5d20*/  LDG.E.64 R2, [R2.64] ;  /* 0x0000002402027981 */ /* 0x000ea4000c1e1b00 */
[----:B--2---:R-:W0:Y:S01]  /*5d30*/  F2F.F32.F64 R0, R2 ;  /* 0x0000000200007310 */ /* 0x004e220000301000 */
[----:B------:R-:W0:-:S14]  /*5d40*/  DSETP.GEU.AND P0, PT, |R2|, c[0x2][0x0], PT ;  /* 0x008000000200762a */ /* 0x000e1c0003f0e200 */
[----:B0-----:R-:W-:Y:S01]  /*5d50*/  @!P0 FMUL R0, R0, 1.175494350822287508e-38 ;  /* 0x0080000000008820 */ /* 0x001fe20000400000 */
[----:B------:R-:W-:Y:S05]  /*5d60*/  BRA `(.L_x_10344) ;  /* 0x00000a0000007947 */ /* 0x000fea0003800000 */
.L_x_10339:
        /* <DEDUP_REMOVED lines=12> */
.L_x_10353:
[----:B------:R-:W2:Y:S02]  /*5e30*/  LDG.E.64 R2, [R2.64] ;  /* 0x0000002402027981 */ /* 0x000ea4000c1e1b00 */
[----:B--2---:R-:W0:Y:S01]  /*5e40*/  F2F.F32.F64 R0, R2 ;  /* 0x0000000200007310 */ /* 0x004e220000301000 */
[----:B------:R-:W0:-:S14]  /*5e50*/  DSETP.GEU.AND P0, PT, |R2|, c[0x2][0x0], PT ;  /* 0x008000000200762a */ /* 0x000e1c0003f0e200 */
[----:B0-----:R-:W-:Y:S01]  /*5e60*/  @!P0 FMUL R0, R0, 1.175494350822287508e-38 ;  /* 0x0080000000008820 */ /* 0x001fe20000400000 */
[----:B------:R-:W-:Y:S05]  /*5e70*/  BRA `(.L_x_10344) ;  /* 0x000008f000007947 */ /* 0x000fea0003800000 */
.L_x_10352:
        /* <DEDUP_REMOVED lines=26> */
.L_x_10355:
        /* <DEDUP_REMOVED lines=13> */
.L_x_10354:
[----:B------:R-:W2:Y:S02]  /*60f0*/  LDG.E.U16 R0, [R2.64] ;  /* 0x0000002402007981 */ /* 0x000ea4000c1e1500 */
[----:B--2---:R-:W-:Y:S01]  /*6100*/  PRMT R0, RZ, 0x5410, R0 ;  /* 0x00005410ff007816 */ /* 0x004fe20000000000 */
[----:B------:R-:W-:Y:S05]  /*6110*/  BRA `(.L_x_10344) ;  /* 0x0000065000007947 */ /* 0x000fea0003800000 */
.L_x_10351:
        /* <DEDUP_REMOVED lines=11> */
.L_x_10358:
        /* <DEDUP_REMOVED lines=20> */
.L_x_10360:
[----:B------:R-:W-:Y:S05]  /*6310*/  BSYNC B0 ;  /* 0x0000000000007941 */ /* 0x000fea0003800000 */
.L_x_10359:
[----:B------:R-:W-:Y:S01]  /*6320*/  LEA R3, R0, 0x3b800000, 0x17 ;  /* 0x3b80000000037811 */ /* 0x000fe200078eb8ff */
[----:B------:R-:W-:-:S05]  /*6330*/  IMAD.SHL.U32 R0, R2, 0x100000, RZ ;  /* 0x0010000002007824 */ /* 0x000fca00078e00ff */
[----:B------:R-:W-:Y:S01]  /*6340*/  LOP3.LUT R0, R3, R0, R4, 0xfe, !PT ;  /* 0x0000000003007212 */ /* 0x000fe200078efe04 */
[----:B------:R-:W-:Y:S05]  /*6350*/  BRA `(.L_x_10344) ;  /* 0x0000041000007947 */ /* 0x000fea0003800000 */
.L_x_10357:
        /* <DEDUP_REMOVED lines=20> */
.L_x_10362:
[----:B------:R-:W-:Y:S05]  /*64a0*/  BSYNC B0 ;  /* 0x0000000000007941 */ /* 0x000fea0003800000 */
.L_x_10361:
[----:B------:R-:W-:Y:S01]  /*64b0*/  LEA R3, R0, 0x37800000, 0x17 ;  /* 0x3780000000037811 */ /* 0x000fe200078eb8ff */
[----:B------:R-:W-:-:S05]  /*64c0*/  IMAD.SHL.U32 R0, R2, 0x200000, RZ ;  /* 0x0020000002007824 */ /* 0x000fca00078e00ff */
[----:B------:R-:W-:Y:S01]  /*64d0*/  LOP3.LUT R0, R3, R0, R4, 0xfe, !PT ;  /* 0x0000000003007212 */ /* 0x000fe200078efe04 */
[----:B------:R-:W-:Y:S05]  /*64e0*/  BRA `(.L_x_10344) ;  /* 0x0000028000007947 */ /* 0x000fea0003800000 */
.L_x_10356:
        /* <DEDUP_REMOVED lines=14> */
.L_x_10343:
        /* <DEDUP_REMOVED lines=21> */
.L_x_10364:
[----:B------:R-:W2:Y:S02]  /*6720*/  LDG.E.64 R2, [R2.64] ;  /* 0x0000002402027981 */ /* 0x000ea4000c1e1b00 */
[----:B--2---:R0:W2:Y:S01]  /*6730*/  I2F.U64 R0, R2 ;  /* 0x0000000200007312 */ /* 0x0040a20000301000 */
[----:B------:R-:W-:Y:S05]  /*6740*/  BRA `(.L_x_10344) ;  /* 0x0000002000007947 */ /* 0x000fea0003800000 */
.L_x_10363:
[----:B------:R-:W2:Y:S02]  /*6750*/  LDG.E R0, [R2.64] ;  /* 0x0000002402007981 */ /* 0x000ea4000c1e1900 */
[----:B--2---:R-:W0:Y:S02]  /*6760*/  I2F.U32 R0, R0 ;  /* 0x0000000000007306 */ /* 0x004e240000201000 */
.L_x_10344:
[----:B------:R-:W-:Y:S05]  /*6770*/  BSYNC B6 ;  /* 0x0000000000067941 */ /* 0x000fea0003800000 */
.L_x_10338:
        /* <DEDUP_REMOVED lines=17> */
.L_x_10368:
[----:B------:R-:W0:Y:S02]  /*6890*/  F2I.S64.TRUNC R2, R2 ;  /* 0x0000000200027311 */ /* 0x000e24000020d900 */
[----:B0-----:R-:W-:-:S05]  /*68a0*/  IMAD.MOV.U32 R5, RZ, RZ, R2 ;  /* 0x000000ffff057224 */ /* 0x001fca00078e0002 */
[----:B------:R0:W-:Y:S01]  /*68b0*/  STG.E.U8 [R16.64], R5 ;  /* 0x0000000510007986 */ /* 0x0001e2000c101124 */
[----:B------:R-:W-:Y:S05]  /*68c0*/  BRA `(.L_x_10370) ;  /* 0x00000d3000007947 */ /* 0x000fea0003800000 */
.L_x_10367:
        /* <DEDUP_REMOVED lines=9> */
.L_x_10372:
[----:B------:R-:W0:Y:S02]  /*6960*/  F2I.FTZ.TRUNC.NTZ R3, R2 ;  /* 0x0000000200037305 */ /* 0x000e24000021f100 */
[----:B0-----:R0:W-:Y:S01]  /*6970*/  STG.E [R16.64], R3 ;  /* 0x0000000310007986 */ /* 0x0011e2000c101924 */
[----:B------:R-:W-:Y:S05]  /*6980*/  BRA `(.L_x_10370) ;  /* 0x00000c7000007947 */ /* 0x000fea0003800000 */
.L_x_10371:
[----:B------:R-:W0:Y:S02]  /*6990*/  F2I.FTZ.TRUNC.NTZ R3, R2 ;  /* 0x0000000200037305 */ /* 0x000e24000021f100 */
[----:B0-----:R0:W-:Y:S01]  /*69a0*/  STG.E.U16 [R16.64], R3 ;  /* 0x0000000310007986 */ /* 0x0011e2000c101524 */
[----:B------:R-:W-:Y:S05]  /*69b0*/  BRA `(.L_x_10370) ;  /* 0x00000c4000007947 */ /* 0x000fea0003800000 */
.L_x_10366:
        /* <DEDUP_REMOVED lines=8> */
.L_x_10374:
[----:B------:R-:W-:-:S05]  /*6a40*/  F2FP.PACK_AB R2, RZ, R2 ;  /* 0x00000002ff02723e */ /* 0x000fca00000000ff */
[----:B------:R0:W-:Y:S01]  /*6a50*/  STG.E.U16 [R16.64], R2 ;  /* 0x0000000210007986 */ /* 0x0001e2000c101524 */
[----:B------:R-:W-:Y:S05]  /*6a60*/  BRA `(.L_x_10370) ;  /* 0x00000b9000007947 */ /* 0x000fea0003800000 */
.L_x_10373:
        /* <DEDUP_REMOVED lines=9> */
.L_x_10376:
[----:B------:R-:W-:-:S04]  /*6b00*/  F2FP.PACK_AB R3, RZ, R2 ;  /* 0x00000002ff03723e */ /* 0x000fc800000000ff */
[----:B------:R-:W-:-:S05]  /*6b10*/  PRMT R3, R3, 0x5410, RZ ;  /* 0x0000541003037816 */ /* 0x000fca00000000ff */
[----:B------:R0:W-:Y:S01]  /*6b20*/  STG.E [R16.64], R3 ;  /* 0x0000000310007986 */ /* 0x0001e2000c101924 */
[----:B------:R-:W-:Y:S05]  /*6b30*/  BRA `(.L_x_10370) ;  /* 0x00000ac000007947 */ /* 0x000fea0003800000 */
.L_x_10375:
[----:B------:R-:W-:-:S06]  /*6b40*/  FMUL.FTZ R2, R2, 1 ;  /* 0x3f80000002027820 */ /* 0x000fcc0000410000 */
[----:B------:R-:W0:Y:S02]  /*6b50*/  F2F.F64.F32 R2, R2 ;  /* 0x0000000200027310 */ /* 0x000e240000201800 */
[----:B0-----:R0:W-:Y:S01]  /*6b60*/  STG.E.64 [R16.64], R2 ;  /* 0x0000000210007986 */ /* 0x0011e2000c101b24 */
[----:B------:R-:W-:Y:S05]  /*6b70*/  BRA `(.L_x_10370) ;  /* 0x00000a8000007947 */ /* 0x000fea0003800000 */
.L_x_10365:
        /* <DEDUP_REMOVED lines=12> */
.L_x_10379:
[----:B------:R-:W-:Y:S01]  /*6c40*/  FMUL.FTZ R4, R2, 1 ;  /* 0x3f80000002047820 */ /* 0x000fe20000410000 */
[----:B------:R-:W-:-:S05]  /*6c50*/  CS2R R6, SRZ ;  /* 0x0000000000067805 */ /* 0x000fca000001ff00 */
[----:B------:R-:W0:Y:S02]  /*6c60*/  F2F.F64.F32 R4, R4 ;  /* 0x0000000400047310 */ /* 0x000e240000201800 */
[----:B0-----:R0:W-:Y:S01]  /*6c70*/  STG.E.128 [R16.64], R4 ;  /* 0x0000000410007986 */ /* 0x0011e2000c101d24 */
[----:B------:R-:W-:Y:S05]  /*6c80*/  BRA `(.L_x_10370) ;  /* 0x0000097000007947 */ /* 0x000fea0003800000 */
.L_x_10378:
        /* <DEDUP_REMOVED lines=20> */
.L_x_10383:
[----:B------:R-:W-:Y:S05]  /*6dd0*/  BSYNC B0 ;  /* 0x0000000000007941 */ /* 0x000fea0003800000 */
.L_x_10382:
[----:B------:R-:W-:-:S05]  /*6de0*/  LOP3.LUT R5, R0, R5, RZ, 0xfc, !PT ;  /* 0x0000000500057212 */ /* 0x000fca00078efcff */
[----:B------:R0:W-:Y:S01]  /*6df0*/  STG.E.U8 [R16.64], R5 ;  /* 0x0000000510007986 */ /* 0x0001e2000c101124 */
[----:B------:R-:W-:Y:S05]  /*6e00*/  BRA `(.L_x_10370) ;  /* 0x000007f000007947 */ /* 0x000fea0003800000 */
.L_x_10381:
        /* <DEDUP_REMOVED lines=12> */
.L_x_10385:
[----:B------:R-:W-:Y:S01]  /*6ed0*/  IMAD.MOV.U32 R0, RZ, RZ, 0x7f ;  /* 0x0000007fff007424 */ /* 0x000fe200078e00ff */
[----:B------:R-:W-:-:S04]  /*6ee0*/  ISETP.GT.U32.AND P0, PT, R4, 0x7f800000, PT ;  /* 0x7f8000000400780c */ /* 0x000fc80003f04070 */
[----:B------:R-:W-:-:S04]  /*6ef0*/  SEL R0, R0, 0x7c, P0 ;  /* 0x0000007c00007807 */ /* 0x000fc80000000000 */
.L_x_10386:
[----:B------:R-:W-:Y:S05]  /*6f00*/  BSYNC B0 ;  /* 0x0000000000007941 */ /* 0x000fea0003800000 */
.L_x_10384:
[----:B------:R-:W-:-:S04]  /*6f10*/  LOP3.LUT R2, R2, 0x80000000, RZ, 0xc0, !PT ;  /* 0x8000000002027812 */ /* 0x000fc800078ec0ff */
[----:B------:R-:W-:-:S04]  /*6f20*/  SHF.R.U32.HI R3, RZ, 0x18, R2 ;  /* 0x00000018ff037819 */ /* 0x000fc80000011602 */
[----:B------:R-:W-:-:S05]  /*6f30*/  LOP3.LUT R3, R0, R3, RZ, 0xfc, !PT ;  /* 0x0000000300037212 */ /* 0x000fca00078efcff */
[----:B------:R0:W-:Y:S01]  /*6f40*/  STG.E.U8 [R16.64], R3 ;  /* 0x0000000310007986 */ /* 0x0001e2000c101124 */
[----:B------:R-:W-:Y:S05]  /*6f50*/  BRA `(.L_x_10370) ;  /* 0x000006a000007947 */ /* 0x000fea0003800000 */
.L_x_10380:
[----:B------:R-:W-:-:S05]  /*6f60*/  F2FP.BF16.PACK_AB R2, RZ, R2 ;  /* 0x00000002ff02723e */ /* 0x000fca00000010ff */
[----:B------:R0:W-:Y:S01]  /*6f70*/  STG.E.U16 [R16.64], R2 ;  /* 0x0000000210007986 */ /* 0x0001e2000c101524 */
[----:B------:R-:W-:Y:S05]  /*6f80*/  BRA `(.L_x_10370) ;  /* 0x0000067000007947 */ /* 0x000fea0003800000 */
.L_x_10377:
        /* <DEDUP_REMOVED lines=11> */
.L_x_10389:
        /* <DEDUP_REMOVED lines=16> */
.L_x_10392:
[----:B------:R-:W-:-:S04]  /*7140*/  LOP3.LUT R2, R2, 0x80000000, RZ, 0xc0, !PT ;  /* 0x8000000002027812 */ /* 0x000fc800078ec0ff */
[----:B------:R-:W-:-:S04]  /*7150*/  SHF.R.U32.HI R3, RZ, 0x18, R2 ;  /* 0x00000018ff037819 */ /* 0x000fc80000011602 */
[----:B------:R-:W-:-:S04]  /*7160*/  LOP3.LUT R0, R0, R3, RZ, 0xfc, !PT ;  /* 0x0000000300007212 */ /* 0x000fc800078efcff */
[----:B------:R-:W-:Y:S02]  /*7170*/  PRMT R8, R0, 0x7610, R8 ;  /* 0x0000761000087816 */ /* 0x000fe40000000008 */
.L_x_10391:
[----:B------:R-:W-:Y:S05]  /*7180*/  BSYNC B0 ;  /* 0x0000000000007941 */ /* 0x000fea0003800000 */
.L_x_10390:
[----:B------:R0:W-:Y:S01]  /*7190*/  STG.E.U8 [R16.64], R8 ;  /* 0x0000000810007986 */ /* 0x0001e2000c101124 */
[----:B------:R-:W-:Y:S05]  /*71a0*/  BRA `(.L_x_10370) ;  /* 0x0000045000007947 */ /* 0x000fea0003800000 */
.L_x_10388:
        /* <DEDUP_REMOVED lines=16> */
.L_x_10395:
[----:B------:R-:W-:-:S04]  /*72b0*/  LOP3.LUT R2, R2, 0x80000000, RZ, 0xc0, !PT ;  /* 0x8000000002027812 */ /* 0x000fc800078ec0ff */
[----:B------:R-:W-:-:S04]  /*72c0*/  SHF.R.U32.HI R3, RZ, 0x18, R2 ;  /* 0x00000018ff037819 */ /* 0x000fc80000011602 */
[----:B------:R-:W-:-:S04]  /*72d0*/  LOP3.LUT R0, R0, R3, RZ, 0xfc, !PT ;  /* 0x0000000300007212 */ /* 0x000fc800078efcff */
[----:B------:R-:W-:Y:S02]  /*72e0*/  PRMT R8, R0, 0x7610, R8 ;  /* 0x0000761000087816 */ /* 0x000fe40000000008 */
.L_x_10394:
[----:B------:R-:W-:Y:S05]  /*72f0*/  BSYNC B0 ;  /* 0x0000000000007941 */ /* 0x000fea0003800000 */
.L_x_10393:
[----:B------:R0:W-:Y:S01]  /*7300*/  STG.E.U8 [R16.64], R8 ;  /* 0x0000000810007986 */ /* 0x0001e2000c101124 */
[----:B------:R-:W-:Y:S05]  /*7310*/  BRA `(.L_x_10370) ;  /* 0x000002e000007947 */ /* 0x000fea0003800000 */
.L_x_10387:
        /* <DEDUP_REMOVED lines=21> */
.L_x_10369:
        /* <DEDUP_REMOVED lines=20> */
.L_x_10397:
[----:B------:R-:W0:Y:S02]  /*75b0*/  F2I.U64.TRUNC R2, R2 ;  /* 0x0000000200027311 */ /* 0x000e24000020d800 */
[----:B0-----:R0:W-:Y:S01]  /*75c0*/  STG.E.64 [R16.64], R2 ;  /* 0x0000000210007986 */ /* 0x0011e2000c101b24 */
[----:B------:R-:W-:Y:S05]  /*75d0*/  BRA `(.L_x_10370) ;  /* 0x0000002000007947 */ /* 0x000fea0003800000 */
.L_x_10396:
[----:B------:R-:W0:Y:S02]  /*75e0*/  F2I.FTZ.U32.TRUNC.NTZ R3, R2 ;  /* 0x0000000200037305 */ /* 0x000e24000021f000 */
[----:B0-----:R0:W-:Y:S02]  /*75f0*/  STG.E [R16.64], R3 ;  /* 0x0000000310007986 */ /* 0x0011e4000c101924 */
.L_x_10370:
        /* <DEDUP_REMOVED lines=258> */
.L_x_10398:
        /* <DEDUP_REMOVED lines=20> */
.L_x_10403:
[----:B------:R-:W2:Y:S02]  /*8760*/  LDG.E.U8 R2, [R2.64] ;  /* 0x0000002402027981 */ /* 0x000ea4000c1e1100 */
[----:B--2---:R0:W1:Y:S01]  /*8770*/  I2F.U16 R19, R2 ;  /* 0x0000000200137306 */ /* 0x0040620000101000 */
[----:B------:R-:W-:Y:S05]  /*8780*/  BRA `(.L_x_10405) ;  /* 0x00000ca000007947 */ /* 0x000fea0003800000 */
.L_x_10402:
        /* <DEDUP_REMOVED lines=9> */
.L_x_10407:
[----:B------:R-:W2:Y:S02]  /*8820*/  LDG.E R2, [R2.64] ;  /* 0x0000002402027981 */ /* 0x000ea4000c1e1900 */
[----:B--2---:R0:W1:Y:S01]  /*8830*/  I2F R19, R2 ;  /* 0x0000000200137306 */ /* 0x0040620000201400 */
[----:B------:R-:W-:Y:S05]  /*8840*/  BRA `(.L_x_10405) ;  /* 0x00000be000007947 */ /* 0x000fea0003800000 */
.L_x_10406:
[----:B------:R-:W2:Y:S02]  /*8850*/  LDG.E.U16 R2, [R2.64] ;  /* 0x0000002402027981 */ /* 0x000ea4000c1e1500 */
[----:B--2---:R0:W1:Y:S01]  /*8860*/  I2F.S16 R19, R2 ;  /* 0x0000000200137306 */ /* 0x0040620000101400 */
[----:B------:R-:W-:Y:S05]  /*8870*/  BRA `(.L_x_10405) ;  /* 0x00000bb000007947 */ /* 0x000fea0003800000 */
.L_x_10401:
        /* <DEDUP_REMOVED lines=8> */
.L_x_10409:
[----:B------:R-:W2:Y:S02]  /*8900*/  LDG.E.U16 R2, [R2.64] ;  /* 0x0000002402027981 */ /* 0x000ea4000c1e1500 */
[----:B--2---:R-:W-:Y:S01]  /*8910*/  HADD2.F32 R19, -RZ, R2.H0_H0 ;  /* 0x20000002ff137230 */ /* 0x004fe20000004100 */
[----:B------:R-:W-:Y:S05]  /*8920*/  BRA `(.L_x_10405) ;  /* 0x00000b0000007947 */ /* 0x000fea0003800000 */
.L_x_10408:
        /* <DEDUP_REMOVED lines=8> */
.L_x_10411:
[----:B------:R-:W2:Y:S02]  /*89b0*/  LDG.E.U16 R2, [R2.64] ;  /* 0x0000002402027981 */ /* 0x000ea4000c1e1500 */
[----:B--2---:R-:W-:Y:S01]  /*89c0*/  HADD2.F32 R19, -RZ, R2.H0_H0 ;  /* 0x20000002ff137230 */ /* 0x004fe20000004100 */
[----:B------:R-:W-:Y:S05]  /*89d0*/  BRA `(.L_x_10405) ;  /* 0x00000a5000007947 */ /* 0x000fea0003800000 */
.L_x_10410:
[----:B------:R-:W2:Y:S02]  /*89e0*/  LDG.E.64 R2, [R2.64] ;  /* 0x0000002402027981 */ /* 0x000ea4000c1e1b00 */
[----:B--2---:R-:W0:Y:S01]  /*89f0*/  F2F.F32.F64 R19, R2 ;  /* 0x0000000200137310 */ /* 0x004e220000301000 */
[----:B------:R-:W0:-:S14]  /*8a00*/  DSETP.GEU.AND P0, PT, |R2|, c[0x2][0x0], PT ;  /* 0x008000000200762a */ /* 0x000e1c0003f0e200 */
[----:B0-----:R-:W-:Y:S01]  /*8a10*/  @!P0 FMUL R19, R19, 1.175494350822287508e-38 ;  /* 0x0080000013138820 */ /* 0x001fe20000400000 */
[----:B------:R-:W-:Y:S05]  /*8a20*/  BRA `(.L_x_10405) ;  /* 0x00000a0000007947 */ /* 0x000fea0003800000 */
.L_x_10400:
        /* <DEDUP_REMOVED lines=12> */
.L_x_10414:
[----:B------:R-:W2:Y:S02]  /*8af0*/  LDG.E.64 R2, [R2.64] ;  /* 0x0000002402027981 */ /* 0x000ea4000c1e1b00 */
[----:B--2---:R-:W0:Y:S01]  /*8b00*/  F2F.F32.F64 R19, R2 ;  /* 0x0000000200137310 */ /* 0x004e220000301000 */
[----:B------:R-:W0:-:S14]  /*8b10*/  DSETP.GEU.AND P0, PT, |R2|, c[0x2][0x0], PT ;  /* 0x008000000200762a */ /* 0x000e1c0003f0e200 */
[----:B0-----:R-:W-:Y:S01]  /*8b20*/  @!P0 FMUL R19, R19, 1.175494350822287508e-38 ;  /* 0x0080000013138820 */ /* 0x001fe20000400000 */
[----:B------:R-:W-:Y:S05]  /*8b30*/  BRA `(.L_x_10405) ;  /* 0x000008f000007947 */ /* 0x000fea0003800000 */
.L_x_10413:
        /* <DEDUP_REMOVED lines=26> */
.L_x_10416:
        /* <DEDUP_REMOVED lines=13> */
.L_x_10415:
[----:B------:R-:W2:Y:S02]  /*8db0*/  LDG.E.U16 R2, [R2.64] ;  /* 0x0000002402027981 */ /* 0x000ea4000c1e1500 */
[----:B--2---:R-:W-:Y:S01]  /*8dc0*/  PRMT R19, RZ, 0x5410, R2 ;  /* 0x00005410ff137816 */ /* 0x004fe20000000002 */
[----:B------:R-:W-:Y:S05]  /*8dd0*/  BRA `(.L_x_10405) ;  /* 0x0000065000007947 */ /* 0x000fea0003800000 */
.L_x_10412:
        /* <DEDUP_REMOVED lines=11> */
.L_x_10419:
        /* <DEDUP_REMOVED lines=20> */
.L_x_10421:
[----:B------:R-:W-:Y:S05]  /*8fd0*/  BSYNC B0 ;  /* 0x0000000000007941 */ /* 0x000fea0003800000 */
.L_x_10420:
[----:B------:R-:W-:Y:S01]  /*8fe0*/  IMAD.SHL.U32 R2, R2, 0x100000, RZ ;  /* 0x0010000002027824 */ /* 0x000fe200078e00ff */
[----:B------:R-:W-:-:S04]  /*8ff0*/  LEA R0, R0, 0x3b800000, 0x17 ;  /* 0x3b80000000007811 */ /* 0x000fc800078eb8ff */
[----:B------:R-:W-:Y:S01]  /*9000*/  LOP3.LUT R19, R0, R2, R19, 0xfe, !PT ;  /* 0x0000000200137212 */ /* 0x000fe200078efe13 */
[----:B------:R-:W-:Y:S05]  /*9010*/  BRA `(.L_x_10405) ;  /* 0x0000041000007947 */ /* 0x000fea0003800000 */
.L_x_10418:
        /* <DEDUP_REMOVED lines=20> */
.L_x_10423:
[----:B------:R-:W-:Y:S05]  /*9160*/  BSYNC B0 ;  /* 0x0000000000007941 */ /* 0x000fea0003800000 */
.L_x_10422:
[----:B------:R-:W-:Y:S01]  /*9170*/  IMAD.SHL.U32 R2, R2, 0x200000, RZ ;  /* 0x0020000002027824 */ /* 0x000fe200078e00ff */
[----:B------:R-:W-:-:S04]  /*9180*/  LEA R0, R0, 0x37800000, 0x17 ;  /* 0x3780000000007811 */ /* 0x000fc800078eb8ff */
[----:B------:R-:W-:Y:S01]  /*9190*/  LOP3.LUT R19, R0, R2, R19, 0xfe, !PT ;  /* 0x0000000200137212 */ /* 0x000fe200078efe13 */
[----:B------:R-:W-:Y:S05]  /*91a0*/  BRA `(.L_x_10405) ;  /* 0x0000028000007947 */ /* 0x000fea0003800000 */
.L_x_10417:
        /* <DEDUP_REMOVED lines=14> */
.L_x_10404:
        /* <DEDUP_REMOVED lines=21> */
.L_x_10425:
[----:B------:R-:W2:Y:S02]  /*93e0*/  LDG.E.64 R2, [R2.64] ;  /* 0x0000002402027981 */ /* 0x000ea4000c1e1b00 */
[----:B--2---:R0:W1:Y:S01]  /*93f0*/  I2F.U64 R19, R2 ;  /* 0x0000000200137312 */ /* 0x0040620000301000 */
[----:B------:R-:W-:Y:S05]  /*9400*/  BRA `(.L_x_10405) ;  /* 0x0000002000007947 */ /* 0x000fea0003800000 */
.L_x_10424:
[----:B------:R-:W2:Y:S02]  /*9410*/  LDG.E R2, [R2.64] ;  /* 0x0000002402027981 */ /* 0x000ea4000c1e1900 */
[----:B--2---:R0:W1:Y:S02]  /*9420*/  I2F.U32 R19, R2 ;  /* 0x0000000200137306 */ /* 0x0040640000201000 */
.L_x_10405:
[----:B------:R-:W-:Y:S05]  /*9430*/  BSYNC B6 ;  /* 0x0000000000067941 */ /* 0x000fea0003800000 */
.L_x_10399:
        /* <DEDUP_REMOVED lines=18> */
.L_x_10430:
[----:B------:R-:W2:Y:S02]  /*9560*/  LDG.E.U8 R0, [R2.64] ;  /* 0x0000002402007981 */ /* 0x000ea4000c1e1100 */
[----:B--2---:R-:W0:Y:S01]  /*9570*/  I2F.U16 R0, R0 ;  /* 0x0000000000007306 */ /* 0x004e220000101000 */
[----:B------:R-:W-:Y:S05]  /*9580*/  BRA `(.L_x_10432) ;  /* 0x00000ca000007947 */ /* 0x000fea0003800000 */
.L_x_10429:
        /* <DEDUP_REMOVED lines=9> */
.L_x_10434:
[----:B------:R-:W2:Y:S02]  /*9620*/  LDG.E R0, [R2.64] ;  /* 0x0000002402007981 */ /* 0x000ea4000c1e1900 */
[----:B--2---:R-:W0:Y:S01]  /*9630*/  I2F R0, R0 ;  /* 0x0000000000007306 */ /* 0x004e220000201400 */
[----:B------:R-:W-:Y:S05]  /*9640*/  BRA `(.L_x_10432) ;  /* 0x00000be000007947 */ /* 0x000fea0003800000 */
.L_x_10433:
[----:B------:R-:W2:Y:S02]  /*9650*/  LDG.E.U16 R0, [R2.64] ;  /* 0x0000002402007981 */ /* 0x000ea4000c1e1500 */
[----:B--2---:R-:W0:Y:S01]  /*9660*/  I2F.S16 R0, R0 ;  /* 0x0000000000007306 */ /* 0x004e220000101400 */
[----:B------:R-:W-:Y:S05]  /*9670*/  BRA `(.L_x_10432) ;  /* 0x00000bb000007947 */ /* 0x000fea0003800000 */
.L_x_10428:
        /* <DEDUP_REMOVED lines=8> */
.L_x_10436:
[----:B------:R-:W2:Y:S02]  /*9700*/  LDG.E.U16 R0, [R2.64] ;  /* 0x0000002402007981 */ /* 0x000ea4000c1e1500 */
[----:B--2---:R-:W-:Y:S01]  /*9710*/  HADD2.F32 R0, -RZ, R0.H0_H0 ;  /* 0x20000000ff007230 */ /* 0x004fe20000004100 */
[----:B------:R-:W-:Y:S05]  /*9720*/  BRA `(.L_x_10432) ;  /* 0x00000b0000007947 */ /* 0x000fea0003800000 */
.L_x_10435:
        /* <DEDUP_REMOVED lines=8> */
.L_x_10438:
[----:B------:R-:W2:Y:S02]  /*97b0*/  LDG.E.U16 R0, [R2.64] ;  /* 0x0000002402007981 */ /* 0x000ea4000c1e1500 */
[----:B--2---:R-:W-:Y:S01]  /*97c0*/  HADD2.F32 R0, -RZ, R0.H0_H0 ;  /* 0x20000000ff007230 */ /* 0x004fe20000004100 */
[----:B------:R-:W-:Y:S05]  /*97d0*/  BRA `(.L_x_10432) ;  /* 0x00000a5000007947 */ /* 0x000fea0003800000 */
.L_x_10437:
[----:B------:R-:W2:Y:S02]  /*97e0*/  LDG.E.64 R2, [R2.64] ;  /* 0x0000002402027981 */ /* 0x000ea4000c1e1b00 */
[----:B--2---:R-:W0:Y:S01]  /*97f0*/  F2F.F32.F64 R0, R2 ;  /* 0x0000000200007310 */ /* 0x004e220000301000 */
[----:B------:R-:W0:-:S14]  /*9800*/  DSETP.GEU.AND P0, PT, |R2|, c[0x2][0x0], PT ;  /* 0x008000000200762a */ /* 0x000e1c0003f0e200 */
[----:B0-----:R-:W-:Y:S01]  /*9810*/  @!P0 FMUL R0, R0, 1.175494350822287508e-38 ;  /* 0x0080000000008820 */ /* 0x001fe20000400000 */
[----:B------:R-:W-:Y:S05]  /*9820*/  BRA `(.L_x_10432) ;  /* 0x00000a0000007947 */ /* 0x000fea0003800000 */
.L_x_10427:
        /* <DEDUP_REMOVED lines=12> */
.L_x_10441:
[----:B------:R-:W2:Y:S02]  /*98f0*/  LDG.E.64 R2, [R2.64] ;  /* 0x0000002402027981 */ /* 0x000ea4000c1e1b00 */
[----:B--2---:R-:W0:Y:S01]  /*9900*/  F2F.F32.F64 R0, R2 ;  /* 0x0000000200007310 */ /* 0x004e220000301000 */
[----:B------:R-:W0:-:S14]  /*9910*/  DSETP.GEU.AND P0, PT, |R2|, c[0x2][0x0], PT ;  /* 0x008000000200762a */ /* 0x000e1c0003f0e200 */
[----:B0-----:R-:W-:Y:S01]  /*9920*/  @!P0 FMUL R0, R0, 1.175494350822287508e-38 ;  /* 0x0080000000008820 */ /* 0x001fe20000400000 */
[----:B------:R-:W-:Y:S05]  /*9930*/  BRA `(.L_x_10432) ;  /* 0x000008f000007947 */ /* 0x000fea0003800000 */
.L_x_10440:
        /* <DEDUP_REMOVED lines=26> */
.L_x_10443:
        /* <DEDUP_REMOVED lines=13> */
.L_x_10442:
[----:B------:R-:W2:Y:S02]  /*9bb0*/  LDG.E.U16 R0, [R2.64] ;  /* 0x0000002402007981 */ /* 0x000ea4000c1e1500 */
[----:B--2---:R-:W-:Y:S01]  /*9bc0*/  PRMT R0, RZ, 0x5410, R0 ;  /* 0x00005410ff007816 */ /* 0x004fe20000000000 */
[----:B------:R-:W-:Y:S05]  /*9bd0*/  BRA `(.L_x_10432) ;  /* 0x0000065000007947 */ /* 0x000fea0003800000 */
.L_x_10439:
        /* <DEDUP_REMOVED lines=11> */
.L_x_10446:
        /* <DEDUP_REMOVED lines=20> */
.L_x_10448:
[----:B------:R-:W-:Y:S05]  /*9dd0*/  BSYNC B0 ;  /* 0x0000000000007941 */ /* 0x000fea0003800000 */
.L_x_10447:
[----:B------:R-:W-:Y:S01]  /*9de0*/  LEA R3, R0, 0x3b800000, 0x17 ;  /* 0x3b80000000037811 */ /* 0x000fe200078eb8ff */
[----:B------:R-:W-:-:S05]  /*9df0*/  IMAD.SHL.U32 R0, R2, 0x100000, RZ ;  /* 0x0010000002007824 */ /* 0x000fca00078e00ff */
[----:B------:R-:W-:Y:S01]  /*9e00*/  LOP3.LUT R0, R3, R0, R4, 0xfe, !PT ;  /* 0x0000000003007212 */ /* 0x000fe200078efe04 */
[----:B------:R-:W-:Y:S05]  /*9e10*/  BRA `(.L_x_10432) ;  /* 0x0000041000007947 */ /* 0x000fea0003800000 */
.L_x_10445:
        /* <DEDUP_REMOVED lines=20> */
.L_x_10450:
[----:B------:R-:W-:Y:S05]  /*9f60*/  BSYNC B0 ;  /* 0x0000000000007941 */ /* 0x000fea0003800000 */
.L_x_10449:
[----:B------:R-:W-:Y:S01]  /*9f70*/  LEA R3, R0, 0x37800000, 0x17 ;  /* 0x3780000000037811 */ /* 0x000fe200078eb8ff */
[----:B------:R-:W-:-:S05]  /*9f80*/  IMAD.SHL.U32 R0, R2, 0x200000, RZ ;  /* 0x0020000002007824 */ /* 0x000fca00078e00ff */
[----:B------:R-:W-:Y:S01]  /*9f90*/  LOP3.LUT R0, R3, R0, R4, 0xfe, !PT ;  /* 0x0000000003007212 */ /* 0x000fe200078efe04 */
[----:B------:R-:W-:Y:S05]  /*9fa0*/  BRA `(.L_x_10432) ;  /* 0x0000028000007947 */ /* 0x000fea0003800000 */
.L_x_10444:
        /* <DEDUP_REMOVED lines=14> */
.L_x_10431:
        /* <DEDUP_REMOVED lines=21> */
.L_x_10452:
[----:B------:R-:W2:Y:S02]  /*a1e0*/  LDG.E.64 R2, [R2.64] ;  /* 0x0000002402027981 */ /* 0x000ea4000c1e1b00 */
[----:B--2---:R0:W2:Y:S01]  /*a1f0*/  I2F.U64 R0, R2 ;  /* 0x0000000200007312 */ /* 0x0040a20000301000 */
[----:B------:R-:W-:Y:S05]  /*a200*/  BRA `(.L_x_10432) ;  /* 0x0000002000007947 */ /* 0x000fea0003800000 */
.L_x_10451:
[----:B------:R-:W2:Y:S02]  /*a210*/  LDG.E R0, [R2.64] ;  /* 0x0000002402007981 */ /* 0x000ea4000c1e1900 */
[----:B--2---:R-:W0:Y:S02]  /*a220*/  I2F.U32 R0, R0 ;  /* 0x0000000000007306 */ /* 0x004e240000201000 */
.L_x_10432:
[----:B------:R-:W-:Y:S05]  /*a230*/  BSYNC B6 ;  /* 0x0000000000067941 */ /* 0x000fea0003800000 */
.L_x_10426:
        /* <DEDUP_REMOVED lines=17> */
.L_x_10456:
[----:B------:R-:W0:Y:S02]  /*a350*/  F2I.S64.TRUNC R2, R2 ;  /* 0x0000000200027311 */ /* 0x000e24000020d900 */
[----:B0-----:R-:W-:-:S05]  /*a360*/  IMAD.MOV.U32 R5, RZ, RZ, R2 ;  /* 0x000000ffff057224 */ /* 0x001fca00078e0002 */
[----:B------:R0:W-:Y:S01]  /*a370*/  STG.E.U8 [R16.64], R5 ;  /* 0x0000000510007986 */ /* 0x0001e2000c101124 */
[----:B------:R-:W-:Y:S05]  /*a380*/  BRA `(.L_x_10458) ;  /* 0x00000d3000007947 */ /* 0x000fea0003800000 */
.L_x_10455:
        /* <DEDUP_REMOVED lines=9> */
.L_x_10460:
[----:B------:R-:W0:Y:S02]  /*a420*/  F2I.FTZ.TRUNC.NTZ R3, R2 ;  /* 0x0000000200037305 */ /* 0x000e24000021f100 */
[----:B0-----:R0:W-:Y:S01]  /*a430*/  STG.E [R16.64], R3 ;  /* 0x0000000310007986 */ /* 0x0011e2000c101924 */
[----:B------:R-:W-:Y:S05]  /*a440*/  BRA `(.L_x_10458) ;  /* 0x00000c7000007947 */ /* 0x000fea0003800000 */
.L_x_10459:
[----:B------:R-:W0:Y:S02]  /*a450*/  F2I.FTZ.TRUNC.NTZ R3, R2 ;  /* 0x0000000200037305 */ /* 0x000e24000021f100 */
[----:B0-----:R0:W-:Y:S01]  /*a460*/  STG.E.U16 [R16.64], R3 ;  /* 0x0000000310007986 */ /* 0x0011e2000c101524 */
[----:B------:R-:W-:Y:S05]  /*a470*/  BRA `(.L_x_10458) ;  /* 0x00000c4000007947 */ /* 0x000fea0003800000 */
.L_x_10454:
        /* <DEDUP_REMOVED lines=8> */
.L_x_10462:
[----:B------:R-:W-:-:S05]  /*a500*/  F2FP.PACK_AB R2, RZ, R2 ;  /* 0x00000002ff02723e */ /* 0x000fca00000000ff */
[----:B------:R0:W-:Y:S01]  /*a510*/  STG.E.U16 [R16.64], R2 ;  /* 0x0000000210007986 */ /* 0x0001e2000c101524 */
[----:B------:R-:W-:Y:S05]  /*a520*/  BRA `(.L_x_10458) ;  /* 0x00000b9000007947 */ /* 0x000fea0003800000 */
.L_x_10461:
        /* <DEDUP_REMOVED lines=9> */
.L_x_10464:
[----:B------:R-:W-:-:S04]  /*a5c0*/  F2FP.PACK_AB R3, RZ, R2 ;  /* 0x00000002ff03723e */ /* 0x000fc800000000ff */
[----:B------:R-:W-:-:S05]  /*a5d0*/  PRMT R3, R3, 0x5410, RZ ;  /* 0x0000541003037816 */ /* 0x000fca00000000ff */
[----:B------:R0:W-:Y:S01]  /*a5e0*/  STG.E [R16.64], R3 ;  /* 0x0000000310007986 */ /* 0x0001e2000c101924 */
[----:B------:R-:W-:Y:S05]  /*a5f0*/  BRA `(.L_x_10458) ;  /* 0x00000ac000007947 */ /* 0x000fea0003800000 */
.L_x_10463:
[----:B------:R-:W-:-:S06]  /*a600*/  FMUL.FTZ R2, R2, 1 ;  /* 0x3f80000002027820 */ /* 0x000fcc0000410000 */
[----:B------:R-:W0:Y:S02]  /*a610*/  F2F.F64.F32 R2, R2 ;  /* 0x0000000200027310 */ /* 0x000e240000201800 */
[----:B0-----:R0:W-:Y:S01]  /*a620*/  STG.E.64 [R16.64], R2 ;  /* 0x0000000210007986 */ /* 0x0011e2000c101b24 */
[----:B------:R-:W-:Y:S05]  /*a630*/  BRA `(.L_x_10458) ;  /* 0x00000a8000007947 */ /* 0x000fea0003800000 */
.L_x_10453:
        /* <DEDUP_REMOVED lines=12> */
.L_x_10467:
[----:B------:R-:W-:Y:S01]  /*a700*/  FMUL.FTZ R4, R2, 1 ;  /* 0x3f80000002047820 */ /* 0x000fe20000410000 */
[----:B------:R-:W-:-:S05]  /*a710*/  CS2R R6, SRZ ;  /* 0x0000000000067805 */ /* 0x000fca000001ff00 */
[----:B------:R-:W0:Y:S02]  /*a720*/  F2F.F64.F32 R4, R4 ;  /* 0x0000000400047310 */ /* 0x000e240000201800 */
[----:B0-----:R0:W-:Y:S01]  /*a730*/  STG.E.128 [R16.64], R4 ;  /* 0x0000000410007986 */ /* 0x0011e2000c101d24 */
[----:B------:R-:W-:Y:S05]  /*a740*/  BRA `(.L_x_10458) ;  /* 0x0000097000007947 */ /* 0x000fea0003800000 */
.L_x_10466:
        /* <DEDUP_REMOVED lines=20> */
.L_x_10471:
[----:B------:R-:W-:Y:S05]  /*a890*/  BSYNC B0 ;  /* 0x0000000000007941 */ /* 0x000fea0003800000 */
.L_x_10470:
[----:B------:R-:W-:-:S05]  /*a8a0*/  LOP3.LUT R5, R0, R5, RZ, 0xfc, !PT ;  /* 0x0000000500057212 */ /* 0x000fca00078efcff */
[----:B------:R0:W-:Y:S01]  /*a8b0*/  STG.E.U8 [R16.64], R5 ;  /* 0x0000000510007986 */ /* 0x0001e2000c101124 */
[----:B------:R-:W-:Y:S05]  /*a8c0*/  BRA `(.L_x_10458) ;  /* 0x000007f000007947 */ /* 0x000fea0003800000 */
.L_x_10469:
        /* <DEDUP_REMOVED lines=12> */
.L_x_10473:
[----:B------:R-:W-:Y:S01]  /*a990*/  IMAD.MOV.U32 R0, RZ, RZ, 0x7f ;  /* 0x0000007fff007424 */ /* 0x000fe200078e00ff */
[----:B------:R-:W-:-:S04]  /*a9a0*/  ISETP.GT.U32.AND P0, PT, R4, 0x7f800000, PT ;  /* 0x7f8000000400780c */ /* 0x000fc80003f04070 */
[----:B------:R-:W-:-:S04]  /*a9b0*/  SEL R0, R0, 0x7c, P0 ;  /* 0x0000007c00007807 */ /* 0x000fc80000000000 */
.L_x_10474:
[----:B------:R-:W-:Y:S05]  /*a9c0*/  BSYNC B0 ;  /* 0x0000000000007941 */ /* 0x000fea0003800000 */
.L_x_10472:
[----:B------:R-:W-:-:S04]  /*a9d0*/  LOP3.LUT R2, R2, 0x80000000, RZ, 0xc0, !PT ;  /* 0x8000000002027812 */ /* 0x000fc800078ec0ff */
[----:B------:R-:W-:-:S04]  /*a9e0*/  SHF.R.U32.HI R3, RZ, 0x18, R2 ;  /* 0x00000018ff037819 */ /* 0x000fc80000011602 */
[----:B------:R-:W-:-:S05]  /*a9f0*/  LOP3.LUT R3, R0, R3, RZ, 0xfc, !PT ;  /* 0x0000000300037212 */ /* 0x000fca00078efcff */
[----:B------:R0:W-:Y:S01]  /*aa00*/  STG.E.U8 [R16.64], R3 ;  /* 0x0000000310007986 */ /* 0x0001e2000c101124 */
[----:B------:R-:W-:Y:S05]  /*aa10*/  BRA `(.L_x_10458) ;  /* 0x000006a000007947 */ /* 0x000fea0003800000 */
.L_x_10468:
[----:B------:R-:W-:-:S05]  /*aa20*/  F2FP.BF16.PACK_AB R2, RZ, R2 ;  /* 0x00000002ff02723e */ /* 0x000fca00000010ff */
[----:B------:R0:W-:Y:S01]  /*aa30*/  STG.E.U16 [R16.64], R2 ;  /* 0x0000000210007986 */ /* 0x0001e2000c101524 */
[----:B------:R-:W-:Y:S05]  /*aa40*/  BRA `(.L_x_10458) ;  /* 0x0000067000007947 */ /* 0x000fea0003800000 */
.L_x_10465:
        /* <DEDUP_REMOVED lines=11> */
.L_x_10477:
        /* <DEDUP_REMOVED lines=16> */
.L_x_10480:
[----:B------:R-:W-:-:S04]  /*ac00*/  LOP3.LUT R2, R2, 0x80000000, RZ, 0xc0, !PT ;  /* 0x8000000002027812 */ /* 0x000fc800078ec0ff */
[----:B------:R-:W-:-:S04]  /*ac10*/  SHF.R.U32.HI R3, RZ, 0x18, R2 ;  /* 0x00000018ff037819 */ /* 0x000fc80000011602 */
[----:B------:R-:W-:-:S04]  /*ac20*/  LOP3.LUT R0, R0, R3, RZ, 0xfc, !PT ;  /* 0x0000000300007212 */ /* 0x000fc800078efcff */
[----:B------:R-:W-:Y:S02]  /*ac30*/  PRMT R8, R0, 0x7610, R8 ;  /* 0x0000761000087816 */ /* 0x000fe40000000008 */
.L_x_10479:
[----:B------:R-:W-:Y:S05]  /*ac40*/  BSYNC B0 ;  /* 0x0000000000007941 */ /* 0x000fea0003800000 */
.L_x_10478:
[----:B------:R0:W-:Y:S01]  /*ac50*/  STG.E.U8 [R16.64], R8 ;  /* 0x0000000810007986 */ /* 0x0001e2000c101124 */
[----:B------:R-:W-:Y:S05]  /*ac60*/  BRA `(.L_x_10458) ;  /* 0x0000045000007947 */ /* 0x000fea0003800000 */
.L_x_10476:
        /* <DEDUP_REMOVED lines=16> */
.L_x_10483:
[----:B------:R-:W-:-:S04]  /*ad70*/  LOP3.LUT R2, R2, 0x80000000, RZ, 0xc0, !PT ;  /* 0x8000000002027812 */ /* 0x000fc800078ec0ff */
[----:B------:R-:W-:-:S04]  /*ad80*/  SHF.R.U32.HI R3, RZ, 0x18, R2 ;  /* 0x00000018ff037819 */ /* 0x000fc80000011602 */
[----:B------:R-:W-:-:S04]  /*ad90*/  LOP3.LUT R0, R0, R3, RZ, 0xfc, !PT ;  /* 0x0000000300007212 */ /* 0x000fc800078efcff */
[----:B------:R-:W-:Y:S02]  /*ada0*/  PRMT R8, R0, 0x7610, R8 ;  /* 0x0000761000087816 */ /* 0x000fe40000000008 */
.L_x_10482:
[----:B------:R-:W-:Y:S05]  /*adb0*/  BSYNC B0 ;  /* 0x0000000000007941 */ /* 0x000fea0003800000 */
.L_x_10481:
[----:B------:R0:W-:Y:S01]  /*adc0*/  STG.E.U8 [R16.64], R8 ;  /* 0x0000000810007986 */ /* 0x0001e2000c101124 */
[----:B------:R-:W-:Y:S05]  /*add0*/  BRA `(.L_x_10458) ;  /* 0x000002e000007947 */ /* 0x000fea0003800000 */
.L_x_10475:
        /* <DEDUP_REMOVED lines=21> */
.L_x_10457:
        /* <DEDUP_REMOVED lines=20> */
.L_x_10485:
[----:B------:R-:W0:Y:S02]  /*b070*/  F2I.U64.TRUNC R2, R2 ;  /* 0x0000000200027311 */ /* 0x000e24000020d800 */
[----:B0-----:R0:W-:Y:S01]  /*b080*/  STG.E.64 [R16.64], R2 ;  /* 0x0000000210007986 */ /* 0x0011e2000c101b24 */
[----:B------:R-:W-:Y:S05]  /*b090*/  BRA `(.L_x_10458) ;  /* 0x0000002000007947 */ /* 0x000fea0003800000 */
.L_x_10484:
[----:B------:R-:W0:Y:S02]  /*b0a0*/  F2I.FTZ.U32.TRUNC.NTZ R3, R2 ;  /* 0x0000000200037305 */ /* 0x000e24000021f000 */
[----:B0-----:R0:W-:Y:S02]  /*b0b0*/  STG.E [R16.64], R3 ;  /* 0x0000000310007986 */ /* 0x0011e4000c101924 */
.L_x_10458:
[----:B------:R-:W-:Y:S02]  /*b0c0*/  IADD3 R23, R23, 0x80, RZ ;  /* 0x0000008017177810 */ /* 0x000fe40007ffe0ff */
.L_x_10309:
[----:B------:R-:W-:Y:S05]  /*b0d0*/  BSYNC B7 ;  /* 0x0000000000077941 */ /* 0x000fea0003800000 */
.L_x_10308:
        /* <DEDUP_REMOVED lines=257> */
.L_x_10486:
        /* <DEDUP_REMOVED lines=20> */
.L_x_10491:
[----:B------:R-:W2:Y:S02]  /*c230*/  LDG.E.U8 R2, [R2.64] ;  /* 0x0000002402027981 */ /* 0x000ea4000c1e1100 */
[----:B--2---:R0:W1:Y:S01]  /*c240*/  I2F.U16 R19, R2 ;  /* 0x0000000200137306 */ /* 0x0040620000101000 */
[----:B------:R-:W-:Y:S05]  /*c250*/  BRA `(.L_x_10493) ;  /* 0x00000ca000007947 */ /* 0x000fea0003800000 */
.L_x_10490:
        /* <DEDUP_REMOVED lines=9> */
.L_x_10495:
[----:B------:R-:W2:Y:S02]  /*c2f0*/  LDG.E R2, [R2.64] ;  /* 0x0000002402027981 */ /* 0x000ea4000c1e1900 */
[----:B--2---:R0:W1:Y:S01]  /*c300*/  I2F R19, R2 ;  /* 0x0000000200137306 */ /* 0x0040620000201400 */
[----:B------:R-:W-:Y:S05]  /*c310*/  BRA `(.L_x_10493) ;  /* 0x00000be000007947 */ /* 0x000fea0003800000 */
.L_x_10494:
[----:B------:R-:W2:Y:S02]  /*c320*/  LDG.E.U16 R2, [R2.64] ;  /* 0x0000002402027981 */ /* 0x000ea4000c1e1500 */
[----:B--2---:R0:W1:Y:S01]  /*c330*/  I2F.S16 R19, R2 ;  /* 0x0000000200137306 */ /* 0x0040620000101400 */
[----:B------:R-:W-:Y:S05]  /*c340*/  BRA `(.L_x_10493) ;  /* 0x00000bb000007947 */ /* 0x000fea0003800000 */
.L_x_10489:
        /* <DEDUP_REMOVED lines=8> */
.L_x_10497:
[----:B------:R-:W2:Y:S02]  /*c3d0*/  LDG.E.U16 R2, [R2.64] ;  /* 0x0000002402027981 */ /* 0x000ea4000c1e1500 */
[----:B--2---:R-:W-:Y:S01]  /*c3e0*/  HADD2.F32 R19, -RZ, R2.H0_H0 ;  /* 0x20000002ff137230 */ /* 0x004fe20000004100 */
[----:B------:R-:W-:Y:S05]  /*c3f0*/  BRA `(.L_x_10493) ;  /* 0x00000b0000007947 */ /* 0x000fea0003800000 */
.L_x_10496:
        /* <DEDUP_REMOVED lines=8> */
.L_x_10499:
[----:B------:R-:W2:Y:S02]  /*c480*/  LDG.E.U16 R2, [R2.64] ;  /* 0x0000002402027981 */ /* 0x000ea4000c1e1500 */
[----:B--2---:R-:W-:Y:S01]  /*c490*/  HADD2.F32 R19, -RZ, R2.H0_H0 ;  /* 0x20000002ff137230 */ /* 0x004fe20000004100 */
[----:B------:R-:W-:Y:S05]  /*c4a0*/  BRA `(.L_x_10493) ;  /* 0x00000a5000007947 */ /* 0x000fea0003800000 */
.L_x_10498:
[----:B------:R-:W2:Y:S02]  /*c4b0*/  LDG.E.64 R2, [R2.64] ;  /* 0x0000002402027981 */ /* 0x000ea4000c1e1b00 */
[----:B--2---:R-:W0:Y:S01]  /*c4c0*/  F2F.F32.F64 R19, R2 ;  /* 0x0000000200137310 */ /* 0x004e220000301000 */
[----:B------:R-:W0:-:S14]  /*c4d0*/  DSETP.GEU.AND P0, PT, |R2|, c[0x2][0x0], PT ;  /* 0x008000000200762a */ /* 0x000e1c0003f0e200 */
[----:B0-----:R-:W-:Y:S01]  /*c4e0*/  @!P0 FMUL R19, R19, 1.175494350822287508e-38 ;  /* 0x0080000013138820 */ /* 0x001fe20000400000 */
[----:B------:R-:W-:Y:S05]  /*c4f0*/  BRA `(.L_x_10493) ;  /* 0x00000a0000007947 */ /* 0x000fea0003800000 */
.L_x_10488:
        /* <DEDUP_REMOVED lines=12> */
.L_x_10502:
[----:B------:R-:W2:Y:S02]  /*c5c0*/  LDG.E.64 R2, [R2.64] ;  /* 0x0000002402027981 */ /* 0x000ea4000c1e1b00 */
[----:B--2---:R-:W0:Y:S01]  /*c5d0*/  F2F.F32.F64 R19, R2 ;  /* 0x0000000200137310 */ /* 0x004e220000301000 */
[----:B------:R-:W0:-:S14]  /*c5e0*/  DSETP.GEU.AND P0, PT, |R2|, c[0x2][0x0], PT ;  /* 0x008000000200762a */ /* 0x000e1c0003f0e200 */
[----:B0-----:R-:W-:Y:S01]  /*c5f0*/  @!P0 FMUL R19, R19, 1.175494350822287508e-38 ;  /* 0x0080000013138820 */ /* 0x001fe20000400000 */
[----:B------:R-:W-:Y:S05]  /*c600*/  BRA `(.L_x_10493) ;  /* 0x000008f000007947 */ /* 0x000fea0003800000 */
.L_x_10501:
        /* <DEDUP_REMOVED lines=26> */
.L_x_10504:
        /* <DEDUP_REMOVED lines=13> */
.L_x_10503:
[----:B------:R-:W2:Y:S02]  /*c880*/  LDG.E.U16 R2, [R2.64] ;  /* 0x0000002402027981 */ /* 0x000ea4000c1e1500 */
[----:B--2---:R-:W-:Y:S01]  /*c890*/  PRMT R19, RZ, 0x5410, R2 ;  /* 0x00005410ff137816 */ /* 0x004fe20000000002 */
[----:B------:R-:W-:Y:S05]  /*c8a0*/  BRA `(.L_x_10493) ;  /* 0x0000065000007947 */ /* 0x000fea0003800000 */
.L_x_10500:
        /* <DEDUP_REMOVED lines=11> */
.L_x_10507:
        /* <DEDUP_REMOVED lines=20> */
.L_x_10509:
[----:B------:R-:W-:Y:S05]  /*caa0*/  BSYNC B0 ;  /* 0x0000000000007941 */ /* 0x000fea0003800000 */
.L_x_10508:
[----:B------:R-:W-:Y:S01]  /*cab0*/  IMAD.SHL.U32 R2, R2, 0x100000, RZ ;  /* 0x0010000002027824 */ /* 0x000fe200078e00ff */
[----:B------:R-:W-:-:S04]  /*cac0*/  LEA R0, R0, 0x3b800000, 0x17 ;  /* 0x3b80000000007811 */ /* 0x000fc800078eb8ff */
[----:B------:R-:W-:Y:S01]  /*cad0*/  LOP3.LUT R19, R0, R2, R19, 0xfe, !PT ;  /* 0x0000000200137212 */ /* 0x000fe200078efe13 */
[----:B------:R-:W-:Y:S05]  /*cae0*/  BRA `(.L_x_10493) ;  /* 0x0000041000007947 */ /* 0x000fea0003800000 */
.L_x_10506:
        /* <DEDUP_REMOVED lines=20> */
.L_x_10511:
[----:B------:R-:W-:Y:S05]  /*cc30*/  BSYNC B0 ;  /* 0x0000000000007941 */ /* 0x000fea0003800000 */
.L_x_10510:
[----:B------:R-:W-:Y:S01]  /*cc40*/  IMAD.SHL.U32 R2, R2, 0x200000, RZ ;  /* 0x0020000002027824 */ /* 0x000fe200078e00ff */
[----:B------:R-:W-:-:S04]  /*cc50*/  LEA R0, R0, 0x37800000, 0x17 ;  /* 0x3780000000007811 */ /* 0x000fc800078eb8ff */
[----:B------:R-:W-:Y:S01]  /*cc60*/  LOP3.LUT R19, R0, R2, R19, 0xfe, !PT ;  /* 0x0000000200137212 */ /* 0x000fe200078efe13 */
[----:B------:R-:W-:Y:S05]  /*cc70*/  BRA `(.L_x_10493) ;  /* 0x0000028000007947 */ /* 0x000fea0003800000 */
.L_x_10505:
        /* <DEDUP_REMOVED lines=14> */
.L_x_10492:
        /* <DEDUP_REMOVED lines=21> */
.L_x_10513:
[----:B------:R-:W2:Y:S02]  /*ceb0*/  LDG.E.64 R2, [R2.64] ;  /* 0x0000002402027981 */ /* 0x000ea4000c1e1b00 */
[----:B--2---:R0:W1:Y:S01]  /*cec0*/  I2F.U64 R19, R2 ;  /* 0x0000000200137312 */ /* 0x0040620000301000 */
[----:B------:R-:W-:Y:S05]  /*ced0*/  BRA `(.L_x_10493) ;  /* 0x0000002000007947 */ /* 0x000fea0003800000 */
.L_x_10512:
[----:B------:R-:W2:Y:S02]  /*cee0*/  LDG.E R2, [R2.64] ;  /* 0x0000002402027981 */ /* 0x000ea4000c1e1900 */
[----:B--2---:R0:W1:Y:S02]  /*cef0*/  I2F.U32 R19, R2 ;  /* 0x0000000200137306 */ /* 0x0040640000201000 */
.L_x_10493:
[----:B------:R-:W-:Y:S05]  /*cf00*/  BSYNC B6 ;  /* 0x0000000000067941 */ /* 0x000fea0003800000 */
.L_x_10487:
        /* <DEDUP_REMOVED lines=18> */
.L_x_10518:
[----:B------:R-:W2:Y:S02]  /*d030*/  LDG.E.U8 R0, [R2.64] ;  /* 0x0000002402007981 */ /* 0x000ea4000c1e1100 */
[----:B--2---:R-:W0:Y:S01]  /*d040*/  I2F.U16 R0, R0 ;  /* 0x0000000000007306 */ /* 0x004e220000101000 */
[----:B------:R-:W-:Y:S05]  /*d050*/  BRA `(.L_x_10520) ;  /* 0x00000ca000007947 */ /* 0x000fea0003800000 */
.L_x_10517:
        /* <DEDUP_REMOVED lines=9> */
.L_x_10522:
[----:B------:R-:W2:Y:S02]  /*d0f0*/  LDG.E R0, [R2.64] ;  /* 0x0000002402007981 */ /* 0x000ea4000c1e1900 */
[----:B--2---:R-:W0:Y:S01]  /*d100*/  I2F R0, R0 ;  /* 0x0000000000007306 */ /* 0x004e220000201400 */
[----:B------:R-:W-:Y:S05]  /*d110*/  BRA `(.L_x_10520) ;  /* 0x00000be000007947 */ /* 0x000fea0003800000 */
.L_x_10521:
[----:B------:R-:W2:Y:S02]  /*d120*/  LDG.E.U16 R0, [R2.64] ;  /* 0x0000002402007981 */ /* 0x000ea4000c1e1500 */
[----:B--2---:R-:W0:Y:S01]  /*d130*/  I2F.S16 R0, R0 ;  /* 0x0000000000007306 */ /* 0x004e220000101400 */
[----:B------:R-:W-:Y:S05]  /*d140*/  BRA `(.L_x_10520) ;  /* 0x00000bb000007947 */ /* 0x000fea0003800000 */
.L_x_10516:
        /* <DEDUP_REMOVED lines=8> */
.L_x_10524:
[----:B------:R-:W2:Y:S02]  /*d1d0*/  LDG.E.U16 R0, [R2.64] ;  /* 0x0000002402007981 */ /* 0x000ea4000c1e1500 */
[----:B--2---:R-:W-:Y:S01]  /*d1e0*/  HADD2.F32 R0, -RZ, R0.H0_H0 ;  /* 0x20000000ff007230 */ /* 0x004fe20000004100 */
[----:B------:R-:W-:Y:S05]  /*d1f0*/  BRA `(.L_x_10520) ;  /* 0x00000b0000007947 */ /* 0x000fea0003800000 */
.L_x_10523:
        /* <DEDUP_REMOVED lines=8> */
.L_x_10526:
[----:B------:R-:W2:Y:S02]  /*d280*/  LDG.E.U16 R0, [R2.64] ;  /* 0x0000002402007981 */ /* 0x000ea4000c1e1500 */
[----:B--2---:R-:W-:Y:S01]  /*d290*/  HADD2.F32 R0, -RZ, R0.H0_H0 ;  /* 0x20000000ff007230 */ /* 0x004fe20000004100 */
[----:B------:R-:W-:Y:S05]  /*d2a0*/  BRA `(.L_x_10520) ;  /* 0x00000a5000007947 */ /* 0x000fea0003800000 */
.L_x_10525:
[----:B------:R-:W2:Y:S02]  /*d2b0*/  LDG.E.64 R2, [R2.64] ;  /* 0x0000002402027981 */ /* 0x000ea4000c1e1b00 */
[----:B--2---:R-:W0:Y:S01]  /*d2c0*/  F2F.F32.F64 R0, R2 ;  /* 0x0000000200007310 */ /* 0x004e220000301000 */
[----:B------:R-:W0:-:S14]  /*d2d0*/  DSETP.GEU.AND P0, PT, |R2|, c[0x2][0x0], PT ;  /* 0x008000000200762a */ /* 0x000e1c0003f0e200 */
[----:B0-----:R-:W-:Y:S01]  /*d2e0*/  @!P0 FMUL R0, R0, 1.175494350822287508e-38 ;  /* 0x0080000000008820 */ /* 0x001fe20000400000 */
[----:B------:R-:W-:Y:S05]  /*d2f0*/  BRA `(.L_x_10520) ;  /* 0x00000a0000007947 */ /* 0x000fea0003800000 */
.L_x_10515:
        /* <DEDUP_REMOVED lines=12> */
.L_x_10529:
[----:B------:R-:W2:Y:S02]  /*d3c0*/  LDG.E.64 R2, [R2.64] ;  /* 0x0000002402027981 */ /* 0x000ea4000c1e1b00 */
[----:B--2---:R-:W0:Y:S01]  /*d3d0*/  F2F.F32.F64 R0, R2 ;  /* 0x0000000200007310 */ /* 0x004e220000301000 */
[----:B------:R-:W0:-:S14]  /*d3e0*/  DSETP.GEU.AND P0, PT, |R2|, c[0x2][0x0], PT ;  /* 0x008000000200762a */ /* 0x000e1c0003f0e200 */
[----:B0-----:R-:W-:Y:S01]  /*d3f0*/  @!P0 FMUL R0, R0, 1.175494350822287508e-38 ;  /* 0x0080000000008820 */ /* 0x001fe20000400000 */
[----:B------:R-:W-:Y:S05]  /*d400*/  BRA `(.L_x_10520) ;  /* 0x000008f000007947 */ /* 0x000fea0003800000 */
.L_x_10528:
        /* <DEDUP_REMOVED lines=26> */
.L_x_10531:
        /* <DEDUP_REMOVED lines=13> */
.L_x_10530:
[----:B------:R-:W2:Y:S02]  /*d680*/  LDG.E.U16 R0, [R2.64] ;  /* 0x0000002402007981 */ /* 0x000ea4000c1e1500 */
[----:B--2---:R-:W-:Y:S01]  /*d690*/  PRMT R0, RZ, 0x5410, R0 ;  /* 0x00005410ff007816 */ /* 0x004fe20000000000 */
[----:B------:R-:W-:Y:S05]  /*d6a0*/  BRA `(.L_x_10520) ;  /* 0x0000065000007947 */ /* 0x000fea0003800000 */
.L_x_10527:
        /* <DEDUP_REMOVED lines=11> */
.L_x_10534:
        /* <DEDUP_REMOVED lines=20> */
.L_x_10536:
[----:B------:R-:W-:Y:S05]  /*d8a0*/  BSYNC B0 ;  /* 0x0000000000007941 */ /* 0x000fea0003800000 */
.L_x_10535:
[----:B------:R-:W-:Y:S01]  /*d8b0*/  LEA R3, R0, 0x3b800000, 0x17 ;  /* 0x3b80000000037811 */ /* 0x000fe200078eb8ff */
[----:B------:R-:W-:-:S05]  /*d8c0*/  IMAD.SHL.U32 R0, R2, 0x100000, RZ ;  /* 0x0010000002007824 */ /* 0x000fca00078e00ff */
[----:B------:R-:W-:Y:S01]  /*d8d0*/  LOP3.LUT R0, R3, R0, R4, 0xfe, !PT ;  /* 0x0000000003007212 */ /* 0x000fe200078efe04 */
[----:B------:R-:W-:Y:S05]  /*d8e0*/  BRA `(.L_x_10520) ;  /* 0x0000041000007947 */ /* 0x000fea0003800000 */
.L_x_10533:
        /* <DEDUP_REMOVED lines=20> */
.L_x_10538:
[----:B------:R-:W-:Y:S05]  /*da30*/  BSYNC B0 ;  /* 0x0000000000007941 */ /* 0x000fea0003800000 */
.L_x_10537:
[----:B------:R-:W-:Y:S01]  /*da40*/  LEA R3, R0, 0x37800000, 0x17 ;  /* 0x3780000000037811 */ /* 0x000fe200078eb8ff */
[----:B------:R-:W-:-:S05]  /*da50*/  IMAD.SHL.U32 R0, R2, 0x200000, RZ ;  /* 0x0020000002007824 */ /* 0x000fca00078e00ff */
[----:B------:R-:W-:Y:S01]  /*da60*/  LOP3.LUT R0, R3, R0, R4, 0xfe, !PT ;  /* 0x0000000003007212 */ /* 0x000fe200078efe04 */
[----:B------:R-:W-:Y:S05]  /*da70*/  BRA `(.L_x_10520) ;  /* 0x0000028000007947 */ /* 0x000fea0003800000 */
.L_x_10532:
        /* <DEDUP_REMOVED lines=14> */
.L_x_10519:
        /* <DEDUP_REMOVED lines=21> */
.L_x_10540:
[----:B------:R-:W2:Y:S02]  /*dcb0*/  LDG.E.64 R2, [R2.64] ;  /* 0x0000002402027981 */ /* 0x000ea4000c1e1b00 */
[----:B--2---:R0:W2:Y:S01]  /*dcc0*/  I2F.U64 R0, R2 ;  /* 0x0000000200007312 */ /* 0x0040a20000301000 */
[----:B------:R-:W-:Y:S05]  /*dcd0*/  BRA `(.L_x_10520) ;  /* 0x0000002000007947 */ /* 0x000fea0003800000 */
.L_x_10539:
[----:B------:R-:W2:Y:S02]  /*dce0*/  LDG.E R0, [R2.64] ;  /* 0x0000002402007981 */ /* 0x000ea4000c1e1900 */
[----:B--2---:R-:W0:Y:S02]  /*dcf0*/  I2F.U32 R0, R0 ;  /* 0x0000000000007306 */ /* 0x004e240000201000 */
.L_x_10520:
[----:B------:R-:W-:Y:S05]  /*dd00*/  BSYNC B6 ;  /* 0x0000000000067941 */ /* 0x000fea0003800000 */
.L_x_10514:
        /* <DEDUP_REMOVED lines=17> */
.L_x_10544:
[----:B------:R-:W0:Y:S02]  /*de20*/  F2I.S64.TRUNC R2, R2 ;  /* 0x0000000200027311 */ /* 0x000e24000020d900 */
[----:B0-----:R-:W-:-:S05]  /*de30*/  IMAD.MOV.U32 R5, RZ, RZ, R2 ;  /* 0x000000ffff057224 */ /* 0x001fca00078e0002 */
[----:B------:R-:W-:Y:S01]  /*de40*/  STG.E.U8 [R16.64], R5 ;  /* 0x0000000510007986 */ /* 0x000fe2000c101124 */
[----:B------:R-:W-:Y:S05]  /*de50*/  EXIT ;  /* 0x000000000000794d */ /* 0x000fea0003800000 */
.L_x_10543:
        /* <DEDUP_REMOVED lines=9> */
.L_x_10547:
[----:B------:R-:W0:Y:S02]  /*def0*/  F2I.FTZ.TRUNC.NTZ R3, R2 ;  /* 0x0000000200037305 */ /* 0x000e24000021f100 */
[----:B0-----:R-:W-:Y:S01]  /*df00*/  STG.E [R16.64], R3 ;  /* 0x0000000310007986 */ /* 0x001fe2000c101924 */
[----:B------:R-:W-:Y:S05]  /*df10*/  EXIT ;  /* 0x000000000000794d */ /* 0x000fea0003800000 */
.L_x_10546:
[----:B------:R-:W0:Y:S02]  /*df20*/  F2I.FTZ.TRUNC.NTZ R3, R2 ;  /* 0x0000000200037305 */ /* 0x000e24000021f100 */
[----:B0-----:R-:W-:Y:S01]  /*df30*/  STG.E.U16 [R16.64], R3 ;  /* 0x0000000310007986 */ /* 0x001fe2000c101524 */
[----:B------:R-:W-:Y:S05]  /*df40*/  EXIT ;  /* 0x000000000000794d */ /* 0x000fea0003800000 */
.L_x_10542:
        /* <DEDUP_REMOVED lines=8> */
.L_x_10549:
[----:B------:R-:W-:-:S05]  /*dfd0*/  F2FP.PACK_AB R2, RZ, R2 ;  /* 0x00000002ff02723e */ /* 0x000fca00000000ff */
[----:B------:R-:W-:Y:S01]  /*dfe0*/  STG.E.U16 [R16.64], R2 ;  /* 0x0000000210007986 */ /* 0x000fe2000c101524 */
[----:B------:R-:W-:Y:S05]  /*dff0*/  EXIT ;  /* 0x000000000000794d */ /* 0x000fea0003800000 */
.L_x_10548:
[----:B------:R-:W-:-:S13]  /*e000*/  ISETP.NE.AND P0, PT, R3, 0x7, PT ;  /* 0x000000070300780c */ /* 0x000fda0003f05270 */
[----:B------:R-:W-:Y:S05]  /*e010*/  @!P0 BRA `(.L_x_10550) ;  /* 0x000000b000008947 */ /* 0x000fea0003800000 */
[----:B------:R-:W-:-:S13]  /*e020*/  ISETP.NE.AND P0, PT, R3, 0x8, PT ;  /* 0x000000080300780c */ /* 0x000fda0003f05270 */
[----:B------:R-:W-:Y:S05]  /*e030*/  @!P0 BRA `(.L_x_10551) ;  /* 0x0000005000008947 */ /* 0x000fea0003800000 */
[----:B------:R-:W-:-:S13]  /*e040*/  ISETP.NE.AND P0, PT, R3, 0x9, PT ;  /* 0x000000090300780c */ /* 0x000fda0003f05270 */
[----:B------:R-:W-:Y:S05]  /*e050*/  @P0 BRA `(.L_x_10545) ;  /* 0x000009a000000947 */ /* 0x000fea0003800000 */
[----:B------:R-:W-:-:S05]  /*e060*/  IMAD.MOV.U32 R3, RZ, RZ, RZ ;  /* 0x000000ffff037224 */ /* 0x000fca00078e00ff */
[----:B------:R-:W-:Y:S01]  /*e070*/  STG.E.64 [R16.64], R2 ;  /* 0x0000000210007986 */ /* 0x000fe2000c101b24 */
[----:B------:R-:W-:Y:S05]  /*e080*/  EXIT ;  /* 0x000000000000794d */ /* 0x000fea0003800000 */
.L_x_10551:
[----:B------:R-:W-:-:S04]  /*e090*/  F2FP.PACK_AB R3, RZ, R2 ;  /* 0x00000002ff03723e */ /* 0x000fc800000000ff */
[----:B------:R-:W-:-:S05]  /*e0a0*/  PRMT R3, R3, 0x5410, RZ ;  /* 0x0000541003037816 */ /* 0x000fca00000000ff */
[----:B------:R-:W-:Y:S01]  /*e0b0*/  STG.E [R16.64], R3 ;  /* 0x0000000310007986 */ /* 0x000fe2000c101924 */
[----:B------:R-:W-:Y:S05]  /*e0c0*/  EXIT ;  /* 0x000000000000794d */ /* 0x000fea0003800000 */
.L_x_10550:
[----:B------:R-:W-:-:S06]  /*e0d0*/  FMUL.FTZ R2, R2, 1 ;  /* 0x3f80000002027820 */ /* 0x000fcc0000410000 */
[----:B------:R-:W0:Y:S02]  /*e0e0*/  F2F.F64.F32 R2, R2 ;  /* 0x0000000200027310 */ /* 0x000e240000201800 */
[----:B0-----:R-:W-:Y:S01]  /*e0f0*/  STG.E.64 [R16.64], R2 ;  /* 0x0000000210007986 */ /* 0x001fe2000c101b24 */
[----:B------:R-:W-:Y:S05]  /*e100*/  EXIT ;  /* 0x000000000000794d */ /* 0x000fea0003800000 */
.L_x_10541:
        /* <DEDUP_REMOVED lines=10> */
[----:B------:R-:W-:Y:S01]  /*e1b0*/  STG.E.U8 [R16.64], R3 ;  /* 0x0000000310007986 */ /* 0x000fe2000c101124 */
[----:B------:R-:W-:Y:S05]  /*e1c0*/  EXIT ;  /* 0x000000000000794d */ /* 0x000fea0003800000 */
.L_x_10554:
[----:B------:R-:W-:Y:S01]  /*e1d0*/  FMUL.FTZ R4, R2, 1 ;  /* 0x3f80000002047820 */ /* 0x000fe20000410000 */
[----:B------:R-:W-:-:S05]  /*e1e0*/  CS2R R6, SRZ ;  /* 0x0000000000067805 */ /* 0x000fca000001ff00 */
[----:B------:R-:W0:Y:S02]  /*e1f0*/  F2F.F64.F32 R4, R4 ;  /* 0x0000000400047310 */ /* 0x000e240000201800 */
[----:B0-----:R-:W-:Y:S01]  /*e200*/  STG.E.128 [R16.64], R4 ;  /* 0x0000000410007986 */ /* 0x001fe2000c101d24 */
[----:B------:R-:W-:Y:S05]  /*e210*/  EXIT ;  /* 0x000000000000794d */ /* 0x000fea0003800000 */
.L_x_10553:
        /* <DEDUP_REMOVED lines=20> */
.L_x_10558:
[----:B------:R-:W-:Y:S05]  /*e360*/  BSYNC B0 ;  /* 0x0000000000007941 */ /* 0x000fea0003800000 */
.L_x_10557:
[----:B------:R-:W-:-:S05]  /*e370*/  LOP3.LUT R5, R0, R5, RZ, 0xfc, !PT ;  /* 0x0000000500057212 */ /* 0x000fca00078efcff */
[----:B------:R-:W-:Y:S01]  /*e380*/  STG.E.U8 [R16.64], R5 ;  /* 0x0000000510007986 */ /* 0x000fe2000c101124 */
[----:B------:R-:W-:Y:S05]  /*e390*/  EXIT ;  /* 0x000000000000794d */ /* 0x000fea0003800000 */
.L_x_10556:
        /* <DEDUP_REMOVED lines=12> */
.L_x_10560:
[----:B------:R-:W-:Y:S01]  /*e460*/  IMAD.MOV.U32 R0, RZ, RZ, 0x7f ;  /* 0x0000007fff007424 */ /* 0x000fe200078e00ff */
[----:B------:R-:W-:-:S04]  /*e470*/  ISETP.GT.U32.AND P0, PT, R4, 0x7f800000, PT ;  /* 0x7f8000000400780c */ /* 0x000fc80003f04070 */
[----:B------:R-:W-:-:S04]  /*e480*/  SEL R0, R0, 0x7c, P0 ;  /* 0x0000007c00007807 */ /* 0x000fc80000000000 */
.L_x_10561:
[----:B------:R-:W-:Y:S05]  /*e490*/  BSYNC B0 ;  /* 0x0000000000007941 */ /* 0x000fea0003800000 */
.L_x_10559:
[----:B------:R-:W-:-:S04]  /*e4a0*/  LOP3.LUT R2, R2, 0x80000000, RZ, 0xc0, !PT ;  /* 0x8000000002027812 */ /* 0x000fc800078ec0ff */
[----:B------:R-:W-:-:S04]  /*e4b0*/  SHF.R.U32.HI R3, RZ, 0x18, R2 ;  /* 0x00000018ff037819 */ /* 0x000fc80000011602 */
[----:B------:R-:W-:-:S05]  /*e4c0*/  LOP3.LUT R3, R0, R3, RZ, 0xfc, !PT ;  /* 0x0000000300037212 */ /* 0x000fca00078efcff */
[----:B------:R-:W-:Y:S01]  /*e4d0*/  STG.E.U8 [R16.64], R3 ;  /* 0x0000000310007986 */ /* 0x000fe2000c101124 */
[----:B------:R-:W-:Y:S05]  /*e4e0*/  EXIT ;  /* 0x000000000000794d */ /* 0x000fea0003800000 */
.L_x_10555:
[----:B------:R-:W-:-:S05]  /*e4f0*/  F2FP.BF16.PACK_AB R2, RZ, R2 ;  /* 0x00000002ff02723e */ /* 0x000fca00000010ff */
[----:B------:R-:W-:Y:S01]  /*e500*/  STG.E.U16 [R16.64], R2 ;  /* 0x0000000210007986 */ /* 0x000fe2000c101524 */
[----:B------:R-:W-:Y:S05]  /*e510*/  EXIT ;  /* 0x000000000000794d */ /* 0x000fea0003800000 */
.L_x_10552:
        /* <DEDUP_REMOVED lines=11> */
.L_x_10564:
        /* <DEDUP_REMOVED lines=16> */
.L_x_10567:
[----:B------:R-:W-:-:S04]  /*e6d0*/  LOP3.LUT R2, R2, 0x80000000, RZ, 0xc0, !PT ;  /* 0x8000000002027812 */ /* 0x000fc800078ec0ff */
[----:B------:R-:W-:-:S04]  /*e6e0*/  SHF.R.U32.HI R3, RZ, 0x18, R2 ;  /* 0x00000018ff037819 */ /* 0x000fc80000011602 */
[----:B------:R-:W-:-:S04]  /*e6f0*/  LOP3.LUT R0, R0, R3, RZ, 0xfc, !PT ;  /* 0x0000000300007212 */ /* 0x000fc800078efcff */
[----:B------:R-:W-:Y:S02]  /*e700*/  PRMT R8, R0, 0x7610, R8 ;  /* 0x0000761000087816 */ /* 0x000fe40000000008 */
.L_x_10566:
[----:B------:R-:W-:Y:S05]  /*e710*/  BSYNC B0 ;  /* 0x0000000000007941 */ /* 0x000fea0003800000 */
.L_x_10565:
[----:B------:R-:W-:Y:S01]  /*e720*/  STG.E.U8 [R16.64], R8 ;  /* 0x0000000810007986 */ /* 0x000fe2000c101124 */
[----:B------:R-:W-:Y:S05]  /*e730*/  EXIT ;  /* 0x000000000000794d */ /* 0x000fea0003800000 */
.L_x_10563:
        /* <DEDUP_REMOVED lines=16> */
.L_x_10570:
[----:B------:R-:W-:-:S04]  /*e840*/  LOP3.LUT R2, R2, 0x80000000, RZ, 0xc0, !PT ;  /* 0x8000000002027812 */ /* 0x000fc800078ec0ff */
[----:B------:R-:W-:-:S04]  /*e850*/  SHF.R.U32.HI R3, RZ, 0x18, R2 ;  /* 0x00000018ff037819 */ /* 0x000fc80000011602 */
[----:B------:R-:W-:-:S04]  /*e860*/  LOP3.LUT R0, R0, R3, RZ, 0xfc, !PT ;  /* 0x0000000300007212 */ /* 0x000fc800078efcff */
[----:B------:R-:W-:Y:S02]  /*e870*/  PRMT R8, R0, 0x7610, R8 ;  /* 0x0000761000087816 */ /* 0x000fe40000000008 */
.L_x_10569:
[----:B------:R-:W-:Y:S05]  /*e880*/  BSYNC B0 ;  /* 0x0000000000007941 */ /* 0x000fea0003800000 */
.L_x_10568:
[----:B------:R-:W-:Y:S01]  /*e890*/  STG.E.U8 [R16.64], R8 ;  /* 0x0000000810007986 */ /* 0x000fe2000c101124 */
[----:B------:R-:W-:Y:S05]  /*e8a0*/  EXIT ;  /* 0x000000000000794d */ /* 0x000fea0003800000 */
.L_x_10562:
        /* <DEDUP_REMOVED lines=21> */
.L_x_10545:
        /* <DEDUP_REMOVED lines=20> */
.L_x_10572:
[----:B------:R-:W0:Y:S02]  /*eb40*/  F2I.U64.TRUNC R2, R2 ;  /* 0x0000000200027311 */ /* 0x000e24000020d800 */
[----:B0-----:R-:W-:Y:S01]  /*eb50*/  STG.E.64 [R16.64], R2 ;  /* 0x0000000210007986 */ /* 0x001fe2000c101b24 */
[----:B------:R-:W-:Y:S05]  /*eb60*/  EXIT ;  /* 0x000000000000794d */ /* 0x000fea0003800000 */
.L_x_10571:
[----:B------:R-:W0:Y:S02]  /*eb70*/  F2I.FTZ.U32.TRUNC.NTZ R3, R2 ;  /* 0x0000000200037305 */ /* 0x000e24000021f000 */
[----:B0-----:R-:W-:Y:S01]  /*eb80*/  STG.E [R16.64], R3 ;  /* 0x0000000310007986 */ /* 0x001fe2000c101924 */
[----:B------:R-:W-:Y:S05]  /*eb90*/  EXIT ;  /* 0x000000000000794d */ /* 0x000fea0003800000 */
.L_x_10573:
        /* <DEDUP_REMOVED lines=14> */
.L_x_17799:


//--------------------- .text._ZN2at6native27unrolled_elementwise_kernelINS0_13BinaryFunctorIfffNS0_15binary_internal10DivFunctorIfEEEESt5arrayIPcLm3EELi4E23TrivialOffsetCalculatorILi2EjESA_ILi1EjENS0_6memory12LoadWithCastILi2EEENSD_13StoreWithCastILi1EEEEEviT_T0_T2_T3_T4_T5_ --------------------------
	.section	.text._ZN2at6native27unrolled_elementwise_kernelINS0_13BinaryFunctorIfffNS0_15binary_internal10DivFunctorIfEEEESt5arrayIPcLm3EELi4E23TrivialOffsetCalculatorILi2EjESA_ILi1EjENS0_6memory12LoadWithCastILi2EEENSD_13StoreWithCastILi1EEEEEviT_T0_T2_T3_T4_T5_,"ax",@progbits
	.sectioninfo	@"SHI_REGISTERS=32"
	.align	128
        .global         _ZN2at6native27unrolled_elementwise_kernelINS0_13BinaryFunctorIfffNS0_15binary_internal10DivFunctorIfEEEESt5arrayIPcLm3EELi4E23TrivialOffsetCalculatorILi2EjESA_ILi1EjENS0_6memory12LoadWithCastILi2EEENSD_13StoreWithCastILi1EEEEEviT_T0_T2_T3_T4_T5_
        .type           _ZN2at6native27unrolled_elementwise_kernelINS0_13BinaryFunctorIfffNS0_15binary_internal10DivFunctorIfEEEESt5arrayIPcLm3EELi4E23TrivialOffsetCalculatorILi2EjESA_ILi1EjENS0_6memory12LoadWithCastILi2EEENSD_13StoreWithCastILi1EEEEEviT_T0_T2_T3_T4_T5_,@function
        .size           _ZN2at6native27unrolled_elementwise_kernelINS0_13BinaryFunctorIfffNS0_15binary_internal10DivFunctorIfEEEESt5arrayIPcLm3EELi4E23TrivialOffsetCalculatorILi2EjESA_ILi1EjENS0_6memory12LoadWithCastILi2EEENSD_13StoreWithCastILi1EEEEEviT_T0_T2_T3_T4_T5_,(.L_x_17800 - _ZN2at6native27unrolled_elementwise_kernelINS0_13BinaryFunctorIfffNS0_15binary_internal10DivFunctorIfEEEESt5arrayIPcLm3EELi4E23TrivialOffsetCalculatorILi2EjESA_ILi1EjENS0_6memory12LoadWithCastILi2EEENSD_13StoreWithCastILi1EEEEEviT_T0_T2_T3_T4_T5_)
        .other          _ZN2at6native27unrolled_elementwise_kernelINS0_13BinaryFunctorIfffNS0_15binary_internal10DivFunctorIfEEEESt5arrayIPcLm3EELi4E23TrivialOffsetCalculatorILi2EjESA_ILi1EjENS0_6memory12LoadWithCastILi2EEENSD_13StoreWithCastILi1EEEEEviT_T0_T2_T3_T4_T5_,@"STO_CUDA_ENTRY STV_DEFAULT"
_ZN2at6native27unrolled_elementwise_kernelINS0_13BinaryFunctorIfffNS0_15binary_internal10DivFunctorIfEEEESt5arrayIPcLm3EELi4E23TrivialOffsetCalculatorILi2EjESA_ILi1EjENS0_6memory12LoadWithCastILi2EEENSD_13StoreWithCastILi1EEEEEviT_T0_T2_T3_T4_T5_:
.text._ZN2at6native27unrolled_elementwise_kernelINS0_13BinaryFunctorIfffNS0_15binary_internal10DivFunctorIfEEEESt5arrayIPcLm3EELi4E23TrivialOffsetCalculatorILi2EjESA_ILi1EjENS0_6memory12LoadWithCastILi2EEENSD_13StoreWithCastILi1EEEEEviT_T0_T2_T3_T4_T5_:
        /* <DEDUP_REMOVED lines=8> */
[----:B------:R-:W-:-:S03]  /*0080*/  CS2R R26, SRZ ;  /* 0x00000000001a7805 */ /* 0x000fc6000001ff00 */
        /* <DEDUP_REMOVED lines=23> */
.L_x_10580:
[----:B------:R-:W2:Y:S02]  /*0200*/  LDG.E.U8 R4, [R4.64] ;  /* 0x0000002404047981 */ /* 0x000ea4000c1e1100 */
[----:B--2---:R0:W1:Y:S01]  /*0210*/  I2F.U16 R26, R4 ;  /* 0x00000004001a7306 */ /* 0x0040620000101000 */
[----:B------:R-:W-:Y:S05]  /*0220*/  BRA `(.L_x_10582) ;  /* 0x00000cb000007947 */ /* 0x000fea0003800000 */
.L_x_10579:
        /* <DEDUP_REMOVED lines=9> */
.L_x_10584:
[----:B------:R-:W2:Y:S02]  /*02c0*/  LDG.E R4, [R4.64] ;  /* 0x0000002404047981 */ /* 0x000ea4000c1e1900 */
[----:B--2---:R0:W1:Y:S01]  /*02d0*/  I2F R26, R4 ;  /* 0x00000004001a7306 */ /* 0x0040620000201400 */
[----:B------:R-:W-:Y:S05]  /*02e0*/  BRA `(.L_x_10582) ;  /* 0x00000bf000007947 */ /* 0x000fea0003800000 */
.L_x_10583:
[----:B------:R-:W2:Y:S02]  /*02f0*/  LDG.E.U16 R4, [R4.64] ;  /* 0x0000002404047981 */ /* 0x000ea4000c1e1500 */
[----:B--2---:R0:W1:Y:S01]  /*0300*/  I2F.S16 R26, R4 ;  /* 0x00000004001a7306 */ /* 0x0040620000101400 */
[----:B------:R-:W-:Y:S05]  /*0310*/  BRA `(.L_x_10582) ;  /* 0x00000bc000007947 */ /* 0x000fea0003800000 */
.L_x_10578:
        /* <DEDUP_REMOVED lines=8> */
.L_x_10586:
[----:B------:R-:W2:Y:S02]  /*03a0*/  LDG.E.U16 R4, [R4.64] ;  /* 0x0000002404047981 */ /* 0x000ea4000c1e1500 */
[----:B--2---:R-:W-:Y:S01]  /*03b0*/  HADD2.F32 R26, -RZ, R4.H0_H0 ;  /* 0x20000004ff1a7230 */ /* 0x004fe20000004100 */
[----:B------:R-:W-:Y:S05]  /*03c0*/  BRA `(.L_x_10582) ;  /* 0x00000b1000007947 */ /* 0x000fea0003800000 */
.L_x_10585:
        /* <DEDUP_REMOVED lines=8> */
.L_x_10588:
[----:B------:R-:W2:Y:S02]  /*0450*/  LDG.E.U16 R4, [R4.64] ;  /* 0x0000002404047981 */ /* 0x000ea4000c1e1500 */
[----:B--2---:R-:W-:Y:S01]  /*0460*/  HADD2.F32 R26, -RZ, R4.H0_H0 ;  /* 0x20000004ff1a7230 */ /* 0x004fe20000004100 */
[----:B------:R-:W-:Y:S05]  /*0470*/  BRA `(.L_x_10582) ;  /* 0x00000a6000007947 */ /* 0x000fea0003800000 */
.L_x_10587:
[----:B------:R-:W2:Y:S02]  /*0480*/  LDG.E.64 R4, [R4.64] ;  /* 0x0000002404047981 */ /* 0x000ea4000c1e1b00 */
[----:B--2---:R-:W0:Y:S01]  /*0490*/  F2F.F32.F64 R26, R4 ;  /* 0x00000004001a7310 */ /* 0x004e220000301000 */
[----:B------:R-:W0:-:S14]  /*04a0*/  DSETP.GEU.AND P0, PT, |R4|, c[0x2][0x0], PT ;  /* 0x008000000400762a */ /* 0x000e1c0003f0e200 */
[----:B0-----:R-:W-:Y:S01]  /*04b0*/  @!P0 FMUL R26, R26, 1.175494350822287508e-38 ;  /* 0x008000001a1a8820 */ /* 0x001fe20000400000 */
[----:B------:R-:W-:Y:S05]  /*04c0*/  BRA `(.L_x_10582) ;  /* 0x00000a1000007947 */ /* 0x000fea0003800000 */
.L_x_10577:
        /* <DEDUP_REMOVED lines=12> */
.L_x_10591:
[----:B------:R-:W2:Y:S02]  /*0590*/  LDG.E.64 R4, [R4.64] ;  /* 0x0000002404047981 */ /* 0x000ea4000c1e1b00 */
[----:B--2---:R-:W0:Y:S01]  /*05a0*/  F2F.F32.F64 R26, R4 ;  /* 0x00000004001a7310 */ /* 0x004e220000301000 */
[----:B------:R-:W0:-:S14]  /*05b0*/  DSETP.GEU.AND P0, PT, |R4|, c[0x2][0x0], PT ;  /* 0x008000000400762a */ /* 0x000e1c0003f0e200 */
[----:B0-----:R-:W-:Y:S01]  /*05c0*/  @!P0 FMUL R26, R26, 1.175494350822287508e-38 ;  /* 0x008000001a1a8820 */ /* 0x001fe20000400000 */
[----:B------:R-:W-:Y:S05]  /*05d0*/  BRA `(.L_x_10582) ;  /* 0x0000090000007947 */ /* 0x000fea0003800000 */
.L_x_10590:
        /* <DEDUP_REMOVED lines=26> */
.L_x_10593:
[----:B------:R-:W2:Y:S02]  /*0780*/  LDG.E.U8 R4, [R4.64] ;  /* 0x0000002404047981 */ /* 0x000ea4000c1e1100 */
        /* <DEDUP_REMOVED lines=13> */
.L_x_10592:
[----:B------:R-:W2:Y:S02]  /*0860*/  LDG.E.U16 R4, [R4.64] ;  /* 0x0000002404047981 */ /* 0x000ea4000c1e1500 */
[----:B--2---:R-:W-:Y:S01]  /*0870*/  PRMT R26, RZ, 0x5410, R4 ;  /* 0x00005410ff1a7816 */ /* 0x004fe20000000004 */
[----:B------:R-:W-:Y:S05]  /*0880*/  BRA `(.L_x_10582) ;  /* 0x0000065000007947 */ /* 0x000fea0003800000 */
.L_x_10589:
        /* <DEDUP_REMOVED lines=11> */
.L_x_10596:
        /* <DEDUP_REMOVED lines=20> */
.L_x_10598:
[----:B------:R-:W-:Y:S05]  /*0a80*/  BSYNC B0 ;  /* 0x0000000000007941 */ /* 0x000fea0003800000 */
.L_x_10597:
[----:B------:R-:W-:Y:S01]  /*0a90*/  IMAD.SHL.U32 R3, R3, 0x100000, RZ ;  /* 0x0010000003037824 */ /* 0x000fe200078e00ff */
[----:B------:R-:W-:-:S04]  /*0aa0*/  LEA R5, R0, 0x3b800000, 0x17 ;  /* 0x3b80000000057811 */ /* 0x000fc800078eb8ff */
[----:B------:R-:W-:Y:S01]  /*0ab0*/  LOP3.LUT R26, R5, R3, R26, 0xfe, !PT ;  /* 0x00000003051a7212 */ /* 0x000fe200078efe1a */
[----:B------:R-:W-:Y:S05]  /*0ac0*/  BRA `(.L_x_10582) ;  /* 0x0000041000007947 */ /* 0x000fea0003800000 */
.L_x_10595:
        /* <DEDUP_REMOVED lines=20> */
.L_x_10600:
[----:B------:R-:W-:Y:S05]  /*0c10*/  BSYNC B0 ;  /* 0x0000000000007941 */ /* 0x000fea0003800000 */
.L_x_10599:
[----:B------:R-:W-:Y:S01]  /*0c20*/  IMAD.SHL.U32 R3, R3, 0x200000, RZ ;  /* 0x0020000003037824 */ /* 0x000fe200078e00ff */
[----:B------:R-:W-:-:S04]  /*0c30*/  LEA R5, R0, 0x37800000, 0x17 ;  /* 0x3780000000057811 */ /* 0x000fc800078eb8ff */
[----:B------:R-:W-:Y:S01]  /*0c40*/  LOP3.LUT R26, R5, R3, R26, 0xfe, !PT ;  /* 0x00000003051a7212 */ /* 0x000fe200078efe1a */
[----:B------:R-:W-:Y:S05]  /*0c50*/  BRA `(.L_x_10582) ;  /* 0x0000028000007947 */ /* 0x000fea0003800000 */
.L_x_10594:
        /* <DEDUP_REMOVED lines=14> */
.L_x_10581:
        /* <DEDUP_REMOVED lines=21> */
.L_x_10602:
[----:B------:R-:W2:Y:S02]  /*0e90*/  LDG.E.64 R26, [R4.64] ;  /* 0x00000024041a7981 */ /* 0x000ea4000c1e1b00 */
[----:B--2---:R0:W1:Y:S01]  /*0ea0*/  I2F.U64 R26, R26 ;  /* 0x0000001a001a7312 */ /* 0x0040620000301000 */
[----:B------:R-:W-:Y:S05]  /*0eb0*/  BRA `(.L_x_10582) ;  /* 0x0000002000007947 */ /* 0x000fea0003800000 */
.L_x_10601:
[----:B------:R-:W2:Y:S02]  /*0ec0*/  LDG.E R4, [R4.64] ;  /* 0x0000002404047981 */ /* 0x000ea4000c1e1900 */
[----:B--2---:R0:W1:Y:S02]  /*0ed0*/  I2F.U32 R26, R4 ;  /* 0x00000004001a7306 */ /* 0x0040640000201000 */
.L_x_10582:
[----:B------:R-:W-:Y:S05]  /*0ee0*/  BSYNC B6 ;  /* 0x0000000000067941 */ /* 0x000fea0003800000 */
.L_x_10576:
        /* <DEDUP_REMOVED lines=16> */
[----:B--2---:R0:W2:Y:S01]  /*0ff0*/  I2F.S16 R27, R4 ;  /* 0x00000004001b7306 */ /* 0x0040a20000101400 */
[----:B------:R-:W-:Y:S05]  /*1000*/  BRA `(.L_x_10609) ;  /* 0x00000cd000007947 */ /* 0x000fea0003800000 */
.L_x_10607:
[----:B------:R-:W2:Y:S02]  /*1010*/  LDG.E.U8 R4, [R4.64] ;  /* 0x0000002404047981 */ /* 0x000ea4000c1e1100 */
[----:B--2---:R0:W2:Y:S01]  /*1020*/  I2F.U16 R27, R4 ;  /* 0x00000004001b7306 */ /* 0x0040a20000101000 */
[----:B------:R-:W-:Y:S05]  /*1030*/  BRA `(.L_x_10609) ;  /* 0x00000ca000007947 */ /* 0x000fea0003800000 */
.L_x_10606:
        /* <DEDUP_REMOVED lines=9> */
.L_x_10611:
[----:B------:R-:W2:Y:S02]  /*10d0*/  LDG.E R4, [R4.64] ;  /* 0x0000002404047981 */ /* 0x000ea4000c1e1900 */
[----:B--2---:R0:W2:Y:S01]  /*10e0*/  I2F R27, R4 ;  /* 0x00000004001b7306 */ /* 0x0040a20000201400 */
[----:B------:R-:W-:Y:S05]  /*10f0*/  BRA `(.L_x_10609) ;  /* 0x00000be000007947 */ /* 0x000fea0003800000 */
.L_x_10610:
[----:B------:R-:W2:Y:S02]  /*1100*/  LDG.E.U16 R4, [R4.64] ;  /* 0x0000002404047981 */ /* 0x000ea4000c1e1500 */
[----:B--2---:R0:W2:Y:S01]  /*1110*/  I2F.S16 R27, R4 ;  /* 0x00000004001b7306 */ /* 0x0040a20000101400 */
[----:B------:R-:W-:Y:S05]  /*1120*/  BRA `(.L_x_10609) ;  /* 0x00000bb000007947 */ /* 0x000fea0003800000 */
.L_x_10605:
        /* <DEDUP_REMOVED lines=8> */
.L_x_10613:
[----:B------:R-:W2:Y:S02]  /*11b0*/  LDG.E.U16 R4, [R4.64] ;  /* 0x0000002404047981 */ /* 0x000ea4000c1e1500 */
[----:B--2---:R-:W-:Y:S01]  /*11c0*/  HADD2.F32 R27, -RZ, R4.H0_H0 ;  /* 0x20000004ff1b7230 */ /* 0x004fe20000004100 */
[----:B------:R-:W-:Y:S05]  /*11d0*/  BRA `(.L_x_10609) ;  /* 0x00000b0000007947 */ /* 0x000fea0003800000 */
.L_x_10612:
        /* <DEDUP_REMOVED lines=8> */
.L_x_10615:
[----:B------:R-:W2:Y:S02]  /*1260*/  LDG.E.U16 R4, [R4.64] ;  /* 0x0000002404047981 */ /* 0x000ea4000c1e1500 */
[----:B--2---:R-:W-:Y:S01]  /*1270*/  HADD2.F32 R27, -RZ, R4.H0_H0 ;  /* 0x20000004ff1b7230 */ /* 0x004fe20000004100 */
[----:B------:R-:W-:Y:S05]  /*1280*/  BRA `(.L_x_10609) ;  /* 0x00000a5000007947 */ /* 0x000fea0003800000 */
.L_x_10614:
[----:B------:R-:W2:Y:S02]  /*1290*/  LDG.E.64 R4, [R4.64] ;  /* 0x0000002404047981 */ /* 0x000ea4000c1e1b00 */
[----:B--2---:R-:W0:Y:S01]  /*12a0*/  F2F.F32.F64 R27, R4 ;  /* 0x00000004001b7310 */ /* 0x004e220000301000 */
[----:B------:R-:W0:-:S14]  /*12b0*/  DSETP.GEU.AND P0, PT, |R4|, c[0x2][0x0], PT ;  /* 0x008000000400762a */ /* 0x000e1c0003f0e200 */
[----:B0-----:R-:W-:Y:S01]  /*12c0*/  @!P0 FMUL R27, R27, 1.175494350822287508e-38 ;  /* 0x008000001b1b8820 */ /* 0x001fe20000400000 */
[----:B------:R-:W-:Y:S05]  /*12d0*/  BRA `(.L_x_10609) ;  /* 0x00000a0000007947 */ /* 0x000fea0003800000 */
.L_x_10604:
        /* <DEDUP_REMOVED lines=12> */
.L_x_10618:
[----:B------:R-:W2:Y:S02]  /*13a0*/  LDG.E.64 R4, [R4.64] ;  /* 0x0000002404047981 */ /* 0x000ea4000c1e1b00 */
[----:B--2---:R-:W0:Y:S01]  /*13b0*/  F2F.F32.F64 R27, R4 ;  /* 0x00000004001b7310 */ /* 0x004e220000301000 */
[----:B------:R-:W0:-:S14]  /*13c0*/  DSETP.GEU.AND P0, PT, |R4|, c[0x2][0x0], PT ;  /* 0x008000000400762a */ /* 0x000e1c0003f0e200 */
[----:B0-----:R-:W-:Y:S01]  /*13d0*/  @!P0 FMUL R27, R27, 1.175494350822287508e-38 ;  /* 0x008000001b1b8820 */ /* 0x001fe20000400000 */
[----:B------:R-:W-:Y:S05]  /*13e0*/  BRA `(.L_x_10609) ;  /* 0x000008f000007947 */ /* 0x000fea0003800000 */
.L_x_10617:
        /* <DEDUP_REMOVED lines=26> */
.L_x_10620:
        /* <DEDUP_REMOVED lines=13> */
.L_x_10619:
[----:B------:R-:W2:Y:S02]  /*1660*/  LDG.E.U16 R4, [R4.64] ;  /* 0x0000002404047981 */ /* 0x000ea4000c1e1500 */
[----:B--2---:R-:W-:Y:S01]  /*1670*/  PRMT R27, RZ, 0x5410, R4 ;  /* 0x00005410ff1b7816 */ /* 0x004fe20000000004 */
[----:B------:R-:W-:Y:S05]  /*1680*/  BRA `(.L_x_10609) ;  /* 0x0000065000007947 */ /* 0x000fea0003800000 */
.L_x_10616:
        /* <DEDUP_REMOVED lines=9> */
[----:B--2---:R0:W2:Y:S01]  /*1720*/  I2F.U16 R27, R4 ;  /* 0x00000004001b7306 */ /* 0x0040a20000101000 */
[----:B------:R-:W-:Y:S05]  /*1730*/  BRA `(.L_x_10609) ;  /* 0x000005a000007947 */ /* 0x000fea0003800000 */
.L_x_10623:
        /* <DEDUP_REMOVED lines=20> */
.L_x_10625:
[----:B------:R-:W-:Y:S05]  /*1880*/  BSYNC B0 ;  /* 0x0000000000007941 */ /* 0x000fea0003800000 */
.L_x_10624:
[----:B------:R-:W-:Y:S01]  /*1890*/  IMAD.SHL.U32 R3, R3, 0x100000, RZ ;  /* 0x0010000003037824 */ /* 0x000fe200078e00ff */
[----:B------:R-:W-:-:S04]  /*18a0*/  LEA R0, R0, 0x3b800000, 0x17 ;  /* 0x3b80000000007811 */ /* 0x000fc800078eb8ff */
[----:B------:R-:W-:Y:S01]  /*18b0*/  LOP3.LUT R27, R0, R3, R27, 0xfe, !PT ;  /* 0x00000003001b7212 */ /* 0x000fe200078efe1b */
[----:B------:R-:W-:Y:S05]  /*18c0*/  BRA `(.L_x_10609) ;  /* 0x0000041000007947 */ /* 0x000fea0003800000 */
.L_x_10622:
        /* <DEDUP_REMOVED lines=20> */
.L_x_10627:
[----:B------:R-:W-:Y:S05]  /*1a10*/  BSYNC B0 ;  /* 0x0000000000007941 */ /* 0x000fea0003800000 */
.L_x_10626:
[----:B------:R-:W-:Y:S01]  /*1a20*/  IMAD.SHL.U32 R3, R3, 0x200000, RZ ;  /* 0x0020000003037824 */ /* 0x000fe200078e00ff */
[----:B------:R-:W-:-:S04]  /*1a30*/  LEA R0, R0, 0x37800000, 0x17 ;  /* 0x3780000000007811 */ /* 0x000fc800078eb8ff */
[----:B------:R-:W-:Y:S01]  /*1a40*/  LOP3.LUT R27, R0, R3, R27, 0xfe, !PT ;  /* 0x00000003001b7212 */ /* 0x000fe200078efe1b */
[----:B------:R-:W-:Y:S05]  /*1a50*/  BRA `(.L_x_10609) ;  /* 0x0000028000007947 */ /* 0x000fea0003800000 */
.L_x_10621:
        /* <DEDUP_REMOVED lines=14> */
.L_x_10608:
        /* <DEDUP_REMOVED lines=21> */
.L_x_10629:
[----:B------:R-:W2:Y:S02]  /*1c90*/  LDG.E.64 R4, [R4.64] ;  /* 0x0000002404047981 */ /* 0x000ea4000c1e1b00 */
[----:B--2---:R0:W2:Y:S01]  /*1ca0*/  I2F.U64 R27, R4 ;  /* 0x00000004001b7312 */ /* 0x0040a20000301000 */
[----:B------:R-:W-:Y:S05]  /*1cb0*/  BRA `(.L_x_10609) ;  /* 0x0000002000007947 */ /* 0x000fea0003800000 */
.L_x_10628:
[----:B------:R-:W2:Y:S02]  /*1cc0*/  LDG.E R4, [R4.64] ;  /* 0x0000002404047981 */ /* 0x000ea4000c1e1900 */
[----:B--2---:R0:W2:Y:S02]  /*1cd0*/  I2F.U32 R27, R4 ;  /* 0x00000004001b7306 */ /* 0x0040a40000201000 */
.L_x_10609:
[----:B------:R-:W-:Y:S05]  /*1ce0*/  BSYNC B6 ;  /* 0x0000000000067941 */ /* 0x000fea0003800000 */
.L_x_10603:
[----:B------:R-:W3:Y:S02]  /*1cf0*/  S2R R17, SR_TID.X ;  /* 0x0000000000117919 */ /* 0x000ee40000002100 */
[----:B---3--:R-:W-:Y:S02]  /*1d00*/  IADD3 R17, R17, 0x80, RZ ;  /* 0x0000008011117810 */ /* 0x008fe40007ffe0ff */
.L_x_10575:
[----:B-1-3--:R-:W-:Y:S05]  /*1d10*/  BSYNC B7 ;  /* 0x0000000000077941 */ /* 0x00afea0003800000 */
.L_x_10574:
[----:B------:R-:W-:Y:S01]  /*1d20*/  ISETP.GE.AND P0, PT, R17, R16, PT ;  /* 0x000000101100720c */ /* 0x000fe20003f06270 */
[----:B------:R-:W-:Y:S01]  /*1d30*/  BSSY B7, `(.L_x_10630) ;  /* 0x00001c5000077945 */ /* 0x000fe20003800000 */
[----:B------:R-:W-:-:S11]  /*1d40*/  IMAD.MOV.U32 R23, RZ, RZ, RZ ;  /* 0x000000ffff177224 */ /* 0x000fd600078e00ff */
        /* <DEDUP_REMOVED lines=17> */
[----:B------:R-:W3:Y:S02]  /*1e60*/  LDG.E.S8 R4, [R4.64] ;  /* 0x0000002404047981 */ /* 0x000ee4000c1e1300 */
[----:B---3--:R0:W1:Y:S01]  /*1e70*/  I2F.S16 R18, R4 ;  /* 0x0000000400127306 */ /* 0x0080620000101400 */
[----:B------:R-:W-:Y:S05]  /*1e80*/  BRA `(.L_x_10638) ;  /* 0x00000cd000007947 */ /* 0x000fea0003800000 */
.L_x_10636:
[----:B------:R-:W3:Y:S02]  /*1e90*/  LDG.E.U8 R4, [R4.64] ;  /* 0x0000002404047981 */ /* 0x000ee4000c1e1100 */
[----:B---3--:R0:W1:Y:S01]  /*1ea0*/  I2F.U16 R18, R4 ;  /* 0x0000000400127306 */ /* 0x0080620000101000 */
[----:B------:R-:W-:Y:S05]  /*1eb0*/  BRA `(.L_x_10638) ;  /* 0x00000ca000007947 */ /* 0x000fea0003800000 */
.L_x_10635:
[----:B------:R-:W-:-:S13]  /*1ec0*/  ISETP.NE.AND P0, PT, R0, 0x2, PT ;  /* 0x000000020000780c */ /* 0x000fda0003f05270 */
[----:B------:R-:W-:Y:S05]  /*1ed0*/  @!P0 BRA `(.L_x_10639) ;  /* 0x000000a000008947 */ /* 0x000fea0003800000 */
[----:B------:R-:W-:-:S13]  /*1ee0*/  ISETP.NE.AND P0, PT, R0, 0x3, PT ;  /* 0x000000030000780c */ /* 0x000fda0003f05270 */
[----:B------:R-:W-:Y:S05]  /*1ef0*/  @!P0 BRA `(.L_x_10640) ;  /* 0x0000005000008947 */ /* 0x000fea0003800000 */
[----:B------:R-:W-:-:S13]  /*1f00*/  ISETP.NE.AND P0, PT, R0, 0x4, PT ;  /* 0x000000040000780c */ /* 0x000fda0003f05270 */
[----:B------:R-:W-:Y:S05]  /*1f10*/  @P0 BRA `(.L_x_10637) ;  /* 0x00000aa000000947 */ /* 0x000fea0003800000 */
[----:B------:R-:W3:Y:S02]  /*1f20*/  LDG.E.64 R4, [R4.64] ;  /* 0x0000002404047981 */ /* 0x000ee4000c1e1b00 */
[----:B---3--:R0:W1:Y:S01]  /*1f30*/  I2F.S64 R18, R4 ;  /* 0x0000000400127312 */ /* 0x0080620000301400 */
[----:B------:R-:W-:Y:S05]  /*1f40*/  BRA `(.L_x_10638) ;  /* 0x00000c1000007947 */ /* 0x000fea0003800000 */
.L_x_10640:
[----:B------:R-:W3:Y:S02]  /*1f50*/  LDG.E R4, [R4.64] ;  /* 0x0000002404047981 */ /* 0x000ee4000c1e1900 */
[----:B---3--:R0:W1:Y:S01]  /*1f60*/  I2F R18, R4 ;  /* 0x0000000400127306 */ /* 0x0080620000201400 */
[----:B------:R-:W-:Y:S05]  /*1f70*/  BRA `(.L_x_10638) ;  /* 0x00000be000007947 */ /* 0x000fea0003800000 */
.L_x_10639:
[----:B------:R-:W3:Y:S02]  /*1f80*/  LDG.E.U16 R4, [R4.64] ;  /* 0x0000002404047981 */ /* 0x000ee4000c1e1500 */
[----:B---3--:R0:W1:Y:S01]  /*1f90*/  I2F.S16 R18, R4 ;  /* 0x0000000400127306 */ /* 0x0080620000101400 */
[----:B------:R-:W-:Y:S05]  /*1fa0*/  BRA `(.L_x_10638) ;  /* 0x00000bb000007947 */ /* 0x000fea0003800000 */
.L_x_10634:
        /* <DEDUP_REMOVED lines=8> */
.L_x_10642:
[----:B------:R-:W3:Y:S02]  /*2030*/  LDG.E.U16 R4, [R4.64] ;  /* 0x0000002404047981 */ /* 0x000ee4000c1e1500 */
[----:B---3--:R-:W-:Y:S01]  /*2040*/  HADD2.F32 R18, -RZ, R4.H0_H0 ;  /* 0x20000004ff127230 */ /* 0x008fe20000004100 */
[----:B------:R-:W-:Y:S05]  /*2050*/  BRA `(.L_x_10638) ;  /* 0x00000b0000007947 */ /* 0x000fea0003800000 */
.L_x_10641:
        /* <DEDUP_REMOVED lines=8> */
.L_x_10644:
[----:B------:R-:W3:Y:S02]  /*20e0*/  LDG.E.U16 R4, [R4.64] ;  /* 0x0000002404047981 */ /* 0x000ee4000c1e1500 */
[----:B---3--:R-:W-:Y:S01]  /*20f0*/  HADD2.F32 R18, -RZ, R4.H0_H0 ;  /* 0x20000004ff127230 */ /* 0x008fe20000004100 */
[----:B------:R-:W-:Y:S05]  /*2100*/  BRA `(.L_x_10638) ;  /* 0x00000a5000007947 */ /* 0x000fea0003800000 */
.L_x_10643:
[----:B------:R-:W3:Y:S02]  /*2110*/  LDG.E.64 R4, [R4.64] ;  /* 0x0000002404047981 */ /* 0x000ee4000c1e1b00 */
[----:B---3--:R-:W0:Y:S01]  /*2120*/  F2F.F32.F64 R18, R4 ;  /* 0x0000000400127310 */ /* 0x008e220000301000 */
[----:B------:R-:W0:-:S14]  /*2130*/  DSETP.GEU.AND P0, PT, |R4|, c[0x2][0x0], PT ;  /* 0x008000000400762a */ /* 0x000e1c0003f0e200 */
[----:B0-----:R-:W-:Y:S01]  /*2140*/  @!P0 FMUL R18, R18, 1.175494350822287508e-38 ;  /* 0x0080000012128820 */ /* 0x001fe20000400000 */
[----:B------:R-:W-:Y:S05]  /*2150*/  BRA `(.L_x_10638) ;  /* 0x00000a0000007947 */ /* 0x000fea0003800000 */
.L_x_10633:
        /* <DEDUP_REMOVED lines=8> */
[----:B------:R-:W3:Y:S02]  /*21e0*/  LDG.E.U8 R4, [R4.64] ;  /* 0x0000002404047981 */ /* 0x000ee4000c1e1100 */
[----:B---3--:R-:W-:-:S04]  /*21f0*/  ISETP.NE.AND P0, PT, R4, RZ, PT ;  /* 0x000000ff0400720c */ /* 0x008fc80003f05270 */
[----:B------:R-:W-:Y:S01]  /*2200*/  FSEL R18, RZ, 1, !P0 ;  /* 0x3f800000ff127808 */ /* 0x000fe20004000000 */
[----:B------:R-:W-:Y:S05]  /*2210*/  BRA `(.L_x_10638) ;  /* 0x0000094000007947 */ /* 0x000fea0003800000 */
.L_x_10647:
[----:B------:R-:W3:Y:S02]  /*2220*/  LDG.E.64 R4, [R4.64] ;  /* 0x0000002404047981 */ /* 0x000ee4000c1e1b00 */
[----:B---3--:R-:W0:Y:S01]  /*2230*/  F2F.F32.F64 R18, R4 ;  /* 0x0000000400127310 */ /* 0x008e220000301000 */
[----:B------:R-:W0:-:S14]  /*2240*/  DSETP.GEU.AND P0, PT, |R4|, c[0x2][0x0], PT ;  /* 0x008000000400762a */ /* 0x000e1c0003f0e200 */
[----:B0-----:R-:W-:Y:S01]  /*2250*/  @!P0 FMUL R18, R18, 1.175494350822287508e-38 ;  /* 0x0080000012128820 */ /* 0x001fe20000400000 */
[----:B------:R-:W-:Y:S05]  /*2260*/  BRA `(.L_x_10638) ;  /* 0x000008f000007947 */ /* 0x000fea0003800000 */
.L_x_10646:
        /* <DEDUP_REMOVED lines=26> */
.L_x_10649:
[----:B------:R-:W3:Y:S02]  /*2410*/  LDG.E.U8 R4, [R4.64] ;  /* 0x0000002404047981 */ /* 0x000ee4000c1e1100 */
        /* <DEDUP_REMOVED lines=12> */
.L_x_10648:
[----:B------:R-:W3:Y:S02]  /*24e0*/  LDG.E.U16 R4, [R4.64] ;  /* 0x0000002404047981 */ /* 0x000ee4000c1e1500 */
[----:B---3--:R-:W-:Y:S01]  /*24f0*/  PRMT R18, RZ, 0x5410, R4 ;  /* 0x00005410ff127816 */ /* 0x008fe20000000004 */
[----:B------:R-:W-:Y:S05]  /*2500*/  BRA `(.L_x_10638) ;  /* 0x0000065000007947 */ /* 0x000fea0003800000 */
.L_x_10645:
        /* <DEDUP_REMOVED lines=8> */
[----:B------:R-:W3:Y:S02]  /*2590*/  LDG.E.U16 R4, [R4.64] ;  /* 0x0000002404047981 */ /* 0x000ee4000c1e1500 */
[----:B---3--:R0:W1:Y:S01]  /*25a0*/  I2F.U16 R18, R4 ;  /* 0x0000000400127306 */ /* 0x0080620000101000 */
[----:B------:R-:W-:Y:S05]  /*25b0*/  BRA `(.L_x_10638) ;  /* 0x000005a000007947 */ /* 0x000fea0003800000 */
.L_x_10652:
[----:B------:R-:W3:Y:S01]  /*25c0*/  LDG.E.U8 R3, [R4.64] ;  /* 0x0000002404037981 */ /* 0x000ee2000c1e1100 */
        /* <DEDUP_REMOVED lines=19> */
.L_x_10654:
[----:B------:R-:W-:Y:S05]  /*2700*/  BSYNC B0 ;  /* 0x0000000000007941 */ /* 0x000fea0003800000 */
.L_x_10653:
[----:B------:R-:W-:Y:S01]  /*2710*/  IMAD.SHL.U32 R3, R3, 0x100000, RZ ;  /* 0x0010000003037824 */ /* 0x000fe200078e00ff */
[----:B------:R-:W-:-:S04]  /*2720*/  LEA R5, R0, 0x3b800000, 0x17 ;  /* 0x3b80000000057811 */ /* 0x000fc800078eb8ff */
[----:B------:R-:W-:Y:S01]  /*2730*/  LOP3.LUT R18, R5, R3, R18, 0xfe, !PT ;  /* 0x0000000305127212 */ /* 0x000fe200078efe12 */
[----:B------:R-:W-:Y:S05]  /*2740*/  BRA `(.L_x_10638) ;  /* 0x0000041000007947 */ /* 0x000fea0003800000 */
.L_x_10651:
        /* <DEDUP_REMOVED lines=20> */
.L_x_10656:
[----:B------:R-:W-:Y:S05]  /*2890*/  BSYNC B0 ;  /* 0x0000000000007941 */ /* 0x000fea0003800000 */
.L_x_10655:
[----:B------:R-:W-:Y:S01]  /*28a0*/  IMAD.SHL.U32 R3, R3, 0x200000, RZ ;  /* 0x0020000003037824 */ /* 0x000fe200078e00ff */
[----:B------:R-:W-:-:S04]  /*28b0*/  LEA R5, R0, 0x37800000, 0x17 ;  /* 0x3780000000057811 */ /* 0x000fc800078eb8ff */
[----:B------:R-:W-:Y:S01]  /*28c0*/  LOP3.LUT R18, R5, R3, R18, 0xfe, !PT ;  /* 0x0000000305127212 */ /* 0x000fe200078efe12 */
[----:B------:R-:W-:Y:S05]  /*28d0*/  BRA `(.L_x_10638) ;  /* 0x0000028000007947 */ /* 0x000fea0003800000 */
.L_x_10650:
[----:B------:R-:W-:-:S13]  /*28e0*/  ISETP.NE.AND P0, PT, R0, 0x1c, PT ;  /* 0x0000001c0000780c */ /* 0x000fda0003f05270 */
[----:B------:R-:W-:Y:S05]  /*28f0*/  @!P0 BRA `(.L_x_10657) ;  /* 0x0000024000008947 */ /* 0x000fea0003800000 */
[----:B------:R-:W-:-:S13]  /*2900*/  ISETP.NE.AND P0, PT, R0, 0x1d, PT ;  /* 0x0000001d0000780c */ /* 0x000fda0003f05270 */
[----:B------:R-:W-:Y:S05]  /*2910*/  @!P0 BRA `(.L_x_10658) ;  /* 0x000001f000008947 */ /* 0x000fea0003800000 */
[----:B------:R-:W-:-:S13]  /*2920*/  ISETP.NE.AND P0, PT, R0, 0x2c, PT ;  /* 0x0000002c0000780c */ /* 0x000fda0003f05270 */
[----:B------:R-:W-:Y:S05]  /*2930*/  @P0 BRA `(.L_x_10637) ;  /* 0x0000008000000947 */ /* 0x000fea0003800000 */
[----:B------:R-:W3:Y:S01]  /*2940*/  LDG.E.U8 R4, [R4.64] ;  /* 0x0000002404047981 */ /* 0x000ee2000c1e1100 */
[----:B------:R-:W-:Y:S01]  /*2950*/  IMAD.MOV.U32 R18, RZ, RZ, 0x400000 ;  /* 0x00400000ff127424 */ /* 0x000fe200078e00ff */
[----:B---3--:R-:W-:-:S13]  /*2960*/  ISETP.NE.AND P0, PT, R4, RZ, PT ;  /* 0x000000ff0400720c */ /* 0x008fda0003f05270 */
[----:B------:R-:W-:Y:S05]  /*2970*/  @!P0 BRA `(.L_x_10638) ;  /* 0x000001e000008947 */ /* 0x000fea0003800000 */
[----:B------:R-:W-:-:S13]  /*2980*/  ISETP.NE.AND P0, PT, R4, 0xff, PT ;  /* 0x000000ff0400780c */ /* 0x000fda0003f05270 */
[----:B------:R-:W-:Y:S02]  /*2990*/  @!P0 IMAD.MOV.U32 R18, RZ, RZ, 0x7f800001 ;  /* 0x7f800001ff128424 */ /* 0x000fe400078e00ff */
[----:B------:R-:W-:Y:S01]  /*29a0*/  @P0 IMAD.SHL.U32 R18, R4, 0x800000, RZ ;  /* 0x0080000004120824 */ /* 0x000fe200078e00ff */
[----:B------:R-:W-:Y:S05]  /*29b0*/  BRA `(.L_x_10638) ;  /* 0x000001a000007947 */ /* 0x000fea0003800000 */
.L_x_10637:
        /* <DEDUP_REMOVED lines=19> */
[----:B------:R-:W-:Y:S01]  /*2af0*/  IMAD.MOV.U32 R18, RZ, RZ, RZ ;  /* 0x000000ffff127224 */ /* 0x000fe200078e00ff */
[----:B------:R-:W-:Y:S05]  /*2b00*/  BRA `(.L_x_10638) ;  /* 0x0000005000007947 */ /* 0x000fea0003800000 */
.L_x_10658:
[----:B------:R-:W3:Y:S02]  /*2b10*/  LDG.E.64 R4, [R4.64] ;  /* 0x0000002404047981 */ /* 0x000ee4000c1e1b00 */
[----:B---3--:R0:W1:Y:S01]  /*2b20*/  I2F.U64 R18, R4 ;  /* 0x0000000400127312 */ /* 0x0080620000301000 */
[----:B------:R-:W-:Y:S05]  /*2b30*/  BRA `(.L_x_10638) ;  /* 0x0000002000007947 */ /* 0x000fea0003800000 */
.L_x_10657:
[----:B------:R-:W3:Y:S02]  /*2b40*/  LDG.E R4, [R4.64] ;  /* 0x0000002404047981 */ /* 0x000ee4000c1e1900 */
[----:B---3--:R0:W1:Y:S02]  /*2b50*/  I2F.U32 R18, R4 ;  /* 0x0000000400127306 */ /* 0x0080640000201000 */
.L_x_10638:
[----:B------:R-:W-:Y:S05]  /*2b60*/  BSYNC B6 ;  /* 0x0000000000067941 */ /* 0x000fea0003800000 */
.L_x_10632:
        /* <DEDUP_REMOVED lines=16> */
[----:B---3--:R0:W3:Y:S01]  /*2c70*/  I2F.S16 R23, R4 ;  /* 0x0000000400177306 */ /* 0x0080e20000101400 */
[----:B------:R-:W-:Y:S05]  /*2c80*/  BRA `(.L_x_10665) ;  /* 0x00000cd000007947 */ /* 0x000fea0003800000 */
.L_x_10663:
[----:B------:R-:W3:Y:S02]  /*2c90*/  LDG.E.U8 R4, [R4.64] ;  /* 0x0000002404047981 */ /* 0x000ee4000c1e1100 */
[----:B---3--:R0:W3:Y:S01]  /*2ca0*/  I2F.U16 R23, R4 ;  /* 0x0000000400177306 */ /* 0x0080e20000101000 */
[----:B------:R-:W-:Y:S05]  /*2cb0*/  BRA `(.L_x_10665) ;  /* 0x00000ca000007947 */ /* 0x000fea0003800000 */
.L_x_10662:
[----:B------:R-:W-:-:S13]  /*2cc0*/  ISETP.NE.AND P0, PT, R0, 0x2, PT ;  /* 0x000000020000780c */ /* 0x000fda0003f05270 */
[----:B------:R-:W-:Y:S05]  /*2cd0*/  @!P0 BRA `(.L_x_10666) ;  /* 0x000000a000008947 */ /* 0x000fea0003800000 */
[----:B------:R-:W-:-:S13]  /*2ce0*/  ISETP.NE.AND P0, PT, R0, 0x3, PT ;  /* 0x000000030000780c */ /* 0x000fda0003f05270 */
[----:B------:R-:W-:Y:S05]  /*2cf0*/  @!P0 BRA `(.L_x_10667) ;  /* 0x0000005000008947 */ /* 0x000fea0003800000 */
[----:B------:R-:W-:-:S13]  /*2d00*/  ISETP.NE.AND P0, PT, R0, 0x4, PT ;  /* 0x000000040000780c */ /* 0x000fda0003f05270 */
[----:B------:R-:W-:Y:S05]  /*2d10*/  @P0 BRA `(.L_x_10664) ;  /* 0x00000aa000000947 */ /* 0x000fea0003800000 */
[----:B------:R-:W3:Y:S02]  /*2d20*/  LDG.E.64 R4, [R4.64] ;  /* 0x0000002404047981 */ /* 0x000ee4000c1e1b00 */
[----:B---3--:R0:W3:Y:S01]  /*2d30*/  I2F.S64 R23, R4 ;  /* 0x0000000400177312 */ /* 0x0080e20000301400 */
[----:B------:R-:W-:Y:S05]  /*2d40*/  BRA `(.L_x_10665) ;  /* 0x00000c1000007947 */ /* 0x000fea0003800000 */
.L_x_10667:
[----:B------:R-:W3:Y:S02]  /*2d50*/  LDG.E R4, [R4.64] ;  /* 0x0000002404047981 */ /* 0x000ee4000c1e1900 */
[----:B---3--:R0:W3:Y:S01]  /*2d60*/  I2F R23, R4 ;  /* 0x0000000400177306 */ /* 0x0080e20000201400 */
[----:B------:R-:W-:Y:S05]  /*2d70*/  BRA `(.L_x_10665) ;  /* 0x00000be000007947 */ /* 0x000fea0003800000 */
.L_x_10666:
[----:B------:R-:W3:Y:S02]  /*2d80*/  LDG.E.U16 R4, [R4.64] ;  /* 0x0000002404047981 */ /* 0x000ee4000c1e1500 */
[----:B---3--:R0:W3:Y:S01]  /*2d90*/  I2F.S16 R23, R4 ;  /* 0x0000000400177306 */ /* 0x0080e20000101400 */
[----:B------:R-:W-:Y:S05]  /*2da0*/  BRA `(.L_x_10665) ;  /* 0x00000bb000007947 */ /* 0x000fea0003800000 */
.L_x_10661:
        /* <DEDUP_REMOVED lines=8> */
.L_x_10669:
[----:B------:R-:W3:Y:S02]  /*2e30*/  LDG.E.U16 R4, [R4.64] ;  /* 0x0000002404047981 */ /* 0x000ee4000c1e1500 */
[----:B---3--:R-:W-:Y:S01]  /*2e40*/  HADD2.F32 R23, -RZ, R4.H0_H0 ;  /* 0x20000004ff177230 */ /* 0x008fe20000004100 */
[----:B------:R-:W-:Y:S05]  /*2e50*/  BRA `(.L_x_10665) ;  /* 0x00000b0000007947 */ /* 0x000fea0003800000 */
.L_x_10668:
        /* <DEDUP_REMOVED lines=8> */
.L_x_10671:
[----:B------:R-:W3:Y:S02]  /*2ee0*/  LDG.E.U16 R4, [R4.64] ;  /* 0x0000002404047981 */ /* 0x000ee4000c1e1500 */
[----:B---3--:R-:W-:Y:S01]  /*2ef0*/  HADD2.F32 R23, -RZ, R4.H0_H0 ;  /* 0x20000004ff177230 */ /* 0x008fe20000004100 */
[----:B------:R-:W-:Y:S05]  /*2f00*/  BRA `(.L_x_10665) ;  /* 0x00000a5000007947 */ /* 0x000fea0003800000 */
.L_x_10670:
[----:B------:R-:W3:Y:S02]  /*2f10*/  LDG.E.64 R4, [R4.64] ;  /* 0x0000002404047981 */ /* 0x000ee4000c1e1b00 */
[----:B---3--:R-:W0:Y:S01]  /*2f20*/  F2F.F32.F64 R23, R4 ;  /* 0x0000000400177310 */ /* 0x008e220000301000 */
[----:B------:R-:W0:-:S14]  /*2f30*/  DSETP.GEU.AND P0, PT, |R4|, c[0x2][0x0], PT ;  /* 0x008000000400762a */ /* 0x000e1c0003f0e200 */
[----:B0-----:R-:W-:Y:S01]  /*2f40*/  @!P0 FMUL R23, R23, 1.175494350822287508e-38 ;  /* 0x0080000017178820 */ /* 0x001fe20000400000 */
[----:B------:R-:W-:Y:S05]  /*2f50*/  BRA `(.L_x_10665) ;  /* 0x00000a0000007947 */ /* 0x000fea0003800000 */
.L_x_10660:
        /* <DEDUP_REMOVED lines=12> */
.L_x_10674:
[----:B------:R-:W3:Y:S02]  /*3020*/  LDG.E.64 R4, [R4.64] ;  /* 0x0000002404047981 */ /* 0x000ee4000c1e1b00 */
[----:B---3--:R-:W0:Y:S01]  /*3030*/  F2F.F32.F64 R23, R4 ;  /* 0x0000000400177310 */ /* 0x008e220000301000 */
[----:B------:R-:W0:-:S14]  /*3040*/  DSETP.GEU.AND P0, PT, |R4|, c[0x2][0x0], PT ;  /* 0x008000000400762a */ /* 0x000e1c0003f0e200 */
[----:B0-----:R-:W-:Y:S01]  /*3050*/  @!P0 FMUL R23, R23, 1.175494350822287508e-38 ;  /* 0x0080000017178820 */ /* 0x001fe20000400000 */
[----:B------:R-:W-:Y:S05]  /*3060*/  BRA `(.L_x_10665) ;  /* 0x000008f000007947 */ /* 0x000fea0003800000 */
.L_x_10673:
        /* <DEDUP_REMOVED lines=26> */
.L_x_10676:
        /* <DEDUP_REMOVED lines=13> */
.L_x_10675:
[----:B------:R-:W3:Y:S02]  /*32e0*/  LDG.E.U16 R4, [R4.64] ;  /* 0x0000002404047981 */ /* 0x000ee4000c1e1500 */
[----:B---3--:R-:W-:Y:S01]  /*32f0*/  PRMT R23, RZ, 0x5410, R4 ;  /* 0x00005410ff177816 */ /* 0x008fe20000000004 */
[----:B------:R-:W-:Y:S05]  /*3300*/  BRA `(.L_x_10665) ;  /* 0x0000065000007947 */ /* 0x000fea0003800000 */
.L_x_10672:
        /* <DEDUP_REMOVED lines=9> */
[----:B---3--:R0:W3:Y:S01]  /*33a0*/  I2F.U16 R23, R4 ;  /* 0x0000000400177306 */ /* 0x0080e20000101000 */
[----:B------:R-:W-:Y:S05]  /*33b0*/  BRA `(.L_x_10665) ;  /* 0x000005a000007947 */ /* 0x000fea0003800000 */
.L_x_10679:
        /* <DEDUP_REMOVED lines=20> */
.L_x_10681:
[----:B------:R-:W-:Y:S05]  /*3500*/  BSYNC B0 ;  /* 0x0000000000007941 */ /* 0x000fea0003800000 */
.L_x_10680:
[----:B------:R-:W-:Y:S01]  /*3510*/  IMAD.SHL.U32 R3, R3, 0x100000, RZ ;  /* 0x0010000003037824 */ /* 0x000fe200078e00ff */
[----:B------:R-:W-:-:S04]  /*3520*/  LEA R0, R0, 0x3b800000, 0x17 ;  /* 0x3b80000000007811 */ /* 0x000fc800078eb8ff */
[----:B------:R-:W-:Y:S01]  /*3530*/  LOP3.LUT R23, R0, R3, R23, 0xfe, !PT ;  /* 0x0000000300177212 */ /* 0x000fe200078efe17 */
[----:B------:R-:W-:Y:S05]  /*3540*/  BRA `(.L_x_10665) ;  /* 0x0000041000007947 */ /* 0x000fea0003800000 */
.L_x_10678:
        /* <DEDUP_REMOVED lines=20> */
.L_x_10683:
[----:B------:R-:W-:Y:S05]  /*3690*/  BSYNC B0 ;  /* 0x0000000000007941 */ /* 0x000fea0003800000 */
.L_x_10682:
[----:B------:R-:W-:Y:S01]  /*36a0*/  IMAD.SHL.U32 R3, R3, 0x200000, RZ ;  /* 0x0020000003037824 */ /* 0x000fe200078e00ff */
[----:B------:R-:W-:-:S04]  /*36b0*/  LEA R0, R0, 0x37800000, 0x17 ;  /* 0x3780000000007811 */ /* 0x000fc800078eb8ff */
[----:B------:R-:W-:Y:S01]  /*36c0*/  LOP3.LUT R23, R0, R3, R23, 0xfe, !PT ;  /* 0x0000000300177212 */ /* 0x000fe200078efe17 */
[----:B------:R-:W-:Y:S05]  /*36d0*/  BRA `(.L_x_10665) ;  /* 0x0000028000007947 */ /* 0x000fea0003800000 */
.L_x_10677:
        /* <DEDUP_REMOVED lines=14> */
.L_x_10664:
        /* <DEDUP_REMOVED lines=19> */
[----:B------:R-:W-:Y:S01]  /*38f0*/  IMAD.MOV.U32 R23, RZ, RZ, RZ ;  /* 0x000000ffff177224 */ /* 0x000fe200078e00ff */
[----:B------:R-:W-:Y:S05]  /*3900*/  BRA `(.L_x_10665) ;  /* 0x0000005000007947 */ /* 0x000fea0003800000 */
.L_x_10685:
[----:B------:R-:W3:Y:S02]  /*3910*/  LDG.E.64 R4, [R4.64] ;  /* 0x0000002404047981 */ /* 0x000ee4000c1e1b00 */
[----:B---3--:R0:W3:Y:S01]  /*3920*/  I2F.U64 R23, R4 ;  /* 0x0000000400177312 */ /* 0x0080e20000301000 */
[----:B------:R-:W-:Y:S05]  /*3930*/  BRA `(.L_x_10665) ;  /* 0x0000002000007947 */ /* 0x000fea0003800000 */
.L_x_10684:
[----:B------:R-:W3:Y:S02]  /*3940*/  LDG.E R4, [R4.64] ;  /* 0x0000002404047981 */ /* 0x000ee4000c1e1900 */
[----:B---3--:R0:W3:Y:S02]  /*3950*/  I2F.U32 R23, R4 ;  /* 0x0000000400177306 */ /* 0x0080e40000201000 */
.L_x_10665:
[----:B------:R-:W-:Y:S05]  /*3960*/  BSYNC B6 ;  /* 0x0000000000067941 */ /* 0x000fea0003800000 */
.L_x_10659:
[----:B------:R-:W-:Y:S02]  /*3970*/  IADD3 R17, R17, 0x80, RZ ;  /* 0x0000008011117810 */ /* 0x000fe40007ffe0ff */
.L_x_10631:
[----:B------:R-:W-:Y:S05]  /*3980*/  BSYNC B7 ;  /* 0x0000000000077941 */ /* 0x000fea0003800000 */
.L_x_10630:
[----:B------:R-:W-:Y:S01]  /*3990*/  ISETP.GE.AND P0, PT, R17, R16, PT ;  /* 0x000000101100720c */ /* 0x000fe20003f06270 */
[----:B------:R-:W-:Y:S01]  /*39a0*/  BSSY B7, `(.L_x_10686) ;  /* 0x00001c6000077945 */ /* 0x000fe20003800000 */
[----:B------:R-:W-:Y:S01]  /*39b0*/  CS2R R28, SRZ ;  /* 0x00000000001c7805 */ /* 0x000fe2000001ff00 */
[----:B------:R-:W-:-:S10]  /*39c0*/  IMAD.MOV.U32 R22, RZ, RZ, RZ ;  /* 0x000000ffff167224 */ /* 0x000fd400078e00ff */
        /* <DEDUP_REMOVED lines=17> */
[----:B------:R-:W4:Y:S02]  /*3ae0*/  LDG.E.S8 R4, [R4.64] ;  /* 0x0000002404047981 */ /* 0x000f24000c1e1300 */
[----:B----4-:R0:W4:Y:S01]  /*3af0*/  I2F.S16 R22, R4 ;  /* 0x0000000400167306 */ /* 0x0101220000101400 */
[----:B------:R-:W-:Y:S05]  /*3b00*/  BRA `(.L_x_10694) ;  /* 0x00000cd000007947 */ /* 0x000fea0003800000 */
.L_x_10692:
[----:B------:R-:W4:Y:S02]  /*3b10*/  LDG.E.U8 R4, [R4.64] ;  /* 0x0000002404047981 */ /* 0x000f24000c1e1100 */
[----:B----4-:R0:W4:Y:S01]  /*3b20*/  I2F.U16 R22, R4 ;  /* 0x0000000400167306 */ /* 0x0101220000101000 */
[----:B------:R-:W-:Y:S05]  /*3b30*/  BRA `(.L_x_10694) ;  /* 0x00000ca000007947 */ /* 0x000fea0003800000 */
.L_x_10691:
[----:B------:R-:W-:-:S13]  /*3b40*/  ISETP.NE.AND P0, PT, R0, 0x2, PT ;  /* 0x000000020000780c */ /* 0x000fda0003f05270 */
[----:B------:R-:W-:Y:S05]  /*3b50*/  @!P0 BRA `(.L_x_10695) ;  /* 0x000000a000008947 */ /* 0x000fea0003800000 */
[----:B------:R-:W-:-:S13]  /*3b60*/  ISETP.NE.AND P0, PT, R0, 0x3, PT ;  /* 0x000000030000780c */ /* 0x000fda0003f05270 */
[----:B------:R-:W-:Y:S05]  /*3b70*/  @!P0 BRA `(.L_x_10696) ;  /* 0x0000005000008947 */ /* 0x000fea0003800000 */
[----:B------:R-:W-:-:S13]  /*3b80*/  ISETP.NE.AND P0, PT, R0, 0x4, PT ;  /* 0x000000040000780c */ /* 0x000fda0003f05270 */
[----:B------:R-:W-:Y:S05]  /*3b90*/  @P0 BRA `(.L_x_10693) ;  /* 0x00000aa000000947 */ /* 0x000fea0003800000 */
[----:B------:R-:W4:Y:S02]  /*3ba0*/  LDG.E.64 R4, [R4.64] ;  /* 0x0000002404047981 */ /* 0x000f24000c1e1b00 */
[----:B----4-:R0:W4:Y:S01]  /*3bb0*/  I2F.S64 R22, R4 ;  /* 0x0000000400167312 */ /* 0x0101220000301400 */
[----:B------:R-:W-:Y:S05]  /*3bc0*/  BRA `(.L_x_10694) ;  /* 0x00000c1000007947 */ /* 0x000fea0003800000 */
.L_x_10696:
[----:B------:R-:W4:Y:S02]  /*3bd0*/  LDG.E R4, [R4.64] ;  /* 0x0000002404047981 */ /* 0x000f24000c1e1900 */
[----:B----4-:R0:W4:Y:S01]  /*3be0*/  I2F R22, R4 ;  /* 0x0000000400167306 */ /* 0x0101220000201400 */
[----:B------:R-:W-:Y:S05]  /*3bf0*/  BRA `(.L_x_10694) ;  /* 0x00000be000007947 */ /* 0x000fea0003800000 */
.L_x_10695:
[----:B------:R-:W4:Y:S02]  /*3c00*/  LDG.E.U16 R4, [R4.64] ;  /* 0x0000002404047981 */ /* 0x000f24000c1e1500 */
[----:B----4-:R0:W4:Y:S01]  /*3c10*/  I2F.S16 R22, R4 ;  /* 0x0000000400167306 */ /* 0x0101220000101400 */
[----:B------:R-:W-:Y:S05]  /*3c20*/  BRA `(.L_x_10694) ;  /* 0x00000bb000007947 */ /* 0x000fea0003800000 */
.L_x_10690:
        /* <DEDUP_REMOVED lines=8> */
.L_x_10698:
[----:B------:R-:W4:Y:S02]  /*3cb0*/  LDG.E.U16 R4, [R4.64] ;  /* 0x0000002404047981 */ /* 0x000f24000c1e1500 */
[----:B----4-:R-:W-:Y:S01]  /*3cc0*/  HADD2.F32 R22, -RZ, R4.H0_H0 ;  /* 0x20000004ff167230 */ /* 0x010fe20000004100 */
[----:B------:R-:W-:Y:S05]  /*3cd0*/  BRA `(.L_x_10694) ;  /* 0x00000b0000007947 */ /* 0x000fea0003800000 */
.L_x_10697:
        /* <DEDUP_REMOVED lines=8> */
.L_x_10700:
[----:B------:R-:W4:Y:S02]  /*3d60*/  LDG.E.U16 R4, [R4.64] ;  /* 0x0000002404047981 */ /* 0x000f24000c1e1500 */
[----:B----4-:R-:W-:Y:S01]  /*3d70*/  HADD2.F32 R22, -RZ, R4.H0_H0 ;  /* 0x20000004ff167230 */ /* 0x010fe20000004100 */
[----:B------:R-:W-:Y:S05]  /*3d80*/  BRA `(.L_x_10694) ;  /* 0x00000a5000007947 */ /* 0x000fea0003800000 */
.L_x_10699:
[----:B------:R-:W4:Y:S02]  /*3d90*/  LDG.E.64 R4, [R4.64] ;  /* 0x0000002404047981 */ /* 0x000f24000c1e1b00 */
[----:B----4-:R-:W0:Y:S01]  /*3da0*/  F2F.F32.F64 R22, R4 ;  /* 0x0000000400167310 */ /* 0x010e220000301000 */
[----:B------:R-:W0:-:S14]  /*3db0*/  DSETP.GEU.AND P0, PT, |R4|, c[0x2][0x0], PT ;  /* 0x008000000400762a */ /* 0x000e1c0003f0e200 */
[----:B0-----:R-:W-:Y:S01]  /*3dc0*/  @!P0 FMUL R22, R22, 1.175494350822287508e-38 ;  /* 0x0080000016168820 */ /* 0x001fe20000400000 */
[----:B------:R-:W-:Y:S05]  /*3dd0*/  BRA `(.L_x_10694) ;  /* 0x00000a0000007947 */ /* 0x000fea0003800000 */
.L_x_10689:
        /* <DEDUP_REMOVED lines=8> */
[----:B------:R-:W4:Y:S02]  /*3e60*/  LDG.E.U8 R4, [R4.64] ;  /* 0x0000002404047981 */ /* 0x000f24000c1e1100 */
[----:B----4-:R-:W-:-:S04]  /*3e70*/  ISETP.NE.AND P0, PT, R4, RZ, PT ;  /* 0x000000ff0400720c */ /* 0x010fc80003f05270 */
[----:B------:R-:W-:Y:S01]  /*3e80*/  FSEL R22, RZ, 1, !P0 ;  /* 0x3f800000ff167808 */ /* 0x000fe20004000000 */
[----:B------:R-:W-:Y:S05]  /*3e90*/  BRA `(.L_x_10694) ;  /* 0x0000094000007947 */ /* 0x000fea0003800000 */
.L_x_10703:
[----:B------:R-:W4:Y:S02]  /*3ea0*/  LDG.E.64 R4, [R4.64] ;  /* 0x0000002404047981 */ /* 0x000f24000c1e1b00 */
[----:B----4-:R-:W0:Y:S01]  /*3eb0*/  F2F.F32.F64 R22, R4 ;  /* 0x0000000400167310 */ /* 0x010e220000301000 */
[----:B------:R-:W0:-:S14]  /*3ec0*/  DSETP.GEU.AND P0, PT, |R4|, c[0x2][0x0], PT ;  /* 0x008000000400762a */ /* 0x000e1c0003f0e200 */
[----:B0-----:R-:W-:Y:S01]  /*3ed0*/  @!P0 FMUL R22, R22, 1.175494350822287508e-38 ;  /* 0x0080000016168820 */ /* 0x001fe20000400000 */
[----:B------:R-:W-:Y:S05]  /*3ee0*/  BRA `(.L_x_10694) ;  /* 0x000008f000007947 */ /* 0x000fea0003800000 */
.L_x_10702:
        /* <DEDUP_REMOVED lines=26> */
.L_x_10705:
[----:B------:R-:W4:Y:S02]  /*4090*/  LDG.E.U8 R4, [R4.64] ;  /* 0x0000002404047981 */ /* 0x000f24000c1e1100 */
        /* <DEDUP_REMOVED lines=12> */
.L_x_10704:
[----:B------:R-:W4:Y:S02]  /*4160*/  LDG.E.U16 R4, [R4.64] ;  /* 0x0000002404047981 */ /* 0x000f24000c1e1500 */
[----:B----4-:R-:W-:Y:S01]  /*4170*/  PRMT R22, RZ, 0x5410, R4 ;  /* 0x00005410ff167816 */ /* 0x010fe20000000004 */
[----:B------:R-:W-:Y:S05]  /*4180*/  BRA `(.L_x_10694) ;  /* 0x0000065000007947 */ /* 0x000fea0003800000 */
.L_x_10701:
        /* <DEDUP_REMOVED lines=8> */
[----:B------:R-:W4:Y:S02]  /*4210*/  LDG.E.U16 R4, [R4.64] ;  /* 0x0000002404047981 */ /* 0x000f24000c1e1500 */
[----:B----4-:R0:W4:Y:S01]  /*4220*/  I2F.U16 R22, R4 ;  /* 0x0000000400167306 */ /* 0x0101220000101000 */
[----:B------:R-:W-:Y:S05]  /*4230*/  BRA `(.L_x_10694) ;  /* 0x000005a000007947 */ /* 0x000fea0003800000 */
.L_x_10708:
[----:B------:R-:W4:Y:S01]  /*4240*/  LDG.E.U8 R3, [R4.64] ;  /* 0x0000002404037981 */ /* 0x000f22000c1e1100 */
        /* <DEDUP_REMOVED lines=19> */
.L_x_10710:
[----:B------:R-:W-:Y:S05]  /*4380*/  BSYNC B0 ;  /* 0x0000000000007941 */ /* 0x000fea0003800000 */
.L_x_10709:
[----:B------:R-:W-:Y:S01]  /*4390*/  IMAD.SHL.U32 R3, R3, 0x100000, RZ ;  /* 0x0010000003037824 */ /* 0x000fe200078e00ff */
[----:B------:R-:W-:-:S04]  /*43a0*/  LEA R5, R0, 0x3b800000, 0x17 ;  /* 0x3b80000000057811 */ /* 0x000fc800078eb8ff */
[----:B------:R-:W-:Y:S01]  /*43b0*/  LOP3.LUT R22, R5, R3, R22, 0xfe, !PT ;  /* 0x0000000305167212 */ /* 0x000fe200078efe16 */
[----:B------:R-:W-:Y:S05]  /*43c0*/  BRA `(.L_x_10694) ;  /* 0x0000041000007947 */ /* 0x000fea0003800000 */
.L_x_10707:
        /* <DEDUP_REMOVED lines=20> */
.L_x_10712:
[----:B------:R-:W-:Y:S05]  /*4510*/  BSYNC B0 ;  /* 0x0000000000007941 */ /* 0x000fea0003800000 */
.L_x_10711:
[----:B------:R-:W-:Y:S01]  /*4520*/  IMAD.SHL.U32 R3, R3, 0x200000, RZ ;  /* 0x0020000003037824 */ /* 0x000fe200078e00ff */
[----:B------:R-:W-:-:S04]  /*4530*/  LEA R5, R0, 0x37800000, 0x17 ;  /* 0x3780000000057811 */ /* 0x000fc800078eb8ff */
[----:B------:R-:W-:Y:S01]  /*4540*/  LOP3.LUT R22, R5, R3, R22, 0xfe, !PT ;  /* 0x0000000305167212 */ /* 0x000fe200078efe16 */
[----:B------:R-:W-:Y:S05]  /*4550*/  BRA `(.L_x_10694) ;  /* 0x0000028000007947 */ /* 0x000fea0003800000 */
.L_x_10706:
[----:B------:R-:W-:-:S13]  /*4560*/  ISETP.NE.AND P0, PT, R0, 0x1c, PT ;  /* 0x0000001c0000780c */ /* 0x000fda0003f05270 */
[----:B------:R-:W-:Y:S05]  /*4570*/  @!P0 BRA `(.L_x_10713) ;  /* 0x0000024000008947 */ /* 0x000fea0003800000 */
[----:B------:R-:W-:-:S13]  /*4580*/  ISETP.NE.AND P0, PT, R0, 0x1d, PT ;  /* 0x0000001d0000780c */ /* 0x000fda0003f05270 */
[----:B------:R-:W-:Y:S05]  /*4590*/  @!P0 BRA `(.L_x_10714) ;  /* 0x000001f000008947 */ /* 0x000fea0003800000 */
[----:B------:R-:W-:-:S13]  /*45a0*/  ISETP.NE.AND P0, PT, R0, 0x2c, PT ;  /* 0x0000002c0000780c */ /* 0x000fda0003f05270 */
[----:B------:R-:W-:Y:S05]  /*45b0*/  @P0 BRA `(.L_x_10693) ;  /* 0x0000008000000947 */ /* 0x000fea0003800000 */
[----:B------:R-:W4:Y:S01]  /*45c0*/  LDG.E.U8 R4, [R4.64] ;  /* 0x0000002404047981 */ /* 0x000f22000c1e1100 */
[----:B------:R-:W-:Y:S01]  /*45d0*/  IMAD.MOV.U32 R22, RZ, RZ, 0x400000 ;  /* 0x00400000ff167424 */ /* 0x000fe200078e00ff */
[----:B----4-:R-:W-:-:S13]  /*45e0*/  ISETP.NE.AND P0, PT, R4, RZ, PT ;  /* 0x000000ff0400720c */ /* 0x010fda0003f05270 */
[----:B------:R-:W-:Y:S05]  /*45f0*/  @!P0 BRA `(.L_x_10694) ;  /* 0x000001e000008947 */ /* 0x000fea0003800000 */
[----:B------:R-:W-:-:S13]  /*4600*/  ISETP.NE.AND P0, PT, R4, 0xff, PT ;  /* 0x000000ff0400780c */ /* 0x000fda0003f05270 */
[----:B------:R-:W-:Y:S02]  /*4610*/  @!P0 IMAD.MOV.U32 R22, RZ, RZ, 0x7f800001 ;  /* 0x7f800001ff168424 */ /* 0x000fe400078e00ff */
[----:B------:R-:W-:Y:S01]  /*4620*/  @P0 IMAD.SHL.U32 R22, R4, 0x800000, RZ ;  /* 0x0080000004160824 */ /* 0x000fe200078e00ff */
[----:B------:R-:W-:Y:S05]  /*4630*/  BRA `(.L_x_10694) ;  /* 0x000001a000007947 */ /* 0x000fea0003800000 */
.L_x_10693:
        /* <DEDUP_REMOVED lines=19> */
[----:B------:R-:W-:Y:S01]  /*4770*/  IMAD.MOV.U32 R22, RZ, RZ, RZ ;  /* 0x000000ffff167224 */ /* 0x000fe200078e00ff */
[----:B------:R-:W-:Y:S05]  /*4780*/  BRA `(.L_x_10694) ;  /* 0x0000005000007947 */ /* 0x000fea0003800000 */
.L_x_10714:
[----:B------:R-:W4:Y:S02]  /*4790*/  LDG.E.64 R4, [R4.64] ;  /* 0x0000002404047981 */ /* 0x000f24000c1e1b00 */
[----:B----4-:R0:W4:Y:S01]  /*47a0*/  I2F.U64 R22, R4 ;  /* 0x0000000400167312 */ /* 0x0101220000301000 */
[----:B------:R-:W-:Y:S05]  /*47b0*/  BRA `(.L_x_10694) ;  /* 0x0000002000007947 */ /* 0x000fea0003800000 */
.L_x_10713:
[----:B------:R-:W4:Y:S02]  /*47c0*/  LDG.E R4, [R4.64] ;  /* 0x0000002404047981 */ /* 0x000f24000c1e1900 */
[----:B----4-:R0:W4:Y:S02]  /*47d0*/  I2F.U32 R22, R4 ;  /* 0x0000000400167306 */ /* 0x0101240000201000 */
.L_x_10694:
[----:B------:R-:W-:Y:S05]  /*47e0*/  BSYNC B6 ;  /* 0x0000000000067941 */ /* 0x000fea0003800000 */
.L_x_10688:
        /* <DEDUP_REMOVED lines=15> */
[----:B----4-:R-:W4:Y:S02]  /*48e0*/  LDG.E.S8 R4, [R4.64] ;  /* 0x0000002404047981 */ /* 0x010f24000c1e1300 */
[----:B----4-:R0:W4:Y:S01]  /*48f0*/  I2F.S16 R29, R4 ;  /* 0x00000004001d7306 */ /* 0x0101220000101400 */
[----:B------:R-:W-:Y:S05]  /*4900*/  BRA `(.L_x_10721) ;  /* 0x00000cd000007947 */ /* 0x000fea0003800000 */
.L_x_10719:
[----:B----4-:R-:W4:Y:S02]  /*4910*/  LDG.E.U8 R4, [R4.64] ;  /* 0x0000002404047981 */ /* 0x010f24000c1e1100 */
[----:B----4-:R0:W4:Y:S01]  /*4920*/  I2F.U16 R29, R4 ;  /* 0x00000004001d7306 */ /* 0x0101220000101000 */
[----:B------:R-:W-:Y:S05]  /*4930*/  BRA `(.L_x_10721) ;  /* 0x00000ca000007947 */ /* 0x000fea0003800000 */
.L_x_10718:
[----:B------:R-:W-:-:S13]  /*4940*/  ISETP.NE.AND P0, PT, R0, 0x2, PT ;  /* 0x000000020000780c */ /* 0x000fda0003f05270 */
[----:B------:R-:W-:Y:S05]  /*4950*/  @!P0 BRA `(.L_x_10722) ;  /* 0x000000a000008947 */ /* 0x000fea0003800000 */
[----:B------:R-:W-:-:S13]  /*4960*/  ISETP.NE.AND P0, PT, R0, 0x3, PT ;  /* 0x000000030000780c */ /* 0x000fda0003f05270 */
[----:B------:R-:W-:Y:S05]  /*4970*/  @!P0 BRA `(.L_x_10723) ;  /* 0x0000005000008947 */ /* 0x000fea0003800000 */
[----:B------:R-:W-:-:S13]  /*4980*/  ISETP.NE.AND P0, PT, R0, 0x4, PT ;  /* 0x000000040000780c */ /* 0x000fda0003f05270 */
[----:B------:R-:W-:Y:S05]  /*4990*/  @P0 BRA `(.L_x_10720) ;  /* 0x00000aa000000947 */ /* 0x000fea0003800000 */
[----:B----4-:R-:W4:Y:S02]  /*49a0*/  LDG.E.64 R4, [R4.64] ;  /* 0x0000002404047981 */ /* 0x010f24000c1e1b00 */
[----:B----4-:R0:W4:Y:S01]  /*49b0*/  I2F.S64 R29, R4 ;  /* 0x00000004001d7312 */ /* 0x0101220000301400 */
[----:B------:R-:W-:Y:S05]  /*49c0*/  BRA `(.L_x_10721) ;  /* 0x00000c1000007947 */ /* 0x000fea0003800000 */
.L_x_10723:
[----:B----4-:R-:W4:Y:S02]  /*49d0*/  LDG.E R4, [R4.64] ;  /* 0x0000002404047981 */ /* 0x010f24000c1e1900 */
[----:B----4-:R0:W4:Y:S01]  /*49e0*/  I2F R29, R4 ;  /* 0x00000004001d7306 */ /* 0x0101220000201400 */
[----:B------:R-:W-:Y:S05]  /*49f0*/  BRA `(.L_x_10721) ;  /* 0x00000be000007947 */ /* 0x000fea0003800000 */
.L_x_10722:
[----:B----4-:R-:W4:Y:S02]  /*4a00*/  LDG.E.U16 R4, [R4.64] ;  /* 0x0000002404047981 */ /* 0x010f24000c1e1500 */
[----:B----4-:R0:W4:Y:S01]  /*4a10*/  I2F.S16 R29, R4 ;  /* 0x00000004001d7306 */ /* 0x0101220000101400 */
[----:B------:R-:W-:Y:S05]  /*4a20*/  BRA `(.L_x_10721) ;  /* 0x00000bb000007947 */ /* 0x000fea0003800000 */
.L_x_10717:
        /* <DEDUP_REMOVED lines=8> */
.L_x_10725:
[----:B----4-:R-:W4:Y:S02]  /*4ab0*/  LDG.E.U16 R4, [R4.64] ;  /* 0x0000002404047981 */ /* 0x010f24000c1e1500 */
[----:B----4-:R-:W-:Y:S01]  /*4ac0*/  HADD2.F32 R29, -RZ, R4.H0_H0 ;  /* 0x20000004ff1d7230 */ /* 0x010fe20000004100 */
[----:B------:R-:W-:Y:S05]  /*4ad0*/  BRA `(.L_x_10721) ;  /* 0x00000b0000007947 */ /* 0x000fea0003800000 */
.L_x_10724:
        /* <DEDUP_REMOVED lines=8> */
.L_x_10727:
[----:B----4-:R-:W4:Y:S02]  /*4b60*/  LDG.E.U16 R4, [R4.64] ;  /* 0x0000002404047981 */ /* 0x010f24000c1e1500 */
[----:B----4-:R-:W-:Y:S01]  /*4b70*/  HADD2.F32 R29, -RZ, R4.H0_H0 ;  /* 0x20000004ff1d7230 */ /* 0x010fe20000004100 */
[----:B------:R-:W-:Y:S05]  /*4b80*/  BRA `(.L_x_10721) ;  /* 0x00000a5000007947 */ /* 0x000fea0003800000 */
.L_x_10726:
[----:B----4-:R-:W4:Y:S02]  /*4b90*/  LDG.E.64 R4, [R4.64] ;  /* 0x0000002404047981 */ /* 0x010f24000c1e1b00 */
[----:B----4-:R-:W0:Y:S01]  /*4ba0*/  F2F.F32.F64 R29, R4 ;  /* 0x00000004001d7310 */ /* 0x010e220000301000 */
[----:B------:R-:W0:-:S14]  /*4bb0*/  DSETP.GEU.AND P0, PT, |R4|, c[0x2][0x0], PT ;  /* 0x008000000400762a */ /* 0x000e1c0003f0e200 */
[----:B0-----:R-:W-:Y:S01]  /*4bc0*/  @!P0 FMUL R29, R29, 1.175494350822287508e-38 ;  /* 0x008000001d1d8820 */ /* 0x001fe20000400000 */
[----:B------:R-:W-:Y:S05]  /*4bd0*/  BRA `(.L_x_10721) ;  /* 0x00000a0000007947 */ /* 0x000fea0003800000 */
.L_x_10716:
        /* <DEDUP_REMOVED lines=8> */
[----:B----4-:R-:W4:Y:S02]  /*4c60*/  LDG.E.U8 R4, [R4.64] ;  /* 0x0000002404047981 */ /* 0x010f24000c1e1100 */
[----:B----4-:R-:W-:-:S04]  /*4c70*/  ISETP.NE.AND P0, PT, R4, RZ, PT ;  /* 0x000000ff0400720c */ /* 0x010fc80003f05270 */
[----:B------:R-:W-:Y:S01]  /*4c80*/  FSEL R29, RZ, 1, !P0 ;  /* 0x3f800000ff1d7808 */ /* 0x000fe20004000000 */
[----:B------:R-:W-:Y:S05]  /*4c90*/  BRA `(.L_x_10721) ;  /* 0x0000094000007947 */ /* 0x000fea0003800000 */
.L_x_10730:
[----:B----4-:R-:W4:Y:S02]  /*4ca0*/  LDG.E.64 R4, [R4.64] ;  /* 0x0000002404047981 */ /* 0x010f24000c1e1b00 */
[----:B----4-:R-:W0:Y:S01]  /*4cb0*/  F2F.F32.F64 R29, R4 ;  /* 0x00000004001d7310 */ /* 0x010e220000301000 */
[----:B------:R-:W0:-:S14]  /*4cc0*/  DSETP.GEU.AND P0, PT, |R4|, c[0x2][0x0], PT ;  /* 0x008000000400762a */ /* 0x000e1c0003f0e200 */
[----:B0-----:R-:W-:Y:S01]  /*4cd0*/  @!P0 FMUL R29, R29, 1.175494350822287508e-38 ;  /* 0x008000001d1d8820 */ /* 0x001fe20000400000 */
[----:B------:R-:W-:Y:S05]  /*4ce0*/  BRA `(.L_x_10721) ;  /* 0x000008f000007947 */ /* 0x000fea0003800000 */
.L_x_10729:
        /* <DEDUP_REMOVED lines=26> */
.L_x_10732:
[----:B----4-:R-:W4:Y:S02]  /*4e90*/  LDG.E.U8 R4, [R4.64] ;  /* 0x0000002404047981 */ /* 0x010f24000c1e1100 */
        /* <DEDUP_REMOVED lines=12> */
.L_x_10731:
[----:B----4-:R-:W4:Y:S02]  /*4f60*/  LDG.E.U16 R4, [R4.64] ;  /* 0x0000002404047981 */ /* 0x010f24000c1e1500 */
[----:B----4-:R-:W-:Y:S01]  /*4f70*/  PRMT R29, RZ, 0x5410, R4 ;  /* 0x00005410ff1d7816 */ /* 0x010fe20000000004 */
[----:B------:R-:W-:Y:S05]  /*4f80*/  BRA `(.L_x_10721) ;  /* 0x0000065000007947 */ /* 0x000fea0003800000 */
.L_x_10728:
        /* <DEDUP_REMOVED lines=8> */
[----:B----4-:R-:W4:Y:S02]  /*5010*/  LDG.E.U16 R4, [R4.64] ;  /* 0x0000002404047981 */ /* 0x010f24000c1e1500 */
[----:B----4-:R0:W4:Y:S01]  /*5020*/  I2F.U16 R29, R4 ;  /* 0x00000004001d7306 */ /* 0x0101220000101000 */
[----:B------:R-:W-:Y:S05]  /*5030*/  BRA `(.L_x_10721) ;  /* 0x000005a000007947 */ /* 0x000fea0003800000 */
.L_x_10735:
[----:B----4-:R-:W4:Y:S01]  /*5040*/  LDG.E.U8 R3, [R4.64] ;  /* 0x0000002404037981 */ /* 0x010f22000c1e1100 */
        /* <DEDUP_REMOVED lines=19> */
.L_x_10737:
[----:B------:R-:W-:Y:S05]  /*5180*/  BSYNC B0 ;  /* 0x0000000000007941 */ /* 0x000fea0003800000 */
.L_x_10736:
[----:B------:R-:W-:Y:S01]  /*5190*/  IMAD.SHL.U32 R3, R3, 0x100000, RZ ;  /* 0x0010000003037824 */ /* 0x000fe200078e00ff */
[----:B------:R-:W-:-:S04]  /*51a0*/  LEA R0, R0, 0x3b800000, 0x17 ;  /* 0x3b80000000007811 */ /* 0x000fc800078eb8ff */
[----:B------:R-:W-:Y:S01]  /*51b0*/  LOP3.LUT R29, R0, R3, R29, 0xfe, !PT ;  /* 0x00000003001d7212 */ /* 0x000fe200078efe1d */
[----:B------:R-:W-:Y:S05]  /*51c0*/  BRA `(.L_x_10721) ;  /* 0x0000041000007947 */ /* 0x000fea0003800000 */
.L_x_10734:
        /* <DEDUP_REMOVED lines=20> */
.L_x_10739:
[----:B------:R-:W-:Y:S05]  /*5310*/  BSYNC B0 ;  /* 0x0000000000007941 */ /* 0x000fea0003800000 */
.L_x_10738:
[----:B------:R-:W-:Y:S01]  /*5320*/  IMAD.SHL.U32 R3, R3, 0x200000, RZ ;  /* 0x0020000003037824 */ /* 0x000fe200078e00ff */
[----:B------:R-:W-:-:S04]  /*5330*/  LEA R0, R0, 0x37800000, 0x17 ;  /* 0x3780000000007811 */ /* 0x000fc800078eb8ff */
[----:B------:R-:W-:Y:S01]  /*5340*/  LOP3.LUT R29, R0, R3, R29, 0xfe, !PT ;  /* 0x00000003001d7212 */ /* 0x000fe200078efe1d */
[----:B------:R-:W-:Y:S05]  /*5350*/  BRA `(.L_x_10721) ;  /* 0x0000028000007947 */ /* 0x000fea0003800000 */
.L_x_10733:
[----:B------:R-:W-:-:S13]  /*5360*/  ISETP.NE.AND P0, PT, R0, 0x1c, PT ;  /* 0x0000001c0000780c */ /* 0x000fda0003f05270 */
[----:B------:R-:W-:Y:S05]  /*5370*/  @!P0 BRA `(.L_x_10740) ;  /* 0x0000024000008947 */ /* 0x000fea0003800000 */
[----:B------:R-:W-:-:S13]  /*5380*/  ISETP.NE.AND P0, PT, R0, 0x1d, PT ;  /* 0x0000001d0000780c */ /* 0x000fda0003f05270 */
[----:B------:R-:W-:Y:S05]  /*5390*/  @!P0 BRA `(.L_x_10741) ;  /* 0x000001f000008947 */ /* 0x000fea0003800000 */
[----:B------:R-:W-:-:S13]  /*53a0*/  ISETP.NE.AND P0, PT, R0, 0x2c, PT ;  /* 0x0000002c0000780c */ /* 0x000fda0003f05270 */
[----:B------:R-:W-:Y:S05]  /*53b0*/  @P0 BRA `(.L_x_10720) ;  /* 0x0000008000000947 */ /* 0x000fea0003800000 */
[----:B----4-:R-:W4:Y:S01]  /*53c0*/  LDG.E.U8 R4, [R4.64] ;  /* 0x0000002404047981 */ /* 0x010f22000c1e1100 */
[----:B------:R-:W-:Y:S01]  /*53d0*/  IMAD.MOV.U32 R29, RZ, RZ, 0x400000 ;  /* 0x00400000ff1d7424 */ /* 0x000fe200078e00ff */
[----:B----4-:R-:W-:-:S13]  /*53e0*/  ISETP.NE.AND P0, PT, R4, RZ, PT ;  /* 0x000000ff0400720c */ /* 0x010fda0003f05270 */
[----:B------:R-:W-:Y:S05]  /*53f0*/  @!P0 BRA `(.L_x_10721) ;  /* 0x000001e000008947 */ /* 0x000fea0003800000 */
[----:B------:R-:W-:-:S13]  /*5400*/  ISETP.NE.AND P0, PT, R4, 0xff, PT ;  /* 0x000000ff0400780c */ /* 0x000fda0003f05270 */
[----:B------:R-:W-:Y:S02]  /*5410*/  @!P0 IMAD.MOV.U32 R29, RZ, RZ, 0x7f800001 ;  /* 0x7f800001ff1d8424 */ /* 0x000fe400078e00ff */
[----:B------:R-:W-:Y:S01]  /*5420*/  @P0 IMAD.SHL.U32 R29, R4, 0x800000, RZ ;  /* 0x00800000041d0824 */ /* 0x000fe200078e00ff */
[----:B------:R-:W-:Y:S05]  /*5430*/  BRA `(.L_x_10721) ;  /* 0x000001a000007947 */ /* 0x000fea0003800000 */
.L_x_10720:
        /* <DEDUP_REMOVED lines=19> */
[----:B------:R-:W-:Y:S01]  /*5570*/  IMAD.MOV.U32 R29, RZ, RZ, RZ ;  /* 0x000000ffff1d7224 */ /* 0x000fe200078e00ff */
[----:B------:R-:W-:Y:S05]  /*5580*/  BRA `(.L_x_10721) ;  /* 0x0000005000007947 */ /* 0x000fea0003800000 */
.L_x_10741:
[----:B----4-:R-:W4:Y:S02]  /*5590*/  LDG.E.64 R4, [R4.64] ;  /* 0x0000002404047981 */ /* 0x010f24000c1e1b00 */
[----:B----4-:R0:W4:Y:S01]  /*55a0*/  I2F.U64 R29, R4 ;  /* 0x00000004001d7312 */ /* 0x0101220000301000 */
[----:B------:R-:W-:Y:S05]  /*55b0*/  BRA `(.L_x_10721) ;  /* 0x0000002000007947 */ /* 0x000fea0003800000 */
.L_x_10740:
[----:B----4-:R-:W4:Y:S02]  /*55c0*/  LDG.E R4, [R4.64] ;  /* 0x0000002404047981 */ /* 0x010f24000c1e1900 */
[----:B----4-:R0:W4:Y:S02]  /*55d0*/  I2F.U32 R29, R4 ;  /* 0x00000004001d7306 */ /* 0x0101240000201000 */
.L_x_10721:
[----:B------:R-:W-:Y:S05]  /*55e0*/  BSYNC B6 ;  /* 0x0000000000067941 */ /* 0x000fea0003800000 */
.L_x_10715:
[----:B------:R-:W-:Y:S02]  /*55f0*/  IADD3 R17, R17, 0x80, RZ ;  /* 0x0000008011117810 */ /* 0x000fe40007ffe0ff */
.L_x_10687:
[----:B------:R-:W-:Y:S05]  /*5600*/  BSYNC B7 ;  /* 0x0000000000077941 */ /* 0x000fea0003800000 */
.L_x_10686:
        /* <DEDUP_REMOVED lines=23> */
.L_x_10748:
[----:B----4-:R-:W4:Y:S02]  /*5780*/  LDG.E.U8 R4, [R4.64] ;  /* 0x0000002404047981 */ /* 0x010f24000c1e1100 */
[----:B----4-:R0:W4:Y:S01]  /*5790*/  I2F.U16 R24, R4 ;  /* 0x0000000400187306 */ /* 0x0101220000101000 */
[----:B------:R-:W-:Y:S05]  /*57a0*/  BRA `(.L_x_10750) ;  /* 0x00000ca000007947 */ /* 0x000fea0003800000 */
.L_x_10747:
        /* <DEDUP_REMOVED lines=9> */
.L_x_10752:
[----:B----4-:R-:W4:Y:S02]  /*5840*/  LDG.E R4, [R4.64] ;  /* 0x0000002404047981 */ /* 0x010f24000c1e1900 */
[----:B----4-:R0:W4:Y:S01]  /*5850*/  I2F R24, R4 ;  /* 0x0000000400187306 */ /* 0x0101220000201400 */
[----:B------:R-:W-:Y:S05]  /*5860*/  BRA `(.L_x_10750) ;  /* 0x00000be000007947 */ /* 0x000fea0003800000 */
.L_x_10751:
[----:B----4-:R-:W4:Y:S02]  /*5870*/  LDG.E.U16 R4, [R4.64] ;  /* 0x0000002404047981 */ /* 0x010f24000c1e1500 */
[----:B----4-:R0:W4:Y:S01]  /*5880*/  I2F.S16 R24, R4 ;  /* 0x0000000400187306 */ /* 0x0101220000101400 */
[----:B------:R-:W-:Y:S05]  /*5890*/  BRA `(.L_x_10750) ;  /* 0x00000bb000007947 */ /* 0x000fea0003800000 */
.L_x_10746:
        /* <DEDUP_REMOVED lines=8> */
.L_x_10754:
[----:B----4-:R-:W4:Y:S02]  /*5920*/  LDG.E.U16 R4, [R4.64] ;  /* 0x0000002404047981 */ /* 0x010f24000c1e1500 */
[----:B----4-:R-:W-:Y:S01]  /*5930*/  HADD2.F32 R24, -RZ, R4.H0_H0 ;  /* 0x20000004ff187230 */ /* 0x010fe20000004100 */
[----:B------:R-:W-:Y:S05]  /*5940*/  BRA `(.L_x_10750) ;  /* 0x00000b0000007947 */ /* 0x000fea0003800000 */
.L_x_10753:
        /* <DEDUP_REMOVED lines=8> */
.L_x_10756:
[----:B----4-:R-:W4:Y:S02]  /*59d0*/  LDG.E.U16 R4, [R4.64] ;  /* 0x0000002404047981 */ /* 0x010f24000c1e1500 */
[----:B----4-:R-:W-:Y:S01]  /*59e0*/  HADD2.F32 R24, -RZ, R4.H0_H0 ;  /* 0x20000004ff187230 */ /* 0x010fe20000004100 */
[----:B------:R-:W-:Y:S05]  /*59f0*/  BRA `(.L_x_10750) ;  /* 0x00000a5000007947 */ /* 0x000fea0003800000 */
.L_x_10755:
[----:B----4-:R-:W4:Y:S02]  /*5a00*/  LDG.E.64 R4, [R4.64] ;  /* 0x0000002404047981 */ /* 0x010f24000c1e1b00 */
[----:B----4-:R-:W0:Y:S01]  /*5a10*/  F2F.F32.F64 R24, R4 ;  /* 0x0000000400187310 */ /* 0x010e220000301000 */
[----:B------:R-:W0:-:S14]  /*5a20*/  DSETP.GEU.AND P0, PT, |R4|, c[0x2][0x0], PT ;  /* 0x008000000400762a */ /* 0x000e1c0003f0e200 */
[----:B0-----:R-:W-:Y:S01]  /*5a30*/  @!P0 FMUL R24, R24, 1.175494350822287508e-38 ;  /* 0x0080000018188820 */ /* 0x001fe20000400000 */
[----:B------:R-:W-:Y:S05]  /*5a40*/  BRA `(.L_x_10750) ;  /* 0x00000a0000007947 */ /* 0x000fea0003800000 */
.L_x_10745:
        /* <DEDUP_REMOVED lines=12> */
.L_x_10759:
[----:B----4-:R-:W4:Y:S02]  /*5b10*/  LDG.E.64 R4, [R4.64] ;  /* 0x0000002404047981 */ /* 0x010f24000c1e1b00 */
[----:B----4-:R-:W0:Y:S01]  /*5b20*/  F2F.F32.F64 R24, R4 ;  /* 0x0000000400187310 */ /* 0x010e220000301000 */
[----:B------:R-:W0:-:S14]  /*5b30*/  DSETP.GEU.AND P0, PT, |R4|, c[0x2][0x0], PT ;  /* 0x008000000400762a */ /* 0x000e1c0003f0e200 */
[----:B0-----:R-:W-:Y:S01]  /*5b40*/  @!P0 FMUL R24, R24, 1.175494350822287508e-38 ;  /* 0x0080000018188820 */ /* 0x001fe20000400000 */
[----:B------:R-:W-:Y:S05]  /*5b50*/  BRA `(.L_x_10750) ;  /* 0x000008f000007947 */ /* 0x000fea0003800000 */
.L_x_10758:
        /* <DEDUP_REMOVED lines=26> */
.L_x_10761:
        /* <DEDUP_REMOVED lines=13> */
.L_x_10760:
[----:B----4-:R-:W4:Y:S02]  /*5dd0*/  LDG.E.U16 R4, [R4.64] ;  /* 0x0000002404047981 */ /* 0x010f24000c1e1500 */
[----:B----4-:R-:W-:Y:S01]  /*5de0*/  PRMT R24, RZ, 0x5410, R4 ;  /* 0x00005410ff187816 */ /* 0x010fe20000000004 */
[----:B------:R-:W-:Y:S05]  /*5df0*/  BRA `(.L_x_10750) ;  /* 0x0000065000007947 */ /* 0x000fea0003800000 */
.L_x_10757:
        /* <DEDUP_REMOVED lines=11> */
.L_x_10764:
        /* <DEDUP_REMOVED lines=20> */
.L_x_10766:
[----:B------:R-:W-:Y:S05]  /*5ff0*/  BSYNC B0 ;  /* 0x0000000000007941 */ /* 0x000fea0003800000 */
.L_x_10765:
[----:B------:R-:W-:Y:S01]  /*6000*/  IMAD.SHL.U32 R3, R3, 0x100000, RZ ;  /* 0x0010000003037824 */ /* 0x000fe200078e00ff */
[----:B------:R-:W-:-:S04]  /*6010*/  LEA R5, R0, 0x3b800000, 0x17 ;  /* 0x3b80000000057811 */ /* 0x000fc800078eb8ff */
[----:B------:R-:W-:Y:S01]  /*6020*/  LOP3.LUT R24, R5, R3, R24, 0xfe, !PT ;  /* 0x0000000305187212 */ /* 0x000fe200078efe18 */
[----:B------:R-:W-:Y:S05]  /*6030*/  BRA `(.L_x_10750) ;  /* 0x0000041000007947 */ /* 0x000fea0003800000 */
.L_x_10763:
        /* <DEDUP_REMOVED lines=20> */
.L_x_10768:
[----:B------:R-:W-:Y:S05]  /*6180*/  BSYNC B0 ;  /* 0x0000000000007941 */ /* 0x000fea0003800000 */
.L_x_10767:
[----:B------:R-:W-:Y:S01]  /*6190*/  IMAD.SHL.U32 R3, R3, 0x200000, RZ ;  /* 0x0020000003037824 */ /* 0x000fe200078e00ff */
[----:B------:R-:W-:-:S04]  /*61a0*/  LEA R5, R0, 0x37800000, 0x17 ;  /* 0x3780000000057811 */ /* 0x000fc800078eb8ff */
[----:B------:R-:W-:Y:S01]  /*61b0*/  LOP3.LUT R24, R5, R3, R24, 0xfe, !PT ;  /* 0x0000000305187212 */ /* 0x000fe200078efe18 */
[----:B------:R-:W-:Y:S05]  /*61c0*/  BRA `(.L_x_10750) ;  /* 0x0000028000007947 */ /* 0x000fea0003800000 */
.L_x_10762:
        /* <DEDUP_REMOVED lines=14> */
.L_x_10749:
        /* <DEDUP_REMOVED lines=21> */
.L_x_10770:
[----:B----4-:R-:W4:Y:S02]  /*6400*/  LDG.E.64 R24, [R4.64] ;  /* 0x0000002404187981 */ /* 0x010f24000c1e1b00 */
[----:B----4-:R0:W4:Y:S01]  /*6410*/  I2F.U64 R24, R24 ;  /* 0x0000001800187312 */ /* 0x0101220000301000 */
[----:B------:R-:W-:Y:S05]  /*6420*/  BRA `(.L_x_10750) ;  /* 0x0000002000007947 */ /* 0x000fea0003800000 */
.L_x_10769:
[----:B----4-:R-:W4:Y:S02]  /*6430*/  LDG.E R4, [R4.64] ;  /* 0x0000002404047981 */ /* 0x010f24000c1e1900 */
[----:B----4-:R0:W4:Y:S02]  /*6440*/  I2F.U32 R24, R4 ;  /* 0x0000000400187306 */ /* 0x0101240000201000 */
.L_x_10750:
[----:B------:R-:W-:Y:S05]  /*6450*/  BSYNC B6 ;  /* 0x0000000000067941 */ /* 0x000fea0003800000 */
.L_x_10744:
        /* <DEDUP_REMOVED lines=17> */
.L_x_10774:
[----:B----4-:R-:W4:Y:S02]  /*6570*/  LDG.E.U8 R4, [R4.64] ;  /* 0x0000002404047981 */ /* 0x010f24000c1e1100 */
[----:B----4-:R0:W4:Y:S01]  /*6580*/  I2F.U16 R28, R4 ;  /* 0x00000004001c7306 */ /* 0x0101220000101000 */
[----:B------:R-:W-:Y:S05]  /*6590*/  BRA `(.L_x_10743) ;  /* 0x00000c7000007947 */ /* 0x000fea0003800000 */
.L_x_10773:
        /* <DEDUP_REMOVED lines=9> */
.L_x_10777:
[----:B----4-:R-:W4:Y:S02]  /*6630*/  LDG.E R4, [R4.64] ;  /* 0x0000002404047981 */ /* 0x010f24000c1e1900 */
[----:B----4-:R0:W4:Y:S01]  /*6640*/  I2F R28, R4 ;  /* 0x00000004001c7306 */ /* 0x0101220000201400 */
[----:B------:R-:W-:Y:S05]  /*6650*/  BRA `(.L_x_10743) ;  /* 0x00000bb000007947 */ /* 0x000fea0003800000 */
.L_x_10776:
[----:B----4-:R-:W4:Y:S02]  /*6660*/  LDG.E.U16 R4, [R4.64] ;  /* 0x0000002404047981 */ /* 0x010f24000c1e1500 */
[----:B----4-:R0:W4:Y:S01]  /*6670*/  I2F.S16 R28, R4 ;  /* 0x00000004001c7306 */ /* 0x0101220000101400 */
[----:B------:R-:W-:Y:S05]  /*6680*/  BRA `(.L_x_10743) ;  /* 0x00000b8000007947 */ /* 0x000fea0003800000 */
.L_x_10772:
        /* <DEDUP_REMOVED lines=8> */
.L_x_10779:
[----:B----4-:R-:W4:Y:S02]  /*6710*/  LDG.E.U16 R4, [R4.64] ;  /* 0x0000002404047981 */ /* 0x010f24000c1e1500 */
[----:B----4-:R-:W-:Y:S01]  /*6720*/  HADD2.F32 R28, -RZ, R4.H0_H0 ;  /* 0x20000004ff1c7230 */ /* 0x010fe20000004100 */
[----:B------:R-:W-:Y:S05]  /*6730*/  BRA `(.L_x_10743) ;  /* 0x00000ad000007947 */ /* 0x000fea0003800000 */
.L_x_10778:
        /* <DEDUP_REMOVED lines=8> */
.L_x_10781:
[----:B----4-:R-:W4:Y:S02]  /*67c0*/  LDG.E.U16 R4, [R4.64] ;  /* 0x0000002404047981 */ /* 0x010f24000c1e1500 */
[----:B----4-:R-:W-:Y:S01]  /*67d0*/  HADD2.F32 R28, -RZ, R4.H0_H0 ;  /* 0x20000004ff1c7230 */ /* 0x010fe20000004100 */
[----:B------:R-:W-:Y:S05]  /*67e0*/  BRA `(.L_x_10743) ;  /* 0x00000a2000007947 */ /* 0x000fea0003800000 */
.L_x_10780:
[----:B----4-:R-:W4:Y:S02]  /*67f0*/  LDG.E.64 R4, [R4.64] ;  /* 0x0000002404047981 */ /* 0x010f24000c1e1b00 */
[----:B----4-:R-:W0:Y:S01]  /*6800*/  F2F.F32.F64 R28, R4 ;  /* 0x00000004001c7310 */ /* 0x010e220000301000 */
[----:B------:R-:W0:-:S14]  /*6810*/  DSETP.GEU.AND P0, PT, |R4|, c[0x2][0x0], PT ;  /* 0x008000000400762a */ /* 0x000e1c0003f0e200 */
[----:B0-----:R-:W-:Y:S01]  /*6820*/  @!P0 FMUL R28, R28, 1.175494350822287508e-38 ;  /* 0x008000001c1c8820 */ /* 0x001fe20000400000 */
[----:B------:R-:W-:Y:S05]  /*6830*/  BRA `(.L_x_10743) ;  /* 0x000009d000007947 */ /* 0x000fea0003800000 */
.L_x_10771:
        /* <DEDUP_REMOVED lines=12> */
.L_x_10784:
[----:B----4-:R-:W4:Y:S02]  /*6900*/  LDG.E.64 R4, [R4.64] ;  /* 0x0000002404047981 */ /* 0x010f24000c1e1b00 */
[----:B----4-:R-:W0:Y:S01]  /*6910*/  F2F.F32.F64 R28, R4 ;  /* 0x00000004001c7310 */ /* 0x010e220000301000 */
[----:B------:R-:W0:-:S14]  /*6920*/  DSETP.GEU.AND P0, PT, |R4|, c[0x2][0x0], PT ;  /* 0x008000000400762a */ /* 0x000e1c0003f0e200 */
[----:B0-----:R-:W-:Y:S01]  /*6930*/  @!P0 FMUL R28, R28, 1.175494350822287508e-38 ;  /* 0x008000001c1c8820 */ /* 0x001fe20000400000 */
[----:B------:R-:W-:Y:S05]  /*6940*/  BRA `(.L_x_10743) ;  /* 0x000008c000007947 */ /* 0x000fea0003800000 */
.L_x_10783:
        /* <DEDUP_REMOVED lines=26> */
.L_x_10786:
        /* <DEDUP_REMOVED lines=13> */
.L_x_10785:
[----:B----4-:R-:W4:Y:S02]  /*6bc0*/  LDG.E.U16 R4, [R4.64] ;  /* 0x0000002404047981 */ /* 0x010f24000c1e1500 */
[----:B----4-:R-:W-:Y:S01]  /*6bd0*/  PRMT R28, RZ, 0x5410, R4 ;  /* 0x00005410ff1c7816 */ /* 0x010fe20000000004 */
[----:B------:R-:W-:Y:S05]  /*6be0*/  BRA `(.L_x_10743) ;  /* 0x0000062000007947 */ /* 0x000fea0003800000 */
.L_x_10782:
        /* <DEDUP_REMOVED lines=11> */
.L_x_10789:
[----:B----4-:R-:W4:Y:S02]  /*6ca0*/  LDG.E.U8 R3, [R4.64] ;  /* 0x0000002404037981 */ /* 0x010f24000c1e1100 */
        /* <DEDUP_REMOVED lines=18> */
.L_x_10791:
[----:B------:R-:W-:Y:S05]  /*6dd0*/  BSYNC B0 ;  /* 0x0000000000007941 */ /* 0x000fea0003800000 */
.L_x_10790:
[----:B------:R-:W-:Y:S01]  /*6de0*/  IMAD.SHL.U32 R3, R3, 0x100000, RZ ;  /* 0x0010000003037824 */ /* 0x000fe200078e00ff */
[----:B------:R-:W-:-:S04]  /*6df0*/  LEA R5, R0, 0x3b800000, 0x17 ;  /* 0x3b80000000057811 */ /* 0x000fc800078eb8ff */
[----:B------:R-:W-:Y:S01]  /*6e00*/  LOP3.LUT R28, R5, R3, R28, 0xfe, !PT ;  /* 0x00000003051c7212 */ /* 0x000fe200078efe1c */
[----:B------:R-:W-:Y:S05]  /*6e10*/  BRA `(.L_x_10743) ;  /* 0x000003f000007947 */ /* 0x000fea0003800000 */
.L_x_10788:
        /* <DEDUP_REMOVED lines=19> */
.L_x_10793:
[----:B------:R-:W-:Y:S05]  /*6f50*/  BSYNC B0 ;  /* 0x0000000000007941 */ /* 0x000fea0003800000 */
.L_x_10792:
[----:B------:R-:W-:Y:S01]  /*6f60*/  IMAD.SHL.U32 R3, R3, 0x200000, RZ ;  /* 0x0020000003037824 */ /* 0x000fe200078e00ff */
[----:B------:R-:W-:-:S04]  /*6f70*/  LEA R5, R0, 0x37800000, 0x17 ;  /* 0x3780000000057811 */ /* 0x000fc800078eb8ff */
[----:B------:R-:W-:Y:S01]  /*6f80*/  LOP3.LUT R28, R5, R3, R28, 0xfe, !PT ;  /* 0x00000003051c7212 */ /* 0x000fe200078efe1c */
[----:B------:R-:W-:Y:S05]  /*6f90*/  BRA `(.L_x_10743) ;  /* 0x0000027000007947 */ /* 0x000fea0003800000 */
.L_x_10787:
        /* <DEDUP_REMOVED lines=14> */
.L_x_10775:
        /* <DEDUP_REMOVED lines=19> */
[----:B------:R-:W-:Y:S05]  /*71b0*/  BRA `(.L_x_10743) ;  /* 0x0000005000007947 */ /* 0x000fea0003800000 */
.L_x_10795:
[----:B----4-:R-:W4:Y:S02]  /*71c0*/  LDG.E.64 R4, [R4.64] ;  /* 0x0000002404047981 */ /* 0x010f24000c1e1b00 */
[----:B----4-:R0:W4:Y:S01]  /*71d0*/  I2F.U64 R28, R4 ;  /* 0x00000004001c7312 */ /* 0x0101220000301000 */
[----:B------:R-:W-:Y:S05]  /*71e0*/  BRA `(.L_x_10743) ;  /* 0x0000002000007947 */ /* 0x000fea0003800000 */
.L_x_10794:
[----:B----4-:R-:W4:Y:S02]  /*71f0*/  LDG.E R4, [R4.64] ;  /* 0x0000002404047981 */ /* 0x010f24000c1e1900 */
[----:B----4-:R0:W4:Y:S02]  /*7200*/  I2F.U32 R28, R4 ;  /* 0x00000004001c7306 */ /* 0x0101240000201000 */
.L_x_10743:
[----:B------:R-:W-:Y:S05]  /*7210*/  BSYNC B7 ;  /* 0x0000000000077941 */ /* 0x000fea0003800000 */
.L_x_10742:
[----:B------:R-:W0:Y:S01]  /*7220*/  S2R R25, SR_TID.X ;  /* 0x0000000000197919 */ /* 0x000e220000002100 */
[----:B------:R-:W4:Y:S01]  /*7230*/  LDC.U8 R17, c[0x0][0x190] ;  /* 0x00006400ff117b82 */ /* 0x000f220000000000 */
[----:B------:R-:W-:Y:S01]  /*7240*/  BSSY B6, `(.L_x_10796) ;  /* 0x0000111000067945 */ /* 0x000fe20003800000 */
[C---:B0-----:R-:W-:Y:S02]  /*7250*/  IADD3 R3, R25.reuse, 0x100, RZ ;  /* 0x0000010019037810 */ /* 0x041fe40007ffe0ff */
[----:B------:R-:W-:-:S02]  /*7260*/  IADD3 R5, R25, 0x180, RZ ;  /* 0x0000018019057810 */ /* 0x000fc40007ffe0ff */
[C---:B------:R-:W-:Y:S02]  /*7270*/  IADD3 R19, R25.reuse, 0x80, RZ ;  /* 0x0000008019137810 */ /* 0x040fe40007ffe0ff */
[-C--:B------:R-:W-:Y:S02]  /*7280*/  ISETP.GE.AND P3, PT, R25, R16.reuse, PT ;  /* 0x000000101900720c */ /* 0x080fe40003f66270 */
[-C--:B------:R-:W-:Y:S02]  /*7290*/  ISETP.GE.AND P1, PT, R3, R16.reuse, PT ;  /* 0x000000100300720c */ /* 0x080fe40003f26270 */
[-C--:B------:R-:W-:Y:S02]  /*72a0*/  ISETP.GE.AND P2, PT, R5, R16.reuse, PT ;  /* 0x000000100500720c */ /* 0x080fe40003f46270 */
[----:B------:R-:W-:-:S07]  /*72b0*/  ISETP.GE.AND P0, PT, R19, R16, PT ;  /* 0x000000101300720c */ /* 0x000fce0003f06270 */
[----:B--2--5:R-:W0:Y:S08]  /*72c0*/  @!P3 MUFU.RCP R27, R27 ;  /* 0x0000001b001bb308 */ /* 0x024e300000001000 */
[----:B----4-:R-:W2:Y:S08]  /*72d0*/  @!P1 MUFU.RCP R29, R29 ;  /* 0x0000001d001d9308 */ /* 0x010eb00000001000 */
[----:B------:R-:W4:Y:S01]  /*72e0*/  @!P2 MUFU.RCP R3, R28 ;  /* 0x0000001c0003a308 */ /* 0x000f220000001000 */
[----:B0-----:R-:W-:-:S07]  /*72f0*/  @!P3 FMUL.FTZ R26, R27, R26 ;  /* 0x0000001a1b1ab220 */ /* 0x001fce0000410000 */
[----:B---3--:R-:W0:Y:S01]  /*7300*/  @!P0 MUFU.RCP R23, R23 ;  /* 0x0000001700178308 */ /* 0x008e220000001000 */
[----:B--2---:R-:W-:Y:S02]  /*7310*/  @!P1 FMUL.FTZ R22, R29, R22 ;  /* 0x000000161d169220 */ /* 0x004fe40000410000 */
[----:B----4-:R-:W-:Y:S02]  /*7320*/  @!P2 FMUL.FTZ R24, R3, R24 ;  /* 0x000000180318a220 */ /* 0x010fe40000410000 */
[----:B01----:R-:W-:Y:S01]  /*7330*/  @!P0 FMUL.FTZ R18, R23, R18 ;  /* 0x0000001217128220 */ /* 0x003fe20000410000 */
        /* <DEDUP_REMOVED lines=21> */
.L_x_10801:
[----:B------:R-:W0:Y:S01]  /*7490*/  F2I.S64.TRUNC R26, R26 ;  /* 0x0000001a001a7311 */ /* 0x000e22000020d900 */
[----:B------:R-:W-:Y:S02]  /*74a0*/  IMAD.MOV.U32 R25, RZ, RZ, R19 ;  /* 0x000000ffff197224 */ /* 0x000fe400078e0013 */
[----:B0-----:R-:W-:-:S05]  /*74b0*/  IMAD.MOV.U32 R3, RZ, RZ, R26 ;  /* 0x000000ffff037224 */ /* 0x001fca00078e001a */
[----:B------:R0:W-:Y:S01]  /*74c0*/  STG.E.U8 [R8.64], R3 ;  /* 0x0000000308007986 */ /* 0x0001e2000c101124 */
[----:B------:R-:W-:Y:S05]  /*74d0*/  BRA `(.L_x_10797) ;  /* 0x00000e7000007947 */ /* 0x000fea0003800000 */
.L_x_10800:
        /* <DEDUP_REMOVED lines=10> */
.L_x_10804:
[----:B------:R-:W0:Y:S01]  /*7580*/  F2I.FTZ.TRUNC.NTZ R3, R26 ;  /* 0x0000001a00037305 */ /* 0x000e22000021f100 */
[----:B------:R-:W-:Y:S01]  /*7590*/  IMAD.MOV.U32 R25, RZ, RZ, R19 ;  /* 0x000000ffff197224 */ /* 0x000fe200078e0013 */
[----:B0-----:R0:W-:Y:S01]  /*75a0*/  STG.E [R8.64], R3 ;  /* 0x0000000308007986 */ /* 0x0011e2000c101924 */
[----:B------:R-:W-:Y:S05]  /*75b0*/  BRA `(.L_x_10797) ;  /* 0x00000d9000007947 */ /* 0x000fea0003800000 */
.L_x_10803:
[----:B------:R-:W0:Y:S01]  /*75c0*/  F2I.FTZ.TRUNC.NTZ R3, R26 ;  /* 0x0000001a00037305 */ /* 0x000e22000021f100 */
[----:B------:R-:W-:Y:S01]  /*75d0*/  IMAD.MOV.U32 R25, RZ, RZ, R19 ;  /* 0x000000ffff197224 */ /* 0x000fe200078e0013 */
[----:B0-----:R0:W-:Y:S01]  /*75e0*/  STG.E.U16 [R8.64], R3 ;  /* 0x0000000308007986 */ /* 0x0011e2000c101524 */
[----:B------:R-:W-:Y:S05]  /*75f0*/  BRA `(.L_x_10797) ;  /* 0x00000d5000007947 */ /* 0x000fea0003800000 */
.L_x_10799:
        /* <DEDUP_REMOVED lines=9> */
.L_x_10806:
[----:B------:R-:W-:Y:S01]  /*7690*/  F2FP.PACK_AB R26, RZ, R26 ;  /* 0x0000001aff1a723e */ /* 0x000fe200000000ff */
[----:B------:R-:W-:-:S04]  /*76a0*/  IMAD.MOV.U32 R25, RZ, RZ, R19 ;  /* 0x000000ffff197224 */ /* 0x000fc800078e0013 */
[----:B------:R0:W-:Y:S01]  /*76b0*/  STG.E.U16 [R8.64], R26 ;  /* 0x0000001a08007986 */ /* 0x0001e2000c101524 */
[----:B------:R-:W-:Y:S05]  /*76c0*/  BRA `(.L_x_10797) ;  /* 0x00000c8000007947 */ /* 0x000fea0003800000 */
.L_x_10805:
[----:B------:R-:W-:-:S13]  /*76d0*/  ISETP.NE.AND P0, PT, R0, 0x7, PT ;  /* 0x000000070000780c */ /* 0x000fda0003f05270 */
[----:B------:R-:W-:Y:S05]  /*76e0*/  @!P0 BRA `(.L_x_10807) ;  /* 0x000000d000008947 */ /* 0x000fea0003800000 */
[----:B------:R-:W-:-:S13]  /*76f0*/  ISETP.NE.AND P0, PT, R0, 0x8, PT ;  /* 0x000000080000780c */ /* 0x000fda0003f05270 */
[----:B------:R-:W-:Y:S05]  /*7700*/  @!P0 BRA `(.L_x_10808) ;  /* 0x0000006000008947 */ /* 0x000fea0003800000 */
[----:B------:R-:W-:-:S13]  /*7710*/  ISETP.NE.AND P0, PT, R0, 0x9, PT ;  /* 0x000000090000780c */ /* 0x000fda0003f05270 */
[----:B------:R-:W-:Y:S05]  /*7720*/  @P0 BRA `(.L_x_10802) ;  /* 0x00000a6000000947 */ /* 0x000fea0003800000 */
[----:B------:R-:W-:Y:S02]  /*7730*/  IMAD.MOV.U32 R27, RZ, RZ, RZ ;  /* 0x000000ffff1b7224 */ /* 0x000fe400078e00ff */
[----:B------:R-:W-:-:S03]  /*7740*/  IMAD.MOV.U32 R25, RZ, RZ, R19 ;  /* 0x000000ffff197224 */ /* 0x000fc600078e0013 */
[----:B------:R0:W-:Y:S01]  /*7750*/  STG.E.64 [R8.64], R26 ;  /* 0x0000001a08007986 */ /* 0x0001e2000c101b24 */
[----:B------:R-:W-:Y:S05]  /*7760*/  BRA `(.L_x_10797) ;  /* 0x00000be000007947 */ /* 0x000fea0003800000 */
.L_x_10808:
[----:B------:R-:W-:Y:S01]  /*7770*/  F2FP.PACK_AB R3, RZ, R26 ;  /* 0x0000001aff03723e */ /* 0x000fe200000000ff */
[----:B------:R-:W-:-:S03]  /*7780*/  IMAD.MOV.U32 R25, RZ, RZ, R19 ;  /* 0x000000ffff197224 */ /* 0x000fc600078e0013 */
[----:B------:R-:W-:-:S05]  /*7790*/  PRMT R3, R3, 0x5410, RZ ;  /* 0x0000541003037816 */ /* 0x000fca00000000ff */
[----:B------:R0:W-:Y:S01]  /*77a0*/  STG.E [R8.64], R3 ;  /* 0x0000000308007986 */ /* 0x0001e2000c101924 */
[----:B------:R-:W-:Y:S05]  /*77b0*/  BRA `(.L_x_10797) ;  /* 0x00000b9000007947 */ /* 0x000fea0003800000 */
.L_x_10807:
[----:B------:R-:W-:Y:S02]  /*77c0*/  FMUL.FTZ R4, R26, 1 ;  /* 0x3f8000001a047820 */ /* 0x000fe40000410000 */
[----:B------:R-:W-:-:S04]  /*77d0*/  IMAD.MOV.U32 R25, RZ, RZ, R19 ;  /* 0x000000ffff197224 */ /* 0x000fc800078e0013 */
[----:B------:R-:W0:Y:S02]  /*77e0*/  F2F.F64.F32 R4, R4 ;  /* 0x0000000400047310 */ /* 0x000e240000201800 */
[----:B0-----:R0:W-:Y:S01]  /*77f0*/  STG.E.64 [R8.64], R4 ;  /* 0x0000000408007986 */ /* 0x0011e2000c101b24 */
[----:B------:R-:W-:Y:S05]  /*7800*/  BRA `(.L_x_10797) ;  /* 0x00000b4000007947 */ /* 0x000fea0003800000 */
.L_x_10798:
        /* <DEDUP_REMOVED lines=9> */
[----:B------:R-:W-:-:S03]  /*78a0*/  IMAD.MOV.U32 R25, RZ, RZ, R19 ;  /* 0x000000ffff197224 */ /* 0x000fc600078e0013 */
[----:B------:R-:W-:-:S05]  /*78b0*/  SEL R3, RZ, 0x1, !P0 ;  /* 0x00000001ff037807 */ /* 0x000fca0004000000 */
[----:B------:R0:W-:Y:S01]  /*78c0*/  STG.E.U8 [R8.64], R3 ;  /* 0x0000000308007986 */ /* 0x0001e2000c101124 */
[----:B------:R-:W-:Y:S05]  /*78d0*/  BRA `(.L_x_10797) ;  /* 0x00000a7000007947 */ /* 0x000fea0003800000 */
.L_x_10811:
[----:B------:R-:W-:Y:S01]  /*78e0*/  FMUL.FTZ R4, R26, 1 ;  /* 0x3f8000001a047820 */ /* 0x000fe20000410000 */
[----:B------:R-:W-:Y:S01]  /*78f0*/  CS2R R6, SRZ ;  /* 0x0000000000067805 */ /* 0x000fe2000001ff00 */
[----:B------:R-:W-:-:S04]  /*7900*/  IMAD.MOV.U32 R25, RZ, RZ, R19 ;  /* 0x000000ffff197224 */ /* 0x000fc800078e0013 */
[----:B------:R-:W0:Y:S02]  /*7910*/  F2F.F64.F32 R4, R4 ;  /* 0x0000000400047310 */ /* 0x000e240000201800 */
[----:B0-----:R0:W-:Y:S01]  /*7920*/  STG.E.128 [R8.64], R4 ;  /* 0x0000000408007986 */ /* 0x0011e2000c101d24 */
[----:B------:R-:W-:Y:S05]  /*7930*/  BRA `(.L_x_10797) ;  /* 0x00000a1000007947 */ /* 0x000fea0003800000 */
.L_x_10810:
        /* <DEDUP_REMOVED lines=20> */
.L_x_10815:
[----:B------:R-:W-:Y:S05]  /*7a80*/  BSYNC B0 ;  /* 0x0000000000007941 */ /* 0x000fea0003800000 */
.L_x_10814:
[----:B------:R-:W-:Y:S01]  /*7a90*/  LOP3.LUT R5, R0, R5, RZ, 0xfc, !PT ;  /* 0x0000000500057212 */ /* 0x000fe200078efcff */
[----:B------:R-:W-:-:S04]  /*7aa0*/  IMAD.MOV.U32 R25, RZ, RZ, R19 ;  /* 0x000000ffff197224 */ /* 0x000fc800078e0013 */
[----:B------:R0:W-:Y:S01]  /*7ab0*/  STG.E.U8 [R8.64], R5 ;  /* 0x0000000508007986 */ /* 0x0001e2000c101124 */
[----:B------:R-:W-:Y:S05]  /*7ac0*/  BRA `(.L_x_10797) ;  /* 0x0000088000007947 */ /* 0x000fea0003800000 */
.L_x_10813:
        /* <DEDUP_REMOVED lines=12> */
.L_x_10817:
[----:B------:R-:W-:Y:S01]  /*7b90*/  IMAD.MOV.U32 R0, RZ, RZ, 0x7f ;  /* 0x0000007fff007424 */ /* 0x000fe200078e00ff */
[----:B------:R-:W-:-:S04]  /*7ba0*/  ISETP.GT.U32.AND P0, PT, R4, 0x7f800000, PT ;  /* 0x7f8000000400780c */ /* 0x000fc80003f04070 */
[----:B------:R-:W-:-:S04]  /*7bb0*/  SEL R0, R0, 0x7c, P0 ;  /* 0x0000007c00007807 */ /* 0x000fc80000000000 */
.L_x_10818:
[----:B------:R-:W-:Y:S05]  /*7bc0*/  BSYNC B0 ;  /* 0x0000000000007941 */ /* 0x000fea0003800000 */
.L_x_10816:
[----:B------:R-:W-:Y:S01]  /*7bd0*/  LOP3.LUT R26, R26, 0x80000000, RZ, 0xc0, !PT ;  /* 0x800000001a1a7812 */ /* 0x000fe200078ec0ff */
[----:B------:R-:W-:-:S03]  /*7be0*/  IMAD.MOV.U32 R25, RZ, RZ, R19 ;  /* 0x000000ffff197224 */ /* 0x000fc600078e0013 */
[----:B------:R-:W-:-:S04]  /*7bf0*/  SHF.R.U32.HI R3, RZ, 0x18, R26 ;  /* 0x00000018ff037819 */ /* 0x000fc8000001161a */
[----:B------:R-:W-:-:S05]  /*7c00*/  LOP3.LUT R3, R0, R3, RZ, 0xfc, !PT ;  /* 0x0000000300037212 */ /* 0x000fca00078efcff */
[----:B------:R0:W-:Y:S01]  /*7c10*/  STG.E.U8 [R8.64], R3 ;  /* 0x0000000308007986 */ /* 0x0001e2000c101124 */
[----:B------:R-:W-:Y:S05]  /*7c20*/  BRA `(.L_x_10797) ;  /* 0x0000072000007947 */ /* 0x000fea0003800000 */
.L_x_10812:
[----:B------:R-:W-:Y:S01]  /*7c30*/  F2FP.BF16.PACK_AB R26, RZ, R26 ;  /* 0x0000001aff1a723e */ /* 0x000fe200000010ff */
[----:B------:R-:W-:-:S04]  /*7c40*/  IMAD.MOV.U32 R25, RZ, RZ, R19 ;  /* 0x000000ffff197224 */ /* 0x000fc800078e0013 */
[----:B------:R0:W-:Y:S01]  /*7c50*/  STG.E.U16 [R8.64], R26 ;  /* 0x0000001a08007986 */ /* 0x0001e2000c101524 */
[----:B------:R-:W-:Y:S05]  /*7c60*/  BRA `(.L_x_10797) ;  /* 0x000006e000007947 */ /* 0x000fea0003800000 */
.L_x_10809:
        /* <DEDUP_REMOVED lines=12> */
.L_x_10821:
        /* <DEDUP_REMOVED lines=16> */
.L_x_10824:
[----:B------:R-:W-:-:S04]  /*7e30*/  LOP3.LUT R26, R26, 0x80000000, RZ, 0xc0, !PT ;  /* 0x800000001a1a7812 */ /* 0x000fc800078ec0ff */
[----:B------:R-:W-:-:S04]  /*7e40*/  SHF.R.U32.HI R3, RZ, 0x18, R26 ;  /* 0x00000018ff037819 */ /* 0x000fc8000001161a */
[----:B------:R-:W-:-:S04]  /*7e50*/  LOP3.LUT R0, R0, R3, RZ, 0xfc, !PT ;  /* 0x0000000300007212 */ /* 0x000fc800078efcff */
[----:B------:R-:W-:Y:S02]  /*7e60*/  PRMT R4, R0, 0x7610, R4 ;  /* 0x0000761000047816 */ /* 0x000fe40000000004 */
.L_x_10823:
[----:B------:R-:W-:Y:S05]  /*7e70*/  BSYNC B0 ;  /* 0x0000000000007941 */ /* 0x000fea0003800000 */
.L_x_10822:
[----:B------:R0:W-:Y:S01]  /*7e80*/  STG.E.U8 [R8.64], R4 ;  /* 0x0000000408007986 */ /* 0x0001e2000c101124 */
[----:B------:R-:W-:Y:S01]  /*7e90*/  IMAD.MOV.U32 R25, RZ, RZ, R19 ;  /* 0x000000ffff197224 */ /* 0x000fe200078e0013 */
[----:B------:R-:W-:Y:S05]  /*7ea0*/  BRA `(.L_x_10797) ;  /* 0x000004a000007947 */ /* 0x000fea0003800000 */
.L_x_10820:
        /* <DEDUP_REMOVED lines=16> */
.L_x_10827:
[----:B------:R-:W-:-:S04]  /*7fb0*/  LOP3.LUT R26, R26, 0x80000000, RZ, 0xc0, !PT ;  /* 0x800000001a1a7812 */ /* 0x000fc800078ec0ff */
[----:B------:R-:W-:-:S04]  /*7fc0*/  SHF.R.U32.HI R3, RZ, 0x18, R26 ;  /* 0x00000018ff037819 */ /* 0x000fc8000001161a */
[----:B------:R-:W-:-:S04]  /*7fd0*/  LOP3.LUT R0, R0, R3, RZ, 0xfc, !PT ;  /* 0x0000000300007212 */ /* 0x000fc800078efcff */
[----:B------:R-:W-:Y:S02]  /*7fe0*/  PRMT R4, R0, 0x7610, R4 ;  /* 0x0000761000047816 */ /* 0x000fe40000000004 */
.L_x_10826:
[----:B------:R-:W-:Y:S05]  /*7ff0*/  BSYNC B0 ;  /* 0x0000000000007941 */ /* 0x000fea0003800000 */
.L_x_10825:
[----:B------:R0:W-:Y:S01]  /*8000*/  STG.E.U8 [R8.64], R4 ;  /* 0x0000000408007986 */ /* 0x0001e2000c101124 */
[----:B------:R-:W-:Y:S01]  /*8010*/  IMAD.MOV.U32 R25, RZ, RZ, R19 ;  /* 0x000000ffff197224 */ /* 0x000fe200078e0013 */
[----:B------:R-:W-:Y:S05]  /*8020*/  BRA `(.L_x_10797) ;  /* 0x0000032000007947 */ /* 0x000fea0003800000 */
.L_x_10819:
        /* <DEDUP_REMOVED lines=22> */
.L_x_10802:
        /* <DEDUP_REMOVED lines=21> */
.L_x_10829:
[----:B------:R-:W0:Y:S01]  /*82e0*/  F2I.U64.TRUNC R26, R26 ;  /* 0x0000001a001a7311 */ /* 0x000e22000020d800 */
[----:B------:R-:W-:Y:S01]  /*82f0*/  IMAD.MOV.U32 R25, RZ, RZ, R19 ;  /* 0x000000ffff197224 */ /* 0x000fe200078e0013 */
[----:B0-----:R0:W-:Y:S01]  /*8300*/  STG.E.64 [R8.64], R26 ;  /* 0x0000001a08007986 */ /* 0x0011e2000c101b24 */
[----:B------:R-:W-:Y:S05]  /*8310*/  BRA `(.L_x_10797) ;  /* 0x0000003000007947 */ /* 0x000fea0003800000 */
.L_x_10828:
[----:B------:R-:W0:Y:S01]  /*8320*/  F2I.FTZ.U32.TRUNC.NTZ R3, R26 ;  /* 0x0000001a00037305 */ /* 0x000e22000021f000 */
[----:B------:R-:W-:Y:S01]  /*8330*/  IMAD.MOV.U32 R25, RZ, RZ, R19 ;  /* 0x000000ffff197224 */ /* 0x000fe200078e0013 */
[----:B0-----:R0:W-:Y:S06]  /*8340*/  STG.E [R8.64], R3 ;  /* 0x0000000308007986 */ /* 0x0011ec000c101924 */
.L_x_10797:
[----:B------:R-:W-:Y:S05]  /*8350*/  BSYNC B6 ;  /* 0x0000000000067941 */ /* 0x000fea0003800000 */
.L_x_10796:
        /* <DEDUP_REMOVED lines=22> */
.L_x_10835:
[----:B------:R-:W0:Y:S02]  /*84c0*/  F2I.S64.TRUNC R18, R18 ;  /* 0x0000001200127311 */ /* 0x000e24000020d900 */
[----:B0-----:R-:W-:-:S05]  /*84d0*/  IMAD.MOV.U32 R3, RZ, RZ, R18 ;  /* 0x000000ffff037224 */ /* 0x001fca00078e0012 */
[----:B------:R0:W-:Y:S01]  /*84e0*/  STG.E.U8 [R8.64], R3 ;  /* 0x0000000308007986 */ /* 0x0001e2000c101124 */
[----:B------:R-:W-:Y:S05]  /*84f0*/  BRA `(.L_x_10837) ;  /* 0x00000d3000007947 */ /* 0x000fea0003800000 */
.L_x_10834:
        /* <DEDUP_REMOVED lines=9> */
.L_x_10839:
[----:B------:R-:W0:Y:S02]  /*8590*/  F2I.FTZ.TRUNC.NTZ R3, R18 ;  /* 0x0000001200037305 */ /* 0x000e24000021f100 */
[----:B0-----:R0:W-:Y:S01]  /*85a0*/  STG.E [R8.64], R3 ;  /* 0x0000000308007986 */ /* 0x0011e2000c101924 */
[----:B------:R-:W-:Y:S05]  /*85b0*/  BRA `(.L_x_10837) ;  /* 0x00000c7000007947 */ /* 0x000fea0003800000 */
.L_x_10838:
[----:B------:R-:W0:Y:S02]  /*85c0*/  F2I.FTZ.TRUNC.NTZ R3, R18 ;  /* 0x0000001200037305 */ /* 0x000e24000021f100 */
[----:B0-----:R0:W-:Y:S01]  /*85d0*/  STG.E.U16 [R8.64], R3 ;  /* 0x0000000308007986 */ /* 0x0011e2000c101524 */
[----:B------:R-:W-:Y:S05]  /*85e0*/  BRA `(.L_x_10837) ;  /* 0x00000c4000007947 */ /* 0x000fea0003800000 */
.L_x_10833:
        /* <DEDUP_REMOVED lines=8> */
.L_x_10841:
[----:B------:R-:W-:-:S05]  /*8670*/  F2FP.PACK_AB R18, RZ, R18 ;  /* 0x00000012ff12723e */ /* 0x000fca00000000ff */
[----:B------:R0:W-:Y:S01]  /*8680*/  STG.E.U16 [R8.64], R18 ;  /* 0x0000001208007986 */ /* 0x0001e2000c101524 */
[----:B------:R-:W-:Y:S05]  /*8690*/  BRA `(.L_x_10837) ;  /* 0x00000b9000007947 */ /* 0x000fea0003800000 */
.L_x_10840:
        /* <DEDUP_REMOVED lines=9> */
.L_x_10843:
[----:B------:R-:W-:-:S04]  /*8730*/  F2FP.PACK_AB R3, RZ, R18 ;  /* 0x00000012ff03723e */ /* 0x000fc800000000ff */
[----:B------:R-:W-:-:S05]  /*8740*/  PRMT R3, R3, 0x5410, RZ ;  /* 0x0000541003037816 */ /* 0x000fca00000000ff */
[----:B------:R0:W-:Y:S01]  /*8750*/  STG.E [R8.64], R3 ;  /* 0x0000000308007986 */ /* 0x0001e2000c101924 */
[----:B------:R-:W-:Y:S05]  /*8760*/  BRA `(.L_x_10837) ;  /* 0x00000ac000007947 */ /* 0x000fea0003800000 */
.L_x_10842:
[----:B------:R-:W-:-:S06]  /*8770*/  FMUL.FTZ R4, R18, 1 ;  /* 0x3f80000012047820 */ /* 0x000fcc0000410000 */
[----:B------:R-:W0:Y:S02]  /*8780*/  F2F.F64.F32 R4, R4 ;  /* 0x0000000400047310 */ /* 0x000e240000201800 */
[----:B0-----:R0:W-:Y:S01]  /*8790*/  STG.E.64 [R8.64], R4 ;  /* 0x0000000408007986 */ /* 0x0011e2000c101b24 */
[----:B------:R-:W-:Y:S05]  /*87a0*/  BRA `(.L_x_10837) ;  /* 0x00000a8000007947 */ /* 0x000fea0003800000 */
.L_x_10832:
        /* <DEDUP_REMOVED lines=12> */
.L_x_10846:
[----:B------:R-:W-:Y:S01]  /*8870*/  FMUL.FTZ R4, R18, 1 ;  /* 0x3f80000012047820 */ /* 0x000fe20000410000 */
[----:B------:R-:W-:-:S05]  /*8880*/  CS2R R6, SRZ ;  /* 0x0000000000067805 */ /* 0x000fca000001ff00 */
[----:B------:R-:W0:Y:S02]  /*8890*/  F2F.F64.F32 R4, R4 ;  /* 0x0000000400047310 */ /* 0x000e240000201800 */
[----:B0-----:R0:W-:Y:S01]  /*88a0*/  STG.E.128 [R8.64], R4 ;  /* 0x0000000408007986 */ /* 0x0011e2000c101d24 */
[----:B------:R-:W-:Y:S05]  /*88b0*/  BRA `(.L_x_10837) ;  /* 0x0000097000007947 */ /* 0x000fea0003800000 */
.L_x_10845:
        /* <DEDUP_REMOVED lines=20> */
.L_x_10850:
[----:B------:R-:W-:Y:S05]  /*8a00*/  BSYNC B0 ;  /* 0x0000000000007941 */ /* 0x000fea0003800000 */
.L_x_10849:
[----:B------:R-:W-:-:S05]  /*8a10*/  LOP3.LUT R5, R0, R5, RZ, 0xfc, !PT ;  /* 0x0000000500057212 */ /* 0x000fca00078efcff */
[----:B------:R0:W-:Y:S01]  /*8a20*/  STG.E.U8 [R8.64], R5 ;  /* 0x0000000508007986 */ /* 0x0001e2000c101124 */
[----:B------:R-:W-:Y:S05]  /*8a30*/  BRA `(.L_x_10837) ;  /* 0x000007f000007947 */ /* 0x000fea0003800000 */
.L_x_10848:
        /* <DEDUP_REMOVED lines=12> */
.L_x_10852:
[----:B------:R-:W-:Y:S01]  /*8b00*/  IMAD.MOV.U32 R0, RZ, RZ, 0x7f ;  /* 0x0000007fff007424 */ /* 0x000fe200078e00ff */
[----:B------:R-:W-:-:S04]  /*8b10*/  ISETP.GT.U32.AND P0, PT, R4, 0x7f800000, PT ;  /* 0x7f8000000400780c */ /* 0x000fc80003f04070 */
[----:B------:R-:W-:-:S04]  /*8b20*/  SEL R0, R0, 0x7c, P0 ;  /* 0x0000007c00007807 */ /* 0x000fc80000000000 */
.L_x_10853:
[----:B------:R-:W-:Y:S05]  /*8b30*/  BSYNC B0 ;  /* 0x0000000000007941 */ /* 0x000fea0003800000 */
.L_x_10851:
[----:B------:R-:W-:-:S04]  /*8b40*/  LOP3.LUT R18, R18, 0x80000000, RZ, 0xc0, !PT ;  /* 0x8000000012127812 */ /* 0x000fc800078ec0ff */
[----:B------:R-:W-:-:S04]  /*8b50*/  SHF.R.U32.HI R3, RZ, 0x18, R18 ;  /* 0x00000018ff037819 */ /* 0x000fc80000011612 */
[----:B------:R-:W-:-:S05]  /*8b60*/  LOP3.LUT R3, R0, R3, RZ, 0xfc, !PT ;  /* 0x0000000300037212 */ /* 0x000fca00078efcff */
[----:B------:R0:W-:Y:S01]  /*8b70*/  STG.E.U8 [R8.64], R3 ;  /* 0x0000000308007986 */ /* 0x0001e2000c101124 */
[----:B------:R-:W-:Y:S05]  /*8b80*/  BRA `(.L_x_10837) ;  /* 0x000006a000007947 */ /* 0x000fea0003800000 */
.L_x_10847:
[----:B------:R-:W-:-:S05]  /*8b90*/  F2FP.BF16.PACK_AB R18, RZ, R18 ;  /* 0x00000012ff12723e */ /* 0x000fca00000010ff */
[----:B------:R0:W-:Y:S01]  /*8ba0*/  STG.E.U16 [R8.64], R18 ;  /* 0x0000001208007986 */ /* 0x0001e2000c101524 */
[----:B------:R-:W-:Y:S05]  /*8bb0*/  BRA `(.L_x_10837) ;  /* 0x0000067000007947 */ /* 0x000fea0003800000 */
.L_x_10844:
        /* <DEDUP_REMOVED lines=11> */
.L_x_10856:
        /* <DEDUP_REMOVED lines=16> */
.L_x_10859:
[----:B------:R-:W-:-:S04]  /*8d70*/  LOP3.LUT R18, R18, 0x80000000, RZ, 0xc0, !PT ;  /* 0x8000000012127812 */ /* 0x000fc800078ec0ff */
[----:B------:R-:W-:-:S04]  /*8d80*/  SHF.R.U32.HI R3, RZ, 0x18, R18 ;  /* 0x00000018ff037819 */ /* 0x000fc80000011612 */
[----:B------:R-:W-:-:S04]  /*8d90*/  LOP3.LUT R0, R0, R3, RZ, 0xfc, !PT ;  /* 0x0000000300007212 */ /* 0x000fc800078efcff */
[----:B------:R-:W-:Y:S02]  /*8da0*/  PRMT R4, R0, 0x7610, R4 ;  /* 0x0000761000047816 */ /* 0x000fe40000000004 */
.L_x_10858:
[----:B------:R-:W-:Y:S05]  /*8db0*/  BSYNC B0 ;  /* 0x0000000000007941 */ /* 0x000fea0003800000 */
.L_x_10857:
[----:B------:R0:W-:Y:S01]  /*8dc0*/  STG.E.U8 [R8.64], R4 ;  /* 0x0000000408007986 */ /* 0x0001e2000c101124 */
[----:B------:R-:W-:Y:S05]  /*8dd0*/  BRA `(.L_x_10837) ;  /* 0x0000045000007947 */ /* 0x000fea0003800000 */
.L_x_10855:
        /* <DEDUP_REMOVED lines=16> */
.L_x_10862:
[----:B------:R-:W-:-:S04]  /*8ee0*/  LOP3.LUT R18, R18, 0x80000000, RZ, 0xc0, !PT ;  /* 0x8000000012127812 */ /* 0x000fc800078ec0ff */
[----:B------:R-:W-:-:S04]  /*8ef0*/  SHF.R.U32.HI R3, RZ, 0x18, R18 ;  /* 0x00000018ff037819 */ /* 0x000fc80000011612 */
[----:B------:R-:W-:-:S04]  /*8f00*/  LOP3.LUT R0, R0, R3, RZ, 0xfc, !PT ;  /* 0x0000000300007212 */ /* 0x000fc800078efcff */
[----:B------:R-:W-:Y:S02]  /*8f10*/  PRMT R4, R0, 0x7610, R4 ;  /* 0x0000761000047816 */ /* 0x000fe40000000004 */
.L_x_10861:
[----:B------:R-:W-:Y:S05]  /*8f20*/  BSYNC B0 ;  /* 0x0000000000007941 */ /* 0x000fea0003800000 */
.L_x_10860:
[----:B------:R0:W-:Y:S01]  /*8f30*/  STG.E.U8 [R8.64], R4 ;  /* 0x0000000408007986 */ /* 0x0001e2000c101124 */
[----:B------:R-:W-:Y:S05]  /*8f40*/  BRA `(.L_x_10837) ;  /* 0x000002e000007947 */ /* 0x000fea0003800000 */
.L_x_10854:
        /* <DEDUP_REMOVED lines=21> */
.L_x_10836:
        /* <DEDUP_REMOVED lines=20> */
.L_x_10864:
[----:B------:R-:W0:Y:S02]  /*91e0*/  F2I.U64.TRUNC R18, R18 ;  /* 0x0000001200127311 */ /* 0x000e24000020d800 */
[----:B0-----:R0:W-:Y:S01]  /*91f0*/  STG.E.64 [R8.64], R18 ;  /* 0x0000001208007986 */ /* 0x0011e2000c101b24 */
[----:B------:R-:W-:Y:S05]  /*9200*/  BRA `(.L_x_10837) ;  /* 0x0000002000007947 */ /* 0x000fea0003800000 */
.L_x_10863:
[----:B------:R-:W0:Y:S02]  /*9210*/  F2I.FTZ.U32.TRUNC.NTZ R3, R18 ;  /* 0x0000001200037305 */ /* 0x000e24000021f000 */
[----:B0-----:R0:W-:Y:S02]  /*9220*/  STG.E [R8.64], R3 ;  /* 0x0000000308007986 */ /* 0x0011e4000c101924 */
.L_x_10837:
        /* <DEDUP_REMOVED lines=22> */
.L_x_10868:
[----:B------:R-:W0:Y:S02]  /*9390*/  F2I.S64.TRUNC R22, R22 ;  /* 0x0000001600167311 */ /* 0x000e24000020d900 */
[----:B0-----:R-:W-:-:S05]  /*93a0*/  IMAD.MOV.U32 R3, RZ, RZ, R22 ;  /* 0x000000ffff037224 */ /* 0x001fca00078e0016 */
[----:B------:R0:W-:Y:S01]  /*93b0*/  STG.E.U8 [R8.64], R3 ;  /* 0x0000000308007986 */ /* 0x0001e2000c101124 */
[----:B------:R-:W-:Y:S05]  /*93c0*/  BRA `(.L_x_10870) ;  /* 0x00000d3000007947 */ /* 0x000fea0003800000 */
.L_x_10867:
        /* <DEDUP_REMOVED lines=9> */
.L_x_10872:
[----:B------:R-:W0:Y:S02]  /*9460*/  F2I.FTZ.TRUNC.NTZ R3, R22 ;  /* 0x0000001600037305 */ /* 0x000e24000021f100 */
[----:B0-----:R0:W-:Y:S01]  /*9470*/  STG.E [R8.64], R3 ;  /* 0x0000000308007986 */ /* 0x0011e2000c101924 */
[----:B------:R-:W-:Y:S05]  /*9480*/  BRA `(.L_x_10870) ;  /* 0x00000c7000007947 */ /* 0x000fea0003800000 */
.L_x_10871:
[----:B------:R-:W0:Y:S02]  /*9490*/  F2I.FTZ.TRUNC.NTZ R3, R22 ;  /* 0x0000001600037305 */ /* 0x000e24000021f100 */
[----:B0-----:R0:W-:Y:S01]  /*94a0*/  STG.E.U16 [R8.64], R3 ;  /* 0x0000000308007986 */ /* 0x0011e2000c101524 */
[----:B------:R-:W-:Y:S05]  /*94b0*/  BRA `(.L_x_10870) ;  /* 0x00000c4000007947 */ /* 0x000fea0003800000 */
.L_x_10866:
        /* <DEDUP_REMOVED lines=8> */
.L_x_10874:
[----:B------:R-:W-:-:S05]  /*9540*/  F2FP.PACK_AB R22, RZ, R22 ;  /* 0x00000016ff16723e */ /* 0x000fca00000000ff */
[----:B------:R0:W-:Y:S01]  /*9550*/  STG.E.U16 [R8.64], R22 ;  /* 0x0000001608007986 */ /* 0x0001e2000c101524 */
[----:B------:R-:W-:Y:S05]  /*9560*/  BRA `(.L_x_10870) ;  /* 0x00000b9000007947 */ /* 0x000fea0003800000 */
.L_x_10873:
        /* <DEDUP_REMOVED lines=9> */
.L_x_10876:
[----:B------:R-:W-:-:S04]  /*9600*/  F2FP.PACK_AB R3, RZ, R22 ;  /* 0x00000016ff03723e */ /* 0x000fc800000000ff */
[----:B------:R-:W-:-:S05]  /*9610*/  PRMT R3, R3, 0x5410, RZ ;  /* 0x0000541003037816 */ /* 0x000fca00000000ff */
[----:B------:R0:W-:Y:S01]  /*9620*/  STG.E [R8.64], R3 ;  /* 0x0000000308007986 */ /* 0x0001e2000c101924 */
[----:B------:R-:W-:Y:S05]  /*9630*/  BRA `(.L_x_10870) ;  /* 0x00000ac000007947 */ /* 0x000fea0003800000 */
.L_x_10875:
[----:B------:R-:W-:-:S06]  /*9640*/  FMUL.FTZ R4, R22, 1 ;  /* 0x3f80000016047820 */ /* 0x000fcc0000410000 */
[----:B------:R-:W0:Y:S02]  /*9650*/  F2F.F64.F32 R4, R4 ;  /* 0x0000000400047310 */ /* 0x000e240000201800 */
[----:B0-----:R0:W-:Y:S01]  /*9660*/  STG.E.64 [R8.64], R4 ;  /* 0x0000000408007986 */ /* 0x0011e2000c101b24 */
[----:B------:R-:W-:Y:S05]  /*9670*/  BRA `(.L_x_10870) ;  /* 0x00000a8000007947 */ /* 0x000fea0003800000 */
.L_x_10865:
        /* <DEDUP_REMOVED lines=12> */
.L_x_10879:
[----:B------:R-:W-:Y:S01]  /*9740*/  FMUL.FTZ R4, R22, 1 ;  /* 0x3f80000016047820 */ /* 0x000fe20000410000 */
[----:B------:R-:W-:-:S05]  /*9750*/  CS2R R6, SRZ ;  /* 0x0000000000067805 */ /* 0x000fca000001ff00 */
[----:B------:R-:W0:Y:S02]  /*9760*/  F2F.F64.F32 R4, R4 ;  /* 0x0000000400047310 */ /* 0x000e240000201800 */
[----:B0-----:R0:W-:Y:S01]  /*9770*/  STG.E.128 [R8.64], R4 ;  /* 0x0000000408007986 */ /* 0x0011e2000c101d24 */
[----:B------:R-:W-:Y:S05]  /*9780*/  BRA `(.L_x_10870) ;  /* 0x0000097000007947 */ /* 0x000fea0003800000 */
.L_x_10878:
        /* <DEDUP_REMOVED lines=20> */
.L_x_10883:
[----:B------:R-:W-:Y:S05]  /*98d0*/  BSYNC B0 ;  /* 0x0000000000007941 */ /* 0x000fea0003800000 */
.L_x_10882:
[----:B------:R-:W-:-:S05]  /*98e0*/  LOP3.LUT R5, R0, R5, RZ, 0xfc, !PT ;  /* 0x0000000500057212 */ /* 0x000fca00078efcff */
[----:B------:R0:W-:Y:S01]  /*98f0*/  STG.E.U8 [R8.64], R5 ;  /* 0x0000000508007986 */ /* 0x0001e2000c101124 */
[----:B------:R-:W-:Y:S05]  /*9900*/  BRA `(.L_x_10870) ;  /* 0x000007f000007947 */ /* 0x000fea0003800000 */
.L_x_10881:
        /* <DEDUP_REMOVED lines=12> */
.L_x_10885:
[----:B------:R-:W-:Y:S01]  /*99d0*/  IMAD.MOV.U32 R0, RZ, RZ, 0x7f ;  /* 0x0000007fff007424 */ /* 0x000fe200078e00ff */
[----:B------:R-:W-:-:S04]  /*99e0*/  ISETP.GT.U32.AND P0, PT, R4, 0x7f800000, PT ;  /* 0x7f8000000400780c */ /* 0x000fc80003f04070 */
[----:B------:R-:W-:-:S04]  /*99f0*/  SEL R0, R0, 0x7c, P0 ;  /* 0x0000007c00007807 */ /* 0x000fc80000000000 */
.L_x_10886:
[----:B------:R-:W-:Y:S05]  /*9a00*/  BSYNC B0 ;  /* 0x0000000000007941 */ /* 0x000fea0003800000 */
.L_x_10884:
[----:B------:R-:W-:-:S04]  /*9a10*/  LOP3.LUT R22, R22, 0x80000000, RZ, 0xc0, !PT ;  /* 0x8000000016167812 */ /* 0x000fc800078ec0ff */
[----:B------:R-:W-:-:S04]  /*9a20*/  SHF.R.U32.HI R3, RZ, 0x18, R22 ;  /* 0x00000018ff037819 */ /* 0x000fc80000011616 */
[----:B------:R-:W-:-:S05]  /*9a30*/  LOP3.LUT R3, R0, R3, RZ, 0xfc, !PT ;  /* 0x0000000300037212 */ /* 0x000fca00078efcff */
[----:B------:R0:W-:Y:S01]  /*9a40*/  STG.E.U8 [R8.64], R3 ;  /* 0x0000000308007986 */ /* 0x0001e2000c101124 */
[----:B------:R-:W-:Y:S05]  /*9a50*/  BRA `(.L_x_10870) ;  /* 0x000006a000007947 */ /* 0x000fea0003800000 */
.L_x_10880:
[----:B------:R-:W-:-:S05]  /*9a60*/  F2FP.BF16.PACK_AB R22, RZ, R22 ;  /* 0x00000016ff16723e */ /* 0x000fca00000010ff */
[----:B------:R0:W-:Y:S01]  /*9a70*/  STG.E.U16 [R8.64], R22 ;  /* 0x0000001608007986 */ /* 0x0001e2000c101524 */
[----:B------:R-:W-:Y:S05]  /*9a80*/  BRA `(.L_x_10870) ;  /* 0x0000067000007947 */ /* 0x000fea0003800000 */
.L_x_10877:
        /* <DEDUP_REMOVED lines=11> */
.L_x_10889:
        /* <DEDUP_REMOVED lines=16> */
.L_x_10892:
[----:B------:R-:W-:-:S04]  /*9c40*/  LOP3.LUT R22, R22, 0x80000000, RZ, 0xc0, !PT ;  /* 0x8000000016167812 */ /* 0x000fc800078ec0ff */
[----:B------:R-:W-:-:S04]  /*9c50*/  SHF.R.U32.HI R3, RZ, 0x18, R22 ;  /* 0x00000018ff037819 */ /* 0x000fc80000011616 */
[----:B------:R-:W-:-:S04]  /*9c60*/  LOP3.LUT R0, R0, R3, RZ, 0xfc, !PT ;  /* 0x0000000300007212 */ /* 0x000fc800078efcff */
[----:B------:R-:W-:Y:S02]  /*9c70*/  PRMT R4, R0, 0x7610, R4 ;  /* 0x0000761000047816 */ /* 0x000fe40000000004 */
.L_x_10891:
[----:B------:R-:W-:Y:S05]  /*9c80*/  BSYNC B0 ;  /* 0x0000000000007941 */ /* 0x000fea0003800000 */
.L_x_10890:
[----:B------:R0:W-:Y:S01]  /*9c90*/  STG.E.U8 [R8.64], R4 ;  /* 0x0000000408007986 */ /* 0x0001e2000c101124 */
[----:B------:R-:W-:Y:S05]  /*9ca0*/  BRA `(.L_x_10870) ;  /* 0x0000045000007947 */ /* 0x000fea0003800000 */
.L_x_10888:
        /* <DEDUP_REMOVED lines=16> */
.L_x_10895:
[----:B------:R-:W-:-:S04]  /*9db0*/  LOP3.LUT R22, R22, 0x80000000, RZ, 0xc0, !PT ;  /* 0x8000000016167812 */ /* 0x000fc800078ec0ff */
[----:B------:R-:W-:-:S04]  /*9dc0*/  SHF.R.U32.HI R3, RZ, 0x18, R22 ;  /* 0x00000018ff037819 */ /* 0x000fc80000011616 */
[----:B------:R-:W-:-:S04]  /*9dd0*/  LOP3.LUT R0, R0, R3, RZ, 0xfc, !PT ;  /* 0x0000000300007212 */ /* 0x000fc800078efcff */
[----:B------:R-:W-:Y:S02]  /*9de0*/  PRMT R4, R0, 0x7610, R4 ;  /* 0x0000761000047816 */ /* 0x000fe40000000004 */
.L_x_10894:
[----:B------:R-:W-:Y:S05]  /*9df0*/  BSYNC B0 ;  /* 0x0000000000007941 */ /* 0x000fea0003800000 */
.L_x_10893:
[----:B------:R0:W-:Y:S01]  /*9e00*/  STG.E.U8 [R8.64], R4 ;  /* 0x0000000408007986 */ /* 0x0001e2000c101124 */
[----:B------:R-:W-:Y:S05]  /*9e10*/  BRA `(.L_x_10870) ;  /* 0x000002e000007947 */ /* 0x000fea0003800000 */
.L_x_10887:
        /* <DEDUP_REMOVED lines=21> */
.L_x_10869:
        /* <DEDUP_REMOVED lines=20> */
.L_x_10897:
[----:B------:R-:W0:Y:S02]  /*a0b0*/  F2I.U64.TRUNC R22, R22 ;  /* 0x0000001600167311 */ /* 0x000e24000020d800 */
[----:B0-----:R0:W-:Y:S01]  /*a0c0*/  STG.E.64 [R8.64], R22 ;  /* 0x0000001608007986 */ /* 0x0011e2000c101b24 */
[----:B------:R-:W-:Y:S05]  /*a0d0*/  BRA `(.L_x_10870) ;  /* 0x0000002000007947 */ /* 0x000fea0003800000 */
.L_x_10896:
[----:B------:R-:W0:Y:S02]  /*a0e0*/  F2I.FTZ.U32.TRUNC.NTZ R3, R22 ;  /* 0x0000001600037305 */ /* 0x000e24000021f000 */
[----:B0-----:R0:W-:Y:S02]  /*a0f0*/  STG.E [R8.64], R3 ;  /* 0x0000000308007986 */ /* 0x0011e4000c101924 */
.L_x_10870:
[----:B------:R-:W-:Y:S02]  /*a100*/  IADD3 R25, R25, 0x80, RZ ;  /* 0x0000008019197810 */ /* 0x000fe40007ffe0ff */
.L_x_10831:
[----:B------:R-:W-:Y:S05]  /*a110*/  BSYNC B6 ;  /* 0x0000000000067941 */ /* 0x000fea0003800000 */
.L_x_10830:
[----:B------:R-:W-:-:S13]  /*a120*/  ISETP.GE.AND P0, PT, R25, R16, PT ;  /* 0x000000101900720c */ /* 0x000fda0003f06270 */
[----:B------:R-:W-:Y:S05]  /*a130*/  @P0 EXIT ;  /* 0x000000000000094d */ /* 0x000fea0003800000 */
[----:B------:R-:W-:Y:S01]  /*a140*/  PRMT R0, R17, 0x9910, RZ ;  /* 0x0000991011007816 */ /* 0x000fe200000000ff */
[----:B------:R-:W-:-:S03]  /*a150*/  IMAD R2, R2, 0x200, R25 ;  /* 0x0000020002027824 */ /* 0x000fc600078e0219 */
[----:B------:R-:W-:Y:S01]  /*a160*/  ISETP.GT.AND P1, PT, R0, 0x9, PT ;  /* 0x000000090000780c */ /* 0x000fe20003f24270 */
[----:B------:R-:W-:-:S05]  /*a170*/  IMAD R2, R2, c[0x0][0x194], RZ ;  /* 0x0000650002027a24 */ /* 0x000fca00078e02ff */
[----:B------:R-:W-:-:S05]  /*a180*/  IADD3 R2, P0, R2, c[0x0][0x168], RZ ;  /* 0x00005a0002027a10 */ /* 0x000fca0007f1e0ff */
[----:B0-----:R-:W-:Y:S02]  /*a190*/  IMAD.X R3, RZ, RZ, c[0x0][0x16c], P0 ;  /* 0x00005b00ff037624 */ /* 0x001fe400000e06ff */
        /* <DEDUP_REMOVED lines=12> */
.L_x_10901:
[----:B------:R-:W0:Y:S02]  /*a260*/  F2I.S64.TRUNC R24, R24 ;  /* 0x0000001800187311 */ /* 0x000e24000020d900 */
[----:B0-----:R-:W-:-:S05]  /*a270*/  IMAD.MOV.U32 R5, RZ, RZ, R24 ;  /* 0x000000ffff057224 */ /* 0x001fca00078e0018 */
[----:B------:R-:W-:Y:S01]  /*a280*/  STG.E.U8 [R2.64], R5 ;  /* 0x0000000502007986 */ /* 0x000fe2000c101124 */
[----:B------:R-:W-:Y:S05]  /*a290*/  EXIT ;  /* 0x000000000000794d */ /* 0x000fea0003800000 */
.L_x_10900:
        /* <DEDUP_REMOVED lines=9> */
.L_x_10904:
[----:B------:R-:W0:Y:S02]  /*a330*/  F2I.FTZ.TRUNC.NTZ R5, R24 ;  /* 0x0000001800057305 */ /* 0x000e24000021f100 */
[----:B0-----:R-:W-:Y:S01]  /*a340*/  STG.E [R2.64], R5 ;  /* 0x0000000502007986 */ /* 0x001fe2000c101924 */
[----:B------:R-:W-:Y:S05]  /*a350*/  EXIT ;  /* 0x000000000000794d */ /* 0x000fea0003800000 */
.L_x_10903:
[----:B------:R-:W0:Y:S02]  /*a360*/  F2I.FTZ.TRUNC.NTZ R5, R24 ;  /* 0x0000001800057305 */ /* 0x000e24000021f100 */
[----:B0-----:R-:W-:Y:S01]  /*a370*/  STG.E.U16 [R2.64], R5 ;  /* 0x0000000502007986 */ /* 0x001fe2000c101524 */
[----:B------:R-:W-:Y:S05]  /*a380*/  EXIT ;  /* 0x000000000000794d */ /* 0x000fea0003800000 */
.L_x_10899:
        /* <DEDUP_REMOVED lines=8> */
.L_x_10906:
[----:B------:R-:W-:-:S05]  /*a410*/  F2FP.PACK_AB R24, RZ, R24 ;  /* 0x00000018ff18723e */ /* 0x000fca00000000ff */
[----:B------:R-:W-:Y:S01]  /*a420*/  STG.E.U16 [R2.64], R24 ;  /* 0x0000001802007986 */ /* 0x000fe2000c101524 */
[----:B------:R-:W-:Y:S05]  /*a430*/  EXIT ;  /* 0x000000000000794d */ /* 0x000fea0003800000 */
.L_x_10905:
        /* <DEDUP_REMOVED lines=9> */
.L_x_10908:
[----:B------:R-:W-:-:S04]  /*a4d0*/  F2FP.PACK_AB R5, RZ, R24 ;  /* 0x00000018ff05723e */ /* 0x000fc800000000ff */
[----:B------:R-:W-:-:S05]  /*a4e0*/  PRMT R5, R5, 0x5410, RZ ;  /* 0x0000541005057816 */ /* 0x000fca00000000ff */
[----:B------:R-:W-:Y:S01]  /*a4f0*/  STG.E [R2.64], R5 ;  /* 0x0000000502007986 */ /* 0x000fe2000c101924 */
[----:B------:R-:W-:Y:S05]  /*a500*/  EXIT ;  /* 0x000000000000794d */ /* 0x000fea0003800000 */
.L_x_10907:
[----:B------:R-:W-:-:S06]  /*a510*/  FMUL.FTZ R4, R24, 1 ;  /* 0x3f80000018047820 */ /* 0x000fcc0000410000 */
[----:B------:R-:W0:Y:S02]  /*a520*/  F2F.F64.F32 R4, R4 ;  /* 0x0000000400047310 */ /* 0x000e240000201800 */
[----:B0-----:R-:W-:Y:S01]  /*a530*/  STG.E.64 [R2.64], R4 ;  /* 0x0000000402007986 */ /* 0x001fe2000c101b24 */
[----:B------:R-:W-:Y:S05]  /*a540*/  EXIT ;  /* 0x000000000000794d */ /* 0x000fea0003800000 */
.L_x_10898:
        /* <DEDUP_REMOVED lines=12> */
.L_x_10911:
[----:B------:R-:W-:Y:S01]  /*a610*/  FMUL.FTZ R4, R24, 1 ;  /* 0x3f80000018047820 */ /* 0x000fe20000410000 */
[----:B------:R-:W-:-:S05]  /*a620*/  CS2R R6, SRZ ;  /* 0x0000000000067805 */ /* 0x000fca000001ff00 */
[----:B------:R-:W0:Y:S02]  /*a630*/  F2F.F64.F32 R4, R4 ;  /* 0x0000000400047310 */ /* 0x000e240000201800 */
[----:B0-----:R-:W-:Y:S01]  /*a640*/  STG.E.128 [R2.64], R4 ;  /* 0x0000000402007986 */ /* 0x001fe2000c101d24 */
[----:B------:R-:W-:Y:S05]  /*a650*/  EXIT ;  /* 0x000000000000794d */ /* 0x000fea0003800000 */
.L_x_10910:
        /* <DEDUP_REMOVED lines=20> */
.L_x_10915:
[----:B------:R-:W-:Y:S05]  /*a7a0*/  BSYNC B0 ;  /* 0x0000000000007941 */ /* 0x000fea0003800000 */
.L_x_10914:
[----:B------:R-:W-:-:S05]  /*a7b0*/  LOP3.LUT R7, R0, R7, RZ, 0xfc, !PT ;  /* 0x0000000700077212 */ /* 0x000fca00078efcff */
[----:B------:R-:W-:Y:S01]  /*a7c0*/  STG.E.U8 [R2.64], R7 ;  /* 0x0000000702007986 */ /* 0x000fe2000c101124 */
[----:B------:R-:W-:Y:S05]  /*a7d0*/  EXIT ;  /* 0x000000000000794d */ /* 0x000fea0003800000 */
.L_x_10913:
        /* <DEDUP_REMOVED lines=12> */
.L_x_10917:
[----:B------:R-:W-:Y:S01]  /*a8a0*/  IMAD.MOV.U32 R0, RZ, RZ, 0x7f ;  /* 0x0000007fff007424 */ /* 0x000fe200078e00ff */
[----:B------:R-:W-:-:S04]  /*a8b0*/  ISETP.GT.U32.AND P0, PT, R4, 0x7f800000, PT ;  /* 0x7f8000000400780c */ /* 0x000fc80003f04070 */
[----:B------:R-:W-:-:S04]  /*a8c0*/  SEL R0, R0, 0x7c, P0 ;  /* 0x0000007c00007807 */ /* 0x000fc80000000000 */
.L_x_10918:
[----:B------:R-:W-:Y:S05]  /*a8d0*/  BSYNC B0 ;  /* 0x0000000000007941 */ /* 0x000fea0003800000 */
.L_x_10916:
[----:B------:R-:W-:-:S04]  /*a8e0*/  LOP3.LUT R24, R24, 0x80000000, RZ, 0xc0, !PT ;  /* 0x8000000018187812 */ /* 0x000fc800078ec0ff */
[----:B------:R-:W-:-:S04]  /*a8f0*/  SHF.R.U32.HI R5, RZ, 0x18, R24 ;  /* 0x00000018ff057819 */ /* 0x000fc80000011618 */
[----:B------:R-:W-:-:S05]  /*a900*/  LOP3.LUT R5, R0, R5, RZ, 0xfc, !PT ;  /* 0x0000000500057212 */ /* 0x000fca00078efcff */
[----:B------:R-:W-:Y:S01]  /*a910*/  STG.E.U8 [R2.64], R5 ;  /* 0x0000000502007986 */ /* 0x000fe2000c101124 */
[----:B------:R-:W-:Y:S05]  /*a920*/  EXIT ;  /* 0x000000000000794d */ /* 0x000fea0003800000 */
.L_x_10912:
[----:B------:R-:W-:-:S05]  /*a930*/  F2FP.BF16.PACK_AB R24, RZ, R24 ;  /* 0x00000018ff18723e */ /* 0x000fca00000010ff */
[----:B------:R-:W-:Y:S01]  /*a940*/  STG.E.U16 [R2.64], R24 ;  /* 0x0000001802007986 */ /* 0x000fe2000c101524 */
[----:B------:R-:W-:Y:S05]  /*a950*/  EXIT ;  /* 0x000000000000794d */ /* 0x000fea0003800000 */
.L_x_10909:
        /* <DEDUP_REMOVED lines=11> */
.L_x_10921:
        /* <DEDUP_REMOVED lines=16> */
.L_x_10924:
[----:B------:R-:W-:-:S04]  /*ab10*/  LOP3.LUT R24, R24, 0x80000000, RZ, 0xc0, !PT ;  /* 0x8000000018187812 */ /* 0x000fc800078ec0ff */
[----:B------:R-:W-:-:S04]  /*ab20*/  SHF.R.U32.HI R5, RZ, 0x18, R24 ;  /* 0x00000018ff057819 */ /* 0x000fc80000011618 */
[----:B------:R-:W-:-:S04]  /*ab30*/  LOP3.LUT R4, R4, R5, RZ, 0xfc, !PT ;  /* 0x0000000504047212 */ /* 0x000fc800078efcff */
[----:B------:R-:W-:Y:S02]  /*ab40*/  PRMT R0, R4, 0x7610, R0 ;  /* 0x0000761004007816 */ /* 0x000fe40000000000 */
.L_x_10923:
[----:B------:R-:W-:Y:S05]  /*ab50*/  BSYNC B0 ;  /* 0x0000000000007941 */ /* 0x000fea0003800000 */
.L_x_10922:
[----:B------:R-:W-:Y:S01]  /*ab60*/  STG.E.U8 [R2.64], R0 ;  /* 0x0000000002007986 */ /* 0x000fe2000c101124 */
[----:B------:R-:W-:Y:S05]  /*ab70*/  EXIT ;  /* 0x000000000000794d */ /* 0x000fea0003800000 */
.L_x_10920:
        /* <DEDUP_REMOVED lines=16> */
.L_x_10927:
[----:B------:R-:W-:-:S04]  /*ac80*/  LOP3.LUT R24, R24, 0x80000000, RZ, 0xc0, !PT ;  /* 0x8000000018187812 */ /* 0x000fc800078ec0ff */
[----:B------:R-:W-:-:S04]  /*ac90*/  SHF.R.U32.HI R5, RZ, 0x18, R24 ;  /* 0x00000018ff057819 */ /* 0x000fc80000011618 */
[----:B------:R-:W-:-:S04]  /*aca0*/  LOP3.LUT R4, R4, R5, RZ, 0xfc, !PT ;  /* 0x0000000504047212 */ /* 0x000fc800078efcff */
[----:B------:R-:W-:Y:S02]  /*acb0*/  PRMT R0, R4, 0x7610, R0 ;  /* 0x0000761004007816 */ /* 0x000fe40000000000 */
.L_x_10926:
[----:B------:R-:W-:Y:S05]  /*acc0*/  BSYNC B0 ;  /* 0x0000000000007941 */ /* 0x000fea0003800000 */
.L_x_10925:
[----:B------:R-:W-:Y:S01]  /*acd0*/  STG.E.U8 [R2.64], R0 ;  /* 0x0000000002007986 */ /* 0x000fe2000c101124 */
[----:B------:R-:W-:Y:S05]  /*ace0*/  EXIT ;  /* 0x000000000000794d */ /* 0x000fea0003800000 */
.L_x_10919:
        /* <DEDUP_REMOVED lines=21> */
.L_x_10902:
        /* <DEDUP_REMOVED lines=20> */
.L_x_10929:
[----:B------:R-:W0:Y:S02]  /*af80*/  F2I.U64.TRUNC R24, R24 ;  /* 0x0000001800187311 */ /* 0x000e24000020d800 */
[----:B0-----:R-:W-:Y:S01]  /*af90*/  STG.E.64 [R2.64], R24 ;  /* 0x0000001802007986 */ /* 0x001fe2000c101b24 */
[----:B------:R-:W-:Y:S05]  /*afa0*/  EXIT ;  /* 0x000000000000794d */ /* 0x000fea0003800000 */
.L_x_10928:
[----:B------:R-:W0:Y:S02]  /*afb0*/  F2I.FTZ.U32.TRUNC.NTZ R5, R24 ;  /* 0x0000001800057305 */ /* 0x000e24000021f000 */
[----:B0-----:R-:W-:Y:S01]  /*afc0*/  STG.E [R2.64], R5 ;  /* 0x0000000502007986 */ /* 0x001fe2000c101924 */
[----:B------:R-:W-:Y:S05]  /*afd0*/  EXIT ;  /* 0x000000000000794d */ /* 0x000fea0003800000 */
.L_x_10930:
        /* <DEDUP_REMOVED lines=10> */
.L_x_17800:


//--------------------- .text._ZN2at6native18elementwise_kernelILi128ELi2EZNS0_22gpu_kernel_impl_nocastINS0_13BinaryFunctorIfffNS0_15binary_internal10DivFunctorIfEEEEEEvRNS_18TensorIteratorBaseERKT_EUliE_EEviT1_ --------------------------
	.section	.text._ZN2at6native18elementwise_kernelILi128ELi2EZNS0_22gpu_kernel_impl_nocastINS0_13BinaryFunctorIfffNS0_15binary_internal10DivFunctorIfEEEEEEvRNS_18TensorIteratorBaseERKT_EUliE_EEviT1_,"ax",@progbits
	.sectioninfo	@"SHI_REGISTERS=14"
	.align	128
        .global         _ZN2at6native18elementwise_kernelILi128ELi2EZNS0_22gpu_kernel_impl_nocastINS0_13BinaryFunctorIfffNS0_15binary_internal10DivFunctorIfEEEEEEvRNS_18TensorIteratorBaseERKT_EUliE_EEviT1_
        .type           _ZN2at6native18elementwise_kernelILi128ELi2EZNS0_22gpu_kernel_impl_nocastINS0_13BinaryFunctorIfffNS0_15binary_internal10DivFunctorIfEEEEEEvRNS_18TensorIteratorBaseERKT_EUliE_EEviT1_,@function
        .size           _ZN2at6native18elementwise_kernelILi128ELi2EZNS0_22gpu_kernel_impl_nocastINS0_13BinaryFunctorIfffNS0_15binary_internal10DivFunctorIfEEEEEEvRNS_18TensorIteratorBaseERKT_EUliE_EEviT1_,(.L_x_17801 - _ZN2at6native18elementwise_kernelILi128ELi2EZNS0_22gpu_kernel_impl_nocastINS0_13BinaryFunctorIfffNS0_15binary_internal10DivFunctorIfEEEEEEvRNS_18TensorIteratorBaseERKT_EUliE_EEviT1_)
        .other          _ZN2at6native18elementwise_kernelILi128ELi2EZNS0_22gpu_kernel_impl_nocastINS0_13BinaryFunctorIfffNS0_15binary_internal10DivFunctorIfEEEEEEvRNS_18TensorIteratorBaseERKT_EUliE_EEviT1_,@"STO_CUDA_ENTRY STV_DEFAULT"
_ZN2at6native18elementwise_kernelILi128ELi2EZNS0_22gpu_kernel_impl_nocastINS0_13BinaryFunctorIfffNS0_15binary_internal10DivFunctorIfEEEEEEvRNS_18TensorIteratorBaseERKT_EUliE_EEviT1_:
.text._ZN2at6native18elementwise_kernelILi128ELi2EZNS0_22gpu_kernel_impl_nocastINS0_13BinaryFunctorIfffNS0_15binary_internal10DivFunctorIfEEEEEEvRNS_18TensorIteratorBaseERKT_EUliE_EEviT1_:
        /* <DEDUP_REMOVED lines=262> */
.L_x_10933:
[----:B------:R-:W-:-:S04]  /*1060*/  IADD3 R4, P0, R4, c[0x0][0x3d8], RZ ;  /* 0x0000f60004047a10 */ /* 0x000fc80007f1e0ff */
[----:B------:R-:W-:-:S05]  /*1070*/  IADD3.X R5, RZ, c[0x0][0x3dc], RZ, P0, !PT ;  /* 0x0000f700ff057a10 */ /* 0x000fca00007fe4ff */
[----:B------:R-:W2:Y:S01]  /*1080*/  LDG.E R4, [R4.64] ;  /* 0x0000000404047981 */ /* 0x000ea2000c1e1900 */
[----:B------:R-:W-:-:S04]  /*1090*/  IADD3 R6, P0, R3, c[0x0][0x3d0], RZ ;  /* 0x0000f40003067a10 */ /* 0x000fc80007f1e0ff */
[----:B------:R-:W-:-:S05]  /*10a0*/  IADD3.X R7, RZ, c[0x0][0x3d4], RZ, P0, !PT ;  /* 0x0000f500ff077a10 */ /* 0x000fca00007fe4ff */
[----:B------:R-:W3:Y:S01]  /*10b0*/  LDG.E R6, [R6.64] ;  /* 0x0000000406067981 */ /* 0x000ee2000c1e1900 */
[----:B------:R-:W-:Y:S02]  /*10c0*/  IADD3 R2, P0, R2, c[0x0][0x3c8], RZ ;  /* 0x0000f20002027a10 */ /* 0x000fe40007f1e0ff */
[----:B------:R-:W-:Y:S02]  /*10d0*/  IADD3 R9, R0, 0x80, RZ ;  /* 0x0000008000097810 */ /* 0x000fe40007ffe0ff */
[----:B------:R-:W-:Y:S01]  /*10e0*/  IADD3.X R3, RZ, c[0x0][0x3cc], RZ, P0, !PT ;  /* 0x0000f300ff037a10 */ /* 0x000fe200007fe4ff */
[----:B--2---:R-:W3:Y:S02]  /*10f0*/  MUFU.RCP R11, R4 ;  /* 0x00000004000b7308 */ /* 0x004ee40000001000 */
[----:B---3--:R-:W-:-:S05]  /*1100*/  FMUL.FTZ R11, R6, R11 ;  /* 0x0000000b060b7220 */ /* 0x008fca0000410000 */
[----:B------:R0:W-:Y:S02]  /*1110*/  STG.E [R2.64], R11 ;  /* 0x0000000b02007986 */ /* 0x0001e4000c101904 */
.L_x_10932:
[----:B------:R-:W-:Y:S05]  /*1120*/  BSYNC B0 ;  /* 0x0000000000007941 */ /* 0x000fea0003800000 */
.L_x_10931:
        /* <DEDUP_REMOVED lines=255> */
.L_x_10934:
[----:B------:R-:W-:-:S04]  /*2120*/  IADD3 R4, P0, R3, c[0x0][0x3d8], RZ ;  /* 0x0000f60003047a10 */ /* 0x000fc80007f1e0ff */
[----:B------:R-:W-:-:S05]  /*2130*/  IADD3.X R5, RZ, c[0x0][0x3dc], RZ, P0, !PT ;  /* 0x0000f700ff057a10 */ /* 0x000fca00007fe4ff */
[----:B------:R-:W2:Y:S01]  /*2140*/  LDG.E R4, [R4.64] ;  /* 0x0000000404047981 */ /* 0x000ea2000c1e1900 */
[----:B------:R-:W-:-:S04]  /*2150*/  IADD3 R2, P0, R2, c[0x0][0x3d0], RZ ;  /* 0x0000f40002027a10 */ /* 0x000fc80007f1e0ff */
[----:B------:R-:W-:-:S05]  /*2160*/  IADD3.X R3, RZ, c[0x0][0x3d4], RZ, P0, !PT ;  /* 0x0000f500ff037a10 */ /* 0x000fca00007fe4ff */
[----:B------:R-:W3:Y:S01]  /*2170*/  LDG.E R2, [R2.64] ;  /* 0x0000000402027981 */ /* 0x000ee2000c1e1900 */
[----:B------:R-:W-:-:S04]  /*2180*/  IADD3 R6, P0, R0, c[0x0][0x3c8], RZ ;  /* 0x0000f20000067a10 */ /* 0x000fc80007f1e0ff */
[----:B------:R-:W-:Y:S01]  /*2190*/  IADD3.X R7, RZ, c[0x0][0x3cc], RZ, P0, !PT ;  /* 0x0000f300ff077a10 */ /* 0x000fe200007fe4ff */
[----:B--2---:R-:W3:Y:S02]  /*21a0*/  MUFU.RCP R9, R4 ;  /* 0x0000000400097308 */ /* 0x004ee40000001000 */
[----:B---3--:R-:W-:-:S05]  /*21b0*/  FMUL.FTZ R9, R2, R9 ;  /* 0x0000000902097220 */ /* 0x008fca0000410000 */
[----:B------:R-:W-:Y:S01]  /*21c0*/  STG.E [R6.64], R9 ;  /* 0x0000000906007986 */ /* 0x000fe2000c101904 */
[----:B------:R-:W-:Y:S05]  /*21d0*/  EXIT ;  /* 0x000000000000794d */ /* 0x000fea0003800000 */
.L_x_10935:
        /* <DEDUP_REMOVED lines=10> */
.L_x_17801:


//--------------------- .text._ZN2at6native27unrolled_elementwise_kernelINS0_13BinaryFunctorIfffNS0_15binary_internal10DivFunctorIfEEEESt5arrayIPcLm3EELi4E23TrivialOffsetCalculatorILi2EjESA_ILi1EjENS0_6memory15LoadWithoutCastENSD_16StoreWithoutCastEEEviT_T0_T2_T3_T4_T5_ --------------------------
	.section	.text._ZN2at6native27unrolled_elementwise_kernelINS0_13BinaryFunctorIfffNS0_15binary_internal10DivFunctorIfEEEESt5arrayIPcLm3EELi4E23TrivialOffsetCalculatorILi2EjESA_ILi1EjENS0_6memory15LoadWithoutCastENSD_16StoreWithoutCastEEEviT_T0_T2_T3_T4_T5_,"ax",@progbits
	.sectioninfo	@"SHI_REGISTERS=26"
	.align	128
        .global         _ZN2at6native27unrolled_elementwise_kernelINS0_13BinaryFunctorIfffNS0_15binary_internal10DivFunctorIfEEEESt5arrayIPcLm3EELi4E23TrivialOffsetCalculatorILi2EjESA_ILi1EjENS0_6memory15LoadWithoutCastENSD_16StoreWithoutCastEEEviT_T0_T2_T3_T4_T5_
        .type           _ZN2at6native27unrolled_elementwise_kernelINS0_13BinaryFunctorIfffNS0_15binary_internal10DivFunctorIfEEEESt5arrayIPcLm3EELi4E23TrivialOffsetCalculatorILi2EjESA_ILi1EjENS0_6memory15LoadWithoutCastENSD_16StoreWithoutCastEEEviT_T0_T2_T3_T4_T5_,@function
        .size           _ZN2at6native27unrolled_elementwise_kernelINS0_13BinaryFunctorIfffNS0_15binary_internal10DivFunctorIfEEEESt5arrayIPcLm3EELi4E23TrivialOffsetCalculatorILi2EjESA_ILi1EjENS0_6memory15LoadWithoutCastENSD_16StoreWithoutCastEEEviT_T0_T2_T3_T4_T5_,(.L_x_17802 - _ZN2at6native27unrolled_elementwise_kernelINS0_13BinaryFunctorIfffNS0_15binary_internal10DivFunctorIfEEEESt5arrayIPcLm3EELi4E23TrivialOffsetCalculatorILi2EjESA_ILi1EjENS0_6memory15LoadWithoutCastENSD_16StoreWithoutCastEEEviT_T0_T2_T3_T4_T5_)
        .other          _ZN2at6native27unrolled_elementwise_kernelINS0_13BinaryFunctorIfffNS0_15binary_internal10DivFunctorIfEEEESt5arrayIPcLm3EELi4E23TrivialOffsetCalculatorILi2EjESA_ILi1EjENS0_6memory15LoadWithoutCastENSD_16StoreWithoutCastEEEviT_T0_T2_T3_T4_T5_,@"STO_CUDA_ENTRY STV_DEFAULT"
_ZN2at6native27unrolled_elementwise_kernelINS0_13BinaryFunctorIfffNS0_15binary_internal10DivFunctorIfEEEESt5arrayIPcLm3EELi4E23TrivialOffsetCalculatorILi2EjESA_ILi1EjENS0_6memory15LoadWithoutCastENSD_16StoreWithoutCastEEEviT_T0_T2_T3_T4_T5_:
.text._ZN2at6native27unrolled_elementwise_kernelINS0_13BinaryFunctorIfffNS0_15binary_internal10DivFunctorIfEEEESt5arrayIPcLm3EELi4E23TrivialOffsetCalculatorILi2EjESA_ILi1EjENS0_6memory15LoadWithoutCastENSD_16StoreWithoutCastEEEviT_T0_T2_T3_T4_T5_:
[----:B------:R-:W-:Y:S02]  /*0000*/  IMAD.MOV.U32 R1, RZ, RZ, c[0x0][0x28] ;  /* 0x00000a00ff017624 */ /* 0x000fe400078e00ff */
[----:B------:R-:W0:Y:S01]  /*0010*/  S2R R0, SR_CTAID.X ;  /* 0x0000000000007919 */ /* 0x000e220000002500 */
[----:B------:R-:W-:Y:S01]  /*0020*/  IMAD.MOV.U32 R5, RZ, RZ, -0x200 ;  /* 0xfffffe00ff057424 */ /* 0x000fe200078e00ff */
[----:B------:R-:W-:Y:S01]  /*0030*/  ULDC.64 UR4, c[0x0][0x118] ;  /* 0x0000460000047ab9 */ /* 0x000fe20000000a00 */
[----:B------:R-:W-:Y:S01]  /*0040*/  CS2R R6, SRZ ;  /* 0x0000000000067805 */ /* 0x000fe2000001ff00 */
[----:B------:R-:W1:Y:S01]  /*0050*/  S2R R3, SR_TID.X ;  /* 0x0000000000037919 */ /* 0x000e620000002100 */
[----:B0-----:R-:W-:Y:S02]  /*0060*/  IMAD R2, R0, R5, c[0x0][0x160] ;  /* 0x0000580000027624 */ /* 0x001fe400078e0205 */
[----:B------:R-:W-:Y:S01]  /*0070*/  CS2R R4, SRZ ;  /* 0x0000000000047805 */ /* 0x000fe2000001ff00 */
[----:B-1----:R-:W-:Y:S02]  /*0080*/  MOV R11, R3 ;  /* 0x00000003000b7202 */ /* 0x002fe40000000f00 */
[----:B------:R-:W-:-:S13]  /*0090*/  ISETP.GE.AND P0, PT, R3, R2, PT ;  /* 0x000000020300720c */ /* 0x000fda0003f06270 */
[----:B------:R-:W-:Y:S01]  /*00a0*/  @!P0 IMAD R18, R0, 0x200, R11 ;  /* 0x0000020000128824 */ /* 0x000fe200078e020b */
[----:B------:R-:W-:Y:S01]  /*00b0*/  @!P0 IADD3 R11, R11, 0x80, RZ ;  /* 0x000000800b0b8810 */ /* 0x000fe20007ffe0ff */
[----:B------:R-:W-:-:S03]  /*00c0*/  @!P0 IMAD.MOV.U32 R19, RZ, RZ, 0x4 ;  /* 0x00000004ff138424 */ /* 0x000fc600078e00ff */
[----:B------:R-:W-:Y:S01]  /*00d0*/  ISETP.GE.AND P1, PT, R11, R2, PT ;  /* 0x000000020b00720c */ /* 0x000fe20003f26270 */
[----:B------:R-:W-:-:S05]  /*00e0*/  @!P0 IMAD.WIDE.U32 R12, R18, R19, c[0x0][0x178] ;  /* 0x00005e00120c8625 */ /* 0x000fca00078e0013 */
[----:B------:R0:W2:Y:S07]  /*00f0*/  @!P0 LDG.E R4, [R12.64] ;  /* 0x000000040c048981 */ /* 0x0000ae000c1e1900 */
[----:B------:R-:W-:Y:S02]  /*0100*/  @!P1 LEA R20, R0, R11, 0x9 ;  /* 0x0000000b00149211 */ /* 0x000fe400078e48ff */
[----:B------:R-:W-:Y:S02]  /*0110*/  @!P1 IADD3 R11, R11, 0x80, RZ ;  /* 0x000000800b0b9810 */ /* 0x000fe40007ffe0ff */
[----:B------:R-:W-:-:S02]  /*0120*/  @!P1 MOV R21, 0x4 ;  /* 0x0000000400159802 */ /* 0x000fc40000000f00 */
[----:B------:R-:W-:Y:S01]  /*0130*/  ISETP.GE.AND P3, PT, R11, R2, PT ;  /* 0x000000020b00720c */ /* 0x000fe20003f66270 */
[----:B------:R-:W-:-:S04]  /*0140*/  @!P0 IMAD.WIDE.U32 R18, R18, R19, c[0x0][0x170] ;  /* 0x00005c0012128625 */ /* 0x000fc800078e0013 */
[----:B------:R-:W-:Y:S01]  /*0150*/  @!P1 IMAD.WIDE.U32 R14, R20, R21, c[0x0][0x178] ;  /* 0x00005e00140e9625 */ /* 0x000fe200078e0015 */
[----:B------:R1:W3:Y:S04]  /*0160*/  @!P0 LDG.E R7, [R18.64] ;  /* 0x0000000412078981 */ /* 0x0002e8000c1e1900 */
[----:B------:R4:W3:Y:S03]  /*0170*/  @!P1 LDG.E R5, [R14.64] ;  /* 0x000000040e059981 */ /* 0x0008e6000c1e1900 */
[----:B------:R-:W-:Y:S01]  /*0180*/  @!P3 MOV R23, 0x4 ;  /* 0x000000040017b802 */ /* 0x000fe20000000f00 */
[----:B------:R-:W-:-:S04]  /*0190*/  @!P3 IMAD R22, R0, 0x200, R11 ;  /* 0x000002000016b824 */ /* 0x000fc800078e020b */
[----:B------:R-:W-:-:S05]  /*01a0*/  @!P3 IMAD.WIDE.U32 R16, R22, R23, c[0x0][0x178] ;  /* 0x00005e001610b625 */ /* 0x000fca00078e0017 */
[----:B------:R0:W3:Y:S01]  /*01b0*/  @!P3 LDG.E R6, [R16.64] ;  /* 0x000000041006b981 */ /* 0x0000e2000c1e1900 */
[----:B------:R-:W-:Y:S01]  /*01c0*/  IMAD.MOV.U32 R10, RZ, RZ, RZ ;  /* 0x000000ffff0a7224 */ /* 0x000fe200078e00ff */
[----:B------:R-:W-:Y:S01]  /*01d0*/  CS2R R8, SRZ ;  /* 0x0000000000087805 */ /* 0x000fe2000001ff00 */
[----:B------:R-:W-:-:S04]  /*01e0*/  @!P1 IMAD.WIDE.U32 R20, R20, R21, c[0x0][0x170] ;  /* 0x00005c0014149625 */ /* 0x000fc800078e0015 */
[----:B------:R-:W-:Y:S01]  /*01f0*/  @!P3 IMAD.WIDE.U32 R22, R22, R23, c[0x0][0x170] ;  /* 0x00005c001616b625 */ /* 0x000fe200078e0017 */
[----:B------:R0:W3:Y:S04]  /*0200*/  @!P1 LDG.E R10, [R20.64] ;  /* 0x00000004140a9981 */ /* 0x0000e8000c1e1900 */
[----:B------:R-:W3:Y:S01]  /*0210*/  @!P3 LDG.E R9, [R22.64] ;  /* 0x000000041609b981 */ /* 0x000ee2000c1e1900 */
[----:B------:R-:W-:-:S04]  /*0220*/  @!P3 IADD3 R11, R11, 0x80, RZ ;  /* 0x000000800b0bb810 */ /* 0x000fc80007ffe0ff */
[----:B------:R-:W-:Y:S01]  /*0230*/  ISETP.GE.AND P2, PT, R11, R2, PT ;  /* 0x000000020b00720c */ /* 0x000fe20003f46270 */
[----:B0-----:R-:W-:-:S12]  /*0240*/  IMAD.MOV.U32 R13, RZ, RZ, R3 ;  /* 0x000000ffff0d7224 */ /* 0x001fd800078e0003 */
[----:B----4-:R-:W-:Y:S01]  /*0250*/  @!P2 LEA R14, R0, R11, 0x9 ;  /* 0x0000000b000ea211 */ /* 0x010fe200078e48ff */
[----:B------:R-:W-:Y:S01]  /*0260*/  @!P2 IMAD.MOV.U32 R15, RZ, RZ, 0x4 ;  /* 0x00000004ff0fa424 */ /* 0x000fe200078e00ff */
[----:B------:R-:W-:-:S03]  /*0270*/  HFMA2.MMA R11, -RZ, RZ, 0, 0 ;  /* 0x00000000ff0b7435 */ /* 0x000fc600000001ff */
[----:B------:R-:W-:Y:S01]  /*0280*/  @!P2 IMAD.WIDE.U32 R16, R14, R15, c[0x0][0x178] ;  /* 0x00005e000e10a625 */ /* 0x000fe200078e000f */
[----:B------:R-:W-:-:S03]  /*0290*/  IADD3 R21, R13, 0x80, RZ ;  /* 0x000000800d157810 */ /* 0x000fc60007ffe0ff */
[----:B------:R-:W-:Y:S01]  /*02a0*/  @!P2 IMAD.WIDE.U32 R14, R14, R15, c[0x0][0x170] ;  /* 0x00005c000e0ea625 */ /* 0x000fe200078e000f */
[----:B-1----:R-:W-:Y:S01]  /*02b0*/  IADD3 R19, R13, 0x100, RZ ;  /* 0x000001000d137810 */ /* 0x002fe20007ffe0ff */
[----:B------:R0:W5:Y:S04]  /*02c0*/  @!P2 LDG.E R8, [R16.64] ;  /* 0x000000041008a981 */ /* 0x000168000c1e1900 */
[----:B------:R1:W5:Y:S01]  /*02d0*/  @!P2 LDG.E R11, [R14.64] ;  /* 0x000000040e0ba981 */ /* 0x000362000c1e1900 */
[-C--:B------:R-:W-:Y:S02]  /*02e0*/  ISETP.GE.AND P2, PT, R21, R2.reuse, PT ;  /* 0x000000021500720c */ /* 0x080fe40003f46270 */
[----:B------:R-:W-:Y:S02]  /*02f0*/  ISETP.GE.AND P3, PT, R19, R2, PT ;  /* 0x000000021300720c */ /* 0x000fe40003f66270 */
[----:B-1----:R-:W-:Y:S01]  /*0300*/  @!P0 MOV R15, 0x4 ;  /* 0x00000004000f8802 */ /* 0x002fe20000000f00 */
[----:B------:R-:W-:-:S04]  /*0310*/  @!P0 IMAD R14, R0, 0x200, R3 ;  /* 0x00000200000e8824 */ /* 0x000fc800078e0203 */
[----:B------:R-:W-:Y:S01]  /*0320*/  @!P0 IMAD.WIDE.U32 R14, R14, R15, c[0x0][0x168] ;  /* 0x00005a000e0e8625 */ /* 0x000fe200078e000f */
[----:B0-----:R-:W-:Y:S02]  /*0330*/  IADD3 R17, R13, 0x180, RZ ;  /* 0x000001800d117810 */ /* 0x001fe40007ffe0ff */
[----:B------:R-:W-:-:S04]  /*0340*/  @!P0 MOV R13, R21 ;  /* 0x00000015000d8202 */ /* 0x000fc80000000f00 */
[-C--:B------:R-:W-:Y:S01]  /*0350*/  ISETP.GE.AND P4, PT, R13, R2.reuse, PT ;  /* 0x000000020d00720c */ /* 0x080fe20003f86270 */
[----:B------:R-:W-:Y:S01]  /*0360*/  BSSY B0, `(.L_x_10936) ;  /* 0x0000014000007945 */ /* 0x000fe20003800000 */
[----:B------:R-:W-:Y:S01]  /*0370*/  ISETP.GE.AND P1, PT, R17, R2, PT ;  /* 0x000000021100720c */ /* 0x000fe20003f26270 */
[----:B--2---:R-:W3:Y:S02]  /*0380*/  @!P0 MUFU.RCP R4, R4 ;  /* 0x0000000400048308 */ /* 0x004ee40000001000 */
[----:B---3--:R-:W-:-:S05]  /*0390*/  @!P0 FMUL.FTZ R7, R4, R7 ;  /* 0x0000000704078220 */ /* 0x008fca0000410000 */
[----:B------:R0:W-:Y:S01]  /*03a0*/  @!P0 STG.E [R14.64], R7 ;  /* 0x000000070e008986 */ /* 0x0001e2000c101904 */
[----:B------:R-:W1:Y:S08]  /*03b0*/  @!P2 MUFU.RCP R5, R5 ;  /* 0x000000050005a308 */ /* 0x000e700000001000 */
[----:B------:R-:W2:Y:S01]  /*03c0*/  @!P3 MUFU.RCP R6, R6 ;  /* 0x000000060006b308 */ /* 0x000ea20000001000 */
[----:B-1----:R-:W-:-:S02]  /*03d0*/  @!P2 FMUL.FTZ R3, R5, R10 ;  /* 0x0000000a0503a220 */ /* 0x002fc40000410000 */
[----:B--2---:R-:W-:Y:S01]  /*03e0*/  @!P3 FMUL.FTZ R9, R6, R9 ;  /* 0x000000090609b220 */ /* 0x004fe20000410000 */
[----:B------:R-:W-:Y:S05]  /*03f0*/  @P4 BRA `(.L_x_10937) ;  /* 0x000000a000004947 */ /* 0x000fea0003800000 */
[----:B0-----:R-:W-:Y:S01]  /*0400*/  IMAD R4, R0, 0x200, R13 ;  /* 0x0000020000047824 */ /* 0x001fe200078e020d */
[----:B------:R-:W-:Y:S02]  /*0410*/  IADD3 R13, R13, 0x80, RZ ;  /* 0x000000800d0d7810 */ /* 0x000fe40007ffe0ff */
[----:B------:R-:W-:Y:S02]  /*0420*/  MOV R7, 0x4 ;  /* 0x0000000400077802 */ /* 0x000fe40000000f00 */
[----:B------:R-:W-:-:S03]  /*0430*/  ISETP.GE.AND P0, PT, R13, R2, PT ;  /* 0x000000020d00720c */ /* 0x000fc60003f06270 */
[----:B------:R-:W-:-:S05]  /*0440*/  IMAD.WIDE.U32 R4, R4, R7, c[0x0][0x168] ;  /* 0x00005a0004047625 */ /* 0x000fca00078e0007 */
[----:B------:R0:W-:Y:S05]  /*0450*/  STG.E [R4.64], R3 ;  /* 0x0000000304007986 */ /* 0x0001ea000c101904 */
[----:B------:R-:W-:Y:S01]  /*0460*/  @!P0 IMAD R6, R0, 0x200, R13 ;  /* 0x0000020000068824 */ /* 0x000fe200078e020d */
[----:B------:R-:W-:-:S03]  /*0470*/  @!P0 IADD3 R13, R13, 0x80, RZ ;  /* 0x000000800d0d8810 */ /* 0x000fc60007ffe0ff */
[----:B------:R-:W-:-:S05]  /*0480*/  @!P0 IMAD.WIDE.U32 R6, R6, R7, c[0x0][0x168] ;  /* 0x00005a0006068625 */ /* 0x000fca00078e0007 */
[----:B------:R0:W-:Y:S02]  /*0490*/  @!P0 STG.E [R6.64], R9 ;  /* 0x0000000906008986 */ /* 0x0001e4000c101904 */
.L_x_10937:
[----:B0-----:R-:W-:Y:S05]  /*04a0*/  BSYNC B0 ;  /* 0x0000000000007941 */ /* 0x001fea0003800000 */
.L_x_10936:
[----:B------:R-:W-:Y:S01]  /*04b0*/  ISETP.GE.AND P0, PT, R13, R2, PT ;  /* 0x000000020d00720c */ /* 0x000fe20003f06270 */
[----:B-----5:R-:W0:-:S12]  /*04c0*/  @!P1 MUFU.RCP R8, R8 ;  /* 0x0000000800089308 */ /* 0x020e180000001000 */
[----:B------:R-:W-:Y:S05]  /*04d0*/  @P0 EXIT ;  /* 0x000000000000094d */ /* 0x000fea0003800000 */
[----:B------:R-:W-:Y:S01]  /*04e0*/  HFMA2.MMA R3, -RZ, RZ, 0, 2.384185791015625e-07 ;  /* 0x00000004ff037435 */ /* 0x000fe200000001ff */
[----:B------:R-:W-:Y:S01]  /*04f0*/  LEA R2, R0, R13, 0x9 ;  /* 0x0000000d00027211 */ /* 0x000fe200078e48ff */
[----:B0-----:R-:W-:-:S08]  /*0500*/  @!P1 FMUL.FTZ R11, R8, R11 ;  /* 0x0000000b080b9220 */ /* 0x001fd00000410000 */
[----:B------:R-:W-:-:S05]  /*0510*/  IMAD.WIDE.U32 R2, R2, R3, c[0x0][0x168] ;  /* 0x00005a0002027625 */ /* 0x000fca00078e0003 */
[----:B------:R-:W-:Y:S01]  /*0520*/  STG.E [R2.64], R11 ;  /* 0x0000000b02007986 */ /* 0x000fe2000c101904 */
[----:B------:R-:W-:Y:S05]  /*0530*/  EXIT ;  /* 0x000000000000794d */ /* 0x000fea0003800000 */
.L_x_10938:
        /* <DEDUP_REMOVED lines=12> */
.L_x_17802:


//--------------------- .text._ZN2at6native29vectorized_elementwise_kernelILi2ENS0_13BinaryFunctorIfffNS0_15binary_internal10DivFunctorIfEEEESt5arrayIPcLm3EEEEviT0_T1_ --------------------------
	.section	.text._ZN2at6native29vectorized_elementwise_kernelILi2ENS0_13BinaryFunctorIfffNS0_15binary_internal10DivFunctorIfEEEESt5arrayIPcLm3EEEEviT0_T1_,"ax",@progbits
	.sectioninfo	@"SHI_REGISTERS=32"
	.align	128
        .global         _ZN2at6native29vectorized_elementwise_kernelILi2ENS0_13BinaryFunctorIfffNS0_15binary_internal10DivFunctorIfEEEESt5arrayIPcLm3EEEEviT0_T1_
        .type           _ZN2at6native29vectorized_elementwise_kernelILi2ENS0_13BinaryFunctorIfffNS0_15binary_internal10DivFunctorIfEEEESt5arrayIPcLm3EEEEviT0_T1_,@function
        .size           _ZN2at6native29vectorized_elementwise_kernelILi2ENS0_13BinaryFunctorIfffNS0_15binary_internal10DivFunctorIfEEEESt5arrayIPcLm3EEEEviT0_T1_,(.L_x_17803 - _ZN2at6native29vectorized_elementwise_kernelILi2ENS0_13BinaryFunctorIfffNS0_15binary_internal10DivFunctorIfEEEESt5arrayIPcLm3EEEEviT0_T1_)
        .other          _ZN2at6native29vectorized_elementwise_kernelILi2ENS0_13BinaryFunctorIfffNS0_15binary_internal10DivFunctorIfEEEESt5arrayIPcLm3EEEEviT0_T1_,@"STO_CUDA_ENTRY STV_DEFAULT"
_ZN2at6native29vectorized_elementwise_kernelILi2ENS0_13BinaryFunctorIfffNS0_15binary_internal10DivFunctorIfEEEESt5arrayIPcLm3EEEEviT0_T1_:
.text._ZN2at6native29vectorized_elementwise_kernelILi2ENS0_13BinaryFunctorIfffNS0_15binary_internal10DivFunctorIfEEEESt5arrayIPcLm3EEEEviT0_T1_:
[----:B------:R-:W-:Y:S02]  /*0000*/  MOV R1, c[0x0][0x28] ;  /* 0x00000a0000017a02 */ /* 0x000fe40000000f00 */
[----:B------:R-:W0:Y:S01]  /*0010*/  S2R R0, SR_CTAID.X ;  /* 0x0000000000007919 */ /* 0x000e220000002500 */
[----:B------:R-:W-:Y:S01]  /*0020*/  ULDC.64 UR4, c[0x0][0x118] ;  /* 0x0000460000047ab9 */ /* 0x000fe20000000a00 */
[----:B0-----:R-:W-:-:S05]  /*0030*/  IMAD.SHL.U32 R0, R0, 0x400, RZ ;  /* 0x0000040000007824 */ /* 0x001fca00078e00ff */
[----:B------:R-:W-:-:S04]  /*0040*/  IADD3 R2, -R0, c[0x0][0x160], RZ ;  /* 0x0000580000027a10 */ /* 0x000fc80007ffe1ff */
[----:B------:R-:W-:-:S13]  /*0050*/  ISETP.GE.U32.AND P0, PT, R2, 0x400, PT ;  /* 0x000004000200780c */ /* 0x000fda0003f06070 */
[----:B------:R-:W-:Y:S05]  /*0060*/  @!P0 BRA `(.L_x_10939) ;  /* 0x0000025000008947 */ /* 0x000fea0003800000 */
[----:B------:R-:W0:Y:S01]  /*0070*/  S2R R16, SR_TID.X ;  /* 0x0000000000107919 */ /* 0x000e220000002100 */
[----:B------:R-:W-:-:S10]  /*0080*/  HFMA2.MMA R17, -RZ, RZ, 0, 2.384185791015625e-07 ;  /* 0x00000004ff117435 */ /* 0x000fd400000001ff */
[----:B------:R-:W-:-:S06]  /*0090*/  IMAD.WIDE R2, R0, R17, c[0x0][0x178] ;  /* 0x00005e0000027625 */ /* 0x000fcc00078e0211 */
[----:B0-----:R-:W-:-:S05]  /*00a0*/  IMAD.WIDE.U32 R26, R16, 0x8, R2 ;  /* 0x00000008101a7825 */ /* 0x001fca00078e0002 */
[----:B------:R-:W2:Y:S04]  /*00b0*/  LDG.E.64 R18, [R26.64] ;  /* 0x000000041a127981 */ /* 0x000ea8000c1e1b00 */
[----:B------:R-:W3:Y:S04]  /*00c0*/  LDG.E.64 R14, [R26.64+0x400] ;  /* 0x000400041a0e7981 */ /* 0x000ee8000c1e1b00 */
[----:B------:R-:W4:Y:S01]  /*00d0*/  LDG.E.64 R12, [R26.64+0x800] ;  /* 0x000800041a0c7981 */ /* 0x000f22000c1e1b00 */
[----:B------:R-:W-:-:S03]  /*00e0*/  IMAD.WIDE R4, R0, R17, c[0x0][0x170] ;  /* 0x00005c0000047625 */ /* 0x000fc600078e0211 */
[----:B------:R-:W5:Y:S03]  /*00f0*/  LDG.E.64 R2, [R26.64+0xc00] ;  /* 0x000c00041a027981 */ /* 0x000f66000c1e1b00 */
[----:B------:R-:W-:-:S05]  /*0100*/  IMAD.WIDE.U32 R28, R16, 0x8, R4 ;  /* 0x00000008101c7825 */ /* 0x000fca00078e0004 */
[----:B------:R-:W4:Y:S04]  /*0110*/  LDG.E.64 R10, [R28.64] ;  /* 0x000000041c0a7981 */ /* 0x000f28000c1e1b00 */
[----:B------:R-:W5:Y:S04]  /*0120*/  LDG.E.64 R8, [R28.64+0x400] ;  /* 0x000400041c087981 */ /* 0x000f68000c1e1b00 */
[----:B------:R-:W5:Y:S04]  /*0130*/  LDG.E.64 R6, [R28.64+0x800] ;  /* 0x000800041c067981 */ /* 0x000f68000c1e1b00 */
[----:B------:R-:W5:Y:S01]  /*0140*/  LDG.E.64 R4, [R28.64+0xc00] ;  /* 0x000c00041c047981 */ /* 0x000f62000c1e1b00 */
[----:B--2---:R-:W4:Y:S08]  /*0150*/  MUFU.RCP R20, R19 ;  /* 0x0000001300147308 */ /* 0x004f300000001000 */
[----:B------:R-:W0:Y:S08]  /*0160*/  MUFU.RCP R21, R18 ;  /* 0x0000001200157308 */ /* 0x000e300000001000 */
[----:B---3--:R-:W5:Y:S01]  /*0170*/  MUFU.RCP R22, R15 ;  /* 0x0000000f00167308 */ /* 0x008f620000001000 */
[----:B----4-:R-:W-:-:S07]  /*0180*/  FMUL.FTZ R11, R11, R20 ;  /* 0x000000140b0b7220 */ /* 0x010fce0000410000 */
[----:B------:R-:W1:Y:S01]  /*0190*/  MUFU.RCP R23, R14 ;  /* 0x0000000e00177308 */ /* 0x000e620000001000 */
[----:B0-----:R-:W-:-:S07]  /*01a0*/  FMUL.FTZ R10, R10, R21 ;  /* 0x000000150a0a7220 */ /* 0x001fce0000410000 */
[----:B------:R-:W0:Y:S01]  /*01b0*/  MUFU.RCP R24, R13 ;  /* 0x0000000d00187308 */ /* 0x000e220000001000 */
[----:B-----5:R-:W-:-:S07]  /*01c0*/  FMUL.FTZ R9, R9, R22 ;  /* 0x0000001609097220 */ /* 0x020fce0000410000 */
[----:B------:R-:W2:Y:S01]  /*01d0*/  MUFU.RCP R25, R12 ;  /* 0x0000000c00197308 */ /* 0x000ea20000001000 */
[----:B-1----:R-:W-:-:S07]  /*01e0*/  FMUL.FTZ R8, R8, R23 ;  /* 0x0000001708087220 */ /* 0x002fce0000410000 */
[----:B------:R-:W1:Y:S01]  /*01f0*/  MUFU.RCP R26, R3 ;  /* 0x00000003001a7308 */ /* 0x000e620000001000 */
[----:B0-----:R-:W-:-:S07]  /*0200*/  FMUL.FTZ R7, R7, R24 ;  /* 0x0000001807077220 */ /* 0x001fce0000410000 */
[----:B------:R0:W3:Y:S01]  /*0210*/  MUFU.RCP R27, R2 ;  /* 0x00000002001b7308 */ /* 0x0000e20000001000 */
[----:B--2---:R-:W-:Y:S02]  /*0220*/  FMUL.FTZ R6, R6, R25 ;  /* 0x0000001906067220 */ /* 0x004fe40000410000 */
[----:B-1----:R-:W-:Y:S02]  /*0230*/  FMUL.FTZ R5, R5, R26 ;  /* 0x0000001a05057220 */ /* 0x002fe40000410000 */
[----:B0-----:R-:W-:-:S06]  /*0240*/  IMAD.WIDE.U32 R2, R0, R17, c[0x0][0x168] ;  /* 0x00005a0000027625 */ /* 0x001fcc00078e0011 */
[----:B------:R-:W-:-:S04]  /*0250*/  IMAD.WIDE R16, R16, 0x8, R2 ;  /* 0x0000000810107825 */ /* 0x000fc800078e0202 */
[----:B---3--:R-:W-:Y:S01]  /*0260*/  FMUL.FTZ R4, R4, R27 ;  /* 0x0000001b04047220 */ /* 0x008fe20000410000 */
[----:B------:R-:W-:Y:S04]  /*0270*/  STG.E.64 [R16.64], R10 ;  /* 0x0000000a10007986 */ /* 0x000fe8000c101b04 */
[----:B------:R-:W-:Y:S04]  /*0280*/  STG.E.64 [R16.64+0x400], R8 ;  /* 0x0004000810007986 */ /* 0x000fe8000c101b04 */
[----:B------:R-:W-:Y:S04]  /*0290*/  STG.E.64 [R16.64+0x800], R6 ;  /* 0x0008000610007986 */ /* 0x000fe8000c101b04 */
[----:B------:R-:W-:Y:S01]  /*02a0*/  STG.E.64 [R16.64+0xc00], R4 ;  /* 0x000c000410007986 */ /* 0x000fe2000c101b04 */
[----:B------:R-:W-:Y:S05]  /*02b0*/  EXIT ;  /* 0x000000000000794d */ /* 0x000fea0003800000 */
.L_x_10939:
[----:B------:R-:W0:Y:S01]  /*02c0*/  S2R R3, SR_TID.X ;  /* 0x0000000000037919 */ /* 0x000e220000002100 */
[----:B------:R-:W-:Y:S01]  /*02d0*/  IMAD.MOV.U32 R26, RZ, RZ, RZ ;  /* 0x000000ffff1a7224 */ /* 0x000fe200078e00ff */
[----:B------:R-:W-:Y:S01]  /*02e0*/  CS2R R24, SRZ ;  /* 0x0000000000187805 */ /* 0x000fe2000001ff00 */
[----:B0-----:R-:W-:Y:S01]  /*02f0*/  ISETP.GE.AND P0, PT, R3, R2, PT ;  /* 0x000000020300720c */ /* 0x001fe20003f06270 */
[----:B------:R-:W-:-:S12]  /*0300*/  IMAD.MOV.U32 R29, RZ, RZ, R3 ;  /* 0x000000ffff1d7224 */ /* 0x000fd800078e0003 */
[----:B------:R-:W-:Y:S01]  /*0310*/  @!P0 IADD3 R23, R0, R29, RZ ;  /* 0x0000001d00178210 */ /* 0x000fe20007ffe0ff */
[----:B------:R-:W-:Y:S01]  /*0320*/  @!P0 IMAD.MOV.U32 R22, RZ, RZ, 0x4 ;  /* 0x00000004ff168424 */ /* 0x000fe200078e00ff */
[----:B------:R-:W-:-:S03]  /*0330*/  @!P0 IADD3 R29, R29, 0x80, RZ ;  /* 0x000000801d1d8810 */ /* 0x000fc60007ffe0ff */
[----:B------:R-:W-:Y:S01]  /*0340*/  @!P0 IMAD.WIDE.U32 R6, R23, R22, c[0x0][0x178] ;  /* 0x00005e0017068625 */ /* 0x000fe200078e0016 */
[----:B------:R-:W-:-:S04]  /*0350*/  ISETP.GE.AND P4, PT, R29, R2, PT ;  /* 0x000000021d00720c */ /* 0x000fc80003f86270 */
[----:B------:R0:W2:Y:S09]  /*0360*/  @!P0 LDG.E R26, [R6.64] ;  /* 0x00000004061a8981 */ /* 0x0000b2000c1e1900 */
[----:B------:R-:W-:Y:S01]  /*0370*/  @!P4 IMAD.IADD R8, R0, 0x1, R29 ;  /* 0x000000010008c824 */ /* 0x000fe200078e021d */
[----:B------:R-:W-:-:S02]  /*0380*/  @!P4 IADD3 R29, R29, 0x80, RZ ;  /* 0x000000801d1dc810 */ /* 0x000fc40007ffe0ff */
[----:B------:R-:W-:Y:S02]  /*0390*/  @!P4 MOV R9, 0x4 ;  /* 0x000000040009c802 */ /* 0x000fe40000000f00 */
[----:B------:R-:W-:-:S03]  /*03a0*/  ISETP.GE.AND P5, PT, R29, R2, PT ;  /* 0x000000021d00720c */ /* 0x000fc60003fa6270 */
[----:B------:R-:W-:-:S04]  /*03b0*/  @!P4 IMAD.WIDE.U32 R4, R8, R9, c[0x0][0x170] ;  /* 0x00005c000804c625 */ /* 0x000fc800078e0009 */
[----:B0-----:R-:W-:-:S06]  /*03c0*/  @!P4 IMAD.WIDE.U32 R6, R8, R9, c[0x0][0x178] ;  /* 0x00005e000806c625 */ /* 0x001fcc00078e0009 */
[----:B------:R-:W-:Y:S01]  /*03d0*/  @!P5 IADD3 R10, R0, R29, RZ ;  /* 0x0000001d000ad210 */ /* 0x000fe20007ffe0ff */
[----:B------:R-:W-:Y:S01]  /*03e0*/  HFMA2.MMA R9, -RZ, RZ, 0, 0 ;  /* 0x00000000ff097435 */ /* 0x000fe200000001ff */
[----:B------:R-:W-:Y:S01]  /*03f0*/  @!P5 IADD3 R29, R29, 0x80, RZ ;  /* 0x000000801d1dd810 */ /* 0x000fe20007ffe0ff */
[----:B------:R0:W3:Y:S03]  /*0400*/  @!P4 LDG.E R24, [R6.64] ;  /* 0x000000040618c981 */ /* 0x0000e6000c1e1900 */
[----:B------:R-:W-:Y:S01]  /*0410*/  ISETP.GE.AND P1, PT, R29, R2, PT ;  /* 0x000000021d00720c */ /* 0x000fe20003f26270 */
[----:B------:R1:W4:-:S12]  /*0420*/  @!P4 LDG.E R25, [R4.64] ;  /* 0x000000040419c981 */ /* 0x000318000c1e1900 */
[----:B------:R-:W-:Y:S01]  /*0430*/  @!P1 IMAD.IADD R19, R0, 0x1, R29 ;  /* 0x0000000100139824 */ /* 0x000fe200078e021d */
[----:B------:R-:W-:-:S04]  /*0440*/  @!P1 IADD3 R29, R29, 0x80, RZ ;  /* 0x000000801d1d9810 */ /* 0x000fc80007ffe0ff */
[----:B------:R-:W-:-:S13]  /*0450*/  ISETP.GE.AND P3, PT, R29, R2, PT ;  /* 0x000000021d00720c */ /* 0x000fda0003f66270 */
[----:B------:R-:W-:Y:S02]  /*0460*/  @!P3 IADD3 R20, R0, R29, RZ ;  /* 0x0000001d0014b210 */ /* 0x000fe40007ffe0ff */
[----:B------:R-:W-:-:S04]  /*0470*/  @!P3 IADD3 R29, R29, 0x80, RZ ;  /* 0x000000801d1db810 */ /* 0x000fc80007ffe0ff */
[----:B------:R-:W-:Y:S02]  /*0480*/  ISETP.GE.AND P2, PT, R29, R2, PT ;  /* 0x000000021d00720c */ /* 0x000fe40003f46270 */
[----:B------:R-:W-:-:S11]  /*0490*/  @!P5 MOV R17, 0x4 ;  /* 0x000000040011d802 */ /* 0x000fd60000000f00 */
[----:B------:R-:W-:Y:S01]  /*04a0*/  @!P2 IMAD.IADD R27, R0, 0x1, R29 ;  /* 0x00000001001ba824 */ /* 0x000fe200078e021d */
[----:B------:R-:W-:-:S04]  /*04b0*/  @!P2 IADD3 R29, R29, 0x80, RZ ;  /* 0x000000801d1da810 */ /* 0x000fc80007ffe0ff */
[----:B------:R-:W-:Y:S01]  /*04c0*/  ISETP.GE.AND P6, PT, R29, R2, PT ;  /* 0x000000021d00720c */ /* 0x000fe20003fc6270 */
[----:B------:R-:W-:-:S05]  /*04d0*/  @!P5 IMAD.WIDE.U32 R14, R10, R17, c[0x0][0x178] ;  /* 0x00005e000a0ed625 */ /* 0x000fca00078e0011 */
[----:B------:R5:W4:Y:S01]  /*04e0*/  @!P5 LDG.E R9, [R14.64] ;  /* 0x000000040e09d981 */ /* 0x000b22000c1e1900 */
[----:B------:R-:W-:Y:S01]  /*04f0*/  @!P3 IMAD.MOV.U32 R21, RZ, RZ, 0x4 ;  /* 0x00000004ff15b424 */ /* 0x000fe200078e00ff */
[----:B------:R-:W-:-:S05]  /*0500*/  MOV R11, RZ ;  /* 0x000000ff000b7202 */ /* 0x000fca0000000f00 */
[----:B0-----:R-:W-:Y:S02]  /*0510*/  @!P6 IADD3 R7, R0, R29, RZ ;  /* 0x0000001d0007e210 */ /* 0x001fe40007ffe0ff */
[----:B------:R-:W-:Y:S01]  /*0520*/  @!P6 IADD3 R29, R29, 0x80, RZ ;  /* 0x000000801d1de810 */ /* 0x000fe20007ffe0ff */
[----:B------:R-:W-:Y:S01]  /*0530*/  CS2R R12, SRZ ;  /* 0x00000000000c7805 */ /* 0x000fe2000001ff00 */
[----:B-1----:R-:W-:Y:S02]  /*0540*/  @!P5 IMAD.WIDE.U32 R4, R10, R17, c[0x0][0x170] ;  /* 0x00005c000a04d625 */ /* 0x002fe400078e0011 */
[----:B------:R-:W-:Y:S02]  /*0550*/  ISETP.GE.AND P4, PT, R29, R2, PT ;  /* 0x000000021d00720c */ /* 0x000fe40003f86270 */
[----:B-----5:R-:W-:Y:S01]  /*0560*/  @!P3 IMAD.WIDE.U32 R14, R20, R21, c[0x0][0x178] ;  /* 0x00005e00140eb625 */ /* 0x020fe200078e0015 */
[----:B------:R0:W5:Y:S03]  /*0570*/  @!P5 LDG.E R11, [R4.64] ;  /* 0x00000004040bd981 */ /* 0x000166000c1e1900 */
[----:B------:R-:W-:Y:S01]  /*0580*/  @!P1 IMAD.MOV.U32 R18, RZ, RZ, 0x4 ;  /* 0x00000004ff129424 */ /* 0x000fe200078e00ff */
[----:B------:R1:W5:Y:S01]  /*0590*/  @!P3 LDG.E R12, [R14.64] ;  /* 0x000000040e0cb981 */ /* 0x000362000c1e1900 */
[----:B------:R-:W-:-:S02]  /*05a0*/  @!P2 MOV R6, 0x4 ;  /* 0x000000040006a802 */ /* 0x000fc40000000f00 */
[----:B------:R-:W-:Y:S01]  /*05b0*/  @!P1 IMAD.WIDE.U32 R16, R19, R18, c[0x0][0x178] ;  /* 0x00005e0013109625 */ /* 0x000fe200078e0012 */
[----:B0-----:R-:W-:-:S03]  /*05c0*/  CS2R R4, SRZ ;  /* 0x0000000000047805 */ /* 0x001fc6000001ff00 */
[----:B------:R-:W-:Y:S01]  /*05d0*/  IMAD.MOV.U32 R10, RZ, RZ, RZ ;  /* 0x000000ffff0a7224 */ /* 0x000fe200078e00ff */
[----:B------:R0:W5:Y:S01]  /*05e0*/  @!P1 LDG.E R13, [R16.64] ;  /* 0x00000004100d9981 */ /* 0x000162000c1e1900 */
[----:B-1----:R-:W-:Y:S01]  /*05f0*/  @!P1 IMAD.WIDE.U32 R14, R19, R18, c[0x0][0x170] ;  /* 0x00005c00130e9625 */ /* 0x002fe200078e0012 */
[----:B------:R-:W-:-:S03]  /*0600*/  HFMA2.MMA R28, -RZ, RZ, 0, 0 ;  /* 0x00000000ff1c7435 */ /* 0x000fc600000001ff */
[----:B------:R-:W-:Y:S01]  /*0610*/  @!P0 IMAD.WIDE.U32 R22, R23, R22, c[0x0][0x170] ;  /* 0x00005c0017168625 */ /* 0x000fe200078e0016 */
[----:B------:R1:W5:Y:S03]  /*0620*/  @!P1 LDG.E R5, [R14.64] ;  /* 0x000000040e059981 */ /* 0x000366000c1e1900 */
[----:B0-----:R-:W-:Y:S01]  /*0630*/  @!P2 IMAD.WIDE.U32 R16, R27, R6, c[0x0][0x178] ;  /* 0x00005e001b10a625 */ /* 0x001fe200078e0006 */
[----:B------:R0:W5:Y:S03]  /*0640*/  @!P0 LDG.E R10, [R22.64] ;  /* 0x00000004160a8981 */ /* 0x000166000c1e1900 */
[----:B------:R-:W-:Y:S01]  /*0650*/  @!P6 IMAD.MOV.U32 R8, RZ, RZ, 0x4 ;  /* 0x00000004ff08e424 */ /* 0x000fe200078e00ff */
[----:B------:R0:W5:Y:S01]  /*0660*/  @!P2 LDG.E R4, [R16.64] ;  /* 0x000000041004a981 */ /* 0x000162000c1e1900 */
[----:B-1----:R-:W-:Y:S01]  /*0670*/  @!P4 IMAD.IADD R14, R0, 0x1, R29 ;  /* 0x00000001000ec824 */ /* 0x002fe200078e021d */
[----:B------:R-:W-:Y:S01]  /*0680*/  @!P4 MOV R29, 0x4 ;  /* 0x00000004001dc802 */ /* 0x000fe20000000f00 */
[----:B------:R-:W-:-:S04]  /*0690*/  @!P6 IMAD.WIDE.U32 R18, R7, R8, c[0x0][0x178] ;  /* 0x00005e000712e625 */ /* 0x000fc800078e0008 */
[----:B0-----:R-:W-:Y:S01]  /*06a0*/  @!P4 IMAD.WIDE.U32 R22, R14, R29, c[0x0][0x178] ;  /* 0x00005e000e16c625 */ /* 0x001fe200078e001d */
[----:B------:R0:W5:Y:S01]  /*06b0*/  @!P6 LDG.E R28, [R18.64] ;  /* 0x00000004121ce981 */ /* 0x000162000c1e1900 */
[----:B------:R-:W-:Y:S02]  /*06c0*/  CS2R R16, SRZ ;  /* 0x0000000000107805 */ /* 0x000fe4000001ff00 */
[----:B------:R-:W-:-:S04]  /*06d0*/  @!P3 IMAD.WIDE.U32 R20, R20, R21, c[0x0][0x170] ;  /* 0x00005c001414b625 */ /* 0x000fc800078e0015 */
[----:B------:R1:W5:Y:S04]  /*06e0*/  @!P4 LDG.E R17, [R22.64] ;  /* 0x000000041611c981 */ /* 0x000368000c1e1900 */
[----:B------:R1:W5:Y:S01]  /*06f0*/  @!P3 LDG.E R16, [R20.64] ;  /* 0x000000041410b981 */ /* 0x000362000c1e1900 */
[----:B0-----:R-:W-:Y:S01]  /*0700*/  @!P2 IMAD.WIDE.U32 R18, R27, R6, c[0x0][0x170] ;  /* 0x00005c001b12a625 */ /* 0x001fe200078e0006 */
[----:B------:R-:W-:-:S03]  /*0710*/  HFMA2.MMA R27, -RZ, RZ, 0, 0 ;  /* 0x00000000ff1b7435 */ /* 0x000fc600000001ff */
[----:B-1----:R-:W-:Y:S02]  /*0720*/  IMAD.MOV.U32 R20, RZ, RZ, RZ ;  /* 0x000000ffff147224 */ /* 0x002fe400078e00ff */
[----:B------:R-:W-:-:S04]  /*0730*/  @!P6 IMAD.WIDE.U32 R6, R7, R8, c[0x0][0x170] ;  /* 0x00005c000706e625 */ /* 0x000fc800078e0008 */
[----:B------:R0:W5:Y:S01]  /*0740*/  @!P2 LDG.E R20, [R18.64] ;  /* 0x000000041214a981 */ /* 0x000162000c1e1900 */
[----:B------:R-:W-:-:S03]  /*0750*/  @!P4 IMAD.WIDE.U32 R14, R14, R29, c[0x0][0x170] ;  /* 0x00005c000e0ec625 */ /* 0x000fc600078e001d */
[----:B------:R1:W5:Y:S01]  /*0760*/  @!P6 LDG.E R27, [R6.64] ;  /* 0x00000004061be981 */ /* 0x000362000c1e1900 */
[----:B0-----:R-:W-:-:S06]  /*0770*/  IMAD.MOV.U32 R18, RZ, RZ, RZ ;  /* 0x000000ffff127224 */ /* 0x001fcc00078e00ff */
[----:B------:R0:W5:Y:S01]  /*0780*/  @!P4 LDG.E R18, [R14.64] ;  /* 0x000000040e12c981 */ /* 0x000162000c1e1900 */
[----:B------:R-:W-:-:S04]  /*0790*/  IADD3 R23, R3, 0x100, RZ ;  /* 0x0000010003177810 */ /* 0x000fc80007ffe0ff */
[----:B------:R-:W-:Y:S02]  /*07a0*/  ISETP.GE.AND P6, PT, R23, R2, PT ;  /* 0x000000021700720c */ /* 0x000fe40003fc6270 */
[----:B-1----:R-:W-:-:S04]  /*07b0*/  IADD3 R7, R3, 0x200, RZ ;  /* 0x0000020003077810 */ /* 0x002fc80007ffe0ff */
[----:B------:R-:W-:Y:S02]  /*07c0*/  ISETP.GE.AND P3, PT, R7, R2, PT ;  /* 0x000000020700720c */ /* 0x000fe40003f66270 */
[----:B------:R-:W-:-:S04]  /*07d0*/  IADD3 R7, R3, 0x280, RZ ;  /* 0x0000028003077810 */ /* 0x000fc80007ffe0ff */
[-C--:B------:R-:W-:Y:S02]  /*07e0*/  ISETP.GE.AND P4, PT, R7, R2.reuse, PT ;  /* 0x000000020700720c */ /* 0x080fe40003f86270 */
[C---:B------:R-:W-:Y:S02]  /*07f0*/  IADD3 R7, R3.reuse, 0x300, RZ ;  /* 0x0000030003077810 */ /* 0x040fe40007ffe0ff */
[----:B------:R-:W-:Y:S02]  /*0800*/  IADD3 R21, R3, 0x80, RZ ;  /* 0x0000008003157810 */ /* 0x000fe40007ffe0ff */
[----:B------:R-:W-:Y:S02]  /*0810*/  ISETP.GE.AND P5, PT, R7, R2, PT ;  /* 0x000000020700720c */ /* 0x000fe40003fa6270 */
[C---:B------:R-:W-:Y:S02]  /*0820*/  IADD3 R23, R3.reuse, 0x180, RZ ;  /* 0x0000018003177810 */ /* 0x040fe40007ffe0ff */
[----:B------:R-:W-:-:S02]  /*0830*/  IADD3 R7, R3, 0x380, RZ ;  /* 0x0000038003077810 */ /* 0x000fc40007ffe0ff */
[-C--:B------:R-:W-:Y:S02]  /*0840*/  ISETP.GE.AND P1, PT, R21, R2.reuse, PT ;  /* 0x000000021500720c */ /* 0x080fe40003f26270 */
[----:B------:R-:W-:Y:S01]  /*0850*/  ISETP.GE.AND P2, PT, R23, R2, PT ;  /* 0x000000021700720c */ /* 0x000fe20003f46270 */
[----:B------:R-:W-:Y:S01]  /*0860*/  BSSY B0, `(.L_x_10940) ;  /* 0x0000043000007945 */ /* 0x000fe20003800000 */
[----:B------:R-:W-:Y:S01]  /*0870*/  BSSY B1, `(.L_x_10941) ;  /* 0x000003b000017945 */ /* 0x000fe20003800000 */
[----:B--2---:R-:W-:Y:S08]  /*0880*/  @!P0 MUFU.RCP R19, R26 ;  /* 0x0000001a00138308 */ /* 0x004ff00000001000 */
[----:B---3--:R-:W4:Y:S02]  /*0890*/  @!P1 MUFU.RCP R24, R24 ;  /* 0x0000001800189308 */ /* 0x008f240000001000 */
[----:B----4-:R-:W-:-:S06]  /*08a0*/  @!P1 FMUL.FTZ R25, R24, R25 ;  /* 0x0000001918199220 */ /* 0x010fcc0000410000 */
[----:B------:R-:W5:Y:S02]  /*08b0*/  @!P6 MUFU.RCP R6, R9 ;  /* 0x000000090006e308 */ /* 0x000f640000001000 */
[----:B-----5:R-:W-:Y:S01]  /*08c0*/  @!P6 FMUL.FTZ R11, R6, R11 ;  /* 0x0000000b060be220 */ /* 0x020fe20000410000 */
[----:B------:R-:W-:Y:S01]  /*08d0*/  ISETP.GE.AND P6, PT, R7, R2, PT ;  /* 0x000000020700720c */ /* 0x000fe20003fc6270 */
[----:B------:R-:W-:Y:S01]  /*08e0*/  @!P0 IMAD.MOV.U32 R7, RZ, RZ, 0x4 ;  /* 0x00000004ff078424 */ /* 0x000fe200078e00ff */
[----:B------:R-:W-:Y:S02]  /*08f0*/  @!P0 IADD3 R6, R0, R3, RZ ;  /* 0x0000000300068210 */ /* 0x000fe40007ffe0ff */
[----:B------:R-:W-:-:S03]  /*0900*/  @!P0 MOV R3, R21 ;  /* 0x0000001500038202 */ /* 0x000fc60000000f00 */
[----:B------:R-:W-:Y:S01]  /*0910*/  @!P0 IMAD.WIDE.U32 R6, R6, R7, c[0x0][0x168] ;  /* 0x00005a0006068625 */ /* 0x000fe200078e0007 */
[----:B0-----:R-:W-:Y:S08]  /*0920*/  @!P3 MUFU.RCP R15, R12 ;  /* 0x0000000c000fb308 */ /* 0x001ff00000001000 */
[----:B------:R-:W0:Y:S01]  /*0930*/  @!P2 MUFU.RCP R8, R13 ;  /* 0x0000000d0008a308 */ /* 0x000e220000001000 */
[----:B------:R-:W-:-:S07]  /*0940*/  @!P0 FMUL.FTZ R19, R19, R10 ;  /* 0x0000000a13138220 */ /* 0x000fce0000410000 */
[----:B------:R-:W1:Y:S01]  /*0950*/  @!P4 MUFU.RCP R23, R4 ;  /* 0x000000040017c308 */ /* 0x000e620000001000 */
[----:B------:R2:W-:Y:S01]  /*0960*/  @!P0 STG.E [R6.64], R19 ;  /* 0x0000001306008986 */ /* 0x0005e2000c101904 */
[----:B------:R-:W-:-:S06]  /*0970*/  ISETP.GE.AND P0, PT, R3, R2, PT ;  /* 0x000000020300720c */ /* 0x000fcc0003f06270 */
[----:B------:R-:W3:Y:S08]  /*0980*/  @!P5 MUFU.RCP R28, R28 ;  /* 0x0000001c001cd308 */ /* 0x000ef00000001000 */
[----:B------:R-:W4:Y:S01]  /*0990*/  @!P6 MUFU.RCP R17, R17 ;  /* 0x000000110011e308 */ /* 0x000f220000001000 */
[----:B0-----:R-:W-:Y:S02]  /*09a0*/  @!P2 FMUL.FTZ R5, R8, R5 ;  /* 0x000000050805a220 */ /* 0x001fe40000410000 */
[----:B------:R-:W-:-:S02]  /*09b0*/  @!P3 FMUL.FTZ R15, R15, R16 ;  /* 0x000000100f0fb220 */ /* 0x000fc40000410000 */
[----:B-1----:R-:W-:Y:S02]  /*09c0*/  @!P4 FMUL.FTZ R20, R23, R20 ;  /* 0x000000141714c220 */ /* 0x002fe40000410000 */
[----:B---3--:R-:W-:Y:S02]  /*09d0*/  @!P5 FMUL.FTZ R27, R28, R27 ;  /* 0x0000001b1c1bd220 */ /* 0x008fe40000410000 */
[----:B----4-:R-:W-:Y:S01]  /*09e0*/  @!P6 FMUL.FTZ R18, R17, R18 ;  /* 0x000000121112e220 */ /* 0x010fe20000410000 */
[----:B------:R-:W-:Y:S05]  /*09f0*/  @P0 BRA `(.L_x_10942) ;  /* 0x000000c000000947 */ /* 0x000fea0003800000 */
[----:B--2---:R-:W-:Y:S01]  /*0a00*/  MOV R7, 0x4 ;  /* 0x0000000400077802 */ /* 0x004fe20000000f00 */
[----:B------:R-:W-:Y:S01]  /*0a10*/  IMAD.IADD R6, R0, 0x1, R3 ;  /* 0x0000000100067824 */ /* 0x000fe200078e0203 */
[----:B------:R-:W-:-:S03]  /*0a20*/  IADD3 R3, R3, 0x80, RZ ;  /* 0x0000008003037810 */ /* 0x000fc60007ffe0ff */
[----:B------:R-:W-:Y:S01]  /*0a30*/  IMAD.WIDE.U32 R6, R6, R7, c[0x0][0x168] ;  /* 0x00005a0006067625 */ /* 0x000fe200078e0007 */
[----:B------:R-:W-:-:S04]  /*0a40*/  ISETP.GE.AND P0, PT, R3, R2, PT ;  /* 0x000000020300720c */ /* 0x000fc80003f06270 */
[----:B------:R0:W-:Y:S09]  /*0a50*/  STG.E [R6.64], R25 ;  /* 0x0000001906007986 */ /* 0x0001f2000c101904 */
[----:B------:R-:W-:Y:S05]  /*0a60*/  @P0 BRA `(.L_x_10943) ;  /* 0x000000c000000947 */ /* 0x000fea0003800000 */
[----:B0-----:R-:W-:Y:S01]  /*0a70*/  HFMA2.MMA R7, -RZ, RZ, 0, 2.384185791015625e-07 ;  /* 0x00000004ff077435 */ /* 0x001fe200000001ff */
[----:B------:R-:W-:Y:S01]  /*0a80*/  IMAD.IADD R6, R0, 0x1, R3 ;  /* 0x0000000100067824 */ /* 0x000fe200078e0203 */
[----:B------:R-:W-:-:S08]  /*0a90*/  IADD3 R3, R3, 0x80, RZ ;  /* 0x0000008003037810 */ /* 0x000fd00007ffe0ff */
[----:B------:R-:W-:-:S05]  /*0aa0*/  IMAD.WIDE.U32 R6, R6, R7, c[0x0][0x168] ;  /* 0x00005a0006067625 */ /* 0x000fca00078e0007 */
[----:B------:R0:W-:Y:S02]  /*0ab0*/  STG.E [R6.64], R11 ;  /* 0x0000000b06007986 */ /* 0x0001e4000c101904 */
.L_x_10942:
[----:B--2---:R-:W-:-:S13]  /*0ac0*/  ISETP.GE.AND P0, PT, R3, R2, PT ;  /* 0x000000020300720c */ /* 0x004fda0003f06270 */
[----:B------:R-:W-:Y:S05]  /*0ad0*/  @P0 BRA `(.L_x_10944) ;  /* 0x000000c000000947 */ /* 0x000fea0003800000 */
[----:B0-----:R-:W-:Y:S01]  /*0ae0*/  MOV R7, 0x4 ;  /* 0x0000000400077802 */ /* 0x001fe20000000f00 */
[----:B------:R-:W-:Y:S01]  /*0af0*/  IMAD.IADD R6, R0, 0x1, R3 ;  /* 0x0000000100067824 */ /* 0x000fe200078e0203 */
[----:B------:R-:W-:-:S03]  /*0b00*/  IADD3 R3, R3, 0x80, RZ ;  /* 0x0000008003037810 */ /* 0x000fc60007ffe0ff */
[----:B------:R-:W-:-:S05]  /*0b10*/  IMAD.WIDE.U32 R6, R6, R7, c[0x0][0x168] ;  /* 0x00005a0006067625 */ /* 0x000fca00078e0007 */
[----:B------:R0:W-:Y:S02]  /*0b20*/  STG.E [R6.64], R5 ;  /* 0x0000000506007986 */ /* 0x0001e4000c101904 */
.L_x_10943:
[----:B------:R-:W-:-:S13]  /*0b30*/  ISETP.GE.AND P0, PT, R3, R2, PT ;  /* 0x000000020300720c */ /* 0x000fda0003f06270 */
[----:B------:R-:W-:Y:S05]  /*0b40*/  @P0 BRA `(.L_x_10945) ;  /* 0x000000d000000947 */ /* 0x000fea0003800000 */
[----:B0-----:R-:W-:Y:S01]  /*0b50*/  HFMA2.MMA R5, -RZ, RZ, 0, 2.384185791015625e-07 ;  /* 0x00000004ff057435 */ /* 0x001fe200000001ff */
[----:B------:R-:W-:Y:S01]  /*0b60*/  IMAD.IADD R4, R0, 0x1, R3 ;  /* 0x0000000100047824 */ /* 0x000fe200078e0203 */
[----:B------:R-:W-:-:S08]  /*0b70*/  IADD3 R3, R3, 0x80, RZ ;  /* 0x0000008003037810 */ /* 0x000fd00007ffe0ff */
[----:B------:R-:W-:-:S05]  /*0b80*/  IMAD.WIDE.U32 R4, R4, R5, c[0x0][0x168] ;  /* 0x00005a0004047625 */ /* 0x000fca00078e0005 */
[----:B------:R0:W-:Y:S02]  /*0b90*/  STG.E [R4.64], R15 ;  /* 0x0000000f04007986 */ /* 0x0001e4000c101904 */
.L_x_10944:
[----:B------:R-:W-:-:S13]  /*0ba0*/  ISETP.GE.AND P0, PT, R3, R2, PT ;  /* 0x000000020300720c */ /* 0x000fda0003f06270 */
[----:B------:R-:W-:Y:S01]  /*0bb0*/  @P0 BREAK B1 ;  /* 0x0000000000010942 */ /* 0x000fe20003800000 */
[----:B------:R-:W-:Y:S05]  /*0bc0*/  @P0 BRA `(.L_x_10946) ;  /* 0x000000c000000947 */ /* 0x000fea0003800000 */
[----:B0-----:R-:W-:Y:S01]  /*0bd0*/  MOV R5, 0x4 ;  /* 0x0000000400057802 */ /* 0x001fe20000000f00 */
[----:B------:R-:W-:Y:S01]  /*0be0*/  IMAD.IADD R4, R0, 0x1, R3 ;  /* 0x0000000100047824 */ /* 0x000fe200078e0203 */
[----:B------:R-:W-:-:S03]  /*0bf0*/  IADD3 R3, R3, 0x80, RZ ;  /* 0x0000008003037810 */ /* 0x000fc60007ffe0ff */
[----:B------:R-:W-:-:S05]  /*0c00*/  IMAD.WIDE.U32 R4, R4, R5, c[0x0][0x168] ;  /* 0x00005a0004047625 */ /* 0x000fca00078e0005 */
[----:B------:R0:W-:Y:S02]  /*0c10*/  STG.E [R4.64], R20 ;  /* 0x0000001404007986 */ /* 0x0001e4000c101904 */
.L_x_10945:
[----:B------:R-:W-:Y:S05]  /*0c20*/  BSYNC B1 ;  /* 0x0000000000017941 */ /* 0x000fea0003800000 */
.L_x_10941:
[----:B------:R-:W-:-:S13]  /*0c30*/  ISETP.GE.AND P0, PT, R3, R2, PT ;  /* 0x000000020300720c */ /* 0x000fda0003f06270 */
[----:B0-----:R-:W-:Y:S01]  /*0c40*/  @!P0 IADD3 R4, R0, R3, RZ ;  /* 0x0000000300048210 */ /* 0x001fe20007ffe0ff */
[----:B------:R-:W-:Y:S01]  /*0c50*/  @!P0 IMAD.MOV.U32 R5, RZ, RZ, 0x4 ;  /* 0x00000004ff058424 */ /* 0x000fe200078e00ff */
[----:B------:R-:W-:-:S03]  /*0c60*/  @!P0 IADD3 R3, R3, 0x80, RZ ;  /* 0x0000008003038810 */ /* 0x000fc60007ffe0ff */
[----:B------:R-:W-:-:S05]  /*0c70*/  @!P0 IMAD.WIDE.U32 R4, R4, R5, c[0x0][0x168] ;  /* 0x00005a0004048625 */ /* 0x000fca00078e0005 */
[----:B------:R0:W-:Y:S02]  /*0c80*/  @!P0 STG.E [R4.64], R27 ;  /* 0x0000001b04008986 */ /* 0x0001e4000c101904 */
.L_x_10946:
[----:B------:R-:W-:Y:S05]  /*0c90*/  BSYNC B0 ;  /* 0x0000000000007941 */ /* 0x000fea0003800000 */
.L_x_10940:
[----:B------:R-:W-:Y:S01]  /*0ca0*/  WARPSYNC 0xffffffff ;  /* 0xffffffff00007948 */ /* 0x000fe20003800000 */
[----:B------:R-:W-:-:S13]  /*0cb0*/  ISETP.GE.AND P0, PT, R3, R2, PT ;  /* 0x000000020300720c */ /* 0x000fda0003f06270 */
[----:B------:R-:W-:Y:S05]  /*0cc0*/  @P0 EXIT ;  /* 0x000000000000094d */ /* 0x000fea0003800000 */
[----:B------:R-:W-:Y:S01]  /*0cd0*/  HFMA2.MMA R2, -RZ, RZ, 0, 2.384185791015625e-07 ;  /* 0x00000004ff027435 */ /* 0x000fe200000001ff */
[----:B------:R-:W-:-:S09]  /*0ce0*/  IADD3 R3, R0, R3, RZ ;  /* 0x0000000300037210 */ /* 0x000fd20007ffe0ff */
[----:B------:R-:W-:-:S05]  /*0cf0*/  IMAD.WIDE.U32 R2, R3, R2, c[0x0][0x168] ;  /* 0x00005a0003027625 */ /* 0x000fca00078e0002 */
[----:B------:R-:W-:Y:S01]  /*0d00*/  STG.E [R2.64], R18 ;  /* 0x0000001202007986 */ /* 0x000fe2000c101904 */
[----:B------:R-:W-:Y:S05]  /*0d10*/  EXIT ;  /* 0x000000000000794d */ /* 0x000fea0003800000 */
.L_x_10947:
        /* <DEDUP_REMOVED lines=14> */
.L_x_17803:


//--------------------- .text._ZN2at6native29vectorized_elementwise_kernelILi4ENS0_13BinaryFunctorIfffNS0_15binary_internal10DivFunctorIfEEEESt5arrayIPcLm3EEEEviT0_T1_ --------------------------
	.section	.text._ZN2at6native29vectorized_elementwise_kernelILi4ENS0_13BinaryFunctorIfffNS0_15binary_internal10DivFunctorIfEEEESt5arrayIPcLm3EEEEviT0_T1_,"ax",@progbits
	.sectioninfo	@"SHI_REGISTERS=32"
	.align	128
        .global         _ZN2at6native29vectorized_elementwise_kernelILi4ENS0_13BinaryFunctorIfffNS0_15binary_internal10DivFunctorIfEEEESt5arrayIPcLm3EEEEviT0_T1_
        .type           _ZN2at6native29vectorized_elementwise_kernelILi4ENS0_13BinaryFunctorIfffNS0_15binary_internal10DivFunctorIfEEEESt5arrayIPcLm3EEEEviT0_T1_,@function
        .size           _ZN2at6native29vectorized_elementwise_kernelILi4ENS0_13BinaryFunctorIfffNS0_15binary_internal10DivFunctorIfEEEESt5arrayIPcLm3EEEEviT0_T1_,(.L_x_17804 - _ZN2at6native29vectorized_elementwise_kernelILi4ENS0_13BinaryFunctorIfffNS0_15binary_internal10DivFunctorIfEEEESt5arrayIPcLm3EEEEviT0_T1_)
        .other          _ZN2at6native29vectorized_elementwise_kernelILi4ENS0_13BinaryFunctorIfffNS0_15binary_internal10DivFunctorIfEEEESt5arrayIPcLm3EEEEviT0_T1_,@"STO_CUDA_ENTRY STV_DEFAULT"
_ZN2at6native29vectorized_elementwise_kernelILi4ENS0_13BinaryFunctorIfffNS0_15binary_internal10DivFunctorIfEEEESt5arrayIPcLm3EEEEviT0_T1_:
.text._ZN2at6native29vectorized_elementwise_kernelILi4ENS0_13BinaryFunctorIfffNS0_15binary_internal10DivFunctorIfEEEESt5arrayIPcLm3EEEEviT0_T1_:
        /* <DEDUP_REMOVED lines=11> */
[----:B------:R-:W2:Y:S04]  /*00b0*/  LDG.E.128 R12, [R26.64] ;  /* 0x000000041a0c7981 */ /* 0x000ea8000c1e1d00 */
[----:B------:R-:W3:Y:S01]  /*00c0*/  LDG.E.128 R16, [R26.64+0x800] ;  /* 0x000800041a107981 */ /* 0x000ee2000c1e1d00 */
[----:B------:R-:W-:-:S06]  /*00d0*/  IMAD.WIDE R4, R0, R3, c[0x0][0x170] ;  /* 0x00005c0000047625 */ /* 0x000fcc00078e0203 */
[----:B------:R-:W-:-:S05]  /*00e0*/  IMAD.WIDE.U32 R28, R2, 0x10, R4 ;  /* 0x00000010021c7825 */ /* 0x000fca00078e0004 */
[----:B------:R-:W4:Y:S04]  /*00f0*/  LDG.E.128 R8, [R28.64] ;  /* 0x000000041c087981 */ /* 0x000f28000c1e1d00 */
[----:B------:R-:W5:Y:S01]  /*0100*/  LDG.E.128 R4, [R28.64+0x800] ;  /* 0x000800041c047981 */ /* 0x000f62000c1e1d00 */
[----:B--2---:R-:W4:Y:S08]  /*0110*/  MUFU.RCP R20, R15 ;  /* 0x0000000f00147308 */ /* 0x004f300000001000 */
[----:B------:R-:W0:Y:S08]  /*0120*/  MUFU.RCP R21, R14 ;  /* 0x0000000e00157308 */ /* 0x000e300000001000 */
[----:B------:R-:W1:Y:S01]  /*0130*/  MUFU.RCP R24, R13 ;  /* 0x0000000d00187308 */ /* 0x000e620000001000 */
[----:B----4-:R-:W-:-:S07]  /*0140*/  FMUL.FTZ R11, R11, R20 ;  /* 0x000000140b0b7220 */ /* 0x010fce0000410000 */
[----:B------:R2:W4:Y:S01]  /*0150*/  MUFU.RCP R23, R12 ;  /* 0x0000000c00177308 */ /* 0x0005220000001000 */
[----:B0-----:R-:W-:-:S07]  /*0160*/  FMUL.FTZ R10, R10, R21 ;  /* 0x000000150a0a7220 */ /* 0x001fce0000410000 */
[----:B---3--:R-:W5:Y:S01]  /*0170*/  MUFU.RCP R22, R19 ;  /* 0x0000001300167308 */ /* 0x008f620000001000 */
[----:B--2---:R-:W-:-:S04]  /*0180*/  IMAD.WIDE.U32 R12, R0, R3, c[0x0][0x168] ;  /* 0x00005a00000c7625 */ /* 0x004fc800078e0003 */
[----:B-1----:R-:W-:Y:S02]  /*0190*/  FMUL.FTZ R9, R9, R24 ;  /* 0x0000001809097220 */ /* 0x002fe40000410000 */
[----:B------:R-:W-:Y:S01]  /*01a0*/  IMAD.WIDE R2, R2, 0x10, R12 ;  /* 0x0000001002027825 */ /* 0x000fe200078e020c */
[----:B------:R-:W0:Y:S03]  /*01b0*/  MUFU.RCP R25, R18 ;  /* 0x0000001200197308 */ /* 0x000e260000001000 */
[----:B----4-:R-:W-:-:S05]  /*01c0*/  FMUL.FTZ R8, R8, R23 ;  /* 0x0000001708087220 */ /* 0x010fca0000410000 */
[----:B------:R-:W1:Y:S01]  /*01d0*/  MUFU.RCP R26, R17 ;  /* 0x00000011001a7308 */ /* 0x000e620000001000 */
[----:B-----5:R-:W-:Y:S01]  /*01e0*/  FMUL.FTZ R7, R7, R22 ;  /* 0x0000001607077220 */ /* 0x020fe20000410000 */
[----:B------:R-:W-:Y:S06]  /*01f0*/  STG.E.128 [R2.64], R8 ;  /* 0x0000000802007986 */ /* 0x000fec000c101d04 */
[----:B------:R-:W2:Y:S01]  /*0200*/  MUFU.RCP R27, R16 ;  /* 0x00000010001b7308 */ /* 0x000ea20000001000 */
[----:B0-----:R-:W-:Y:S02]  /*0210*/  FMUL.FTZ R6, R6, R25 ;  /* 0x0000001906067220 */ /* 0x001fe40000410000 */
[----:B-1----:R-:W-:-:S02]  /*0220*/  FMUL.FTZ R5, R5, R26 ;  /* 0x0000001a05057220 */ /* 0x002fc40000410000 */
[----:B--2---:R-:W-:-:S05]  /*0230*/  FMUL.FTZ R4, R4, R27 ;  /* 0x0000001b04047220 */ /* 0x004fca0000410000 */
[----:B------:R-:W-:Y:S01]  /*0240*/  STG.E.128 [R2.64+0x800], R4 ;  /* 0x0008000402007986 */ /* 0x000fe2000c101d04 */
[----:B------:R-:W-:Y:S05]  /*0250*/  EXIT ;  /* 0x000000000000794d */ /* 0x000fea0003800000 */
.L_x_10948:
        /* <DEDUP_REMOVED lines=128> */
.L_x_10951:
[----:B--2---:R-:W-:-:S13]  /*0a60*/  ISETP.GE.AND P0, PT, R3, R2, PT ;  /* 0x000000020300720c */ /* 0x004fda0003f06270 */
[----:B------:R-:W-:Y:S05]  /*0a70*/  @P0 BRA `(.L_x_10953) ;  /* 0x000000c000000947 */ /* 0x000fea0003800000 */
[----:B0-----:R-:W-:Y:S01]  /*0a80*/  MOV R7, 0x4 ;  /* 0x0000000400077802 */ /* 0x001fe20000000f00 */
[----:B------:R-:W-:Y:S01]  /*0a90*/  IMAD.IADD R6, R0, 0x1, R3 ;  /* 0x0000000100067824 */ /* 0x000fe200078e0203 */
[----:B------:R-:W-:-:S03]  /*0aa0*/  IADD3 R3, R3, 0x80, RZ ;  /* 0x0000008003037810 */ /* 0x000fc60007ffe0ff */
[----:B------:R-:W-:-:S05]  /*0ab0*/  IMAD.WIDE.U32 R6, R6, R7, c[0x0][0x168] ;  /* 0x00005a0006067625 */ /* 0x000fca00078e0007 */
[----:B------:R0:W-:Y:S02]  /*0ac0*/  STG.E [R6.64], R5 ;  /* 0x0000000506007986 */ /* 0x0001e4000c101904 */
.L_x_10952:
[----:B------:R-:W-:-:S13]  /*0ad0*/  ISETP.GE.AND P0, PT, R3, R2, PT ;  /* 0x000000020300720c */ /* 0x000fda0003f06270 */
[----:B------:R-:W-:Y:S05]  /*0ae0*/  @P0 BRA `(.L_x_10954) ;  /* 0x000000d000000947 */ /* 0x000fea0003800000 */
[----:B0-----:R-:W-:Y:S01]  /*0af0*/  HFMA2.MMA R5, -RZ, RZ, 0, 2.384185791015625e-07 ;  /* 0x00000004ff057435 */ /* 0x001fe200000001ff */
[----:B------:R-:W-:Y:S01]  /*0b00*/  IMAD.IADD R4, R0, 0x1, R3 ;  /* 0x0000000100047824 */ /* 0x000fe200078e0203 */
[----:B------:R-:W-:-:S08]  /*0b10*/  IADD3 R3, R3, 0x80, RZ ;  /* 0x0000008003037810 */ /* 0x000fd00007ffe0ff */
[----:B------:R-:W-:-:S05]  /*0b20*/  IMAD.WIDE.U32 R4, R4, R5, c[0x0][0x168] ;  /* 0x00005a0004047625 */ /* 0x000fca00078e0005 */
[----:B------:R0:W-:Y:S02]  /*0b30*/  STG.E [R4.64], R15 ;  /* 0x0000000f04007986 */ /* 0x0001e4000c101904 */
.L_x_10953:
        /* <DEDUP_REMOVED lines=8> */
.L_x_10954:
[----:B------:R-:W-:Y:S05]  /*0bc0*/  BSYNC B1 ;  /* 0x0000000000017941 */ /* 0x000fea0003800000 */
.L_x_10950:
[----:B------:R-:W-:-:S13]  /*0bd0*/  ISETP.GE.AND P0, PT, R3, R2, PT ;  /* 0x000000020300720c */ /* 0x000fda0003f06270 */
[----:B0-----:R-:W-:Y:S01]  /*0be0*/  @!P0 IADD3 R4, R0, R3, RZ ;  /* 0x0000000300048210 */ /* 0x001fe20007ffe0ff */
[----:B------:R-:W-:Y:S01]  /*0bf0*/  @!P0 IMAD.MOV.U32 R5, RZ, RZ, 0x4 ;  /* 0x00000004ff058424 */ /* 0x000fe200078e00ff */
[----:B------:R-:W-:-:S03]  /*0c00*/  @!P0 IADD3 R3, R3, 0x80, RZ ;  /* 0x0000008003038810 */ /* 0x000fc60007ffe0ff */
[----:B------:R-:W-:-:S05]  /*0c10*/  @!P0 IMAD.WIDE.U32 R4, R4, R5, c[0x0][0x168] ;  /* 0x00005a0004048625 */ /* 0x000fca00078e0005 */
[----:B------:R0:W-:Y:S02]  /*0c20*/  @!P0 STG.E [R4.64], R27 ;  /* 0x0000001b04008986 */ /* 0x0001e4000c101904 */
.L_x_10955:
[----:B------:R-:W-:Y:S05]  /*0c30*/  BSYNC B0 ;  /* 0x0000000000007941 */ /* 0x000fea0003800000 */
.L_x_10949:
        /* <DEDUP_REMOVED lines=8> */
.L_x_10956:
        /* <DEDUP_REMOVED lines=12> */
.L_x_17804:


//--------------------- .text._ZN2at6native29vectorized_elementwise_kernelILi8ENS0_13BinaryFunctorIfffNS0_15binary_internal10DivFunctorIfEEEESt5arrayIPcLm3EEEEviT0_T1_ --------------------------
	.section	.text._ZN2at6native29vectorized_elementwise_kernelILi8ENS0_13BinaryFunctorIfffNS0_15binary_internal10DivFunctorIfEEEESt5arrayIPcLm3EEEEviT0_T1_,"ax",@progbits
	.sectioninfo	@"SHI_REGISTERS=4"
	.align	128
        .global         _ZN2at6native29vectorized_elementwise_kernelILi8ENS0_13BinaryFunctorIfffNS0_15binary_internal10DivFunctorIfEEEESt5arrayIPcLm3EEEEviT0_T1_
        .type           _ZN2at6native29vectorized_elementwise_kernelILi8ENS0_13BinaryFunctorIfffNS0_15binary_internal10DivFunctorIfEEEESt5arrayIPcLm3EEEEviT0_T1_,@function
        .size           _ZN2at6native29vectorized_elementwise_kernelILi8ENS0_13BinaryFunctorIfffNS0_15binary_internal10DivFunctorIfEEEESt5arrayIPcLm3EEEEviT0_T1_,(.L_x_17805 - _ZN2at6native29vectorized_elementwise_kernelILi8ENS0_13BinaryFunctorIfffNS0_15binary_internal10DivFunctorIfEEEESt5arrayIPcLm3EEEEviT0_T1_)
        .other          _ZN2at6native29vectorized_elementwise_kernelILi8ENS0_13BinaryFunctorIfffNS0_15binary_internal10DivFunctorIfEEEESt5arrayIPcLm3EEEEviT0_T1_,@"STO_CUDA_ENTRY STV_DEFAULT"
_ZN2at6native29vectorized_elementwise_kernelILi8ENS0_13BinaryFunctorIfffNS0_15binary_internal10DivFunctorIfEEEESt5arrayIPcLm3EEEEviT0_T1_:
.text._ZN2at6native29vectorized_elementwise_kernelILi8ENS0_13BinaryFunctorIfffNS0_15binary_internal10DivFunctorIfEEEESt5arrayIPcLm3EEEEviT0_T1_:
[----:B------:R-:W-:Y:S02]  /*0000*/  MOV R1, c[0x0][0x28] ;  /* 0x00000a0000017a02 */ /* 0x000fe40000000f00 */
[----:B------:R-:W-:Y:S05]  /*0010*/  EXIT ;  /* 0x000000000000794d */ /* 0x000fea0003800000 */
.L_x_10957:
        /* <DEDUP_REMOVED lines=14> */
.L_x_17805:


//--------------------- .text._ZN2at6native18elementwise_kernelILi128ELi4EZNS0_15gpu_kernel_implINS0_13BUnaryFunctorIfffNS0_15binary_internal10DivFunctorIfEEEEEEvRNS_18TensorIteratorBaseERKT_EUliE_EEviT1_ --------------------------
	.section	.text._ZN2at6native18elementwise_kernelILi128ELi4EZNS0_15gpu_kernel_implINS0_13BUnaryFunctorIfffNS0_15binary_internal10DivFunctorIfEEEEEEvRNS_18TensorIteratorBaseERKT_EUliE_EEviT1_,"ax",@progbits
	.sectioninfo	@"SHI_REGISTERS=26"
	.align	128
        .global         _ZN2at6native18elementwise_kernelILi128ELi4EZNS0_15gpu_kernel_implINS0_13BUnaryFunctorIfffNS0_15binary_internal10DivFunctorIfEEEEEEvRNS_18TensorIteratorBaseERKT_EUliE_EEviT1_
        .type           _ZN2at6native18elementwise_kernelILi128ELi4EZNS0_15gpu_kernel_implINS0_13BUnaryFunctorIfffNS0_15binary_internal10DivFunctorIfEEEEEEvRNS_18TensorIteratorBaseERKT_EUliE_EEviT1_,@function
        .size           _ZN2at6native18elementwise_kernelILi128ELi4EZNS0_15gpu_kernel_implINS0_13BUnaryFunctorIfffNS0_15binary_internal10DivFunctorIfEEEEEEvRNS_18TensorIteratorBaseERKT_EUliE_EEviT1_,(.L_x_17806 - _ZN2at6native18elementwise_kernelILi128ELi4EZNS0_15gpu_kernel_implINS0_13BUnaryFunctorIfffNS0_15binary_internal10DivFunctorIfEEEEEEvRNS_18TensorIteratorBaseERKT_EUliE_EEviT1_)
        .other          _ZN2at6native18elementwise_kernelILi128ELi4EZNS0_15gpu_kernel_implINS0_13BUnaryFunctorIfffNS0_15binary_internal10DivFunctorIfEEEEEEvRNS_18TensorIteratorBaseERKT_EUliE_EEviT1_,@"STO_CUDA_ENTRY STV_DEFAULT"
_ZN2at6native18elementwise_kernelILi128ELi4EZNS0_15gpu_kernel_implINS0_13BUnaryFunctorIfffNS0_15binary_internal10DivFunctorIfEEEEEEvRNS_18TensorIteratorBaseERKT_EUliE_EEviT1_:
.text._ZN2at6native18elementwise_kernelILi128ELi4EZNS0_15gpu_kernel_implINS0_13BUnaryFunctorIfffNS0_15binary_internal10DivFunctorIfEEEEEEvRNS_18TensorIteratorBaseERKT_EUliE_EEviT1_:
        /* <DEDUP_REMOVED lines=237> */
.L_x_10960:
        /* <DEDUP_REMOVED lines=20> */
.L_x_10965:
[----:B------:R-:W2:Y:S02]  /*1010*/  LDG.E.U8 R0, [R2.64] ;  /* 0x0000002402007981 */ /* 0x000ea4000c1e1100 */
[----:B--2---:R-:W0:Y:S01]  /*1020*/  I2F.U16 R0, R0 ;  /* 0x0000000000007306 */ /* 0x004e220000101000 */
[----:B------:R-:W-:Y:S05]  /*1030*/  BRA `(.L_x_10967) ;  /* 0x00000ca000007947 */ /* 0x000fea0003800000 */
.L_x_10964:
        /* <DEDUP_REMOVED lines=9> */
.L_x_10969:
[----:B------:R-:W2:Y:S02]  /*10d0*/  LDG.E R0, [R2.64] ;  /* 0x0000002402007981 */ /* 0x000ea4000c1e1900 */
[----:B--2---:R-:W0:Y:S01]  /*10e0*/  I2F R0, R0 ;  /* 0x0000000000007306 */ /* 0x004e220000201400 */
[----:B------:R-:W-:Y:S05]  /*10f0*/  BRA `(.L_x_10967) ;  /* 0x00000be000007947 */ /* 0x000fea0003800000 */
.L_x_10968:
[----:B------:R-:W2:Y:S02]  /*1100*/  LDG.E.U16 R0, [R2.64] ;  /* 0x0000002402007981 */ /* 0x000ea4000c1e1500 */
[----:B--2---:R-:W0:Y:S01]  /*1110*/  I2F.S16 R0, R0 ;  /* 0x0000000000007306 */ /* 0x004e220000101400 */
[----:B------:R-:W-:Y:S05]  /*1120*/  BRA `(.L_x_10967) ;  /* 0x00000bb000007947 */ /* 0x000fea0003800000 */
.L_x_10963:
        /* <DEDUP_REMOVED lines=8> */
.L_x_10971:
[----:B------:R-:W2:Y:S02]  /*11b0*/  LDG.E.U16 R0, [R2.64] ;  /* 0x0000002402007981 */ /* 0x000ea4000c1e1500 */
[----:B--2---:R-:W-:Y:S01]  /*11c0*/  HADD2.F32 R0, -RZ, R0.H0_H0 ;  /* 0x20000000ff007230 */ /* 0x004fe20000004100 */
[----:B------:R-:W-:Y:S05]  /*11d0*/  BRA `(.L_x_10967) ;  /* 0x00000b0000007947 */ /* 0x000fea0003800000 */
.L_x_10970:
        /* <DEDUP_REMOVED lines=8> */
.L_x_10973:
[----:B------:R-:W2:Y:S02]  /*1260*/  LDG.E.U16 R0, [R2.64] ;  /* 0x0000002402007981 */ /* 0x000ea4000c1e1500 */
[----:B--2---:R-:W-:Y:S01]  /*1270*/  HADD2.F32 R0, -RZ, R0.H0_H0 ;  /* 0x20000000ff007230 */ /* 0x004fe20000004100 */
[----:B------:R-:W-:Y:S05]  /*1280*/  BRA `(.L_x_10967) ;  /* 0x00000a5000007947 */ /* 0x000fea0003800000 */
.L_x_10972:
[----:B------:R-:W2:Y:S02]  /*1290*/  LDG.E.64 R2, [R2.64] ;  /* 0x0000002402027981 */ /* 0x000ea4000c1e1b00 */
[----:B--2---:R-:W0:Y:S01]  /*12a0*/  F2F.F32.F64 R0, R2 ;  /* 0x0000000200007310 */ /* 0x004e220000301000 */
[----:B------:R-:W0:-:S14]  /*12b0*/  DSETP.GEU.AND P0, PT, |R2|, c[0x2][0x0], PT ;  /* 0x008000000200762a */ /* 0x000e1c0003f0e200 */
[----:B0-----:R-:W-:Y:S01]  /*12c0*/  @!P0 FMUL R0, R0, 1.175494350822287508e-38 ;  /* 0x0080000000008820 */ /* 0x001fe20000400000 */
[----:B------:R-:W-:Y:S05]  /*12d0*/  BRA `(.L_x_10967) ;  /* 0x00000a0000007947 */ /* 0x000fea0003800000 */
.L_x_10962:
        /* <DEDUP_REMOVED lines=12> */
.L_x_10976:
[----:B------:R-:W2:Y:S02]  /*13a0*/  LDG.E.64 R2, [R2.64] ;  /* 0x0000002402027981 */ /* 0x000ea4000c1e1b00 */
[----:B--2---:R-:W0:Y:S01]  /*13b0*/  F2F.F32.F64 R0, R2 ;  /* 0x0000000200007310 */ /* 0x004e220000301000 */
[----:B------:R-:W0:-:S14]  /*13c0*/  DSETP.GEU.AND P0, PT, |R2|, c[0x2][0x0], PT ;  /* 0x008000000200762a */ /* 0x000e1c0003f0e200 */
[----:B0-----:R-:W-:Y:S01]  /*13d0*/  @!P0 FMUL R0, R0, 1.175494350822287508e-38 ;  /* 0x0080000000008820 */ /* 0x001fe20000400000 */
[----:B------:R-:W-:Y:S05]  /*13e0*/  BRA `(.L_x_10967) ;  /* 0x000008f000007947 */ /* 0x000fea0003800000 */
.L_x_10975:
        /* <DEDUP_REMOVED lines=26> */
.L_x_10978:
        /* <DEDUP_REMOVED lines=13> */
.L_x_10977:
[----:B------:R-:W2:Y:S02]  /*1660*/  LDG.E.U16 R0, [R2.64] ;  /* 0x0000002402007981 */ /* 0x000ea4000c1e1500 */
[----:B--2---:R-:W-:Y:S01]  /*1670*/  PRMT R0, RZ, 0x5410, R0 ;  /* 0x00005410ff007816 */ /* 0x004fe20000000000 */
[----:B------:R-:W-:Y:S05]  /*1680*/  BRA `(.L_x_10967) ;  /* 0x0000065000007947 */ /* 0x000fea0003800000 */
.L_x_10974:
        /* <DEDUP_REMOVED lines=11> */
.L_x_10981:
        /* <DEDUP_REMOVED lines=20> */
.L_x_10983:
[----:B------:R-:W-:Y:S05]  /*1880*/  BSYNC B0 ;  /* 0x0000000000007941 */ /* 0x000fea0003800000 */
.L_x_10982:
[----:B------:R-:W-:Y:S01]  /*1890*/  LEA R3, R0, 0x3b800000, 0x17 ;  /* 0x3b80000000037811 */ /* 0x000fe200078eb8ff */
[----:B------:R-:W-:-:S05]  /*18a0*/  IMAD.SHL.U32 R0, R2, 0x100000, RZ ;  /* 0x0010000002007824 */ /* 0x000fca00078e00ff */
[----:B------:R-:W-:Y:S01]  /*18b0*/  LOP3.LUT R0, R3, R0, R4, 0xfe, !PT ;  /* 0x0000000003007212 */ /* 0x000fe200078efe04 */
[----:B------:R-:W-:Y:S05]  /*18c0*/  BRA `(.L_x_10967) ;  /* 0x0000041000007947 */ /* 0x000fea0003800000 */
.L_x_10980:
        /* <DEDUP_REMOVED lines=20> */
.L_x_10985:
[----:B------:R-:W-:Y:S05]  /*1a10*/  BSYNC B0 ;  /* 0x0000000000007941 */ /* 0x000fea0003800000 */
.L_x_10984:
[----:B------:R-:W-:Y:S01]  /*1a20*/  LEA R3, R0, 0x37800000, 0x17 ;  /* 0x3780000000037811 */ /* 0x000fe200078eb8ff */
[----:B------:R-:W-:-:S05]  /*1a30*/  IMAD.SHL.U32 R0, R2, 0x200000, RZ ;  /* 0x0020000002007824 */ /* 0x000fca00078e00ff */
[----:B------:R-:W-:Y:S01]  /*1a40*/  LOP3.LUT R0, R3, R0, R4, 0xfe, !PT ;  /* 0x0000000003007212 */ /* 0x000fe200078efe04 */
[----:B------:R-:W-:Y:S05]  /*1a50*/  BRA `(.L_x_10967) ;  /* 0x0000028000007947 */ /* 0x000fea0003800000 */
.L_x_10979:
        /* <DEDUP_REMOVED lines=14> */
.L_x_10966:
        /* <DEDUP_REMOVED lines=21> */
.L_x_10987:
[----:B------:R-:W2:Y:S02]  /*1c90*/  LDG.E.64 R2, [R2.64] ;  /* 0x0000002402027981 */ /* 0x000ea4000c1e1b00 */
[----:B--2---:R0:W1:Y:S01]  /*1ca0*/  I2F.U64 R0, R2 ;  /* 0x0000000200007312 */ /* 0x0040620000301000 */
[----:B------:R-:W-:Y:S05]  /*1cb0*/  BRA `(.L_x_10967) ;  /* 0x0000002000007947 */ /* 0x000fea0003800000 */
.L_x_10986:
[----:B------:R-:W2:Y:S02]  /*1cc0*/  LDG.E R0, [R2.64] ;  /* 0x0000002402007981 */ /* 0x000ea4000c1e1900 */
[----:B--2---:R-:W0:Y:S02]  /*1cd0*/  I2F.U32 R0, R0 ;  /* 0x0000000000007306 */ /* 0x004e240000201000 */
.L_x_10967:
[----:B------:R-:W-:Y:S05]  /*1ce0*/  BSYNC B6 ;  /* 0x0000000000067941 */ /* 0x000fea0003800000 */
.L_x_10961:
[----:B------:R-:W2:Y:S01]  /*1cf0*/  LDC.U8 R5, c[0x0][0x378] ;  /* 0x0000de00ff057b82 */ /* 0x000ea20000000000 */
[----:B0-----:R-:W0:Y:S02]  /*1d00*/  MUFU.RCP R3, c[0x0][0x374] ;  /* 0x0000dd0000037b08 */ /* 0x001e240000001000 */
[----:B01---5:R-:W-:Y:S01]  /*1d10*/  FMUL.FTZ R2, R3, R0 ;  /* 0x0000000003027220 */ /* 0x023fe20000410000 */
        /* <DEDUP_REMOVED lines=14> */
.L_x_10991:
[----:B------:R-:W0:Y:S02]  /*1e00*/  F2I.S64.TRUNC R2, R2 ;  /* 0x0000000200027311 */ /* 0x000e24000020d900 */
[----:B0-----:R-:W-:-:S05]  /*1e10*/  IMAD.MOV.U32 R5, RZ, RZ, R2 ;  /* 0x000000ffff057224 */ /* 0x001fca00078e0002 */
[----:B------:R0:W-:Y:S01]  /*1e20*/  STG.E.U8 [R16.64], R5 ;  /* 0x0000000510007986 */ /* 0x0001e2000c101124 */
[----:B------:R-:W-:Y:S05]  /*1e30*/  BRA `(.L_x_10993) ;  /* 0x00000d3000007947 */ /* 0x000fea0003800000 */
.L_x_10990:
        /* <DEDUP_REMOVED lines=9> */
.L_x_10995:
[----:B------:R-:W0:Y:S02]  /*1ed0*/  F2I.FTZ.TRUNC.NTZ R3, R2 ;  /* 0x0000000200037305 */ /* 0x000e24000021f100 */
[----:B0-----:R0:W-:Y:S01]  /*1ee0*/  STG.E [R16.64], R3 ;  /* 0x0000000310007986 */ /* 0x0011e2000c101924 */
[----:B------:R-:W-:Y:S05]  /*1ef0*/  BRA `(.L_x_10993) ;  /* 0x00000c7000007947 */ /* 0x000fea0003800000 */
.L_x_10994:
[----:B------:R-:W0:Y:S02]  /*1f00*/  F2I.FTZ.TRUNC.NTZ R3, R2 ;  /* 0x0000000200037305 */ /* 0x000e24000021f100 */
[----:B0-----:R0:W-:Y:S01]  /*1f10*/  STG.E.U16 [R16.64], R3 ;  /* 0x0000000310007986 */ /* 0x0011e2000c101524 */
[----:B------:R-:W-:Y:S05]  /*1f20*/  BRA `(.L_x_10993) ;  /* 0x00000c4000007947 */ /* 0x000fea0003800000 */
.L_x_10989:
        /* <DEDUP_REMOVED lines=8> */
.L_x_10997:
[----:B------:R-:W-:-:S05]  /*1fb0*/  F2FP.PACK_AB R2, RZ, R2 ;  /* 0x00000002ff02723e */ /* 0x000fca00000000ff */
[----:B------:R0:W-:Y:S01]  /*1fc0*/  STG.E.U16 [R16.64], R2 ;  /* 0x0000000210007986 */ /* 0x0001e2000c101524 */
[----:B------:R-:W-:Y:S05]  /*1fd0*/  BRA `(.L_x_10993) ;  /* 0x00000b9000007947 */ /* 0x000fea0003800000 */
.L_x_10996:
        /* <DEDUP_REMOVED lines=9> */
.L_x_10999:
[----:B------:R-:W-:-:S04]  /*2070*/  F2FP.PACK_AB R3, RZ, R2 ;  /* 0x00000002ff03723e */ /* 0x000fc800000000ff */
[----:B------:R-:W-:-:S05]  /*2080*/  PRMT R3, R3, 0x5410, RZ ;  /* 0x0000541003037816 */ /* 0x000fca00000000ff */
[----:B------:R0:W-:Y:S01]  /*2090*/  STG.E [R16.64], R3 ;  /* 0x0000000310007986 */ /* 0x0001e2000c101924 */
[----:B------:R-:W-:Y:S05]  /*20a0*/  BRA `(.L_x_10993) ;  /* 0x00000ac000007947 */ /* 0x000fea0003800000 */
.L_x_10998:
[----:B------:R-:W-:-:S06]  /*20b0*/  FMUL.FTZ R2, R2, 1 ;  /* 0x3f80000002027820 */ /* 0x000fcc0000410000 */
[----:B------:R-:W0:Y:S02]  /*20c0*/  F2F.F64.F32 R2, R2 ;  /* 0x0000000200027310 */ /* 0x000e240000201800 */
[----:B0-----:R0:W-:Y:S01]  /*20d0*/  STG.E.64 [R16.64], R2 ;  /* 0x0000000210007986 */ /* 0x0011e2000c101b24 */
[----:B------:R-:W-:Y:S05]  /*20e0*/  BRA `(.L_x_10993) ;  /* 0x00000a8000007947 */ /* 0x000fea0003800000 */
.L_x_10988:
        /* <DEDUP_REMOVED lines=12> */
.L_x_11002:
[----:B------:R-:W-:Y:S01]  /*21b0*/  FMUL.FTZ R4, R2, 1 ;  /* 0x3f80000002047820 */ /* 0x000fe20000410000 */
[----:B------:R-:W-:-:S05]  /*21c0*/  CS2R R6, SRZ ;  /* 0x0000000000067805 */ /* 0x000fca000001ff00 */
[----:B------:R-:W0:Y:S02]  /*21d0*/  F2F.F64.F32 R4, R4 ;  /* 0x0000000400047310 */ /* 0x000e240000201800 */
[----:B0-----:R0:W-:Y:S01]  /*21e0*/  STG.E.128 [R16.64], R4 ;  /* 0x0000000410007986 */ /* 0x0011e2000c101d24 */
[----:B------:R-:W-:Y:S05]  /*21f0*/  BRA `(.L_x_10993) ;  /* 0x0000097000007947 */ /* 0x000fea0003800000 */
.L_x_11001:
        /* <DEDUP_REMOVED lines=20> */
.L_x_11006:
[----:B------:R-:W-:Y:S05]  /*2340*/  BSYNC B0 ;  /* 0x0000000000007941 */ /* 0x000fea0003800000 */
.L_x_11005:
[----:B------:R-:W-:-:S05]  /*2350*/  LOP3.LUT R5, R0, R5, RZ, 0xfc, !PT ;  /* 0x0000000500057212 */ /* 0x000fca00078efcff */
[----:B------:R0:W-:Y:S01]  /*2360*/  STG.E.U8 [R16.64], R5 ;  /* 0x0000000510007986 */ /* 0x0001e2000c101124 */
[----:B------:R-:W-:Y:S05]  /*2370*/  BRA `(.L_x_10993) ;  /* 0x000007f000007947 */ /* 0x000fea0003800000 */
.L_x_11004:
        /* <DEDUP_REMOVED lines=12> */
.L_x_11008:
[----:B------:R-:W-:Y:S01]  /*2440*/  IMAD.MOV.U32 R0, RZ, RZ, 0x7f ;  /* 0x0000007fff007424 */ /* 0x000fe200078e00ff */
[----:B------:R-:W-:-:S04]  /*2450*/  ISETP.GT.U32.AND P0, PT, R4, 0x7f800000, PT ;  /* 0x7f8000000400780c */ /* 0x000fc80003f04070 */
[----:B------:R-:W-:-:S04]  /*2460*/  SEL R0, R0, 0x7c, P0 ;  /* 0x0000007c00007807 */ /* 0x000fc80000000000 */
.L_x_11009:
[----:B------:R-:W-:Y:S05]  /*2470*/  BSYNC B0 ;  /* 0x0000000000007941 */ /* 0x000fea0003800000 */
.L_x_11007:
[----:B------:R-:W-:-:S04]  /*2480*/  LOP3.LUT R2, R2, 0x80000000, RZ, 0xc0, !PT ;  /* 0x8000000002027812 */ /* 0x000fc800078ec0ff */
[----:B------:R-:W-:-:S04]  /*2490*/  SHF.R.U32.HI R3, RZ, 0x18, R2 ;  /* 0x00000018ff037819 */ /* 0x000fc80000011602 */
[----:B------:R-:W-:-:S05]  /*24a0*/  LOP3.LUT R3, R0, R3, RZ, 0xfc, !PT ;  /* 0x0000000300037212 */ /* 0x000fca00078efcff */
[----:B------:R0:W-:Y:S01]  /*24b0*/  STG.E.U8 [R16.64], R3 ;  /* 0x0000000310007986 */ /* 0x0001e2000c101124 */
[----:B------:R-:W-:Y:S05]  /*24c0*/  BRA `(.L_x_10993) ;  /* 0x000006a000007947 */ /* 0x000fea0003800000 */
.L_x_11003:
[----:B------:R-:W-:-:S05]  /*24d0*/  F2FP.BF16.PACK_AB R2, RZ, R2 ;  /* 0x00000002ff02723e */ /* 0x000fca00000010ff */
[----:B------:R0:W-:Y:S01]  /*24e0*/  STG.E.U16 [R16.64], R2 ;  /* 0x0000000210007986 */ /* 0x0001e2000c101524 */
[----:B------:R-:W-:Y:S05]  /*24f0*/  BRA `(.L_x_10993) ;  /* 0x0000067000007947 */ /* 0x000fea0003800000 */
.L_x_11000:
        /* <DEDUP_REMOVED lines=11> */
.L_x_11012:
        /* <DEDUP_REMOVED lines=16> */
.L_x_11015:
[----:B------:R-:W-:-:S04]  /*26b0*/  LOP3.LUT R2, R2, 0x80000000, RZ, 0xc0, !PT ;  /* 0x8000000002027812 */ /* 0x000fc800078ec0ff */
[----:B------:R-:W-:-:S04]  /*26c0*/  SHF.R.U32.HI R3, RZ, 0x18, R2 ;  /* 0x00000018ff037819 */ /* 0x000fc80000011602 */
[----:B------:R-:W-:-:S04]  /*26d0*/  LOP3.LUT R0, R0, R3, RZ, 0xfc, !PT ;  /* 0x0000000300007212 */ /* 0x000fc800078efcff */
[----:B------:R-:W-:Y:S02]  /*26e0*/  PRMT R8, R0, 0x7610, R8 ;  /* 0x0000761000087816 */ /* 0x000fe40000000008 */
.L_x_11014:
[----:B------:R-:W-:Y:S05]  /*26f0*/  BSYNC B0 ;  /* 0x0000000000007941 */ /* 0x000fea0003800000 */
.L_x_11013:
[----:B------:R0:W-:Y:S01]  /*2700*/  STG.E.U8 [R16.64], R8 ;  /* 0x0000000810007986 */ /* 0x0001e2000c101124 */
[----:B------:R-:W-:Y:S05]  /*2710*/  BRA `(.L_x_10993) ;  /* 0x0000045000007947 */ /* 0x000fea0003800000 */
.L_x_11011:
        /* <DEDUP_REMOVED lines=16> */
.L_x_11018:
[----:B------:R-:W-:-:S04]  /*2820*/  LOP3.LUT R2, R2, 0x80000000, RZ, 0xc0, !PT ;  /* 0x8000000002027812 */ /* 0x000fc800078ec0ff */
[----:B------:R-:W-:-:S04]  /*2830*/  SHF.R.U32.HI R3, RZ, 0x18, R2 ;  /* 0x00000018ff037819 */ /* 0x000fc80000011602 */
[----:B------:R-:W-:-:S04]  /*2840*/  LOP3.LUT R0, R0, R3, RZ, 0xfc, !PT ;  /* 0x0000000300007212 */ /* 0x000fc800078efcff */
[----:B------:R-:W-:Y:S02]  /*2850*/  PRMT R8, R0, 0x7610, R8 ;  /* 0x0000761000087816 */ /* 0x000fe40000000008 */
.L_x_11017:
[----:B------:R-:W-:Y:S05]  /*2860*/  BSYNC B0 ;  /* 0x0000000000007941 */ /* 0x000fea0003800000 */
.L_x_11016:
[----:B------:R0:W-:Y:S01]  /*2870*/  STG.E.U8 [R16.64], R8 ;  /* 0x0000000810007986 */ /* 0x0001e2000c101124 */
[----:B------:R-:W-:Y:S05]  /*2880*/  BRA `(.L_x_10993) ;  /* 0x000002e000007947 */ /* 0x000fea0003800000 */
.L_x_11010:
        /* <DEDUP_REMOVED lines=21> */
.L_x_10992:
        /* <DEDUP_REMOVED lines=20> */
.L_x_11020:
[----:B------:R-:W0:Y:S02]  /*2b20*/  F2I.U64.TRUNC R2, R2 ;  /* 0x0000000200027311 */ /* 0x000e24000020d800 */
[----:B0-----:R0:W-:Y:S01]  /*2b30*/  STG.E.64 [R16.64], R2 ;  /* 0x0000000210007986 */ /* 0x0011e2000c101b24 */
[----:B------:R-:W-:Y:S05]  /*2b40*/  BRA `(.L_x_10993) ;  /* 0x0000002000007947 */ /* 0x000fea0003800000 */
.L_x_11019:
[----:B------:R-:W0:Y:S02]  /*2b50*/  F2I.FTZ.U32.TRUNC.NTZ R3, R2 ;  /* 0x0000000200037305 */ /* 0x000e24000021f000 */
[----:B0-----:R0:W-:Y:S02]  /*2b60*/  STG.E [R16.64], R3 ;  /* 0x0000000310007986 */ /* 0x0011e4000c101924 */
.L_x_10993:
[----:B------:R-:W-:-:S05]  /*2b70*/  IMAD R18, R18, 0x200, R23 ;  /* 0x0000020012127824 */ /* 0x000fca00078e0217 */
[----:B------:R-:W-:Y:S02]  /*2b80*/  IADD3 R19, R18, 0x80, RZ ;  /* 0x0000008012137810 */ /* 0x000fe40007ffe0ff */
.L_x_10959:
[----:B------:R-:W-:Y:S05]  /*2b90*/  BSYNC B7 ;  /* 0x0000000000077941 */ /* 0x000fea0003800000 */
.L_x_10958:
        /* <DEDUP_REMOVED lines=231> */
.L_x_11023:
        /* <DEDUP_REMOVED lines=20> */
.L_x_11028:
[----:B------:R-:W2:Y:S02]  /*3b50*/  LDG.E.U8 R0, [R2.64] ;  /* 0x0000002402007981 */ /* 0x000ea4000c1e1100 */
[----:B--2---:R-:W0:Y:S01]  /*3b60*/  I2F.U16 R0, R0 ;  /* 0x0000000000007306 */ /* 0x004e220000101000 */
[----:B------:R-:W-:Y:S05]  /*3b70*/  BRA `(.L_x_11030) ;  /* 0x00000ca000007947 */ /* 0x000fea0003800000 */
.L_x_11027:
        /* <DEDUP_REMOVED lines=9> */
.L_x_11032:
[----:B------:R-:W2:Y:S02]  /*3c10*/  LDG.E R0, [R2.64] ;  /* 0x0000002402007981 */ /* 0x000ea4000c1e1900 */
[----:B--2---:R-:W0:Y:S01]  /*3c20*/  I2F R0, R0 ;  /* 0x0000000000007306 */ /* 0x004e220000201400 */
[----:B------:R-:W-:Y:S05]  /*3c30*/  BRA `(.L_x_11030) ;  /* 0x00000be000007947 */ /* 0x000fea0003800000 */
.L_x_11031:
[----:B------:R-:W2:Y:S02]  /*3c40*/  LDG.E.U16 R0, [R2.64] ;  /* 0x0000002402007981 */ /* 0x000ea4000c1e1500 */
[----:B--2---:R-:W0:Y:S01]  /*3c50*/  I2F.S16 R0, R0 ;  /* 0x0000000000007306 */ /* 0x004e220000101400 */
[----:B------:R-:W-:Y:S05]  /*3c60*/  BRA `(.L_x_11030) ;  /* 0x00000bb000007947 */ /* 0x000fea0003800000 */
.L_x_11026:
        /* <DEDUP_REMOVED lines=8> */
.L_x_11034:
[----:B------:R-:W2:Y:S02]  /*3cf0*/  LDG.E.U16 R0, [R2.64] ;  /* 0x0000002402007981 */ /* 0x000ea4000c1e1500 */
[----:B--2---:R-:W-:Y:S01]  /*3d00*/  HADD2.F32 R0, -RZ, R0.H0_H0 ;  /* 0x20000000ff007230 */ /* 0x004fe20000004100 */
[----:B------:R-:W-:Y:S05]  /*3d10*/  BRA `(.L_x_11030) ;  /* 0x00000b0000007947 */ /* 0x000fea0003800000 */
.L_x_11033:
        /* <DEDUP_REMOVED lines=8> */
.L_x_11036:
[----:B------:R-:W2:Y:S02]  /*3da0*/  LDG.E.U16 R0, [R2.64] ;  /* 0x0000002402007981 */ /* 0x000ea4000c1e1500 */
[----:B--2---:R-:W-:Y:S01]  /*3db0*/  HADD2.F32 R0, -RZ, R0.H0_H0 ;  /* 0x20000000ff007230 */ /* 0x004fe20000004100 */
[----:B------:R-:W-:Y:S05]  /*3dc0*/  BRA `(.L_x_11030) ;  /* 0x00000a5000007947 */ /* 0x000fea0003800000 */
.L_x_11035:
[----:B------:R-:W2:Y:S02]  /*3dd0*/  LDG.E.64 R2, [R2.64] ;  /* 0x0000002402027981 */ /* 0x000ea4000c1e1b00 */
[----:B--2---:R-:W0:Y:S01]  /*3de0*/  F2F.F32.F64 R0, R2 ;  /* 0x0000000200007310 */ /* 0x004e220000301000 */
[----:B------:R-:W0:-:S14]  /*3df0*/  DSETP.GEU.AND P0, PT, |R2|, c[0x2][0x0], PT ;  /* 0x008000000200762a */ /* 0x000e1c0003f0e200 */
[----:B0-----:R-:W-:Y:S01]  /*3e00*/  @!P0 FMUL R0, R0, 1.175494350822287508e-38 ;  /* 0x0080000000008820 */ /* 0x001fe20000400000 */
[----:B------:R-:W-:Y:S05]  /*3e10*/  BRA `(.L_x_11030) ;  /* 0x00000a0000007947 */ /* 0x000fea0003800000 */
.L_x_11025:
        /* <DEDUP_REMOVED lines=12> */
.L_x_11039:
[----:B------:R-:W2:Y:S02]  /*3ee0*/  LDG.E.64 R2, [R2.64] ;  /* 0x0000002402027981 */ /* 0x000ea4000c1e1b00 */
[----:B--2---:R-:W0:Y:S01]  /*3ef0*/  F2F.F32.F64 R0, R2 ;  /* 0x0000000200007310 */ /* 0x004e220000301000 */
[----:B------:R-:W0:-:S14]  /*3f00*/  DSETP.GEU.AND P0, PT, |R2|, c[0x2][0x0], PT ;  /* 0x008000000200762a */ /* 0x000e1c0003f0e200 */
[----:B0-----:R-:W-:Y:S01]  /*3f10*/  @!P0 FMUL R0, R0, 1.175494350822287508e-38 ;  /* 0x0080000000008820 */ /* 0x001fe20000400000 */
[----:B------:R-:W-:Y:S05]  /*3f20*/  BRA `(.L_x_11030) ;  /* 0x000008f000007947 */ /* 0x000fea0003800000 */
.L_x_11038:
        /* <DEDUP_REMOVED lines=26> */
.L_x_11041:
        /* <DEDUP_REMOVED lines=13> */
.L_x_11040:
[----:B------:R-:W2:Y:S02]  /*41a0*/  LDG.E.U16 R0, [R2.64] ;  /* 0x0000002402007981 */ /* 0x000ea4000c1e1500 */
[----:B--2---:R-:W-:Y:S01]  /*41b0*/  PRMT R0, RZ, 0x5410, R0 ;  /* 0x00005410ff007816 */ /* 0x004fe20000000000 */
[----:B------:R-:W-:Y:S05]  /*41c0*/  BRA `(.L_x_11030) ;  /* 0x0000065000007947 */ /* 0x000fea0003800000 */
.L_x_11037:
        /* <DEDUP_REMOVED lines=11> */
.L_x_11044:
        /* <DEDUP_REMOVED lines=20> */
.L_x_11046:
[----:B------:R-:W-:Y:S05]  /*43c0*/  BSYNC B0 ;  /* 0x0000000000007941 */ /* 0x000fea0003800000 */
.L_x_11045:
[----:B------:R-:W-:Y:S01]  /*43d0*/  LEA R3, R0, 0x3b800000, 0x17 ;  /* 0x3b80000000037811 */ /* 0x000fe200078eb8ff */
[----:B------:R-:W-:-:S05]  /*43e0*/  IMAD.SHL.U32 R0, R2, 0x100000, RZ ;  /* 0x0010000002007824 */ /* 0x000fca00078e00ff */
[----:B------:R-:W-:Y:S01]  /*43f0*/  LOP3.LUT R0, R3, R0, R4, 0xfe, !PT ;  /* 0x0000000003007212 */ /* 0x000fe200078efe04 */
[----:B------:R-:W-:Y:S05]  /*4400*/  BRA `(.L_x_11030) ;  /* 0x0000041000007947 */ /* 0x000fea0003800000 */
.L_x_11043:
        /* <DEDUP_REMOVED lines=20> */
.L_x_11048:
[----:B------:R-:W-:Y:S05]  /*4550*/  BSYNC B0 ;  /* 0x0000000000007941 */ /* 0x000fea0003800000 */
.L_x_11047:
[----:B------:R-:W-:Y:S01]  /*4560*/  LEA R3, R0, 0x37800000, 0x17 ;  /* 0x3780000000037811 */ /* 0x000fe200078eb8ff */
[----:B------:R-:W-:-:S05]  /*4570*/  IMAD.SHL.U32 R0, R2, 0x200000, RZ ;  /* 0x0020000002007824 */ /* 0x000fca00078e00ff */
[----:B------:R-:W-:Y:S01]  /*4580*/  LOP3.LUT R0, R3, R0, R4, 0xfe, !PT ;  /* 0x0000000003007212 */ /* 0x000fe200078efe04 */
[----:B------:R-:W-:Y:S05]  /*4590*/  BRA `(.L_x_11030) ;  /* 0x0000028000007947 */ /* 0x000fea0003800000 */
.L_x_11042:
        /* <DEDUP_REMOVED lines=14> */
.L_x_11029:
        /* <DEDUP_REMOVED lines=21> */
.L_x_11050:
[----:B------:R-:W2:Y:S02]  /*47d0*/  LDG.E.64 R2, [R2.64] ;  /* 0x0000002402027981 */ /* 0x000ea4000c1e1b00 */
[----:B--2---:R0:W1:Y:S01]  /*47e0*/  I2F.U64 R0, R2 ;  /* 0x0000000200007312 */ /* 0x0040620000301000 */
[----:B------:R-:W-:Y:S05]  /*47f0*/  BRA `(.L_x_11030) ;  /* 0x0000002000007947 */ /* 0x000fea0003800000 */
.L_x_11049:
[----:B------:R-:W2:Y:S02]  /*4800*/  LDG.E R0, [R2.64] ;  /* 0x0000002402007981 */ /* 0x000ea4000c1e1900 */
[----:B--2---:R-:W0:Y:S02]  /*4810*/  I2F.U32 R0, R0 ;  /* 0x0000000000007306 */ /* 0x004e240000201000 */
.L_x_11030:
[----:B------:R-:W-:Y:S05]  /*4820*/  BSYNC B6 ;  /* 0x0000000000067941 */ /* 0x000fea0003800000 */
.L_x_11024:
        /* <DEDUP_REMOVED lines=17> */
.L_x_11054:
[----:B------:R-:W0:Y:S02]  /*4940*/  F2I.S64.TRUNC R2, R2 ;  /* 0x0000000200027311 */ /* 0x000e24000020d900 */
[----:B0-----:R-:W-:-:S05]  /*4950*/  IMAD.MOV.U32 R5, RZ, RZ, R2 ;  /* 0x000000ffff057224 */ /* 0x001fca00078e0002 */
[----:B------:R0:W-:Y:S01]  /*4960*/  STG.E.U8 [R16.64], R5 ;  /* 0x0000000510007986 */ /* 0x0001e2000c101124 */
[----:B------:R-:W-:Y:S05]  /*4970*/  BRA `(.L_x_11056) ;  /* 0x00000d3000007947 */ /* 0x000fea0003800000 */
.L_x_11053:
        /* <DEDUP_REMOVED lines=9> */
.L_x_11058:
[----:B------:R-:W0:Y:S02]  /*4a10*/  F2I.FTZ.TRUNC.NTZ R3, R2 ;  /* 0x0000000200037305 */ /* 0x000e24000021f100 */
[----:B0-----:R0:W-:Y:S01]  /*4a20*/  STG.E [R16.64], R3 ;  /* 0x0000000310007986 */ /* 0x0011e2000c101924 */
[----:B------:R-:W-:Y:S05]  /*4a30*/  BRA `(.L_x_11056) ;  /* 0x00000c7000007947 */ /* 0x000fea0003800000 */
.L_x_11057:
[----:B------:R-:W0:Y:S02]  /*4a40*/  F2I.FTZ.TRUNC.NTZ R3, R2 ;  /* 0x0000000200037305 */ /* 0x000e24000021f100 */
[----:B0-----:R0:W-:Y:S01]  /*4a50*/  STG.E.U16 [R16.64], R3 ;  /* 0x0000000310007986 */ /* 0x0011e2000c101524 */
[----:B------:R-:W-:Y:S05]  /*4a60*/  BRA `(.L_x_11056) ;  /* 0x00000c4000007947 */ /* 0x000fea0003800000 */
.L_x_11052:
        /* <DEDUP_REMOVED lines=8> */
.L_x_11060:
[----:B------:R-:W-:-:S05]  /*4af0*/  F2FP.PACK_AB R2, RZ, R2 ;  /* 0x00000002ff02723e */ /* 0x000fca00000000ff */
[----:B------:R0:W-:Y:S01]  /*4b00*/  STG.E.U16 [R16.64], R2 ;  /* 0x0000000210007986 */ /* 0x0001e2000c101524 */
[----:B------:R-:W-:Y:S05]  /*4b10*/  BRA `(.L_x_11056) ;  /* 0x00000b9000007947 */ /* 0x000fea0003800000 */
.L_x_11059:
        /* <DEDUP_REMOVED lines=9> */
.L_x_11062:
[----:B------:R-:W-:-:S04]  /*4bb0*/  F2FP.PACK_AB R3, RZ, R2 ;  /* 0x00000002ff03723e */ /* 0x000fc800000000ff */
[----:B------:R-:W-:-:S05]  /*4bc0*/  PRMT R3, R3, 0x5410, RZ ;  /* 0x0000541003037816 */ /* 0x000fca00000000ff */
[----:B------:R0:W-:Y:S01]  /*4bd0*/  STG.E [R16.64], R3 ;  /* 0x0000000310007986 */ /* 0x0001e2000c101924 */
[----:B------:R-:W-:Y:S05]  /*4be0*/  BRA `(.L_x_11056) ;  /* 0x00000ac000007947 */ /* 0x000fea0003800000 */
.L_x_11061:
[----:B------:R-:W-:-:S06]  /*4bf0*/  FMUL.FTZ R2, R2, 1 ;  /* 0x3f80000002027820 */ /* 0x000fcc0000410000 */
[----:B------:R-:W0:Y:S02]  /*4c00*/  F2F.F64.F32 R2, R2 ;  /* 0x0000000200027310 */ /* 0x000e240000201800 */
[----:B0-----:R0:W-:Y:S01]  /*4c10*/  STG.E.64 [R16.64], R2 ;  /* 0x0000000210007986 */ /* 0x0011e2000c101b24 */
[----:B------:R-:W-:Y:S05]  /*4c20*/  BRA `(.L_x_11056) ;  /* 0x00000a8000007947 */ /* 0x000fea0003800000 */
.L_x_11051:
        /* <DEDUP_REMOVED lines=12> */
.L_x_11065:
[----:B------:R-:W-:Y:S01]  /*4cf0*/  FMUL.FTZ R4, R2, 1 ;  /* 0x3f80000002047820 */ /* 0x000fe20000410000 */
[----:B------:R-:W-:-:S05]  /*4d00*/  CS2R R6, SRZ ;  /* 0x0000000000067805 */ /* 0x000fca000001ff00 */
[----:B------:R-:W0:Y:S02]  /*4d10*/  F2F.F64.F32 R4, R4 ;  /* 0x0000000400047310 */ /* 0x000e240000201800 */
[----:B0-----:R0:W-:Y:S01]  /*4d20*/  STG.E.128 [R16.64], R4 ;  /* 0x0000000410007986 */ /* 0x0011e2000c101d24 */
[----:B------:R-:W-:Y:S05]  /*4d30*/  BRA `(.L_x_11056) ;  /* 0x0000097000007947 */ /* 0x000fea0003800000 */
.L_x_11064:
        /* <DEDUP_REMOVED lines=20> */
.L_x_11069:
[----:B------:R-:W-:Y:S05]  /*4e80*/  BSYNC B0 ;  /* 0x0000000000007941 */ /* 0x000fea0003800000 */
.L_x_11068:
[----:B------:R-:W-:-:S05]  /*4e90*/  LOP3.LUT R5, R0, R5, RZ, 0xfc, !PT ;  /* 0x0000000500057212 */ /* 0x000fca00078efcff */
[----:B------:R0:W-:Y:S01]  /*4ea0*/  STG.E.U8 [R16.64], R5 ;  /* 0x0000000510007986 */ /* 0x0001e2000c101124 */
[----:B------:R-:W-:Y:S05]  /*4eb0*/  BRA `(.L_x_11056) ;  /* 0x000007f000007947 */ /* 0x000fea0003800000 */
.L_x_11067:
        /* <DEDUP_REMOVED lines=12> */
.L_x_11071:
[----:B------:R-:W-:Y:S01]  /*4f80*/  IMAD.MOV.U32 R0, RZ, RZ, 0x7f ;  /* 0x0000007fff007424 */ /* 0x000fe200078e00ff */
[----:B------:R-:W-:-:S04]  /*4f90*/  ISETP.GT.U32.AND P0, PT, R4, 0x7f800000, PT ;  /* 0x7f8000000400780c */ /* 0x000fc80003f04070 */
[----:B------:R-:W-:-:S04]  /*4fa0*/  SEL R0, R0, 0x7c, P0 ;  /* 0x0000007c00007807 */ /* 0x000fc80000000000 */
.L_x_11072:
[----:B------:R-:W-:Y:S05]  /*4fb0*/  BSYNC B0 ;  /* 0x0000000000007941 */ /* 0x000fea0003800000 */
.L_x_11070:
[----:B------:R-:W-:-:S04]  /*4fc0*/  LOP3.LUT R2, R2, 0x80000000, RZ, 0xc0, !PT ;  /* 0x8000000002027812 */ /* 0x000fc800078ec0ff */
[----:B------:R-:W-:-:S04]  /*4fd0*/  SHF.R.U32.HI R3, RZ, 0x18, R2 ;  /* 0x00000018ff037819 */ /* 0x000fc80000011602 */
[----:B------:R-:W-:-:S05]  /*4fe0*/  LOP3.LUT R3, R0, R3, RZ, 0xfc, !PT ;  /* 0x0000000300037212 */ /* 0x000fca00078efcff */
[----:B------:R0:W-:Y:S01]  /*4ff0*/  STG.E.U8 [R16.64], R3 ;  /* 0x0000000310007986 */ /* 0x0001e2000c101124 */
[----:B------:R-:W-:Y:S05]  /*5000*/  BRA `(.L_x_11056) ;  /* 0x000006a000007947 */ /* 0x000fea0003800000 */
.L_x_11066:
[----:B------:R-:W-:-:S05]  /*5010*/  F2FP.BF16.PACK_AB R2, RZ, R2 ;  /* 0x00000002ff02723e */ /* 0x000fca00000010ff */
[----:B------:R0:W-:Y:S01]  /*5020*/  STG.E.U16 [R16.64], R2 ;  /* 0x0000000210007986 */ /* 0x0001e2000c101524 */
[----:B------:R-:W-:Y:S05]  /*5030*/  BRA `(.L_x_11056) ;  /* 0x0000067000007947 */ /* 0x000fea0003800000 */
.L_x_11063:
        /* <DEDUP_REMOVED lines=11> */
.L_x_11075:
        /* <DEDUP_REMOVED lines=16> */
.L_x_11078:
[----:B------:R-:W-:-:S04]  /*51f0*/  LOP3.LUT R2, R2, 0x80000000, RZ, 0xc0, !PT ;  /* 0x8000000002027812 */ /* 0x000fc800078ec0ff */
[----:B------:R-:W-:-:S04]  /*5200*/  SHF.R.U32.HI R3, RZ, 0x18, R2 ;  /* 0x00000018ff037819 */ /* 0x000fc80000011602 */
[----:B------:R-:W-:-:S04]  /*5210*/  LOP3.LUT R0, R0, R3, RZ, 0xfc, !PT ;  /* 0x0000000300007212 */ /* 0x000fc800078efcff */
[----:B------:R-:W-:Y:S02]  /*5220*/  PRMT R8, R0, 0x7610, R8 ;  /* 0x0000761000087816 */ /* 0x000fe40000000008 */
.L_x_11077:
[----:B------:R-:W-:Y:S05]  /*5230*/  BSYNC B0 ;  /* 0x0000000000007941 */ /* 0x000fea0003800000 */
.L_x_11076:
[----:B------:R0:W-:Y:S01]  /*5240*/  STG.E.U8 [R16.64], R8 ;  /* 0x0000000810007986 */ /* 0x0001e2000c101124 */
[----:B------:R-:W-:Y:S05]  /*5250*/  BRA `(.L_x_11056) ;  /* 0x0000045000007947 */ /* 0x000fea0003800000 */
.L_x_11074:
        /* <DEDUP_REMOVED lines=16> */
.L_x_11081:
[----:B------:R-:W-:-:S04]  /*5360*/  LOP3.LUT R2, R2, 0x80000000, RZ, 0xc0, !PT ;  /* 0x8000000002027812 */ /* 0x000fc800078ec0ff */
[----:B------:R-:W-:-:S04]  /*5370*/  SHF.R.U32.HI R3, RZ, 0x18, R2 ;  /* 0x00000018ff037819 */ /* 0x000fc80000011602 */
[----:B------:R-:W-:-:S04]  /*5380*/  LOP3.LUT R0, R0, R3, RZ, 0xfc, !PT ;  /* 0x0000000300007212 */ /* 0x000fc800078efcff */
[----:B------:R-:W-:Y:S02]  /*5390*/  PRMT R8, R0, 0x7610, R8 ;  /* 0x0000761000087816 */ /* 0x000fe40000000008 */
.L_x_11080:
[----:B------:R-:W-:Y:S05]  /*53a0*/  BSYNC B0 ;  /* 0x0000000000007941 */ /* 0x000fea0003800000 */
.L_x_11079:
[----:B------:R0:W-:Y:S01]  /*53b0*/  STG.E.U8 [R16.64], R8 ;  /* 0x0000000810007986 */ /* 0x0001e2000c101124 */
[----:B------:R-:W-:Y:S05]  /*53c0*/  BRA `(.L_x_11056) ;  /* 0x000002e000007947 */ /* 0x000fea0003800000 */
.L_x_11073:
        /* <DEDUP_REMOVED lines=21> */
.L_x_11055:
        /* <DEDUP_REMOVED lines=20> */
.L_x_11083:
[----:B------:R-:W0:Y:S02]  /*5660*/  F2I.U64.TRUNC R2, R2 ;  /* 0x0000000200027311 */ /* 0x000e24000020d800 */
[----:B0-----:R0:W-:Y:S01]  /*5670*/  STG.E.64 [R16.64], R2 ;  /* 0x0000000210007986 */ /* 0x0011e2000c101b24 */
[----:B------:R-:W-:Y:S05]  /*5680*/  BRA `(.L_x_11056) ;  /* 0x0000002000007947 */ /* 0x000fea0003800000 */
.L_x_11082:
[----:B------:R-:W0:Y:S02]  /*5690*/  F2I.FTZ.U32.TRUNC.NTZ R3, R2 ;  /* 0x0000000200037305 */ /* 0x000e24000021f000 */
[----:B0-----:R0:W-:Y:S02]  /*56a0*/  STG.E [R16.64], R3 ;  /* 0x0000000310007986 */ /* 0x0011e4000c101924 */
.L_x_11056:
        /* <DEDUP_REMOVED lines=231> */
.L_x_11084:
        /* <DEDUP_REMOVED lines=20> */
.L_x_11089:
[----:B------:R-:W2:Y:S02]  /*6660*/  LDG.E.U8 R0, [R2.64] ;  /* 0x0000002402007981 */ /* 0x000ea4000c1e1100 */
[----:B--2---:R-:W0:Y:S01]  /*6670*/  I2F.U16 R0, R0 ;  /* 0x0000000000007306 */ /* 0x004e220000101000 */
[----:B------:R-:W-:Y:S05]  /*6680*/  BRA `(.L_x_11091) ;  /* 0x00000ca000007947 */ /* 0x000fea0003800000 */
.L_x_11088:
        /* <DEDUP_REMOVED lines=9> */
.L_x_11093:
[----:B------:R-:W2:Y:S02]  /*6720*/  LDG.E R0, [R2.64] ;  /* 0x0000002402007981 */ /* 0x000ea4000c1e1900 */
[----:B--2---:R-:W0:Y:S01]  /*6730*/  I2F R0, R0 ;  /* 0x0000000000007306 */ /* 0x004e220000201400 */
[----:B------:R-:W-:Y:S05]  /*6740*/  BRA `(.L_x_11091) ;  /* 0x00000be000007947 */ /* 0x000fea0003800000 */
.L_x_11092:
[----:B------:R-:W2:Y:S02]  /*6750*/  LDG.E.U16 R0, [R2.64] ;  /* 0x0000002402007981 */ /* 0x000ea4000c1e1500 */
[----:B--2---:R-:W0:Y:S01]  /*6760*/  I2F.S16 R0, R0 ;  /* 0x0000000000007306 */ /* 0x004e220000101400 */
[----:B------:R-:W-:Y:S05]  /*6770*/  BRA `(.L_x_11091) ;  /* 0x00000bb000007947 */ /* 0x000fea0003800000 */
.L_x_11087:
        /* <DEDUP_REMOVED lines=8> */
.L_x_11095:
[----:B------:R-:W2:Y:S02]  /*6800*/  LDG.E.U16 R0, [R2.64] ;  /* 0x0000002402007981 */ /* 0x000ea4000c1e1500 */
[----:B--2---:R-:W-:Y:S01]  /*6810*/  HADD2.F32 R0, -RZ, R0.H0_H0 ;  /* 0x20000000ff007230 */ /* 0x004fe20000004100 */
[----:B------:R-:W-:Y:S05]  /*6820*/  BRA `(.L_x_11091) ;  /* 0x00000b0000007947 */ /* 0x000fea0003800000 */
.L_x_11094:
        /* <DEDUP_REMOVED lines=8> */
.L_x_11097:
[----:B------:R-:W2:Y:S02]  /*68b0*/  LDG.E.U16 R0, [R2.64] ;  /* 0x0000002402007981 */ /* 0x000ea4000c1e1500 */
[----:B--2---:R-:W-:Y:S01]  /*68c0*/  HADD2.F32 R0, -RZ, R0.H0_H0 ;  /* 0x20000000ff007230 */ /* 0x004fe20000004100 */
[----:B------:R-:W-:Y:S05]  /*68d0*/  BRA `(.L_x_11091) ;  /* 0x00000a5000007947 */ /* 0x000fea0003800000 */
.L_x_11096:
[----:B------:R-:W2:Y:S02]  /*68e0*/  LDG.E.64 R2, [R2.64] ;  /* 0x0000002402027981 */ /* 0x000ea4000c1e1b00 */
[----:B--2---:R-:W0:Y:S01]  /*68f0*/  F2F.F32.F64 R0, R2 ;  /* 0x0000000200007310 */ /* 0x004e220000301000 */
[----:B------:R-:W0:-:S14]  /*6900*/  DSETP.GEU.AND P0, PT, |R2|, c[0x2][0x0], PT ;  /* 0x008000000200762a */ /* 0x000e1c0003f0e200 */
[----:B0-----:R-:W-:Y:S01]  /*6910*/  @!P0 FMUL R0, R0, 1.175494350822287508e-38 ;  /* 0x0080000000008820 */ /* 0x001fe20000400000 */
[----:B------:R-:W-:Y:S05]  /*6920*/  BRA `(.L_x_11091) ;  /* 0x00000a0000007947 */ /* 0x000fea0003800000 */
.L_x_11086:
        /* <DEDUP_REMOVED lines=12> */
.L_x_11100:
[----:B------:R-:W2:Y:S02]  /*69f0*/  LDG.E.64 R2, [R2.64] ;  /* 0x0000002402027981 */ /* 0x000ea4000c1e1b00 */
[----:B--2---:R-:W0:Y:S01]  /*6a00*/  F2F.F32.F64 R0, R2 ;  /* 0x0000000200007310 */ /* 0x004e220000301000 */
[----:B------:R-:W0:-:S14]  /*6a10*/  DSETP.GEU.AND P0, PT, |R2|, c[0x2][0x0], PT ;  /* 0x008000000200762a */ /* 0x000e1c0003f0e200 */
[----:B0-----:R-:W-:Y:S01]  /*6a20*/  @!P0 FMUL R0, R0, 1.175494350822287508e-38 ;  /* 0x0080000000008820 */ /* 0x001fe20000400000 */
[----:B------:R-:W-:Y:S05]  /*6a30*/  BRA `(.L_x_11091) ;  /* 0x000008f000007947 */ /* 0x000fea0003800000 */
.L_x_11099:
        /* <DEDUP_REMOVED lines=26> */
.L_x_11102:
        /* <DEDUP_REMOVED lines=13> */
.L_x_11101:
[----:B------:R-:W2:Y:S02]  /*6cb0*/  LDG.E.U16 R0, [R2.64] ;  /* 0x0000002402007981 */ /* 0x000ea4000c1e1500 */
[----:B--2---:R-:W-:Y:S01]  /*6cc0*/  PRMT R0, RZ, 0x5410, R0 ;  /* 0x00005410ff007816 */ /* 0x004fe20000000000 */
[----:B------:R-:W-:Y:S05]  /*6cd0*/  BRA `(.L_x_11091) ;  /* 0x0000065000007947 */ /* 0x000fea0003800000 */
.L_x_11098:
        /* <DEDUP_REMOVED lines=11> */
.L_x_11105:
        /* <DEDUP_REMOVED lines=20> */
.L_x_11107:
[----:B------:R-:W-:Y:S05]  /*6ed0*/  BSYNC B0 ;  /* 0x0000000000007941 */ /* 0x000fea0003800000 */
.L_x_11106:
[----:B------:R-:W-:Y:S01]  /*6ee0*/  LEA R3, R0, 0x3b800000, 0x17 ;  /* 0x3b80000000037811 */ /* 0x000fe200078eb8ff */
[----:B------:R-:W-:-:S05]  /*6ef0*/  IMAD.SHL.U32 R0, R2, 0x100000, RZ ;  /* 0x0010000002007824 */ /* 0x000fca00078e00ff */
[----:B------:R-:W-:Y:S01]  /*6f00*/  LOP3.LUT R0, R3, R0, R4, 0xfe, !PT ;  /* 0x0000000003007212 */ /* 0x000fe200078efe04 */
[----:B------:R-:W-:Y:S05]  /*6f10*/  BRA `(.L_x_11091) ;  /* 0x0000041000007947 */ /* 0x000fea0003800000 */
.L_x_11104:
        /* <DEDUP_REMOVED lines=20> */
.L_x_11109:
[----:B------:R-:W-:Y:S05]  /*7060*/  BSYNC B0 ;  /* 0x0000000000007941 */ /* 0x000fea0003800000 */
.L_x_11108:
[----:B------:R-:W-:Y:S01]  /*7070*/  LEA R3, R0, 0x37800000, 0x17 ;  /* 0x3780000000037811 */ /* 0x000fe200078eb8ff */
[----:B------:R-:W-:-:S05]  /*7080*/  IMAD.SHL.U32 R0, R2, 0x200000, RZ ;  /* 0x0020000002007824 */ /* 0x000fca00078e00ff */
[----:B------:R-:W-:Y:S01]  /*7090*/  LOP3.LUT R0, R3, R0, R4, 0xfe, !PT ;  /* 0x0000000003007212 */ /* 0x000fe200078efe04 */
[----:B------:R-:W-:Y:S05]  /*70a0*/  BRA `(.L_x_11091) ;  /* 0x0000028000007947 */ /* 0x000fea0003800000 */
.L_x_11103:
        /* <DEDUP_REMOVED lines=14> */
.L_x_11090:
        /* <DEDUP_REMOVED lines=21> */
.L_x_11111:
[----:B------:R-:W2:Y:S02]  /*72e0*/  LDG.E.64 R2, [R2.64] ;  /* 0x0000002402027981 */ /* 0x000ea4000c1e1b00 */
[----:B--2---:R0:W1:Y:S01]  /*72f0*/  I2F.U64 R0, R2 ;  /* 0x0000000200007312 */ /* 0x0040620000301000 */
[----:B------:R-:W-:Y:S05]  /*7300*/  BRA `(.L_x_11091) ;  /* 0x0000002000007947 */ /* 0x000fea0003800000 */
.L_x_11110:
[----:B------:R-:W2:Y:S02]  /*7310*/  LDG.E R0, [R2.64] ;  /* 0x0000002402007981 */ /* 0x000ea4000c1e1900 */
[----:B--2---:R-:W0:Y:S02]  /*7320*/  I2F.U32 R0, R0 ;  /* 0x0000000000007306 */ /* 0x004e240000201000 */
.L_x_11091:
[----:B------:R-:W-:Y:S05]  /*7330*/  BSYNC B6 ;  /* 0x0000000000067941 */ /* 0x000fea0003800000 */
.L_x_11085:
        /* <DEDUP_REMOVED lines=17> */
.L_x_11115:
[----:B------:R-:W0:Y:S02]  /*7450*/  F2I.S64.TRUNC R2, R2 ;  /* 0x0000000200027311 */ /* 0x000e24000020d900 */
[----:B0-----:R-:W-:-:S05]  /*7460*/  IMAD.MOV.U32 R5, RZ, RZ, R2 ;  /* 0x000000ffff057224 */ /* 0x001fca00078e0002 */
[----:B------:R0:W-:Y:S01]  /*7470*/  STG.E.U8 [R16.64], R5 ;  /* 0x0000000510007986 */ /* 0x0001e2000c101124 */
[----:B------:R-:W-:Y:S05]  /*7480*/  BRA `(.L_x_11117) ;  /* 0x00000d3000007947 */ /* 0x000fea0003800000 */
.L_x_11114:
        /* <DEDUP_REMOVED lines=9> */
.L_x_11119:
[----:B------:R-:W0:Y:S02]  /*7520*/  F2I.FTZ.TRUNC.NTZ R3, R2 ;  /* 0x0000000200037305 */ /* 0x000e24000021f100 */
[----:B0-----:R0:W-:Y:S01]  /*7530*/  STG.E [R16.64], R3 ;  /* 0x0000000310007986 */ /* 0x0011e2000c101924 */
[----:B------:R-:W-:Y:S05]  /*7540*/  BRA `(.L_x_11117) ;  /* 0x00000c7000007947 */ /* 0x000fea0003800000 */
.L_x_11118:
[----:B------:R-:W0:Y:S02]  /*7550*/  F2I.FTZ.TRUNC.NTZ R3, R2 ;  /* 0x0000000200037305 */ /* 0x000e24000021f100 */
[----:B0-----:R0:W-:Y:S01]  /*7560*/  STG.E.U16 [R16.64], R3 ;  /* 0x0000000310007986 */ /* 0x0011e2000c101524 */
[----:B------:R-:W-:Y:S05]  /*7570*/  BRA `(.L_x_11117) ;  /* 0x00000c4000007947 */ /* 0x000fea0003800000 */
.L_x_11113:
        /* <DEDUP_REMOVED lines=8> */
.L_x_11121:
[----:B------:R-:W-:-:S05]  /*7600*/  F2FP.PACK_AB R2, RZ, R2 ;  /* 0x00000002ff02723e */ /* 0x000fca00000000ff */
[----:B------:R0:W-:Y:S01]  /*7610*/  STG.E.U16 [R16.64], R2 ;  /* 0x0000000210007986 */ /* 0x0001e2000c101524 */
[----:B------:R-:W-:Y:S05]  /*7620*/  BRA `(.L_x_11117) ;  /* 0x00000b9000007947 */ /* 0x000fea0003800000 */
.L_x_11120:
        /* <DEDUP_REMOVED lines=9> */
.L_x_11123:
[----:B------:R-:W-:-:S04]  /*76c0*/  F2FP.PACK_AB R3, RZ, R2 ;  /* 0x00000002ff03723e */ /* 0x000fc800000000ff */
[----:B------:R-:W-:-:S05]  /*76d0*/  PRMT R3, R3, 0x5410, RZ ;  /* 0x0000541003037816 */ /* 0x000fca00000000ff */
[----:B------:R0:W-:Y:S01]  /*76e0*/  STG.E [R16.64], R3 ;  /* 0x0000000310007986 */ /* 0x0001e2000c101924 */
[----:B------:R-:W-:Y:S05]  /*76f0*/  BRA `(.L_x_11117) ;  /* 0x00000ac000007947 */ /* 0x000fea0003800000 */
.L_x_11122:
[----:B------:R-:W-:-:S06]  /*7700*/  FMUL.FTZ R2, R2, 1 ;  /* 0x3f80000002027820 */ /* 0x000fcc0000410000 */
[----:B------:R-:W0:Y:S02]  /*7710*/  F2F.F64.F32 R2, R2 ;  /* 0x0000000200027310 */ /* 0x000e240000201800 */
[----:B0-----:R0:W-:Y:S01]  /*7720*/  STG.E.64 [R16.64], R2 ;  /* 0x0000000210007986 */ /* 0x0011e2000c101b24 */
[----:B------:R-:W-:Y:S05]  /*7730*/  BRA `(.L_x_11117) ;  /* 0x00000a8000007947 */ /* 0x000fea0003800000 */
.L_x_11112:
        /* <DEDUP_REMOVED lines=12> */
.L_x_11126:
[----:B------:R-:W-:Y:S01]  /*7800*/  FMUL.FTZ R4, R2, 1 ;  /* 0x3f80000002047820 */ /* 0x000fe20000410000 */
[----:B------:R-:W-:-:S05]  /*7810*/  CS2R R6, SRZ ;  /* 0x0000000000067805 */ /* 0x000fca000001ff00 */
[----:B------:R-:W0:Y:S02]  /*7820*/  F2F.F64.F32 R4, R4 ;  /* 0x0000000400047310 */ /* 0x000e240000201800 */
[----:B0-----:R0:W-:Y:S01]  /*7830*/  STG.E.128 [R16.64], R4 ;  /* 0x0000000410007986 */ /* 0x0011e2000c101d24 */
[----:B------:R-:W-:Y:S05]  /*7840*/  BRA `(.L_x_11117) ;  /* 0x0000097000007947 */ /* 0x000fea0003800000 */
.L_x_11125:
        /* <DEDUP_REMOVED lines=20> */
.L_x_11130:
[----:B------:R-:W-:Y:S05]  /*7990*/  BSYNC B0 ;  /* 0x0000000000007941 */ /* 0x000fea0003800000 */
.L_x_11129:
[----:B------:R-:W-:-:S05]  /*79a0*/  LOP3.LUT R5, R0, R5, RZ, 0xfc, !PT ;  /* 0x0000000500057212 */ /* 0x000fca00078efcff */
[----:B------:R0:W-:Y:S01]  /*79b0*/  STG.E.U8 [R16.64], R5 ;  /* 0x0000000510007986 */ /* 0x0001e2000c101124 */
[----:B------:R-:W-:Y:S05]  /*79c0*/  BRA `(.L_x_11117) ;  /* 0x000007f000007947 */ /* 0x000fea0003800000 */
.L_x_11128:
        /* <DEDUP_REMOVED lines=12> */
.L_x_11132:
[----:B------:R-:W-:Y:S01]  /*7a90*/  IMAD.MOV.U32 R0, RZ, RZ, 0x7f ;  /* 0x0000007fff007424 */ /* 0x000fe200078e00ff */
[----:B------:R-:W-:-:S04]  /*7aa0*/  ISETP.GT.U32.AND P0, PT, R4, 0x7f800000, PT ;  /* 0x7f8000000400780c */ /* 0x000fc80003f04070 */
[----:B------:R-:W-:-:S04]  /*7ab0*/  SEL R0, R0, 0x7c, P0 ;  /* 0x0000007c00007807 */ /* 0x000fc80000000000 */
.L_x_11133:
[----:B------:R-:W-:Y:S05]  /*7ac0*/  BSYNC B0 ;  /* 0x0000000000007941 */ /* 0x000fea0003800000 */
.L_x_11131:
[----:B------:R-:W-:-:S04]  /*7ad0*/  LOP3.LUT R2, R2, 0x80000000, RZ, 0xc0, !PT ;  /* 0x8000000002027812 */ /* 0x000fc800078ec0ff */
[----:B------:R-:W-:-:S04]  /*7ae0*/  SHF.R.U32.HI R3, RZ, 0x18, R2 ;  /* 0x00000018ff037819 */ /* 0x000fc80000011602 */
[----:B------:R-:W-:-:S05]  /*7af0*/  LOP3.LUT R3, R0, R3, RZ, 0xfc, !PT ;  /* 0x0000000300037212 */ /* 0x000fca00078efcff */
[----:B------:R0:W-:Y:S01]  /*7b00*/  STG.E.U8 [R16.64], R3 ;  /* 0x0000000310007986 */ /* 0x0001e2000c101124 */
[----:B------:R-:W-:Y:S05]  /*7b10*/  BRA `(.L_x_11117) ;  /* 0x000006a000007947 */ /* 0x000fea0003800000 */
.L_x_11127:
[----:B------:R-:W-:-:S05]  /*7b20*/  F2FP.BF16.PACK_AB R2, RZ, R2 ;  /* 0x00000002ff02723e */ /* 0x000fca00000010ff */
[----:B------:R0:W-:Y:S01]  /*7b30*/  STG.E.U16 [R16.64], R2 ;  /* 0x0000000210007986 */ /* 0x0001e2000c101524 */
[----:B------:R-:W-:Y:S05]  /*7b40*/  BRA `(.L_x_11117) ;  /* 0x0000067000007947 */ /* 0x000fea0003800000 */
.L_x_11124:
        /* <DEDUP_REMOVED lines=11> */
.L_x_11136:
        /* <DEDUP_REMOVED lines=16> */
.L_x_11139:
[----:B------:R-:W-:-:S04]  /*7d00*/  LOP3.LUT R2, R2, 0x80000000, RZ, 0xc0, !PT ;  /* 0x8000000002027812 */ /* 0x000fc800078ec0ff */
[----:B------:R-:W-:-:S04]  /*7d10*/  SHF.R.U32.HI R3, RZ, 0x18, R2 ;  /* 0x00000018ff037819 */ /* 0x000fc80000011602 */
[----:B------:R-:W-:-:S04]  /*7d20*/  LOP3.LUT R0, R0, R3, RZ, 0xfc, !PT ;  /* 0x0000000300007212 */ /* 0x000fc800078efcff */
[----:B------:R-:W-:Y:S02]  /*7d30*/  PRMT R8, R0, 0x7610, R8 ;  /* 0x0000761000087816 */ /* 0x000fe40000000008 */
.L_x_11138:
[----:B------:R-:W-:Y:S05]  /*7d40*/  BSYNC B0 ;  /* 0x0000000000007941 */ /* 0x000fea0003800000 */
.L_x_11137:
[----:B------:R0:W-:Y:S01]  /*7d50*/  STG.E.U8 [R16.64], R8 ;  /* 0x0000000810007986 */ /* 0x0001e2000c101124 */
[----:B------:R-:W-:Y:S05]  /*7d60*/  BRA `(.L_x_11117) ;  /* 0x0000045000007947 */ /* 0x000fea0003800000 */
.L_x_11135:
        /* <DEDUP_REMOVED lines=16> */
.L_x_11142:
[----:B------:R-:W-:-:S04]  /*7e70*/  LOP3.LUT R2, R2, 0x80000000, RZ, 0xc0, !PT ;  /* 0x8000000002027812 */ /* 0x000fc800078ec0ff */
[----:B------:R-:W-:-:S04]  /*7e80*/  SHF.R.U32.HI R3, RZ, 0x18, R2 ;  /* 0x00000018ff037819 */ /* 0x000fc80000011602 */
[----:B------:R-:W-:-:S04]  /*7e90*/  LOP3.LUT R0, R0, R3, RZ, 0xfc, !PT ;  /* 0x0000000300007212 */ /* 0x000fc800078efcff */
[----:B------:R-:W-:Y:S02]  /*7ea0*/  PRMT R8, R0, 0x7610, R8 ;  /* 0x0000761000087816 */ /* 0x000fe40000000008 */
.L_x_11141:
[----:B------:R-:W-:Y:S05]  /*7eb0*/  BSYNC B0 ;  /* 0x0000000000007941 */ /* 0x000fea0003800000 */
.L_x_11140:
[----:B------:R0:W-:Y:S01]  /*7ec0*/  STG.E.U8 [R16.64], R8 ;  /* 0x0000000810007986 */ /* 0x0001e2000c101124 */
[----:B------:R-:W-:Y:S05]  /*7ed0*/  BRA `(.L_x_11117) ;  /* 0x000002e000007947 */ /* 0x000fea0003800000 */
.L_x_11134:
        /* <DEDUP_REMOVED lines=21> */
.L_x_11116:
        /* <DEDUP_REMOVED lines=20> */
.L_x_11144:
[----:B------:R-:W0:Y:S02]  /*8170*/  F2I.U64.TRUNC R2, R2 ;  /* 0x0000000200027311 */ /* 0x000e24000020d800 */
[----:B0-----:R0:W-:Y:S01]  /*8180*/  STG.E.64 [R16.64], R2 ;  /* 0x0000000210007986 */ /* 0x0011e2000c101b24 */
[----:B------:R-:W-:Y:S05]  /*8190*/  BRA `(.L_x_11117) ;  /* 0x0000002000007947 */ /* 0x000fea0003800000 */
.L_x_11143:
[----:B------:R-:W0:Y:S02]  /*81a0*/  F2I.FTZ.U32.TRUNC.NTZ R3, R2 ;  /* 0x0000000200037305 */ /* 0x000e24000021f000 */
[----:B0-----:R0:W-:Y:S02]  /*81b0*/  STG.E [R16.64], R3 ;  /* 0x0000000310007986 */ /* 0x0011e4000c101924 */
.L_x_11117:
[----:B------:R-:W-:Y:S02]  /*81c0*/  IADD3 R19, R19, 0x80, RZ ;  /* 0x0000008013137810 */ /* 0x000fe40007ffe0ff */
.L_x_11022:
[----:B------:R-:W-:Y:S05]  /*81d0*/  BSYNC B7 ;  /* 0x0000000000077941 */ /* 0x000fea0003800000 */
.L_x_11021:
        /* <DEDUP_REMOVED lines=230> */
.L_x_11145:
        /* <DEDUP_REMOVED lines=20> */
.L_x_11150:
[----:B------:R-:W2:Y:S02]  /*9180*/  LDG.E.U8 R0, [R2.64] ;  /* 0x0000002402007981 */ /* 0x000ea4000c1e1100 */
[----:B--2---:R-:W0:Y:S01]  /*9190*/  I2F.U16 R0, R0 ;  /* 0x0000000000007306 */ /* 0x004e220000101000 */
[----:B------:R-:W-:Y:S05]  /*91a0*/  BRA `(.L_x_11152) ;  /* 0x00000ca000007947 */ /* 0x000fea0003800000 */
.L_x_11149:
        /* <DEDUP_REMOVED lines=9> */
.L_x_11154:
[----:B------:R-:W2:Y:S02]  /*9240*/  LDG.E R0, [R2.64] ;  /* 0x0000002402007981 */ /* 0x000ea4000c1e1900 */
[----:B--2---:R-:W0:Y:S01]  /*9250*/  I2F R0, R0 ;  /* 0x0000000000007306 */ /* 0x004e220000201400 */
[----:B------:R-:W-:Y:S05]  /*9260*/  BRA `(.L_x_11152) ;  /* 0x00000be000007947 */ /* 0x000fea0003800000 */
.L_x_11153:
[----:B------:R-:W2:Y:S02]  /*9270*/  LDG.E.U16 R0, [R2.64] ;  /* 0x0000002402007981 */ /* 0x000ea4000c1e1500 */
[----:B--2---:R-:W0:Y:S01]  /*9280*/  I2F.S16 R0, R0 ;  /* 0x0000000000007306 */ /* 0x004e220000101400 */
[----:B------:R-:W-:Y:S05]  /*9290*/  BRA `(.L_x_11152) ;  /* 0x00000bb000007947 */ /* 0x000fea0003800000 */
.L_x_11148:
        /* <DEDUP_REMOVED lines=8> */
.L_x_11156:
[----:B------:R-:W2:Y:S02]  /*9320*/  LDG.E.U16 R0, [R2.64] ;  /* 0x0000002402007981 */ /* 0x000ea4000c1e1500 */
[----:B--2---:R-:W-:Y:S01]  /*9330*/  HADD2.F32 R0, -RZ, R0.H0_H0 ;  /* 0x20000000ff007230 */ /* 0x004fe20000004100 */
[----:B------:R-:W-:Y:S05]  /*9340*/  BRA `(.L_x_11152) ;  /* 0x00000b0000007947 */ /* 0x000fea0003800000 */
.L_x_11155:
        /* <DEDUP_REMOVED lines=8> */
.L_x_11158:
[----:B------:R-:W2:Y:S02]  /*93d0*/  LDG.E.U16 R0, [R2.64] ;  /* 0x0000002402007981 */ /* 0x000ea4000c1e1500 */
[----:B--2---:R-:W-:Y:S01]  /*93e0*/  HADD2.F32 R0, -RZ, R0.H0_H0 ;  /* 0x20000000ff007230 */ /* 0x004fe20000004100 */
[----:B------:R-:W-:Y:S05]  /*93f0*/  BRA `(.L_x_11152) ;  /* 0x00000a5000007947 */ /* 0x000fea0003800000 */
.L_x_11157:
[----:B------:R-:W2:Y:S02]  /*9400*/  LDG.E.64 R2, [R2.64] ;  /* 0x0000002402027981 */ /* 0x000ea4000c1e1b00 */
[----:B--2---:R-:W0:Y:S01]  /*9410*/  F2F.F32.F64 R0, R2 ;  /* 0x0000000200007310 */ /* 0x004e220000301000 */
[----:B------:R-:W0:-:S14]  /*9420*/  DSETP.GEU.AND P0, PT, |R2|, c[0x2][0x0], PT ;  /* 0x008000000200762a */ /* 0x000e1c0003f0e200 */
[----:B0-----:R-:W-:Y:S01]  /*9430*/  @!P0 FMUL R0, R0, 1.175494350822287508e-38 ;  /* 0x0080000000008820 */ /* 0x001fe20000400000 */
[----:B------:R-:W-:Y:S05]  /*9440*/  BRA `(.L_x_11152) ;  /* 0x00000a0000007947 */ /* 0x000fea0003800000 */
.L_x_11147:
        /* <DEDUP_REMOVED lines=12> */
.L_x_11161:
[----:B------:R-:W2:Y:S02]  /*9510*/  LDG.E.64 R2, [R2.64] ;  /* 0x0000002402027981 */ /* 0x000ea4000c1e1b00 */
[----:B--2---:R-:W0:Y:S01]  /*9520*/  F2F.F32.F64 R0, R2 ;  /* 0x0000000200007310 */ /* 0x004e220000301000 */
[----:B------:R-:W0:-:S14]  /*9530*/  DSETP.GEU.AND P0, PT, |R2|, c[0x2][0x0], PT ;  /* 0x008000000200762a */ /* 0x000e1c0003f0e200 */
[----:B0-----:R-:W-:Y:S01]  /*9540*/  @!P0 FMUL R0, R0, 1.175494350822287508e-38 ;  /* 0x0080000000008820 */ /* 0x001fe20000400000 */
[----:B------:R-:W-:Y:S05]  /*9550*/  BRA `(.L_x_11152) ;  /* 0x000008f000007947 */ /* 0x000fea0003800000 */
.L_x_11160:
        /* <DEDUP_REMOVED lines=26> */
.L_x_11163:
        /* <DEDUP_REMOVED lines=13> */
.L_x_11162:
[----:B------:R-:W2:Y:S02]  /*97d0*/  LDG.E.U16 R0, [R2.64] ;  /* 0x0000002402007981 */ /* 0x000ea4000c1e1500 */
[----:B--2---:R-:W-:Y:S01]  /*97e0*/  PRMT R0, RZ, 0x5410, R0 ;  /* 0x00005410ff007816 */ /* 0x004fe20000000000 */
[----:B------:R-:W-:Y:S05]  /*97f0*/  BRA `(.L_x_11152) ;  /* 0x0000065000007947 */ /* 0x000fea0003800000 */
.L_x_11159:
        /* <DEDUP_REMOVED lines=11> */
.L_x_11166:
        /* <DEDUP_REMOVED lines=20> */
.L_x_11168:
[----:B------:R-:W-:Y:S05]  /*99f0*/  BSYNC B0 ;  /* 0x0000000000007941 */ /* 0x000fea0003800000 */
.L_x_11167:
[----:B------:R-:W-:Y:S01]  /*9a00*/  LEA R3, R0, 0x3b800000, 0x17 ;  /* 0x3b80000000037811 */ /* 0x000fe200078eb8ff */
[----:B------:R-:W-:-:S05]  /*9a10*/  IMAD.SHL.U32 R0, R2, 0x100000, RZ ;  /* 0x0010000002007824 */ /* 0x000fca00078e00ff */
[----:B------:R-:W-:Y:S01]  /*9a20*/  LOP3.LUT R0, R3, R0, R4, 0xfe, !PT ;  /* 0x0000000003007212 */ /* 0x000fe200078efe04 */
[----:B------:R-:W-:Y:S05]  /*9a30*/  BRA `(.L_x_11152) ;  /* 0x0000041000007947 */ /* 0x000fea0003800000 */
.L_x_11165:
        /* <DEDUP_REMOVED lines=20> */
.L_x_11170:
[----:B------:R-:W-:Y:S05]  /*9b80*/  BSYNC B0 ;  /* 0x0000000000007941 */ /* 0x000fea0003800000 */
.L_x_11169:
[----:B------:R-:W-:Y:S01]  /*9b90*/  LEA R3, R0, 0x37800000, 0x17 ;  /* 0x3780000000037811 */ /* 0x000fe200078eb8ff */
[----:B------:R-:W-:-:S05]  /*9ba0*/  IMAD.SHL.U32 R0, R2, 0x200000, RZ ;  /* 0x0020000002007824 */ /* 0x000fca00078e00ff */
[----:B------:R-:W-:Y:S01]  /*9bb0*/  LOP3.LUT R0, R3, R0, R4, 0xfe, !PT ;  /* 0x0000000003007212 */ /* 0x000fe200078efe04 */
[----:B------:R-:W-:Y:S05]  /*9bc0*/  BRA `(.L_x_11152) ;  /* 0x0000028000007947 */ /* 0x000fea0003800000 */
.L_x_11164:
        /* <DEDUP_REMOVED lines=14> */
.L_x_11151:
        /* <DEDUP_REMOVED lines=21> */
.L_x_11172:
[----:B------:R-:W2:Y:S02]  /*9e00*/  LDG.E.64 R2, [R2.64] ;  /* 0x0000002402027981 */ /* 0x000ea4000c1e1b00 */
[----:B--2---:R0:W1:Y:S01]  /*9e10*/  I2F.U64 R0, R2 ;  /* 0x0000000200007312 */ /* 0x0040620000301000 */
[----:B------:R-:W-:Y:S05]  /*9e20*/  BRA `(.L_x_11152) ;  /* 0x0000002000007947 */ /* 0x000fea0003800000 */
.L_x_11171:
[----:B------:R-:W2:Y:S02]  /*9e30*/  LDG.E R0, [R2.64] ;  /* 0x0000002402007981 */ /* 0x000ea4000c1e1900 */
[----:B--2---:R-:W0:Y:S02]  /*9e40*/  I2F.U32 R0, R0 ;  /* 0x0000000000007306 */ /* 0x004e240000201000 */
.L_x_11152:
[----:B------:R-:W-:Y:S05]  /*9e50*/  BSYNC B6 ;  /* 0x0000000000067941 */ /* 0x000fea0003800000 */
.L_x_11146:
        /* <DEDUP_REMOVED lines=17> */
.L_x_11176:
[----:B------:R-:W0:Y:S02]  /*9f70*/  F2I.S64.TRUNC R2, R2 ;  /* 0x0000000200027311 */ /* 0x000e24000020d900 */
[----:B0-----:R-:W-:-:S05]  /*9f80*/  IMAD.MOV.U32 R5, RZ, RZ, R2 ;  /* 0x000000ffff057224 */ /* 0x001fca00078e0002 */
[----:B------:R-:W-:Y:S01]  /*9f90*/  STG.E.U8 [R16.64], R5 ;  /* 0x0000000510007986 */ /* 0x000fe2000c101124 */
[----:B------:R-:W-:Y:S05]  /*9fa0*/  EXIT ;  /* 0x000000000000794d */ /* 0x000fea0003800000 */
.L_x_11175:
        /* <DEDUP_REMOVED lines=9> */
.L_x_11179:
[----:B------:R-:W0:Y:S02]  /*a040*/  F2I.FTZ.TRUNC.NTZ R3, R2 ;  /* 0x0000000200037305 */ /* 0x000e24000021f100 */
[----:B0-----:R-:W-:Y:S01]  /*a050*/  STG.E [R16.64], R3 ;  /* 0x0000000310007986 */ /* 0x001fe2000c101924 */
[----:B------:R-:W-:Y:S05]  /*a060*/  EXIT ;  /* 0x000000000000794d */ /* 0x000fea0003800000 */
.L_x_11178:
[----:B------:R-:W0:Y:S02]  /*a070*/  F2I.FTZ.TRUNC.NTZ R3, R2 ;  /* 0x0000000200037305 */ /* 0x000e24000021f100 */
[----:B0-----:R-:W-:Y:S01]  /*a080*/  STG.E.U16 [R16.64], R3 ;  /* 0x0000000310007986 */ /* 0x001fe2000c101524 */
[----:B------:R-:W-:Y:S05]  /*a090*/  EXIT ;  /* 0x000000000000794d */ /* 0x000fea0003800000 */
.L_x_11174:
        /* <DEDUP_REMOVED lines=8> */
.L_x_11181:
[----:B------:R-:W-:-:S05]  /*a120*/  F2FP.PACK_AB R2, RZ, R2 ;  /* 0x00000002ff02723e */ /* 0x000fca00000000ff */
[----:B------:R-:W-:Y:S01]  /*a130*/  STG.E.U16 [R16.64], R2 ;  /* 0x0000000210007986 */ /* 0x000fe2000c101524 */
[----:B------:R-:W-:Y:S05]  /*a140*/  EXIT ;  /* 0x000000000000794d */ /* 0x000fea0003800000 */
.L_x_11180:
        /* <DEDUP_REMOVED lines=9> */
.L_x_11183:
[----:B------:R-:W-:-:S04]  /*a1e0*/  F2FP.PACK_AB R3, RZ, R2 ;  /* 0x00000002ff03723e */ /* 0x000fc800000000ff */
[----:B------:R-:W-:-:S05]  /*a1f0*/  PRMT R3, R3, 0x5410, RZ ;  /* 0x0000541003037816 */ /* 0x000fca00000000ff */
[----:B------:R-:W-:Y:S01]  /*a200*/  STG.E [R16.64], R3 ;  /* 0x0000000310007986 */ /* 0x000fe2000c101924 */
[----:B------:R-:W-:Y:S05]  /*a210*/  EXIT ;  /* 0x000000000000794d */ /* 0x000fea0003800000 */
.L_x_11182:
[----:B------:R-:W-:-:S06]  /*a220*/  FMUL.FTZ R2, R2, 1 ;  /* 0x3f80000002027820 */ /* 0x000fcc0000410000 */
[----:B------:R-:W0:Y:S02]  /*a230*/  F2F.F64.F32 R2, R2 ;  /* 0x0000000200027310 */ /* 0x000e240000201800 */
[----:B0-----:R-:W-:Y:S01]  /*a240*/  STG.E.64 [R16.64], R2 ;  /* 0x0000000210007986 */ /* 0x001fe2000c101b24 */
[----:B------:R-:W-:Y:S05]  /*a250*/  EXIT ;  /* 0x000000000000794d */ /* 0x000fea0003800000 */
.L_x_11173:
        /* <DEDUP_REMOVED lines=12> */
.L_x_11186:
[----:B------:R-:W-:Y:S01]  /*a320*/  FMUL.FTZ R4, R2, 1 ;  /* 0x3f80000002047820 */ /* 0x000fe20000410000 */
[----:B------:R-:W-:-:S05]  /*a330*/  CS2R R6, SRZ ;  /* 0x0000000000067805 */ /* 0x000fca000001ff00 */
[----:B------:R-:W0:Y:S02]  /*a340*/  F2F.F64.F32 R4, R4 ;  /* 0x0000000400047310 */ /* 0x000e240000201800 */
[----:B0-----:R-:W-:Y:S01]  /*a350*/  STG.E.128 [R16.64], R4 ;  /* 0x0000000410007986 */ /* 0x001fe2000c101d24 */
[----:B------:R-:W-:Y:S05]  /*a360*/  EXIT ;  /* 0x000000000000794d */ /* 0x000fea0003800000 */
.L_x_11185:
        /* <DEDUP_REMOVED lines=20> */
.L_x_11190:
[----:B------:R-:W-:Y:S05]  /*a4b0*/  BSYNC B0 ;  /* 0x0000000000007941 */ /* 0x000fea0003800000 */
.L_x_11189:
[----:B------:R-:W-:-:S05]  /*a4c0*/  LOP3.LUT R5, R0, R5, RZ, 0xfc, !PT ;  /* 0x0000000500057212 */ /* 0x000fca00078efcff */
[----:B------:R-:W-:Y:S01]  /*a4d0*/  STG.E.U8 [R16.64], R5 ;  /* 0x0000000510007986 */ /* 0x000fe2000c101124 */
[----:B------:R-:W-:Y:S05]  /*a4e0*/  EXIT ;  /* 0x000000000000794d */ /* 0x000fea0003800000 */
.L_x_11188:
        /* <DEDUP_REMOVED lines=12> */
.L_x_11192:
[----:B------:R-:W-:Y:S01]  /*a5b0*/  IMAD.MOV.U32 R0, RZ, RZ, 0x7f ;  /* 0x0000007fff007424 */ /* 0x000fe200078e00ff */
[----:B------:R-:W-:-:S04]  /*a5c0*/  ISETP.GT.U32.AND P0, PT, R4, 0x7f800000, PT ;  /* 0x7f8000000400780c */ /* 0x000fc80003f04070 */
[----:B------:R-:W-:-:S04]  /*a5d0*/  SEL R0, R0, 0x7c, P0 ;  /* 0x0000007c00007807 */ /* 0x000fc80000000000 */
.L_x_11193:
[----:B------:R-:W-:Y:S05]  /*a5e0*/  BSYNC B0 ;  /* 0x0000000000007941 */ /* 0x000fea0003800000 */
.L_x_11191:
[----:B------:R-:W-:-:S04]  /*a5f0*/  LOP3.LUT R2, R2, 0x80000000, RZ, 0xc0, !PT ;  /* 0x8000000002027812 */ /* 0x000fc800078ec0ff */
[----:B------:R-:W-:-:S04]  /*a600*/  SHF.R.U32.HI R3, RZ, 0x18, R2 ;  /* 0x00000018ff037819 */ /* 0x000fc80000011602 */
[----:B------:R-:W-:-:S05]  /*a610*/  LOP3.LUT R3, R0, R3, RZ, 0xfc, !PT ;  /* 0x0000000300037212 */ /* 0x000fca00078efcff */
[----:B------:R-:W-:Y:S01]  /*a620*/  STG.E.U8 [R16.64], R3 ;  /* 0x0000000310007986 */ /* 0x000fe2000c101124 */
[----:B------:R-:W-:Y:S05]  /*a630*/  EXIT ;  /* 0x000000000000794d */ /* 0x000fea0003800000 */
.L_x_11187:
[----:B------:R-:W-:-:S05]  /*a640*/  F2FP.BF16.PACK_AB R2, RZ, R2 ;  /* 0x00000002ff02723e */ /* 0x000fca00000010ff */
[----:B------:R-:W-:Y:S01]  /*a650*/  STG.E.U16 [R16.64], R2 ;  /* 0x0000000210007986 */ /* 0x000fe2000c101524 */
[----:B------:R-:W-:Y:S05]  /*a660*/  EXIT ;  /* 0x000000000000794d */ /* 0x000fea0003800000 */
.L_x_11184:
        /* <DEDUP_REMOVED lines=11> */
.L_x_11196:
        /* <DEDUP_REMOVED lines=16> */
.L_x_11199:
[----:B------:R-:W-:-:S04]  /*a820*/  LOP3.LUT R2, R2, 0x80000000, RZ, 0xc0, !PT ;  /* 0x8000000002027812 */ /* 0x000fc800078ec0ff */
[----:B------:R-:W-:-:S04]  /*a830*/  SHF.R.U32.HI R3, RZ, 0x18, R2 ;  /* 0x00000018ff037819 */ /* 0x000fc80000011602 */
[----:B------:R-:W-:-:S04]  /*a840*/  LOP3.LUT R0, R0, R3, RZ, 0xfc, !PT ;  /* 0x0000000300007212 */ /* 0x000fc800078efcff */
[----:B------:R-:W-:Y:S02]  /*a850*/  PRMT R8, R0, 0x7610, R8 ;  /* 0x0000761000087816 */ /* 0x000fe40000000008 */
.L_x_11198:
[----:B------:R-:W-:Y:S05]  /*a860*/  BSYNC B0 ;  /* 0x0000000000007941 */ /* 0x000fea0003800000 */
.L_x_11197:
[----:B------:R-:W-:Y:S01]  /*a870*/  STG.E.U8 [R16.64], R8 ;  /* 0x0000000810007986 */ /* 0x000fe2000c101124 */
[----:B------:R-:W-:Y:S05]  /*a880*/  EXIT ;  /* 0x000000000000794d */ /* 0x000fea0003800000 */
.L_x_11195:
        /* <DEDUP_REMOVED lines=16> */
.L_x_11202:
[----:B------:R-:W-:-:S04]  /*a990*/  LOP3.LUT R2, R2, 0x80000000, RZ, 0xc0, !PT ;  /* 0x8000000002027812 */ /* 0x000fc800078ec0ff */
[----:B------:R-:W-:-:S04]  /*a9a0*/  SHF.R.U32.HI R3, RZ, 0x18, R2 ;  /* 0x00000018ff037819 */ /* 0x000fc80000011602 */
[----:B------:R-:W-:-:S04]  /*a9b0*/  LOP3.LUT R0, R0, R3, RZ, 0xfc, !PT ;  /* 0x0000000300007212 */ /* 0x000fc800078efcff */
[----:B------:R-:W-:Y:S02]  /*a9c0*/  PRMT R8, R0, 0x7610, R8 ;  /* 0x0000761000087816 */ /* 0x000fe40000000008 */
.L_x_11201:
[----:B------:R-:W-:Y:S05]  /*a9d0*/  BSYNC B0 ;  /* 0x0000000000007941 */ /* 0x000fea0003800000 */
.L_x_11200:
[----:B------:R-:W-:Y:S01]  /*a9e0*/  STG.E.U8 [R16.64], R8 ;  /* 0x0000000810007986 */ /* 0x000fe2000c101124 */
[----:B------:R-:W-:Y:S05]  /*a9f0*/  EXIT ;  /* 0x000000000000794d */ /* 0x000fea0003800000 */
.L_x_11194:
        /* <DEDUP_REMOVED lines=21> */
.L_x_11177:
        /* <DEDUP_REMOVED lines=20> */
.L_x_11204:
[----:B------:R-:W0:Y:S02]  /*ac90*/  F2I.U64.TRUNC R2, R2 ;  /* 0x0000000200027311 */ /* 0x000e24000020d800 */
[----:B0-----:R-:W-:Y:S01]  /*aca0*/  STG.E.64 [R16.64], R2 ;  /* 0x0000000210007986 */ /* 0x001fe2000c101b24 */
[----:B------:R-:W-:Y:S05]  /*acb0*/  EXIT ;  /* 0x000000000000794d */ /* 0x000fea0003800000 */
.L_x_11203:
[----:B------:R-:W0:Y:S02]  /*acc0*/  F2I.FTZ.U32.TRUNC.NTZ R3, R2 ;  /* 0x0000000200037305 */ /* 0x000e24000021f000 */
[----:B0-----:R-:W-:Y:S01]  /*acd0*/  STG.E [R16.64], R3 ;  /* 0x0000000310007986 */ /* 0x001fe2000c101924 */
[----:B------:R-:W-:Y:S05]  /*ace0*/  EXIT ;  /* 0x000000000000794d */ /* 0x000fea0003800000 */
.L_x_11205:
        /* <DEDUP_REMOVED lines=9> */
.L_x_17806:


//--------------------- .text._ZN2at6native27unrolled_elementwise_kernelINS0_13BUnaryFunctorIfffNS0_15binary_internal10DivFunctorIfEEEESt5arrayIPcLm2EELi4E23TrivialOffsetCalculatorILi1EjESB_NS0_6memory12LoadWithCastILi1EEENSC_13StoreWithCastILi1EEEEEviT_T0_T2_T3_T4_T5_ --------------------------
	.section	.text._ZN2at6native27unrolled_elementwise_kernelINS0_13BUnaryFunctorIfffNS0_15binary_internal10DivFunctorIfEEEESt5arrayIPcLm2EELi4E23TrivialOffsetCalculatorILi1EjESB_NS0_6memory12LoadWithCastILi1EEENSC_13StoreWithCastILi1EEEEEviT_T0_T2_T3_T4_T5_,"ax",@progbits
	.sectioninfo	@"SHI_REGISTERS=28"
	.align	128
        .global         _ZN2at6native27unrolled_elementwise_kernelINS0_13BUnaryFunctorIfffNS0_15binary_internal10DivFunctorIfEEEESt5arrayIPcLm2EELi4E23TrivialOffsetCalculatorILi1EjESB_NS0_6memory12LoadWithCastILi1EEENSC_13StoreWithCastILi1EEEEEviT_T0_T2_T3_T4_T5_
        .type           _ZN2at6native27unrolled_elementwise_kernelINS0_13BUnaryFunctorIfffNS0_15binary_internal10DivFunctorIfEEEESt5arrayIPcLm2EELi4E23TrivialOffsetCalculatorILi1EjESB_NS0_6memory12LoadWithCastILi1EEENSC_13StoreWithCastILi1EEEEEviT_T0_T2_T3_T4_T5_,@function
        .size           _ZN2at6native27unrolled_elementwise_kernelINS0_13BUnaryFunctorIfffNS0_15binary_internal10DivFunctorIfEEEESt5arrayIPcLm2EELi4E23TrivialOffsetCalculatorILi1EjESB_NS0_6memory12LoadWithCastILi1EEENSC_13StoreWithCastILi1EEEEEviT_T0_T2_T3_T4_T5_,(.L_x_17807 - _ZN2at6native27unrolled_elementwise_kernelINS0_13BUnaryFunctorIfffNS0_15binary_internal10DivFunctorIfEEEESt5arrayIPcLm2EELi4E23TrivialOffsetCalculatorILi1EjESB_NS0_6memory12LoadWithCastILi1EEENSC_13StoreWithCastILi1EEEEEviT_T0_T2_T3_T4_T5_)
        .other          _ZN2at6native27unrolled_elementwise_kernelINS0_13BUnaryFunctorIfffNS0_15binary_internal10DivFunctorIfEEEESt5arrayIPcLm2EELi4E23TrivialOffsetCalculatorILi1EjESB_NS0_6memory12LoadWithCastILi1EEENSC_13StoreWithCastILi1EEEEEviT_T0_T2_T3_T4_T5_,@"STO_CUDA_ENTRY STV_DEFAULT"
_ZN2at6native27unrolled_elementwise_kernelINS0_13BUnaryFunctorIfffNS0_15binary_internal10DivFunctorIfEEEESt5arrayIPcLm2EELi4E23TrivialOffsetCalculatorILi1EjESB_NS0_6memory12LoadWithCastILi1EEENSC_13StoreWithCastILi1EEEEEviT_T0_T2_T3_T4_T5_:
.text._ZN2at6native27unrolled_elementwise_kernelINS0_13BUnaryFunctorIfffNS0_15binary_internal10DivFunctorIfEEEESt5arrayIPcLm2EELi4E23TrivialOffsetCalculatorILi1EjESB_NS0_6memory12LoadWithCastILi1EEENSC_13StoreWithCastILi1EEEEEviT_T0_T2_T3_T4_T5_:
[----:B------:R-:W-:Y:S02]  /*0000*/  IMAD.MOV.U32 R1, RZ, RZ, c[0x0][0x28] ;  /* 0x00000a00ff017624 */ /* 0x000fe400078e00ff */
[----:B------:R-:W0:Y:S01]  /*0010*/  S2R R2, SR_CTAID.X ;  /* 0x0000000000027919 */ /* 0x000e220000002500 */
[----:B------:R-:W-:Y:S01]  /*0020*/  IMAD.MOV.U32 R3, RZ, RZ, -0x200 ;  /* 0xfffffe00ff037424 */ /* 0x000fe200078e00ff */
[----:B------:R-:W1:Y:S01]  /*0030*/  LDC.U8 R17, c[0x0][0x184] ;  /* 0x00006100ff117b82 */ /* 0x000e620000000000 */
[----:B------:R-:W-:Y:S01]  /*0040*/  ULDC.64 UR36, c[0x0][0x118] ;  /* 0x0000460000247ab9 */ /* 0x000fe20000000a00 */
[----:B------:R-:W2:Y:S01]  /*0050*/  S2R R23, SR_TID.X ;  /* 0x0000000000177919 */ /* 0x000ea20000002100 */
[----:B------:R-:W-:Y:S01]  /*0060*/  BSSY B7, `(.L_x_11206) ;  /* 0x00000ea000077945 */ /* 0x000fe20003800000 */
[----:B------:R-:W-:Y:S02]  /*0070*/  IMAD.MOV.U32 R22, RZ, RZ, RZ ;  /* 0x000000ffff167224 */ /* 0x000fe400078e00ff */
[----:B------:R-:W-:Y:S02]  /*0080*/  IMAD.MOV.U32 R24, RZ, RZ, RZ ;  /* 0x000000ffff187224 */ /* 0x000fe400078e00ff */
[----:B0-----:R-:W-:-:S05]  /*0090*/  IMAD R16, R2, R3, c[0x0][0x160] ;  /* 0x0000580002107624 */ /* 0x001fca00078e0203 */
[----:B--2---:R-:W-:-:S13]  /*00a0*/  ISETP.GE.AND P0, PT, R23, R16, PT ;  /* 0x000000101700720c */ /* 0x004fda0003f06270 */
[----:B------:R-:W-:Y:S05]  /*00b0*/  @P0 BRA `(.L_x_11207) ;  /* 0x00000e4000000947 */ /* 0x000fea0003800000 */
[----:B-1----:R-:W-:Y:S01]  /*00c0*/  PRMT R0, R17, 0x9910, RZ ;  /* 0x0000991011007816 */ /* 0x002fe200000000ff */
        /* <DEDUP_REMOVED lines=18> */
.L_x_11212:
[----:B------:R-:W2:Y:S02]  /*01f0*/  LDG.E.U8 R4, [R4.64] ;  /* 0x0000002404047981 */ /* 0x000ea4000c1e1100 */
[----:B--2---:R0:W1:Y:S01]  /*0200*/  I2F.U16 R24, R4 ;  /* 0x0000000400187306 */ /* 0x0040620000101000 */
[----:B------:R-:W-:Y:S05]  /*0210*/  BRA `(.L_x_11214) ;  /* 0x00000cb000007947 */ /* 0x000fea0003800000 */
.L_x_11211:
        /* <DEDUP_REMOVED lines=9> */
.L_x_11216:
[----:B------:R-:W2:Y:S02]  /*02b0*/  LDG.E R4, [R4.64] ;  /* 0x0000002404047981 */ /* 0x000ea4000c1e1900 */
[----:B--2---:R0:W1:Y:S01]  /*02c0*/  I2F R24, R4 ;  /* 0x0000000400187306 */ /* 0x0040620000201400 */
[----:B------:R-:W-:Y:S05]  /*02d0*/  BRA `(.L_x_11214) ;  /* 0x00000bf000007947 */ /* 0x000fea0003800000 */
.L_x_11215:
[----:B------:R-:W2:Y:S02]  /*02e0*/  LDG.E.U16 R4, [R4.64] ;  /* 0x0000002404047981 */ /* 0x000ea4000c1e1500 */
[----:B--2---:R0:W1:Y:S01]  /*02f0*/  I2F.S16 R24, R4 ;  /* 0x0000000400187306 */ /* 0x0040620000101400 */
[----:B------:R-:W-:Y:S05]  /*0300*/  BRA `(.L_x_11214) ;  /* 0x00000bc000007947 */ /* 0x000fea0003800000 */
.L_x_11210:
        /* <DEDUP_REMOVED lines=8> */
.L_x_11218:
[----:B------:R-:W2:Y:S02]  /*0390*/  LDG.E.U16 R4, [R4.64] ;  /* 0x0000002404047981 */ /* 0x000ea4000c1e1500 */
[----:B--2---:R-:W-:Y:S01]  /*03a0*/  HADD2.F32 R24, -RZ, R4.H0_H0 ;  /* 0x20000004ff187230 */ /* 0x004fe20000004100 */
[----:B------:R-:W-:Y:S05]  /*03b0*/  BRA `(.L_x_11214) ;  /* 0x00000b1000007947 */ /* 0x000fea0003800000 */
.L_x_11217:
        /* <DEDUP_REMOVED lines=8> */
.L_x_11220:
[----:B------:R-:W2:Y:S02]  /*0440*/  LDG.E.U16 R4, [R4.64] ;  /* 0x0000002404047981 */ /* 0x000ea4000c1e1500 */
[----:B--2---:R-:W-:Y:S01]  /*0450*/  HADD2.F32 R24, -RZ, R4.H0_H0 ;  /* 0x20000004ff187230 */ /* 0x004fe20000004100 */
[----:B------:R-:W-:Y:S05]  /*0460*/  BRA `(.L_x_11214) ;  /* 0x00000a6000007947 */ /* 0x000fea0003800000 */
.L_x_11219:
[----:B------:R-:W2:Y:S02]  /*0470*/  LDG.E.64 R4, [R4.64] ;  /* 0x0000002404047981 */ /* 0x000ea4000c1e1b00 */
[----:B--2---:R-:W0:Y:S01]  /*0480*/  F2F.F32.F64 R24, R4 ;  /* 0x0000000400187310 */ /* 0x004e220000301000 */
[----:B------:R-:W0:-:S14]  /*0490*/  DSETP.GEU.AND P0, PT, |R4|, c[0x2][0x0], PT ;  /* 0x008000000400762a */ /* 0x000e1c0003f0e200 */
[----:B0-----:R-:W-:Y:S01]  /*04a0*/  @!P0 FMUL R24, R24, 1.175494350822287508e-38 ;  /* 0x0080000018188820 */ /* 0x001fe20000400000 */
[----:B------:R-:W-:Y:S05]  /*04b0*/  BRA `(.L_x_11214) ;  /* 0x00000a1000007947 */ /* 0x000fea0003800000 */
.L_x_11209:
        /* <DEDUP_REMOVED lines=12> */
.L_x_11223:
[----:B------:R-:W2:Y:S02]  /*0580*/  LDG.E.64 R4, [R4.64] ;  /* 0x0000002404047981 */ /* 0x000ea4000c1e1b00 */
[----:B--2---:R-:W0:Y:S01]  /*0590*/  F2F.F32.F64 R24, R4 ;  /* 0x0000000400187310 */ /* 0x004e220000301000 */
[----:B------:R-:W0:-:S14]  /*05a0*/  DSETP.GEU.AND P0, PT, |R4|, c[0x2][0x0], PT ;  /* 0x008000000400762a */ /* 0x000e1c0003f0e200 */
[----:B0-----:R-:W-:Y:S01]  /*05b0*/  @!P0 FMUL R24, R24, 1.175494350822287508e-38 ;  /* 0x0080000018188820 */ /* 0x001fe20000400000 */
[----:B------:R-:W-:Y:S05]  /*05c0*/  BRA `(.L_x_11214) ;  /* 0x0000090000007947 */ /* 0x000fea0003800000 */
.L_x_11222:
        /* <DEDUP_REMOVED lines=26> */
.L_x_11225:
        /* <DEDUP_REMOVED lines=14> */
.L_x_11224:
[----:B------:R-:W2:Y:S02]  /*0850*/  LDG.E.U16 R4, [R4.64] ;  /* 0x0000002404047981 */ /* 0x000ea4000c1e1500 */
[----:B--2---:R-:W-:Y:S01]  /*0860*/  PRMT R24, RZ, 0x5410, R4 ;  /* 0x00005410ff187816 */ /* 0x004fe20000000004 */
[----:B------:R-:W-:Y:S05]  /*0870*/  BRA `(.L_x_11214) ;  /* 0x0000065000007947 */ /* 0x000fea0003800000 */
.L_x_11221:
        /* <DEDUP_REMOVED lines=11> */
.L_x_11228:
        /* <DEDUP_REMOVED lines=20> */
.L_x_11230:
[----:B------:R-:W-:Y:S05]  /*0a70*/  BSYNC B0 ;  /* 0x0000000000007941 */ /* 0x000fea0003800000 */
.L_x_11229:
[----:B------:R-:W-:Y:S01]  /*0a80*/  IMAD.SHL.U32 R3, R3, 0x100000, RZ ;  /* 0x0010000003037824 */ /* 0x000fe200078e00ff */
[----:B------:R-:W-:-:S04]  /*0a90*/  LEA R5, R0, 0x3b800000, 0x17 ;  /* 0x3b80000000057811 */ /* 0x000fc800078eb8ff */
[----:B------:R-:W-:Y:S01]  /*0aa0*/  LOP3.LUT R24, R5, R3, R24, 0xfe, !PT ;  /* 0x0000000305187212 */ /* 0x000fe200078efe18 */
[----:B------:R-:W-:Y:S05]  /*0ab0*/  BRA `(.L_x_11214) ;  /* 0x0000041000007947 */ /* 0x000fea0003800000 */
.L_x_11227:
        /* <DEDUP_REMOVED lines=20> */
.L_x_11232:
[----:B------:R-:W-:Y:S05]  /*0c00*/  BSYNC B0 ;  /* 0x0000000000007941 */ /* 0x000fea0003800000 */
.L_x_11231:
[----:B------:R-:W-:Y:S01]  /*0c10*/  IMAD.SHL.U32 R3, R3, 0x200000, RZ ;  /* 0x0020000003037824 */ /* 0x000fe200078e00ff */
[----:B------:R-:W-:-:S04]  /*0c20*/  LEA R5, R0, 0x37800000, 0x17 ;  /* 0x3780000000057811 */ /* 0x000fc800078eb8ff */
[----:B------:R-:W-:Y:S01]  /*0c30*/  LOP3.LUT R24, R5, R3, R24, 0xfe, !PT ;  /* 0x0000000305187212 */ /* 0x000fe200078efe18 */
[----:B------:R-:W-:Y:S05]  /*0c40*/  BRA `(.L_x_11214) ;  /* 0x0000028000007947 */ /* 0x000fea0003800000 */
.L_x_11226:
        /* <DEDUP_REMOVED lines=14> */
.L_x_11213:
        /* <DEDUP_REMOVED lines=21> */
.L_x_11234:
[----:B------:R-:W2:Y:S02]  /*0e80*/  LDG.E.64 R24, [R4.64] ;  /* 0x0000002404187981 */ /* 0x000ea4000c1e1b00 */
[----:B--2---:R0:W1:Y:S01]  /*0e90*/  I2F.U64 R24, R24 ;  /* 0x0000001800187312 */ /* 0x0040620000301000 */
[----:B------:R-:W-:Y:S05]  /*0ea0*/  BRA `(.L_x_11214) ;  /* 0x0000002000007947 */ /* 0x000fea0003800000 */
.L_x_11233:
[----:B------:R-:W2:Y:S02]  /*0eb0*/  LDG.E R4, [R4.64] ;  /* 0x0000002404047981 */ /* 0x000ea4000c1e1900 */
[----:B--2---:R0:W1:Y:S02]  /*0ec0*/  I2F.U32 R24, R4 ;  /* 0x0000000400187306 */ /* 0x0040640000201000 */
.L_x_11214:
[----:B------:R-:W-:Y:S05]  /*0ed0*/  BSYNC B6 ;  /* 0x0000000000067941 */ /* 0x000fea0003800000 */
.L_x_11208:
[----:B------:R-:W2:Y:S02]  /*0ee0*/  S2R R23, SR_TID.X ;  /* 0x0000000000177919 */ /* 0x000ea40000002100 */
[----:B--2---:R-:W-:Y:S02]  /*0ef0*/  IADD3 R23, R23, 0x80, RZ ;  /* 0x0000008017177810 */ /* 0x004fe40007ffe0ff */
.L_x_11207:
[----:B-1----:R-:W-:Y:S05]  /*0f00*/  BSYNC B7 ;  /* 0x0000000000077941 */ /* 0x002fea0003800000 */
.L_x_11206:
[----:B------:R-:W-:Y:S01]  /*0f10*/  ISETP.GE.AND P0, PT, R23, R16, PT ;  /* 0x000000101700720c */ /* 0x000fe20003f06270 */
[----:B------:R-:W-:-:S12]  /*0f20*/  BSSY B7, `(.L_x_11235) ;  /* 0x00000e5000077945 */ /* 0x000fd80003800000 */
        /* <DEDUP_REMOVED lines=21> */
.L_x_11241:
[----:B------:R-:W2:Y:S02]  /*1080*/  LDG.E.U8 R4, [R4.64] ;  /* 0x0000002404047981 */ /* 0x000ea4000c1e1100 */
[----:B--2---:R0:W1:Y:S01]  /*1090*/  I2F.U16 R22, R4 ;  /* 0x0000000400167306 */ /* 0x0040620000101000 */
[----:B------:R-:W-:Y:S05]  /*10a0*/  BRA `(.L_x_11243) ;  /* 0x00000ca000007947 */ /* 0x000fea0003800000 */
.L_x_11240:
        /* <DEDUP_REMOVED lines=9> */
.L_x_11245:
[----:B------:R-:W2:Y:S02]  /*1140*/  LDG.E R4, [R4.64] ;  /* 0x0000002404047981 */ /* 0x000ea4000c1e1900 */
[----:B--2---:R0:W1:Y:S01]  /*1150*/  I2F R22, R4 ;  /* 0x0000000400167306 */ /* 0x0040620000201400 */
[----:B------:R-:W-:Y:S05]  /*1160*/  BRA `(.L_x_11243) ;  /* 0x00000be000007947 */ /* 0x000fea0003800000 */
.L_x_11244:
[----:B------:R-:W2:Y:S02]  /*1170*/  LDG.E.U16 R4, [R4.64] ;  /* 0x0000002404047981 */ /* 0x000ea4000c1e1500 */
[----:B--2---:R0:W1:Y:S01]  /*1180*/  I2F.S16 R22, R4 ;  /* 0x0000000400167306 */ /* 0x0040620000101400 */
[----:B------:R-:W-:Y:S05]  /*1190*/  BRA `(.L_x_11243) ;  /* 0x00000bb000007947 */ /* 0x000fea0003800000 */
.L_x_11239:
        /* <DEDUP_REMOVED lines=8> */
.L_x_11247:
[----:B------:R-:W2:Y:S02]  /*1220*/  LDG.E.U16 R4, [R4.64] ;  /* 0x0000002404047981 */ /* 0x000ea4000c1e1500 */
[----:B--2---:R-:W-:Y:S01]  /*1230*/  HADD2.F32 R22, -RZ, R4.H0_H0 ;  /* 0x20000004ff167230 */ /* 0x004fe20000004100 */
[----:B------:R-:W-:Y:S05]  /*1240*/  BRA `(.L_x_11243) ;  /* 0x00000b0000007947 */ /* 0x000fea0003800000 */
.L_x_11246:
        /* <DEDUP_REMOVED lines=8> */
.L_x_11249:
[----:B------:R-:W2:Y:S02]  /*12d0*/  LDG.E.U16 R4, [R4.64] ;  /* 0x0000002404047981 */ /* 0x000ea4000c1e1500 */
[----:B--2---:R-:W-:Y:S01]  /*12e0*/  HADD2.F32 R22, -RZ, R4.H0_H0 ;  /* 0x20000004ff167230 */ /* 0x004fe20000004100 */
[----:B------:R-:W-:Y:S05]  /*12f0*/  BRA `(.L_x_11243) ;  /* 0x00000a5000007947 */ /* 0x000fea0003800000 */
.L_x_11248:
[----:B------:R-:W2:Y:S02]  /*1300*/  LDG.E.64 R4, [R4.64] ;  /* 0x0000002404047981 */ /* 0x000ea4000c1e1b00 */
[----:B--2---:R-:W0:Y:S01]  /*1310*/  F2F.F32.F64 R22, R4 ;  /* 0x0000000400167310 */ /* 0x004e220000301000 */
[----:B------:R-:W0:-:S14]  /*1320*/  DSETP.GEU.AND P0, PT, |R4|, c[0x2][0x0], PT ;  /* 0x008000000400762a */ /* 0x000e1c0003f0e200 */
[----:B0-----:R-:W-:Y:S01]  /*1330*/  @!P0 FMUL R22, R22, 1.175494350822287508e-38 ;  /* 0x0080000016168820 */ /* 0x001fe20000400000 */
[----:B------:R-:W-:Y:S05]  /*1340*/  BRA `(.L_x_11243) ;  /* 0x00000a0000007947 */ /* 0x000fea0003800000 */
.L_x_11238:
        /* <DEDUP_REMOVED lines=12> */
.L_x_11252:
[----:B------:R-:W2:Y:S02]  /*1410*/  LDG.E.64 R4, [R4.64] ;  /* 0x0000002404047981 */ /* 0x000ea4000c1e1b00 */
[----:B--2---:R-:W0:Y:S01]  /*1420*/  F2F.F32.F64 R22, R4 ;  /* 0x0000000400167310 */ /* 0x004e220000301000 */
[----:B------:R-:W0:-:S14]  /*1430*/  DSETP.GEU.AND P0, PT, |R4|, c[0x2][0x0], PT ;  /* 0x008000000400762a */ /* 0x000e1c0003f0e200 */
[----:B0-----:R-:W-:Y:S01]  /*1440*/  @!P0 FMUL R22, R22, 1.175494350822287508e-38 ;  /* 0x0080000016168820 */ /* 0x001fe20000400000 */
[----:B------:R-:W-:Y:S05]  /*1450*/  BRA `(.L_x_11243) ;  /* 0x000008f000007947 */ /* 0x000fea0003800000 */
.L_x_11251:
        /* <DEDUP_REMOVED lines=26> */
.L_x_11254:
        /* <DEDUP_REMOVED lines=13> */
.L_x_11253:
[----:B------:R-:W2:Y:S02]  /*16d0*/  LDG.E.U16 R4, [R4.64] ;  /* 0x0000002404047981 */ /* 0x000ea4000c1e1500 */
[----:B--2---:R-:W-:Y:S01]  /*16e0*/  PRMT R22, RZ, 0x5410, R4 ;  /* 0x00005410ff167816 */ /* 0x004fe20000000004 */
[----:B------:R-:W-:Y:S05]  /*16f0*/  BRA `(.L_x_11243) ;  /* 0x0000065000007947 */ /* 0x000fea0003800000 */
.L_x_11250:
        /* <DEDUP_REMOVED lines=11> */
.L_x_11257:
        /* <DEDUP_REMOVED lines=20> */
.L_x_11259:
[----:B------:R-:W-:Y:S05]  /*18f0*/  BSYNC B0 ;  /* 0x0000000000007941 */ /* 0x000fea0003800000 */
.L_x_11258:
[----:B------:R-:W-:Y:S01]  /*1900*/  IMAD.SHL.U32 R3, R3, 0x100000, RZ ;  /* 0x0010000003037824 */ /* 0x000fe200078e00ff */
[----:B------:R-:W-:-:S04]  /*1910*/  LEA R5, R0, 0x3b800000, 0x17 ;  /* 0x3b80000000057811 */ /* 0x000fc800078eb8ff */
[----:B------:R-:W-:Y:S01]  /*1920*/  LOP3.LUT R22, R5, R3, R22, 0xfe, !PT ;  /* 0x0000000305167212 */ /* 0x000fe200078efe16 */
[----:B------:R-:W-:Y:S05]  /*1930*/  BRA `(.L_x_11243) ;  /* 0x0000041000007947 */ /* 0x000fea0003800000 */
.L_x_11256:
        /* <DEDUP_REMOVED lines=20> */
.L_x_11261:
[----:B------:R-:W-:Y:S05]  /*1a80*/  BSYNC B0 ;  /* 0x0000000000007941 */ /* 0x000fea0003800000 */
.L_x_11260:
[----:B------:R-:W-:Y:S01]  /*1a90*/  IMAD.SHL.U32 R3, R3, 0x200000, RZ ;  /* 0x0020000003037824 */ /* 0x000fe200078e00ff */
[----:B------:R-:W-:-:S04]  /*1aa0*/  LEA R5, R0, 0x37800000, 0x17 ;  /* 0x3780000000057811 */ /* 0x000fc800078eb8ff */
[----:B------:R-:W-:Y:S01]  /*1ab0*/  LOP3.LUT R22, R5, R3, R22, 0xfe, !PT ;  /* 0x0000000305167212 */ /* 0x000fe200078efe16 */
[----:B------:R-:W-:Y:S05]  /*1ac0*/  BRA `(.L_x_11243) ;  /* 0x0000028000007947 */ /* 0x000fea0003800000 */
.L_x_11255:
        /* <DEDUP_REMOVED lines=14> */
.L_x_11242:
        /* <DEDUP_REMOVED lines=19> */
[----:B------:R-:W-:Y:S01]  /*1ce0*/  IMAD.MOV.U32 R22, RZ, RZ, RZ ;  /* 0x000000ffff167224 */ /* 0x000fe200078e00ff */
[----:B------:R-:W-:Y:S05]  /*1cf0*/  BRA `(.L_x_11243) ;  /* 0x0000005000007947 */ /* 0x000fea0003800000 */
.L_x_11263:
[----:B------:R-:W2:Y:S02]  /*1d00*/  LDG.E.64 R4, [R4.64] ;  /* 0x0000002404047981 */ /* 0x000ea4000c1e1b00 */
[----:B--2---:R0:W1:Y:S01]  /*1d10*/  I2F.U64 R22, R4 ;  /* 0x0000000400167312 */ /* 0x0040620000301000 */
[----:B------:R-:W-:Y:S05]  /*1d20*/  BRA `(.L_x_11243) ;  /* 0x0000002000007947 */ /* 0x000fea0003800000 */
.L_x_11262:
[----:B------:R-:W2:Y:S02]  /*1d30*/  LDG.E R4, [R4.64] ;  /* 0x0000002404047981 */ /* 0x000ea4000c1e1900 */
[----:B--2---:R0:W1:Y:S02]  /*1d40*/  I2F.U32 R22, R4 ;  /* 0x0000000400167306 */ /* 0x0040640000201000 */
.L_x_11243:
[----:B------:R-:W-:Y:S05]  /*1d50*/  BSYNC B6 ;  /* 0x0000000000067941 */ /* 0x000fea0003800000 */
.L_x_11237:
[----:B------:R-:W-:Y:S02]  /*1d60*/  IADD3 R23, R23, 0x80, RZ ;  /* 0x0000008017177810 */ /* 0x000fe40007ffe0ff */
.L_x_11236:
[----:B------:R-:W-:Y:S05]  /*1d70*/  BSYNC B7 ;  /* 0x0000000000077941 */ /* 0x000fea0003800000 */
.L_x_11235:
[----:B------:R-:W-:Y:S01]  /*1d80*/  ISETP.GE.AND P0, PT, R23, R16, PT ;  /* 0x000000101700720c */ /* 0x000fe20003f06270 */
[----:B------:R-:W-:Y:S01]  /*1d90*/  BSSY B7, `(.L_x_11264) ;  /* 0x00000e7000077945 */ /* 0x000fe20003800000 */
[----:B0-----:R-:W-:Y:S02]  /*1da0*/  IMAD.MOV.U32 R25, RZ, RZ, RZ ;  /* 0x000000ffff197224 */ /* 0x001fe400078e00ff */
[----:B------:R-:W-:-:S09]  /*1db0*/  IMAD.MOV.U32 R18, RZ, RZ, RZ ;  /* 0x000000ffff127224 */ /* 0x000fd200078e00ff */
[----:B------:R-:W-:Y:S05]  /*1dc0*/  @P0 BRA `(.L_x_11265) ;  /* 0x00000e3000000947 */ /* 0x000fea0003800000 */
[----:B------:R-:W-:Y:S01]  /*1dd0*/  IMAD R0, R2, 0x200, R23 ;  /* 0x0000020002007824 */ /* 0x000fe200078e0217 */
        /* <DEDUP_REMOVED lines=19> */
.L_x_11270:
[----:B------:R-:W2:Y:S02]  /*1f10*/  LDG.E.U8 R4, [R4.64] ;  /* 0x0000002404047981 */ /* 0x000ea4000c1e1100 */
[----:B--2---:R0:W2:Y:S01]  /*1f20*/  I2F.U16 R18, R4 ;  /* 0x0000000400127306 */ /* 0x0040a20000101000 */
[----:B------:R-:W-:Y:S05]  /*1f30*/  BRA `(.L_x_11272) ;  /* 0x00000ca000007947 */ /* 0x000fea0003800000 */
.L_x_11269:
        /* <DEDUP_REMOVED lines=9> */
.L_x_11274:
[----:B------:R-:W2:Y:S02]  /*1fd0*/  LDG.E R4, [R4.64] ;  /* 0x0000002404047981 */ /* 0x000ea4000c1e1900 */
[----:B--2---:R0:W2:Y:S01]  /*1fe0*/  I2F R18, R4 ;  /* 0x0000000400127306 */ /* 0x0040a20000201400 */
[----:B------:R-:W-:Y:S05]  /*1ff0*/  BRA `(.L_x_11272) ;  /* 0x00000be000007947 */ /* 0x000fea0003800000 */
.L_x_11273:
[----:B------:R-:W2:Y:S02]  /*2000*/  LDG.E.U16 R4, [R4.64] ;  /* 0x0000002404047981 */ /* 0x000ea4000c1e1500 */
[----:B--2---:R0:W2:Y:S01]  /*2010*/  I2F.S16 R18, R4 ;  /* 0x0000000400127306 */ /* 0x0040a20000101400 */
[----:B------:R-:W-:Y:S05]  /*2020*/  BRA `(.L_x_11272) ;  /* 0x00000bb000007947 */ /* 0x000fea0003800000 */
.L_x_11268:
        /* <DEDUP_REMOVED lines=8> */
.L_x_11276:
[----:B------:R-:W2:Y:S02]  /*20b0*/  LDG.E.U16 R4, [R4.64] ;  /* 0x0000002404047981 */ /* 0x000ea4000c1e1500 */
[----:B--2---:R-:W-:Y:S01]  /*20c0*/  HADD2.F32 R18, -RZ, R4.H0_H0 ;  /* 0x20000004ff127230 */ /* 0x004fe20000004100 */
[----:B------:R-:W-:Y:S05]  /*20d0*/  BRA `(.L_x_11272) ;  /* 0x00000b0000007947 */ /* 0x000fea0003800000 */
.L_x_11275:
        /* <DEDUP_REMOVED lines=8> */
.L_x_11278:
[----:B------:R-:W2:Y:S02]  /*2160*/  LDG.E.U16 R4, [R4.64] ;  /* 0x0000002404047981 */ /* 0x000ea4000c1e1500 */
[----:B--2---:R-:W-:Y:S01]  /*2170*/  HADD2.F32 R18, -RZ, R4.H0_H0 ;  /* 0x20000004ff127230 */ /* 0x004fe20000004100 */
[----:B------:R-:W-:Y:S05]  /*2180*/  BRA `(.L_x_11272) ;  /* 0x00000a5000007947 */ /* 0x000fea0003800000 */
.L_x_11277:
[----:B------:R-:W2:Y:S02]  /*2190*/  LDG.E.64 R4, [R4.64] ;  /* 0x0000002404047981 */ /* 0x000ea4000c1e1b00 */
[----:B--2---:R-:W0:Y:S01]  /*21a0*/  F2F.F32.F64 R18, R4 ;  /* 0x0000000400127310 */ /* 0x004e220000301000 */
[----:B------:R-:W0:-:S14]  /*21b0*/  DSETP.GEU.AND P0, PT, |R4|, c[0x2][0x0], PT ;  /* 0x008000000400762a */ /* 0x000e1c0003f0e200 */
[----:B0-----:R-:W-:Y:S01]  /*21c0*/  @!P0 FMUL R18, R18, 1.175494350822287508e-38 ;  /* 0x0080000012128820 */ /* 0x001fe20000400000 */
[----:B------:R-:W-:Y:S05]  /*21d0*/  BRA `(.L_x_11272) ;  /* 0x00000a0000007947 */ /* 0x000fea0003800000 */
.L_x_11267:
        /* <DEDUP_REMOVED lines=12> */
.L_x_11281:
[----:B------:R-:W2:Y:S02]  /*22a0*/  LDG.E.64 R4, [R4.64] ;  /* 0x0000002404047981 */ /* 0x000ea4000c1e1b00 */
[----:B--2---:R-:W0:Y:S01]  /*22b0*/  F2F.F32.F64 R18, R4 ;  /* 0x0000000400127310 */ /* 0x004e220000301000 */
[----:B------:R-:W0:-:S14]  /*22c0*/  DSETP.GEU.AND P0, PT, |R4|, c[0x2][0x0], PT ;  /* 0x008000000400762a */ /* 0x000e1c0003f0e200 */
[----:B0-----:R-:W-:Y:S01]  /*22d0*/  @!P0 FMUL R18, R18, 1.175494350822287508e-38 ;  /* 0x0080000012128820 */ /* 0x001fe20000400000 */
[----:B------:R-:W-:Y:S05]  /*22e0*/  BRA `(.L_x_11272) ;  /* 0x000008f000007947 */ /* 0x000fea0003800000 */
.L_x_11280:
        /* <DEDUP_REMOVED lines=26> */
.L_x_11283:
        /* <DEDUP_REMOVED lines=13> */
.L_x_11282:
[----:B------:R-:W2:Y:S02]  /*2560*/  LDG.E.U16 R4, [R4.64] ;  /* 0x0000002404047981 */ /* 0x000ea4000c1e1500 */
[----:B--2---:R-:W-:Y:S01]  /*2570*/  PRMT R18, RZ, 0x5410, R4 ;  /* 0x00005410ff127816 */ /* 0x004fe20000000004 */
[----:B------:R-:W-:Y:S05]  /*2580*/  BRA `(.L_x_11272) ;  /* 0x0000065000007947 */ /* 0x000fea0003800000 */
.L_x_11279:
        /* <DEDUP_REMOVED lines=11> */
.L_x_11286:
        /* <DEDUP_REMOVED lines=20> */
.L_x_11288:
[----:B------:R-:W-:Y:S05]  /*2780*/  BSYNC B0 ;  /* 0x0000000000007941 */ /* 0x000fea0003800000 */
.L_x_11287:
[----:B------:R-:W-:Y:S01]  /*2790*/  IMAD.SHL.U32 R3, R3, 0x100000, RZ ;  /* 0x0010000003037824 */ /* 0x000fe200078e00ff */
[----:B------:R-:W-:-:S04]  /*27a0*/  LEA R5, R0, 0x3b800000, 0x17 ;  /* 0x3b80000000057811 */ /* 0x000fc800078eb8ff */
[----:B------:R-:W-:Y:S01]  /*27b0*/  LOP3.LUT R18, R5, R3, R18, 0xfe, !PT ;  /* 0x0000000305127212 */ /* 0x000fe200078efe12 */
[----:B------:R-:W-:Y:S05]  /*27c0*/  BRA `(.L_x_11272) ;  /* 0x0000041000007947 */ /* 0x000fea0003800000 */
.L_x_11285:
        /* <DEDUP_REMOVED lines=20> */
.L_x_11290:
[----:B------:R-:W-:Y:S05]  /*2910*/  BSYNC B0 ;  /* 0x0000000000007941 */ /* 0x000fea0003800000 */
.L_x_11289:
[----:B------:R-:W-:Y:S01]  /*2920*/  IMAD.SHL.U32 R3, R3, 0x200000, RZ ;  /* 0x0020000003037824 */ /* 0x000fe200078e00ff */
[----:B------:R-:W-:-:S04]  /*2930*/  LEA R5, R0, 0x37800000, 0x17 ;  /* 0x3780000000057811 */ /* 0x000fc800078eb8ff */
[----:B------:R-:W-:Y:S01]  /*2940*/  LOP3.LUT R18, R5, R3, R18, 0xfe, !PT ;  /* 0x0000000305127212 */ /* 0x000fe200078efe12 */
[----:B------:R-:W-:Y:S05]  /*2950*/  BRA `(.L_x_11272) ;  /* 0x0000028000007947 */ /* 0x000fea0003800000 */
.L_x_11284:
        /* <DEDUP_REMOVED lines=14> */
.L_x_11271:
        /* <DEDUP_REMOVED lines=21> */
.L_x_11292:
[----:B------:R-:W2:Y:S02]  /*2b90*/  LDG.E.64 R18, [R4.64] ;  /* 0x0000002404127981 */ /* 0x000ea4000c1e1b00 */
[----:B--2---:R0:W2:Y:S01]  /*2ba0*/  I2F.U64 R18, R18 ;  /* 0x0000001200127312 */ /* 0x0040a20000301000 */
[----:B------:R-:W-:Y:S05]  /*2bb0*/  BRA `(.L_x_11272) ;  /* 0x0000002000007947 */ /* 0x000fea0003800000 */
.L_x_11291:
[----:B------:R-:W2:Y:S02]  /*2bc0*/  LDG.E R4, [R4.64] ;  /* 0x0000002404047981 */ /* 0x000ea4000c1e1900 */
[----:B--2---:R0:W2:Y:S02]  /*2bd0*/  I2F.U32 R18, R4 ;  /* 0x0000000400127306 */ /* 0x0040a40000201000 */
.L_x_11272:
[----:B------:R-:W-:Y:S05]  /*2be0*/  BSYNC B6 ;  /* 0x0000000000067941 */ /* 0x000fea0003800000 */
.L_x_11266:
[----:B------:R-:W-:Y:S02]  /*2bf0*/  IADD3 R23, R23, 0x80, RZ ;  /* 0x0000008017177810 */ /* 0x000fe40007ffe0ff */
.L_x_11265:
[----:B------:R-:W-:Y:S05]  /*2c00*/  BSYNC B7 ;  /* 0x0000000000077941 */ /* 0x000fea0003800000 */
.L_x_11264:
        /* <DEDUP_REMOVED lines=21> */
.L_x_11298:
[----:B------:R-:W3:Y:S02]  /*2d60*/  LDG.E.U8 R4, [R4.64] ;  /* 0x0000002404047981 */ /* 0x000ee4000c1e1100 */
[----:B---3--:R0:W3:Y:S01]  /*2d70*/  I2F.U16 R25, R4 ;  /* 0x0000000400197306 */ /* 0x0080e20000101000 */
[----:B------:R-:W-:Y:S05]  /*2d80*/  BRA `(.L_x_11294) ;  /* 0x00000c7000007947 */ /* 0x000fea0003800000 */
.L_x_11297:
        /* <DEDUP_REMOVED lines=9> */
.L_x_11301:
[----:B------:R-:W3:Y:S02]  /*2e20*/  LDG.E R4, [R4.64] ;  /* 0x0000002404047981 */ /* 0x000ee4000c1e1900 */
[----:B---3--:R0:W3:Y:S01]  /*2e30*/  I2F R25, R4 ;  /* 0x0000000400197306 */ /* 0x0080e20000201400 */
[----:B------:R-:W-:Y:S05]  /*2e40*/  BRA `(.L_x_11294) ;  /* 0x00000bb000007947 */ /* 0x000fea0003800000 */
.L_x_11300:
[----:B------:R-:W3:Y:S02]  /*2e50*/  LDG.E.U16 R4, [R4.64] ;  /* 0x0000002404047981 */ /* 0x000ee4000c1e1500 */
[----:B---3--:R0:W3:Y:S01]  /*2e60*/  I2F.S16 R25, R4 ;  /* 0x0000000400197306 */ /* 0x0080e20000101400 */
[----:B------:R-:W-:Y:S05]  /*2e70*/  BRA `(.L_x_11294) ;  /* 0x00000b8000007947 */ /* 0x000fea0003800000 */
.L_x_11296:
        /* <DEDUP_REMOVED lines=8> */
.L_x_11303:
[----:B------:R-:W3:Y:S02]  /*2f00*/  LDG.E.U16 R4, [R4.64] ;  /* 0x0000002404047981 */ /* 0x000ee4000c1e1500 */
[----:B---3--:R-:W-:Y:S01]  /*2f10*/  HADD2.F32 R25, -RZ, R4.H0_H0 ;  /* 0x20000004ff197230 */ /* 0x008fe20000004100 */
[----:B------:R-:W-:Y:S05]  /*2f20*/  BRA `(.L_x_11294) ;  /* 0x00000ad000007947 */ /* 0x000fea0003800000 */
.L_x_11302:
        /* <DEDUP_REMOVED lines=8> */
.L_x_11305:
[----:B------:R-:W3:Y:S02]  /*2fb0*/  LDG.E.U16 R4, [R4.64] ;  /* 0x0000002404047981 */ /* 0x000ee4000c1e1500 */
[----:B---3--:R-:W-:Y:S01]  /*2fc0*/  HADD2.F32 R25, -RZ, R4.H0_H0 ;  /* 0x20000004ff197230 */ /* 0x008fe20000004100 */
[----:B------:R-:W-:Y:S05]  /*2fd0*/  BRA `(.L_x_11294) ;  /* 0x00000a2000007947 */ /* 0x000fea0003800000 */
.L_x_11304:
[----:B------:R-:W3:Y:S02]  /*2fe0*/  LDG.E.64 R4, [R4.64] ;  /* 0x0000002404047981 */ /* 0x000ee4000c1e1b00 */
[----:B---3--:R-:W0:Y:S01]  /*2ff0*/  F2F.F32.F64 R25, R4 ;  /* 0x0000000400197310 */ /* 0x008e220000301000 */
[----:B------:R-:W0:-:S14]  /*3000*/  DSETP.GEU.AND P0, PT, |R4|, c[0x2][0x0], PT ;  /* 0x008000000400762a */ /* 0x000e1c0003f0e200 */
[----:B0-----:R-:W-:Y:S01]  /*3010*/  @!P0 FMUL R25, R25, 1.175494350822287508e-38 ;  /* 0x0080000019198820 */ /* 0x001fe20000400000 */
[----:B------:R-:W-:Y:S05]  /*3020*/  BRA `(.L_x_11294) ;  /* 0x000009d000007947 */ /* 0x000fea0003800000 */
.L_x_11295:
        /* <DEDUP_REMOVED lines=12> */
.L_x_11308:
[----:B------:R-:W3:Y:S02]  /*30f0*/  LDG.E.64 R4, [R4.64] ;  /* 0x0000002404047981 */ /* 0x000ee4000c1e1b00 */
[----:B---3--:R-:W0:Y:S01]  /*3100*/  F2F.F32.F64 R25, R4 ;  /* 0x0000000400197310 */ /* 0x008e220000301000 */
[----:B------:R-:W0:-:S14]  /*3110*/  DSETP.GEU.AND P0, PT, |R4|, c[0x2][0x0], PT ;  /* 0x008000000400762a */ /* 0x000e1c0003f0e200 */
[----:B0-----:R-:W-:Y:S01]  /*3120*/  @!P0 FMUL R25, R25, 1.175494350822287508e-38 ;  /* 0x0080000019198820 */ /* 0x001fe20000400000 */
[----:B------:R-:W-:Y:S05]  /*3130*/  BRA `(.L_x_11294) ;  /* 0x000008c000007947 */ /* 0x000fea0003800000 */
.L_x_11307:
        /* <DEDUP_REMOVED lines=26> */
.L_x_11310:
        /* <DEDUP_REMOVED lines=13> */
.L_x_11309:
[----:B------:R-:W3:Y:S02]  /*33b0*/  LDG.E.U16 R4, [R4.64] ;  /* 0x0000002404047981 */ /* 0x000ee4000c1e1500 */
[----:B---3--:R-:W-:Y:S01]  /*33c0*/  PRMT R25, RZ, 0x5410, R4 ;  /* 0x00005410ff197816 */ /* 0x008fe20000000004 */
[----:B------:R-:W-:Y:S05]  /*33d0*/  BRA `(.L_x_11294) ;  /* 0x0000062000007947 */ /* 0x000fea0003800000 */
.L_x_11306:
        /* <DEDUP_REMOVED lines=11> */
.L_x_11313:
[----:B------:R-:W3:Y:S02]  /*3490*/  LDG.E.U8 R3, [R4.64] ;  /* 0x0000002404037981 */ /* 0x000ee4000c1e1100 */
        /* <DEDUP_REMOVED lines=18> */
.L_x_11315:
[----:B------:R-:W-:Y:S05]  /*35c0*/  BSYNC B0 ;  /* 0x0000000000007941 */ /* 0x000fea0003800000 */
.L_x_11314:
[----:B------:R-:W-:Y:S01]  /*35d0*/  IMAD.SHL.U32 R3, R3, 0x100000, RZ ;  /* 0x0010000003037824 */ /* 0x000fe200078e00ff */
[----:B------:R-:W-:-:S04]  /*35e0*/  LEA R0, R0, 0x3b800000, 0x17 ;  /* 0x3b80000000007811 */ /* 0x000fc800078eb8ff */
[----:B------:R-:W-:Y:S01]  /*35f0*/  LOP3.LUT R25, R0, R3, R25, 0xfe, !PT ;  /* 0x0000000300197212 */ /* 0x000fe200078efe19 */
[----:B------:R-:W-:Y:S05]  /*3600*/  BRA `(.L_x_11294) ;  /* 0x000003f000007947 */ /* 0x000fea0003800000 */
.L_x_11312:
        /* <DEDUP_REMOVED lines=19> */
.L_x_11317:
[----:B------:R-:W-:Y:S05]  /*3740*/  BSYNC B0 ;  /* 0x0000000000007941 */ /* 0x000fea0003800000 */
.L_x_11316:
[----:B------:R-:W-:Y:S01]  /*3750*/  IMAD.SHL.U32 R3, R3, 0x200000, RZ ;  /* 0x0020000003037824 */ /* 0x000fe200078e00ff */
[----:B------:R-:W-:-:S04]  /*3760*/  LEA R0, R0, 0x37800000, 0x17 ;  /* 0x3780000000007811 */ /* 0x000fc800078eb8ff */
[----:B------:R-:W-:Y:S01]  /*3770*/  LOP3.LUT R25, R0, R3, R25, 0xfe, !PT ;  /* 0x0000000300197212 */ /* 0x000fe200078efe19 */
[----:B------:R-:W-:Y:S05]  /*3780*/  BRA `(.L_x_11294) ;  /* 0x0000027000007947 */ /* 0x000fea0003800000 */
.L_x_11311:
        /* <DEDUP_REMOVED lines=14> */
.L_x_11299:
        /* <DEDUP_REMOVED lines=19> */
[----:B------:R-:W-:Y:S05]  /*39a0*/  BRA `(.L_x_11294) ;  /* 0x0000005000007947 */ /* 0x000fea0003800000 */
.L_x_11319:
[----:B------:R-:W3:Y:S02]  /*39b0*/  LDG.E.64 R4, [R4.64] ;  /* 0x0000002404047981 */ /* 0x000ee4000c1e1b00 */
[----:B---3--:R0:W3:Y:S01]  /*39c0*/  I2F.U64 R25, R4 ;  /* 0x0000000400197312 */ /* 0x0080e20000301000 */
[----:B------:R-:W-:Y:S05]  /*39d0*/  BRA `(.L_x_11294) ;  /* 0x0000002000007947 */ /* 0x000fea0003800000 */
.L_x_11318:
[----:B------:R-:W3:Y:S02]  /*39e0*/  LDG.E R4, [R4.64] ;  /* 0x0000002404047981 */ /* 0x000ee4000c1e1900 */
[----:B---3--:R0:W3:Y:S02]  /*39f0*/  I2F.U32 R25, R4 ;  /* 0x0000000400197306 */ /* 0x0080e40000201000 */
.L_x_11294:
[----:B------:R-:W-:Y:S05]  /*3a00*/  BSYNC B6 ;  /* 0x0000000000067941 */ /* 0x000fea0003800000 */
.L_x_11293:
[----:B0-----:R-:W0:Y:S01]  /*3a10*/  S2R R19, SR_TID.X ;  /* 0x0000000000137919 */ /* 0x001e220000002100 */
        /* <DEDUP_REMOVED lines=9> */
[----:B------:R-:W0:Y:S08]  /*3ab0*/  @!P3 MUFU.RCP R3, c[0x0][0x168] ;  /* 0x00005a000003bb08 */ /* 0x000e300000001000 */
[----:B------:R-:W3:Y:S08]  /*3ac0*/  @!P1 MUFU.RCP R7, c[0x0][0x168] ;  /* 0x00005a0000079b08 */ /* 0x000ef00000001000 */
[----:B------:R-:W2:Y:S01]  /*3ad0*/  @!P0 MUFU.RCP R5, c[0x0][0x168] ;  /* 0x00005a0000058b08 */ /* 0x000ea20000001000 */
[----:B0----5:R-:W-:-:S07]  /*3ae0*/  @!P3 FMUL.FTZ R4, R3, R24 ;  /* 0x000000180304b220 */ /* 0x021fce0000410000 */
[----:B------:R-:W0:Y:S01]  /*3af0*/  @!P2 MUFU.RCP R0, c[0x0][0x168] ;  /* 0x00005a000000ab08 */ /* 0x000e220000001000 */
[----:B--23--:R-:W-:Y:S02]  /*3b00*/  @!P1 FMUL.FTZ R24, R7, R18 ;  /* 0x0000001207189220 */ /* 0x00cfe40000410000 */
[----:B-1----:R-:W-:Y:S02]  /*3b10*/  @!P0 FMUL.FTZ R22, R5, R22 ;  /* 0x0000001605168220 */ /* 0x002fe40000410000 */
[----:B0-----:R-:W-:Y:S01]  /*3b20*/  @!P2 FMUL.FTZ R18, R0, R25 ;  /* 0x000000190012a220 */ /* 0x001fe20000410000 */
[----:B------:R-:W-:Y:S05]  /*3b30*/  @P3 BRA `(.L_x_11321) ;  /* 0x0000100000003947 */ /* 0x000fea0003800000 */
[----:B----4-:R-:W-:Y:S01]  /*3b40*/  IMAD R0, R2, 0x200, R19 ;  /* 0x0000020002007824 */ /* 0x010fe200078e0213 */
        /* <DEDUP_REMOVED lines=19> */
.L_x_11325:
[----:B------:R-:W0:Y:S01]  /*3c80*/  F2I.S64.TRUNC R4, R4 ;  /* 0x0000000400047311 */ /* 0x000e22000020d900 */
[----:B------:R-:W-:Y:S02]  /*3c90*/  IMAD.MOV.U32 R19, RZ, RZ, R23 ;  /* 0x000000ffff137224 */ /* 0x000fe400078e0017 */
[----:B0-----:R-:W-:-:S05]  /*3ca0*/  IMAD.MOV.U32 R3, RZ, RZ, R4 ;  /* 0x000000ffff037224 */ /* 0x001fca00078e0004 */
[----:B------:R0:W-:Y:S01]  /*3cb0*/  STG.E.U8 [R8.64], R3 ;  /* 0x0000000308007986 */ /* 0x0001e2000c101124 */
[----:B------:R-:W-:Y:S05]  /*3cc0*/  BRA `(.L_x_11321) ;  /* 0x00000e7000007947 */ /* 0x000fea0003800000 */
.L_x_11324:
        /* <DEDUP_REMOVED lines=10> */
.L_x_11328:
[----:B------:R-:W0:Y:S01]  /*3d70*/  F2I.FTZ.TRUNC.NTZ R3, R4 ;  /* 0x0000000400037305 */ /* 0x000e22000021f100 */
[----:B------:R-:W-:Y:S01]  /*3d80*/  IMAD.MOV.U32 R19, RZ, RZ, R23 ;  /* 0x000000ffff137224 */ /* 0x000fe200078e0017 */
[----:B0-----:R0:W-:Y:S01]  /*3d90*/  STG.E [R8.64], R3 ;  /* 0x0000000308007986 */ /* 0x0011e2000c101924 */
[----:B------:R-:W-:Y:S05]  /*3da0*/  BRA `(.L_x_11321) ;  /* 0x00000d9000007947 */ /* 0x000fea0003800000 */
.L_x_11327:
[----:B------:R-:W0:Y:S01]  /*3db0*/  F2I.FTZ.TRUNC.NTZ R3, R4 ;  /* 0x0000000400037305 */ /* 0x000e22000021f100 */
[----:B------:R-:W-:Y:S01]  /*3dc0*/  IMAD.MOV.U32 R19, RZ, RZ, R23 ;  /* 0x000000ffff137224 */ /* 0x000fe200078e0017 */
[----:B0-----:R0:W-:Y:S01]  /*3dd0*/  STG.E.U16 [R8.64], R3 ;  /* 0x0000000308007986 */ /* 0x0011e2000c101524 */
[----:B------:R-:W-:Y:S05]  /*3de0*/  BRA `(.L_x_11321) ;  /* 0x00000d5000007947 */ /* 0x000fea0003800000 */
.L_x_11323:
        /* <DEDUP_REMOVED lines=9> */
.L_x_11330:
[----:B------:R-:W-:Y:S01]  /*3e80*/  F2FP.PACK_AB R4, RZ, R4 ;  /* 0x00000004ff04723e */ /* 0x000fe200000000ff */
[----:B------:R-:W-:-:S04]  /*3e90*/  IMAD.MOV.U32 R19, RZ, RZ, R23 ;  /* 0x000000ffff137224 */ /* 0x000fc800078e0017 */
[----:B------:R0:W-:Y:S01]  /*3ea0*/  STG.E.U16 [R8.64], R4 ;  /* 0x0000000408007986 */ /* 0x0001e2000c101524 */
[----:B------:R-:W-:Y:S05]  /*3eb0*/  BRA `(.L_x_11321) ;  /* 0x00000c8000007947 */ /* 0x000fea0003800000 */
.L_x_11329:
        /* <DEDUP_REMOVED lines=10> */
.L_x_11332:
[----:B------:R-:W-:Y:S01]  /*3f60*/  F2FP.PACK_AB R3, RZ, R4 ;  /* 0x00000004ff03723e */ /* 0x000fe200000000ff */
[----:B------:R-:W-:-:S03]  /*3f70*/  IMAD.MOV.U32 R19, RZ, RZ, R23 ;  /* 0x000000ffff137224 */ /* 0x000fc600078e0017 */
[----:B------:R-:W-:-:S05]  /*3f80*/  PRMT R3, R3, 0x5410, RZ ;  /* 0x0000541003037816 */ /* 0x000fca00000000ff */
[----:B------:R0:W-:Y:S01]  /*3f90*/  STG.E [R8.64], R3 ;  /* 0x0000000308007986 */ /* 0x0001e2000c101924 */
[----:B------:R-:W-:Y:S05]  /*3fa0*/  BRA `(.L_x_11321) ;  /* 0x00000b9000007947 */ /* 0x000fea0003800000 */
.L_x_11331:
[----:B------:R-:W-:Y:S02]  /*3fb0*/  FMUL.FTZ R4, R4, 1 ;  /* 0x3f80000004047820 */ /* 0x000fe40000410000 */
[----:B------:R-:W-:-:S04]  /*3fc0*/  IMAD.MOV.U32 R19, RZ, RZ, R23 ;  /* 0x000000ffff137224 */ /* 0x000fc800078e0017 */
[----:B------:R-:W0:Y:S02]  /*3fd0*/  F2F.F64.F32 R4, R4 ;  /* 0x0000000400047310 */ /* 0x000e240000201800 */
[----:B0-----:R0:W-:Y:S01]  /*3fe0*/  STG.E.64 [R8.64], R4 ;  /* 0x0000000408007986 */ /* 0x0011e2000c101b24 */
[----:B------:R-:W-:Y:S05]  /*3ff0*/  BRA `(.L_x_11321) ;  /* 0x00000b4000007947 */ /* 0x000fea0003800000 */
.L_x_11322:
        /* <DEDUP_REMOVED lines=13> */
.L_x_11335:
[----:B------:R-:W-:Y:S01]  /*40d0*/  FMUL.FTZ R4, R4, 1 ;  /* 0x3f80000004047820 */ /* 0x000fe20000410000 */
[----:B------:R-:W-:Y:S01]  /*40e0*/  CS2R R6, SRZ ;  /* 0x0000000000067805 */ /* 0x000fe2000001ff00 */
[----:B------:R-:W-:-:S04]  /*40f0*/  IMAD.MOV.U32 R19, RZ, RZ, R23 ;  /* 0x000000ffff137224 */ /* 0x000fc800078e0017 */
[----:B------:R-:W0:Y:S02]  /*4100*/  F2F.F64.F32 R4, R4 ;  /* 0x0000000400047310 */ /* 0x000e240000201800 */
[----:B0-----:R0:W-:Y:S01]  /*4110*/  STG.E.128 [R8.64], R4 ;  /* 0x0000000408007986 */ /* 0x0011e2000c101d24 */
[----:B------:R-:W-:Y:S05]  /*4120*/  BRA `(.L_x_11321) ;  /* 0x00000a1000007947 */ /* 0x000fea0003800000 */
.L_x_11334:
        /* <DEDUP_REMOVED lines=20> */
.L_x_11339:
[----:B------:R-:W-:Y:S05]  /*4270*/  BSYNC B0 ;  /* 0x0000000000007941 */ /* 0x000fea0003800000 */
.L_x_11338:
[----:B------:R-:W-:Y:S01]  /*4280*/  LOP3.LUT R5, R0, R5, RZ, 0xfc, !PT ;  /* 0x0000000500057212 */ /* 0x000fe200078efcff */
[----:B------:R-:W-:-:S04]  /*4290*/  IMAD.MOV.U32 R19, RZ, RZ, R23 ;  /* 0x000000ffff137224 */ /* 0x000fc800078e0017 */
[----:B------:R0:W-:Y:S01]  /*42a0*/  STG.E.U8 [R8.64], R5 ;  /* 0x0000000508007986 */ /* 0x0001e2000c101124 */
[----:B------:R-:W-:Y:S05]  /*42b0*/  BRA `(.L_x_11321) ;  /* 0x0000088000007947 */ /* 0x000fea0003800000 */
.L_x_11337:
        /* <DEDUP_REMOVED lines=12> */
.L_x_11341:
[----:B------:R-:W-:Y:S01]  /*4380*/  IMAD.MOV.U32 R0, RZ, RZ, 0x7f ;  /* 0x0000007fff007424 */ /* 0x000fe200078e00ff */
[----:B------:R-:W-:-:S04]  /*4390*/  ISETP.GT.U32.AND P0, PT, R5, 0x7f800000, PT ;  /* 0x7f8000000500780c */ /* 0x000fc80003f04070 */
[----:B------:R-:W-:-:S04]  /*43a0*/  SEL R0, R0, 0x7c, P0 ;  /* 0x0000007c00007807 */ /* 0x000fc80000000000 */
.L_x_11342:
[----:B------:R-:W-:Y:S05]  /*43b0*/  BSYNC B0 ;  /* 0x0000000000007941 */ /* 0x000fea0003800000 */
.L_x_11340:
[----:B------:R-:W-:Y:S01]  /*43c0*/  LOP3.LUT R4, R4, 0x80000000, RZ, 0xc0, !PT ;  /* 0x8000000004047812 */ /* 0x000fe200078ec0ff */
[----:B------:R-:W-:-:S03]  /*43d0*/  IMAD.MOV.U32 R19, RZ, RZ, R23 ;  /* 0x000000ffff137224 */ /* 0x000fc600078e0017 */
[----:B------:R-:W-:-:S04]  /*43e0*/  SHF.R.U32.HI R3, RZ, 0x18, R4 ;  /* 0x00000018ff037819 */ /* 0x000fc80000011604 */
[----:B------:R-:W-:-:S05]  /*43f0*/  LOP3.LUT R3, R0, R3, RZ, 0xfc, !PT ;  /* 0x0000000300037212 */ /* 0x000fca00078efcff */
[----:B------:R0:W-:Y:S01]  /*4400*/  STG.E.U8 [R8.64], R3 ;  /* 0x0000000308007986 */ /* 0x0001e2000c101124 */
[----:B------:R-:W-:Y:S05]  /*4410*/  BRA `(.L_x_11321) ;  /* 0x0000072000007947 */ /* 0x000fea0003800000 */
.L_x_11336:
[----:B------:R-:W-:Y:S01]  /*4420*/  F2FP.BF16.PACK_AB R4, RZ, R4 ;  /* 0x00000004ff04723e */ /* 0x000fe200000010ff */
[----:B------:R-:W-:-:S04]  /*4430*/  IMAD.MOV.U32 R19, RZ, RZ, R23 ;  /* 0x000000ffff137224 */ /* 0x000fc800078e0017 */
[----:B------:R0:W-:Y:S01]  /*4440*/  STG.E.U16 [R8.64], R4 ;  /* 0x0000000408007986 */ /* 0x0001e2000c101524 */
[----:B------:R-:W-:Y:S05]  /*4450*/  BRA `(.L_x_11321) ;  /* 0x000006e000007947 */ /* 0x000fea0003800000 */
.L_x_11333:
        /* <DEDUP_REMOVED lines=12> */
.L_x_11345:
        /* <DEDUP_REMOVED lines=16> */
.L_x_11348:
[----:B------:R-:W-:-:S04]  /*4620*/  LOP3.LUT R4, R4, 0x80000000, RZ, 0xc0, !PT ;  /* 0x8000000004047812 */ /* 0x000fc800078ec0ff */
[----:B------:R-:W-:-:S04]  /*4630*/  SHF.R.U32.HI R4, RZ, 0x18, R4 ;  /* 0x00000018ff047819 */ /* 0x000fc80000011604 */
[----:B------:R-:W-:-:S04]  /*4640*/  LOP3.LUT R3, R3, R4, RZ, 0xfc, !PT ;  /* 0x0000000403037212 */ /* 0x000fc800078efcff */
[----:B------:R-:W-:Y:S02]  /*4650*/  PRMT R0, R3, 0x7610, R0 ;  /* 0x0000761003007816 */ /* 0x000fe40000000000 */
.L_x_11347:
[----:B------:R-:W-:Y:S05]  /*4660*/  BSYNC B0 ;  /* 0x0000000000007941 */ /* 0x000fea0003800000 */
.L_x_11346:
[----:B------:R0:W-:Y:S01]  /*4670*/  STG.E.U8 [R8.64], R0 ;  /* 0x0000000008007986 */ /* 0x0001e2000c101124 */
[----:B------:R-:W-:Y:S01]  /*4680*/  IMAD.MOV.U32 R19, RZ, RZ, R23 ;  /* 0x000000ffff137224 */ /* 0x000fe200078e0017 */
[----:B------:R-:W-:Y:S05]  /*4690*/  BRA `(.L_x_11321) ;  /* 0x000004a000007947 */ /* 0x000fea0003800000 */
.L_x_11344:
        /* <DEDUP_REMOVED lines=16> */
.L_x_11351:
[----:B------:R-:W-:-:S04]  /*47a0*/  LOP3.LUT R4, R4, 0x80000000, RZ, 0xc0, !PT ;  /* 0x8000000004047812 */ /* 0x000fc800078ec0ff */
[----:B------:R-:W-:-:S04]  /*47b0*/  SHF.R.U32.HI R4, RZ, 0x18, R4 ;  /* 0x00000018ff047819 */ /* 0x000fc80000011604 */
[----:B------:R-:W-:-:S04]  /*47c0*/  LOP3.LUT R3, R3, R4, RZ, 0xfc, !PT ;  /* 0x0000000403037212 */ /* 0x000fc800078efcff */
[----:B------:R-:W-:Y:S02]  /*47d0*/  PRMT R0, R3, 0x7610, R0 ;  /* 0x0000761003007816 */ /* 0x000fe40000000000 */
.L_x_11350:
[----:B------:R-:W-:Y:S05]  /*47e0*/  BSYNC B0 ;  /* 0x0000000000007941 */ /* 0x000fea0003800000 */
.L_x_11349:
[----:B------:R0:W-:Y:S01]  /*47f0*/  STG.E.U8 [R8.64], R0 ;  /* 0x0000000008007986 */ /* 0x0001e2000c101124 */
[----:B------:R-:W-:Y:S01]  /*4800*/  IMAD.MOV.U32 R19, RZ, RZ, R23 ;  /* 0x000000ffff137224 */ /* 0x000fe200078e0017 */
[----:B------:R-:W-:Y:S05]  /*4810*/  BRA `(.L_x_11321) ;  /* 0x0000032000007947 */ /* 0x000fea0003800000 */
.L_x_11343:
        /* <DEDUP_REMOVED lines=22> */
.L_x_11326:
        /* <DEDUP_REMOVED lines=21> */
.L_x_11353:
[----:B------:R-:W0:Y:S01]  /*4ad0*/  F2I.U64.TRUNC R4, R4 ;  /* 0x0000000400047311 */ /* 0x000e22000020d800 */
[----:B------:R-:W-:Y:S01]  /*4ae0*/  IMAD.MOV.U32 R19, RZ, RZ, R23 ;  /* 0x000000ffff137224 */ /* 0x000fe200078e0017 */
[----:B0-----:R0:W-:Y:S01]  /*4af0*/  STG.E.64 [R8.64], R4 ;  /* 0x0000000408007986 */ /* 0x0011e2000c101b24 */
[----:B------:R-:W-:Y:S05]  /*4b00*/  BRA `(.L_x_11321) ;  /* 0x0000003000007947 */ /* 0x000fea0003800000 */
.L_x_11352:
[----:B------:R-:W0:Y:S01]  /*4b10*/  F2I.FTZ.U32.TRUNC.NTZ R3, R4 ;  /* 0x0000000400037305 */ /* 0x000e22000021f000 */
[----:B------:R-:W-:Y:S01]  /*4b20*/  IMAD.MOV.U32 R19, RZ, RZ, R23 ;  /* 0x000000ffff137224 */ /* 0x000fe200078e0017 */
[----:B0-----:R0:W-:Y:S06]  /*4b30*/  STG.E [R8.64], R3 ;  /* 0x0000000308007986 */ /* 0x0011ec000c101924 */
.L_x_11321:
[----:B----4-:R-:W-:Y:S05]  /*4b40*/  BSYNC B6 ;  /* 0x0000000000067941 */ /* 0x010fea0003800000 */
.L_x_11320:
        /* <DEDUP_REMOVED lines=22> */
.L_x_11359:
[----:B------:R-:W0:Y:S02]  /*4cb0*/  F2I.S64.TRUNC R22, R22 ;  /* 0x0000001600167311 */ /* 0x000e24000020d900 */
[----:B0-----:R-:W-:-:S05]  /*4cc0*/  IMAD.MOV.U32 R3, RZ, RZ, R22 ;  /* 0x000000ffff037224 */ /* 0x001fca00078e0016 */
[----:B------:R0:W-:Y:S01]  /*4cd0*/  STG.E.U8 [R8.64], R3 ;  /* 0x0000000308007986 */ /* 0x0001e2000c101124 */
[----:B------:R-:W-:Y:S05]  /*4ce0*/  BRA `(.L_x_11361) ;  /* 0x00000d3000007947 */ /* 0x000fea0003800000 */
.L_x_11358:
        /* <DEDUP_REMOVED lines=9> */
.L_x_11363:
[----:B------:R-:W0:Y:S02]  /*4d80*/  F2I.FTZ.TRUNC.NTZ R3, R22 ;  /* 0x0000001600037305 */ /* 0x000e24000021f100 */
[----:B0-----:R0:W-:Y:S01]  /*4d90*/  STG.E [R8.64], R3 ;  /* 0x0000000308007986 */ /* 0x0011e2000c101924 */
[----:B------:R-:W-:Y:S05]  /*4da0*/  BRA `(.L_x_11361) ;  /* 0x00000c7000007947 */ /* 0x000fea0003800000 */
.L_x_11362:
[----:B------:R-:W0:Y:S02]  /*4db0*/  F2I.FTZ.TRUNC.NTZ R3, R22 ;  /* 0x0000001600037305 */ /* 0x000e24000021f100 */
[----:B0-----:R0:W-:Y:S01]  /*4dc0*/  STG.E.U16 [R8.64], R3 ;  /* 0x0000000308007986 */ /* 0x0011e2000c101524 */
[----:B------:R-:W-:Y:S05]  /*4dd0*/  BRA `(.L_x_11361) ;  /* 0x00000c4000007947 */ /* 0x000fea0003800000 */
.L_x_11357:
        /* <DEDUP_REMOVED lines=8> */
.L_x_11365:
[----:B------:R-:W-:-:S05]  /*4e60*/  F2FP.PACK_AB R22, RZ, R22 ;  /* 0x00000016ff16723e */ /* 0x000fca00000000ff */
[----:B------:R0:W-:Y:S01]  /*4e70*/  STG.E.U16 [R8.64], R22 ;  /* 0x0000001608007986 */ /* 0x0001e2000c101524 */
[----:B------:R-:W-:Y:S05]  /*4e80*/  BRA `(.L_x_11361) ;  /* 0x00000b9000007947 */ /* 0x000fea0003800000 */
.L_x_11364:
        /* <DEDUP_REMOVED lines=9> */
.L_x_11367:
[----:B------:R-:W-:-:S04]  /*4f20*/  F2FP.PACK_AB R3, RZ, R22 ;  /* 0x00000016ff03723e */ /* 0x000fc800000000ff */
[----:B------:R-:W-:-:S05]  /*4f30*/  PRMT R3, R3, 0x5410, RZ ;  /* 0x0000541003037816 */ /* 0x000fca00000000ff */
[----:B------:R0:W-:Y:S01]  /*4f40*/  STG.E [R8.64], R3 ;  /* 0x0000000308007986 */ /* 0x0001e2000c101924 */
[----:B------:R-:W-:Y:S05]  /*4f50*/  BRA `(.L_x_11361) ;  /* 0x00000ac000007947 */ /* 0x000fea0003800000 */
.L_x_11366:
[----:B------:R-:W-:-:S06]  /*4f60*/  FMUL.FTZ R4, R22, 1 ;  /* 0x3f80000016047820 */ /* 0x000fcc0000410000 */
[----:B------:R-:W0:Y:S02]  /*4f70*/  F2F.F64.F32 R4, R4 ;  /* 0x0000000400047310 */ /* 0x000e240000201800 */
[----:B0-----:R0:W-:Y:S01]  /*4f80*/  STG.E.64 [R8.64], R4 ;  /* 0x0000000408007986 */ /* 0x0011e2000c101b24 */
[----:B------:R-:W-:Y:S05]  /*4f90*/  BRA `(.L_x_11361) ;  /* 0x00000a8000007947 */ /* 0x000fea0003800000 */
.L_x_11356:
        /* <DEDUP_REMOVED lines=12> */
.L_x_11370:
[----:B------:R-:W-:Y:S01]  /*5060*/  FMUL.FTZ R4, R22, 1 ;  /* 0x3f80000016047820 */ /* 0x000fe20000410000 */
[----:B------:R-:W-:-:S05]  /*5070*/  CS2R R6, SRZ ;  /* 0x0000000000067805 */ /* 0x000fca000001ff00 */
[----:B------:R-:W0:Y:S02]  /*5080*/  F2F.F64.F32 R4, R4 ;  /* 0x0000000400047310 */ /* 0x000e240000201800 */
[----:B0-----:R0:W-:Y:S01]  /*5090*/  STG.E.128 [R8.64], R4 ;  /* 0x0000000408007986 */ /* 0x0011e2000c101d24 */
[----:B------:R-:W-:Y:S05]  /*50a0*/  BRA `(.L_x_11361) ;  /* 0x0000097000007947 */ /* 0x000fea0003800000 */
.L_x_11369:
        /* <DEDUP_REMOVED lines=20> */
.L_x_11374:
[----:B------:R-:W-:Y:S05]  /*51f0*/  BSYNC B0 ;  /* 0x0000000000007941 */ /* 0x000fea0003800000 */
.L_x_11373:
[----:B------:R-:W-:-:S05]  /*5200*/  LOP3.LUT R5, R0, R5, RZ, 0xfc, !PT ;  /* 0x0000000500057212 */ /* 0x000fca00078efcff */
[----:B------:R0:W-:Y:S01]  /*5210*/  STG.E.U8 [R8.64], R5 ;  /* 0x0000000508007986 */ /* 0x0001e2000c101124 */
[----:B------:R-:W-:Y:S05]  /*5220*/  BRA `(.L_x_11361) ;  /* 0x000007f000007947 */ /* 0x000fea0003800000 */
.L_x_11372:
        /* <DEDUP_REMOVED lines=12> */
.L_x_11376:
[----:B------:R-:W-:Y:S01]  /*52f0*/  IMAD.MOV.U32 R0, RZ, RZ, 0x7f ;  /* 0x0000007fff007424 */ /* 0x000fe200078e00ff */
[----:B------:R-:W-:-:S04]  /*5300*/  ISETP.GT.U32.AND P0, PT, R4, 0x7f800000, PT ;  /* 0x7f8000000400780c */ /* 0x000fc80003f04070 */
[----:B------:R-:W-:-:S04]  /*5310*/  SEL R0, R0, 0x7c, P0 ;  /* 0x0000007c00007807 */ /* 0x000fc80000000000 */
.L_x_11377:
[----:B------:R-:W-:Y:S05]  /*5320*/  BSYNC B0 ;  /* 0x0000000000007941 */ /* 0x000fea0003800000 */
.L_x_11375:
[----:B------:R-:W-:-:S04]  /*5330*/  LOP3.LUT R22, R22, 0x80000000, RZ, 0xc0, !PT ;  /* 0x8000000016167812 */ /* 0x000fc800078ec0ff */
[----:B------:R-:W-:-:S04]  /*5340*/  SHF.R.U32.HI R3, RZ, 0x18, R22 ;  /* 0x00000018ff037819 */ /* 0x000fc80000011616 */
[----:B------:R-:W-:-:S05]  /*5350*/  LOP3.LUT R3, R0, R3, RZ, 0xfc, !PT ;  /* 0x0000000300037212 */ /* 0x000fca00078efcff */
[----:B------:R0:W-:Y:S01]  /*5360*/  STG.E.U8 [R8.64], R3 ;  /* 0x0000000308007986 */ /* 0x0001e2000c101124 */
[----:B------:R-:W-:Y:S05]  /*5370*/  BRA `(.L_x_11361) ;  /* 0x000006a000007947 */ /* 0x000fea0003800000 */
.L_x_11371:
[----:B------:R-:W-:-:S05]  /*5380*/  F2FP.BF16.PACK_AB R22, RZ, R22 ;  /* 0x00000016ff16723e */ /* 0x000fca00000010ff */
[----:B------:R0:W-:Y:S01]  /*5390*/  STG.E.U16 [R8.64], R22 ;  /* 0x0000001608007986 */ /* 0x0001e2000c101524 */
[----:B------:R-:W-:Y:S05]  /*53a0*/  BRA `(.L_x_11361) ;  /* 0x0000067000007947 */ /* 0x000fea0003800000 */
.L_x_11368:
        /* <DEDUP_REMOVED lines=11> */
.L_x_11380:
        /* <DEDUP_REMOVED lines=16> */
.L_x_11383:
[----:B------:R-:W-:-:S04]  /*5560*/  LOP3.LUT R22, R22, 0x80000000, RZ, 0xc0, !PT ;  /* 0x8000000016167812 */ /* 0x000fc800078ec0ff */
[----:B------:R-:W-:-:S04]  /*5570*/  SHF.R.U32.HI R3, RZ, 0x18, R22 ;  /* 0x00000018ff037819 */ /* 0x000fc80000011616 */
[----:B------:R-:W-:-:S04]  /*5580*/  LOP3.LUT R0, R0, R3, RZ, 0xfc, !PT ;  /* 0x0000000300007212 */ /* 0x000fc800078efcff */
[----:B------:R-:W-:Y:S02]  /*5590*/  PRMT R4, R0, 0x7610, R4 ;  /* 0x0000761000047816 */ /* 0x000fe40000000004 */
.L_x_11382:
[----:B------:R-:W-:Y:S05]  /*55a0*/  BSYNC B0 ;  /* 0x0000000000007941 */ /* 0x000fea0003800000 */
.L_x_11381:
[----:B------:R0:W-:Y:S01]  /*55b0*/  STG.E.U8 [R8.64], R4 ;  /* 0x0000000408007986 */ /* 0x0001e2000c101124 */
[----:B------:R-:W-:Y:S05]  /*55c0*/  BRA `(.L_x_11361) ;  /* 0x0000045000007947 */ /* 0x000fea0003800000 */
.L_x_11379:
        /* <DEDUP_REMOVED lines=16> */
.L_x_11386:
[----:B------:R-:W-:-:S04]  /*56d0*/  LOP3.LUT R22, R22, 0x80000000, RZ, 0xc0, !PT ;  /* 0x8000000016167812 */ /* 0x000fc800078ec0ff */
[----:B------:R-:W-:-:S04]  /*56e0*/  SHF.R.U32.HI R3, RZ, 0x18, R22 ;  /* 0x00000018ff037819 */ /* 0x000fc80000011616 */
[----:B------:R-:W-:-:S04]  /*56f0*/  LOP3.LUT R0, R0, R3, RZ, 0xfc, !PT ;  /* 0x0000000300007212 */ /* 0x000fc800078efcff */
[----:B------:R-:W-:Y:S02]  /*5700*/  PRMT R4, R0, 0x7610, R4 ;  /* 0x0000761000047816 */ /* 0x000fe40000000004 */
.L_x_11385:
[----:B------:R-:W-:Y:S05]  /*5710*/  BSYNC B0 ;  /* 0x0000000000007941 */ /* 0x000fea0003800000 */
.L_x_11384:
[----:B------:R0:W-:Y:S01]  /*5720*/  STG.E.U8 [R8.64], R4 ;  /* 0x0000000408007986 */ /* 0x0001e2000c101124 */
[----:B------:R-:W-:Y:S05]  /*5730*/  BRA `(.L_x_11361) ;  /* 0x000002e000007947 */ /* 0x000fea0003800000 */
.L_x_11378:
        /* <DEDUP_REMOVED lines=21> */
.L_x_11360:
        /* <DEDUP_REMOVED lines=20> */
.L_x_11388:
[----:B------:R-:W0:Y:S02]  /*59d0*/  F2I.U64.TRUNC R22, R22 ;  /* 0x0000001600167311 */ /* 0x000e24000020d800 */
[----:B0-----:R0:W-:Y:S01]  /*59e0*/  STG.E.64 [R8.64], R22 ;  /* 0x0000001608007986 */ /* 0x0011e2000c101b24 */
[----:B------:R-:W-:Y:S05]  /*59f0*/  BRA `(.L_x_11361) ;  /* 0x0000002000007947 */ /* 0x000fea0003800000 */
.L_x_11387:
[----:B------:R-:W0:Y:S02]  /*5a00*/  F2I.FTZ.U32.TRUNC.NTZ R3, R22 ;  /* 0x0000001600037305 */ /* 0x000e24000021f000 */
[----:B0-----:R0:W-:Y:S02]  /*5a10*/  STG.E [R8.64], R3 ;  /* 0x0000000308007986 */ /* 0x0011e4000c101924 */
.L_x_11361:
        /* <DEDUP_REMOVED lines=22> */
.L_x_11392:
[----:B------:R-:W0:Y:S02]  /*5b80*/  F2I.S64.TRUNC R24, R24 ;  /* 0x0000001800187311 */ /* 0x000e24000020d900 */
[----:B0-----:R-:W-:-:S05]  /*5b90*/  IMAD.MOV.U32 R3, RZ, RZ, R24 ;  /* 0x000000ffff037224 */ /* 0x001fca00078e0018 */
[----:B------:R0:W-:Y:S01]  /*5ba0*/  STG.E.U8 [R8.64], R3 ;  /* 0x0000000308007986 */ /* 0x0001e2000c101124 */
[----:B------:R-:W-:Y:S05]  /*5bb0*/  BRA `(.L_x_11394) ;  /* 0x00000d3000007947 */ /* 0x000fea0003800000 */
.L_x_11391:
        /* <DEDUP_REMOVED lines=9> */
.L_x_11396:
[----:B------:R-:W0:Y:S02]  /*5c50*/  F2I.FTZ.TRUNC.NTZ R3, R24 ;  /* 0x0000001800037305 */ /* 0x000e24000021f100 */
[----:B0-----:R0:W-:Y:S01]  /*5c60*/  STG.E [R8.64], R3 ;  /* 0x0000000308007986 */ /* 0x0011e2000c101924 */
[----:B------:R-:W-:Y:S05]  /*5c70*/  BRA `(.L_x_11394) ;  /* 0x00000c7000007947 */ /* 0x000fea0003800000 */
.L_x_11395:
[----:B------:R-:W0:Y:S02]  /*5c80*/  F2I.FTZ.TRUNC.NTZ R3, R24 ;  /* 0x0000001800037305 */ /* 0x000e24000021f100 */
[----:B0-----:R0:W-:Y:S01]  /*5c90*/  STG.E.U16 [R8.64], R3 ;  /* 0x0000000308007986 */ /* 0x0011e2000c101524 */
[----:B------:R-:W-:Y:S05]  /*5ca0*/  BRA `(.L_x_11394) ;  /* 0x00000c4000007947 */ /* 0x000fea0003800000 */
.L_x_11390:
        /* <DEDUP_REMOVED lines=8> */
.L_x_11398:
[----:B------:R-:W-:-:S05]  /*5d30*/  F2FP.PACK_AB R24, RZ, R24 ;  /* 0x00000018ff18723e */ /* 0x000fca00000000ff */
[----:B------:R0:W-:Y:S01]  /*5d40*/  STG.E.U16 [R8.64], R24 ;  /* 0x0000001808007986 */ /* 0x0001e2000c101524 */
[----:B------:R-:W-:Y:S05]  /*5d50*/  BRA `(.L_x_11394) ;  /* 0x00000b9000007947 */ /* 0x000fea0003800000 */
.L_x_11397:
        /* <DEDUP_REMOVED lines=9> */
.L_x_11400:
[----:B------:R-:W-:-:S04]  /*5df0*/  F2FP.PACK_AB R3, RZ, R24 ;  /* 0x00000018ff03723e */ /* 0x000fc800000000ff */
[----:B------:R-:W-:-:S05]  /*5e00*/  PRMT R3, R3, 0x5410, RZ ;  /* 0x0000541003037816 */ /* 0x000fca00000000ff */
[----:B------:R0:W-:Y:S01]  /*5e10*/  STG.E [R8.64], R3 ;  /* 0x0000000308007986 */ /* 0x0001e2000c101924 */
[----:B------:R-:W-:Y:S05]  /*5e20*/  BRA `(.L_x_11394) ;  /* 0x00000ac000007947 */ /* 0x000fea0003800000 */
.L_x_11399:
[----:B------:R-:W-:-:S06]  /*5e30*/  FMUL.FTZ R4, R24, 1 ;  /* 0x3f80000018047820 */ /* 0x000fcc0000410000 */
[----:B------:R-:W0:Y:S02]  /*5e40*/  F2F.F64.F32 R4, R4 ;  /* 0x0000000400047310 */ /* 0x000e240000201800 */
[----:B0-----:R0:W-:Y:S01]  /*5e50*/  STG.E.64 [R8.64], R4 ;  /* 0x0000000408007986 */ /* 0x0011e2000c101b24 */
[----:B------:R-:W-:Y:S05]  /*5e60*/  BRA `(.L_x_11394) ;  /* 0x00000a8000007947 */ /* 0x000fea0003800000 */
.L_x_11389:
        /* <DEDUP_REMOVED lines=12> */
.L_x_11403:
[----:B------:R-:W-:Y:S01]  /*5f30*/  FMUL.FTZ R4, R24, 1 ;  /* 0x3f80000018047820 */ /* 0x000fe20000410000 */
[----:B------:R-:W-:-:S05]  /*5f40*/  CS2R R6, SRZ ;  /* 0x0000000000067805 */ /* 0x000fca000001ff00 */
[----:B------:R-:W0:Y:S02]  /*5f50*/  F2F.F64.F32 R4, R4 ;  /* 0x0000000400047310 */ /* 0x000e240000201800 */
[----:B0-----:R0:W-:Y:S01]  /*5f60*/  STG.E.128 [R8.64], R4 ;  /* 0x0000000408007986 */ /* 0x0011e2000c101d24 */
[----:B------:R-:W-:Y:S05]  /*5f70*/  BRA `(.L_x_11394) ;  /* 0x0000097000007947 */ /* 0x000fea0003800000 */
.L_x_11402:
        /* <DEDUP_REMOVED lines=20> */
.L_x_11407:
[----:B------:R-:W-:Y:S05]  /*60c0*/  BSYNC B0 ;  /* 0x0000000000007941 */ /* 0x000fea0003800000 */
.L_x_11406:
[----:B------:R-:W-:-:S05]  /*60d0*/  LOP3.LUT R5, R0, R5, RZ, 0xfc, !PT ;  /* 0x0000000500057212 */ /* 0x000fca00078efcff */
[----:B------:R0:W-:Y:S01]  /*60e0*/  STG.E.U8 [R8.64], R5 ;  /* 0x0000000508007986 */ /* 0x0001e2000c101124 */
[----:B------:R-:W-:Y:S05]  /*60f0*/  BRA `(.L_x_11394) ;  /* 0x000007f000007947 */ /* 0x000fea0003800000 */
.L_x_11405:
        /* <DEDUP_REMOVED lines=12> */
.L_x_11409:
[----:B------:R-:W-:Y:S01]  /*61c0*/  IMAD.MOV.U32 R0, RZ, RZ, 0x7f ;  /* 0x0000007fff007424 */ /* 0x000fe200078e00ff */
[----:B------:R-:W-:-:S04]  /*61d0*/  ISETP.GT.U32.AND P0, PT, R4, 0x7f800000, PT ;  /* 0x7f8000000400780c */ /* 0x000fc80003f04070 */
[----:B------:R-:W-:-:S04]  /*61e0*/  SEL R0, R0, 0x7c, P0 ;  /* 0x0000007c00007807 */ /* 0x000fc80000000000 */
.L_x_11410:
[----:B------:R-:W-:Y:S05]  /*61f0*/  BSYNC B0 ;  /* 0x0000000000007941 */ /* 0x000fea0003800000 */
.L_x_11408:
[----:B------:R-:W-:-:S04]  /*6200*/  LOP3.LUT R24, R24, 0x80000000, RZ, 0xc0, !PT ;  /* 0x8000000018187812 */ /* 0x000fc800078ec0ff */
[----:B------:R-:W-:-:S04]  /*6210*/  SHF.R.U32.HI R3, RZ, 0x18, R24 ;  /* 0x00000018ff037819 */ /* 0x000fc80000011618 */
[----:B------:R-:W-:-:S05]  /*6220*/  LOP3.LUT R3, R0, R3, RZ, 0xfc, !PT ;  /* 0x0000000300037212 */ /* 0x000fca00078efcff */
[----:B------:R0:W-:Y:S01]  /*6230*/  STG.E.U8 [R8.64], R3 ;  /* 0x0000000308007986 */ /* 0x0001e2000c101124 */
[----:B------:R-:W-:Y:S05]  /*6240*/  BRA `(.L_x_11394) ;  /* 0x000006a000007947 */ /* 0x000fea0003800000 */
.L_x_11404:
[----:B------:R-:W-:-:S05]  /*6250*/  F2FP.BF16.PACK_AB R24, RZ, R24 ;  /* 0x00000018ff18723e */ /* 0x000fca00000010ff */
[----:B------:R0:W-:Y:S01]  /*6260*/  STG.E.U16 [R8.64], R24 ;  /* 0x0000001808007986 */ /* 0x0001e2000c101524 */
[----:B------:R-:W-:Y:S05]  /*6270*/  BRA `(.L_x_11394) ;  /* 0x0000067000007947 */ /* 0x000fea0003800000 */
.L_x_11401:
        /* <DEDUP_REMOVED lines=11> */
.L_x_11413:
        /* <DEDUP_REMOVED lines=16> */
.L_x_11416:
[----:B------:R-:W-:-:S04]  /*6430*/  LOP3.LUT R24, R24, 0x80000000, RZ, 0xc0, !PT ;  /* 0x8000000018187812 */ /* 0x000fc800078ec0ff */
[----:B------:R-:W-:-:S04]  /*6440*/  SHF.R.U32.HI R3, RZ, 0x18, R24 ;  /* 0x00000018ff037819 */ /* 0x000fc80000011618 */
[----:B------:R-:W-:-:S04]  /*6450*/  LOP3.LUT R0, R0, R3, RZ, 0xfc, !PT ;  /* 0x0000000300007212 */ /* 0x000fc800078efcff */
[----:B------:R-:W-:Y:S02]  /*6460*/  PRMT R4, R0, 0x7610, R4 ;  /* 0x0000761000047816 */ /* 0x000fe40000000004 */
.L_x_11415:
[----:B------:R-:W-:Y:S05]  /*6470*/  BSYNC B0 ;  /* 0x0000000000007941 */ /* 0x000fea0003800000 */
.L_x_11414:
[----:B------:R0:W-:Y:S01]  /*6480*/  STG.E.U8 [R8.64], R4 ;  /* 0x0000000408007986 */ /* 0x0001e2000c101124 */
[----:B------:R-:W-:Y:S05]  /*6490*/  BRA `(.L_x_11394) ;  /* 0x0000045000007947 */ /* 0x000fea0003800000 */
.L_x_11412:
        /* <DEDUP_REMOVED lines=16> */
.L_x_11419:
[----:B------:R-:W-:-:S04]  /*65a0*/  LOP3.LUT R24, R24, 0x80000000, RZ, 0xc0, !PT ;  /* 0x8000000018187812 */ /* 0x000fc800078ec0ff */
[----:B------:R-:W-:-:S04]  /*65b0*/  SHF.R.U32.HI R3, RZ, 0x18, R24 ;  /* 0x00000018ff037819 */ /* 0x000fc80000011618 */
[----:B------:R-:W-:-:S04]  /*65c0*/  LOP3.LUT R0, R0, R3, RZ, 0xfc, !PT ;  /* 0x0000000300007212 */ /* 0x000fc800078efcff */
[----:B------:R-:W-:Y:S02]  /*65d0*/  PRMT R4, R0, 0x7610, R4 ;  /* 0x0000761000047816 */ /* 0x000fe40000000004 */
.L_x_11418:
[----:B------:R-:W-:Y:S05]  /*65e0*/  BSYNC B0 ;  /* 0x0000000000007941 */ /* 0x000fea0003800000 */
.L_x_11417:
[----:B------:R0:W-:Y:S01]  /*65f0*/  STG.E.U8 [R8.64], R4 ;  /* 0x0000000408007986 */ /* 0x0001e2000c101124 */
[----:B------:R-:W-:Y:S05]  /*6600*/  BRA `(.L_x_11394) ;  /* 0x000002e000007947 */ /* 0x000fea0003800000 */
.L_x_11411:
        /* <DEDUP_REMOVED lines=21> */
.L_x_11393:
        /* <DEDUP_REMOVED lines=20> */
.L_x_11421:
[----:B------:R-:W0:Y:S02]  /*68a0*/  F2I.U64.TRUNC R24, R24 ;  /* 0x0000001800187311 */ /* 0x000e24000020d800 */
[----:B0-----:R0:W-:Y:S01]  /*68b0*/  STG.E.64 [R8.64], R24 ;  /* 0x0000001808007986 */ /* 0x0011e2000c101b24 */
[----:B------:R-:W-:Y:S05]  /*68c0*/  BRA `(.L_x_11394) ;  /* 0x0000002000007947 */ /* 0x000fea0003800000 */
.L_x_11420:
[----:B------:R-:W0:Y:S02]  /*68d0*/  F2I.FTZ.U32.TRUNC.NTZ R3, R24 ;  /* 0x0000001800037305 */ /* 0x000e24000021f000 */
[----:B0-----:R0:W-:Y:S02]  /*68e0*/  STG.E [R8.64], R3 ;  /* 0x0000000308007986 */ /* 0x0011e4000c101924 */
.L_x_11394:
[----:B------:R-:W-:Y:S02]  /*68f0*/  IADD3 R19, R19, 0x80, RZ ;  /* 0x0000008013137810 */ /* 0x000fe40007ffe0ff */
.L_x_11355:
[----:B------:R-:W-:Y:S05]  /*6900*/  BSYNC B6 ;  /* 0x0000000000067941 */ /* 0x000fea0003800000 */
.L_x_11354:
        /* <DEDUP_REMOVED lines=20> */
.L_x_11425:
[----:B------:R-:W0:Y:S02]  /*6a50*/  F2I.S64.TRUNC R18, R18 ;  /* 0x0000001200127311 */ /* 0x000e24000020d900 */
[----:B0-----:R-:W-:-:S05]  /*6a60*/  IMAD.MOV.U32 R5, RZ, RZ, R18 ;  /* 0x000000ffff057224 */ /* 0x001fca00078e0012 */
[----:B------:R-:W-:Y:S01]  /*6a70*/  STG.E.U8 [R2.64], R5 ;  /* 0x0000000502007986 */ /* 0x000fe2000c101124 */
[----:B------:R-:W-:Y:S05]  /*6a80*/  EXIT ;  /* 0x000000000000794d */ /* 0x000fea0003800000 */
.L_x_11424:
        /* <DEDUP_REMOVED lines=9> */
.L_x_11428:
[----:B------:R-:W0:Y:S02]  /*6b20*/  F2I.FTZ.TRUNC.NTZ R5, R18 ;  /* 0x0000001200057305 */ /* 0x000e24000021f100 */
[----:B0-----:R-:W-:Y:S01]  /*6b30*/  STG.E [R2.64], R5 ;  /* 0x0000000502007986 */ /* 0x001fe2000c101924 */
[----:B------:R-:W-:Y:S05]  /*6b40*/  EXIT ;  /* 0x000000000000794d */ /* 0x000fea0003800000 */
.L_x_11427:
[----:B------:R-:W0:Y:S02]  /*6b50*/  F2I.FTZ.TRUNC.NTZ R5, R18 ;  /* 0x0000001200057305 */ /* 0x000e24000021f100 */
[----:B0-----:R-:W-:Y:S01]  /*6b60*/  STG.E.U16 [R2.64], R5 ;  /* 0x0000000502007986 */ /* 0x001fe2000c101524 */
[----:B------:R-:W-:Y:S05]  /*6b70*/  EXIT ;  /* 0x000000000000794d */ /* 0x000fea0003800000 */
.L_x_11423:
        /* <DEDUP_REMOVED lines=8> */
.L_x_11430:
[----:B------:R-:W-:-:S05]  /*6c00*/  F2FP.PACK_AB R18, RZ, R18 ;  /* 0x00000012ff12723e */ /* 0x000fca00000000ff */
[----:B------:R-:W-:Y:S01]  /*6c10*/  STG.E.U16 [R2.64], R18 ;  /* 0x0000001202007986 */ /* 0x000fe2000c101524 */
[----:B------:R-:W-:Y:S05]  /*6c20*/  EXIT ;  /* 0x000000000000794d */ /* 0x000fea0003800000 */
.L_x_11429:
        /* <DEDUP_REMOVED lines=9> */
.L_x_11432:
[----:B------:R-:W-:-:S04]  /*6cc0*/  F2FP.PACK_AB R5, RZ, R18 ;  /* 0x00000012ff05723e */ /* 0x000fc800000000ff */
[----:B------:R-:W-:-:S05]  /*6cd0*/  PRMT R5, R5, 0x5410, RZ ;  /* 0x0000541005057816 */ /* 0x000fca00000000ff */
[----:B------:R-:W-:Y:S01]  /*6ce0*/  STG.E [R2.64], R5 ;  /* 0x0000000502007986 */ /* 0x000fe2000c101924 */
[----:B------:R-:W-:Y:S05]  /*6cf0*/  EXIT ;  /* 0x000000000000794d */ /* 0x000fea0003800000 */
.L_x_11431:
[----:B------:R-:W-:-:S06]  /*6d00*/  FMUL.FTZ R4, R18, 1 ;  /* 0x3f80000012047820 */ /* 0x000fcc0000410000 */
[----:B------:R-:W0:Y:S02]  /*6d10*/  F2F.F64.F32 R4, R4 ;  /* 0x0000000400047310 */ /* 0x000e240000201800 */
[----:B0-----:R-:W-:Y:S01]  /*6d20*/  STG.E.64 [R2.64], R4 ;  /* 0x0000000402007986 */ /* 0x001fe2000c101b24 */
[----:B------:R-:W-:Y:S05]  /*6d30*/  EXIT ;  /* 0x000000000000794d */ /* 0x000fea0003800000 */
.L_x_11422:
        /* <DEDUP_REMOVED lines=12> */
.L_x_11435:
[----:B------:R-:W-:Y:S01]  /*6e00*/  FMUL.FTZ R4, R18, 1 ;  /* 0x3f80000012047820 */ /* 0x000fe20000410000 */
[----:B------:R-:W-:-:S05]  /*6e10*/  CS2R R6, SRZ ;  /* 0x0000000000067805 */ /* 0x000fca000001ff00 */
[----:B------:R-:W0:Y:S02]  /*6e20*/  F2F.F64.F32 R4, R4 ;  /* 0x0000000400047310 */ /* 0x000e240000201800 */
[----:B0-----:R-:W-:Y:S01]  /*6e30*/  STG.E.128 [R2.64], R4 ;  /* 0x0000000402007986 */ /* 0x001fe2000c101d24 */
[----:B------:R-:W-:Y:S05]  /*6e40*/  EXIT ;  /* 0x000000000000794d */ /* 0x000fea0003800000 */
.L_x_11434:
        /* <DEDUP_REMOVED lines=20> */
.L_x_11439:
[----:B------:R-:W-:Y:S05]  /*6f90*/  BSYNC B0 ;  /* 0x0000000000007941 */ /* 0x000fea0003800000 */
.L_x_11438:
[----:B------:R-:W-:-:S05]  /*6fa0*/  LOP3.LUT R7, R0, R7, RZ, 0xfc, !PT ;  /* 0x0000000700077212 */ /* 0x000fca00078efcff */
[----:B------:R-:W-:Y:S01]  /*6fb0*/  STG.E.U8 [R2.64], R7 ;  /* 0x0000000702007986 */ /* 0x000fe2000c101124 */
[----:B------:R-:W-:Y:S05]  /*6fc0*/  EXIT ;  /* 0x000000000000794d */ /* 0x000fea0003800000 */
.L_x_11437:
        /* <DEDUP_REMOVED lines=12> */
.L_x_11441:
[----:B------:R-:W-:Y:S01]  /*7090*/  IMAD.MOV.U32 R0, RZ, RZ, 0x7f ;  /* 0x0000007fff007424 */ /* 0x000fe200078e00ff */
[----:B------:R-:W-:-:S04]  /*70a0*/  ISETP.GT.U32.AND P0, PT, R4, 0x7f800000, PT ;  /* 0x7f8000000400780c */ /* 0x000fc80003f04070 */
[----:B------:R-:W-:-:S04]  /*70b0*/  SEL R0, R0, 0x7c, P0 ;  /* 0x0000007c00007807 */ /* 0x000fc80000000000 */
.L_x_11442:
[----:B------:R-:W-:Y:S05]  /*70c0*/  BSYNC B0 ;  /* 0x0000000000007941 */ /* 0x000fea0003800000 */
.L_x_11440:
[----:B------:R-:W-:-:S04]  /*70d0*/  LOP3.LUT R18, R18, 0x80000000, RZ, 0xc0, !PT ;  /* 0x8000000012127812 */ /* 0x000fc800078ec0ff */
[----:B------:R-:W-:-:S04]  /*70e0*/  SHF.R.U32.HI R5, RZ, 0x18, R18 ;  /* 0x00000018ff057819 */ /* 0x000fc80000011612 */
[----:B------:R-:W-:-:S05]  /*70f0*/  LOP3.LUT R5, R0, R5, RZ, 0xfc, !PT ;  /* 0x0000000500057212 */ /* 0x000fca00078efcff */
[----:B------:R-:W-:Y:S01]  /*7100*/  STG.E.U8 [R2.64], R5 ;  /* 0x0000000502007986 */ /* 0x000fe2000c101124 */
[----:B------:R-:W-:Y:S05]  /*7110*/  EXIT ;  /* 0x000000000000794d */ /* 0x000fea0003800000 */
.L_x_11436:
[----:B------:R-:W-:-:S05]  /*7120*/  F2FP.BF16.PACK_AB R18, RZ, R18 ;  /* 0x00000012ff12723e */ /* 0x000fca00000010ff */
[----:B------:R-:W-:Y:S01]  /*7130*/  STG.E.U16 [R2.64], R18 ;  /* 0x0000001202007986 */ /* 0x000fe2000c101524 */
[----:B------:R-:W-:Y:S05]  /*7140*/  EXIT ;  /* 0x000000000000794d */ /* 0x000fea0003800000 */
.L_x_11433:
        /* <DEDUP_REMOVED lines=11> */
.L_x_11445:
        /* <DEDUP_REMOVED lines=16> */
.L_x_11448:
[----:B------:R-:W-:-:S04]  /*7300*/  LOP3.LUT R18, R18, 0x80000000, RZ, 0xc0, !PT ;  /* 0x8000000012127812 */ /* 0x000fc800078ec0ff */
[----:B------:R-:W-:-:S04]  /*7310*/  SHF.R.U32.HI R5, RZ, 0x18, R18 ;  /* 0x00000018ff057819 */ /* 0x000fc80000011612 */
[----:B------:R-:W-:-:S04]  /*7320*/  LOP3.LUT R4, R4, R5, RZ, 0xfc, !PT ;  /* 0x0000000504047212 */ /* 0x000fc800078efcff */
[----:B------:R-:W-:Y:S02]  /*7330*/  PRMT R0, R4, 0x7610, R0 ;  /* 0x0000761004007816 */ /* 0x000fe40000000000 */
.L_x_11447:
[----:B------:R-:W-:Y:S05]  /*7340*/  BSYNC B0 ;  /* 0x0000000000007941 */ /* 0x000fea0003800000 */
.L_x_11446:
[----:B------:R-:W-:Y:S01]  /*7350*/  STG.E.U8 [R2.64], R0 ;  /* 0x0000000002007986 */ /* 0x000fe2000c101124 */
[----:B------:R-:W-:Y:S05]  /*7360*/  EXIT ;  /* 0x000000000000794d */ /* 0x000fea0003800000 */
.L_x_11444:
        /* <DEDUP_REMOVED lines=16> */
.L_x_11451:
[----:B------:R-:W-:-:S04]  /*7470*/  LOP3.LUT R18, R18, 0x80000000, RZ, 0xc0, !PT ;  /* 0x8000000012127812 */ /* 0x000fc800078ec0ff */
[----:B------:R-:W-:-:S04]  /*7480*/  SHF.R.U32.HI R5, RZ, 0x18, R18 ;  /* 0x00000018ff057819 */ /* 0x000fc80000011612 */
[----:B------:R-:W-:-:S04]  /*7490*/  LOP3.LUT R4, R4, R5, RZ, 0xfc, !PT ;  /* 0x0000000504047212 */ /* 0x000fc800078efcff */
[----:B------:R-:W-:Y:S02]  /*74a0*/  PRMT R0, R4, 0x7610, R0 ;  /* 0x0000761004007816 */ /* 0x000fe40000000000 */
.L_x_11450:
[----:B------:R-:W-:Y:S05]  /*74b0*/  BSYNC B0 ;  /* 0x0000000000007941 */ /* 0x000fea0003800000 */
.L_x_11449:
[----:B------:R-:W-:Y:S01]  /*74c0*/  STG.E.U8 [R2.64], R0 ;  /* 0x0000000002007986 */ /* 0x000fe2000c101124 */
[----:B------:R-:W-:Y:S05]  /*74d0*/  EXIT ;  /* 0x000000000000794d */ /* 0x000fea0003800000 */
.L_x_11443:
        /* <DEDUP_REMOVED lines=21> */
.L_x_11426:
        /* <DEDUP_REMOVED lines=20> */
.L_x_11453:
[----:B------:R-:W0:Y:S02]  /*7770*/  F2I.U64.TRUNC R18, R18 ;  /* 0x0000001200127311 */ /* 0x000e24000020d800 */
[----:B0-----:R-:W-:Y:S01]  /*7780*/  STG.E.64 [R2.64], R18 ;  /* 0x0000001202007986 */ /* 0x001fe2000c101b24 */
[----:B------:R-:W-:Y:S05]  /*7790*/  EXIT ;  /* 0x000000000000794d */ /* 0x000fea0003800000 */
.L_x_11452:
[----:B------:R-:W0:Y:S02]  /*77a0*/  F2I.FTZ.U32.TRUNC.NTZ R5, R18 ;  /* 0x0000001200057305 */ /* 0x000e24000021f000 */
[----:B0-----:R-:W-:Y:S01]  /*77b0*/  STG.E [R2.64], R5 ;  /* 0x0000000502007986 */ /* 0x001fe2000c101924 */
[----:B------:R-:W-:Y:S05]  /*77c0*/  EXIT ;  /* 0x000000000000794d */ /* 0x000fea0003800000 */
.L_x_11454:
        /* <DEDUP_REMOVED lines=11> */
.L_x_17807:


//--------------------- .text._ZN2at6native18elementwise_kernelILi128ELi2EZNS0_22gpu_kernel_impl_nocastINS0_13BUnaryFunctorIfffNS0_15binary_internal10DivFunctorIfEEEEEEvRNS_18TensorIteratorBaseERKT_EUliE_EEviT1_ --------------------------
	.section	.text._ZN2at6native18elementwise_kernelILi128ELi2EZNS0_22gpu_kernel_impl_nocastINS0_13BUnaryFunctorIfffNS0_15binary_internal10DivFunctorIfEEEEEEvRNS_18TensorIteratorBaseERKT_EUliE_EEviT1_,"ax",@progbits
	.sectioninfo	@"SHI_REGISTERS=12"
	.align	128
        .global         _ZN2at6native18elementwise_kernelILi128ELi2EZNS0_22gpu_kernel_impl_nocastINS0_13BUnaryFunctorIfffNS0_15binary_internal10DivFunctorIfEEEEEEvRNS_18TensorIteratorBaseERKT_EUliE_EEviT1_
        .type           _ZN2at6native18elementwise_kernelILi128ELi2EZNS0_22gpu_kernel_impl_nocastINS0_13BUnaryFunctorIfffNS0_15binary_internal10DivFunctorIfEEEEEEvRNS_18TensorIteratorBaseERKT_EUliE_EEviT1_,@function
        .size           _ZN2at6native18elementwise_kernelILi128ELi2EZNS0_22gpu_kernel_impl_nocastINS0_13BUnaryFunctorIfffNS0_15binary_internal10DivFunctorIfEEEEEEvRNS_18TensorIteratorBaseERKT_EUliE_EEviT1_,(.L_x_17808 - _ZN2at6native18elementwise_kernelILi128ELi2EZNS0_22gpu_kernel_impl_nocastINS0_13BUnaryFunctorIfffNS0_15binary_internal10DivFunctorIfEEEEEEvRNS_18TensorIteratorBaseERKT_EUliE_EEviT1_)
        .other          _ZN2at6native18elementwise_kernelILi128ELi2EZNS0_22gpu_kernel_impl_nocastINS0_13BUnaryFunctorIfffNS0_15binary_internal10DivFunctorIfEEEEEEvRNS_18TensorIteratorBaseERKT_EUliE_EEviT1_,@"STO_CUDA_ENTRY STV_DEFAULT"
_ZN2at6native18elementwise_kernelILi128ELi2EZNS0_22gpu_kernel_impl_nocastINS0_13BUnaryFunctorIfffNS0_15binary_internal10DivFunctorIfEEEEEEvRNS_18TensorIteratorBaseERKT_EUliE_EEviT1_:
.text._ZN2at6native18elementwise_kernelILi128ELi2EZNS0_22gpu_kernel_impl_nocastINS0_13BUnaryFunctorIfffNS0_15binary_internal10DivFunctorIfEEEEEEvRNS_18TensorIteratorBaseERKT_EUliE_EEviT1_:
        /* <DEDUP_REMOVED lines=236> */
.L_x_11457:
[----:B------:R-:W-:-:S05]  /*0ec0*/  IADD3 R4, P0, R3, c[0x0][0x368], RZ ;  /* 0x0000da0003047a10 */ /* 0x000fca0007f1e0ff */
[----:B------:R-:W-:-:S05]  /*0ed0*/  IMAD.X R5, RZ, RZ, c[0x0][0x36c], P0 ;  /* 0x0000db00ff057624 */ /* 0x000fca00000e06ff */
[----:B------:R-:W2:Y:S01]  /*0ee0*/  LDG.E R4, [R4.64] ;  /* 0x0000000404047981 */ /* 0x000ea2000c1e1900 */
[----:B------:R-:W2:Y:S01]  /*0ef0*/  MUFU.RCP R9, c[0x0][0x374] ;  /* 0x0000dd0000097b08 */ /* 0x000ea20000001000 */
[----:B------:R-:W-:Y:S02]  /*0f00*/  IADD3 R2, P0, R2, c[0x0][0x360], RZ ;  /* 0x0000d80002027a10 */ /* 0x000fe40007f1e0ff */
[----:B------:R-:W-:Y:S02]  /*0f10*/  IADD3 R7, R0, 0x80, RZ ;  /* 0x0000008000077810 */ /* 0x000fe40007ffe0ff */
[----:B------:R-:W-:Y:S01]  /*0f20*/  IADD3.X R3, RZ, c[0x0][0x364], RZ, P0, !PT ;  /* 0x0000d900ff037a10 */ /* 0x000fe200007fe4ff */
[----:B--2---:R-:W-:-:S05]  /*0f30*/  FMUL.FTZ R9, R4, R9 ;  /* 0x0000000904097220 */ /* 0x004fca0000410000 */
[----:B------:R0:W-:Y:S03]  /*0f40*/  STG.E [R2.64], R9 ;  /* 0x0000000902007986 */ /* 0x0001e6000c101904 */
.L_x_11456:
[----:B------:R-:W-:Y:S05]  /*0f50*/  BSYNC B0 ;  /* 0x0000000000007941 */ /* 0x000fea0003800000 */
.L_x_11455:
        /* <DEDUP_REMOVED lines=230> */
.L_x_11458:
[----:B------:R-:W-:-:S04]  /*1dc0*/  IADD3 R2, P0, R2, c[0x0][0x368], RZ ;  /* 0x0000da0002027a10 */ /* 0x000fc80007f1e0ff */
[----:B------:R-:W-:-:S05]  /*1dd0*/  IADD3.X R3, RZ, c[0x0][0x36c], RZ, P0, !PT ;  /* 0x0000db00ff037a10 */ /* 0x000fca00007fe4ff */
[----:B------:R-:W2:Y:S01]  /*1de0*/  LDG.E R2, [R2.64] ;  /* 0x0000000402027981 */ /* 0x000ea2000c1e1900 */
[----:B------:R-:W2:Y:S01]  /*1df0*/  MUFU.RCP R7, c[0x0][0x374] ;  /* 0x0000dd0000077b08 */ /* 0x000ea20000001000 */
[----:B------:R-:W-:-:S04]  /*1e00*/  IADD3 R4, P0, R0, c[0x0][0x360], RZ ;  /* 0x0000d80000047a10 */ /* 0x000fc80007f1e0ff */
[----:B------:R-:W-:Y:S01]  /*1e10*/  IADD3.X R5, RZ, c[0x0][0x364], RZ, P0, !PT ;  /* 0x0000d900ff057a10 */ /* 0x000fe200007fe4ff */
[----:B--2---:R-:W-:-:S05]  /*1e20*/  FMUL.FTZ R7, R2, R7 ;  /* 0x0000000702077220 */ /* 0x004fca0000410000 */
[----:B------:R-:W-:Y:S01]  /*1e30*/  STG.E [R4.64], R7 ;  /* 0x0000000704007986 */ /* 0x000fe2000c101904 */
[----:B------:R-:W-:Y:S05]  /*1e40*/  EXIT ;  /* 0x000000000000794d */ /* 0x000fea0003800000 */
.L_x_11459:
        /* <DEDUP_REMOVED lines=11> */
.L_x_17808:


//--------------------- .text._ZN2at6native27unrolled_elementwise_kernelINS0_13BUnaryFunctorIfffNS0_15binary_internal10DivFunctorIfEEEESt5arrayIPcLm2EELi4E23TrivialOffsetCalculatorILi1EjESB_NS0_6memory15LoadWithoutCastENSC_16StoreWithoutCastEEEviT_T0_T2_T3_T4_T5_ --------------------------
	.section	.text._ZN2at6native27unrolled_elementwise_kernelINS0_13BUnaryFunctorIfffNS0_15binary_internal10DivFunctorIfEEEESt5arrayIPcLm2EELi4E23TrivialOffsetCalculatorILi1EjESB_NS0_6memory15LoadWithoutCastENSC_16StoreWithoutCastEEEviT_T0_T2_T3_T4_T5_,"ax",@progbits
	.sectioninfo	@"SHI_REGISTERS=20"
	.align	128
        .global         _ZN2at6native27unrolled_elementwise_kernelINS0_13BUnaryFunctorIfffNS0_15binary_internal10DivFunctorIfEEEESt5arrayIPcLm2EELi4E23TrivialOffsetCalculatorILi1EjESB_NS0_6memory15LoadWithoutCastENSC_16StoreWithoutCastEEEviT_T0_T2_T3_T4_T5_
        .type           _ZN2at6native27unrolled_elementwise_kernelINS0_13BUnaryFunctorIfffNS0_15binary_internal10DivFunctorIfEEEESt5arrayIPcLm2EELi4E23TrivialOffsetCalculatorILi1EjESB_NS0_6memory15LoadWithoutCastENSC_16StoreWithoutCastEEEviT_T0_T2_T3_T4_T5_,@function
        .size           _ZN2at6native27unrolled_elementwise_kernelINS0_13BUnaryFunctorIfffNS0_15binary_internal10DivFunctorIfEEEESt5arrayIPcLm2EELi4E23TrivialOffsetCalculatorILi1EjESB_NS0_6memory15LoadWithoutCastENSC_16StoreWithoutCastEEEviT_T0_T2_T3_T4_T5_,(.L_x_17809 - _ZN2at6native27unrolled_elementwise_kernelINS0_13BUnaryFunctorIfffNS0_15binary_internal10DivFunctorIfEEEESt5arrayIPcLm2EELi4E23TrivialOffsetCalculatorILi1EjESB_NS0_6memory15LoadWithoutCastENSC_16StoreWithoutCastEEEviT_T0_T2_T3_T4_T5_)
        .other          _ZN2at6native27unrolled_elementwise_kernelINS0_13BUnaryFunctorIfffNS0_15binary_internal10DivFunctorIfEEEESt5arrayIPcLm2EELi4E23TrivialOffsetCalculatorILi1EjESB_NS0_6memory15LoadWithoutCastENSC_16StoreWithoutCastEEEviT_T0_T2_T3_T4_T5_,@"STO_CUDA_ENTRY STV_DEFAULT"
_ZN2at6native27unrolled_elementwise_kernelINS0_13BUnaryFunctorIfffNS0_15binary_internal10DivFunctorIfEEEESt5arrayIPcLm2EELi4E23TrivialOffsetCalculatorILi1EjESB_NS0_6memory15LoadWithoutCastENSC_16StoreWithoutCastEEEviT_T0_T2_T3_T4_T5_:
.text._ZN2at6native27unrolled_elementwise_kernelINS0_13BUnaryFunctorIfffNS0_15binary_internal10DivFunctorIfEEEESt5arrayIPcLm2EELi4E23TrivialOffsetCalculatorILi1EjESB_NS0_6memory15LoadWithoutCastENSC_16StoreWithoutCastEEEviT_T0_T2_T3_T4_T5_:
[----:B------:R-:W-:Y:S02]  /*0000*/  IMAD.MOV.U32 R1, RZ, RZ, c[0x0][0x28] ;  /* 0x00000a00ff017624 */ /* 0x000fe400078e00ff */
[----:B------:R-:W0:Y:S01]  /*0010*/  S2R R0, SR_CTAID.X ;  /* 0x0000000000007919 */ /* 0x000e220000002500 */
[----:B------:R-:W-:Y:S01]  /*0020*/  IMAD.MOV.U32 R3, RZ, RZ, -0x200 ;  /* 0xfffffe00ff037424 */ /* 0x000fe200078e00ff */
[----:B------:R-:W-:Y:S01]  /*0030*/  CS2R R4, SRZ ;  /* 0x0000000000047805 */ /* 0x000fe2000001ff00 */
[----:B------:R-:W-:Y:S01]  /*0040*/  ULDC.64 UR4, c[0x0][0x118] ;  /* 0x0000460000047ab9 */ /* 0x000fe20000000a00 */
[----:B------:R-:W1:Y:S01]  /*0050*/  S2R R7, SR_TID.X ;  /* 0x0000000000077919 */ /* 0x000e620000002100 */
[----:B0-----:R-:W-:Y:S02]  /*0060*/  IMAD R2, R0, R3, c[0x0][0x160] ;  /* 0x0000580000027624 */ /* 0x001fe400078e0203 */
[----:B------:R-:W-:Y:S01]  /*0070*/  IMAD.MOV.U32 R3, RZ, RZ, RZ ;  /* 0x000000ffff037224 */ /* 0x000fe200078e00ff */
[----:B-1----:R-:W-:Y:S02]  /*0080*/  MOV R11, R7 ;  /* 0x00000007000b7202 */ /* 0x002fe40000000f00 */
[----:B------:R-:W-:-:S13]  /*0090*/  ISETP.GE.AND P0, PT, R7, R2, PT ;  /* 0x000000020700720c */ /* 0x000fda0003f06270 */
[----:B------:R-:W-:Y:S01]  /*00a0*/  @!P0 IMAD R8, R0, 0x200, R11 ;  /* 0x0000020000088824 */ /* 0x000fe200078e020b */
[----:B------:R-:W-:Y:S02]  /*00b0*/  @!P0 IADD3 R11, R11, 0x80, RZ ;  /* 0x000000800b0b8810 */ /* 0x000fe40007ffe0ff */
[----:B------:R-:W-:Y:S02]  /*00c0*/  @!P0 MOV R9, 0x4 ;  /* 0x0000000400098802 */ /* 0x000fe40000000f00 */
[----:B------:R-:W-:-:S03]  /*00d0*/  ISETP.GE.AND P1, PT, R11, R2, PT ;  /* 0x000000020b00720c */ /* 0x000fc60003f26270 */
[----:B------:R-:W-:-:S05]  /*00e0*/  @!P0 IMAD.WIDE.U32 R8, R8, R9, c[0x0][0x178] ;  /* 0x00005e0008088625 */ /* 0x000fca00078e0009 */
[----:B------:R0:W2:Y:S05]  /*00f0*/  @!P0 LDG.E R5, [R8.64] ;  /* 0x0000000408058981 */ /* 0x0000aa000c1e1900 */
[----:B------:R-:W-:Y:S01]  /*0100*/  @!P1 IMAD R12, R0, 0x200, R11 ;  /* 0x00000200000c9824 */ /* 0x000fe200078e020b */
[----:B------:R-:W-:Y:S01]  /*0110*/  @!P1 IADD3 R11, R11, 0x80, RZ ;  /* 0x000000800b0b9810 */ /* 0x000fe20007ffe0ff */
[----:B------:R-:W-:-:S03]  /*0120*/  @!P1 IMAD.MOV.U32 R13, RZ, RZ, 0x4 ;  /* 0x00000004ff0d9424 */ /* 0x000fc600078e00ff */
[----:B------:R-:W-:Y:S01]  /*0130*/  ISETP.GE.AND P2, PT, R11, R2, PT ;  /* 0x000000020b00720c */ /* 0x000fe20003f46270 */
[----:B------:R-:W-:-:S05]  /*0140*/  @!P1 IMAD.WIDE.U32 R12, R12, R13, c[0x0][0x178] ;  /* 0x00005e000c0c9625 */ /* 0x000fca00078e000d */
[----:B------:R1:W3:Y:S07]  /*0150*/  @!P1 LDG.E R4, [R12.64] ;  /* 0x000000040c049981 */ /* 0x0002ee000c1e1900 */
[----:B------:R-:W-:Y:S01]  /*0160*/  @!P2 MOV R15, 0x4 ;  /* 0x00000004000fa802 */ /* 0x000fe20000000f00 */
[----:B------:R-:W-:-:S04]  /*0170*/  @!P2 IMAD R14, R0, 0x200, R11 ;  /* 0x00000200000ea824 */ /* 0x000fc800078e020b */
[----:B------:R-:W-:-:S05]  /*0180*/  @!P2 IMAD.WIDE.U32 R14, R14, R15, c[0x0][0x178] ;  /* 0x00005e000e0ea625 */ /* 0x000fca00078e000f */
[----:B------:R4:W3:Y:S01]  /*0190*/  @!P2 LDG.E R3, [R14.64] ;  /* 0x000000040e03a981 */ /* 0x0008e2000c1e1900 */
[----:B------:R-:W-:-:S04]  /*01a0*/  @!P2 IADD3 R11, R11, 0x80, RZ ;  /* 0x000000800b0ba810 */ /* 0x000fc80007ffe0ff */
[----:B------:R-:W-:Y:S01]  /*01b0*/  ISETP.GE.AND P1, PT, R11, R2, PT ;  /* 0x000000020b00720c */ /* 0x000fe20003f26270 */
[----:B------:R-:W-:Y:S01]  /*01c0*/  IMAD.MOV.U32 R17, RZ, RZ, R7 ;  /* 0x000000ffff117224 */ /* 0x000fe200078e0007 */
[----:B-1----:R-:W2:Y:S01]  /*01d0*/  @!P0 MUFU.RCP R12, c[0x0][0x168] ;  /* 0x00005a00000c8b08 */ /* 0x002ea20000001000 */
[----:B------:R-:W-:-:S03]  /*01e0*/  HFMA2.MMA R6, -RZ, RZ, 0, 0 ;  /* 0x00000000ff067435 */ /* 0x000fc600000001ff */
[C---:B0-----:R-:W-:Y:S02]  /*01f0*/  IADD3 R9, R17.reuse, 0x80, RZ ;  /* 0x0000008011097810 */ /* 0x041fe40007ffe0ff */
[----:B------:R-:W-:-:S05]  /*0200*/  IADD3 R13, R17, 0x100, RZ ;  /* 0x00000100110d7810 */ /* 0x000fca0007ffe0ff */
[----:B------:R-:W-:Y:S01]  /*0210*/  @!P1 LEA R10, R0, R11, 0x9 ;  /* 0x0000000b000a9211 */ /* 0x000fe200078e48ff */
[----:B------:R-:W-:Y:S01]  /*0220*/  @!P1 IMAD.MOV.U32 R11, RZ, RZ, 0x4 ;  /* 0x00000004ff0b9424 */ /* 0x000fe200078e00ff */
[-C--:B------:R-:W-:Y:S02]  /*0230*/  ISETP.GE.AND P2, PT, R9, R2.reuse, PT ;  /* 0x000000020900720c */ /* 0x080fe40003f46270 */
[----:B------:R-:W-:Y:S01]  /*0240*/  IADD3 R9, R17, 0x180, RZ ;  /* 0x0000018011097810 */ /* 0x000fe20007ffe0ff */
[----:B------:R-:W-:Y:S01]  /*0250*/  @!P1 IMAD.WIDE.U32 R10, R10, R11, c[0x0][0x178] ;  /* 0x00005e000a0a9625 */ /* 0x000fe200078e000b */
[----:B------:R-:W-:Y:S02]  /*0260*/  @!P0 IADD3 R17, R7, 0x80, RZ ;  /* 0x0000008007118810 */ /* 0x000fe40007ffe0ff */
[----:B------:R-:W-:Y:S01]  /*0270*/  @!P0 LEA R8, R0, R7, 0x9 ;  /* 0x0000000700088211 */ /* 0x000fe200078e48ff */
[----:B------:R-:W-:Y:S01]  /*0280*/  @!P0 IMAD.MOV.U32 R7, RZ, RZ, 0x4 ;  /* 0x00000004ff078424 */ /* 0x000fe200078e00ff */
[-C--:B------:R-:W-:Y:S01]  /*0290*/  ISETP.GE.AND P3, PT, R13, R2.reuse, PT ;  /* 0x000000020d00720c */ /* 0x080fe20003f66270 */
[----:B------:R0:W5:Y:S01]  /*02a0*/  @!P1 LDG.E R6, [R10.64] ;  /* 0x000000040a069981 */ /* 0x000162000c1e1900 */
[-C--:B------:R-:W-:Y:S01]  /*02b0*/  ISETP.GE.AND P1, PT, R9, R2.reuse, PT ;  /* 0x000000020900720c */ /* 0x080fe20003f26270 */
[----:B------:R-:W-:Y:S01]  /*02c0*/  @!P0 IMAD.WIDE.U32 R8, R8, R7, c[0x0][0x170] ;  /* 0x00005c0008088625 */ /* 0x000fe200078e0007 */
[----:B------:R-:W-:Y:S01]  /*02d0*/  ISETP.GE.AND P4, PT, R17, R2, PT ;  /* 0x000000021100720c */ /* 0x000fe20003f86270 */
[----:B------:R-:W3:Y:S08]  /*02e0*/  @!P2 MUFU.RCP R13, c[0x0][0x168] ;  /* 0x00005a00000dab08 */ /* 0x000ef00000001000 */
[----:B----4-:R-:W1:Y:S01]  /*02f0*/  @!P3 MUFU.RCP R14, c[0x0][0x168] ;  /* 0x00005a00000ebb08 */ /* 0x010e620000001000 */
[----:B------:R-:W-:Y:S01]  /*0300*/  BSSY B0, `(.L_x_11460) ;  /* 0x0000010000007945 */ /* 0x000fe20003800000 */
[----:B--2---:R-:W-:-:S05]  /*0310*/  @!P0 FMUL.FTZ R5, R12, R5 ;  /* 0x000000050c058220 */ /* 0x004fca0000410000 */
[----:B------:R0:W-:Y:S01]  /*0320*/  @!P0 STG.E [R8.64], R5 ;  /* 0x0000000508008986 */ /* 0x0001e2000c101904 */
[----:B---3--:R-:W-:Y:S02]  /*0330*/  @!P2 FMUL.FTZ R7, R13, R4 ;  /* 0x000000040d07a220 */ /* 0x008fe40000410000 */
[----:B-1----:R-:W-:Y:S01]  /*0340*/  @!P3 FMUL.FTZ R3, R14, R3 ;  /* 0x000000030e03b220 */ /* 0x002fe20000410000 */
[----:B------:R-:W-:Y:S05]  /*0350*/  @P4 BRA `(.L_x_11461) ;  /* 0x000000a000004947 */ /* 0x000fea0003800000 */
[----:B0-----:R-:W-:Y:S01]  /*0360*/  LEA R4, R0, R17, 0x9 ;  /* 0x0000001100047211 */ /* 0x001fe200078e48ff */
[----:B------:R-:W-:Y:S01]  /*0370*/  IMAD.MOV.U32 R9, RZ, RZ, 0x4 ;  /* 0x00000004ff097424 */ /* 0x000fe200078e00ff */
[----:B------:R-:W-:-:S03]  /*0380*/  IADD3 R17, R17, 0x80, RZ ;  /* 0x0000008011117810 */ /* 0x000fc60007ffe0ff */
[----:B------:R-:W-:Y:S01]  /*0390*/  IMAD.WIDE.U32 R4, R4, R9, c[0x0][0x170] ;  /* 0x00005c0004047625 */ /* 0x000fe200078e0009 */
[----:B------:R-:W-:-:S04]  /*03a0*/  ISETP.GE.AND P0, PT, R17, R2, PT ;  /* 0x000000021100720c */ /* 0x000fc80003f06270 */
[----:B------:R0:W-:Y:S09]  /*03b0*/  STG.E [R4.64], R7 ;  /* 0x0000000704007986 */ /* 0x0001f2000c101904 */
[----:B------:R-:W-:Y:S02]  /*03c0*/  @!P0 LEA R8, R0, R17, 0x9 ;  /* 0x0000001100088211 */ /* 0x000fe400078e48ff */
[----:B------:R-:W-:-:S03]  /*03d0*/  @!P0 IADD3 R17, R17, 0x80, RZ ;  /* 0x0000008011118810 */ /* 0x000fc60007ffe0ff */
[----:B------:R-:W-:-:S05]  /*03e0*/  @!P0 IMAD.WIDE.U32 R8, R8, R9, c[0x0][0x170] ;  /* 0x00005c0008088625 */ /* 0x000fca00078e0009 */
[----:B------:R0:W-:Y:S02]  /*03f0*/  @!P0 STG.E [R8.64], R3 ;  /* 0x0000000308008986 */ /* 0x0001e4000c101904 */
.L_x_11461:
[----:B0-----:R-:W-:Y:S05]  /*0400*/  BSYNC B0 ;  /* 0x0000000000007941 */ /* 0x001fea0003800000 */
.L_x_11460:
[----:B------:R-:W-:Y:S01]  /*0410*/  ISETP.GE.AND P0, PT, R17, R2, PT ;  /* 0x000000021100720c */ /* 0x000fe20003f06270 */
[----:B------:R-:W0:-:S12]  /*0420*/  @!P1 MUFU.RCP R5, c[0x0][0x168] ;  /* 0x00005a0000059b08 */ /* 0x000e180000001000 */
[----:B------:R-:W-:Y:S05]  /*0430*/  @P0 EXIT ;  /* 0x000000000000094d */ /* 0x000fea0003800000 */
[----:B------:R-:W-:Y:S01]  /*0440*/  MOV R3, 0x4 ;  /* 0x0000000400037802 */ /* 0x000fe20000000f00 */
[----:B------:R-:W-:Y:S02]  /*0450*/  IMAD R2, R0, 0x200, R17 ;  /* 0x0000020000027824 */ /* 0x000fe400078e0211 */
[----:B0----5:R-:W-:Y:S02]  /*0460*/  @!P1 FMUL.FTZ R5, R5, R6 ;  /* 0x0000000605059220 */ /* 0x021fe40000410000 */
[----:B------:R-:W-:-:S05]  /*0470*/  IMAD.WIDE.U32 R2, R2, R3, c[0x0][0x170] ;  /* 0x00005c0002027625 */ /* 0x000fca00078e0003 */
[----:B------:R-:W-:Y:S01]  /*0480*/  STG.E [R2.64], R5 ;  /* 0x0000000502007986 */ /* 0x000fe2000c101904 */
[----:B------:R-:W-:Y:S05]  /*0490*/  EXIT ;  /* 0x000000000000794d */ /* 0x000fea0003800000 */
.L_x_11462:
        /* <DEDUP_REMOVED lines=14> */
.L_x_17809:


//--------------------- .text._ZN2at6native29vectorized_elementwise_kernelILi2ENS0_13BUnaryFunctorIfffNS0_15binary_internal10DivFunctorIfEEEESt5arrayIPcLm2EEEEviT0_T1_ --------------------------
	.section	.text._ZN2at6native29vectorized_elementwise_kernelILi2ENS0_13BUnaryFunctorIfffNS0_15binary_internal10DivFunctorIfEEEESt5arrayIPcLm2EEEEviT0_T1_,"ax",@progbits
	.sectioninfo	@"SHI_REGISTERS=28"
	.align	128
        .global         _ZN2at6native29vectorized_elementwise_kernelILi2ENS0_13BUnaryFunctorIfffNS0_15binary_internal10DivFunctorIfEEEESt5arrayIPcLm2EEEEviT0_T1_
        .type           _ZN2at6native29vectorized_elementwise_kernelILi2ENS0_13BUnaryFunctorIfffNS0_15binary_internal10DivFunctorIfEEEESt5arrayIPcLm2EEEEviT0_T1_,@function
        .size           _ZN2at6native29vectorized_elementwise_kernelILi2ENS0_13BUnaryFunctorIfffNS0_15binary_internal10DivFunctorIfEEEESt5arrayIPcLm2EEEEviT0_T1_,(.L_x_17810 - _ZN2at6native29vectorized_elementwise_kernelILi2ENS0_13BUnaryFunctorIfffNS0_15binary_internal10DivFunctorIfEEEESt5arrayIPcLm2EEEEviT0_T1_)
        .other          _ZN2at6native29vectorized_elementwise_kernelILi2ENS0_13BUnaryFunctorIfffNS0_15binary_internal10DivFunctorIfEEEESt5arrayIPcLm2EEEEviT0_T1_,@"STO_CUDA_ENTRY STV_DEFAULT"
_ZN2at6native29vectorized_elementwise_kernelILi2ENS0_13BUnaryFunctorIfffNS0_15binary_internal10DivFunctorIfEEEESt5arrayIPcLm2EEEEviT0_T1_:
.text._ZN2at6native29vectorized_elementwise_kernelILi2ENS0_13BUnaryFunctorIfffNS0_15binary_internal10DivFunctorIfEEEESt5arrayIPcLm2EEEEviT0_T1_:
        /* <DEDUP_REMOVED lines=13> */
[----:B------:R-:W4:Y:S04]  /*00d0*/  LDG.E.64 R10, [R2.64+0x800] ;  /* 0x00080004020a7981 */ /* 0x000f28000c1e1b00 */
[----:B------:R-:W5:Y:S01]  /*00e0*/  LDG.E.64 R12, [R2.64+0xc00] ;  /* 0x000c0004020c7981 */ /* 0x000f62000c1e1b00 */
[----:B------:R-:W2:Y:S01]  /*00f0*/  MUFU.RCP R14, c[0x0][0x168] ;  /* 0x00005a00000e7b08 */ /* 0x000ea20000001000 */
[----:B------:R-:W-:-:S06]  /*0100*/  IMAD.WIDE.U32 R4, R0, R5, c[0x0][0x170] ;  /* 0x00005c0000047625 */ /* 0x000fcc00078e0005 */
[----:B------:R-:W-:-:S04]  /*0110*/  IMAD.WIDE R4, R15, 0x8, R4 ;  /* 0x000000080f047825 */ /* 0x000fc800078e0204 */
[-C--:B--2---:R-:W-:Y:S02]  /*0120*/  FMUL.FTZ R7, R7, R14.reuse ;  /* 0x0000000e07077220 */ /* 0x084fe40000410000 */
[-C--:B------:R-:W-:Y:S02]  /*0130*/  FMUL.FTZ R6, R6, R14.reuse ;  /* 0x0000000e06067220 */ /* 0x080fe40000410000 */
[-C--:B---3--:R-:W-:Y:S02]  /*0140*/  FMUL.FTZ R9, R9, R14.reuse ;  /* 0x0000000e09097220 */ /* 0x088fe40000410000 */
[-C--:B------:R-:W-:Y:S01]  /*0150*/  FMUL.FTZ R8, R8, R14.reuse ;  /* 0x0000000e08087220 */ /* 0x080fe20000410000 */
[----:B------:R-:W-:Y:S01]  /*0160*/  STG.E.64 [R4.64], R6 ;  /* 0x0000000604007986 */ /* 0x000fe2000c101b04 */
[-C--:B----4-:R-:W-:Y:S02]  /*0170*/  FMUL.FTZ R11, R11, R14.reuse ;  /* 0x0000000e0b0b7220 */ /* 0x090fe40000410000 */
[-C--:B------:R-:W-:Y:S01]  /*0180*/  FMUL.FTZ R10, R10, R14.reuse ;  /* 0x0000000e0a0a7220 */ /* 0x080fe20000410000 */
[----:B------:R-:W-:Y:S01]  /*0190*/  STG.E.64 [R4.64+0x400], R8 ;  /* 0x0004000804007986 */ /* 0x000fe2000c101b04 */
[----:B-----5:R-:W-:-:S02]  /*01a0*/  FMUL.FTZ R13, R13, R14 ;  /* 0x0000000e0d0d7220 */ /* 0x020fc40000410000 */
[----:B------:R-:W-:Y:S01]  /*01b0*/  FMUL.FTZ R12, R12, R14 ;  /* 0x0000000e0c0c7220 */ /* 0x000fe20000410000 */
[----:B------:R-:W-:Y:S04]  /*01c0*/  STG.E.64 [R4.64+0x800], R10 ;  /* 0x0008000a04007986 */ /* 0x000fe8000c101b04 */
[----:B------:R-:W-:Y:S01]  /*01d0*/  STG.E.64 [R4.64+0xc00], R12 ;  /* 0x000c000c04007986 */ /* 0x000fe2000c101b04 */
[----:B------:R-:W-:Y:S05]  /*01e0*/  EXIT ;  /* 0x000000000000794d */ /* 0x000fea0003800000 */
.L_x_11463:
[----:B------:R-:W0:Y:S01]  /*01f0*/  S2R R15, SR_TID.X ;  /* 0x00000000000f7919 */ /* 0x000e220000002100 */
[----:B------:R-:W-:Y:S01]  /*0200*/  CS2R R20, SRZ ;  /* 0x0000000000147805 */ /* 0x000fe2000001ff00 */
[----:B0-----:R-:W-:Y:S01]  /*0210*/  ISETP.GE.AND P0, PT, R15, R12, PT ;  /* 0x0000000c0f00720c */ /* 0x001fe20003f06270 */
[----:B------:R-:W-:-:S12]  /*0220*/  IMAD.MOV.U32 R7, RZ, RZ, R15 ;  /* 0x000000ffff077224 */ /* 0x000fd800078e000f */
[----:B------:R-:W-:Y:S01]  /*0230*/  @!P0 IMAD.IADD R2, R0, 0x1, R7 ;  /* 0x0000000100028824 */ /* 0x000fe200078e0207 */
[----:B------:R-:W-:Y:S02]  /*0240*/  @!P0 IADD3 R7, R7, 0x80, RZ ;  /* 0x0000008007078810 */ /* 0x000fe40007ffe0ff */
[----:B------:R-:W-:Y:S02]  /*0250*/  @!P0 MOV R3, 0x4 ;  /* 0x0000000400038802 */ /* 0x000fe40000000f00 */
[----:B------:R-:W-:-:S13]  /*0260*/  ISETP.GE.AND P6, PT, R7, R12, PT ;  /* 0x0000000c0700720c */ /* 0x000fda0003fc6270 */
[----:B------:R-:W-:Y:S01]  /*0270*/  @!P6 IADD3 R10, R0, R7, RZ ;  /* 0x00000007000ae210 */ /* 0x000fe20007ffe0ff */
[----:B------:R-:W-:Y:S01]  /*0280*/  @!P6 IMAD.MOV.U32 R11, RZ, RZ, 0x4 ;  /* 0x00000004ff0be424 */ /* 0x000fe200078e00ff */
[----:B------:R-:W-:-:S03]  /*0290*/  @!P6 IADD3 R7, R7, 0x80, RZ ;  /* 0x000000800707e810 */ /* 0x000fc60007ffe0ff */
[----:B------:R-:W-:Y:S01]  /*02a0*/  @!P6 IMAD.WIDE.U32 R10, R10, R11, c[0x0][0x178] ;  /* 0x00005e000a0ae625 */ /* 0x000fe200078e000b */
[----:B------:R-:W-:-:S04]  /*02b0*/  ISETP.GE.AND P5, PT, R7, R12, PT ;  /* 0x0000000c0700720c */ /* 0x000fc80003fa6270 */
[----:B------:R0:W2:Y:S09]  /*02c0*/  @!P6 LDG.E R21, [R10.64] ;  /* 0x000000040a15e981 */ /* 0x0000b2000c1e1900 */
        /* <DEDUP_REMOVED lines=12> */
[----:B------:R-:W-:Y:S02]  /*0390*/  IMAD.MOV.U32 R14, RZ, RZ, RZ ;  /* 0x000000ffff0e7224 */ /* 0x000fe400078e00ff */
[----:B------:R-:W-:-:S04]  /*03a0*/  @!P0 IMAD.WIDE.U32 R2, R2, R3, c[0x0][0x178] ;  /* 0x00005e0002028625 */ /* 0x000fc800078e0003 */
[----:B------:R-:W-:Y:S01]  /*03b0*/  @!P5 IMAD.MOV.U32 R23, RZ, RZ, 0x4 ;  /* 0x00000004ff17d424 */ /* 0x000fe200078e00ff */
[----:B------:R1:W3:Y:S05]  /*03c0*/  @!P0 LDG.E R14, [R2.64] ;  /* 0x00000004020e8981 */ /* 0x0002ea000c1e1900 */
[----:B------:R-:W-:Y:S02]  /*03d0*/  @!P1 IADD3 R8, R0, R7, RZ ;  /* 0x0000000700089210 */ /* 0x000fe40007ffe0ff */
[----:B------:R-:W-:-:S04]  /*03e0*/  @!P1 IADD3 R7, R7, 0x80, RZ ;  /* 0x0000008007079810 */ /* 0x000fc80007ffe0ff */
[----:B------:R-:W-:Y:S01]  /*03f0*/  ISETP.GE.AND P6, PT, R7, R12, PT ;  /* 0x0000000c0700720c */ /* 0x000fe20003fc6270 */
[----:B------:R-:W-:Y:S02]  /*0400*/  IMAD.MOV.U32 R13, RZ, RZ, RZ ;  /* 0x000000ffff0d7224 */ /* 0x000fe400078e00ff */
[----:B------:R-:W-:Y:S01]  /*0410*/  @!P5 IMAD.WIDE.U32 R22, R22, R23, c[0x0][0x178] ;  /* 0x00005e001616d625 */ /* 0x000fe200078e0017 */
[----:B------:R-:W-:Y:S02]  /*0420*/  @!P3 MOV R9, 0x4 ;  /* 0x000000040009b802 */ /* 0x000fe40000000f00 */
[----:B------:R-:W-:Y:S01]  /*0430*/  @!P1 MOV R25, 0x4 ;  /* 0x0000000400199802 */ /* 0x000fe20000000f00 */
[----:B------:R-:W-:Y:S01]  /*0440*/  @!P4 IMAD.MOV.U32 R24, RZ, RZ, 0x4 ;  /* 0x00000004ff18c424 */ /* 0x000fe200078e00ff */
[----:B------:R4:W5:Y:S01]  /*0450*/  @!P5 LDG.E R13, [R22.64] ;  /* 0x00000004160dd981 */ /* 0x000962000c1e1900 */
[----:B0-----:R-:W-:Y:S01]  /*0460*/  @!P2 IMAD.MOV.U32 R11, RZ, RZ, 0x4 ;  /* 0x00000004ff0ba424 */ /* 0x001fe200078e00ff */
[----:B------:R-:W-:Y:S01]  /*0470*/  CS2R R16, SRZ ;  /* 0x0000000000107805 */ /* 0x000fe2000001ff00 */
[----:B-1----:R-:W-:Y:S01]  /*0480*/  @!P4 IMAD.WIDE.U32 R2, R5, R24, c[0x0][0x178] ;  /* 0x00005e000502c625 */ /* 0x002fe200078e0018 */
[----:B------:R-:W-:-:S03]  /*0490*/  CS2R R18, SRZ ;  /* 0x0000000000127805 */ /* 0x000fc6000001ff00 */
[----:B------:R-:W-:Y:S01]  /*04a0*/  @!P6 IMAD.IADD R10, R0, 0x1, R7 ;  /* 0x00000001000ae824 */ /* 0x000fe200078e0207 */
[----:B------:R0:W5:Y:S01]  /*04b0*/  @!P4 LDG.E R16, [R2.64] ;  /* 0x000000040210c981 */ /* 0x000162000c1e1900 */
[----:B----4-:R-:W-:Y:S01]  /*04c0*/  @!P6 MOV R23, 0x4 ;  /* 0x000000040017e802 */ /* 0x010fe20000000f00 */
[----:B------:R-:W-:-:S04]  /*04d0*/  @!P3 IMAD.WIDE.U32 R4, R4, R9, c[0x0][0x178] ;  /* 0x00005e000404b625 */ /* 0x000fc800078e0009 */
[----:B------:R-:W-:Y:S01]  /*04e0*/  @!P2 IMAD.WIDE.U32 R6, R6, R11, c[0x0][0x178] ;  /* 0x00005e000606a625 */ /* 0x000fe200078e000b */
[----:B------:R1:W4:Y:S03]  /*04f0*/  @!P3 LDG.E R17, [R4.64] ;  /* 0x000000040411b981 */ /* 0x000326000c1e1900 */
[----:B------:R-:W-:Y:S01]  /*0500*/  @!P1 IMAD.WIDE.U32 R8, R8, R25, c[0x0][0x178] ;  /* 0x00005e0008089625 */ /* 0x000fe200078e0019 */
[----:B------:R0:W4:Y:S03]  /*0510*/  @!P2 LDG.E R18, [R6.64] ;  /* 0x000000040612a981 */ /* 0x000126000c1e1900 */
[----:B------:R-:W-:Y:S01]  /*0520*/  @!P6 IMAD.WIDE.U32 R10, R10, R23, c[0x0][0x178] ;  /* 0x00005e000a0ae625 */ /* 0x000fe200078e0017 */
[----:B------:R0:W4:Y:S04]  /*0530*/  @!P1 LDG.E R19, [R8.64] ;  /* 0x0000000408139981 */ /* 0x000128000c1e1900 */
[----:B------:R1:W4:Y:S01]  /*0540*/  @!P6 LDG.E R20, [R10.64] ;  /* 0x000000040a14e981 */ /* 0x000322000c1e1900 */
[----:B------:R-:W-:-:S04]  /*0550*/  IADD3 R23, R15, 0x80, RZ ;  /* 0x000000800f177810 */ /* 0x000fc80007ffe0ff */
[----:B------:R-:W-:Y:S02]  /*0560*/  ISETP.GE.AND P6, PT, R23, R12, PT ;  /* 0x0000000c1700720c */ /* 0x000fe40003fc6270 */
[----:B0-----:R-:W-:-:S04]  /*0570*/  IADD3 R3, R15, 0x180, RZ ;  /* 0x000001800f037810 */ /* 0x001fc80007ffe0ff */
[----:B------:R-:W-:Y:S02]  /*0580*/  ISETP.GE.AND P2, PT, R3, R12, PT ;  /* 0x0000000c0300720c */ /* 0x000fe40003f46270 */
[----:B------:R-:W-:-:S05]  /*0590*/  IADD3 R3, R15, 0x200, RZ ;  /* 0x000002000f037810 */ /* 0x000fca0007ffe0ff */
[----:B------:R-:W2:Y:S01]  /*05a0*/  @!P6 MUFU.RCP R2, c[0x0][0x168] ;  /* 0x00005a000002eb08 */ /* 0x000ea20000001000 */
[----:B------:R-:W-:Y:S02]  /*05b0*/  ISETP.GE.AND P3, PT, R3, R12, PT ;  /* 0x0000000c0300720c */ /* 0x000fe40003f66270 */
[----:B------:R-:W-:-:S04]  /*05c0*/  IADD3 R3, R15, 0x280, RZ ;  /* 0x000002800f037810 */ /* 0x000fc80007ffe0ff */
[-C--:B------:R-:W-:Y:S01]  /*05d0*/  ISETP.GE.AND P4, PT, R3, R12.reuse, PT ;  /* 0x0000000c0300720c */ /* 0x080fe20003f86270 */
[----:B------:R-:W3:Y:S01]  /*05e0*/  @!P0 MUFU.RCP R25, c[0x0][0x168] ;  /* 0x00005a0000198b08 */ /* 0x000ee20000001000 */
[C---:B------:R-:W-:Y:S02]  /*05f0*/  IADD3 R3, R15.reuse, 0x300, RZ ;  /* 0x000003000f037810 */ /* 0x040fe40007ffe0ff */
[----:B------:R-:W-:Y:S02]  /*0600*/  IADD3 R23, R15, 0x100, RZ ;  /* 0x000001000f177810 */ /* 0x000fe40007ffe0ff */
[-C--:B------:R-:W-:Y:S02]  /*0610*/  ISETP.GE.AND P5, PT, R3, R12.reuse, PT ;  /* 0x0000000c0300720c */ /* 0x080fe40003fa6270 */
[----:B------:R-:W-:Y:S02]  /*0620*/  IADD3 R3, R15, 0x380, RZ ;  /* 0x000003800f037810 */ /* 0x000fe40007ffe0ff */
[-C--:B------:R-:W-:Y:S01]  /*0630*/  ISETP.GE.AND P1, PT, R23, R12.reuse, PT ;  /* 0x0000000c1700720c */ /* 0x080fe20003f26270 */
[----:B------:R-:W-:Y:S08]  /*0640*/  @!P2 MUFU.RCP R7, c[0x0][0x168] ;  /* 0x00005a000007ab08 */ /* 0x000ff00000001000 */
[----:B-1----:R-:W-:Y:S08]  /*0650*/  @!P3 MUFU.RCP R4, c[0x0][0x168] ;  /* 0x00005a000004bb08 */ /* 0x002ff00000001000 */
[----:B------:R-:W5:Y:S08]  /*0660*/  @!P1 MUFU.RCP R6, c[0x0][0x168] ;  /* 0x00005a0000069b08 */ /* 0x000f700000001000 */
[----:B------:R-:W0:Y:S08]  /*0670*/  @!P4 MUFU.RCP R5, c[0x0][0x168] ;  /* 0x00005a000005cb08 */ /* 0x000e300000001000 */
[----:B------:R-:W1:Y:S01]  /*0680*/  @!P5 MUFU.RCP R8, c[0x0][0x168] ;  /* 0x00005a000008db08 */ /* 0x000e620000001000 */
[----:B------:R-:W-:Y:S01]  /*0690*/  BSSY B0, `(.L_x_11464) ;  /* 0x000003c000007945 */ /* 0x000fe20003800000 */
[----:B------:R-:W-:Y:S01]  /*06a0*/  BSSY B1, `(.L_x_11465) ;  /* 0x0000034000017945 */ /* 0x000fe20003800000 */
[----:B--2---:R-:W-:Y:S01]  /*06b0*/  @!P6 FMUL.FTZ R21, R2, R21 ;  /* 0x000000150215e220 */ /* 0x004fe20000410000 */
[----:B------:R-:W-:Y:S01]  /*06c0*/  ISETP.GE.AND P6, PT, R3, R12, PT ;  /* 0x0000000c0300720c */ /* 0x000fe20003fc6270 */
[----:B------:R-:W-:Y:S01]  /*06d0*/  @!P0 IMAD.IADD R2, R0, 0x1, R15 ;  /* 0x0000000100028824 */ /* 0x000fe200078e020f */
[----:B------:R-:W-:-:S02]  /*06e0*/  @!P0 MOV R3, 0x4 ;  /* 0x0000000400038802 */ /* 0x000fc40000000f00 */
[----:B------:R-:W-:-:S03]  /*06f0*/  @!P0 IADD3 R15, R15, 0x80, RZ ;  /* 0x000000800f0f8810 */ /* 0x000fc60007ffe0ff */
[----:B------:R-:W-:-:S06]  /*0700*/  @!P0 IMAD.WIDE.U32 R2, R2, R3, c[0x0][0x170] ;  /* 0x00005c0002028625 */ /* 0x000fcc00078e0003 */
[----:B------:R-:W2:Y:S01]  /*0710*/  @!P6 MUFU.RCP R11, c[0x0][0x168] ;  /* 0x00005a00000beb08 */ /* 0x000ea20000001000 */
[----:B---3--:R-:W-:-:S05]  /*0720*/  @!P0 FMUL.FTZ R9, R25, R14 ;  /* 0x0000000e19098220 */ /* 0x008fca0000410000 */
[----:B------:R3:W-:Y:S01]  /*0730*/  @!P0 STG.E [R2.64], R9 ;  /* 0x0000000902008986 */ /* 0x0007e2000c101904 */
[----:B------:R-:W-:Y:S01]  /*0740*/  ISETP.GE.AND P0, PT, R15, R12, PT ;  /* 0x0000000c0f00720c */ /* 0x000fe20003f06270 */
[----:B-----5:R-:W-:Y:S02]  /*0750*/  @!P1 FMUL.FTZ R13, R6, R13 ;  /* 0x0000000d060d9220 */ /* 0x020fe40000410000 */
[----:B------:R-:W-:Y:S02]  /*0760*/  @!P2 FMUL.FTZ R7, R7, R16 ;  /* 0x000000100707a220 */ /* 0x000fe40000410000 */
[----:B----4-:R-:W-:Y:S02]  /*0770*/  @!P3 FMUL.FTZ R4, R4, R17 ;  /* 0x000000110404b220 */ /* 0x010fe40000410000 */
[----:B0-----:R-:W-:Y:S02]  /*0780*/  @!P4 FMUL.FTZ R5, R5, R18 ;  /* 0x000000120505c220 */ /* 0x001fe40000410000 */
[----:B-1----:R-:W-:-:S02]  /*0790*/  @!P5 FMUL.FTZ R19, R8, R19 ;  /* 0x000000130813d220 */ /* 0x002fc40000410000 */
[----:B--2---:R-:W-:Y:S02]  /*07a0*/  @!P6 FMUL.FTZ R20, R11, R20 ;  /* 0x000000140b14e220 */ /* 0x004fe40000410000 */
[----:B------:R-:W-:Y:S05]  /*07b0*/  @P0 BRA `(.L_x_11466) ;  /* 0x000000c000000947 */ /* 0x000fea0003800000 */
[----:B---3--:R-:W-:Y:S01]  /*07c0*/  HFMA2.MMA R3, -RZ, RZ, 0, 2.384185791015625e-07 ;  /* 0x00000004ff037435 */ /* 0x008fe200000001ff */
[----:B------:R-:W-:Y:S01]  /*07d0*/  IMAD.IADD R2, R0, 0x1, R15 ;  /* 0x0000000100027824 */ /* 0x000fe200078e020f */
[----:B------:R-:W-:-:S04]  /*07e0*/  IADD3 R15, R15, 0x80, RZ ;  /* 0x000000800f0f7810 */ /* 0x000fc80007ffe0ff */
[----:B------:R-:W-:-:S04]  /*07f0*/  ISETP.GE.AND P0, PT, R15, R12, PT ;  /* 0x0000000c0f00720c */ /* 0x000fc80003f06270 */
[----:B------:R-:W-:-:S05]  /*0800*/  IMAD.WIDE.U32 R2, R2, R3, c[0x0][0x170] ;  /* 0x00005c0002027625 */ /* 0x000fca00078e0003 */
[----:B------:R0:W-:Y:S04]  /*0810*/  STG.E [R2.64], R21 ;  /* 0x0000001502007986 */ /* 0x0001e8000c101904 */
[----:B------:R-:W-:Y:S05]  /*0820*/  @P0 BRA `(.L_x_11467) ;  /* 0x000000c000000947 */ /* 0x000fea0003800000 */
[----:B0-----:R-:W-:Y:S01]  /*0830*/  MOV R3, 0x4 ;  /* 0x0000000400037802 */ /* 0x001fe20000000f00 */
[----:B------:R-:W-:Y:S01]  /*0840*/  IMAD.IADD R2, R0, 0x1, R15 ;  /* 0x0000000100027824 */ /* 0x000fe200078e020f */
[----:B------:R-:W-:-:S03]  /*0850*/  IADD3 R15, R15, 0x80, RZ ;  /* 0x000000800f0f7810 */ /* 0x000fc60007ffe0ff */
[----:B------:R-:W-:-:S05]  /*0860*/  IMAD.WIDE.U32 R2, R2, R3, c[0x0][0x170] ;  /* 0x00005c0002027625 */ /* 0x000fca00078e0003 */
[----:B------:R0:W-:Y:S02]  /*0870*/  STG.E [R2.64], R13 ;  /* 0x0000000d02007986 */ /* 0x0001e4000c101904 */
.L_x_11466:
[----:B---3--:R-:W-:-:S13]  /*0880*/  ISETP.GE.AND P0, PT, R15, R12, PT ;  /* 0x0000000c0f00720c */ /* 0x008fda0003f06270 */
[----:B------:R-:W-:Y:S05]  /*0890*/  @P0 BRA `(.L_x_11468) ;  /* 0x000000c000000947 */ /* 0x000fea0003800000 */
[----:B0-----:R-:W-:Y:S01]  /*08a0*/  MOV R3, 0x4 ;  /* 0x0000000400037802 */ /* 0x001fe20000000f00 */
[----:B------:R-:W-:Y:S01]  /*08b0*/  IMAD.IADD R2, R0, 0x1, R15 ;  /* 0x0000000100027824 */ /* 0x000fe200078e020f */
[----:B------:R-:W-:-:S03]  /*08c0*/  IADD3 R15, R15, 0x80, RZ ;  /* 0x000000800f0f7810 */ /* 0x000fc60007ffe0ff */
[----:B------:R-:W-:-:S05]  /*08d0*/  IMAD.WIDE.U32 R2, R2, R3, c[0x0][0x170] ;  /* 0x00005c0002027625 */ /* 0x000fca00078e0003 */
[----:B------:R0:W-:Y:S02]  /*08e0*/  STG.E [R2.64], R7 ;  /* 0x0000000702007986 */ /* 0x0001e4000c101904 */
.L_x_11467:
[----:B------:R-:W-:-:S13]  /*08f0*/  ISETP.GE.AND P0, PT, R15, R12, PT ;  /* 0x0000000c0f00720c */ /* 0x000fda0003f06270 */
[----:B------:R-:W-:Y:S05]  /*0900*/  @P0 BRA `(.L_x_11469) ;  /* 0x000000d000000947 */ /* 0x000fea0003800000 */
[----:B0-----:R-:W-:Y:S01]  /*0910*/  HFMA2.MMA R3, -RZ, RZ, 0, 2.384185791015625e-07 ;  /* 0x00000004ff037435 */ /* 0x001fe200000001ff */
[----:B------:R-:W-:Y:S01]  /*0920*/  IMAD.IADD R2, R0, 0x1, R15 ;  /* 0x0000000100027824 */ /* 0x000fe200078e020f */
[----:B------:R-:W-:-:S08]  /*0930*/  IADD3 R15, R15, 0x80, RZ ;  /* 0x000000800f0f7810 */ /* 0x000fd00007ffe0ff */
[----:B------:R-:W-:-:S05]  /*0940*/  IMAD.WIDE.U32 R2, R2, R3, c[0x0][0x170] ;  /* 0x00005c0002027625 */ /* 0x000fca00078e0003 */
[----:B------:R0:W-:Y:S02]  /*0950*/  STG.E [R2.64], R4 ;  /* 0x0000000402007986 */ /* 0x0001e4000c101904 */
.L_x_11468:
        /* <DEDUP_REMOVED lines=8> */
.L_x_11469:
[----:B------:R-:W-:Y:S05]  /*09e0*/  BSYNC B1 ;  /* 0x0000000000017941 */ /* 0x000fea0003800000 */
.L_x_11465:
[----:B------:R-:W-:-:S13]  /*09f0*/  ISETP.GE.AND P0, PT, R15, R12, PT ;  /* 0x0000000c0f00720c */ /* 0x000fda0003f06270 */
[----:B0-----:R-:W-:Y:S01]  /*0a00*/  @!P0 MOV R3, 0x4 ;  /* 0x0000000400038802 */ /* 0x001fe20000000f00 */
[----:B------:R-:W-:Y:S01]  /*0a10*/  @!P0 IMAD.IADD R2, R0, 0x1, R15 ;  /* 0x0000000100028824 */ /* 0x000fe200078e020f */
[----:B------:R-:W-:-:S03]  /*0a20*/  @!P0 IADD3 R15, R15, 0x80, RZ ;  /* 0x000000800f0f8810 */ /* 0x000fc60007ffe0ff */
[----:B------:R-:W-:-:S05]  /*0a30*/  @!P0 IMAD.WIDE.U32 R2, R2, R3, c[0x0][0x170] ;  /* 0x00005c0002028625 */ /* 0x000fca00078e0003 */
[----:B------:R0:W-:Y:S02]  /*0a40*/  @!P0 STG.E [R2.64], R19 ;  /* 0x0000001302008986 */ /* 0x0001e4000c101904 */
.L_x_11470:
[----:B------:R-:W-:Y:S05]  /*0a50*/  BSYNC B0 ;  /* 0x0000000000007941 */ /* 0x000fea0003800000 */
.L_x_11464:
[----:B------:R-:W-:Y:S01]  /*0a60*/  WARPSYNC 0xffffffff ;  /* 0xffffffff00007948 */ /* 0x000fe20003800000 */
[----:B------:R-:W-:-:S13]  /*0a70*/  ISETP.GE.AND P0, PT, R15, R12, PT ;  /* 0x0000000c0f00720c */ /* 0x000fda0003f06270 */
[----:B------:R-:W-:Y:S05]  /*0a80*/  @P0 EXIT ;  /* 0x000000000000094d */ /* 0x000fea0003800000 */
[----:B0-----:R-:W-:Y:S01]  /*0a90*/  HFMA2.MMA R3, -RZ, RZ, 0, 2.384185791015625e-07 ;  /* 0x00000004ff037435 */ /* 0x001fe200000001ff */
[----:B------:R-:W-:-:S09]  /*0aa0*/  IMAD.IADD R2, R0, 0x1, R15 ;  /* 0x0000000100027824 */ /* 0x000fd200078e020f */
[----:B------:R-:W-:-:S05]  /*0ab0*/  IMAD.WIDE.U32 R2, R2, R3, c[0x0][0x170] ;  /* 0x00005c0002027625 */ /* 0x000fca00078e0003 */
[----:B------:R-:W-:Y:S01]  /*0ac0*/  STG.E [R2.64], R20 ;  /* 0x0000001402007986 */ /* 0x000fe2000c101904 */
[----:B------:R-:W-:Y:S05]  /*0ad0*/  EXIT ;  /* 0x000000000000794d */ /* 0x000fea0003800000 */
.L_x_11471:
        /* <DEDUP_REMOVED lines=10> */
.L_x_17810:


//--------------------- .text._ZN2at6native29vectorized_elementwise_kernelILi4ENS0_13BUnaryFunctorIfffNS0_15binary_internal10DivFunctorIfEEEESt5arrayIPcLm2EEEEviT0_T1_ --------------------------
	.section	.text._ZN2at6native29vectorized_elementwise_kernelILi4ENS0_13BUnaryFunctorIfffNS0_15binary_internal10DivFunctorIfEEEESt5arrayIPcLm2EEEEviT0_T1_,"ax",@progbits
	.sectioninfo	@"SHI_REGISTERS=28"
	.align	128
        .global         _ZN2at6native29vectorized_elementwise_kernelILi4ENS0_13BUnaryFunctorIfffNS0_15binary_internal10DivFunctorIfEEEESt5arrayIPcLm2EEEEviT0_T1_
        .type           _ZN2at6native29vectorized_elementwise_kernelILi4ENS0_13BUnaryFunctorIfffNS0_15binary_internal10DivFunctorIfEEEESt5arrayIPcLm2EEEEviT0_T1_,@function
        .size           _ZN2at6native29vectorized_elementwise_kernelILi4ENS0_13BUnaryFunctorIfffNS0_15binary_internal10DivFunctorIfEEEESt5arrayIPcLm2EEEEviT0_T1_,(.L_x_17811 - _ZN2at6native29vectorized_elementwise_kernelILi4ENS0_13BUnaryFunctorIfffNS0_15binary_internal10DivFunctorIfEEEESt5arrayIPcLm2EEEEviT0_T1_)
        .other          _ZN2at6native29vectorized_elementwise_kernelILi4ENS0_13BUnaryFunctorIfffNS0_15binary_internal10DivFunctorIfEEEESt5arrayIPcLm2EEEEviT0_T1_,@"STO_CUDA_ENTRY STV_DEFAULT"
_ZN2at6native29vectorized_elementwise_kernelILi4ENS0_13BUnaryFunctorIfffNS0_15binary_internal10DivFunctorIfEEEESt5arrayIPcLm2EEEEviT0_T1_:
.text._ZN2at6native29vectorized_elementwise_kernelILi4ENS0_13BUnaryFunctorIfffNS0_15binary_internal10DivFunctorIfEEEESt5arrayIPcLm2EEEEviT0_T1_:
        /* <DEDUP_REMOVED lines=13> */
[----:B------:R-:W2:Y:S01]  /*00d0*/  MUFU.RCP R14, c[0x0][0x168] ;  /* 0x00005a00000e7b08 */ /* 0x000ea20000001000 */
[----:B------:R-:W-:-:S06]  /*00e0*/  IMAD.WIDE.U32 R12, R0, R13, c[0x0][0x170] ;  /* 0x00005c00000c7625 */ /* 0x000fcc00078e000d */
[----:B------:R-:W-:-:S04]  /*00f0*/  IMAD.WIDE R12, R15, 0x10, R12 ;  /* 0x000000100f0c7825 */ /* 0x000fc800078e020c */
[-C--:B--2---:R-:W-:Y:S02]  /*0100*/  FMUL.FTZ R7, R7, R14.reuse ;  /* 0x0000000e07077220 */ /* 0x084fe40000410000 */
[-C--:B------:R-:W-:Y:S02]  /*0110*/  FMUL.FTZ R6, R6, R14.reuse ;  /* 0x0000000e06067220 */ /* 0x080fe40000410000 */
[-C--:B------:R-:W-:Y:S02]  /*0120*/  FMUL.FTZ R5, R5, R14.reuse ;  /* 0x0000000e05057220 */ /* 0x080fe40000410000 */
[-C--:B------:R-:W-:Y:S02]  /*0130*/  FMUL.FTZ R4, R4, R14.reuse ;  /* 0x0000000e04047220 */ /* 0x080fe40000410000 */
[-C--:B---3--:R-:W-:Y:S02]  /*0140*/  FMUL.FTZ R11, R11, R14.reuse ;  /* 0x0000000e0b0b7220 */ /* 0x088fe40000410000 */
[-C--:B------:R-:W-:Y:S01]  /*0150*/  FMUL.FTZ R10, R10, R14.reuse ;  /* 0x0000000e0a0a7220 */ /* 0x080fe20000410000 */
[----:B------:R-:W-:Y:S01]  /*0160*/  STG.E.128 [R12.64], R4 ;  /* 0x000000040c007986 */ /* 0x000fe2000c101d04 */
[----:B------:R-:W-:-:S02]  /*0170*/  FMUL.FTZ R9, R9, R14 ;  /* 0x0000000e09097220 */ /* 0x000fc40000410000 */
[----:B------:R-:W-:-:S05]  /*0180*/  FMUL.FTZ R8, R8, R14 ;  /* 0x0000000e08087220 */ /* 0x000fca0000410000 */
[----:B------:R-:W-:Y:S01]  /*0190*/  STG.E.128 [R12.64+0x800], R8 ;  /* 0x000800080c007986 */ /* 0x000fe2000c101d04 */
[----:B------:R-:W-:Y:S05]  /*01a0*/  EXIT ;  /* 0x000000000000794d */ /* 0x000fea0003800000 */
.L_x_11472:
        /* <DEDUP_REMOVED lines=105> */
.L_x_11475:
[----:B---3--:R-:W-:-:S13]  /*0840*/  ISETP.GE.AND P0, PT, R15, R12, PT ;  /* 0x0000000c0f00720c */ /* 0x008fda0003f06270 */
[----:B------:R-:W-:Y:S05]  /*0850*/  @P0 BRA `(.L_x_11477) ;  /* 0x000000c000000947 */ /* 0x000fea0003800000 */
[----:B0-----:R-:W-:Y:S01]  /*0860*/  MOV R3, 0x4 ;  /* 0x0000000400037802 */ /* 0x001fe20000000f00 */
[----:B------:R-:W-:Y:S01]  /*0870*/  IMAD.IADD R2, R0, 0x1, R15 ;  /* 0x0000000100027824 */ /* 0x000fe200078e020f */
[----:B------:R-:W-:-:S03]  /*0880*/  IADD3 R15, R15, 0x80, RZ ;  /* 0x000000800f0f7810 */ /* 0x000fc60007ffe0ff */
[----:B------:R-:W-:-:S05]  /*0890*/  IMAD.WIDE.U32 R2, R2, R3, c[0x0][0x170] ;  /* 0x00005c0002027625 */ /* 0x000fca00078e0003 */
[----:B------:R0:W-:Y:S02]  /*08a0*/  STG.E [R2.64], R7 ;  /* 0x0000000702007986 */ /* 0x0001e4000c101904 */
.L_x_11476:
[----:B------:R-:W-:-:S13]  /*08b0*/  ISETP.GE.AND P0, PT, R15, R12, PT ;  /* 0x0000000c0f00720c */ /* 0x000fda0003f06270 */
[----:B------:R-:W-:Y:S05]  /*08c0*/  @P0 BRA `(.L_x_11478) ;  /* 0x000000d000000947 */ /* 0x000fea0003800000 */
[----:B0-----:R-:W-:Y:S01]  /*08d0*/  HFMA2.MMA R3, -RZ, RZ, 0, 2.384185791015625e-07 ;  /* 0x00000004ff037435 */ /* 0x001fe200000001ff */
[----:B------:R-:W-:Y:S01]  /*08e0*/  IMAD.IADD R2, R0, 0x1, R15 ;  /* 0x0000000100027824 */ /* 0x000fe200078e020f */
[----:B------:R-:W-:-:S08]  /*08f0*/  IADD3 R15, R15, 0x80, RZ ;  /* 0x000000800f0f7810 */ /* 0x000fd00007ffe0ff */
[----:B------:R-:W-:-:S05]  /*0900*/  IMAD.WIDE.U32 R2, R2, R3, c[0x0][0x170] ;  /* 0x00005c0002027625 */ /* 0x000fca00078e0003 */
[----:B------:R0:W-:Y:S02]  /*0910*/  STG.E [R2.64], R4 ;  /* 0x0000000402007986 */ /* 0x0001e4000c101904 */
.L_x_11477:
        /* <DEDUP_REMOVED lines=8> */
.L_x_11478:
[----:B------:R-:W-:Y:S05]  /*09a0*/  BSYNC B1 ;  /* 0x0000000000017941 */ /* 0x000fea0003800000 */
.L_x_11474:
[----:B------:R-:W-:-:S13]  /*09b0*/  ISETP.GE.AND P0, PT, R15, R12, PT ;  /* 0x0000000c0f00720c */ /* 0x000fda0003f06270 */
[----:B0-----:R-:W-:Y:S01]  /*09c0*/  @!P0 MOV R3, 0x4 ;  /* 0x0000000400038802 */ /* 0x001fe20000000f00 */
[----:B------:R-:W-:Y:S01]  /*09d0*/  @!P0 IMAD.IADD R2, R0, 0x1, R15 ;  /* 0x0000000100028824 */ /* 0x000fe200078e020f */
[----:B------:R-:W-:-:S03]  /*09e0*/  @!P0 IADD3 R15, R15, 0x80, RZ ;  /* 0x000000800f0f8810 */ /* 0x000fc60007ffe0ff */
[----:B------:R-:W-:-:S05]  /*09f0*/  @!P0 IMAD.WIDE.U32 R2, R2, R3, c[0x0][0x170] ;  /* 0x00005c0002028625 */ /* 0x000fca00078e0003 */
[----:B------:R0:W-:Y:S02]  /*0a00*/  @!P0 STG.E [R2.64], R19 ;  /* 0x0000001302008986 */ /* 0x0001e4000c101904 */
.L_x_11479:
[----:B------:R-:W-:Y:S05]  /*0a10*/  BSYNC B0 ;  /* 0x0000000000007941 */ /* 0x000fea0003800000 */
.L_x_11473:
        /* <DEDUP_REMOVED lines=8> */
.L_x_11480:
        /* <DEDUP_REMOVED lines=14> */
.L_x_17811:


//--------------------- .text._ZN2at6native29vectorized_elementwise_kernelILi8ENS0_13BUnaryFunctorIfffNS0_15binary_internal10DivFunctorIfEEEESt5arrayIPcLm2EEEEviT0_T1_ --------------------------
	.section	.text._ZN2at6native29vectorized_elementwise_kernelILi8ENS0_13BUnaryFunctorIfffNS0_15binary_internal10DivFunctorIfEEEESt5arrayIPcLm2EEEEviT0_T1_,"ax",@progbits
	.sectioninfo	@"SHI_REGISTERS=4"
	.align	128
        .global         _ZN2at6native29vectorized_elementwise_kernelILi8ENS0_13BUnaryFunctorIfffNS0_15binary_internal10DivFunctorIfEEEESt5arrayIPcLm2EEEEviT0_T1_
        .type           _ZN2at6native29vectorized_elementwise_kernelILi8ENS0_13BUnaryFunctorIfffNS0_15binary_internal10DivFunctorIfEEEESt5arrayIPcLm2EEEEviT0_T1_,@function
        .size           _ZN2at6native29vectorized_elementwise_kernelILi8ENS0_13BUnaryFunctorIfffNS0_15binary_internal10DivFunctorIfEEEESt5arrayIPcLm2EEEEviT0_T1_,(.L_x_17812 - _ZN2at6native29vectorized_elementwise_kernelILi8ENS0_13BUnaryFunctorIfffNS0_15binary_internal10DivFunctorIfEEEESt5arrayIPcLm2EEEEviT0_T1_)
        .other          _ZN2at6native29vectorized_elementwise_kernelILi8ENS0_13BUnaryFunctorIfffNS0_15binary_internal10DivFunctorIfEEEESt5arrayIPcLm2EEEEviT0_T1_,@"STO_CUDA_ENTRY STV_DEFAULT"
_ZN2at6native29vectorized_elementwise_kernelILi8ENS0_13BUnaryFunctorIfffNS0_15binary_internal10DivFunctorIfEEEESt5arrayIPcLm2EEEEviT0_T1_:
.text._ZN2at6native29vectorized_elementwise_kernelILi8ENS0_13BUnaryFunctorIfffNS0_15binary_internal10DivFunctorIfEEEESt5arrayIPcLm2EEEEviT0_T1_:
[----:B------:R-:W-:Y:S02]  /*0000*/  MOV R1, c[0x0][0x28] ;  /* 0x00000a0000017a02 */ /* 0x000fe40000000f00 */
[----:B------:R-:W-:Y:S05]  /*0010*/  EXIT ;  /* 0x000000000000794d */ /* 0x000fea0003800000 */
.L_x_11481:
        /* <DEDUP_REMOVED lines=14> */
.L_x_17812:


//--------------------- .text._ZN2at6native18elementwise_kernelILi128ELi4EZNS0_15gpu_kernel_implINS0_13AUnaryFunctorIfffNS0_15binary_internal10DivFunctorIfEEEEEEvRNS_18TensorIteratorBaseERKT_EUliE_EEviT1_ --------------------------
	.section	.text._ZN2at6native18elementwise_kernelILi128ELi4EZNS0_15gpu_kernel_implINS0_13AUnaryFunctorIfffNS0_15binary_internal10DivFunctorIfEEEEEEvRNS_18TensorIteratorBaseERKT_EUliE_EEviT1_,"ax",@progbits
	.sectioninfo	@"SHI_REGISTERS=26"
	.align	128
        .global         _ZN2at6native18elementwise_kernelILi128ELi4EZNS0_15gpu_kernel_implINS0_13AUnaryFunctorIfffNS0_15binary_internal10DivFunctorIfEEEEEEvRNS_18TensorIteratorBaseERKT_EUliE_EEviT1_
        .type           _ZN2at6native18elementwise_kernelILi128ELi4EZNS0_15gpu_kernel_implINS0_13AUnaryFunctorIfffNS0_15binary_internal10DivFunctorIfEEEEEEvRNS_18TensorIteratorBaseERKT_EUliE_EEviT1_,@function
        .size           _ZN2at6native18elementwise_kernelILi128ELi4EZNS0_15gpu_kernel_implINS0_13AUnaryFunctorIfffNS0_15binary_internal10DivFunctorIfEEEEEEvRNS_18TensorIteratorBaseERKT_EUliE_EEviT1_,(.L_x_17813 - _ZN2at6native18elementwise_kernelILi128ELi4EZNS0_15gpu_kernel_implINS0_13AUnaryFunctorIfffNS0_15binary_internal10DivFunctorIfEEEEEEvRNS_18TensorIteratorBaseERKT_EUliE_EEviT1_)
        .other          _ZN2at6native18elementwise_kernelILi128ELi4EZNS0_15gpu_kernel_implINS0_13AUnaryFunctorIfffNS0_15binary_internal10DivFunctorIfEEEEEEvRNS_18TensorIteratorBaseERKT_EUliE_EEviT1_,@"STO_CUDA_ENTRY STV_DEFAULT"
_ZN2at6native18elementwise_kernelILi128ELi4EZNS0_15gpu_kernel_implINS0_13AUnaryFunctorIfffNS0_15binary_internal10DivFunctorIfEEEEEEvRNS_18TensorIteratorBaseERKT_EUliE_EEviT1_:
.text._ZN2at6native18elementwise_kernelILi128ELi4EZNS0_15gpu_kernel_implINS0_13AUnaryFunctorIfffNS0_15binary_internal10DivFunctorIfEEEEEEvRNS_18TensorIteratorBaseERKT_EUliE_EEviT1_:
        /* <DEDUP_REMOVED lines=237> */
.L_x_11484:
        /* <DEDUP_REMOVED lines=20> */
.L_x_11489:
[----:B------:R-:W2:Y:S02]  /*1010*/  LDG.E.U8 R0, [R2.64] ;  /* 0x0000002402007981 */ /* 0x000ea4000c1e1100 */
[----:B--2---:R-:W0:Y:S01]  /*1020*/  I2F.U16 R0, R0 ;  /* 0x0000000000007306 */ /* 0x004e220000101000 */
[----:B------:R-:W-:Y:S05]  /*1030*/  BRA `(.L_x_11491) ;  /* 0x00000ca000007947 */ /* 0x000fea0003800000 */
.L_x_11488:
        /* <DEDUP_REMOVED lines=9> */
.L_x_11493:
[----:B------:R-:W2:Y:S02]  /*10d0*/  LDG.E R0, [R2.64] ;  /* 0x0000002402007981 */ /* 0x000ea4000c1e1900 */
[----:B--2---:R-:W0:Y:S01]  /*10e0*/  I2F R0, R0 ;  /* 0x0000000000007306 */ /* 0x004e220000201400 */
[----:B------:R-:W-:Y:S05]  /*10f0*/  BRA `(.L_x_11491) ;  /* 0x00000be000007947 */ /* 0x000fea0003800000 */
.L_x_11492:
[----:B------:R-:W2:Y:S02]  /*1100*/  LDG.E.U16 R0, [R2.64] ;  /* 0x0000002402007981 */ /* 0x000ea4000c1e1500 */
[----:B--2---:R-:W0:Y:S01]  /*1110*/  I2F.S16 R0, R0 ;  /* 0x0000000000007306 */ /* 0x004e220000101400 */
[----:B------:R-:W-:Y:S05]  /*1120*/  BRA `(.L_x_11491) ;  /* 0x00000bb000007947 */ /* 0x000fea0003800000 */
.L_x_11487:
        /* <DEDUP_REMOVED lines=8> */
.L_x_11495:
[----:B------:R-:W2:Y:S02]  /*11b0*/  LDG.E.U16 R0, [R2.64] ;  /* 0x0000002402007981 */ /* 0x000ea4000c1e1500 */
[----:B--2---:R-:W-:Y:S01]  /*11c0*/  HADD2.F32 R0, -RZ, R0.H0_H0 ;  /* 0x20000000ff007230 */ /* 0x004fe20000004100 */
[----:B------:R-:W-:Y:S05]  /*11d0*/  BRA `(.L_x_11491) ;  /* 0x00000b0000007947 */ /* 0x000fea0003800000 */
.L_x_11494:
        /* <DEDUP_REMOVED lines=8> */
.L_x_11497:
[----:B------:R-:W2:Y:S02]  /*1260*/  LDG.E.U16 R0, [R2.64] ;  /* 0x0000002402007981 */ /* 0x000ea4000c1e1500 */
[----:B--2---:R-:W-:Y:S01]  /*1270*/  HADD2.F32 R0, -RZ, R0.H0_H0 ;  /* 0x20000000ff007230 */ /* 0x004fe20000004100 */
[----:B------:R-:W-:Y:S05]  /*1280*/  BRA `(.L_x_11491) ;  /* 0x00000a5000007947 */ /* 0x000fea0003800000 */
.L_x_11496:
[----:B------:R-:W2:Y:S02]  /*1290*/  LDG.E.64 R2, [R2.64] ;  /* 0x0000002402027981 */ /* 0x000ea4000c1e1b00 */
[----:B--2---:R-:W0:Y:S01]  /*12a0*/  F2F.F32.F64 R0, R2 ;  /* 0x0000000200007310 */ /* 0x004e220000301000 */
[----:B------:R-:W0:-:S14]  /*12b0*/  DSETP.GEU.AND P0, PT, |R2|, c[0x2][0x0], PT ;  /* 0x008000000200762a */ /* 0x000e1c0003f0e200 */
[----:B0-----:R-:W-:Y:S01]  /*12c0*/  @!P0 FMUL R0, R0, 1.175494350822287508e-38 ;  /* 0x0080000000008820 */ /* 0x001fe20000400000 */
[----:B------:R-:W-:Y:S05]  /*12d0*/  BRA `(.L_x_11491) ;  /* 0x00000a0000007947 */ /* 0x000fea0003800000 */
.L_x_11486:
        /* <DEDUP_REMOVED lines=12> */
.L_x_11500:
[----:B------:R-:W2:Y:S02]  /*13a0*/  LDG.E.64 R2, [R2.64] ;  /* 0x0000002402027981 */ /* 0x000ea4000c1e1b00 */
[----:B--2---:R-:W0:Y:S01]  /*13b0*/  F2F.F32.F64 R0, R2 ;  /* 0x0000000200007310 */ /* 0x004e220000301000 */
[----:B------:R-:W0:-:S14]  /*13c0*/  DSETP.GEU.AND P0, PT, |R2|, c[0x2][0x0], PT ;  /* 0x008000000200762a */ /* 0x000e1c0003f0e200 */
[----:B0-----:R-:W-:Y:S01]  /*13d0*/  @!P0 FMUL R0, R0, 1.175494350822287508e-38 ;  /* 0x0080000000008820 */ /* 0x001fe20000400000 */
[----:B------:R-:W-:Y:S05]  /*13e0*/  BRA `(.L_x_11491) ;  /* 0x000008f000007947 */ /* 0x000fea0003800000 */
.L_x_11499:
        /* <DEDUP_REMOVED lines=26> */
.L_x_11502:
        /* <DEDUP_REMOVED lines=13> */
.L_x_11501:
[----:B------:R-:W2:Y:S02]  /*1660*/  LDG.E.U16 R0, [R2.64] ;  /* 0x0000002402007981 */ /* 0x000ea4000c1e1500 */
[----:B--2---:R-:W-:Y:S01]  /*1670*/  PRMT R0, RZ, 0x5410, R0 ;  /* 0x00005410ff007816 */ /* 0x004fe20000000000 */
[----:B------:R-:W-:Y:S05]  /*1680*/  BRA `(.L_x_11491) ;  /* 0x0000065000007947 */ /* 0x000fea0003800000 */
.L_x_11498:
        /* <DEDUP_REMOVED lines=11> */
.L_x_11505:
        /* <DEDUP_REMOVED lines=20> */
.L_x_11507:
[----:B------:R-:W-:Y:S05]  /*1880*/  BSYNC B0 ;  /* 0x0000000000007941 */ /* 0x000fea0003800000 */
.L_x_11506:
[----:B------:R-:W-:Y:S01]  /*1890*/  LEA R3, R0, 0x3b800000, 0x17 ;  /* 0x3b80000000037811 */ /* 0x000fe200078eb8ff */
[----:B------:R-:W-:-:S05]  /*18a0*/  IMAD.SHL.U32 R0, R2, 0x100000, RZ ;  /* 0x0010000002007824 */ /* 0x000fca00078e00ff */
[----:B------:R-:W-:Y:S01]  /*18b0*/  LOP3.LUT R0, R3, R0, R4, 0xfe, !PT ;  /* 0x0000000003007212 */ /* 0x000fe200078efe04 */
[----:B------:R-:W-:Y:S05]  /*18c0*/  BRA `(.L_x_11491) ;  /* 0x0000041000007947 */ /* 0x000fea0003800000 */
.L_x_11504:
        /* <DEDUP_REMOVED lines=20> */
.L_x_11509:
[----:B------:R-:W-:Y:S05]  /*1a10*/  BSYNC B0 ;  /* 0x0000000000007941 */ /* 0x000fea0003800000 */
.L_x_11508:
[----:B------:R-:W-:Y:S01]  /*1a20*/  LEA R3, R0, 0x37800000, 0x17 ;  /* 0x3780000000037811 */ /* 0x000fe200078eb8ff */
[----:B------:R-:W-:-:S05]  /*1a30*/  IMAD.SHL.U32 R0, R2, 0x200000, RZ ;  /* 0x0020000002007824 */ /* 0x000fca00078e00ff */
[----:B------:R-:W-:Y:S01]  /*1a40*/  LOP3.LUT R0, R3, R0, R4, 0xfe, !PT ;  /* 0x0000000003007212 */ /* 0x000fe200078efe04 */
[----:B------:R-:W-:Y:S05]  /*1a50*/  BRA `(.L_x_11491) ;  /* 0x0000028000007947 */ /* 0x000fea0003800000 */
.L_x_11503:
        /* <DEDUP_REMOVED lines=14> */
.L_x_11490:
        /* <DEDUP_REMOVED lines=21> */
.L_x_11511:
[----:B------:R-:W2:Y:S02]  /*1c90*/  LDG.E.64 R2, [R2.64] ;  /* 0x0000002402027981 */ /* 0x000ea4000c1e1b00 */
[----:B--2---:R0:W1:Y:S01]  /*1ca0*/  I2F.U64 R0, R2 ;  /* 0x0000000200007312 */ /* 0x0040620000301000 */
[----:B------:R-:W-:Y:S05]  /*1cb0*/  BRA `(.L_x_11491) ;  /* 0x0000002000007947 */ /* 0x000fea0003800000 */
.L_x_11510:
[----:B------:R-:W2:Y:S02]  /*1cc0*/  LDG.E R0, [R2.64] ;  /* 0x0000002402007981 */ /* 0x000ea4000c1e1900 */
[----:B--2---:R-:W0:Y:S02]  /*1cd0*/  I2F.U32 R0, R0 ;  /* 0x0000000000007306 */ /* 0x004e240000201000 */
.L_x_11491:
[----:B------:R-:W-:Y:S05]  /*1ce0*/  BSYNC B6 ;  /* 0x0000000000067941 */ /* 0x000fea0003800000 */
.L_x_11485:
[----:B------:R-:W2:Y:S01]  /*1cf0*/  LDC.U8 R4, c[0x0][0x378] ;  /* 0x0000de00ff047b82 */ /* 0x000ea20000000000 */
[----:B01---5:R-:W0:Y:S02]  /*1d00*/  MUFU.RCP R2, R0 ;  /* 0x0000000000027308 */ /* 0x023e240000001000 */
[----:B0-----:R-:W-:Y:S01]  /*1d10*/  FMUL.FTZ R2, R2, c[0x0][0x374] ;  /* 0x0000dd0002027a20 */ /* 0x001fe20000410000 */
        /* <DEDUP_REMOVED lines=14> */
.L_x_11515:
[----:B------:R-:W0:Y:S02]  /*1e00*/  F2I.S64.TRUNC R2, R2 ;  /* 0x0000000200027311 */ /* 0x000e24000020d900 */
[----:B0-----:R-:W-:-:S05]  /*1e10*/  IMAD.MOV.U32 R5, RZ, RZ, R2 ;  /* 0x000000ffff057224 */ /* 0x001fca00078e0002 */
[----:B------:R0:W-:Y:S01]  /*1e20*/  STG.E.U8 [R16.64], R5 ;  /* 0x0000000510007986 */ /* 0x0001e2000c101124 */
[----:B------:R-:W-:Y:S05]  /*1e30*/  BRA `(.L_x_11517) ;  /* 0x00000d3000007947 */ /* 0x000fea0003800000 */
.L_x_11514:
        /* <DEDUP_REMOVED lines=9> */
.L_x_11519:
[----:B------:R-:W0:Y:S02]  /*1ed0*/  F2I.FTZ.TRUNC.NTZ R3, R2 ;  /* 0x0000000200037305 */ /* 0x000e24000021f100 */
[----:B0-----:R0:W-:Y:S01]  /*1ee0*/  STG.E [R16.64], R3 ;  /* 0x0000000310007986 */ /* 0x0011e2000c101924 */
[----:B------:R-:W-:Y:S05]  /*1ef0*/  BRA `(.L_x_11517) ;  /* 0x00000c7000007947 */ /* 0x000fea0003800000 */
.L_x_11518:
[----:B------:R-:W0:Y:S02]  /*1f00*/  F2I.FTZ.TRUNC.NTZ R3, R2 ;  /* 0x0000000200037305 */ /* 0x000e24000021f100 */
[----:B0-----:R0:W-:Y:S01]  /*1f10*/  STG.E.U16 [R16.64], R3 ;  /* 0x0000000310007986 */ /* 0x0011e2000c101524 */
[----:B------:R-:W-:Y:S05]  /*1f20*/  BRA `(.L_x_11517) ;  /* 0x00000c4000007947 */ /* 0x000fea0003800000 */
.L_x_11513:
        /* <DEDUP_REMOVED lines=8> */
.L_x_11521:
[----:B------:R-:W-:-:S05]  /*1fb0*/  F2FP.PACK_AB R2, RZ, R2 ;  /* 0x00000002ff02723e */ /* 0x000fca00000000ff */
[----:B------:R0:W-:Y:S01]  /*1fc0*/  STG.E.U16 [R16.64], R2 ;  /* 0x0000000210007986 */ /* 0x0001e2000c101524 */
[----:B------:R-:W-:Y:S05]  /*1fd0*/  BRA `(.L_x_11517) ;  /* 0x00000b9000007947 */ /* 0x000fea0003800000 */
.L_x_11520:
        /* <DEDUP_REMOVED lines=9> */
.L_x_11523:
[----:B------:R-:W-:-:S04]  /*2070*/  F2FP.PACK_AB R3, RZ, R2 ;  /* 0x00000002ff03723e */ /* 0x000fc800000000ff */
[----:B------:R-:W-:-:S05]  /*2080*/  PRMT R3, R3, 0x5410, RZ ;  /* 0x0000541003037816 */ /* 0x000fca00000000ff */
[----:B------:R0:W-:Y:S01]  /*2090*/  STG.E [R16.64], R3 ;  /* 0x0000000310007986 */ /* 0x0001e2000c101924 */
[----:B------:R-:W-:Y:S05]  /*20a0*/  BRA `(.L_x_11517) ;  /* 0x00000ac000007947 */ /* 0x000fea0003800000 */
.L_x_11522:
[----:B------:R-:W-:-:S06]  /*20b0*/  FMUL.FTZ R2, R2, 1 ;  /* 0x3f80000002027820 */ /* 0x000fcc0000410000 */
[----:B------:R-:W0:Y:S02]  /*20c0*/  F2F.F64.F32 R2, R2 ;  /* 0x0000000200027310 */ /* 0x000e240000201800 */
[----:B0-----:R0:W-:Y:S01]  /*20d0*/  STG.E.64 [R16.64], R2 ;  /* 0x0000000210007986 */ /* 0x0011e2000c101b24 */
[----:B------:R-:W-:Y:S05]  /*20e0*/  BRA `(.L_x_11517) ;  /* 0x00000a8000007947 */ /* 0x000fea0003800000 */
.L_x_11512:
        /* <DEDUP_REMOVED lines=12> */
.L_x_11526:
[----:B------:R-:W-:Y:S01]  /*21b0*/  FMUL.FTZ R4, R2, 1 ;  /* 0x3f80000002047820 */ /* 0x000fe20000410000 */
[----:B------:R-:W-:-:S05]  /*21c0*/  CS2R R6, SRZ ;  /* 0x0000000000067805 */ /* 0x000fca000001ff00 */
[----:B------:R-:W0:Y:S02]  /*21d0*/  F2F.F64.F32 R4, R4 ;  /* 0x0000000400047310 */ /* 0x000e240000201800 */
[----:B0-----:R0:W-:Y:S01]  /*21e0*/  STG.E.128 [R16.64], R4 ;  /* 0x0000000410007986 */ /* 0x0011e2000c101d24 */
[----:B------:R-:W-:Y:S05]  /*21f0*/  BRA `(.L_x_11517) ;  /* 0x0000097000007947 */ /* 0x000fea0003800000 */
.L_x_11525:
        /* <DEDUP_REMOVED lines=20> */
.L_x_11530:
[----:B------:R-:W-:Y:S05]  /*2340*/  BSYNC B0 ;  /* 0x0000000000007941 */ /* 0x000fea0003800000 */
.L_x_11529:
[----:B------:R-:W-:-:S05]  /*2350*/  LOP3.LUT R5, R0, R5, RZ, 0xfc, !PT ;  /* 0x0000000500057212 */ /* 0x000fca00078efcff */
[----:B------:R0:W-:Y:S01]  /*2360*/  STG.E.U8 [R16.64], R5 ;  /* 0x0000000510007986 */ /* 0x0001e2000c101124 */
[----:B------:R-:W-:Y:S05]  /*2370*/  BRA `(.L_x_11517) ;  /* 0x000007f000007947 */ /* 0x000fea0003800000 */
.L_x_11528:
        /* <DEDUP_REMOVED lines=12> */
.L_x_11532:
[----:B------:R-:W-:Y:S01]  /*2440*/  IMAD.MOV.U32 R0, RZ, RZ, 0x7f ;  /* 0x0000007fff007424 */ /* 0x000fe200078e00ff */
[----:B------:R-:W-:-:S04]  /*2450*/  ISETP.GT.U32.AND P0, PT, R4, 0x7f800000, PT ;  /* 0x7f8000000400780c */ /* 0x000fc80003f04070 */
[----:B------:R-:W-:-:S04]  /*2460*/  SEL R0, R0, 0x7c, P0 ;  /* 0x0000007c00007807 */ /* 0x000fc80000000000 */
.L_x_11533:
[----:B------:R-:W-:Y:S05]  /*2470*/  BSYNC B0 ;  /* 0x0000000000007941 */ /* 0x000fea0003800000 */
.L_x_11531:
[----:B------:R-:W-:-:S04]  /*2480*/  LOP3.LUT R2, R2, 0x80000000, RZ, 0xc0, !PT ;  /* 0x8000000002027812 */ /* 0x000fc800078ec0ff */
[----:B------:R-:W-:-:S04]  /*2490*/  SHF.R.U32.HI R3, RZ, 0x18, R2 ;  /* 0x00000018ff037819 */ /* 0x000fc80000011602 */
[----:B------:R-:W-:-:S05]  /*24a0*/  LOP3.LUT R3, R0, R3, RZ, 0xfc, !PT ;  /* 0x0000000300037212 */ /* 0x000fca00078efcff */
[----:B------:R0:W-:Y:S01]  /*24b0*/  STG.E.U8 [R16.64], R3 ;  /* 0x0000000310007986 */ /* 0x0001e2000c101124 */
[----:B------:R-:W-:Y:S05]  /*24c0*/  BRA `(.L_x_11517) ;  /* 0x000006a000007947 */ /* 0x000fea0003800000 */
.L_x_11527:
[----:B------:R-:W-:-:S05]  /*24d0*/  F2FP.BF16.PACK_AB R2, RZ, R2 ;  /* 0x00000002ff02723e */ /* 0x000fca00000010ff */
[----:B------:R0:W-:Y:S01]  /*24e0*/  STG.E.U16 [R16.64], R2 ;  /* 0x0000000210007986 */ /* 0x0001e2000c101524 */
[----:B------:R-:W-:Y:S05]  /*24f0*/  BRA `(.L_x_11517) ;  /* 0x0000067000007947 */ /* 0x000fea0003800000 */
.L_x_11524:
        /* <DEDUP_REMOVED lines=11> */
.L_x_11536:
        /* <DEDUP_REMOVED lines=16> */
.L_x_11539:
[----:B------:R-:W-:-:S04]  /*26b0*/  LOP3.LUT R2, R2, 0x80000000, RZ, 0xc0, !PT ;  /* 0x8000000002027812 */ /* 0x000fc800078ec0ff */
[----:B------:R-:W-:-:S04]  /*26c0*/  SHF.R.U32.HI R3, RZ, 0x18, R2 ;  /* 0x00000018ff037819 */ /* 0x000fc80000011602 */
[----:B------:R-:W-:-:S04]  /*26d0*/  LOP3.LUT R0, R0, R3, RZ, 0xfc, !PT ;  /* 0x0000000300007212 */ /* 0x000fc800078efcff */
[----:B------:R-:W-:Y:S02]  /*26e0*/  PRMT R8, R0, 0x7610, R8 ;  /* 0x0000761000087816 */ /* 0x000fe40000000008 */
.L_x_11538:
[----:B------:R-:W-:Y:S05]  /*26f0*/  BSYNC B0 ;  /* 0x0000000000007941 */ /* 0x000fea0003800000 */
.L_x_11537:
[----:B------:R0:W-:Y:S01]  /*2700*/  STG.E.U8 [R16.64], R8 ;  /* 0x0000000810007986 */ /* 0x0001e2000c101124 */
[----:B------:R-:W-:Y:S05]  /*2710*/  BRA `(.L_x_11517) ;  /* 0x0000045000007947 */ /* 0x000fea0003800000 */
.L_x_11535:
        /* <DEDUP_REMOVED lines=16> */
.L_x_11542:
[----:B------:R-:W-:-:S04]  /*2820*/  LOP3.LUT R2, R2, 0x80000000, RZ, 0xc0, !PT ;  /* 0x8000000002027812 */ /* 0x000fc800078ec0ff */
[----:B------:R-:W-:-:S04]  /*2830*/  SHF.R.U32.HI R3, RZ, 0x18, R2 ;  /* 0x00000018ff037819 */ /* 0x000fc80000011602 */
[----:B------:R-:W-:-:S04]  /*2840*/  LOP3.LUT R0, R0, R3, RZ, 0xfc, !PT ;  /* 0x0000000300007212 */ /* 0x000fc800078efcff */
[----:B------:R-:W-:Y:S02]  /*2850*/  PRMT R8, R0, 0x7610, R8 ;  /* 0x0000761000087816 */ /* 0x000fe40000000008 */
.L_x_11541:
[----:B------:R-:W-:Y:S05]  /*2860*/  BSYNC B0 ;  /* 0x0000000000007941 */ /* 0x000fea0003800000 */
.L_x_11540:
[----:B------:R0:W-:Y:S01]  /*2870*/  STG.E.U8 [R16.64], R8 ;  /* 0x0000000810007986 */ /* 0x0001e2000c101124 */
[----:B------:R-:W-:Y:S05]  /*2880*/  BRA `(.L_x_11517) ;  /* 0x000002e000007947 */ /* 0x000fea0003800000 */
.L_x_11534:
        /* <DEDUP_REMOVED lines=21> */
.L_x_11516:
        /* <DEDUP_REMOVED lines=20> */
.L_x_11544:
[----:B------:R-:W0:Y:S02]  /*2b20*/  F2I.U64.TRUNC R2, R2 ;  /* 0x0000000200027311 */ /* 0x000e24000020d800 */
[----:B0-----:R0:W-:Y:S01]  /*2b30*/  STG.E.64 [R16.64], R2 ;  /* 0x0000000210007986 */ /* 0x0011e2000c101b24 */
[----:B------:R-:W-:Y:S05]  /*2b40*/  BRA `(.L_x_11517) ;  /* 0x0000002000007947 */ /* 0x000fea0003800000 */
.L_x_11543:
[----:B------:R-:W0:Y:S02]  /*2b50*/  F2I.FTZ.U32.TRUNC.NTZ R3, R2 ;  /* 0x0000000200037305 */ /* 0x000e24000021f000 */
[----:B0-----:R0:W-:Y:S02]  /*2b60*/  STG.E [R16.64], R3 ;  /* 0x0000000310007986 */ /* 0x0011e4000c101924 */
.L_x_11517:
[----:B------:R-:W-:-:S05]  /*2b70*/  IMAD R18, R18, 0x200, R23 ;  /* 0x0000020012127824 */ /* 0x000fca00078e0217 */
[----:B------:R-:W-:Y:S02]  /*2b80*/  IADD3 R19, R18, 0x80, RZ ;  /* 0x0000008012137810 */ /* 0x000fe40007ffe0ff */
.L_x_11483:
[----:B------:R-:W-:Y:S05]  /*2b90*/  BSYNC B7 ;  /* 0x0000000000077941 */ /* 0x000fea0003800000 */
.L_x_11482:
        /* <DEDUP_REMOVED lines=231> */
.L_x_11547:
        /* <DEDUP_REMOVED lines=20> */
.L_x_11552:
[----:B------:R-:W2:Y:S02]  /*3b50*/  LDG.E.U8 R0, [R2.64] ;  /* 0x0000002402007981 */ /* 0x000ea4000c1e1100 */
[----:B--2---:R-:W0:Y:S01]  /*3b60*/  I2F.U16 R0, R0 ;  /* 0x0000000000007306 */ /* 0x004e220000101000 */
[----:B------:R-:W-:Y:S05]  /*3b70*/  BRA `(.L_x_11554) ;  /* 0x00000ca000007947 */ /* 0x000fea0003800000 */
.L_x_11551:
        /* <DEDUP_REMOVED lines=9> */
.L_x_11556:
[----:B------:R-:W2:Y:S02]  /*3c10*/  LDG.E R0, [R2.64] ;  /* 0x0000002402007981 */ /* 0x000ea4000c1e1900 */
[----:B--2---:R-:W0:Y:S01]  /*3c20*/  I2F R0, R0 ;  /* 0x0000000000007306 */ /* 0x004e220000201400 */
[----:B------:R-:W-:Y:S05]  /*3c30*/  BRA `(.L_x_11554) ;  /* 0x00000be000007947 */ /* 0x000fea0003800000 */
.L_x_11555:
[----:B------:R-:W2:Y:S02]  /*3c40*/  LDG.E.U16 R0, [R2.64] ;  /* 0x0000002402007981 */ /* 0x000ea4000c1e1500 */
[----:B--2---:R-:W0:Y:S01]  /*3c50*/  I2F.S16 R0, R0 ;  /* 0x0000000000007306 */ /* 0x004e220000101400 */
[----:B------:R-:W-:Y:S05]  /*3c60*/  BRA `(.L_x_11554) ;  /* 0x00000bb000007947 */ /* 0x000fea0003800000 */
.L_x_11550:
        /* <DEDUP_REMOVED lines=8> */
.L_x_11558:
[----:B------:R-:W2:Y:S02]  /*3cf0*/  LDG.E.U16 R0, [R2.64] ;  /* 0x0000002402007981 */ /* 0x000ea4000c1e1500 */
[----:B--2---:R-:W-:Y:S01]  /*3d00*/  HADD2.F32 R0, -RZ, R0.H0_H0 ;  /* 0x20000000ff007230 */ /* 0x004fe20000004100 */
[----:B------:R-:W-:Y:S05]  /*3d10*/  BRA `(.L_x_11554) ;  /* 0x00000b0000007947 */ /* 0x000fea0003800000 */
.L_x_11557:
        /* <DEDUP_REMOVED lines=8> */
.L_x_11560:
[----:B------:R-:W2:Y:S02]  /*3da0*/  LDG.E.U16 R0, [R2.64] ;  /* 0x0000002402007981 */ /* 0x000ea4000c1e1500 */
[----:B--2---:R-:W-:Y:S01]  /*3db0*/  HADD2.F32 R0, -RZ, R0.H0_H0 ;  /* 0x20000000ff007230 */ /* 0x004fe20000004100 */
[----:B------:R-:W-:Y:S05]  /*3dc0*/  BRA `(.L_x_11554) ;  /* 0x00000a5000007947 */ /* 0x000fea0003800000 */
.L_x_11559:
[----:B------:R-:W2:Y:S02]  /*3dd0*/  LDG.E.64 R2, [R2.64] ;  /* 0x0000002402027981 */ /* 0x000ea4000c1e1b00 */
[----:B--2---:R-:W0:Y:S01]  /*3de0*/  F2F.F32.F64 R0, R2 ;  /* 0x0000000200007310 */ /* 0x004e220000301000 */
[----:B------:R-:W0:-:S14]  /*3df0*/  DSETP.GEU.AND P0, PT, |R2|, c[0x2][0x0], PT ;  /* 0x008000000200762a */ /* 0x000e1c0003f0e200 */
[----:B0-----:R-:W-:Y:S01]  /*3e00*/  @!P0 FMUL R0, R0, 1.175494350822287508e-38 ;  /* 0x0080000000008820 */ /* 0x001fe20000400000 */
[----:B------:R-:W-:Y:S05]  /*3e10*/  BRA `(.L_x_11554) ;  /* 0x00000a0000007947 */ /* 0x000fea0003800000 */
.L_x_11549:
        /* <DEDUP_REMOVED lines=12> */
.L_x_11563:
[----:B------:R-:W2:Y:S02]  /*3ee0*/  LDG.E.64 R2, [R2.64] ;  /* 0x0000002402027981 */ /* 0x000ea4000c1e1b00 */
[----:B--2---:R-:W0:Y:S01]  /*3ef0*/  F2F.F32.F64 R0, R2 ;  /* 0x0000000200007310 */ /* 0x004e220000301000 */
[----:B------:R-:W0:-:S14]  /*3f00*/  DSETP.GEU.AND P0, PT, |R2|, c[0x2][0x0], PT ;  /* 0x008000000200762a */ /* 0x000e1c0003f0e200 */
[----:B0-----:R-:W-:Y:S01]  /*3f10*/  @!P0 FMUL R0, R0, 1.175494350822287508e-38 ;  /* 0x0080000000008820 */ /* 0x001fe20000400000 */
[----:B------:R-:W-:Y:S05]  /*3f20*/  BRA `(.L_x_11554) ;  /* 0x000008f000007947 */ /* 0x000fea0003800000 */
.L_x_11562:
        /* <DEDUP_REMOVED lines=26> */
.L_x_11565:
        /* <DEDUP_REMOVED lines=13> */
.L_x_11564:
[----:B------:R-:W2:Y:S02]  /*41a0*/  LDG.E.U16 R0, [R2.64] ;  /* 0x0000002402007981 */ /* 0x000ea4000c1e1500 */
[----:B--2---:R-:W-:Y:S01]  /*41b0*/  PRMT R0, RZ, 0x5410, R0 ;  /* 0x00005410ff007816 */ /* 0x004fe20000000000 */
[----:B------:R-:W-:Y:S05]  /*41c0*/  BRA `(.L_x_11554) ;  /* 0x0000065000007947 */ /* 0x000fea0003800000 */
.L_x_11561:
        /* <DEDUP_REMOVED lines=11> */
.L_x_11568:
        /* <DEDUP_REMOVED lines=20> */
.L_x_11570:
[----:B------:R-:W-:Y:S05]  /*43c0*/  BSYNC B0 ;  /* 0x0000000000007941 */ /* 0x000fea0003800000 */
.L_x_11569:
[----:B------:R-:W-:Y:S01]  /*43d0*/  LEA R3, R0, 0x3b800000, 0x17 ;  /* 0x3b80000000037811 */ /* 0x000fe200078eb8ff */
[----:B------:R-:W-:-:S05]  /*43e0*/  IMAD.SHL.U32 R0, R2, 0x100000, RZ ;  /* 0x0010000002007824 */ /* 0x000fca00078e00ff */
[----:B------:R-:W-:Y:S01]  /*43f0*/  LOP3.LUT R0, R3, R0, R4, 0xfe, !PT ;  /* 0x0000000003007212 */ /* 0x000fe200078efe04 */
[----:B------:R-:W-:Y:S05]  /*4400*/  BRA `(.L_x_11554) ;  /* 0x0000041000007947 */ /* 0x000fea0003800000 */
.L_x_11567:
        /* <DEDUP_REMOVED lines=20> */
.L_x_11572:
[----:B------:R-:W-:Y:S05]  /*4550*/  BSYNC B0 ;  /* 0x0000000000007941 */ /* 0x000fea0003800000 */
.L_x_11571:
[----:B------:R-:W-:Y:S01]  /*4560*/  LEA R3, R0, 0x37800000, 0x17 ;  /* 0x3780000000037811 */ /* 0x000fe200078eb8ff */
[----:B------:R-:W-:-:S05]  /*4570*/  IMAD.SHL.U32 R0, R2, 0x200000, RZ ;  /* 0x0020000002007824 */ /* 0x000fca00078e00ff */
[----:B------:R-:W-:Y:S01]  /*4580*/  LOP3.LUT R0, R3, R0, R4, 0xfe, !PT ;  /* 0x0000000003007212 */ /* 0x000fe200078efe04 */
[----:B------:R-:W-:Y:S05]  /*4590*/  BRA `(.L_x_11554) ;  /* 0x0000028000007947 */ /* 0x000fea0003800000 */
.L_x_11566:
        /* <DEDUP_REMOVED lines=14> */
.L_x_11553:
        /* <DEDUP_REMOVED lines=21> */
.L_x_11574:
[----:B------:R-:W2:Y:S02]  /*47d0*/  LDG.E.64 R2, [R2.64] ;  /* 0x0000002402027981 */ /* 0x000ea4000c1e1b00 */
[----:B--2---:R0:W1:Y:S01]  /*47e0*/  I2F.U64 R0, R2 ;  /* 0x0000000200007312 */ /* 0x0040620000301000 */
[----:B------:R-:W-:Y:S05]  /*47f0*/  BRA `(.L_x_11554) ;  /* 0x0000002000007947 */ /* 0x000fea0003800000 */
.L_x_11573:
[----:B------:R-:W2:Y:S02]  /*4800*/  LDG.E R0, [R2.64] ;  /* 0x0000002402007981 */ /* 0x000ea4000c1e1900 */
[----:B--2---:R-:W0:Y:S02]  /*4810*/  I2F.U32 R0, R0 ;  /* 0x0000000000007306 */ /* 0x004e240000201000 */
.L_x_11554:
[----:B------:R-:W-:Y:S05]  /*4820*/  BSYNC B6 ;  /* 0x0000000000067941 */ /* 0x000fea0003800000 */
.L_x_11548:
        /* <DEDUP_REMOVED lines=17> */
.L_x_11578:
[----:B------:R-:W0:Y:S02]  /*4940*/  F2I.S64.TRUNC R2, R2 ;  /* 0x0000000200027311 */ /* 0x000e24000020d900 */
[----:B0-----:R-:W-:-:S05]  /*4950*/  IMAD.MOV.U32 R5, RZ, RZ, R2 ;  /* 0x000000ffff057224 */ /* 0x001fca00078e0002 */
[----:B------:R0:W-:Y:S01]  /*4960*/  STG.E.U8 [R16.64], R5 ;  /* 0x0000000510007986 */ /* 0x0001e2000c101124 */
[----:B------:R-:W-:Y:S05]  /*4970*/  BRA `(.L_x_11580) ;  /* 0x00000d3000007947 */ /* 0x000fea0003800000 */
.L_x_11577:
        /* <DEDUP_REMOVED lines=9> */
.L_x_11582:
[----:B------:R-:W0:Y:S02]  /*4a10*/  F2I.FTZ.TRUNC.NTZ R3, R2 ;  /* 0x0000000200037305 */ /* 0x000e24000021f100 */
[----:B0-----:R0:W-:Y:S01]  /*4a20*/  STG.E [R16.64], R3 ;  /* 0x0000000310007986 */ /* 0x0011e2000c101924 */
[----:B------:R-:W-:Y:S05]  /*4a30*/  BRA `(.L_x_11580) ;  /* 0x00000c7000007947 */ /* 0x000fea0003800000 */
.L_x_11581:
[----:B------:R-:W0:Y:S02]  /*4a40*/  F2I.FTZ.TRUNC.NTZ R3, R2 ;  /* 0x0000000200037305 */ /* 0x000e24000021f100 */
[----:B0-----:R0:W-:Y:S01]  /*4a50*/  STG.E.U16 [R16.64], R3 ;  /* 0x0000000310007986 */ /* 0x0011e2000c101524 */
[----:B------:R-:W-:Y:S05]  /*4a60*/  BRA `(.L_x_11580) ;  /* 0x00000c4000007947 */ /* 0x000fea0003800000 */
.L_x_11576:
        /* <DEDUP_REMOVED lines=8> */
.L_x_11584:
[----:B------:R-:W-:-:S05]  /*4af0*/  F2FP.PACK_AB R2, RZ, R2 ;  /* 0x00000002ff02723e */ /* 0x000fca00000000ff */
[----:B------:R0:W-:Y:S01]  /*4b00*/  STG.E.U16 [R16.64], R2 ;  /* 0x0000000210007986 */ /* 0x0001e2000c101524 */
[----:B------:R-:W-:Y:S05]  /*4b10*/  BRA `(.L_x_11580) ;  /* 0x00000b9000007947 */ /* 0x000fea0003800000 */
.L_x_11583:
        /* <DEDUP_REMOVED lines=9> */
.L_x_11586:
[----:B------:R-:W-:-:S04]  /*4bb0*/  F2FP.PACK_AB R3, RZ, R2 ;  /* 0x00000002ff03723e */ /* 0x000fc800000000ff */
[----:B------:R-:W-:-:S05]  /*4bc0*/  PRMT R3, R3, 0x5410, RZ ;  /* 0x0000541003037816 */ /* 0x000fca00000000ff */
[----:B------:R0:W-:Y:S01]  /*4bd0*/  STG.E [R16.64], R3 ;  /* 0x0000000310007986 */ /* 0x0001e2000c101924 */
[----:B------:R-:W-:Y:S05]  /*4be0*/  BRA `(.L_x_11580) ;  /* 0x00000ac000007947 */ /* 0x000fea0003800000 */
.L_x_11585:
[----:B------:R-:W-:-:S06]  /*4bf0*/  FMUL.FTZ R2, R2, 1 ;  /* 0x3f80000002027820 */ /* 0x000fcc0000410000 */
[----:B------:R-:W0:Y:S02]  /*4c00*/  F2F.F64.F32 R2, R2 ;  /* 0x0000000200027310 */ /* 0x000e240000201800 */
[----:B0-----:R0:W-:Y:S01]  /*4c10*/  STG.E.64 [R16.64], R2 ;  /* 0x0000000210007986 */ /* 0x0011e2000c101b24 */
[----:B------:R-:W-:Y:S05]  /*4c20*/  BRA `(.L_x_11580) ;  /* 0x00000a8000007947 */ /* 0x000fea0003800000 */
.L_x_11575:
        /* <DEDUP_REMOVED lines=12> */
.L_x_11589:
[----:B------:R-:W-:Y:S01]  /*4cf0*/  FMUL.FTZ R4, R2, 1 ;  /* 0x3f80000002047820 */ /* 0x000fe20000410000 */
[----:B------:R-:W-:-:S05]  /*4d00*/  CS2R R6, SRZ ;  /* 0x0000000000067805 */ /* 0x000fca000001ff00 */
[----:B------:R-:W0:Y:S02]  /*4d10*/  F2F.F64.F32 R4, R4 ;  /* 0x0000000400047310 */ /* 0x000e240000201800 */
[----:B0-----:R0:W-:Y:S01]  /*4d20*/  STG.E.128 [R16.64], R4 ;  /* 0x0000000410007986 */ /* 0x0011e2000c101d24 */
[----:B------:R-:W-:Y:S05]  /*4d30*/  BRA `(.L_x_11580) ;  /* 0x0000097000007947 */ /* 0x000fea0003800000 */
.L_x_11588:
        /* <DEDUP_REMOVED lines=20> */
.L_x_11593:
[----:B------:R-:W-:Y:S05]  /*4e80*/  BSYNC B0 ;  /* 0x0000000000007941 */ /* 0x000fea0003800000 */
.L_x_11592:
[----:B------:R-:W-:-:S05]  /*4e90*/  LOP3.LUT R5, R0, R5, RZ, 0xfc, !PT ;  /* 0x0000000500057212 */ /* 0x000fca00078efcff */
[----:B------:R0:W-:Y:S01]  /*4ea0*/  STG.E.U8 [R16.64], R5 ;  /* 0x0000000510007986 */ /* 0x0001e2000c101124 */
[----:B------:R-:W-:Y:S05]  /*4eb0*/  BRA `(.L_x_11580) ;  /* 0x000007f000007947 */ /* 0x000fea0003800000 */
.L_x_11591:
        /* <DEDUP_REMOVED lines=12> */
.L_x_11595:
[----:B------:R-:W-:Y:S01]  /*4f80*/  IMAD.MOV.U32 R0, RZ, RZ, 0x7f ;  /* 0x0000007fff007424 */ /* 0x000fe200078e00ff */
[----:B------:R-:W-:-:S04]  /*4f90*/  ISETP.GT.U32.AND P0, PT, R4, 0x7f800000, PT ;  /* 0x7f8000000400780c */ /* 0x000fc80003f04070 */
[----:B------:R-:W-:-:S04]  /*4fa0*/  SEL R0, R0, 0x7c, P0 ;  /* 0x0000007c00007807 */ /* 0x000fc80000000000 */
.L_x_11596:
[----:B------:R-:W-:Y:S05]  /*4fb0*/  BSYNC B0 ;  /* 0x0000000000007941 */ /* 0x000fea0003800000 */
.L_x_11594:
[----:B------:R-:W-:-:S04]  /*4fc0*/  LOP3.LUT R2, R2, 0x80000000, RZ, 0xc0, !PT ;  /* 0x8000000002027812 */ /* 0x000fc800078ec0ff */
[----:B------:R-:W-:-:S04]  /*4fd0*/  SHF.R.U32.HI R3, RZ, 0x18, R2 ;  /* 0x00000018ff037819 */ /* 0x000fc80000011602 */
[----:B------:R-:W-:-:S05]  /*4fe0*/  LOP3.LUT R3, R0, R3, RZ, 0xfc, !PT ;  /* 0x0000000300037212 */ /* 0x000fca00078efcff */
[----:B------:R0:W-:Y:S01]  /*4ff0*/  STG.E.U8 [R16.64], R3 ;  /* 0x0000000310007986 */ /* 0x0001e2000c101124 */
[----:B------:R-:W-:Y:S05]  /*5000*/  BRA `(.L_x_11580) ;  /* 0x000006a000007947 */ /* 0x000fea0003800000 */
.L_x_11590:
[----:B------:R-:W-:-:S05]  /*5010*/  F2FP.BF16.PACK_AB R2, RZ, R2 ;  /* 0x00000002ff02723e */ /* 0x000fca00000010ff */
[----:B------:R0:W-:Y:S01]  /*5020*/  STG.E.U16 [R16.64], R2 ;  /* 0x0000000210007986 */ /* 0x0001e2000c101524 */
[----:B------:R-:W-:Y:S05]  /*5030*/  BRA `(.L_x_11580) ;  /* 0x0000067000007947 */ /* 0x000fea0003800000 */
.L_x_11587:
        /* <DEDUP_REMOVED lines=11> */
.L_x_11599:
        /* <DEDUP_REMOVED lines=16> */
.L_x_11602:
[----:B------:R-:W-:-:S04]  /*51f0*/  LOP3.LUT R2, R2, 0x80000000, RZ, 0xc0, !PT ;  /* 0x8000000002027812 */ /* 0x000fc800078ec0ff */
[----:B------:R-:W-:-:S04]  /*5200*/  SHF.R.U32.HI R3, RZ, 0x18, R2 ;  /* 0x00000018ff037819 */ /* 0x000fc80000011602 */
[----:B------:R-:W-:-:S04]  /*5210*/  LOP3.LUT R0, R0, R3, RZ, 0xfc, !PT ;  /* 0x0000000300007212 */ /* 0x000fc800078efcff */
[----:B------:R-:W-:Y:S02]  /*5220*/  PRMT R8, R0, 0x7610, R8 ;  /* 0x0000761000087816 */ /* 0x000fe40000000008 */
.L_x_11601:
[----:B------:R-:W-:Y:S05]  /*5230*/  BSYNC B0 ;  /* 0x0000000000007941 */ /* 0x000fea0003800000 */
.L_x_11600:
[----:B------:R0:W-:Y:S01]  /*5240*/  STG.E.U8 [R16.64], R8 ;  /* 0x0000000810007986 */ /* 0x0001e2000c101124 */
[----:B------:R-:W-:Y:S05]  /*5250*/  BRA `(.L_x_11580) ;  /* 0x0000045000007947 */ /* 0x000fea0003800000 */
.L_x_11598:
        /* <DEDUP_REMOVED lines=16> */
.L_x_11605:
[----:B------:R-:W-:-:S04]  /*5360*/  LOP3.LUT R2, R2, 0x80000000, RZ, 0xc0, !PT ;  /* 0x8000000002027812 */ /* 0x000fc800078ec0ff */
[----:B------:R-:W-:-:S04]  /*5370*/  SHF.R.U32.HI R3, RZ, 0x18, R2 ;  /* 0x00000018ff037819 */ /* 0x000fc80000011602 */
[----:B------:R-:W-:-:S04]  /*5380*/  LOP3.LUT R0, R0, R3, RZ, 0xfc, !PT ;  /* 0x0000000300007212 */ /* 0x000fc800078efcff */
[----:B------:R-:W-:Y:S02]  /*5390*/  PRMT R8, R0, 0x7610, R8 ;  /* 0x0000761000087816 */ /* 0x000fe40000000008 */
.L_x_11604:
[----:B------:R-:W-:Y:S05]  /*53a0*/  BSYNC B0 ;  /* 0x0000000000007941 */ /* 0x000fea0003800000 */
.L_x_11603:
[----:B------:R0:W-:Y:S01]  /*53b0*/  STG.E.U8 [R16.64], R8 ;  /* 0x0000000810007986 */ /* 0x0001e2000c101124 */
[----:B------:R-:W-:Y:S05]  /*53c0*/  BRA `(.L_x_11580) ;  /* 0x000002e000007947 */ /* 0x000fea0003800000 */
.L_x_11597:
        /* <DEDUP_REMOVED lines=21> */
.L_x_11579:
        /* <DEDUP_REMOVED lines=20> */
.L_x_11607:
[----:B------:R-:W0:Y:S02]  /*5660*/  F2I.U64.TRUNC R2, R2 ;  /* 0x0000000200027311 */ /* 0x000e24000020d800 */
[----:B0-----:R0:W-:Y:S01]  /*5670*/  STG.E.64 [R16.64], R2 ;  /* 0x0000000210007986 */ /* 0x0011e2000c101b24 */
[----:B------:R-:W-:Y:S05]  /*5680*/  BRA `(.L_x_11580) ;  /* 0x0000002000007947 */ /* 0x000fea0003800000 */
.L_x_11606:
[----:B------:R-:W0:Y:S02]  /*5690*/  F2I.FTZ.U32.TRUNC.NTZ R3, R2 ;  /* 0x0000000200037305 */ /* 0x000e24000021f000 */
[----:B0-----:R0:W-:Y:S02]  /*56a0*/  STG.E [R16.64], R3 ;  /* 0x0000000310007986 */ /* 0x0011e4000c101924 */
.L_x_11580:
        /* <DEDUP_REMOVED lines=231> */
.L_x_11608:
        /* <DEDUP_REMOVED lines=20> */
.L_x_11613:
[----:B------:R-:W2:Y:S02]  /*6660*/  LDG.E.U8 R0, [R2.64] ;  /* 0x0000002402007981 */ /* 0x000ea4000c1e1100 */
[----:B--2---:R-:W0:Y:S01]  /*6670*/  I2F.U16 R0, R0 ;  /* 0x0000000000007306 */ /* 0x004e220000101000 */
[----:B------:R-:W-:Y:S05]  /*6680*/  BRA `(.L_x_11615) ;  /* 0x00000ca000007947 */ /* 0x000fea0003800000 */
.L_x_11612:
        /* <DEDUP_REMOVED lines=9> */
.L_x_11617:
[----:B------:R-:W2:Y:S02]  /*6720*/  LDG.E R0, [R2.64] ;  /* 0x0000002402007981 */ /* 0x000ea4000c1e1900 */
[----:B--2---:R-:W0:Y:S01]  /*6730*/  I2F R0, R0 ;  /* 0x0000000000007306 */ /* 0x004e220000201400 */
[----:B------:R-:W-:Y:S05]  /*6740*/  BRA `(.L_x_11615) ;  /* 0x00000be000007947 */ /* 0x000fea0003800000 */
.L_x_11616:
[----:B------:R-:W2:Y:S02]  /*6750*/  LDG.E.U16 R0, [R2.64] ;  /* 0x0000002402007981 */ /* 0x000ea4000c1e1500 */
[----:B--2---:R-:W0:Y:S01]  /*6760*/  I2F.S16 R0, R0 ;  /* 0x0000000000007306 */ /* 0x004e220000101400 */
[----:B------:R-:W-:Y:S05]  /*6770*/  BRA `(.L_x_11615) ;  /* 0x00000bb000007947 */ /* 0x000fea0003800000 */
.L_x_11611:
        /* <DEDUP_REMOVED lines=8> */
.L_x_11619:
[----:B------:R-:W2:Y:S02]  /*6800*/  LDG.E.U16 R0, [R2.64] ;  /* 0x0000002402007981 */ /* 0x000ea4000c1e1500 */
[----:B--2---:R-:W-:Y:S01]  /*6810*/  HADD2.F32 R0, -RZ, R0.H0_H0 ;  /* 0x20000000ff007230 */ /* 0x004fe20000004100 */
[----:B------:R-:W-:Y:S05]  /*6820*/  BRA `(.L_x_11615) ;  /* 0x00000b0000007947 */ /* 0x000fea0003800000 */
.L_x_11618:
        /* <DEDUP_REMOVED lines=8> */
.L_x_11621:
[----:B------:R-:W2:Y:S02]  /*68b0*/  LDG.E.U16 R0, [R2.64] ;  /* 0x0000002402007981 */ /* 0x000ea4000c1e1500 */
[----:B--2---:R-:W-:Y:S01]  /*68c0*/  HADD2.F32 R0, -RZ, R0.H0_H0 ;  /* 0x20000000ff007230 */ /* 0x004fe20000004100 */
[----:B------:R-:W-:Y:S05]  /*68d0*/  BRA `(.L_x_11615) ;  /* 0x00000a5000007947 */ /* 0x000fea0003800000 */
.L_x_11620:
[----:B------:R-:W2:Y:S02]  /*68e0*/  LDG.E.64 R2, [R2.64] ;  /* 0x0000002402027981 */ /* 0x000ea4000c1e1b00 */
[----:B--2---:R-:W0:Y:S01]  /*68f0*/  F2F.F32.F64 R0, R2 ;  /* 0x0000000200007310 */ /* 0x004e220000301000 */
[----:B------:R-:W0:-:S14]  /*6900*/  DSETP.GEU.AND P0, PT, |R2|, c[0x2][0x0], PT ;  /* 0x008000000200762a */ /* 0x000e1c0003f0e200 */
[----:B0-----:R-:W-:Y:S01]  /*6910*/  @!P0 FMUL R0, R0, 1.175494350822287508e-38 ;  /* 0x0080000000008820 */ /* 0x001fe20000400000 */
[----:B------:R-:W-:Y:S05]  /*6920*/  BRA `(.L_x_11615) ;  /* 0x00000a0000007947 */ /* 0x000fea0003800000 */
.L_x_11610:
        /* <DEDUP_REMOVED lines=12> */
.L_x_11624:
[----:B------:R-:W2:Y:S02]  /*69f0*/  LDG.E.64 R2, [R2.64] ;  /* 0x0000002402027981 */ /* 0x000ea4000c1e1b00 */
[----:B--2---:R-:W0:Y:S01]  /*6a00*/  F2F.F32.F64 R0, R2 ;  /* 0x0000000200007310 */ /* 0x004e220000301000 */
[----:B------:R-:W0:-:S14]  /*6a10*/  DSETP.GEU.AND P0, PT, |R2|, c[0x2][0x0], PT ;  /* 0x008000000200762a */ /* 0x000e1c0003f0e200 */
[----:B0-----:R-:W-:Y:S01]  /*6a20*/  @!P0 FMUL R0, R0, 1.175494350822287508e-38 ;  /* 0x0080000000008820 */ /* 0x001fe20000400000 */
[----:B------:R-:W-:Y:S05]  /*6a30*/  BRA `(.L_x_11615) ;  /* 0x000008f000007947 */ /* 0x000fea0003800000 */
.L_x_11623:
        /* <DEDUP_REMOVED lines=26> */
.L_x_11626:
        /* <DEDUP_REMOVED lines=13> */
.L_x_11625:
[----:B------:R-:W2:Y:S02]  /*6cb0*/  LDG.E.U16 R0, [R2.64] ;  /* 0x0000002402007981 */ /* 0x000ea4000c1e1500 */
[----:B--2---:R-:W-:Y:S01]  /*6cc0*/  PRMT R0, RZ, 0x5410, R0 ;  /* 0x00005410ff007816 */ /* 0x004fe20000000000 */
[----:B------:R-:W-:Y:S05]  /*6cd0*/  BRA `(.L_x_11615) ;  /* 0x0000065000007947 */ /* 0x000fea0003800000 */
.L_x_11622:
        /* <DEDUP_REMOVED lines=11> */
.L_x_11629:
        /* <DEDUP_REMOVED lines=20> */
.L_x_11631:
[----:B------:R-:W-:Y:S05]  /*6ed0*/  BSYNC B0 ;  /* 0x0000000000007941 */ /* 0x000fea0003800000 */
.L_x_11630:
[----:B------:R-:W-:Y:S01]  /*6ee0*/  LEA R3, R0, 0x3b800000, 0x17 ;  /* 0x3b80000000037811 */ /* 0x000fe200078eb8ff */
[----:B------:R-:W-:-:S05]  /*6ef0*/  IMAD.SHL.U32 R0, R2, 0x100000, RZ ;  /* 0x0010000002007824 */ /* 0x000fca00078e00ff */
[----:B------:R-:W-:Y:S01]  /*6f00*/  LOP3.LUT R0, R3, R0, R4, 0xfe, !PT ;  /* 0x0000000003007212 */ /* 0x000fe200078efe04 */
[----:B------:R-:W-:Y:S05]  /*6f10*/  BRA `(.L_x_11615) ;  /* 0x0000041000007947 */ /* 0x000fea0003800000 */
.L_x_11628:
        /* <DEDUP_REMOVED lines=20> */
.L_x_11633:
[----:B------:R-:W-:Y:S05]  /*7060*/  BSYNC B0 ;  /* 0x0000000000007941 */ /* 0x000fea0003800000 */
.L_x_11632:
[----:B------:R-:W-:Y:S01]  /*7070*/  LEA R3, R0, 0x37800000, 0x17 ;  /* 0x3780000000037811 */ /* 0x000fe200078eb8ff */
[----:B------:R-:W-:-:S05]  /*7080*/  IMAD.SHL.U32 R0, R2, 0x200000, RZ ;  /* 0x0020000002007824 */ /* 0x000fca00078e00ff */
[----:B------:R-:W-:Y:S01]  /*7090*/  LOP3.LUT R0, R3, R0, R4, 0xfe, !PT ;  /* 0x0000000003007212 */ /* 0x000fe200078efe04 */
[----:B------:R-:W-:Y:S05]  /*70a0*/  BRA `(.L_x_11615) ;  /* 0x0000028000007947 */ /* 0x000fea0003800000 */
.L_x_11627:
        /* <DEDUP_REMOVED lines=14> */
.L_x_11614:
        /* <DEDUP_REMOVED lines=21> */
.L_x_11635:
[----:B------:R-:W2:Y:S02]  /*72e0*/  LDG.E.64 R2, [R2.64] ;  /* 0x0000002402027981 */ /* 0x000ea4000c1e1b00 */
[----:B--2---:R0:W1:Y:S01]  /*72f0*/  I2F.U64 R0, R2 ;  /* 0x0000000200007312 */ /* 0x0040620000301000 */
[----:B------:R-:W-:Y:S05]  /*7300*/  BRA `(.L_x_11615) ;  /* 0x0000002000007947 */ /* 0x000fea0003800000 */
.L_x_11634:
[----:B------:R-:W2:Y:S02]  /*7310*/  LDG.E R0, [R2.64] ;  /* 0x0000002402007981 */ /* 0x000ea4000c1e1900 */
[----:B--2---:R-:W0:Y:S02]  /*7320*/  I2F.U32 R0, R0 ;  /* 0x0000000000007306 */ /* 0x004e240000201000 */
.L_x_11615:
[----:B------:R-:W-:Y:S05]  /*7330*/  BSYNC B6 ;  /* 0x0000000000067941 */ /* 0x000fea0003800000 */
.L_x_11609:
        /* <DEDUP_REMOVED lines=17> */
.L_x_11639:
[----:B------:R-:W0:Y:S02]  /*7450*/  F2I.S64.TRUNC R2, R2 ;  /* 0x0000000200027311 */ /* 0x000e24000020d900 */
[----:B0-----:R-:W-:-:S05]  /*7460*/  IMAD.MOV.U32 R5, RZ, RZ, R2 ;  /* 0x000000ffff057224 */ /* 0x001fca00078e0002 */
[----:B------:R0:W-:Y:S01]  /*7470*/  STG.E.U8 [R16.64], R5 ;  /* 0x0000000510007986 */ /* 0x0001e2000c101124 */
[----:B------:R-:W-:Y:S05]  /*7480*/  BRA `(.L_x_11641) ;  /* 0x00000d3000007947 */ /* 0x000fea0003800000 */
.L_x_11638:
        /* <DEDUP_REMOVED lines=9> */
.L_x_11643:
[----:B------:R-:W0:Y:S02]  /*7520*/  F2I.FTZ.TRUNC.NTZ R3, R2 ;  /* 0x0000000200037305 */ /* 0x000e24000021f100 */
[----:B0-----:R0:W-:Y:S01]  /*7530*/  STG.E [R16.64], R3 ;  /* 0x0000000310007986 */ /* 0x0011e2000c101924 */
[----:B------:R-:W-:Y:S05]  /*7540*/  BRA `(.L_x_11641) ;  /* 0x00000c7000007947 */ /* 0x000fea0003800000 */
.L_x_11642:
[----:B------:R-:W0:Y:S02]  /*7550*/  F2I.FTZ.TRUNC.NTZ R3, R2 ;  /* 0x0000000200037305 */ /* 0x000e24000021f100 */
[----:B0-----:R0:W-:Y:S01]  /*7560*/  STG.E.U16 [R16.64], R3 ;  /* 0x0000000310007986 */ /* 0x0011e2000c101524 */
[----:B------:R-:W-:Y:S05]  /*7570*/  BRA `(.L_x_11641) ;  /* 0x00000c4000007947 */ /* 0x000fea0003800000 */
.L_x_11637:
        /* <DEDUP_REMOVED lines=8> */
.L_x_11645:
[----:B------:R-:W-:-:S05]  /*7600*/  F2FP.PACK_AB R2, RZ, R2 ;  /* 0x00000002ff02723e */ /* 0x000fca00000000ff */
[----:B------:R0:W-:Y:S01]  /*7610*/  STG.E.U16 [R16.64], R2 ;  /* 0x0000000210007986 */ /* 0x0001e2000c101524 */
[----:B------:R-:W-:Y:S05]  /*7620*/  BRA `(.L_x_11641) ;  /* 0x00000b9000007947 */ /* 0x000fea0003800000 */
.L_x_11644:
        /* <DEDUP_REMOVED lines=9> */
.L_x_11647:
[----:B------:R-:W-:-:S04]  /*76c0*/  F2FP.PACK_AB R3, RZ, R2 ;  /* 0x00000002ff03723e */ /* 0x000fc800000000ff */
[----:B------:R-:W-:-:S05]  /*76d0*/  PRMT R3, R3, 0x5410, RZ ;  /* 0x0000541003037816 */ /* 0x000fca00000000ff */
[----:B------:R0:W-:Y:S01]  /*76e0*/  STG.E [R16.64], R3 ;  /* 0x0000000310007986 */ /* 0x0001e2000c101924 */
[----:B------:R-:W-:Y:S05]  /*76f0*/  BRA `(.L_x_11641) ;  /* 0x00000ac000007947 */ /* 0x000fea0003800000 */
.L_x_11646:
[----:B------:R-:W-:-:S06]  /*7700*/  FMUL.FTZ R2, R2, 1 ;  /* 0x3f80000002027820 */ /* 0x000fcc0000410000 */
[----:B------:R-:W0:Y:S02]  /*7710*/  F2F.F64.F32 R2, R2 ;  /* 0x0000000200027310 */ /* 0x000e240000201800 */
[----:B0-----:R0:W-:Y:S01]  /*7720*/  STG.E.64 [R16.64], R2 ;  /* 0x0000000210007986 */ /* 0x0011e2000c101b24 */
[----:B------:R-:W-:Y:S05]  /*7730*/  BRA `(.L_x_11641) ;  /* 0x00000a8000007947 */ /* 0x000fea0003800000 */
.L_x_11636:
        /* <DEDUP_REMOVED lines=12> */
.L_x_11650:
[----:B------:R-:W-:Y:S01]  /*7800*/  FMUL.FTZ R4, R2, 1 ;  /* 0x3f80000002047820 */ /* 0x000fe20000410000 */
[----:B------:R-:W-:-:S05]  /*7810*/  CS2R R6, SRZ ;  /* 0x0000000000067805 */ /* 0x000fca000001ff00 */
[----:B------:R-:W0:Y:S02]  /*7820*/  F2F.F64.F32 R4, R4 ;  /* 0x0000000400047310 */ /* 0x000e240000201800 */
[----:B0-----:R0:W-:Y:S01]  /*7830*/  STG.E.128 [R16.64], R4 ;  /* 0x0000000410007986 */ /* 0x0011e2000c101d24 */
[----:B------:R-:W-:Y:S05]  /*7840*/  BRA `(.L_x_11641) ;  /* 0x0000097000007947 */ /* 0x000fea0003800000 */
.L_x_11649:
        /* <DEDUP_REMOVED lines=20> */
.L_x_11654:
[----:B------:R-:W-:Y:S05]  /*7990*/  BSYNC B0 ;  /* 0x0000000000007941 */ /* 0x000fea0003800000 */
.L_x_11653:
[----:B------:R-:W-:-:S05]  /*79a0*/  LOP3.LUT R5, R0, R5, RZ, 0xfc, !PT ;  /* 0x0000000500057212 */ /* 0x000fca00078efcff */
[----:B------:R0:W-:Y:S01]  /*79b0*/  STG.E.U8 [R16.64], R5 ;  /* 0x0000000510007986 */ /* 0x0001e2000c101124 */
[----:B------:R-:W-:Y:S05]  /*79c0*/  BRA `(.L_x_11641) ;  /* 0x000007f000007947 */ /* 0x000fea0003800000 */
.L_x_11652:
        /* <DEDUP_REMOVED lines=12> */
.L_x_11656:
[----:B------:R-:W-:Y:S01]  /*7a90*/  IMAD.MOV.U32 R0, RZ, RZ, 0x7f ;  /* 0x0000007fff007424 */ /* 0x000fe200078e00ff */
[----:B------:R-:W-:-:S04]  /*7aa0*/  ISETP.GT.U32.AND P0, PT, R4, 0x7f800000, PT ;  /* 0x7f8000000400780c */ /* 0x000fc80003f04070 */
[----:B------:R-:W-:-:S04]  /*7ab0*/  SEL R0, R0, 0x7c, P0 ;  /* 0x0000007c00007807 */ /* 0x000fc80000000000 */
.L_x_11657:
[----:B------:R-:W-:Y:S05]  /*7ac0*/  BSYNC B0 ;  /* 0x0000000000007941 */ /* 0x000fea0003800000 */
.L_x_11655:
[----:B------:R-:W-:-:S04]  /*7ad0*/  LOP3.LUT R2, R2, 0x80000000, RZ, 0xc0, !PT ;  /* 0x8000000002027812 */ /* 0x000fc800078ec0ff */
[----:B------:R-:W-:-:S04]  /*7ae0*/  SHF.R.U32.HI R3, RZ, 0x18, R2 ;  /* 0x00000018ff037819 */ /* 0x000fc80000011602 */
[----:B------:R-:W-:-:S05]  /*7af0*/  LOP3.LUT R3, R0, R3, RZ, 0xfc, !PT ;  /* 0x0000000300037212 */ /* 0x000fca00078efcff */
[----:B------:R0:W-:Y:S01]  /*7b00*/  STG.E.U8 [R16.64], R3 ;  /* 0x0000000310007986 */ /* 0x0001e2000c101124 */
[----:B------:R-:W-:Y:S05]  /*7b10*/  BRA `(.L_x_11641) ;  /* 0x000006a000007947 */ /* 0x000fea0003800000 */
.L_x_11651:
[----:B------:R-:W-:-:S05]  /*7b20*/  F2FP.BF16.PACK_AB R2, RZ, R2 ;  /* 0x00000002ff02723e */ /* 0x000fca00000010ff */
[----:B------:R0:W-:Y:S01]  /*7b30*/  STG.E.U16 [R16.64], R2 ;  /* 0x0000000210007986 */ /* 0x0001e2000c101524 */
[----:B------:R-:W-:Y:S05]  /*7b40*/  BRA `(.L_x_11641) ;  /* 0x0000067000007947 */ /* 0x000fea0003800000 */
.L_x_11648:
        /* <DEDUP_REMOVED lines=11> */
.L_x_11660:
        /* <DEDUP_REMOVED lines=16> */
.L_x_11663:
[----:B------:R-:W-:-:S04]  /*7d00*/  LOP3.LUT R2, R2, 0x80000000, RZ, 0xc0, !PT ;  /* 0x8000000002027812 */ /* 0x000fc800078ec0ff */
[----:B------:R-:W-:-:S04]  /*7d10*/  SHF.R.U32.HI R3, RZ, 0x18, R2 ;  /* 0x00000018ff037819 */ /* 0x000fc80000011602 */
[----:B------:R-:W-:-:S04]  /*7d20*/  LOP3.LUT R0, R0, R3, RZ, 0xfc, !PT ;  /* 0x0000000300007212 */ /* 0x000fc800078efcff */
[----:B------:R-:W-:Y:S02]  /*7d30*/  PRMT R8, R0, 0x7610, R8 ;  /* 0x0000761000087816 */ /* 0x000fe40000000008 */
.L_x_11662:
[----:B------:R-:W-:Y:S05]  /*7d40*/  BSYNC B0 ;  /* 0x0000000000007941 */ /* 0x000fea0003800000 */
.L_x_11661:
[----:B------:R0:W-:Y:S01]  /*7d50*/  STG.E.U8 [R16.64], R8 ;  /* 0x0000000810007986 */ /* 0x0001e2000c101124 */
[----:B------:R-:W-:Y:S05]  /*7d60*/  BRA `(.L_x_11641) ;  /* 0x0000045000007947 */ /* 0x000fea0003800000 */
.L_x_11659:
        /* <DEDUP_REMOVED lines=16> */
.L_x_11666:
[----:B------:R-:W-:-:S04]  /*7e70*/  LOP3.LUT R2, R2, 0x80000000, RZ, 0xc0, !PT ;  /* 0x8000000002027812 */ /* 0x000fc800078ec0ff */
[----:B------:R-:W-:-:S04]  /*7e80*/  SHF.R.U32.HI R3, RZ, 0x18, R2 ;  /* 0x00000018ff037819 */ /* 0x000fc80000011602 */
[----:B------:R-:W-:-:S04]  /*7e90*/  LOP3.LUT R0, R0, R3, RZ, 0xfc, !PT ;  /* 0x0000000300007212 */ /* 0x000fc800078efcff */
[----:B------:R-:W-:Y:S02]  /*7ea0*/  PRMT R8, R0, 0x7610, R8 ;  /* 0x0000761000087816 */ /* 0x000fe40000000008 */
.L_x_11665:
[----:B------:R-:W-:Y:S05]  /*7eb0*/  BSYNC B0 ;  /* 0x0000000000007941 */ /* 0x000fea0003800000 */
.L_x_11664:
[----:B------:R0:W-:Y:S01]  /*7ec0*/  STG.E.U8 [R16.64], R8 ;  /* 0x0000000810007986 */ /* 0x0001e2000c101124 */
[----:B------:R-:W-:Y:S05]  /*7ed0*/  BRA `(.L_x_11641) ;  /* 0x000002e000007947 */ /* 0x000fea0003800000 */
.L_x_11658:
        /* <DEDUP_REMOVED lines=21> */
.L_x_11640:
        /* <DEDUP_REMOVED lines=20> */
.L_x_11668:
[----:B------:R-:W0:Y:S02]  /*8170*/  F2I.U64.TRUNC R2, R2 ;  /* 0x0000000200027311 */ /* 0x000e24000020d800 */
[----:B0-----:R0:W-:Y:S01]  /*8180*/  STG.E.64 [R16.64], R2 ;  /* 0x0000000210007986 */ /* 0x0011e2000c101b24 */
[----:B------:R-:W-:Y:S05]  /*8190*/  BRA `(.L_x_11641) ;  /* 0x0000002000007947 */ /* 0x000fea0003800000 */
.L_x_11667:
[----:B------:R-:W0:Y:S02]  /*81a0*/  F2I.FTZ.U32.TRUNC.NTZ R3, R2 ;  /* 0x0000000200037305 */ /* 0x000e24000021f000 */
[----:B0-----:R0:W-:Y:S02]  /*81b0*/  STG.E [R16.64], R3 ;  /* 0x0000000310007986 */ /* 0x0011e4000c101924 */
.L_x_11641:
[----:B------:R-:W-:Y:S02]  /*81c0*/  IADD3 R19, R19, 0x80, RZ ;  /* 0x0000008013137810 */ /* 0x000fe40007ffe0ff */
.L_x_11546:
[----:B------:R-:W-:Y:S05]  /*81d0*/  BSYNC B7 ;  /* 0x0000000000077941 */ /* 0x000fea0003800000 */
.L_x_11545:
        /* <DEDUP_REMOVED lines=230> */
.L_x_11669:
        /* <DEDUP_REMOVED lines=20> */
.L_x_11674:
[----:B------:R-:W2:Y:S02]  /*9180*/  LDG.E.U8 R0, [R2.64] ;  /* 0x0000002402007981 */ /* 0x000ea4000c1e1100 */
[----:B--2---:R-:W0:Y:S01]  /*9190*/  I2F.U16 R0, R0 ;  /* 0x0000000000007306 */ /* 0x004e220000101000 */
[----:B------:R-:W-:Y:S05]  /*91a0*/  BRA `(.L_x_11676) ;  /* 0x00000ca000007947 */ /* 0x000fea0003800000 */
.L_x_11673:
        /* <DEDUP_REMOVED lines=9> */
.L_x_11678:
[----:B------:R-:W2:Y:S02]  /*9240*/  LDG.E R0, [R2.64] ;  /* 0x0000002402007981 */ /* 0x000ea4000c1e1900 */
[----:B--2---:R-:W0:Y:S01]  /*9250*/  I2F R0, R0 ;  /* 0x0000000000007306 */ /* 0x004e220000201400 */
[----:B------:R-:W-:Y:S05]  /*9260*/  BRA `(.L_x_11676) ;  /* 0x00000be000007947 */ /* 0x000fea0003800000 */
.L_x_11677:
[----:B------:R-:W2:Y:S02]  /*9270*/  LDG.E.U16 R0, [R2.64] ;  /* 0x0000002402007981 */ /* 0x000ea4000c1e1500 */
[----:B--2---:R-:W0:Y:S01]  /*9280*/  I2F.S16 R0, R0 ;  /* 0x0000000000007306 */ /* 0x004e220000101400 */
[----:B------:R-:W-:Y:S05]  /*9290*/  BRA `(.L_x_11676) ;  /* 0x00000bb000007947 */ /* 0x000fea0003800000 */
.L_x_11672:
        /* <DEDUP_REMOVED lines=8> */
.L_x_11680:
[----:B------:R-:W2:Y:S02]  /*9320*/  LDG.E.U16 R0, [R2.64] ;  /* 0x0000002402007981 */ /* 0x000ea4000c1e1500 */
[----:B--2---:R-:W-:Y:S01]  /*9330*/  HADD2.F32 R0, -RZ, R0.H0_H0 ;  /* 0x20000000ff007230 */ /* 0x004fe20000004100 */
[----:B------:R-:W-:Y:S05]  /*9340*/  BRA `(.L_x_11676) ;  /* 0x00000b0000007947 */ /* 0x000fea0003800000 */
.L_x_11679:
        /* <DEDUP_REMOVED lines=8> */
.L_x_11682:
[----:B------:R-:W2:Y:S02]  /*93d0*/  LDG.E.U16 R0, [R2.64] ;  /* 0x0000002402007981 */ /* 0x000ea4000c1e1500 */
[----:B--2---:R-:W-:Y:S01]  /*93e0*/  HADD2.F32 R0, -RZ, R0.H0_H0 ;  /* 0x20000000ff007230 */ /* 0x004fe20000004100 */
[----:B------:R-:W-:Y:S05]  /*93f0*/  BRA `(.L_x_11676) ;  /* 0x00000a5000007947 */ /* 0x000fea0003800000 */
.L_x_11681:
[----:B------:R-:W2:Y:S02]  /*9400*/  LDG.E.64 R2, [R2.64] ;  /* 0x0000002402027981 */ /* 0x000ea4000c1e1b00 */
[----:B--2---:R-:W0:Y:S01]  /*9410*/  F2F.F32.F64 R0, R2 ;  /* 0x0000000200007310 */ /* 0x004e220000301000 */
[----:B------:R-:W0:-:S14]  /*9420*/  DSETP.GEU.AND P0, PT, |R2|, c[0x2][0x0], PT ;  /* 0x008000000200762a */ /* 0x000e1c0003f0e200 */
[----:B0-----:R-:W-:Y:S01]  /*9430*/  @!P0 FMUL R0, R0, 1.175494350822287508e-38 ;  /* 0x0080000000008820 */ /* 0x001fe20000400000 */
[----:B------:R-:W-:Y:S05]  /*9440*/  BRA `(.L_x_11676) ;  /* 0x00000a0000007947 */ /* 0x000fea0003800000 */
.L_x_11671:
        /* <DEDUP_REMOVED lines=12> */
.L_x_11685:
[----:B------:R-:W2:Y:S02]  /*9510*/  LDG.E.64 R2, [R2.64] ;  /* 0x0000002402027981 */ /* 0x000ea4000c1e1b00 */
[----:B--2---:R-:W0:Y:S01]  /*9520*/  F2F.F32.F64 R0, R2 ;  /* 0x0000000200007310 */ /* 0x004e220000301000 */
[----:B------:R-:W0:-:S14]  /*9530*/  DSETP.GEU.AND P0, PT, |R2|, c[0x2][0x0], PT ;  /* 0x008000000200762a */ /* 0x000e1c0003f0e200 */
[----:B0-----:R-:W-:Y:S01]  /*9540*/  @!P0 FMUL R0, R0, 1.175494350822287508e-38 ;  /* 0x0080000000008820 */ /* 0x001fe20000400000 */
[----:B------:R-:W-:Y:S05]  /*9550*/  BRA `(.L_x_11676) ;  /* 0x000008f000007947 */ /* 0x000fea0003800000 */
.L_x_11684:
        /* <DEDUP_REMOVED lines=26> */
.L_x_11687:
        /* <DEDUP_REMOVED lines=13> */
.L_x_11686:
[----:B------:R-:W2:Y:S02]  /*97d0*/  LDG.E.U16 R0, [R2.64] ;  /* 0x0000002402007981 */ /* 0x000ea4000c1e1500 */
[----:B--2---:R-:W-:Y:S01]  /*97e0*/  PRMT R0, RZ, 0x5410, R0 ;  /* 0x00005410ff007816 */ /* 0x004fe20000000000 */
[----:B------:R-:W-:Y:S05]  /*97f0*/  BRA `(.L_x_11676) ;  /* 0x0000065000007947 */ /* 0x000fea0003800000 */
.L_x_11683:
        /* <DEDUP_REMOVED lines=11> */
.L_x_11690:
        /* <DEDUP_REMOVED lines=20> */
.L_x_11692:
[----:B------:R-:W-:Y:S05]  /*99f0*/  BSYNC B0 ;  /* 0x0000000000007941 */ /* 0x000fea0003800000 */
.L_x_11691:
[----:B------:R-:W-:Y:S01]  /*9a00*/  LEA R3, R0, 0x3b800000, 0x17 ;  /* 0x3b80000000037811 */ /* 0x000fe200078eb8ff */
[----:B------:R-:W-:-:S05]  /*9a10*/  IMAD.SHL.U32 R0, R2, 0x100000, RZ ;  /* 0x0010000002007824 */ /* 0x000fca00078e00ff */
[----:B------:R-:W-:Y:S01]  /*9a20*/  LOP3.LUT R0, R3, R0, R4, 0xfe, !PT ;  /* 0x0000000003007212 */ /* 0x000fe200078efe04 */
[----:B------:R-:W-:Y:S05]  /*9a30*/  BRA `(.L_x_11676) ;  /* 0x0000041000007947 */ /* 0x000fea0003800000 */
.L_x_11689:
        /* <DEDUP_REMOVED lines=20> */
.L_x_11694:
[----:B------:R-:W-:Y:S05]  /*9b80*/  BSYNC B0 ;  /* 0x0000000000007941 */ /* 0x000fea0003800000 */
.L_x_11693:
[----:B------:R-:W-:Y:S01]  /*9b90*/  LEA R3, R0, 0x37800000, 0x17 ;  /* 0x3780000000037811 */ /* 0x000fe200078eb8ff */
[----:B------:R-:W-:-:S05]  /*9ba0*/  IMAD.SHL.U32 R0, R2, 0x200000, RZ ;  /* 0x0020000002007824 */ /* 0x000fca00078e00ff */
[----:B------:R-:W-:Y:S01]  /*9bb0*/  LOP3.LUT R0, R3, R0, R4, 0xfe, !PT ;  /* 0x0000000003007212 */ /* 0x000fe200078efe04 */
[----:B------:R-:W-:Y:S05]  /*9bc0*/  BRA `(.L_x_11676) ;  /* 0x0000028000007947 */ /* 0x000fea0003800000 */
.L_x_11688:
        /* <DEDUP_REMOVED lines=14> */
.L_x_11675:
        /* <DEDUP_REMOVED lines=21> */
.L_x_11696:
[----:B------:R-:W2:Y:S02]  /*9e00*/  LDG.E.64 R2, [R2.64] ;  /* 0x0000002402027981 */ /* 0x000ea4000c1e1b00 */
[----:B--2---:R0:W1:Y:S01]  /*9e10*/  I2F.U64 R0, R2 ;  /* 0x0000000200007312 */ /* 0x0040620000301000 */
[----:B------:R-:W-:Y:S05]  /*9e20*/  BRA `(.L_x_11676) ;  /* 0x0000002000007947 */ /* 0x000fea0003800000 */
.L_x_11695:
[----:B------:R-:W2:Y:S02]  /*9e30*/  LDG.E R0, [R2.64] ;  /* 0x0000002402007981 */ /* 0x000ea4000c1e1900 */
[----:B--2---:R-:W0:Y:S02]  /*9e40*/  I2F.U32 R0, R0 ;  /* 0x0000000000007306 */ /* 0x004e240000201000 */
.L_x_11676:
[----:B------:R-:W-:Y:S05]  /*9e50*/  BSYNC B6 ;  /* 0x0000000000067941 */ /* 0x000fea0003800000 */
.L_x_11670:
        /* <DEDUP_REMOVED lines=17> */
.L_x_11700:
[----:B------:R-:W0:Y:S02]  /*9f70*/  F2I.S64.TRUNC R2, R2 ;  /* 0x0000000200027311 */ /* 0x000e24000020d900 */
[----:B0-----:R-:W-:-:S05]  /*9f80*/  IMAD.MOV.U32 R5, RZ, RZ, R2 ;  /* 0x000000ffff057224 */ /* 0x001fca00078e0002 */
[----:B------:R-:W-:Y:S01]  /*9f90*/  STG.E.U8 [R16.64], R5 ;  /* 0x0000000510007986 */ /* 0x000fe2000c101124 */
[----:B------:R-:W-:Y:S05]  /*9fa0*/  EXIT ;  /* 0x000000000000794d */ /* 0x000fea0003800000 */
.L_x_11699:
        /* <DEDUP_REMOVED lines=9> */
.L_x_11703:
[----:B------:R-:W0:Y:S02]  /*a040*/  F2I.FTZ.TRUNC.NTZ R3, R2 ;  /* 0x0000000200037305 */ /* 0x000e24000021f100 */
[----:B0-----:R-:W-:Y:S01]  /*a050*/  STG.E [R16.64], R3 ;  /* 0x0000000310007986 */ /* 0x001fe2000c101924 */
[----:B------:R-:W-:Y:S05]  /*a060*/  EXIT ;  /* 0x000000000000794d */ /* 0x000fea0003800000 */
.L_x_11702:
[----:B------:R-:W0:Y:S02]  /*a070*/  F2I.FTZ.TRUNC.NTZ R3, R2 ;  /* 0x0000000200037305 */ /* 0x000e24000021f100 */
[----:B0-----:R-:W-:Y:S01]  /*a080*/  STG.E.U16 [R16.64], R3 ;  /* 0x0000000310007986 */ /* 0x001fe2000c101524 */
[----:B------:R-:W-:Y:S05]  /*a090*/  EXIT ;  /* 0x000000000000794d */ /* 0x000fea0003800000 */
.L_x_11698:
        /* <DEDUP_REMOVED lines=8> */
.L_x_11705:
[----:B------:R-:W-:-:S05]  /*a120*/  F2FP.PACK_AB R2, RZ, R2 ;  /* 0x00000002ff02723e */ /* 0x000fca00000000ff */
[----:B------:R-:W-:Y:S01]  /*a130*/  STG.E.U16 [R16.64], R2 ;  /* 0x0000000210007986 */ /* 0x000fe2000c101524 */
[----:B------:R-:W-:Y:S05]  /*a140*/  EXIT ;  /* 0x000000000000794d */ /* 0x000fea0003800000 */
.L_x_11704:
        /* <DEDUP_REMOVED lines=9> */
.L_x_11707:
[----:B------:R-:W-:-:S04]  /*a1e0*/  F2FP.PACK_AB R3, RZ, R2 ;  /* 0x00000002ff03723e */ /* 0x000fc800000000ff */
[----:B------:R-:W-:-:S05]  /*a1f0*/  PRMT R3, R3, 0x5410, RZ ;  /* 0x0000541003037816 */ /* 0x000fca00000000ff */
[----:B------:R-:W-:Y:S01]  /*a200*/  STG.E [R16.64], R3 ;  /* 0x0000000310007986 */ /* 0x000fe2000c101924 */
[----:B------:R-:W-:Y:S05]  /*a210*/  EXIT ;  /* 0x000000000000794d */ /* 0x000fea0003800000 */
.L_x_11706:
[----:B------:R-:W-:-:S06]  /*a220*/  FMUL.FTZ R2, R2, 1 ;  /* 0x3f80000002027820 */ /* 0x000fcc0000410000 */
[----:B------:R-:W0:Y:S02]  /*a230*/  F2F.F64.F32 R2, R2 ;  /* 0x0000000200027310 */ /* 0x000e240000201800 */
[----:B0-----:R-:W-:Y:S01]  /*a240*/  STG.E.64 [R16.64], R2 ;  /* 0x0000000210007986 */ /* 0x001fe2000c101b24 */
[----:B------:R-:W-:Y:S05]  /*a250*/  EXIT ;  /* 0x000000000000794d */ /* 0x000fea0003800000 */
.L_x_11697:
        /* <DEDUP_REMOVED lines=12> */
.L_x_11710:
[----:B------:R-:W-:Y:S01]  /*a320*/  FMUL.FTZ R4, R2, 1 ;  /* 0x3f80000002047820 */ /* 0x000fe20000410000 */
[----:B------:R-:W-:-:S05]  /*a330*/  CS2R R6, SRZ ;  /* 0x0000000000067805 */ /* 0x000fca000001ff00 */
[----:B------:R-:W0:Y:S02]  /*a340*/  F2F.F64.F32 R4, R4 ;  /* 0x0000000400047310 */ /* 0x000e240000201800 */
[----:B0-----:R-:W-:Y:S01]  /*a350*/  STG.E.128 [R16.64], R4 ;  /* 0x0000000410007986 */ /* 0x001fe2000c101d24 */
[----:B------:R-:W-:Y:S05]  /*a360*/  EXIT ;  /* 0x000000000000794d */ /* 0x000fea0003800000 */
.L_x_11709:
        /* <DEDUP_REMOVED lines=20> */
.L_x_11714:
[----:B------:R-:W-:Y:S05]  /*a4b0*/  BSYNC B0 ;  /* 0x0000000000007941 */ /* 0x000fea0003800000 */
.L_x_11713:
[----:B------:R-:W-:-:S05]  /*a4c0*/  LOP3.LUT R5, R0, R5, RZ, 0xfc, !PT ;  /* 0x0000000500057212 */ /* 0x000fca00078efcff */
[----:B------:R-:W-:Y:S01]  /*a4d0*/  STG.E.U8 [R16.64], R5 ;  /* 0x0000000510007986 */ /* 0x000fe2000c101124 */
[----:B------:R-:W-:Y:S05]  /*a4e0*/  EXIT ;  /* 0x000000000000794d */ /* 0x000fea0003800000 */
.L_x_11712:
        /* <DEDUP_REMOVED lines=12> */
.L_x_11716:
[----:B------:R-:W-:Y:S01]  /*a5b0*/  IMAD.MOV.U32 R0, RZ, RZ, 0x7f ;  /* 0x0000007fff007424 */ /* 0x000fe200078e00ff */
[----:B------:R-:W-:-:S04]  /*a5c0*/  ISETP.GT.U32.AND P0, PT, R4, 0x7f800000, PT ;  /* 0x7f8000000400780c */ /* 0x000fc80003f04070 */
[----:B------:R-:W-:-:S04]  /*a5d0*/  SEL R0, R0, 0x7c, P0 ;  /* 0x0000007c00007807 */ /* 0x000fc80000000000 */
.L_x_11717:
[----:B------:R-:W-:Y:S05]  /*a5e0*/  BSYNC B0 ;  /* 0x0000000000007941 */ /* 0x000fea0003800000 */
.L_x_11715:
[----:B------:R-:W-:-:S04]  /*a5f0*/  LOP3.LUT R2, R2, 0x80000000, RZ, 0xc0, !PT ;  /* 0x8000000002027812 */ /* 0x000fc800078ec0ff */
[----:B------:R-:W-:-:S04]  /*a600*/  SHF.R.U32.HI R3, RZ, 0x18, R2 ;  /* 0x00000018ff037819 */ /* 0x000fc80000011602 */
[----:B------:R-:W-:-:S05]  /*a610*/  LOP3.LUT R3, R0, R3, RZ, 0xfc, !PT ;  /* 0x0000000300037212 */ /* 0x000fca00078efcff */
[----:B------:R-:W-:Y:S01]  /*a620*/  STG.E.U8 [R16.64], R3 ;  /* 0x0000000310007986 */ /* 0x000fe2000c101124 */
[----:B------:R-:W-:Y:S05]  /*a630*/  EXIT ;  /* 0x000000000000794d */ /* 0x000fea0003800000 */
.L_x_11711:
[----:B------:R-:W-:-:S05]  /*a640*/  F2FP.BF16.PACK_AB R2, RZ, R2 ;  /* 0x00000002ff02723e */ /* 0x000fca00000010ff */
[----:B------:R-:W-:Y:S01]  /*a650*/  STG.E.U16 [R16.64], R2 ;  /* 0x0000000210007986 */ /* 0x000fe2000c101524 */
[----:B------:R-:W-:Y:S05]  /*a660*/  EXIT ;  /* 0x000000000000794d */ /* 0x000fea0003800000 */
.L_x_11708:
        /* <DEDUP_REMOVED lines=11> */
.L_x_11720:
        /* <DEDUP_REMOVED lines=16> */
.L_x_11723:
[----:B------:R-:W-:-:S04]  /*a820*/  LOP3.LUT R2, R2, 0x80000000, RZ, 0xc0, !PT ;  /* 0x8000000002027812 */ /* 0x000fc800078ec0ff */
[----:B------:R-:W-:-:S04]  /*a830*/  SHF.R.U32.HI R3, RZ, 0x18, R2 ;  /* 0x00000018ff037819 */ /* 0x000fc80000011602 */
[----:B------:R-:W-:-:S04]  /*a840*/  LOP3.LUT R0, R0, R3, RZ, 0xfc, !PT ;  /* 0x0000000300007212 */ /* 0x000fc800078efcff */
[----:B------:R-:W-:Y:S02]  /*a850*/  PRMT R8, R0, 0x7610, R8 ;  /* 0x0000761000087816 */ /* 0x000fe40000000008 */
.L_x_11722:
[----:B------:R-:W-:Y:S05]  /*a860*/  BSYNC B0 ;  /* 0x0000000000007941 */ /* 0x000fea0003800000 */
.L_x_11721:
[----:B------:R-:W-:Y:S01]  /*a870*/  STG.E.U8 [R16.64], R8 ;  /* 0x0000000810007986 */ /* 0x000fe2000c101124 */
[----:B------:R-:W-:Y:S05]  /*a880*/  EXIT ;  /* 0x000000000000794d */ /* 0x000fea0003800000 */
.L_x_11719:
        /* <DEDUP_REMOVED lines=16> */
.L_x_11726:
[----:B------:R-:W-:-:S04]  /*a990*/  LOP3.LUT R2, R2, 0x80000000, RZ, 0xc0, !PT ;  /* 0x8000000002027812 */ /* 0x000fc800078ec0ff */
[----:B------:R-:W-:-:S04]  /*a9a0*/  SHF.R.U32.HI R3, RZ, 0x18, R2 ;  /* 0x00000018ff037819 */ /* 0x000fc80000011602 */
[----:B------:R-:W-:-:S04]  /*a9b0*/  LOP3.LUT R0, R0, R3, RZ, 0xfc, !PT ;  /* 0x0000000300007212 */ /* 0x000fc800078efcff */
[----:B------:R-:W-:Y:S02]  /*a9c0*/  PRMT R8, R0, 0x7610, R8 ;  /* 0x0000761000087816 */ /* 0x000fe40000000008 */
.L_x_11725:
[----:B------:R-:W-:Y:S05]  /*a9d0*/  BSYNC B0 ;  /* 0x0000000000007941 */ /* 0x000fea0003800000 */
.L_x_11724:
[----:B------:R-:W-:Y:S01]  /*a9e0*/  STG.E.U8 [R16.64], R8 ;  /* 0x0000000810007986 */ /* 0x000fe2000c101124 */
[----:B------:R-:W-:Y:S05]  /*a9f0*/  EXIT ;  /* 0x000000000000794d */ /* 0x000fea0003800000 */
.L_x_11718:
        /* <DEDUP_REMOVED lines=21> */
.L_x_11701:
        /* <DEDUP_REMOVED lines=20> */
.L_x_11728:
[----:B------:R-:W0:Y:S02]  /*ac90*/  F2I.U64.TRUNC R2, R2 ;  /* 0x0000000200027311 */ /* 0x000e24000020d800 */
[----:B0-----:R-:W-:Y:S01]  /*aca0*/  STG.E.64 [R16.64], R2 ;  /* 0x0000000210007986 */ /* 0x001fe2000c101b24 */
[----:B------:R-:W-:Y:S05]  /*acb0*/  EXIT ;  /* 0x000000000000794d */ /* 0x000fea0003800000 */
.L_x_11727:
[----:B------:R-:W0:Y:S02]  /*acc0*/  F2I.FTZ.U32.TRUNC.NTZ R3, R2 ;  /* 0x0000000200037305 */ /* 0x000e24000021f000 */
[----:B0-----:R-:W-:Y:S01]  /*acd0*/  STG.E [R16.64], R3 ;  /* 0x0000000310007986 */ /* 0x001fe2000c101924 */
[----:B------:R-:W-:Y:S05]  /*ace0*/  EXIT ;  /* 0x000000000000794d */ /* 0x000fea0003800000 */
.L_x_11729:
        /* <DEDUP_REMOVED lines=9> */
.L_x_17813:


//--------------------- .text._ZN2at6native27unrolled_elementwise_kernelINS0_13AUnaryFunctorIfffNS0_15binary_internal10DivFunctorIfEEEESt5arrayIPcLm2EELi4E23TrivialOffsetCalculatorILi1EjESB_NS0_6memory12LoadWithCastILi1EEENSC_13StoreWithCastILi1EEEEEviT_T0_T2_T3_T4_T5_ --------------------------
	.section	.text._ZN2at6native27unrolled_elementwise_kernelINS0_13AUnaryFunctorIfffNS0_15binary_internal10DivFunctorIfEEEESt5arrayIPcLm2EELi4E23TrivialOffsetCalculatorILi1EjESB_NS0_6memory12LoadWithCastILi1EEENSC_13StoreWithCastILi1EEEEEviT_T0_T2_T3_T4_T5_,"ax",@progbits
	.sectioninfo	@"SHI_REGISTERS=32"
	.align	128
        .global         _ZN2at6native27unrolled_elementwise_kernelINS0_13AUnaryFunctorIfffNS0_15binary_internal10DivFunctorIfEEEESt5arrayIPcLm2EELi4E23TrivialOffsetCalculatorILi1EjESB_NS0_6memory12LoadWithCastILi1EEENSC_13StoreWithCastILi1EEEEEviT_T0_T2_T3_T4_T5_
        .type           _ZN2at6native27unrolled_elementwise_kernelINS0_13AUnaryFunctorIfffNS0_15binary_internal10DivFunctorIfEEEESt5arrayIPcLm2EELi4E23TrivialOffsetCalculatorILi1EjESB_NS0_6memory12LoadWithCastILi1EEENSC_13StoreWithCastILi1EEEEEviT_T0_T2_T3_T4_T5_,@function
        .size           _ZN2at6native27unrolled_elementwise_kernelINS0_13AUnaryFunctorIfffNS0_15binary_internal10DivFunctorIfEEEESt5arrayIPcLm2EELi4E23TrivialOffsetCalculatorILi1EjESB_NS0_6memory12LoadWithCastILi1EEENSC_13StoreWithCastILi1EEEEEviT_T0_T2_T3_T4_T5_,(.L_x_17814 - _ZN2at6native27unrolled_elementwise_kernelINS0_13AUnaryFunctorIfffNS0_15binary_internal10DivFunctorIfEEEESt5arrayIPcLm2EELi4E23TrivialOffsetCalculatorILi1EjESB_NS0_6memory12LoadWithCastILi1EEENSC_13StoreWithCastILi1EEEEEviT_T0_T2_T3_T4_T5_)
        .other          _ZN2at6native27unrolled_elementwise_kernelINS0_13AUnaryFunctorIfffNS0_15binary_internal10DivFunctorIfEEEESt5arrayIPcLm2EELi4E23TrivialOffsetCalculatorILi1EjESB_NS0_6memory12LoadWithCastILi1EEENSC_13StoreWithCastILi1EEEEEviT_T0_T2_T3_T4_T5_,@"STO_CUDA_ENTRY STV_DEFAULT"
_ZN2at6native27unrolled_elementwise_kernelINS0_13AUnaryFunctorIfffNS0_15binary_internal10DivFunctorIfEEEESt5arrayIPcLm2EELi4E23TrivialOffsetCalculatorILi1EjESB_NS0_6memory12LoadWithCastILi1EEENSC_13StoreWithCastILi1EEEEEviT_T0_T2_T3_T4_T5_:
.text._ZN2at6native27unrolled_elementwise_kernelINS0_13AUnaryFunctorIfffNS0_15binary_internal10DivFunctorIfEEEESt5arrayIPcLm2EELi4E23TrivialOffsetCalculatorILi1EjESB_NS0_6memory12LoadWithCastILi1EEENSC_13StoreWithCastILi1EEEEEviT_T0_T2_T3_T4_T5_:
        /* <DEDUP_REMOVED lines=31> */
.L_x_11736:
[----:B------:R-:W2:Y:S02]  /*01f0*/  LDG.E.U8 R4, [R4.64] ;  /* 0x0000002404047981 */ /* 0x000ea4000c1e1100 */
[----:B--2---:R0:W1:Y:S01]  /*0200*/  I2F.U16 R26, R4 ;  /* 0x00000004001a7306 */ /* 0x0040620000101000 */
[----:B------:R-:W-:Y:S05]  /*0210*/  BRA `(.L_x_11738) ;  /* 0x00000cb000007947 */ /* 0x000fea0003800000 */
.L_x_11735:
        /* <DEDUP_REMOVED lines=9> */
.L_x_11740:
[----:B------:R-:W2:Y:S02]  /*02b0*/  LDG.E R4, [R4.64] ;  /* 0x0000002404047981 */ /* 0x000ea4000c1e1900 */
[----:B--2---:R0:W1:Y:S01]  /*02c0*/  I2F R26, R4 ;  /* 0x00000004001a7306 */ /* 0x0040620000201400 */
[----:B------:R-:W-:Y:S05]  /*02d0*/  BRA `(.L_x_11738) ;  /* 0x00000bf000007947 */ /* 0x000fea0003800000 */
.L_x_11739:
[----:B------:R-:W2:Y:S02]  /*02e0*/  LDG.E.U16 R4, [R4.64] ;  /* 0x0000002404047981 */ /* 0x000ea4000c1e1500 */
[----:B--2---:R0:W1:Y:S01]  /*02f0*/  I2F.S16 R26, R4 ;  /* 0x00000004001a7306 */ /* 0x0040620000101400 */
[----:B------:R-:W-:Y:S05]  /*0300*/  BRA `(.L_x_11738) ;  /* 0x00000bc000007947 */ /* 0x000fea0003800000 */
.L_x_11734:
        /* <DEDUP_REMOVED lines=8> */
.L_x_11742:
[----:B------:R-:W2:Y:S02]  /*0390*/  LDG.E.U16 R4, [R4.64] ;  /* 0x0000002404047981 */ /* 0x000ea4000c1e1500 */
[----:B--2---:R-:W-:Y:S01]  /*03a0*/  HADD2.F32 R26, -RZ, R4.H0_H0 ;  /* 0x20000004ff1a7230 */ /* 0x004fe20000004100 */
[----:B------:R-:W-:Y:S05]  /*03b0*/  BRA `(.L_x_11738) ;  /* 0x00000b1000007947 */ /* 0x000fea0003800000 */
.L_x_11741:
        /* <DEDUP_REMOVED lines=8> */
.L_x_11744:
[----:B------:R-:W2:Y:S02]  /*0440*/  LDG.E.U16 R4, [R4.64] ;  /* 0x0000002404047981 */ /* 0x000ea4000c1e1500 */
[----:B--2---:R-:W-:Y:S01]  /*0450*/  HADD2.F32 R26, -RZ, R4.H0_H0 ;  /* 0x20000004ff1a7230 */ /* 0x004fe20000004100 */
[----:B------:R-:W-:Y:S05]  /*0460*/  BRA `(.L_x_11738) ;  /* 0x00000a6000007947 */ /* 0x000fea0003800000 */
.L_x_11743:
[----:B------:R-:W2:Y:S02]  /*0470*/  LDG.E.64 R4, [R4.64] ;  /* 0x0000002404047981 */ /* 0x000ea4000c1e1b00 */
[----:B--2---:R-:W0:Y:S01]  /*0480*/  F2F.F32.F64 R26, R4 ;  /* 0x00000004001a7310 */ /* 0x004e220000301000 */
[----:B------:R-:W0:-:S14]  /*0490*/  DSETP.GEU.AND P0, PT, |R4|, c[0x2][0x0], PT ;  /* 0x008000000400762a */ /* 0x000e1c0003f0e200 */
[----:B0-----:R-:W-:Y:S01]  /*04a0*/  @!P0 FMUL R26, R26, 1.175494350822287508e-38 ;  /* 0x008000001a1a8820 */ /* 0x001fe20000400000 */
[----:B------:R-:W-:Y:S05]  /*04b0*/  BRA `(.L_x_11738) ;  /* 0x00000a1000007947 */ /* 0x000fea0003800000 */
.L_x_11733:
        /* <DEDUP_REMOVED lines=12> */
.L_x_11747:
[----:B------:R-:W2:Y:S02]  /*0580*/  LDG.E.64 R4, [R4.64] ;  /* 0x0000002404047981 */ /* 0x000ea4000c1e1b00 */
[----:B--2---:R-:W0:Y:S01]  /*0590*/  F2F.F32.F64 R26, R4 ;  /* 0x00000004001a7310 */ /* 0x004e220000301000 */
[----:B------:R-:W0:-:S14]  /*05a0*/  DSETP.GEU.AND P0, PT, |R4|, c[0x2][0x0], PT ;  /* 0x008000000400762a */ /* 0x000e1c0003f0e200 */
[----:B0-----:R-:W-:Y:S01]  /*05b0*/  @!P0 FMUL R26, R26, 1.175494350822287508e-38 ;  /* 0x008000001a1a8820 */ /* 0x001fe20000400000 */
[----:B------:R-:W-:Y:S05]  /*05c0*/  BRA `(.L_x_11738) ;  /* 0x0000090000007947 */ /* 0x000fea0003800000 */
.L_x_11746:
        /* <DEDUP_REMOVED lines=26> */
.L_x_11749:
        /* <DEDUP_REMOVED lines=14> */
.L_x_11748:
[----:B------:R-:W2:Y:S02]  /*0850*/  LDG.E.U16 R4, [R4.64] ;  /* 0x0000002404047981 */ /* 0x000ea4000c1e1500 */
[----:B--2---:R-:W-:Y:S01]  /*0860*/  PRMT R26, RZ, 0x5410, R4 ;  /* 0x00005410ff1a7816 */ /* 0x004fe20000000004 */
[----:B------:R-:W-:Y:S05]  /*0870*/  BRA `(.L_x_11738) ;  /* 0x0000065000007947 */ /* 0x000fea0003800000 */
.L_x_11745:
        /* <DEDUP_REMOVED lines=11> */
.L_x_11752:
        /* <DEDUP_REMOVED lines=20> */
.L_x_11754:
[----:B------:R-:W-:Y:S05]  /*0a70*/  BSYNC B0 ;  /* 0x0000000000007941 */ /* 0x000fea0003800000 */
.L_x_11753:
[----:B------:R-:W-:Y:S01]  /*0a80*/  IMAD.SHL.U32 R3, R3, 0x100000, RZ ;  /* 0x0010000003037824 */ /* 0x000fe200078e00ff */
[----:B------:R-:W-:-:S04]  /*0a90*/  LEA R5, R0, 0x3b800000, 0x17 ;  /* 0x3b80000000057811 */ /* 0x000fc800078eb8ff */
[----:B------:R-:W-:Y:S01]  /*0aa0*/  LOP3.LUT R26, R5, R3, R26, 0xfe, !PT ;  /* 0x00000003051a7212 */ /* 0x000fe200078efe1a */
[----:B------:R-:W-:Y:S05]  /*0ab0*/  BRA `(.L_x_11738) ;  /* 0x0000041000007947 */ /* 0x000fea0003800000 */
.L_x_11751:
        /* <DEDUP_REMOVED lines=20> */
.L_x_11756:
[----:B------:R-:W-:Y:S05]  /*0c00*/  BSYNC B0 ;  /* 0x0000000000007941 */ /* 0x000fea0003800000 */
.L_x_11755:
[----:B------:R-:W-:Y:S01]  /*0c10*/  IMAD.SHL.U32 R3, R3, 0x200000, RZ ;  /* 0x0020000003037824 */ /* 0x000fe200078e00ff */
[----:B------:R-:W-:-:S04]  /*0c20*/  LEA R5, R0, 0x37800000, 0x17 ;  /* 0x3780000000057811 */ /* 0x000fc800078eb8ff */
[----:B------:R-:W-:Y:S01]  /*0c30*/  LOP3.LUT R26, R5, R3, R26, 0xfe, !PT ;  /* 0x00000003051a7212 */ /* 0x000fe200078efe1a */
[----:B------:R-:W-:Y:S05]  /*0c40*/  BRA `(.L_x_11738) ;  /* 0x0000028000007947 */ /* 0x000fea0003800000 */
.L_x_11750:
        /* <DEDUP_REMOVED lines=14> */
.L_x_11737:
        /* <DEDUP_REMOVED lines=21> */
.L_x_11758:
[----:B------:R-:W2:Y:S02]  /*0e80*/  LDG.E.64 R26, [R4.64] ;  /* 0x00000024041a7981 */ /* 0x000ea4000c1e1b00 */
[----:B--2---:R0:W1:Y:S01]  /*0e90*/  I2F.U64 R26, R26 ;  /* 0x0000001a001a7312 */ /* 0x0040620000301000 */
[----:B------:R-:W-:Y:S05]  /*0ea0*/  BRA `(.L_x_11738) ;  /* 0x0000002000007947 */ /* 0x000fea0003800000 */
.L_x_11757:
[----:B------:R-:W2:Y:S02]  /*0eb0*/  LDG.E R4, [R4.64] ;  /* 0x0000002404047981 */ /* 0x000ea4000c1e1900 */
[----:B--2---:R0:W1:Y:S02]  /*0ec0*/  I2F.U32 R26, R4 ;  /* 0x00000004001a7306 */ /* 0x0040640000201000 */
.L_x_11738:
[----:B------:R-:W-:Y:S05]  /*0ed0*/  BSYNC B6 ;  /* 0x0000000000067941 */ /* 0x000fea0003800000 */
.L_x_11732:
[----:B------:R-:W2:Y:S02]  /*0ee0*/  S2R R25, SR_TID.X ;  /* 0x0000000000197919 */ /* 0x000ea40000002100 */
[----:B--2---:R-:W-:Y:S02]  /*0ef0*/  IADD3 R25, R25, 0x80, RZ ;  /* 0x0000008019197810 */ /* 0x004fe40007ffe0ff */
.L_x_11731:
[----:B-1----:R-:W-:Y:S05]  /*0f00*/  BSYNC B7 ;  /* 0x0000000000077941 */ /* 0x002fea0003800000 */
.L_x_11730:
        /* <DEDUP_REMOVED lines=23> */
.L_x_11765:
[----:B------:R-:W2:Y:S02]  /*1080*/  LDG.E.U8 R4, [R4.64] ;  /* 0x0000002404047981 */ /* 0x000ea4000c1e1100 */
[----:B--2---:R0:W1:Y:S01]  /*1090*/  I2F.U16 R23, R4 ;  /* 0x0000000400177306 */ /* 0x0040620000101000 */
[----:B------:R-:W-:Y:S05]  /*10a0*/  BRA `(.L_x_11767) ;  /* 0x00000ca000007947 */ /* 0x000fea0003800000 */
.L_x_11764:
        /* <DEDUP_REMOVED lines=9> */
.L_x_11769:
[----:B------:R-:W2:Y:S02]  /*1140*/  LDG.E R4, [R4.64] ;  /* 0x0000002404047981 */ /* 0x000ea4000c1e1900 */
[----:B--2---:R0:W1:Y:S01]  /*1150*/  I2F R23, R4 ;  /* 0x0000000400177306 */ /* 0x0040620000201400 */
[----:B------:R-:W-:Y:S05]  /*1160*/  BRA `(.L_x_11767) ;  /* 0x00000be000007947 */ /* 0x000fea0003800000 */
.L_x_11768:
[----:B------:R-:W2:Y:S02]  /*1170*/  LDG.E.U16 R4, [R4.64] ;  /* 0x0000002404047981 */ /* 0x000ea4000c1e1500 */
[----:B--2---:R0:W1:Y:S01]  /*1180*/  I2F.S16 R23, R4 ;  /* 0x0000000400177306 */ /* 0x0040620000101400 */
[----:B------:R-:W-:Y:S05]  /*1190*/  BRA `(.L_x_11767) ;  /* 0x00000bb000007947 */ /* 0x000fea0003800000 */
.L_x_11763:
        /* <DEDUP_REMOVED lines=8> */
.L_x_11771:
[----:B------:R-:W2:Y:S02]  /*1220*/  LDG.E.U16 R4, [R4.64] ;  /* 0x0000002404047981 */ /* 0x000ea4000c1e1500 */
[----:B--2---:R-:W-:Y:S01]  /*1230*/  HADD2.F32 R23, -RZ, R4.H0_H0 ;  /* 0x20000004ff177230 */ /* 0x004fe20000004100 */
[----:B------:R-:W-:Y:S05]  /*1240*/  BRA `(.L_x_11767) ;  /* 0x00000b0000007947 */ /* 0x000fea0003800000 */
.L_x_11770:
        /* <DEDUP_REMOVED lines=8> */
.L_x_11773:
[----:B------:R-:W2:Y:S02]  /*12d0*/  LDG.E.U16 R4, [R4.64] ;  /* 0x0000002404047981 */ /* 0x000ea4000c1e1500 */
[----:B--2---:R-:W-:Y:S01]  /*12e0*/  HADD2.F32 R23, -RZ, R4.H0_H0 ;  /* 0x20000004ff177230 */ /* 0x004fe20000004100 */
[----:B------:R-:W-:Y:S05]  /*12f0*/  BRA `(.L_x_11767) ;  /* 0x00000a5000007947 */ /* 0x000fea0003800000 */
.L_x_11772:
[----:B------:R-:W2:Y:S02]  /*1300*/  LDG.E.64 R4, [R4.64] ;  /* 0x0000002404047981 */ /* 0x000ea4000c1e1b00 */
[----:B--2---:R-:W0:Y:S01]  /*1310*/  F2F.F32.F64 R23, R4 ;  /* 0x0000000400177310 */ /* 0x004e220000301000 */
[----:B------:R-:W0:-:S14]  /*1320*/  DSETP.GEU.AND P0, PT, |R4|, c[0x2][0x0], PT ;  /* 0x008000000400762a */ /* 0x000e1c0003f0e200 */
[----:B0-----:R-:W-:Y:S01]  /*1330*/  @!P0 FMUL R23, R23, 1.175494350822287508e-38 ;  /* 0x0080000017178820 */ /* 0x001fe20000400000 */
[----:B------:R-:W-:Y:S05]  /*1340*/  BRA `(.L_x_11767) ;  /* 0x00000a0000007947 */ /* 0x000fea0003800000 */
.L_x_11762:
        /* <DEDUP_REMOVED lines=12> */
.L_x_11776:
[----:B------:R-:W2:Y:S02]  /*1410*/  LDG.E.64 R4, [R4.64] ;  /* 0x0000002404047981 */ /* 0x000ea4000c1e1b00 */
[----:B--2---:R-:W0:Y:S01]  /*1420*/  F2F.F32.F64 R23, R4 ;  /* 0x0000000400177310 */ /* 0x004e220000301000 */
[----:B------:R-:W0:-:S14]  /*1430*/  DSETP.GEU.AND P0, PT, |R4|, c[0x2][0x0], PT ;  /* 0x008000000400762a */ /* 0x000e1c0003f0e200 */
[----:B0-----:R-:W-:Y:S01]  /*1440*/  @!P0 FMUL R23, R23, 1.175494350822287508e-38 ;  /* 0x0080000017178820 */ /* 0x001fe20000400000 */
[----:B------:R-:W-:Y:S05]  /*1450*/  BRA `(.L_x_11767) ;  /* 0x000008f000007947 */ /* 0x000fea0003800000 */
.L_x_11775:
        /* <DEDUP_REMOVED lines=26> */
.L_x_11778:
        /* <DEDUP_REMOVED lines=13> */
.L_x_11777:
[----:B------:R-:W2:Y:S02]  /*16d0*/  LDG.E.U16 R4, [R4.64] ;  /* 0x0000002404047981 */ /* 0x000ea4000c1e1500 */
[----:B--2---:R-:W-:Y:S01]  /*16e0*/  PRMT R23, RZ, 0x5410, R4 ;  /* 0x00005410ff177816 */ /* 0x004fe20000000004 */
[----:B------:R-:W-:Y:S05]  /*16f0*/  BRA `(.L_x_11767) ;  /* 0x0000065000007947 */ /* 0x000fea0003800000 */
.L_x_11774:
        /* <DEDUP_REMOVED lines=11> */
.L_x_11781:
        /* <DEDUP_REMOVED lines=20> */
.L_x_11783:
[----:B------:R-:W-:Y:S05]  /*18f0*/  BSYNC B0 ;  /* 0x0000000000007941 */ /* 0x000fea0003800000 */
.L_x_11782:
[----:B------:R-:W-:Y:S01]  /*1900*/  IMAD.SHL.U32 R3, R3, 0x100000, RZ ;  /* 0x0010000003037824 */ /* 0x000fe200078e00ff */
[----:B------:R-:W-:-:S04]  /*1910*/  LEA R0, R0, 0x3b800000, 0x17 ;  /* 0x3b80000000007811 */ /* 0x000fc800078eb8ff */
[----:B------:R-:W-:Y:S01]  /*1920*/  LOP3.LUT R23, R0, R3, R23, 0xfe, !PT ;  /* 0x0000000300177212 */ /* 0x000fe200078efe17 */
[----:B------:R-:W-:Y:S05]  /*1930*/  BRA `(.L_x_11767) ;  /* 0x0000041000007947 */ /* 0x000fea0003800000 */
.L_x_11780:
        /* <DEDUP_REMOVED lines=20> */
.L_x_11785:
[----:B------:R-:W-:Y:S05]  /*1a80*/  BSYNC B0 ;  /* 0x0000000000007941 */ /* 0x000fea0003800000 */
.L_x_11784:
[----:B------:R-:W-:Y:S01]  /*1a90*/  IMAD.SHL.U32 R3, R3, 0x200000, RZ ;  /* 0x0020000003037824 */ /* 0x000fe200078e00ff */
[----:B------:R-:W-:-:S04]  /*1aa0*/  LEA R0, R0, 0x37800000, 0x17 ;  /* 0x3780000000007811 */ /* 0x000fc800078eb8ff */
[----:B------:R-:W-:Y:S01]  /*1ab0*/  LOP3.LUT R23, R0, R3, R23, 0xfe, !PT ;  /* 0x0000000300177212 */ /* 0x000fe200078efe17 */
[----:B------:R-:W-:Y:S05]  /*1ac0*/  BRA `(.L_x_11767) ;  /* 0x0000028000007947 */ /* 0x000fea0003800000 */
.L_x_11779:
        /* <DEDUP_REMOVED lines=14> */
.L_x_11766:
        /* <DEDUP_REMOVED lines=21> */
.L_x_11787:
[----:B------:R-:W2:Y:S02]  /*1d00*/  LDG.E.64 R4, [R4.64] ;  /* 0x0000002404047981 */ /* 0x000ea4000c1e1b00 */
[----:B--2---:R0:W1:Y:S01]  /*1d10*/  I2F.U64 R23, R4 ;  /* 0x0000000400177312 */ /* 0x0040620000301000 */
[----:B------:R-:W-:Y:S05]  /*1d20*/  BRA `(.L_x_11767) ;  /* 0x0000002000007947 */ /* 0x000fea0003800000 */
.L_x_11786:
[----:B------:R-:W2:Y:S02]  /*1d30*/  LDG.E R4, [R4.64] ;  /* 0x0000002404047981 */ /* 0x000ea4000c1e1900 */
[----:B--2---:R0:W1:Y:S02]  /*1d40*/  I2F.U32 R23, R4 ;  /* 0x0000000400177306 */ /* 0x0040640000201000 */
.L_x_11767:
[----:B------:R-:W-:Y:S05]  /*1d50*/  BSYNC B6 ;  /* 0x0000000000067941 */ /* 0x000fea0003800000 */
.L_x_11761:
[----:B------:R-:W-:Y:S02]  /*1d60*/  IADD3 R25, R25, 0x80, RZ ;  /* 0x0000008019197810 */ /* 0x000fe40007ffe0ff */
.L_x_11760:
[----:B------:R-:W-:Y:S05]  /*1d70*/  BSYNC B7 ;  /* 0x0000000000077941 */ /* 0x000fea0003800000 */
.L_x_11759:
        /* <DEDUP_REMOVED lines=25> */
.L_x_11794:
[----:B------:R-:W2:Y:S02]  /*1f10*/  LDG.E.U8 R4, [R4.64] ;  /* 0x0000002404047981 */ /* 0x000ea4000c1e1100 */
[----:B--2---:R0:W2:Y:S01]  /*1f20*/  I2F.U16 R28, R4 ;  /* 0x00000004001c7306 */ /* 0x0040a20000101000 */
[----:B------:R-:W-:Y:S05]  /*1f30*/  BRA `(.L_x_11796) ;  /* 0x00000ca000007947 */ /* 0x000fea0003800000 */
.L_x_11793:
        /* <DEDUP_REMOVED lines=9> */
.L_x_11798:
[----:B------:R-:W2:Y:S02]  /*1fd0*/  LDG.E R4, [R4.64] ;  /* 0x0000002404047981 */ /* 0x000ea4000c1e1900 */
[----:B--2---:R0:W2:Y:S01]  /*1fe0*/  I2F R28, R4 ;  /* 0x00000004001c7306 */ /* 0x0040a20000201400 */
[----:B------:R-:W-:Y:S05]  /*1ff0*/  BRA `(.L_x_11796) ;  /* 0x00000be000007947 */ /* 0x000fea0003800000 */
.L_x_11797:
[----:B------:R-:W2:Y:S02]  /*2000*/  LDG.E.U16 R4, [R4.64] ;  /* 0x0000002404047981 */ /* 0x000ea4000c1e1500 */
[----:B--2---:R0:W2:Y:S01]  /*2010*/  I2F.S16 R28, R4 ;  /* 0x00000004001c7306 */ /* 0x0040a20000101400 */
[----:B------:R-:W-:Y:S05]  /*2020*/  BRA `(.L_x_11796) ;  /* 0x00000bb000007947 */ /* 0x000fea0003800000 */
.L_x_11792:
        /* <DEDUP_REMOVED lines=8> */
.L_x_11800:
[----:B------:R-:W2:Y:S02]  /*20b0*/  LDG.E.U16 R4, [R4.64] ;  /* 0x0000002404047981 */ /* 0x000ea4000c1e1500 */
[----:B--2---:R-:W-:Y:S01]  /*20c0*/  HADD2.F32 R28, -RZ, R4.H0_H0 ;  /* 0x20000004ff1c7230 */ /* 0x004fe20000004100 */
[----:B------:R-:W-:Y:S05]  /*20d0*/  BRA `(.L_x_11796) ;  /* 0x00000b0000007947 */ /* 0x000fea0003800000 */
.L_x_11799:
        /* <DEDUP_REMOVED lines=8> */
.L_x_11802:
[----:B------:R-:W2:Y:S02]  /*2160*/  LDG.E.U16 R4, [R4.64] ;  /* 0x0000002404047981 */ /* 0x000ea4000c1e1500 */
[----:B--2---:R-:W-:Y:S01]  /*2170*/  HADD2.F32 R28, -RZ, R4.H0_H0 ;  /* 0x20000004ff1c7230 */ /* 0x004fe20000004100 */
[----:B------:R-:W-:Y:S05]  /*2180*/  BRA `(.L_x_11796) ;  /* 0x00000a5000007947 */ /* 0x000fea0003800000 */
.L_x_11801:
[----:B------:R-:W2:Y:S02]  /*2190*/  LDG.E.64 R4, [R4.64] ;  /* 0x0000002404047981 */ /* 0x000ea4000c1e1b00 */
[----:B--2---:R-:W0:Y:S01]  /*21a0*/  F2F.F32.F64 R28, R4 ;  /* 0x00000004001c7310 */ /* 0x004e220000301000 */
[----:B------:R-:W0:-:S14]  /*21b0*/  DSETP.GEU.AND P0, PT, |R4|, c[0x2][0x0], PT ;  /* 0x008000000400762a */ /* 0x000e1c0003f0e200 */
[----:B0-----:R-:W-:Y:S01]  /*21c0*/  @!P0 FMUL R28, R28, 1.175494350822287508e-38 ;  /* 0x008000001c1c8820 */ /* 0x001fe20000400000 */
[----:B------:R-:W-:Y:S05]  /*21d0*/  BRA `(.L_x_11796) ;  /* 0x00000a0000007947 */ /* 0x000fea0003800000 */
.L_x_11791:
        /* <DEDUP_REMOVED lines=12> */
.L_x_11805:
[----:B------:R-:W2:Y:S02]  /*22a0*/  LDG.E.64 R4, [R4.64] ;  /* 0x0000002404047981 */ /* 0x000ea4000c1e1b00 */
[----:B--2---:R-:W0:Y:S01]  /*22b0*/  F2F.F32.F64 R28, R4 ;  /* 0x00000004001c7310 */ /* 0x004e220000301000 */
[----:B------:R-:W0:-:S14]  /*22c0*/  DSETP.GEU.AND P0, PT, |R4|, c[0x2][0x0], PT ;  /* 0x008000000400762a */ /* 0x000e1c0003f0e200 */
[----:B0-----:R-:W-:Y:S01]  /*22d0*/  @!P0 FMUL R28, R28, 1.175494350822287508e-38 ;  /* 0x008000001c1c8820 */ /* 0x001fe20000400000 */
[----:B------:R-:W-:Y:S05]  /*22e0*/  BRA `(.L_x_11796) ;  /* 0x000008f000007947 */ /* 0x000fea0003800000 */
.L_x_11804:
        /* <DEDUP_REMOVED lines=26> */
.L_x_11807:
        /* <DEDUP_REMOVED lines=13> */
.L_x_11806:
[----:B------:R-:W2:Y:S02]  /*2560*/  LDG.E.U16 R4, [R4.64] ;  /* 0x0000002404047981 */ /* 0x000ea4000c1e1500 */
[----:B--2---:R-:W-:Y:S01]  /*2570*/  PRMT R28, RZ, 0x5410, R4 ;  /* 0x00005410ff1c7816 */ /* 0x004fe20000000004 */
[----:B------:R-:W-:Y:S05]  /*2580*/  BRA `(.L_x_11796) ;  /* 0x0000065000007947 */ /* 0x000fea0003800000 */
.L_x_11803:
        /* <DEDUP_REMOVED lines=11> */
.L_x_11810:
        /* <DEDUP_REMOVED lines=20> */
.L_x_11812:
[----:B------:R-:W-:Y:S05]  /*2780*/  BSYNC B0 ;  /* 0x0000000000007941 */ /* 0x000fea0003800000 */
.L_x_11811:
[----:B------:R-:W-:Y:S01]  /*2790*/  IMAD.SHL.U32 R3, R3, 0x100000, RZ ;  /* 0x0010000003037824 */ /* 0x000fe200078e00ff */
[----:B------:R-:W-:-:S04]  /*27a0*/  LEA R5, R0, 0x3b800000, 0x17 ;  /* 0x3b80000000057811 */ /* 0x000fc800078eb8ff */
[----:B------:R-:W-:Y:S01]  /*27b0*/  LOP3.LUT R28, R5, R3, R28, 0xfe, !PT ;  /* 0x00000003051c7212 */ /* 0x000fe200078efe1c */
[----:B------:R-:W-:Y:S05]  /*27c0*/  BRA `(.L_x_11796) ;  /* 0x0000041000007947 */ /* 0x000fea0003800000 */
.L_x_11809:
        /* <DEDUP_REMOVED lines=20> */
.L_x_11814:
[----:B------:R-:W-:Y:S05]  /*2910*/  BSYNC B0 ;  /* 0x0000000000007941 */ /* 0x000fea0003800000 */
.L_x_11813:
[----:B------:R-:W-:Y:S01]  /*2920*/  IMAD.SHL.U32 R3, R3, 0x200000, RZ ;  /* 0x0020000003037824 */ /* 0x000fe200078e00ff */
[----:B------:R-:W-:-:S04]  /*2930*/  LEA R5, R0, 0x37800000, 0x17 ;  /* 0x3780000000057811 */ /* 0x000fc800078eb8ff */
[----:B------:R-:W-:Y:S01]  /*2940*/  LOP3.LUT R28, R5, R3, R28, 0xfe, !PT ;  /* 0x00000003051c7212 */ /* 0x000fe200078efe1c */
[----:B------:R-:W-:Y:S05]  /*2950*/  BRA `(.L_x_11796) ;  /* 0x0000028000007947 */ /* 0x000fea0003800000 */
.L_x_11808:
        /* <DEDUP_REMOVED lines=14> */
.L_x_11795:
        /* <DEDUP_REMOVED lines=21> */
.L_x_11816:
[----:B------:R-:W2:Y:S02]  /*2b90*/  LDG.E.64 R28, [R4.64] ;  /* 0x00000024041c7981 */ /* 0x000ea4000c1e1b00 */
[----:B--2---:R0:W2:Y:S01]  /*2ba0*/  I2F.U64 R28, R28 ;  /* 0x0000001c001c7312 */ /* 0x0040a20000301000 */
[----:B------:R-:W-:Y:S05]  /*2bb0*/  BRA `(.L_x_11796) ;  /* 0x0000002000007947 */ /* 0x000fea0003800000 */
.L_x_11815:
[----:B------:R-:W2:Y:S02]  /*2bc0*/  LDG.E R4, [R4.64] ;  /* 0x0000002404047981 */ /* 0x000ea4000c1e1900 */
[----:B--2---:R0:W2:Y:S02]  /*2bd0*/  I2F.U32 R28, R4 ;  /* 0x00000004001c7306 */ /* 0x0040a40000201000 */
.L_x_11796:
[----:B------:R-:W-:Y:S05]  /*2be0*/  BSYNC B6 ;  /* 0x0000000000067941 */ /* 0x000fea0003800000 */
.L_x_11790:
[----:B------:R-:W-:Y:S02]  /*2bf0*/  IADD3 R25, R25, 0x80, RZ ;  /* 0x0000008019197810 */ /* 0x000fe40007ffe0ff */
.L_x_11789:
[----:B------:R-:W-:Y:S05]  /*2c00*/  BSYNC B7 ;  /* 0x0000000000077941 */ /* 0x000fea0003800000 */
.L_x_11788:
        /* <DEDUP_REMOVED lines=21> */
.L_x_11822:
[----:B------:R-:W3:Y:S02]  /*2d60*/  LDG.E.U8 R4, [R4.64] ;  /* 0x0000002404047981 */ /* 0x000ee4000c1e1100 */
[----:B---3--:R0:W3:Y:S01]  /*2d70*/  I2F.U16 R27, R4 ;  /* 0x00000004001b7306 */ /* 0x0080e20000101000 */
[----:B------:R-:W-:Y:S05]  /*2d80*/  BRA `(.L_x_11818) ;  /* 0x00000c7000007947 */ /* 0x000fea0003800000 */
.L_x_11821:
        /* <DEDUP_REMOVED lines=9> */
.L_x_11825:
[----:B------:R-:W3:Y:S02]  /*2e20*/  LDG.E R4, [R4.64] ;  /* 0x0000002404047981 */ /* 0x000ee4000c1e1900 */
[----:B---3--:R0:W3:Y:S01]  /*2e30*/  I2F R27, R4 ;  /* 0x00000004001b7306 */ /* 0x0080e20000201400 */
[----:B------:R-:W-:Y:S05]  /*2e40*/  BRA `(.L_x_11818) ;  /* 0x00000bb000007947 */ /* 0x000fea0003800000 */
.L_x_11824:
[----:B------:R-:W3:Y:S02]  /*2e50*/  LDG.E.U16 R4, [R4.64] ;  /* 0x0000002404047981 */ /* 0x000ee4000c1e1500 */
[----:B---3--:R0:W3:Y:S01]  /*2e60*/  I2F.S16 R27, R4 ;  /* 0x00000004001b7306 */ /* 0x0080e20000101400 */
[----:B------:R-:W-:Y:S05]  /*2e70*/  BRA `(.L_x_11818) ;  /* 0x00000b8000007947 */ /* 0x000fea0003800000 */
.L_x_11820:
        /* <DEDUP_REMOVED lines=8> */
.L_x_11827:
[----:B------:R-:W3:Y:S02]  /*2f00*/  LDG.E.U16 R4, [R4.64] ;  /* 0x0000002404047981 */ /* 0x000ee4000c1e1500 */
[----:B---3--:R-:W-:Y:S01]  /*2f10*/  HADD2.F32 R27, -RZ, R4.H0_H0 ;  /* 0x20000004ff1b7230 */ /* 0x008fe20000004100 */
[----:B------:R-:W-:Y:S05]  /*2f20*/  BRA `(.L_x_11818) ;  /* 0x00000ad000007947 */ /* 0x000fea0003800000 */
.L_x_11826:
        /* <DEDUP_REMOVED lines=8> */
.L_x_11829:
[----:B------:R-:W3:Y:S02]  /*2fb0*/  LDG.E.U16 R4, [R4.64] ;  /* 0x0000002404047981 */ /* 0x000ee4000c1e1500 */
[----:B---3--:R-:W-:Y:S01]  /*2fc0*/  HADD2.F32 R27, -RZ, R4.H0_H0 ;  /* 0x20000004ff1b7230 */ /* 0x008fe20000004100 */
[----:B------:R-:W-:Y:S05]  /*2fd0*/  BRA `(.L_x_11818) ;  /* 0x00000a2000007947 */ /* 0x000fea0003800000 */
.L_x_11828:
[----:B------:R-:W3:Y:S02]  /*2fe0*/  LDG.E.64 R4, [R4.64] ;  /* 0x0000002404047981 */ /* 0x000ee4000c1e1b00 */
[----:B---3--:R-:W0:Y:S01]  /*2ff0*/  F2F.F32.F64 R27, R4 ;  /* 0x00000004001b7310 */ /* 0x008e220000301000 */
[----:B------:R-:W0:-:S14]  /*3000*/  DSETP.GEU.AND P0, PT, |R4|, c[0x2][0x0], PT ;  /* 0x008000000400762a */ /* 0x000e1c0003f0e200 */
[----:B0-----:R-:W-:Y:S01]  /*3010*/  @!P0 FMUL R27, R27, 1.175494350822287508e-38 ;  /* 0x008000001b1b8820 */ /* 0x001fe20000400000 */
[----:B------:R-:W-:Y:S05]  /*3020*/  BRA `(.L_x_11818) ;  /* 0x000009d000007947 */ /* 0x000fea0003800000 */
.L_x_11819:
        /* <DEDUP_REMOVED lines=12> */
.L_x_11832:
[----:B------:R-:W3:Y:S02]  /*30f0*/  LDG.E.64 R4, [R4.64] ;  /* 0x0000002404047981 */ /* 0x000ee4000c1e1b00 */
[----:B---3--:R-:W0:Y:S01]  /*3100*/  F2F.F32.F64 R27, R4 ;  /* 0x00000004001b7310 */ /* 0x008e220000301000 */
[----:B------:R-:W0:-:S14]  /*3110*/  DSETP.GEU.AND P0, PT, |R4|, c[0x2][0x0], PT ;  /* 0x008000000400762a */ /* 0x000e1c0003f0e200 */
[----:B0-----:R-:W-:Y:S01]  /*3120*/  @!P0 FMUL R27, R27, 1.175494350822287508e-38 ;  /* 0x008000001b1b8820 */ /* 0x001fe20000400000 */
[----:B------:R-:W-:Y:S05]  /*3130*/  BRA `(.L_x_11818) ;  /* 0x000008c000007947 */ /* 0x000fea0003800000 */
.L_x_11831:
        /* <DEDUP_REMOVED lines=26> */
.L_x_11834:
        /* <DEDUP_REMOVED lines=13> */
.L_x_11833:
[----:B------:R-:W3:Y:S02]  /*33b0*/  LDG.E.U16 R4, [R4.64] ;  /* 0x0000002404047981 */ /* 0x000ee4000c1e1500 */
[----:B---3--:R-:W-:Y:S01]  /*33c0*/  PRMT R27, RZ, 0x5410, R4 ;  /* 0x00005410ff1b7816 */ /* 0x008fe20000000004 */
[----:B------:R-:W-:Y:S05]  /*33d0*/  BRA `(.L_x_11818) ;  /* 0x0000062000007947 */ /* 0x000fea0003800000 */
.L_x_11830:
        /* <DEDUP_REMOVED lines=11> */
.L_x_11837:
        /* <DEDUP_REMOVED lines=19> */
.L_x_11839:
[----:B------:R-:W-:Y:S05]  /*35c0*/  BSYNC B0 ;  /* 0x0000000000007941 */ /* 0x000fea0003800000 */
.L_x_11838:
[----:B------:R-:W-:Y:S01]  /*35d0*/  IMAD.SHL.U32 R3, R3, 0x100000, RZ ;  /* 0x0010000003037824 */ /* 0x000fe200078e00ff */
[----:B------:R-:W-:-:S04]  /*35e0*/  LEA R0, R0, 0x3b800000, 0x17 ;  /* 0x3b80000000007811 */ /* 0x000fc800078eb8ff */
[----:B------:R-:W-:Y:S01]  /*35f0*/  LOP3.LUT R27, R0, R3, R27, 0xfe, !PT ;  /* 0x00000003001b7212 */ /* 0x000fe200078efe1b */
[----:B------:R-:W-:Y:S05]  /*3600*/  BRA `(.L_x_11818) ;  /* 0x000003f000007947 */ /* 0x000fea0003800000 */
.L_x_11836:
        /* <DEDUP_REMOVED lines=19> */
.L_x_11841:
[----:B------:R-:W-:Y:S05]  /*3740*/  BSYNC B0 ;  /* 0x0000000000007941 */ /* 0x000fea0003800000 */
.L_x_11840:
[----:B------:R-:W-:Y:S01]  /*3750*/  IMAD.SHL.U32 R3, R3, 0x200000, RZ ;  /* 0x0020000003037824 */ /* 0x000fe200078e00ff */
[----:B------:R-:W-:-:S04]  /*3760*/  LEA R0, R0, 0x37800000, 0x17 ;  /* 0x3780000000007811 */ /* 0x000fc800078eb8ff */
[----:B------:R-:W-:Y:S01]  /*3770*/  LOP3.LUT R27, R0, R3, R27, 0xfe, !PT ;  /* 0x00000003001b7212 */ /* 0x000fe200078efe1b */
[----:B------:R-:W-:Y:S05]  /*3780*/  BRA `(.L_x_11818) ;  /* 0x0000027000007947 */ /* 0x000fea0003800000 */
.L_x_11835:
        /* <DEDUP_REMOVED lines=14> */
.L_x_11823:
        /* <DEDUP_REMOVED lines=20> */
.L_x_11843:
[----:B------:R-:W3:Y:S02]  /*39b0*/  LDG.E.64 R4, [R4.64] ;  /* 0x0000002404047981 */ /* 0x000ee4000c1e1b00 */
[----:B---3--:R0:W3:Y:S01]  /*39c0*/  I2F.U64 R27, R4 ;  /* 0x00000004001b7312 */ /* 0x0080e20000301000 */
[----:B------:R-:W-:Y:S05]  /*39d0*/  BRA `(.L_x_11818) ;  /* 0x0000002000007947 */ /* 0x000fea0003800000 */
.L_x_11842:
[----:B------:R-:W3:Y:S02]  /*39e0*/  LDG.E R4, [R4.64] ;  /* 0x0000002404047981 */ /* 0x000ee4000c1e1900 */
[----:B---3--:R0:W3:Y:S02]  /*39f0*/  I2F.U32 R27, R4 ;  /* 0x00000004001b7306 */ /* 0x0080e40000201000 */
.L_x_11818:
[----:B------:R-:W-:Y:S05]  /*3a00*/  BSYNC B6 ;  /* 0x0000000000067941 */ /* 0x000fea0003800000 */
.L_x_11817:
[----:B------:R-:W4:Y:S01]  /*3a10*/  S2R R25, SR_TID.X ;  /* 0x0000000000197919 */ /* 0x000f220000002100 */
[----:B------:R-:W0:Y:S01]  /*3a20*/  LDC.U8 R17, c[0x0][0x18c] ;  /* 0x00006300ff117b82 */ /* 0x000e220000000000 */
[----:B------:R-:W-:Y:S01]  /*3a30*/  BSSY B6, `(.L_x_11844) ;  /* 0x0000111000067945 */ /* 0x000fe20003800000 */
[C---:B----4-:R-:W-:Y:S02]  /*3a40*/  IADD3 R3, R25.reuse, 0x100, RZ ;  /* 0x0000010019037810 */ /* 0x050fe40007ffe0ff */
[----:B0-----:R-:W-:-:S02]  /*3a50*/  IADD3 R5, R25, 0x180, RZ ;  /* 0x0000018019057810 */ /* 0x001fc40007ffe0ff */
[C---:B------:R-:W-:Y:S02]  /*3a60*/  IADD3 R19, R25.reuse, 0x80, RZ ;  /* 0x0000008019137810 */ /* 0x040fe40007ffe0ff */
[-C--:B------:R-:W-:Y:S02]  /*3a70*/  ISETP.GE.AND P3, PT, R25, R16.reuse, PT ;  /* 0x000000101900720c */ /* 0x080fe40003f66270 */
[-C--:B------:R-:W-:Y:S02]  /*3a80*/  ISETP.GE.AND P1, PT, R3, R16.reuse, PT ;  /* 0x000000100300720c */ /* 0x080fe40003f26270 */
[-C--:B------:R-:W-:Y:S02]  /*3a90*/  ISETP.GE.AND P2, PT, R5, R16.reuse, PT ;  /* 0x000000100500720c */ /* 0x080fe40003f46270 */
[----:B------:R-:W-:-:S07]  /*3aa0*/  ISETP.GE.AND P0, PT, R19, R16, PT ;  /* 0x000000101300720c */ /* 0x000fce0003f06270 */
[----:B-----5:R-:W0:Y:S08]  /*3ab0*/  @!P3 MUFU.RCP R4, R26 ;  /* 0x0000001a0004b308 */ /* 0x020e300000001000 */
[----:B--2---:R-:W2:Y:S08]  /*3ac0*/  @!P1 MUFU.RCP R22, R28 ;  /* 0x0000001c00169308 */ /* 0x004eb00000001000 */
[----:B---3--:R-:W3:Y:S01]  /*3ad0*/  @!P2 MUFU.RCP R24, R27 ;  /* 0x0000001b0018a308 */ /* 0x008ee20000001000 */
[----:B0-----:R-:W-:-:S07]  /*3ae0*/  @!P3 FMUL.FTZ R4, R4, c[0x0][0x168] ;  /* 0x00005a000404ba20 */ /* 0x001fce0000410000 */
[----:B-1----:R-:W0:Y:S01]  /*3af0*/  @!P0 MUFU.RCP R18, R23 ;  /* 0x0000001700128308 */ /* 0x002e220000001000 */
[----:B--2---:R-:W-:Y:S02]  /*3b00*/  @!P1 FMUL.FTZ R22, R22, c[0x0][0x168] ;  /* 0x00005a0016169a20 */ /* 0x004fe40000410000 */
[----:B---3--:R-:W-:Y:S02]  /*3b10*/  @!P2 FMUL.FTZ R24, R24, c[0x0][0x168] ;  /* 0x00005a001818aa20 */ /* 0x008fe40000410000 */
[----:B0-----:R-:W-:Y:S01]  /*3b20*/  @!P0 FMUL.FTZ R18, R18, c[0x0][0x168] ;  /* 0x00005a0012128a20 */ /* 0x001fe20000410000 */
        /* <DEDUP_REMOVED lines=21> */
.L_x_11849:
[----:B------:R-:W0:Y:S01]  /*3c80*/  F2I.S64.TRUNC R4, R4 ;  /* 0x0000000400047311 */ /* 0x000e22000020d900 */
[----:B------:R-:W-:Y:S02]  /*3c90*/  IMAD.MOV.U32 R25, RZ, RZ, R19 ;  /* 0x000000ffff197224 */ /* 0x000fe400078e0013 */
[----:B0-----:R-:W-:-:S05]  /*3ca0*/  IMAD.MOV.U32 R3, RZ, RZ, R4 ;  /* 0x000000ffff037224 */ /* 0x001fca00078e0004 */
[----:B------:R0:W-:Y:S01]  /*3cb0*/  STG.E.U8 [R8.64], R3 ;  /* 0x0000000308007986 */ /* 0x0001e2000c101124 */
[----:B------:R-:W-:Y:S05]  /*3cc0*/  BRA `(.L_x_11845) ;  /* 0x00000e7000007947 */ /* 0x000fea0003800000 */
.L_x_11848:
        /* <DEDUP_REMOVED lines=10> */
.L_x_11852:
[----:B------:R-:W0:Y:S01]  /*3d70*/  F2I.FTZ.TRUNC.NTZ R3, R4 ;  /* 0x0000000400037305 */ /* 0x000e22000021f100 */
[----:B------:R-:W-:Y:S01]  /*3d80*/  IMAD.MOV.U32 R25, RZ, RZ, R19 ;  /* 0x000000ffff197224 */ /* 0x000fe200078e0013 */
[----:B0-----:R0:W-:Y:S01]  /*3d90*/  STG.E [R8.64], R3 ;  /* 0x0000000308007986 */ /* 0x0011e2000c101924 */
[----:B------:R-:W-:Y:S05]  /*3da0*/  BRA `(.L_x_11845) ;  /* 0x00000d9000007947 */ /* 0x000fea0003800000 */
.L_x_11851:
[----:B------:R-:W0:Y:S01]  /*3db0*/  F2I.FTZ.TRUNC.NTZ R3, R4 ;  /* 0x0000000400037305 */ /* 0x000e22000021f100 */
[----:B------:R-:W-:Y:S01]  /*3dc0*/  IMAD.MOV.U32 R25, RZ, RZ, R19 ;  /* 0x000000ffff197224 */ /* 0x000fe200078e0013 */
[----:B0-----:R0:W-:Y:S01]  /*3dd0*/  STG.E.U16 [R8.64], R3 ;  /* 0x0000000308007986 */ /* 0x0011e2000c101524 */
[----:B------:R-:W-:Y:S05]  /*3de0*/  BRA `(.L_x_11845) ;  /* 0x00000d5000007947 */ /* 0x000fea0003800000 */
.L_x_11847:
        /* <DEDUP_REMOVED lines=9> */
.L_x_11854:
[----:B------:R-:W-:Y:S01]  /*3e80*/  F2FP.PACK_AB R4, RZ, R4 ;  /* 0x00000004ff04723e */ /* 0x000fe200000000ff */
[----:B------:R-:W-:-:S04]  /*3e90*/  IMAD.MOV.U32 R25, RZ, RZ, R19 ;  /* 0x000000ffff197224 */ /* 0x000fc800078e0013 */
[----:B------:R0:W-:Y:S01]  /*3ea0*/  STG.E.U16 [R8.64], R4 ;  /* 0x0000000408007986 */ /* 0x0001e2000c101524 */
[----:B------:R-:W-:Y:S05]  /*3eb0*/  BRA `(.L_x_11845) ;  /* 0x00000c8000007947 */ /* 0x000fea0003800000 */
.L_x_11853:
        /* <DEDUP_REMOVED lines=10> */
.L_x_11856:
[----:B------:R-:W-:Y:S01]  /*3f60*/  F2FP.PACK_AB R3, RZ, R4 ;  /* 0x00000004ff03723e */ /* 0x000fe200000000ff */
[----:B------:R-:W-:-:S03]  /*3f70*/  IMAD.MOV.U32 R25, RZ, RZ, R19 ;  /* 0x000000ffff197224 */ /* 0x000fc600078e0013 */
[----:B------:R-:W-:-:S05]  /*3f80*/  PRMT R3, R3, 0x5410, RZ ;  /* 0x0000541003037816 */ /* 0x000fca00000000ff */
[----:B------:R0:W-:Y:S01]  /*3f90*/  STG.E [R8.64], R3 ;  /* 0x0000000308007986 */ /* 0x0001e2000c101924 */
[----:B------:R-:W-:Y:S05]  /*3fa0*/  BRA `(.L_x_11845) ;  /* 0x00000b9000007947 */ /* 0x000fea0003800000 */
.L_x_11855:
[----:B------:R-:W-:Y:S02]  /*3fb0*/  FMUL.FTZ R4, R4, 1 ;  /* 0x3f80000004047820 */ /* 0x000fe40000410000 */
[----:B------:R-:W-:-:S04]  /*3fc0*/  IMAD.MOV.U32 R25, RZ, RZ, R19 ;  /* 0x000000ffff197224 */ /* 0x000fc800078e0013 */
[----:B------:R-:W0:Y:S02]  /*3fd0*/  F2F.F64.F32 R4, R4 ;  /* 0x0000000400047310 */ /* 0x000e240000201800 */
[----:B0-----:R0:W-:Y:S01]  /*3fe0*/  STG.E.64 [R8.64], R4 ;  /* 0x0000000408007986 */ /* 0x0011e2000c101b24 */
[----:B------:R-:W-:Y:S05]  /*3ff0*/  BRA `(.L_x_11845) ;  /* 0x00000b4000007947 */ /* 0x000fea0003800000 */
.L_x_11846:
        /* <DEDUP_REMOVED lines=13> */
.L_x_11859:
[----:B------:R-:W-:Y:S01]  /*40d0*/  FMUL.FTZ R4, R4, 1 ;  /* 0x3f80000004047820 */ /* 0x000fe20000410000 */
[----:B------:R-:W-:Y:S01]  /*40e0*/  CS2R R6, SRZ ;  /* 0x0000000000067805 */ /* 0x000fe2000001ff00 */
[----:B------:R-:W-:-:S04]  /*40f0*/  IMAD.MOV.U32 R25, RZ, RZ, R19 ;  /* 0x000000ffff197224 */ /* 0x000fc800078e0013 */
[----:B------:R-:W0:Y:S02]  /*4100*/  F2F.F64.F32 R4, R4 ;  /* 0x0000000400047310 */ /* 0x000e240000201800 */
[----:B0-----:R0:W-:Y:S01]  /*4110*/  STG.E.128 [R8.64], R4 ;  /* 0x0000000408007986 */ /* 0x0011e2000c101d24 */
[----:B------:R-:W-:Y:S05]  /*4120*/  BRA `(.L_x_11845) ;  /* 0x00000a1000007947 */ /* 0x000fea0003800000 */
.L_x_11858:
        /* <DEDUP_REMOVED lines=20> */
.L_x_11863:
[----:B------:R-:W-:Y:S05]  /*4270*/  BSYNC B0 ;  /* 0x0000000000007941 */ /* 0x000fea0003800000 */
.L_x_11862:
[----:B------:R-:W-:Y:S01]  /*4280*/  LOP3.LUT R5, R0, R5, RZ, 0xfc, !PT ;  /* 0x0000000500057212 */ /* 0x000fe200078efcff */
[----:B------:R-:W-:-:S04]  /*4290*/  IMAD.MOV.U32 R25, RZ, RZ, R19 ;  /* 0x000000ffff197224 */ /* 0x000fc800078e0013 */
[----:B------:R0:W-:Y:S01]  /*42a0*/  STG.E.U8 [R8.64], R5 ;  /* 0x0000000508007986 */ /* 0x0001e2000c101124 */
[----:B------:R-:W-:Y:S05]  /*42b0*/  BRA `(.L_x_11845) ;  /* 0x0000088000007947 */ /* 0x000fea0003800000 */
.L_x_11861:
        /* <DEDUP_REMOVED lines=12> */
.L_x_11865:
[----:B------:R-:W-:Y:S01]  /*4380*/  IMAD.MOV.U32 R0, RZ, RZ, 0x7f ;  /* 0x0000007fff007424 */ /* 0x000fe200078e00ff */
[----:B------:R-:W-:-:S04]  /*4390*/  ISETP.GT.U32.AND P0, PT, R5, 0x7f800000, PT ;  /* 0x7f8000000500780c */ /* 0x000fc80003f04070 */
[----:B------:R-:W-:-:S04]  /*43a0*/  SEL R0, R0, 0x7c, P0 ;  /* 0x0000007c00007807 */ /* 0x000fc80000000000 */
.L_x_11866:
[----:B------:R-:W-:Y:S05]  /*43b0*/  BSYNC B0 ;  /* 0x0000000000007941 */ /* 0x000fea0003800000 */
.L_x_11864:
[----:B------:R-:W-:Y:S01]  /*43c0*/  LOP3.LUT R4, R4, 0x80000000, RZ, 0xc0, !PT ;  /* 0x8000000004047812 */ /* 0x000fe200078ec0ff */
[----:B------:R-:W-:-:S03]  /*43d0*/  IMAD.MOV.U32 R25, RZ, RZ, R19 ;  /* 0x000000ffff197224 */ /* 0x000fc600078e0013 */
[----:B------:R-:W-:-:S04]  /*43e0*/  SHF.R.U32.HI R3, RZ, 0x18, R4 ;  /* 0x00000018ff037819 */ /* 0x000fc80000011604 */
[----:B------:R-:W-:-:S05]  /*43f0*/  LOP3.LUT R3, R0, R3, RZ, 0xfc, !PT ;  /* 0x0000000300037212 */ /* 0x000fca00078efcff */
[----:B------:R0:W-:Y:S01]  /*4400*/  STG.E.U8 [R8.64], R3 ;  /* 0x0000000308007986 */ /* 0x0001e2000c101124 */
[----:B------:R-:W-:Y:S05]  /*4410*/  BRA `(.L_x_11845) ;  /* 0x0000072000007947 */ /* 0x000fea0003800000 */
.L_x_11860:
[----:B------:R-:W-:Y:S01]  /*4420*/  F2FP.BF16.PACK_AB R4, RZ, R4 ;  /* 0x00000004ff04723e */ /* 0x000fe200000010ff */
[----:B------:R-:W-:-:S04]  /*4430*/  IMAD.MOV.U32 R25, RZ, RZ, R19 ;  /* 0x000000ffff197224 */ /* 0x000fc800078e0013 */
[----:B------:R0:W-:Y:S01]  /*4440*/  STG.E.U16 [R8.64], R4 ;  /* 0x0000000408007986 */ /* 0x0001e2000c101524 */
[----:B------:R-:W-:Y:S05]  /*4450*/  BRA `(.L_x_11845) ;  /* 0x000006e000007947 */ /* 0x000fea0003800000 */
.L_x_11857:
        /* <DEDUP_REMOVED lines=12> */
.L_x_11869:
        /* <DEDUP_REMOVED lines=16> */
.L_x_11872:
[----:B------:R-:W-:-:S04]  /*4620*/  LOP3.LUT R4, R4, 0x80000000, RZ, 0xc0, !PT ;  /* 0x8000000004047812 */ /* 0x000fc800078ec0ff */
[----:B------:R-:W-:-:S04]  /*4630*/  SHF.R.U32.HI R4, RZ, 0x18, R4 ;  /* 0x00000018ff047819 */ /* 0x000fc80000011604 */
[----:B------:R-:W-:-:S04]  /*4640*/  LOP3.LUT R3, R3, R4, RZ, 0xfc, !PT ;  /* 0x0000000403037212 */ /* 0x000fc800078efcff */
[----:B------:R-:W-:Y:S02]  /*4650*/  PRMT R0, R3, 0x7610, R0 ;  /* 0x0000761003007816 */ /* 0x000fe40000000000 */
.L_x_11871:
[----:B------:R-:W-:Y:S05]  /*4660*/  BSYNC B0 ;  /* 0x0000000000007941 */ /* 0x000fea0003800000 */
.L_x_11870:
[----:B------:R0:W-:Y:S01]  /*4670*/  STG.E.U8 [R8.64], R0 ;  /* 0x0000000008007986 */ /* 0x0001e2000c101124 */
[----:B------:R-:W-:Y:S01]  /*4680*/  IMAD.MOV.U32 R25, RZ, RZ, R19 ;  /* 0x000000ffff197224 */ /* 0x000fe200078e0013 */
[----:B------:R-:W-:Y:S05]  /*4690*/  BRA `(.L_x_11845) ;  /* 0x000004a000007947 */ /* 0x000fea0003800000 */
.L_x_11868:
        /* <DEDUP_REMOVED lines=16> */
.L_x_11875:
[----:B------:R-:W-:-:S04]  /*47a0*/  LOP3.LUT R4, R4, 0x80000000, RZ, 0xc0, !PT ;  /* 0x8000000004047812 */ /* 0x000fc800078ec0ff */
[----:B------:R-:W-:-:S04]  /*47b0*/  SHF.R.U32.HI R4, RZ, 0x18, R4 ;  /* 0x00000018ff047819 */ /* 0x000fc80000011604 */
[----:B------:R-:W-:-:S04]  /*47c0*/  LOP3.LUT R3, R3, R4, RZ, 0xfc, !PT ;  /* 0x0000000403037212 */ /* 0x000fc800078efcff */
[----:B------:R-:W-:Y:S02]  /*47d0*/  PRMT R0, R3, 0x7610, R0 ;  /* 0x0000761003007816 */ /* 0x000fe40000000000 */
.L_x_11874:
[----:B------:R-:W-:Y:S05]  /*47e0*/  BSYNC B0 ;  /* 0x0000000000007941 */ /* 0x000fea0003800000 */
.L_x_11873:
[----:B------:R0:W-:Y:S01]  /*47f0*/  STG.E.U8 [R8.64], R0 ;  /* 0x0000000008007986 */ /* 0x0001e2000c101124 */
[----:B------:R-:W-:Y:S01]  /*4800*/  IMAD.MOV.U32 R25, RZ, RZ, R19 ;  /* 0x000000ffff197224 */ /* 0x000fe200078e0013 */
[----:B------:R-:W-:Y:S05]  /*4810*/  BRA `(.L_x_11845) ;  /* 0x0000032000007947 */ /* 0x000fea0003800000 */
.L_x_11867:
        /* <DEDUP_REMOVED lines=22> */
.L_x_11850:
        /* <DEDUP_REMOVED lines=21> */
.L_x_11877:
[----:B------:R-:W0:Y:S01]  /*4ad0*/  F2I.U64.TRUNC R4, R4 ;  /* 0x0000000400047311 */ /* 0x000e22000020d800 */
[----:B------:R-:W-:Y:S01]  /*4ae0*/  IMAD.MOV.U32 R25, RZ, RZ, R19 ;  /* 0x000000ffff197224 */ /* 0x000fe200078e0013 */
[----:B0-----:R0:W-:Y:S01]  /*4af0*/  STG.E.64 [R8.64], R4 ;  /* 0x0000000408007986 */ /* 0x0011e2000c101b24 */
[----:B------:R-:W-:Y:S05]  /*4b00*/  BRA `(.L_x_11845) ;  /* 0x0000003000007947 */ /* 0x000fea0003800000 */
.L_x_11876:
[----:B------:R-:W0:Y:S01]  /*4b10*/  F2I.FTZ.U32.TRUNC.NTZ R3, R4 ;  /* 0x0000000400037305 */ /* 0x000e22000021f000 */
[----:B------:R-:W-:Y:S01]  /*4b20*/  IMAD.MOV.U32 R25, RZ, RZ, R19 ;  /* 0x000000ffff197224 */ /* 0x000fe200078e0013 */
[----:B0-----:R0:W-:Y:S06]  /*4b30*/  STG.E [R8.64], R3 ;  /* 0x0000000308007986 */ /* 0x0011ec000c101924 */
.L_x_11845:
[----:B------:R-:W-:Y:S05]  /*4b40*/  BSYNC B6 ;  /* 0x0000000000067941 */ /* 0x000fea0003800000 */
.L_x_11844:
        /* <DEDUP_REMOVED lines=22> */
.L_x_11883:
[----:B------:R-:W0:Y:S02]  /*4cb0*/  F2I.S64.TRUNC R18, R18 ;  /* 0x0000001200127311 */ /* 0x000e24000020d900 */
[----:B0-----:R-:W-:-:S05]  /*4cc0*/  IMAD.MOV.U32 R3, RZ, RZ, R18 ;  /* 0x000000ffff037224 */ /* 0x001fca00078e0012 */
[----:B------:R0:W-:Y:S01]  /*4cd0*/  STG.E.U8 [R8.64], R3 ;  /* 0x0000000308007986 */ /* 0x0001e2000c101124 */
[----:B------:R-:W-:Y:S05]  /*4ce0*/  BRA `(.L_x_11885) ;  /* 0x00000d3000007947 */ /* 0x000fea0003800000 */
.L_x_11882:
        /* <DEDUP_REMOVED lines=9> */
.L_x_11887:
[----:B------:R-:W0:Y:S02]  /*4d80*/  F2I.FTZ.TRUNC.NTZ R3, R18 ;  /* 0x0000001200037305 */ /* 0x000e24000021f100 */
[----:B0-----:R0:W-:Y:S01]  /*4d90*/  STG.E [R8.64], R3 ;  /* 0x0000000308007986 */ /* 0x0011e2000c101924 */
[----:B------:R-:W-:Y:S05]  /*4da0*/  BRA `(.L_x_11885) ;  /* 0x00000c7000007947 */ /* 0x000fea0003800000 */
.L_x_11886:
[----:B------:R-:W0:Y:S02]  /*4db0*/  F2I.FTZ.TRUNC.NTZ R3, R18 ;  /* 0x0000001200037305 */ /* 0x000e24000021f100 */
[----:B0-----:R0:W-:Y:S01]  /*4dc0*/  STG.E.U16 [R8.64], R3 ;  /* 0x0000000308007986 */ /* 0x0011e2000c101524 */
[----:B------:R-:W-:Y:S05]  /*4dd0*/  BRA `(.L_x_11885) ;  /* 0x00000c4000007947 */ /* 0x000fea0003800000 */
.L_x_11881:
        /* <DEDUP_REMOVED lines=8> */
.L_x_11889:
[----:B------:R-:W-:-:S05]  /*4e60*/  F2FP.PACK_AB R18, RZ, R18 ;  /* 0x00000012ff12723e */ /* 0x000fca00000000ff */
[----:B------:R0:W-:Y:S01]  /*4e70*/  STG.E.U16 [R8.64], R18 ;  /* 0x0000001208007986 */ /* 0x0001e2000c101524 */
[----:B------:R-:W-:Y:S05]  /*4e80*/  BRA `(.L_x_11885) ;  /* 0x00000b9000007947 */ /* 0x000fea0003800000 */
.L_x_11888:
        /* <DEDUP_REMOVED lines=9> */
.L_x_11891:
[----:B------:R-:W-:-:S04]  /*4f20*/  F2FP.PACK_AB R3, RZ, R18 ;  /* 0x00000012ff03723e */ /* 0x000fc800000000ff */
[----:B------:R-:W-:-:S05]  /*4f30*/  PRMT R3, R3, 0x5410, RZ ;  /* 0x0000541003037816 */ /* 0x000fca00000000ff */
[----:B------:R0:W-:Y:S01]  /*4f40*/  STG.E [R8.64], R3 ;  /* 0x0000000308007986 */ /* 0x0001e2000c101924 */
[----:B------:R-:W-:Y:S05]  /*4f50*/  BRA `(.L_x_11885) ;  /* 0x00000ac000007947 */ /* 0x000fea0003800000 */
.L_x_11890:
[----:B------:R-:W-:-:S06]  /*4f60*/  FMUL.FTZ R4, R18, 1 ;  /* 0x3f80000012047820 */ /* 0x000fcc0000410000 */
[----:B------:R-:W0:Y:S02]  /*4f70*/  F2F.F64.F32 R4, R4 ;  /* 0x0000000400047310 */ /* 0x000e240000201800 */
[----:B0-----:R0:W-:Y:S01]  /*4f80*/  STG.E.64 [R8.64], R4 ;  /* 0x0000000408007986 */ /* 0x0011e2000c101b24 */
[----:B------:R-:W-:Y:S05]  /*4f90*/  BRA `(.L_x_11885) ;  /* 0x00000a8000007947 */ /* 0x000fea0003800000 */
.L_x_11880:
        /* <DEDUP_REMOVED lines=12> */
.L_x_11894:
[----:B------:R-:W-:Y:S01]  /*5060*/  FMUL.FTZ R4, R18, 1 ;  /* 0x3f80000012047820 */ /* 0x000fe20000410000 */
[----:B------:R-:W-:-:S05]  /*5070*/  CS2R R6, SRZ ;  /* 0x0000000000067805 */ /* 0x000fca000001ff00 */
[----:B------:R-:W0:Y:S02]  /*5080*/  F2F.F64.F32 R4, R4 ;  /* 0x0000000400047310 */ /* 0x000e240000201800 */
[----:B0-----:R0:W-:Y:S01]  /*5090*/  STG.E.128 [R8.64], R4 ;  /* 0x0000000408007986 */ /* 0x0011e2000c101d24 */
[----:B------:R-:W-:Y:S05]  /*50a0*/  BRA `(.L_x_11885) ;  /* 0x0000097000007947 */ /* 0x000fea0003800000 */
.L_x_11893:
        /* <DEDUP_REMOVED lines=20> */
.L_x_11898:
[----:B------:R-:W-:Y:S05]  /*51f0*/  BSYNC B0 ;  /* 0x0000000000007941 */ /* 0x000fea0003800000 */
.L_x_11897:
[----:B------:R-:W-:-:S05]  /*5200*/  LOP3.LUT R5, R0, R5, RZ, 0xfc, !PT ;  /* 0x0000000500057212 */ /* 0x000fca00078efcff */
[----:B------:R0:W-:Y:S01]  /*5210*/  STG.E.U8 [R8.64], R5 ;  /* 0x0000000508007986 */ /* 0x0001e2000c101124 */
[----:B------:R-:W-:Y:S05]  /*5220*/  BRA `(.L_x_11885) ;  /* 0x000007f000007947 */ /* 0x000fea0003800000 */
.L_x_11896:
        /* <DEDUP_REMOVED lines=12> */
.L_x_11900:
[----:B------:R-:W-:Y:S01]  /*52f0*/  IMAD.MOV.U32 R0, RZ, RZ, 0x7f ;  /* 0x0000007fff007424 */ /* 0x000fe200078e00ff */
[----:B------:R-:W-:-:S04]  /*5300*/  ISETP.GT.U32.AND P0, PT, R4, 0x7f800000, PT ;  /* 0x7f8000000400780c */ /* 0x000fc80003f04070 */
[----:B------:R-:W-:-:S04]  /*5310*/  SEL R0, R0, 0x7c, P0 ;  /* 0x0000007c00007807 */ /* 0x000fc80000000000 */
.L_x_11901:
[----:B------:R-:W-:Y:S05]  /*5320*/  BSYNC B0 ;  /* 0x0000000000007941 */ /* 0x000fea0003800000 */
.L_x_11899:
[----:B------:R-:W-:-:S04]  /*5330*/  LOP3.LUT R18, R18, 0x80000000, RZ, 0xc0, !PT ;  /* 0x8000000012127812 */ /* 0x000fc800078ec0ff */
[----:B------:R-:W-:-:S04]  /*5340*/  SHF.R.U32.HI R3, RZ, 0x18, R18 ;  /* 0x00000018ff037819 */ /* 0x000fc80000011612 */
[----:B------:R-:W-:-:S05]  /*5350*/  LOP3.LUT R3, R0, R3, RZ, 0xfc, !PT ;  /* 0x0000000300037212 */ /* 0x000fca00078efcff */
[----:B------:R0:W-:Y:S01]  /*5360*/  STG.E.U8 [R8.64], R3 ;  /* 0x0000000308007986 */ /* 0x0001e2000c101124 */
[----:B------:R-:W-:Y:S05]  /*5370*/  BRA `(.L_x_11885) ;  /* 0x000006a000007947 */ /* 0x000fea0003800000 */
.L_x_11895:
[----:B------:R-:W-:-:S05]  /*5380*/  F2FP.BF16.PACK_AB R18, RZ, R18 ;  /* 0x00000012ff12723e */ /* 0x000fca00000010ff */
[----:B------:R0:W-:Y:S01]  /*5390*/  STG.E.U16 [R8.64], R18 ;  /* 0x0000001208007986 */ /* 0x0001e2000c101524 */
[----:B------:R-:W-:Y:S05]  /*53a0*/  BRA `(.L_x_11885) ;  /* 0x0000067000007947 */ /* 0x000fea0003800000 */
.L_x_11892:
        /* <DEDUP_REMOVED lines=11> */
.L_x_11904:
        /* <DEDUP_REMOVED lines=16> */
.L_x_11907:
[----:B------:R-:W-:-:S04]  /*5560*/  LOP3.LUT R18, R18, 0x80000000, RZ, 0xc0, !PT ;  /* 0x8000000012127812 */ /* 0x000fc800078ec0ff */
[----:B------:R-:W-:-:S04]  /*5570*/  SHF.R.U32.HI R3, RZ, 0x18, R18 ;  /* 0x00000018ff037819 */ /* 0x000fc80000011612 */
[----:B------:R-:W-:-:S04]  /*5580*/  LOP3.LUT R0, R0, R3, RZ, 0xfc, !PT ;  /* 0x0000000300007212 */ /* 0x000fc800078efcff */
[----:B------:R-:W-:Y:S02]  /*5590*/  PRMT R4, R0, 0x7610, R4 ;  /* 0x0000761000047816 */ /* 0x000fe40000000004 */
.L_x_11906:
[----:B------:R-:W-:Y:S05]  /*55a0*/  BSYNC B0 ;  /* 0x0000000000007941 */ /* 0x000fea0003800000 */
.L_x_11905:
[----:B------:R0:W-:Y:S01]  /*55b0*/  STG.E.U8 [R8.64], R4 ;  /* 0x0000000408007986 */ /* 0x0001e2000c101124 */
[----:B------:R-:W-:Y:S05]  /*55c0*/  BRA `(.L_x_11885) ;  /* 0x0000045000007947 */ /* 0x000fea0003800000 */
.L_x_11903:
        /* <DEDUP_REMOVED lines=16> */
.L_x_11910:
[----:B------:R-:W-:-:S04]  /*56d0*/  LOP3.LUT R18, R18, 0x80000000, RZ, 0xc0, !PT ;  /* 0x8000000012127812 */ /* 0x000fc800078ec0ff */
[----:B------:R-:W-:-:S04]  /*56e0*/  SHF.R.U32.HI R3, RZ, 0x18, R18 ;  /* 0x00000018ff037819 */ /* 0x000fc80000011612 */
[----:B------:R-:W-:-:S04]  /*56f0*/  LOP3.LUT R0, R0, R3, RZ, 0xfc, !PT ;  /* 0x0000000300007212 */ /* 0x000fc800078efcff */
[----:B------:R-:W-:Y:S02]  /*5700*/  PRMT R4, R0, 0x7610, R4 ;  /* 0x0000761000047816 */ /* 0x000fe40000000004 */
.L_x_11909:
[----:B------:R-:W-:Y:S05]  /*5710*/  BSYNC B0 ;  /* 0x0000000000007941 */ /* 0x000fea0003800000 */
.L_x_11908:
[----:B------:R0:W-:Y:S01]  /*5720*/  STG.E.U8 [R8.64], R4 ;  /* 0x0000000408007986 */ /* 0x0001e2000c101124 */
[----:B------:R-:W-:Y:S05]  /*5730*/  BRA `(.L_x_11885) ;  /* 0x000002e000007947 */ /* 0x000fea0003800000 */
.L_x_11902:
        /* <DEDUP_REMOVED lines=21> */
.L_x_11884:
        /* <DEDUP_REMOVED lines=20> */
.L_x_11912:
[----:B------:R-:W0:Y:S02]  /*59d0*/  F2I.U64.TRUNC R18, R18 ;  /* 0x0000001200127311 */ /* 0x000e24000020d800 */
[----:B0-----:R0:W-:Y:S01]  /*59e0*/  STG.E.64 [R8.64], R18 ;  /* 0x0000001208007986 */ /* 0x0011e2000c101b24 */
[----:B------:R-:W-:Y:S05]  /*59f0*/  BRA `(.L_x_11885) ;  /* 0x0000002000007947 */ /* 0x000fea0003800000 */
.L_x_11911:
[----:B------:R-:W0:Y:S02]  /*5a00*/  F2I.FTZ.U32.TRUNC.NTZ R3, R18 ;  /* 0x0000001200037305 */ /* 0x000e24000021f000 */
[----:B0-----:R0:W-:Y:S02]  /*5a10*/  STG.E [R8.64], R3 ;  /* 0x0000000308007986 */ /* 0x0011e4000c101924 */
.L_x_11885:
        /* <DEDUP_REMOVED lines=22> */
.L_x_11916:
[----:B------:R-:W0:Y:S02]  /*5b80*/  F2I.S64.TRUNC R22, R22 ;  /* 0x0000001600167311 */ /* 0x000e24000020d900 */
[----:B0-----:R-:W-:-:S05]  /*5b90*/  IMAD.MOV.U32 R3, RZ, RZ, R22 ;  /* 0x000000ffff037224 */ /* 0x001fca00078e0016 */
[----:B------:R0:W-:Y:S01]  /*5ba0*/  STG.E.U8 [R8.64], R3 ;  /* 0x0000000308007986 */ /* 0x0001e2000c101124 */
[----:B------:R-:W-:Y:S05]  /*5bb0*/  BRA `(.L_x_11918) ;  /* 0x00000d3000007947 */ /* 0x000fea0003800000 */
.L_x_11915:
        /* <DEDUP_REMOVED lines=9> */
.L_x_11920:
[----:B------:R-:W0:Y:S02]  /*5c50*/  F2I.FTZ.TRUNC.NTZ R3, R22 ;  /* 0x0000001600037305 */ /* 0x000e24000021f100 */
[----:B0-----:R0:W-:Y:S01]  /*5c60*/  STG.E [R8.64], R3 ;  /* 0x0000000308007986 */ /* 0x0011e2000c101924 */
[----:B------:R-:W-:Y:S05]  /*5c70*/  BRA `(.L_x_11918) ;  /* 0x00000c7000007947 */ /* 0x000fea0003800000 */
.L_x_11919:
[----:B------:R-:W0:Y:S02]  /*5c80*/  F2I.FTZ.TRUNC.NTZ R3, R22 ;  /* 0x0000001600037305 */ /* 0x000e24000021f100 */
[----:B0-----:R0:W-:Y:S01]  /*5c90*/  STG.E.U16 [R8.64], R3 ;  /* 0x0000000308007986 */ /* 0x0011e2000c101524 */
[----:B------:R-:W-:Y:S05]  /*5ca0*/  BRA `(.L_x_11918) ;  /* 0x00000c4000007947 */ /* 0x000fea0003800000 */
.L_x_11914:
        /* <DEDUP_REMOVED lines=8> */
.L_x_11922:
[----:B------:R-:W-:-:S05]  /*5d30*/  F2FP.PACK_AB R22, RZ, R22 ;  /* 0x00000016ff16723e */ /* 0x000fca00000000ff */
[----:B------:R0:W-:Y:S01]  /*5d40*/  STG.E.U16 [R8.64], R22 ;  /* 0x0000001608007986 */ /* 0x0001e2000c101524 */
[----:B------:R-:W-:Y:S05]  /*5d50*/  BRA `(.L_x_11918) ;  /* 0x00000b9000007947 */ /* 0x000fea0003800000 */
.L_x_11921:
        /* <DEDUP_REMOVED lines=9> */
.L_x_11924:
[----:B------:R-:W-:-:S04]  /*5df0*/  F2FP.PACK_AB R3, RZ, R22 ;  /* 0x00000016ff03723e */ /* 0x000fc800000000ff */
[----:B------:R-:W-:-:S05]  /*5e00*/  PRMT R3, R3, 0x5410, RZ ;  /* 0x0000541003037816 */ /* 0x000fca00000000ff */
[----:B------:R0:W-:Y:S01]  /*5e10*/  STG.E [R8.64], R3 ;  /* 0x0000000308007986 */ /* 0x0001e2000c101924 */
[----:B------:R-:W-:Y:S05]  /*5e20*/  BRA `(.L_x_11918) ;  /* 0x00000ac000007947 */ /* 0x000fea0003800000 */
.L_x_11923:
[----:B------:R-:W-:-:S06]  /*5e30*/  FMUL.FTZ R4, R22, 1 ;  /* 0x3f80000016047820 */ /* 0x000fcc0000410000 */
[----:B------:R-:W0:Y:S02]  /*5e40*/  F2F.F64.F32 R4, R4 ;  /* 0x0000000400047310 */ /* 0x000e240000201800 */
[----:B0-----:R0:W-:Y:S01]  /*5e50*/  STG.E.64 [R8.64], R4 ;  /* 0x0000000408007986 */ /* 0x0011e2000c101b24 */
[----:B------:R-:W-:Y:S05]  /*5e60*/  BRA `(.L_x_11918) ;  /* 0x00000a8000007947 */ /* 0x000fea0003800000 */
.L_x_11913:
        /* <DEDUP_REMOVED lines=12> */
.L_x_11927:
[----:B------:R-:W-:Y:S01]  /*5f30*/  FMUL.FTZ R4, R22, 1 ;  /* 0x3f80000016047820 */ /* 0x000fe20000410000 */
[----:B------:R-:W-:-:S05]  /*5f40*/  CS2R R6, SRZ ;  /* 0x0000000000067805 */ /* 0x000fca000001ff00 */
[----:B------:R-:W0:Y:S02]  /*5f50*/  F2F.F64.F32 R4, R4 ;  /* 0x0000000400047310 */ /* 0x000e240000201800 */
[----:B0-----:R0:W-:Y:S01]  /*5f60*/  STG.E.128 [R8.64], R4 ;  /* 0x0000000408007986 */ /* 0x0011e2000c101d24 */
[----:B------:R-:W-:Y:S05]  /*5f70*/  BRA `(.L_x_11918) ;  /* 0x0000097000007947 */ /* 0x000fea0003800000 */
.L_x_11926:
        /* <DEDUP_REMOVED lines=20> */
.L_x_11931:
[----:B------:R-:W-:Y:S05]  /*60c0*/  BSYNC B0 ;  /* 0x0000000000007941 */ /* 0x000fea0003800000 */
.L_x_11930:
[----:B------:R-:W-:-:S05]  /*60d0*/  LOP3.LUT R5, R0, R5, RZ, 0xfc, !PT ;  /* 0x0000000500057212 */ /* 0x000fca00078efcff */
[----:B------:R0:W-:Y:S01]  /*60e0*/  STG.E.U8 [R8.64], R5 ;  /* 0x0000000508007986 */ /* 0x0001e2000c101124 */
[----:B------:R-:W-:Y:S05]  /*60f0*/  BRA `(.L_x_11918) ;  /* 0x000007f000007947 */ /* 0x000fea0003800000 */
.L_x_11929:
        /* <DEDUP_REMOVED lines=12> */
.L_x_11933:
[----:B------:R-:W-:Y:S01]  /*61c0*/  IMAD.MOV.U32 R0, RZ, RZ, 0x7f ;  /* 0x0000007fff007424 */ /* 0x000fe200078e00ff */
[----:B------:R-:W-:-:S04]  /*61d0*/  ISETP.GT.U32.AND P0, PT, R4, 0x7f800000, PT ;  /* 0x7f8000000400780c */ /* 0x000fc80003f04070 */
[----:B------:R-:W-:-:S04]  /*61e0*/  SEL R0, R0, 0x7c, P0 ;  /* 0x0000007c00007807 */ /* 0x000fc80000000000 */
.L_x_11934:
[----:B------:R-:W-:Y:S05]  /*61f0*/  BSYNC B0 ;  /* 0x0000000000007941 */ /* 0x000fea0003800000 */
.L_x_11932:
[----:B------:R-:W-:-:S04]  /*6200*/  LOP3.LUT R22, R22, 0x80000000, RZ, 0xc0, !PT ;  /* 0x8000000016167812 */ /* 0x000fc800078ec0ff */
[----:B------:R-:W-:-:S04]  /*6210*/  SHF.R.U32.HI R3, RZ, 0x18, R22 ;  /* 0x00000018ff037819 */ /* 0x000fc80000011616 */
[----:B------:R-:W-:-:S05]  /*6220*/  LOP3.LUT R3, R0, R3, RZ, 0xfc, !PT ;  /* 0x0000000300037212 */ /* 0x000fca00078efcff */
[----:B------:R0:W-:Y:S01]  /*6230*/  STG.E.U8 [R8.64], R3 ;  /* 0x0000000308007986 */ /* 0x0001e2000c101124 */
[----:B------:R-:W-:Y:S05]  /*6240*/  BRA `(.L_x_11918) ;  /* 0x000006a000007947 */ /* 0x000fea0003800000 */
.L_x_11928:
[----:B------:R-:W-:-:S05]  /*6250*/  F2FP.BF16.PACK_AB R22, RZ, R22 ;  /* 0x00000016ff16723e */ /* 0x000fca00000010ff */
[----:B------:R0:W-:Y:S01]  /*6260*/  STG.E.U16 [R8.64], R22 ;  /* 0x0000001608007986 */ /* 0x0001e2000c101524 */
[----:B------:R-:W-:Y:S05]  /*6270*/  BRA `(.L_x_11918) ;  /* 0x0000067000007947 */ /* 0x000fea0003800000 */
.L_x_11925:
        /* <DEDUP_REMOVED lines=11> */
.L_x_11937:
        /* <DEDUP_REMOVED lines=16> */
.L_x_11940:
[----:B------:R-:W-:-:S04]  /*6430*/  LOP3.LUT R22, R22, 0x80000000, RZ, 0xc0, !PT ;  /* 0x8000000016167812 */ /* 0x000fc800078ec0ff */
[----:B------:R-:W-:-:S04]  /*6440*/  SHF.R.U32.HI R3, RZ, 0x18, R22 ;  /* 0x00000018ff037819 */ /* 0x000fc80000011616 */
[----:B------:R-:W-:-:S04]  /*6450*/  LOP3.LUT R0, R0, R3, RZ, 0xfc, !PT ;  /* 0x0000000300007212 */ /* 0x000fc800078efcff */
[----:B------:R-:W-:Y:S02]  /*6460*/  PRMT R4, R0, 0x7610, R4 ;  /* 0x0000761000047816 */ /* 0x000fe40000000004 */
.L_x_11939:
[----:B------:R-:W-:Y:S05]  /*6470*/  BSYNC B0 ;  /* 0x0000000000007941 */ /* 0x000fea0003800000 */
.L_x_11938:
[----:B------:R0:W-:Y:S01]  /*6480*/  STG.E.U8 [R8.64], R4 ;  /* 0x0000000408007986 */ /* 0x0001e2000c101124 */
[----:B------:R-:W-:Y:S05]  /*6490*/  BRA `(.L_x_11918) ;  /* 0x0000045000007947 */ /* 0x000fea0003800000 */
.L_x_11936:
        /* <DEDUP_REMOVED lines=16> */
.L_x_11943:
[----:B------:R-:W-:-:S04]  /*65a0*/  LOP3.LUT R22, R22, 0x80000000, RZ, 0xc0, !PT ;  /* 0x8000000016167812 */ /* 0x000fc800078ec0ff */
[----:B------:R-:W-:-:S04]  /*65b0*/  SHF.R.U32.HI R3, RZ, 0x18, R22 ;  /* 0x00000018ff037819 */ /* 0x000fc80000011616 */
[----:B------:R-:W-:-:S04]  /*65c0*/  LOP3.LUT R0, R0, R3, RZ, 0xfc, !PT ;  /* 0x0000000300007212 */ /* 0x000fc800078efcff */
[----:B------:R-:W-:Y:S02]  /*65d0*/  PRMT R4, R0, 0x7610, R4 ;  /* 0x0000761000047816 */ /* 0x000fe40000000004 */
.L_x_11942:
[----:B------:R-:W-:Y:S05]  /*65e0*/  BSYNC B0 ;  /* 0x0000000000007941 */ /* 0x000fea0003800000 */
.L_x_11941:
[----:B------:R0:W-:Y:S01]  /*65f0*/  STG.E.U8 [R8.64], R4 ;  /* 0x0000000408007986 */ /* 0x0001e2000c101124 */
[----:B------:R-:W-:Y:S05]  /*6600*/  BRA `(.L_x_11918) ;  /* 0x000002e000007947 */ /* 0x000fea0003800000 */
.L_x_11935:
        /* <DEDUP_REMOVED lines=21> */
.L_x_11917:
        /* <DEDUP_REMOVED lines=20> */
.L_x_11945:
[----:B------:R-:W0:Y:S02]  /*68a0*/  F2I.U64.TRUNC R22, R22 ;  /* 0x0000001600167311 */ /* 0x000e24000020d800 */
[----:B0-----:R0:W-:Y:S01]  /*68b0*/  STG.E.64 [R8.64], R22 ;  /* 0x0000001608007986 */ /* 0x0011e2000c101b24 */
[----:B------:R-:W-:Y:S05]  /*68c0*/  BRA `(.L_x_11918) ;  /* 0x0000002000007947 */ /* 0x000fea0003800000 */
.L_x_11944:
[----:B------:R-:W0:Y:S02]  /*68d0*/  F2I.FTZ.U32.TRUNC.NTZ R3, R22 ;  /* 0x0000001600037305 */ /* 0x000e24000021f000 */
[----:B0-----:R0:W-:Y:S02]  /*68e0*/  STG.E [R8.64], R3 ;  /* 0x0000000308007986 */ /* 0x0011e4000c101924 */
.L_x_11918:
[----:B------:R-:W-:Y:S02]  /*68f0*/  IADD3 R25, R25, 0x80, RZ ;  /* 0x0000008019197810 */ /* 0x000fe40007ffe0ff */
.L_x_11879:
[----:B------:R-:W-:Y:S05]  /*6900*/  BSYNC B6 ;  /* 0x0000000000067941 */ /* 0x000fea0003800000 */
.L_x_11878:
        /* <DEDUP_REMOVED lines=20> */
.L_x_11949:
[----:B------:R-:W0:Y:S02]  /*6a50*/  F2I.S64.TRUNC R24, R24 ;  /* 0x0000001800187311 */ /* 0x000e24000020d900 */
[----:B0-----:R-:W-:-:S05]  /*6a60*/  IMAD.MOV.U32 R5, RZ, RZ, R24 ;  /* 0x000000ffff057224 */ /* 0x001fca00078e0018 */
[----:B------:R-:W-:Y:S01]  /*6a70*/  STG.E.U8 [R2.64], R5 ;  /* 0x0000000502007986 */ /* 0x000fe2000c101124 */
[----:B------:R-:W-:Y:S05]  /*6a80*/  EXIT ;  /* 0x000000000000794d */ /* 0x000fea0003800000 */
.L_x_11948:
        /* <DEDUP_REMOVED lines=9> */
.L_x_11952:
[----:B------:R-:W0:Y:S02]  /*6b20*/  F2I.FTZ.TRUNC.NTZ R5, R24 ;  /* 0x0000001800057305 */ /* 0x000e24000021f100 */
[----:B0-----:R-:W-:Y:S01]  /*6b30*/  STG.E [R2.64], R5 ;  /* 0x0000000502007986 */ /* 0x001fe2000c101924 */
[----:B------:R-:W-:Y:S05]  /*6b40*/  EXIT ;  /* 0x000000000000794d */ /* 0x000fea0003800000 */
.L_x_11951:
[----:B------:R-:W0:Y:S02]  /*6b50*/  F2I.FTZ.TRUNC.NTZ R5, R24 ;  /* 0x0000001800057305 */ /* 0x000e24000021f100 */
[----:B0-----:R-:W-:Y:S01]  /*6b60*/  STG.E.U16 [R2.64], R5 ;  /* 0x0000000502007986 */ /* 0x001fe2000c101524 */
[----:B------:R-:W-:Y:S05]  /*6b70*/  EXIT ;  /* 0x000000000000794d */ /* 0x000fea0003800000 */
.L_x_11947:
        /* <DEDUP_REMOVED lines=8> */
.L_x_11954:
[----:B------:R-:W-:-:S05]  /*6c00*/  F2FP.PACK_AB R24, RZ, R24 ;  /* 0x00000018ff18723e */ /* 0x000fca00000000ff */
[----:B------:R-:W-:Y:S01]  /*6c10*/  STG.E.U16 [R2.64], R24 ;  /* 0x0000001802007986 */ /* 0x000fe2000c101524 */
[----:B------:R-:W-:Y:S05]  /*6c20*/  EXIT ;  /* 0x000000000000794d */ /* 0x000fea0003800000 */
.L_x_11953:
        /* <DEDUP_REMOVED lines=9> */
.L_x_11956:
[----:B------:R-:W-:-:S04]  /*6cc0*/  F2FP.PACK_AB R5, RZ, R24 ;  /* 0x00000018ff05723e */ /* 0x000fc800000000ff */
[----:B------:R-:W-:-:S05]  /*6cd0*/  PRMT R5, R5, 0x5410, RZ ;  /* 0x0000541005057816 */ /* 0x000fca00000000ff */
[----:B------:R-:W-:Y:S01]  /*6ce0*/  STG.E [R2.64], R5 ;  /* 0x0000000502007986 */ /* 0x000fe2000c101924 */
[----:B------:R-:W-:Y:S05]  /*6cf0*/  EXIT ;  /* 0x000000000000794d */ /* 0x000fea0003800000 */
.L_x_11955:
[----:B------:R-:W-:-:S06]  /*6d00*/  FMUL.FTZ R4, R24, 1 ;  /* 0x3f80000018047820 */ /* 0x000fcc0000410000 */
[----:B------:R-:W0:Y:S02]  /*6d10*/  F2F.F64.F32 R4, R4 ;  /* 0x0000000400047310 */ /* 0x000e240000201800 */
[----:B0-----:R-:W-:Y:S01]  /*6d20*/  STG.E.64 [R2.64], R4 ;  /* 0x0000000402007986 */ /* 0x001fe2000c101b24 */
[----:B------:R-:W-:Y:S05]  /*6d30*/  EXIT ;  /* 0x000000000000794d */ /* 0x000fea0003800000 */
.L_x_11946:
        /* <DEDUP_REMOVED lines=12> */
.L_x_11959:
[----:B------:R-:W-:Y:S01]  /*6e00*/  FMUL.FTZ R4, R24, 1 ;  /* 0x3f80000018047820 */ /* 0x000fe20000410000 */
[----:B------:R-:W-:-:S05]  /*6e10*/  CS2R R6, SRZ ;  /* 0x0000000000067805 */ /* 0x000fca000001ff00 */
[----:B------:R-:W0:Y:S02]  /*6e20*/  F2F.F64.F32 R4, R4 ;  /* 0x0000000400047310 */ /* 0x000e240000201800 */
[----:B0-----:R-:W-:Y:S01]  /*6e30*/  STG.E.128 [R2.64], R4 ;  /* 0x0000000402007986 */ /* 0x001fe2000c101d24 */
[----:B------:R-:W-:Y:S05]  /*6e40*/  EXIT ;  /* 0x000000000000794d */ /* 0x000fea0003800000 */
.L_x_11958:
        /* <DEDUP_REMOVED lines=20> */
.L_x_11963:
[----:B------:R-:W-:Y:S05]  /*6f90*/  BSYNC B0 ;  /* 0x0000000000007941 */ /* 0x000fea0003800000 */
.L_x_11962:
[----:B------:R-:W-:-:S05]  /*6fa0*/  LOP3.LUT R7, R0, R7, RZ, 0xfc, !PT ;  /* 0x0000000700077212 */ /* 0x000fca00078efcff */
[----:B------:R-:W-:Y:S01]  /*6fb0*/  STG.E.U8 [R2.64], R7 ;  /* 0x0000000702007986 */ /* 0x000fe2000c101124 */
[----:B------:R-:W-:Y:S05]  /*6fc0*/  EXIT ;  /* 0x000000000000794d */ /* 0x000fea0003800000 */
.L_x_11961:
        /* <DEDUP_REMOVED lines=12> */
.L_x_11965:
[----:B------:R-:W-:Y:S01]  /*7090*/  IMAD.MOV.U32 R0, RZ, RZ, 0x7f ;  /* 0x0000007fff007424 */ /* 0x000fe200078e00ff */
[----:B------:R-:W-:-:S04]  /*70a0*/  ISETP.GT.U32.AND P0, PT, R4, 0x7f800000, PT ;  /* 0x7f8000000400780c */ /* 0x000fc80003f04070 */
[----:B------:R-:W-:-:S04]  /*70b0*/  SEL R0, R0, 0x7c, P0 ;  /* 0x0000007c00007807 */ /* 0x000fc80000000000 */
.L_x_11966:
[----:B------:R-:W-:Y:S05]  /*70c0*/  BSYNC B0 ;  /* 0x0000000000007941 */ /* 0x000fea0003800000 */
.L_x_11964:
[----:B------:R-:W-:-:S04]  /*70d0*/  LOP3.LUT R24, R24, 0x80000000, RZ, 0xc0, !PT ;  /* 0x8000000018187812 */ /* 0x000fc800078ec0ff */
[----:B------:R-:W-:-:S04]  /*70e0*/  SHF.R.U32.HI R5, RZ, 0x18, R24 ;  /* 0x00000018ff057819 */ /* 0x000fc80000011618 */
[----:B------:R-:W-:-:S05]  /*70f0*/  LOP3.LUT R5, R0, R5, RZ, 0xfc, !PT ;  /* 0x0000000500057212 */ /* 0x000fca00078efcff */
[----:B------:R-:W-:Y:S01]  /*7100*/  STG.E.U8 [R2.64], R5 ;  /* 0x0000000502007986 */ /* 0x000fe2000c101124 */
[----:B------:R-:W-:Y:S05]  /*7110*/  EXIT ;  /* 0x000000000000794d */ /* 0x000fea0003800000 */
.L_x_11960:
[----:B------:R-:W-:-:S05]  /*7120*/  F2FP.BF16.PACK_AB R24, RZ, R24 ;  /* 0x00000018ff18723e */ /* 0x000fca00000010ff */
[----:B------:R-:W-:Y:S01]  /*7130*/  STG.E.U16 [R2.64], R24 ;  /* 0x0000001802007986 */ /* 0x000fe2000c101524 */
[----:B------:R-:W-:Y:S05]  /*7140*/  EXIT ;  /* 0x000000000000794d */ /* 0x000fea0003800000 */
.L_x_11957:
        /* <DEDUP_REMOVED lines=11> */
.L_x_11969:
        /* <DEDUP_REMOVED lines=16> */
.L_x_11972:
[----:B------:R-:W-:-:S04]  /*7300*/  LOP3.LUT R24, R24, 0x80000000, RZ, 0xc0, !PT ;  /* 0x8000000018187812 */ /* 0x000fc800078ec0ff */
[----:B------:R-:W-:-:S04]  /*7310*/  SHF.R.U32.HI R5, RZ, 0x18, R24 ;  /* 0x00000018ff057819 */ /* 0x000fc80000011618 */
[----:B------:R-:W-:-:S04]  /*7320*/  LOP3.LUT R4, R4, R5, RZ, 0xfc, !PT ;  /* 0x0000000504047212 */ /* 0x000fc800078efcff */
[----:B------:R-:W-:Y:S02]  /*7330*/  PRMT R0, R4, 0x7610, R0 ;  /* 0x0000761004007816 */ /* 0x000fe40000000000 */
.L_x_11971:
[----:B------:R-:W-:Y:S05]  /*7340*/  BSYNC B0 ;  /* 0x0000000000007941 */ /* 0x000fea0003800000 */
.L_x_11970:
[----:B------:R-:W-:Y:S01]  /*7350*/  STG.E.U8 [R2.64], R0 ;  /* 0x0000000002007986 */ /* 0x000fe2000c101124 */
[----:B------:R-:W-:Y:S05]  /*7360*/  EXIT ;  /* 0x000000000000794d */ /* 0x000fea0003800000 */
.L_x_11968:
        /* <DEDUP_REMOVED lines=16> */
.L_x_11975:
[----:B------:R-:W-:-:S04]  /*7470*/  LOP3.LUT R24, R24, 0x80000000, RZ, 0xc0, !PT ;  /* 0x8000000018187812 */ /* 0x000fc800078ec0ff */
[----:B------:R-:W-:-:S04]  /*7480*/  SHF.R.U32.HI R5, RZ, 0x18, R24 ;  /* 0x00000018ff057819 */ /* 0x000fc80000011618 */
[----:B------:R-:W-:-:S04]  /*7490*/  LOP3.LUT R4, R4, R5, RZ, 0xfc, !PT ;  /* 0x0000000504047212 */ /* 0x000fc800078efcff */
[----:B------:R-:W-:Y:S02]  /*74a0*/  PRMT R0, R4, 0x7610, R0 ;  /* 0x0000761004007816 */ /* 0x000fe40000000000 */
.L_x_11974:
[----:B------:R-:W-:Y:S05]  /*74b0*/  BSYNC B0 ;  /* 0x0000000000007941 */ /* 0x000fea0003800000 */
.L_x_11973:
[----:B------:R-:W-:Y:S01]  /*74c0*/  STG.E.U8 [R2.64], R0 ;  /* 0x0000000002007986 */ /* 0x000fe2000c101124 */
[----:B------:R-:W-:Y:S05]  /*74d0*/  EXIT ;  /* 0x000000000000794d */ /* 0x000fea0003800000 */
.L_x_11967:
        /* <DEDUP_REMOVED lines=21> */
.L_x_11950:
        /* <DEDUP_REMOVED lines=20> */
.L_x_11977:
[----:B------:R-:W0:Y:S02]  /*7770*/  F2I.U64.TRUNC R24, R24 ;  /* 0x0000001800187311 */ /* 0x000e24000020d800 */
[----:B0-----:R-:W-:Y:S01]  /*7780*/  STG.E.64 [R2.64], R24 ;  /* 0x0000001802007986 */ /* 0x001fe2000c101b24 */
[----:B------:R-:W-:Y:S05]  /*7790*/  EXIT ;  /* 0x000000000000794d */ /* 0x000fea0003800000 */
.L_x_11976:
[----:B------:R-:W0:Y:S02]  /*77a0*/  F2I.FTZ.U32.TRUNC.NTZ R5, R24 ;  /* 0x0000001800057305 */ /* 0x000e24000021f000 */
[----:B0-----:R-:W-:Y:S01]  /*77b0*/  STG.E [R2.64], R5 ;  /* 0x0000000502007986 */ /* 0x001fe2000c101924 */
[----:B------:R-:W-:Y:S05]  /*77c0*/  EXIT ;  /* 0x000000000000794d */ /* 0x000fea0003800000 */
.L_x_11978:
        /* <DEDUP_REMOVED lines=11> */
.L_x_17814:


//--------------------- .text._ZN2at6native18elementwise_kernelILi128ELi2EZNS0_22gpu_kernel_impl_nocastINS0_13AUnaryFunctorIfffNS0_15binary_internal10DivFunctorIfEEEEEEvRNS_18TensorIteratorBaseERKT_EUliE_EEviT1_ --------------------------
	.section	.text._ZN2at6native18elementwise_kernelILi128ELi2EZNS0_22gpu_kernel_impl_nocastINS0_13AUnaryFunctorIfffNS0_15binary_internal10DivFunctorIfEEEEEEvRNS_18TensorIteratorBaseERKT_EUliE_EEviT1_,"ax",@progbits
	.sectioninfo	@"SHI_REGISTERS=12"
	.align	128
        .global         _ZN2at6native18elementwise_kernelILi128ELi2EZNS0_22gpu_kernel_impl_nocastINS0_13AUnaryFunctorIfffNS0_15binary_internal10DivFunctorIfEEEEEEvRNS_18TensorIteratorBaseERKT_EUliE_EEviT1_
        .type           _ZN2at6native18elementwise_kernelILi128ELi2EZNS0_22gpu_kernel_impl_nocastINS0_13AUnaryFunctorIfffNS0_15binary_internal10DivFunctorIfEEEEEEvRNS_18TensorIteratorBaseERKT_EUliE_EEviT1_,@function
        .size           _ZN2at6native18elementwise_kernelILi128ELi2EZNS0_22gpu_kernel_impl_nocastINS0_13AUnaryFunctorIfffNS0_15binary_internal10DivFunctorIfEEEEEEvRNS_18TensorIteratorBaseERKT_EUliE_EEviT1_,(.L_x_17815 - _ZN2at6native18elementwise_kernelILi128ELi2EZNS0_22gpu_kernel_impl_nocastINS0_13AUnaryFunctorIfffNS0_15binary_internal10DivFunctorIfEEEEEEvRNS_18TensorIteratorBaseERKT_EUliE_EEviT1_)
        .other          _ZN2at6native18elementwise_kernelILi128ELi2EZNS0_22gpu_kernel_impl_nocastINS0_13AUnaryFunctorIfffNS0_15binary_internal10DivFunctorIfEEEEEEvRNS_18TensorIteratorBaseERKT_EUliE_EEviT1_,@"STO_CUDA_ENTRY STV_DEFAULT"
_ZN2at6native18elementwise_kernelILi128ELi2EZNS0_22gpu_kernel_impl_nocastINS0_13AUnaryFunctorIfffNS0_15binary_internal10DivFunctorIfEEEEEEvRNS_18TensorIteratorBaseERKT_EUliE_EEviT1_:
.text._ZN2at6native18elementwise_kernelILi128ELi2EZNS0_22gpu_kernel_impl_nocastINS0_13AUnaryFunctorIfffNS0_15binary_internal10DivFunctorIfEEEEEEvRNS_18TensorIteratorBaseERKT_EUliE_EEviT1_:
        /* <DEDUP_REMOVED lines=236> */
.L_x_11981:
[----:B------:R-:W-:-:S05]  /*0ec0*/  IADD3 R4, P0, R3, c[0x0][0x368], RZ ;  /* 0x0000da0003047a10 */ /* 0x000fca0007f1e0ff */
[----:B------:R-:W-:-:S05]  /*0ed0*/  IMAD.X R5, RZ, RZ, c[0x0][0x36c], P0 ;  /* 0x0000db00ff057624 */ /* 0x000fca00000e06ff */
[----:B------:R-:W2:Y:S01]  /*0ee0*/  LDG.E R4, [R4.64] ;  /* 0x0000000404047981 */ /* 0x000ea2000c1e1900 */
[----:B------:R-:W-:Y:S02]  /*0ef0*/  IADD3 R2, P0, R2, c[0x0][0x360], RZ ;  /* 0x0000d80002027a10 */ /* 0x000fe40007f1e0ff */
[----:B------:R-:W-:Y:S02]  /*0f00*/  IADD3 R7, R0, 0x80, RZ ;  /* 0x0000008000077810 */ /* 0x000fe40007ffe0ff */
[----:B------:R-:W-:Y:S01]  /*0f10*/  IADD3.X R3, RZ, c[0x0][0x364], RZ, P0, !PT ;  /* 0x0000d900ff037a10 */ /* 0x000fe200007fe4ff */
[----:B--2---:R-:W0:Y:S02]  /*0f20*/  MUFU.RCP R9, R4 ;  /* 0x0000000400097308 */ /* 0x004e240000001000 */
[----:B0-----:R-:W-:-:S05]  /*0f30*/  FMUL.FTZ R9, R9, c[0x0][0x374] ;  /* 0x0000dd0009097a20 */ /* 0x001fca0000410000 */
[----:B------:R0:W-:Y:S02]  /*0f40*/  STG.E [R2.64], R9 ;  /* 0x0000000902007986 */ /* 0x0001e4000c101904 */
.L_x_11980:
[----:B------:R-:W-:Y:S05]  /*0f50*/  BSYNC B0 ;  /* 0x0000000000007941 */ /* 0x000fea0003800000 */
.L_x_11979:
        /* <DEDUP_REMOVED lines=230> */
.L_x_11982:
[----:B------:R-:W-:-:S04]  /*1dc0*/  IADD3 R2, P0, R2, c[0x0][0x368], RZ ;  /* 0x0000da0002027a10 */ /* 0x000fc80007f1e0ff */
[----:B------:R-:W-:-:S05]  /*1dd0*/  IADD3.X R3, RZ, c[0x0][0x36c], RZ, P0, !PT ;  /* 0x0000db00ff037a10 */ /* 0x000fca00007fe4ff */
[----:B------:R-:W2:Y:S01]  /*1de0*/  LDG.E R2, [R2.64] ;  /* 0x0000000402027981 */ /* 0x000ea2000c1e1900 */
[----:B------:R-:W-:-:S04]  /*1df0*/  IADD3 R4, P0, R0, c[0x0][0x360], RZ ;  /* 0x0000d80000047a10 */ /* 0x000fc80007f1e0ff */
[----:B------:R-:W-:Y:S01]  /*1e00*/  IADD3.X R5, RZ, c[0x0][0x364], RZ, P0, !PT ;  /* 0x0000d900ff057a10 */ /* 0x000fe200007fe4ff */
[----:B--2---:R-:W0:Y:S02]  /*1e10*/  MUFU.RCP R7, R2 ;  /* 0x0000000200077308 */ /* 0x004e240000001000 */
[----:B0-----:R-:W-:-:S05]  /*1e20*/  FMUL.FTZ R7, R7, c[0x0][0x374] ;  /* 0x0000dd0007077a20 */ /* 0x001fca0000410000 */
[----:B------:R-:W-:Y:S01]  /*1e30*/  STG.E [R4.64], R7 ;  /* 0x0000000704007986 */ /* 0x000fe2000c101904 */
[----:B------:R-:W-:Y:S05]  /*1e40*/  EXIT ;  /* 0x000000000000794d */ /* 0x000fea0003800000 */
.L_x_11983:
        /* <DEDUP_REMOVED lines=11> */
.L_x_17815:


//--------------------- .text._ZN2at6native27unrolled_elementwise_kernelINS0_13AUnaryFunctorIfffNS0_15binary_internal10DivFunctorIfEEEESt5arrayIPcLm2EELi4E23TrivialOffsetCalculatorILi1EjESB_NS0_6memory15LoadWithoutCastENSC_16StoreWithoutCastEEEviT_T0_T2_T3_T4_T5_ --------------------------
	.section	.text._ZN2at6native27unrolled_elementwise_kernelINS0_13AUnaryFunctorIfffNS0_15binary_internal10DivFunctorIfEEEESt5arrayIPcLm2EELi4E23TrivialOffsetCalculatorILi1EjESB_NS0_6memory15LoadWithoutCastENSC_16StoreWithoutCastEEEviT_T0_T2_T3_T4_T5_,"ax",@progbits
	.sectioninfo	@"SHI_REGISTERS=17"
	.align	128
        .global         _ZN2at6native27unrolled_elementwise_kernelINS0_13AUnaryFunctorIfffNS0_15binary_internal10DivFunctorIfEEEESt5arrayIPcLm2EELi4E23TrivialOffsetCalculatorILi1EjESB_NS0_6memory15LoadWithoutCastENSC_16StoreWithoutCastEEEviT_T0_T2_T3_T4_T5_
        .type           _ZN2at6native27unrolled_elementwise_kernelINS0_13AUnaryFunctorIfffNS0_15binary_internal10DivFunctorIfEEEESt5arrayIPcLm2EELi4E23TrivialOffsetCalculatorILi1EjESB_NS0_6memory15LoadWithoutCastENSC_16StoreWithoutCastEEEviT_T0_T2_T3_T4_T5_,@function
        .size           _ZN2at6native27unrolled_elementwise_kernelINS0_13AUnaryFunctorIfffNS0_15binary_internal10DivFunctorIfEEEESt5arrayIPcLm2EELi4E23TrivialOffsetCalculatorILi1EjESB_NS0_6memory15LoadWithoutCastENSC_16StoreWithoutCastEEEviT_T0_T2_T3_T4_T5_,(.L_x_17816 - _ZN2at6native27unrolled_elementwise_kernelINS0_13AUnaryFunctorIfffNS0_15binary_internal10DivFunctorIfEEEESt5arrayIPcLm2EELi4E23TrivialOffsetCalculatorILi1EjESB_NS0_6memory15LoadWithoutCastENSC_16StoreWithoutCastEEEviT_T0_T2_T3_T4_T5_)
        .other          _ZN2at6native27unrolled_elementwise_kernelINS0_13AUnaryFunctorIfffNS0_15binary_internal10DivFunctorIfEEEESt5arrayIPcLm2EELi4E23TrivialOffsetCalculatorILi1EjESB_NS0_6memory15LoadWithoutCastENSC_16StoreWithoutCastEEEviT_T0_T2_T3_T4_T5_,@"STO_CUDA_ENTRY STV_DEFAULT"
_ZN2at6native27unrolled_elementwise_kernelINS0_13AUnaryFunctorIfffNS0_15binary_internal10DivFunctorIfEEEESt5arrayIPcLm2EELi4E23TrivialOffsetCalculatorILi1EjESB_NS0_6memory15LoadWithoutCastENSC_16StoreWithoutCastEEEviT_T0_T2_T3_T4_T5_:
.text._ZN2at6native27unrolled_elementwise_kernelINS0_13AUnaryFunctorIfffNS0_15binary_internal10DivFunctorIfEEEESt5arrayIPcLm2EELi4E23TrivialOffsetCalculatorILi1EjESB_NS0_6memory15LoadWithoutCastENSC_16StoreWithoutCastEEEviT_T0_T2_T3_T4_T5_:
[----:B------:R-:W-:Y:S02]  /*0000*/  IMAD.MOV.U32 R1, RZ, RZ, c[0x0][0x28] ;  /* 0x00000a00ff017624 */ /* 0x000fe400078e00ff */
[----:B------:R-:W0:Y:S01]  /*0010*/  S2R R0, SR_CTAID.X ;  /* 0x0000000000007919 */ /* 0x000e220000002500 */
[----:B------:R-:W-:Y:S01]  /*0020*/  IMAD.MOV.U32 R5, RZ, RZ, -0x200 ;  /* 0xfffffe00ff057424 */ /* 0x000fe200078e00ff */
[----:B------:R-:W-:Y:S01]  /*0030*/  CS2R R12, SRZ ;  /* 0x00000000000c7805 */ /* 0x000fe2000001ff00 */
[----:B------:R-:W-:Y:S01]  /*0040*/  ULDC.64 UR4, c[0x0][0x118] ;  /* 0x0000460000047ab9 */ /* 0x000fe20000000a00 */
[----:B------:R-:W1:Y:S01]  /*0050*/  S2R R3, SR_TID.X ;  /* 0x0000000000037919 */ /* 0x000e620000002100 */
[----:B0-----:R-:W-:Y:S01]  /*0060*/  IMAD R2, R0, R5, c[0x0][0x160] ;  /* 0x0000580000027624 */ /* 0x001fe200078e0205 */
[----:B-1----:R-:W-:-:S04]  /*0070*/  MOV R7, R3 ;  /* 0x0000000300077202 */ /* 0x002fc80000000f00 */
        /* <DEDUP_REMOVED lines=11> */
[----:B------:R-:W-:Y:S02]  /*0130*/  IMAD.MOV.U32 R14, RZ, RZ, RZ ;  /* 0x000000ffff0e7224 */ /* 0x000fe400078e00ff */
[----:B------:R-:W-:-:S05]  /*0140*/  @!P1 IMAD.WIDE.U32 R8, R8, R9, c[0x0][0x178] ;  /* 0x00005e0008089625 */ /* 0x000fca00078e0009 */
[----:B------:R1:W3:Y:S05]  /*0150*/  @!P1 LDG.E R12, [R8.64] ;  /* 0x00000004080c9981 */ /* 0x0002ea000c1e1900 */
[----:B------:R-:W-:Y:S01]  /*0160*/  @!P2 MOV R11, 0x4 ;  /* 0x00000004000ba802 */ /* 0x000fe20000000f00 */
[----:B------:R-:W-:-:S04]  /*0170*/  @!P2 IMAD R10, R0, 0x200, R7 ;  /* 0x00000200000aa824 */ /* 0x000fc800078e0207 */
[----:B------:R-:W-:-:S05]  /*0180*/  @!P2 IMAD.WIDE.U32 R10, R10, R11, c[0x0][0x178] ;  /* 0x00005e000a0aa625 */ /* 0x000fca00078e000b */
[----:B------:R-:W4:Y:S01]  /*0190*/  @!P2 LDG.E R14, [R10.64] ;  /* 0x000000040a0ea981 */ /* 0x000f22000c1e1900 */
[----:B------:R-:W-:-:S04]  /*01a0*/  @!P2 IADD3 R7, R7, 0x80, RZ ;  /* 0x000000800707a810 */ /* 0x000fc80007ffe0ff */
[----:B------:R-:W-:Y:S01]  /*01b0*/  ISETP.GE.AND P1, PT, R7, R2, PT ;  /* 0x000000020700720c */ /* 0x000fe20003f26270 */
[----:B0-----:R-:W-:Y:S01]  /*01c0*/  IMAD.MOV.U32 R4, RZ, RZ, RZ ;  /* 0x000000ffff047224 */ /* 0x001fe200078e00ff */
[C---:B------:R-:W-:Y:S02]  /*01d0*/  IADD3 R5, R3.reuse, 0x80, RZ ;  /* 0x0000008003057810 */ /* 0x040fe40007ffe0ff */
[----:B-1----:R-:W-:-:S09]  /*01e0*/  IADD3 R9, R3, 0x100, RZ ;  /* 0x0000010003097810 */ /* 0x002fd20007ffe0ff */
[----:B------:R-:W-:Y:S01]  /*01f0*/  @!P1 IMAD R6, R0, 0x200, R7 ;  /* 0x0000020000069824 */ /* 0x000fe200078e0207 */
[----:B------:R-:W-:-:S05]  /*0200*/  @!P1 MOV R7, 0x4 ;  /* 0x0000000400079802 */ /* 0x000fca0000000f00 */
[----:B------:R-:W-:Y:S01]  /*0210*/  @!P1 IMAD.WIDE.U32 R6, R6, R7, c[0x0][0x178] ;  /* 0x00005e0006069625 */ /* 0x000fe200078e0007 */
[-C--:B------:R-:W-:Y:S02]  /*0220*/  ISETP.GE.AND P2, PT, R5, R2.reuse, PT ;  /* 0x000000020500720c */ /* 0x080fe40003f46270 */
[----:B------:R-:W-:Y:S02]  /*0230*/  IADD3 R5, R3, 0x180, RZ ;  /* 0x0000018003057810 */ /* 0x000fe40007ffe0ff */
[----:B------:R0:W5:Y:S01]  /*0240*/  @!P1 LDG.E R4, [R6.64] ;  /* 0x0000000406049981 */ /* 0x000162000c1e1900 */
[----:B------:R-:W-:Y:S02]  /*0250*/  @!P0 LEA R8, R0, R3, 0x9 ;  /* 0x0000000300088211 */ /* 0x000fe400078e48ff */
[-C--:B------:R-:W-:Y:S02]  /*0260*/  ISETP.GE.AND P3, PT, R9, R2.reuse, PT ;  /* 0x000000020900720c */ /* 0x080fe40003f66270 */
[----:B------:R-:W-:Y:S01]  /*0270*/  ISETP.GE.AND P1, PT, R5, R2, PT ;  /* 0x000000020500720c */ /* 0x000fe20003f26270 */
[----:B0-----:R-:W-:-:S04]  /*0280*/  @!P0 IMAD.MOV.U32 R7, RZ, RZ, 0x4 ;  /* 0x00000004ff078424 */ /* 0x001fc800078e00ff */
[----:B------:R-:W-:Y:S01]  /*0290*/  @!P0 IMAD.WIDE.U32 R6, R8, R7, c[0x0][0x170] ;  /* 0x00005c0008068625 */ /* 0x000fe200078e0007 */
[----:B------:R-:W-:-:S04]  /*02a0*/  @!P0 IADD3 R3, R3, 0x80, RZ ;  /* 0x0000008003038810 */ /* 0x000fc80007ffe0ff */
[----:B------:R-:W-:Y:S01]  /*02b0*/  ISETP.GE.AND P4, PT, R3, R2, PT ;  /* 0x000000020300720c */ /* 0x000fe20003f86270 */
[----:B------:R-:W-:Y:S01]  /*02c0*/  BSSY B0, `(.L_x_11984) ;  /* 0x0000013000007945 */ /* 0x000fe20003800000 */
[----:B--2---:R-:W0:Y:S02]  /*02d0*/  @!P0 MUFU.RCP R13, R13 ;  /* 0x0000000d000d8308 */ /* 0x004e240000001000 */
[----:B0-----:R-:W-:-:S05]  /*02e0*/  @!P0 FMUL.FTZ R5, R13, c[0x0][0x168] ;  /* 0x00005a000d058a20 */ /* 0x001fca0000410000 */
[----:B------:R0:W-:Y:S01]  /*02f0*/  @!P0 STG.E [R6.64], R5 ;  /* 0x0000000506008986 */ /* 0x0001e2000c101904 */
[----:B---3--:R-:W1:Y:S08]  /*0300*/  @!P2 MUFU.RCP R12, R12 ;  /* 0x0000000c000ca308 */ /* 0x008e700000001000 */
[----:B----4-:R-:W2:Y:S01]  /*0310*/  @!P3 MUFU.RCP R14, R14 ;  /* 0x0000000e000eb308 */ /* 0x010ea20000001000 */
[----:B-1----:R-:W-:-:S02]  /*0320*/  @!P2 FMUL.FTZ R11, R12, c[0x0][0x168] ;  /* 0x00005a000c0baa20 */ /* 0x002fc40000410000 */
[----:B--2---:R-:W-:Y:S01]  /*0330*/  @!P3 FMUL.FTZ R13, R14, c[0x0][0x168] ;  /* 0x00005a000e0dba20 */ /* 0x004fe20000410000 */
        /* <DEDUP_REMOVED lines=11> */
.L_x_11985:
[----:B0-----:R-:W-:Y:S05]  /*03f0*/  BSYNC B0 ;  /* 0x0000000000007941 */ /* 0x001fea0003800000 */
.L_x_11984:
[----:B------:R-:W-:Y:S01]  /*0400*/  ISETP.GE.AND P0, PT, R3, R2, PT ;  /* 0x000000020300720c */ /* 0x000fe20003f06270 */
[----:B-----5:R-:W0:-:S12]  /*0410*/  @!P1 MUFU.RCP R4, R4 ;  /* 0x0000000400049308 */ /* 0x020e180000001000 */
[----:B------:R-:W-:Y:S05]  /*0420*/  @P0 EXIT ;  /* 0x000000000000094d */ /* 0x000fea0003800000 */
[----:B------:R-:W-:Y:S01]  /*0430*/  HFMA2.MMA R2, -RZ, RZ, 0, 2.384185791015625e-07 ;  /* 0x00000004ff027435 */ /* 0x000fe200000001ff */
[----:B------:R-:W-:Y:S02]  /*0440*/  IMAD R3, R0, 0x200, R3 ;  /* 0x0000020000037824 */ /* 0x000fe400078e0203 */
[----:B0-----:R-:W-:-:S07]  /*0450*/  @!P1 FMUL.FTZ R5, R4, c[0x0][0x168] ;  /* 0x00005a0004059a20 */ /* 0x001fce0000410000 */
[----:B------:R-:W-:-:S05]  /*0460*/  IMAD.WIDE.U32 R2, R3, R2, c[0x0][0x170] ;  /* 0x00005c0003027625 */ /* 0x000fca00078e0002 */
[----:B------:R-:W-:Y:S01]  /*0470*/  STG.E [R2.64], R5 ;  /* 0x0000000502007986 */ /* 0x000fe2000c101904 */
[----:B------:R-:W-:Y:S05]  /*0480*/  EXIT ;  /* 0x000000000000794d */ /* 0x000fea0003800000 */
.L_x_11986:
        /* <DEDUP_REMOVED lines=15> */
.L_x_17816:


//--------------------- .text._ZN2at6native29vectorized_elementwise_kernelILi2ENS0_13AUnaryFunctorIfffNS0_15binary_internal10DivFunctorIfEEEESt5arrayIPcLm2EEEEviT0_T1_ --------------------------
	.section	.text._ZN2at6native29vectorized_elementwise_kernelILi2ENS0_13AUnaryFunctorIfffNS0_15binary_internal10DivFunctorIfEEEESt5arrayIPcLm2EEEEviT0_T1_,"ax",@progbits
	.sectioninfo	@"SHI_REGISTERS=24"
	.align	128
        .global         _ZN2at6native29vectorized_elementwise_kernelILi2ENS0_13AUnaryFunctorIfffNS0_15binary_internal10DivFunctorIfEEEESt5arrayIPcLm2EEEEviT0_T1_
        .type           _ZN2at6native29vectorized_elementwise_kernelILi2ENS0_13AUnaryFunctorIfffNS0_15binary_internal10DivFunctorIfEEEESt5arrayIPcLm2EEEEviT0_T1_,@function
        .size           _ZN2at6native29vectorized_elementwise_kernelILi2ENS0_13AUnaryFunctorIfffNS0_15binary_internal10DivFunctorIfEEEESt5arrayIPcLm2EEEEviT0_T1_,(.L_x_17817 - _ZN2at6native29vectorized_elementwise_kernelILi2ENS0_13AUnaryFunctorIfffNS0_15binary_internal10DivFunctorIfEEEESt5arrayIPcLm2EEEEviT0_T1_)
        .other          _ZN2at6native29vectorized_elementwise_kernelILi2ENS0_13AUnaryFunctorIfffNS0_15binary_internal10DivFunctorIfEEEESt5arrayIPcLm2EEEEviT0_T1_,@"STO_CUDA_ENTRY STV_DEFAULT"
_ZN2at6native29vectorized_elementwise_kernelILi2ENS0_13AUnaryFunctorIfffNS0_15binary_internal10DivFunctorIfEEEESt5arrayIPcLm2EEEEviT0_T1_:
.text._ZN2at6native29vectorized_elementwise_kernelILi2ENS0_13AUnaryFunctorIfffNS0_15binary_internal10DivFunctorIfEEEESt5arrayIPcLm2EEEEviT0_T1_:
        /* <DEDUP_REMOVED lines=13> */
[----:B------:R0:W4:Y:S04]  /*00d0*/  LDG.E.64 R10, [R2.64+0x800] ;  /* 0x00080004020a7981 */ /* 0x000128000c1e1b00 */
[----:B------:R0:W5:Y:S01]  /*00e0*/  LDG.E.64 R12, [R2.64+0xc00] ;  /* 0x000c0004020c7981 */ /* 0x000162000c1e1b00 */
[----:B------:R-:W-:-:S06]  /*00f0*/  IMAD.WIDE.U32 R4, R0, R5, c[0x0][0x170] ;  /* 0x00005c0000047625 */ /* 0x000fcc00078e0005 */
[----:B------:R-:W-:Y:S01]  /*0100*/  IMAD.WIDE R4, R15, 0x8, R4 ;  /* 0x000000080f047825 */ /* 0x000fe200078e0204 */
[----:B--2---:R-:W0:Y:S08]  /*0110*/  MUFU.RCP R7, R7 ;  /* 0x0000000700077308 */ /* 0x004e300000001000 */
[----:B------:R-:W1:Y:S08]  /*0120*/  MUFU.RCP R6, R6 ;  /* 0x0000000600067308 */ /* 0x000e700000001000 */
[----:B---3--:R-:W2:Y:S01]  /*0130*/  MUFU.RCP R9, R9 ;  /* 0x0000000900097308 */ /* 0x008ea20000001000 */
[----:B0-----:R-:W-:-:S07]  /*0140*/  FMUL.FTZ R3, R7, c[0x0][0x168] ;  /* 0x00005a0007037a20 */ /* 0x001fce0000410000 */
[----:B------:R-:W0:Y:S01]  /*0150*/  MUFU.RCP R8, R8 ;  /* 0x0000000800087308 */ /* 0x000e220000001000 */
[----:B-1----:R-:W-:-:S05]  /*0160*/  FMUL.FTZ R2, R6, c[0x0][0x168] ;  /* 0x00005a0006027a20 */ /* 0x002fca0000410000 */
[----:B------:R-:W-:Y:S02]  /*0170*/  STG.E.64 [R4.64], R2 ;  /* 0x0000000204007986 */ /* 0x000fe4000c101b04 */
[----:B----4-:R-:W1:Y:S01]  /*0180*/  MUFU.RCP R11, R11 ;  /* 0x0000000b000b7308 */ /* 0x010e620000001000 */
[----:B--2---:R-:W-:-:S07]  /*0190*/  FMUL.FTZ R7, R9, c[0x0][0x168] ;  /* 0x00005a0009077a20 */ /* 0x004fce0000410000 */
[----:B------:R-:W2:Y:S01]  /*01a0*/  MUFU.RCP R10, R10 ;  /* 0x0000000a000a7308 */ /* 0x000ea20000001000 */
[----:B0-----:R-:W-:-:S05]  /*01b0*/  FMUL.FTZ R6, R8, c[0x0][0x168] ;  /* 0x00005a0008067a20 */ /* 0x001fca0000410000 */
[----:B------:R-:W-:Y:S02]  /*01c0*/  STG.E.64 [R4.64+0x400], R6 ;  /* 0x0004000604007986 */ /* 0x000fe4000c101b04 */
[----:B-----5:R-:W0:Y:S01]  /*01d0*/  MUFU.RCP R13, R13 ;  /* 0x0000000d000d7308 */ /* 0x020e220000001000 */
[----:B-1----:R-:W-:-:S07]  /*01e0*/  FMUL.FTZ R9, R11, c[0x0][0x168] ;  /* 0x00005a000b097a20 */ /* 0x002fce0000410000 */
[----:B------:R-:W1:Y:S01]  /*01f0*/  MUFU.RCP R12, R12 ;  /* 0x0000000c000c7308 */ /* 0x000e620000001000 */
[----:B--2---:R-:W-:-:S05]  /*0200*/  FMUL.FTZ R8, R10, c[0x0][0x168] ;  /* 0x00005a000a087a20 */ /* 0x004fca0000410000 */
[----:B------:R-:W-:Y:S01]  /*0210*/  STG.E.64 [R4.64+0x800], R8 ;  /* 0x0008000804007986 */ /* 0x000fe2000c101b04 */
[----:B0-----:R-:W-:Y:S02]  /*0220*/  FMUL.FTZ R11, R13, c[0x0][0x168] ;  /* 0x00005a000d0b7a20 */ /* 0x001fe40000410000 */
[----:B-1----:R-:W-:-:S05]  /*0230*/  FMUL.FTZ R10, R12, c[0x0][0x168] ;  /* 0x00005a000c0a7a20 */ /* 0x002fca0000410000 */
[----:B------:R-:W-:Y:S01]  /*0240*/  STG.E.64 [R4.64+0xc00], R10 ;  /* 0x000c000a04007986 */ /* 0x000fe2000c101b04 */
[----:B------:R-:W-:Y:S05]  /*0250*/  EXIT ;  /* 0x000000000000794d */ /* 0x000fea0003800000 */
.L_x_11987:
[----:B------:R-:W0:Y:S01]  /*0260*/  S2R R3, SR_TID.X ;  /* 0x0000000000037919 */ /* 0x000e220000002100 */
[----:B------:R-:W-:Y:S01]  /*0270*/  CS2R R4, SRZ ;  /* 0x0000000000047805 */ /* 0x000fe2000001ff00 */
[----:B0-----:R-:W-:Y:S01]  /*0280*/  ISETP.GE.AND P0, PT, R3, R2, PT ;  /* 0x000000020300720c */ /* 0x001fe20003f06270 */
[----:B------:R-:W-:-:S12]  /*0290*/  IMAD.MOV.U32 R11, RZ, RZ, R3 ;  /* 0x000000ffff0b7224 */ /* 0x000fd800078e0003 */
[----:B------:R-:W-:Y:S01]  /*02a0*/  @!P0 IMAD.IADD R8, R0, 0x1, R11 ;  /* 0x0000000100088824 */ /* 0x000fe200078e020b */
[----:B------:R-:W-:Y:S01]  /*02b0*/  @!P0 IADD3 R11, R11, 0x80, RZ ;  /* 0x000000800b0b8810 */ /* 0x000fe20007ffe0ff */
[----:B------:R-:W-:-:S03]  /*02c0*/  @!P0 IMAD.MOV.U32 R9, RZ, RZ, 0x4 ;  /* 0x00000004ff098424 */ /* 0x000fc600078e00ff */
[----:B------:R-:W-:Y:S01]  /*02d0*/  ISETP.GE.AND P3, PT, R11, R2, PT ;  /* 0x000000020b00720c */ /* 0x000fe20003f66270 */
[----:B------:R-:W-:Y:S01]  /*02e0*/  @!P0 IMAD.WIDE.U32 R8, R8, R9, c[0x0][0x178] ;  /* 0x00005e0008088625 */ /* 0x000fe200078e0009 */
[----:B------:R-:W-:-:S04]  /*02f0*/  CS2R R6, SRZ ;  /* 0x0000000000067805 */ /* 0x000fc8000001ff00 */
[----:B------:R0:W2:Y:S07]  /*0300*/  @!P0 LDG.E R4, [R8.64] ;  /* 0x0000000408048981 */ /* 0x0000ae000c1e1900 */
[----:B------:R-:W-:Y:S01]  /*0310*/  @!P3 IADD3 R12, R0, R11, RZ ;  /* 0x0000000b000cb210 */ /* 0x000fe20007ffe0ff */
[----:B------:R-:W-:Y:S01]  /*0320*/  @!P3 IMAD.MOV.U32 R13, RZ, RZ, 0x4 ;  /* 0x00000004ff0db424 */ /* 0x000fe200078e00ff */
        /* <DEDUP_REMOVED lines=11> */
[----:B------:R-:W-:Y:S01]  /*03e0*/  @!P3 IMAD.WIDE.U32 R12, R12, R13, c[0x0][0x178] ;  /* 0x00005e000c0cb625 */ /* 0x000fe200078e000d */
[----:B------:R-:W-:-:S04]  /*03f0*/  @!P4 MOV R15, 0x4 ;  /* 0x00000004000fc802 */ /* 0x000fc80000000f00 */
[----:B------:R1:W3:Y:S07]  /*0400*/  @!P3 LDG.E R5, [R12.64] ;  /* 0x000000040c05b981 */ /* 0x0002ee000c1e1900 */
[----:B------:R-:W-:Y:S01]  /*0410*/  @!P2 IMAD.IADD R18, R0, 0x1, R11 ;  /* 0x000000010012a824 */ /* 0x000fe200078e020b */
[----:B------:R-:W-:-:S04]  /*0420*/  @!P2 IADD3 R11, R11, 0x80, RZ ;  /* 0x000000800b0ba810 */ /* 0x000fc80007ffe0ff */
[----:B------:R-:W-:Y:S01]  /*0430*/  ISETP.GE.AND P6, PT, R11, R2, PT ;  /* 0x000000020b00720c */ /* 0x000fe20003fc6270 */
[----:B------:R-:W-:Y:S01]  /*0440*/  @!P4 IMAD.WIDE.U32 R14, R14, R15, c[0x0][0x178] ;  /* 0x00005e000e0ec625 */ /* 0x000fe200078e000f */
[----:B------:R-:W-:-:S03]  /*0450*/  @!P2 MOV R19, 0x4 ;  /* 0x000000040013a802 */ /* 0x000fc60000000f00 */
[----:B------:R-:W-:Y:S01]  /*0460*/  @!P5 IMAD.MOV.U32 R17, RZ, RZ, 0x4 ;  /* 0x00000004ff11d424 */ /* 0x000fe200078e00ff */
[----:B------:R4:W5:Y:S07]  /*0470*/  @!P4 LDG.E R7, [R14.64] ;  /* 0x000000040e07c981 */ /* 0x00096e000c1e1900 */
[----:B------:R-:W-:Y:S01]  /*0480*/  @!P6 IMAD.IADD R20, R0, 0x1, R11 ;  /* 0x000000010014e824 */ /* 0x000fe200078e020b */
[----:B------:R-:W-:-:S04]  /*0490*/  @!P6 IADD3 R11, R11, 0x80, RZ ;  /* 0x000000800b0be810 */ /* 0x000fc80007ffe0ff */
[----:B------:R-:W-:Y:S01]  /*04a0*/  ISETP.GE.AND P3, PT, R11, R2, PT ;  /* 0x000000020b00720c */ /* 0x000fe20003f66270 */
[----:B------:R-:W-:Y:S01]  /*04b0*/  @!P5 IMAD.WIDE.U32 R16, R16, R17, c[0x0][0x178] ;  /* 0x00005e001010d625 */ /* 0x000fe200078e0011 */
[----:B0-----:R-:W-:-:S03]  /*04c0*/  @!P1 MOV R9, 0x4 ;  /* 0x0000000400099802 */ /* 0x001fc60000000f00 */
[----:B----4-:R-:W-:Y:S01]  /*04d0*/  @!P2 IMAD.WIDE.U32 R14, R18, R19, c[0x0][0x178] ;  /* 0x00005e00120ea625 */ /* 0x010fe200078e0013 */
[----:B------:R-:W-:Y:S01]  /*04e0*/  @!P6 MOV R19, 0x4 ;  /* 0x000000040013e802 */ /* 0x000fe20000000f00 */
[----:B------:R0:W4:Y:S02]  /*04f0*/  @!P5 LDG.E R6, [R16.64] ;  /* 0x000000041006d981 */ /* 0x000124000c1e1900 */
[----:B------:R-:W-:Y:S02]  /*0500*/  IMAD.MOV.U32 R8, RZ, RZ, RZ ;  /* 0x000000ffff087224 */ /* 0x000fe400078e00ff */
[----:B-1----:R-:W-:Y:S02]  /*0510*/  @!P1 IMAD.WIDE.U32 R12, R10, R9, c[0x0][0x178] ;  /* 0x00005e000a0c9625 */ /* 0x002fe400078e0009 */
[----:B------:R-:W-:Y:S01]  /*0520*/  @!P3 IADD3 R18, R0, R11, RZ ;  /* 0x0000000b0012b210 */ /* 0x000fe20007ffe0ff */
[----:B------:R-:W-:Y:S01]  /*0530*/  HFMA2.MMA R11, -RZ, RZ, 0, 0 ;  /* 0x00000000ff0b7435 */ /* 0x000fe200000001ff */
[----:B0-----:R-:W-:Y:S01]  /*0540*/  @!P6 IMAD.WIDE.U32 R16, R20, R19, c[0x0][0x178] ;  /* 0x00005e001410e625 */ /* 0x001fe200078e0013 */
[----:B------:R0:W4:Y:S03]  /*0550*/  @!P1 LDG.E R8, [R12.64] ;  /* 0x000000040c089981 */ /* 0x000126000c1e1900 */
[----:B------:R-:W-:-:S02]  /*0560*/  @!P3 IMAD.MOV.U32 R19, RZ, RZ, 0x4 ;  /* 0x00000004ff13b424 */ /* 0x000fc400078e00ff */
[----:B------:R-:W-:Y:S02]  /*0570*/  IMAD.MOV.U32 R9, RZ, RZ, RZ ;  /* 0x000000ffff097224 */ /* 0x000fe400078e00ff */
[----:B------:R-:W-:Y:S02]  /*0580*/  IMAD.MOV.U32 R10, RZ, RZ, RZ ;  /* 0x000000ffff0a7224 */ /* 0x000fe400078e00ff */
[----:B0-----:R-:W-:Y:S02]  /*0590*/  @!P3 IMAD.WIDE.U32 R12, R18, R19, c[0x0][0x178] ;  /* 0x00005e00120cb625 */ /* 0x001fe400078e0013 */
[----:B------:R0:W4:Y:S04]  /*05a0*/  @!P2 LDG.E R9, [R14.64] ;  /* 0x000000040e09a981 */ /* 0x000128000c1e1900 */
[----:B------:R3:W4:Y:S04]  /*05b0*/  @!P6 LDG.E R10, [R16.64] ;  /* 0x00000004100ae981 */ /* 0x000728000c1e1900 */
[----:B------:R1:W4:Y:S01]  /*05c0*/  @!P3 LDG.E R11, [R12.64] ;  /* 0x000000040c0bb981 */ /* 0x000322000c1e1900 */
[----:B------:R-:W-:-:S04]  /*05d0*/  IADD3 R19, R3, 0x80, RZ ;  /* 0x0000008003137810 */ /* 0x000fc80007ffe0ff */
[-C--:B------:R-:W-:Y:S02]  /*05e0*/  ISETP.GE.AND P6, PT, R19, R2.reuse, PT ;  /* 0x000000021300720c */ /* 0x080fe40003fc6270 */
[C---:B0-----:R-:W-:Y:S02]  /*05f0*/  IADD3 R15, R3.reuse, 0x100, RZ ;  /* 0x00000100030f7810 */ /* 0x041fe40007ffe0ff */
[----:B-1----:R-:W-:Y:S02]  /*0600*/  IADD3 R13, R3, 0x280, RZ ;  /* 0x00000280030d7810 */ /* 0x002fe40007ffe0ff */
[-C--:B------:R-:W-:Y:S02]  /*0610*/  ISETP.GE.AND P1, PT, R15, R2.reuse, PT ;  /* 0x000000020f00720c */ /* 0x080fe40003f26270 */
[----:B------:R-:W-:Y:S02]  /*0620*/  IADD3 R15, R3, 0x180, RZ ;  /* 0x00000180030f7810 */ /* 0x000fe40007ffe0ff */
[----:B------:R-:W-:-:S02]  /*0630*/  ISETP.GE.AND P4, PT, R13, R2, PT ;  /* 0x000000020d00720c */ /* 0x000fc40003f86270 */
[-C--:B------:R-:W-:Y:S02]  /*0640*/  ISETP.GE.AND P2, PT, R15, R2.reuse, PT ;  /* 0x000000020f00720c */ /* 0x080fe40003f46270 */
[C---:B------:R-:W-:Y:S02]  /*0650*/  IADD3 R15, R3.reuse, 0x200, RZ ;  /* 0x00000200030f7810 */ /* 0x040fe40007ffe0ff */
[----:B------:R-:W-:Y:S02]  /*0660*/  IADD3 R13, R3, 0x300, RZ ;  /* 0x00000300030d7810 */ /* 0x000fe40007ffe0ff */
[-C--:B------:R-:W-:Y:S02]  /*0670*/  ISETP.GE.AND P3, PT, R15, R2.reuse, PT ;  /* 0x000000020f00720c */ /* 0x080fe40003f66270 */
[----:B------:R-:W-:Y:S01]  /*0680*/  ISETP.GE.AND P5, PT, R13, R2, PT ;  /* 0x000000020d00720c */ /* 0x000fe20003fa6270 */
[----:B------:R-:W-:Y:S01]  /*0690*/  @!P0 IMAD.IADD R12, R0, 0x1, R3 ;  /* 0x00000001000c8824 */ /* 0x000fe200078e0203 */
[----:B------:R-:W-:-:S05]  /*06a0*/  @!P0 MOV R13, 0x4 ;  /* 0x00000004000d8802 */ /* 0x000fca0000000f00 */
[----:B------:R-:W-:Y:S01]  /*06b0*/  @!P0 IMAD.WIDE.U32 R12, R12, R13, c[0x0][0x170] ;  /* 0x00005c000c0c8625 */ /* 0x000fe200078e000d */
[----:B------:R-:W-:Y:S01]  /*06c0*/  BSSY B0, `(.L_x_11988) ;  /* 0x0000041000007945 */ /* 0x000fe20003800000 */
[----:B------:R-:W-:Y:S01]  /*06d0*/  BSSY B1, `(.L_x_11989) ;  /* 0x0000039000017945 */ /* 0x000fe20003800000 */
[----:B--2---:R-:W0:Y:S02]  /*06e0*/  @!P0 MUFU.RCP R14, R4 ;  /* 0x00000004000e8308 */ /* 0x004e240000001000 */
[----:B0-----:R-:W-:-:S05]  /*06f0*/  @!P0 FMUL.FTZ R15, R14, c[0x0][0x168] ;  /* 0x00005a000e0f8a20 */ /* 0x001fca0000410000 */
[----:B------:R0:W-:Y:S01]  /*0700*/  @!P0 STG.E [R12.64], R15 ;  /* 0x0000000f0c008986 */ /* 0x0001e2000c101904 */
[----:B---3--:R1:W2:Y:S02]  /*0710*/  @!P6 MUFU.RCP R16, R5 ;  /* 0x000000050010e308 */ /* 0x0082a40000001000 */
[----:B-1----:R-:W-:Y:S01]  /*0720*/  IADD3 R5, R3, 0x380, RZ ;  /* 0x0000038003057810 */ /* 0x002fe20007ffe0ff */
[----:B--2---:R-:W-:-:S03]  /*0730*/  @!P6 FMUL.FTZ R4, R16, c[0x0][0x168] ;  /* 0x00005a001004ea20 */ /* 0x004fc60000410000 */
[-C--:B------:R-:W-:Y:S02]  /*0740*/  ISETP.GE.AND P6, PT, R5, R2.reuse, PT ;  /* 0x000000020500720c */ /* 0x080fe40003fc6270 */
[----:B------:R-:W-:Y:S01]  /*0750*/  @!P0 IADD3 R3, R3, 0x80, RZ ;  /* 0x0000008003038810 */ /* 0x000fe20007ffe0ff */
[----:B-----5:R-:W1:Y:S03]  /*0760*/  @!P1 MUFU.RCP R7, R7 ;  /* 0x0000000700079308 */ /* 0x020e660000001000 */
[----:B------:R-:W-:-:S05]  /*0770*/  ISETP.GE.AND P0, PT, R3, R2, PT ;  /* 0x000000020300720c */ /* 0x000fca0003f06270 */
[----:B----4-:R-:W2:Y:S08]  /*0780*/  @!P2 MUFU.RCP R6, R6 ;  /* 0x000000060006a308 */ /* 0x010eb00000001000 */
[----:B------:R-:W3:Y:S08]  /*0790*/  @!P3 MUFU.RCP R8, R8 ;  /* 0x000000080008b308 */ /* 0x000ef00000001000 */
[----:B------:R-:W4:Y:S08]  /*07a0*/  @!P4 MUFU.RCP R9, R9 ;  /* 0x000000090009c308 */ /* 0x000f300000001000 */
[----:B------:R-:W5:Y:S08]  /*07b0*/  @!P5 MUFU.RCP R10, R10 ;  /* 0x0000000a000ad308 */ /* 0x000f700000001000 */
[----:B------:R-:W0:Y:S01]  /*07c0*/  @!P6 MUFU.RCP R5, R11 ;  /* 0x0000000b0005e308 */ /* 0x000e220000001000 */
[----:B-1----:R-:W-:-:S02]  /*07d0*/  @!P1 FMUL.FTZ R17, R7, c[0x0][0x168] ;  /* 0x00005a0007119a20 */ /* 0x002fc40000410000 */
[----:B--2---:R-:W-:Y:S02]  /*07e0*/  @!P2 FMUL.FTZ R19, R6, c[0x0][0x168] ;  /* 0x00005a000613aa20 */ /* 0x004fe40000410000 */
[----:B---3--:R-:W-:Y:S02]  /*07f0*/  @!P3 FMUL.FTZ R21, R8, c[0x0][0x168] ;  /* 0x00005a000815ba20 */ /* 0x008fe40000410000 */
[----:B----4-:R-:W-:Y:S02]  /*0800*/  @!P4 FMUL.FTZ R7, R9, c[0x0][0x168] ;  /* 0x00005a000907ca20 */ /* 0x010fe40000410000 */
[----:B-----5:R-:W-:Y:S02]  /*0810*/  @!P5 FMUL.FTZ R6, R10, c[0x0][0x168] ;  /* 0x00005a000a06da20 */ /* 0x020fe40000410000 */
[----:B0-----:R-:W-:Y:S01]  /*0820*/  @!P6 FMUL.FTZ R5, R5, c[0x0][0x168] ;  /* 0x00005a000505ea20 */ /* 0x001fe20000410000 */
[----:B------:R-:W-:Y:S05]  /*0830*/  @P0 BRA `(.L_x_11990) ;  /* 0x000000c000000947 */ /* 0x000fea0003800000 */
[----:B------:R-:W-:Y:S01]  /*0840*/  MOV R9, 0x4 ;  /* 0x0000000400097802 */ /* 0x000fe20000000f00 */
        /* <DEDUP_REMOVED lines=11> */
.L_x_11990:
[----:B------:R-:W-:-:S13]  /*0900*/  ISETP.GE.AND P0, PT, R3, R2, PT ;  /* 0x000000020300720c */ /* 0x000fda0003f06270 */
[----:B------:R-:W-:Y:S05]  /*0910*/  @P0 BRA `(.L_x_11992) ;  /* 0x000000c000000947 */ /* 0x000fea0003800000 */
[----:B0-----:R-:W-:Y:S01]  /*0920*/  MOV R9, 0x4 ;  /* 0x0000000400097802 */ /* 0x001fe20000000f00 */
[----:B------:R-:W-:Y:S01]  /*0930*/  IMAD.IADD R8, R0, 0x1, R3 ;  /* 0x0000000100087824 */ /* 0x000fe200078e0203 */
[----:B------:R-:W-:-:S03]  /*0940*/  IADD3 R3, R3, 0x80, RZ ;  /* 0x0000008003037810 */ /* 0x000fc60007ffe0ff */
[----:B------:R-:W-:-:S05]  /*0950*/  IMAD.WIDE.U32 R8, R8, R9, c[0x0][0x170] ;  /* 0x00005c0008087625 */ /* 0x000fca00078e0009 */
[----:B------:R0:W-:Y:S02]  /*0960*/  STG.E [R8.64], R19 ;  /* 0x0000001308007986 */ /* 0x0001e4000c101904 */
.L_x_11991:
[----:B------:R-:W-:-:S13]  /*0970*/  ISETP.GE.AND P0, PT, R3, R2, PT ;  /* 0x000000020300720c */ /* 0x000fda0003f06270 */
[----:B------:R-:W-:Y:S05]  /*0980*/  @P0 BRA `(.L_x_11993) ;  /* 0x000000d000000947 */ /* 0x000fea0003800000 */
[----:B0-----:R-:W-:Y:S01]  /*0990*/  HFMA2.MMA R9, -RZ, RZ, 0, 2.384185791015625e-07 ;  /* 0x00000004ff097435 */ /* 0x001fe200000001ff */
[----:B------:R-:W-:Y:S01]  /*09a0*/  IMAD.IADD R8, R0, 0x1, R3 ;  /* 0x0000000100087824 */ /* 0x000fe200078e0203 */
[----:B------:R-:W-:-:S08]  /*09b0*/  IADD3 R3, R3, 0x80, RZ ;  /* 0x0000008003037810 */ /* 0x000fd00007ffe0ff */
[----:B------:R-:W-:-:S05]  /*09c0*/  IMAD.WIDE.U32 R8, R8, R9, c[0x0][0x170] ;  /* 0x00005c0008087625 */ /* 0x000fca00078e0009 */
[----:B------:R0:W-:Y:S02]  /*09d0*/  STG.E [R8.64], R21 ;  /* 0x0000001508007986 */ /* 0x0001e4000c101904 */
.L_x_11992:
        /* <DEDUP_REMOVED lines=8> */
.L_x_11993:
[----:B------:R-:W-:Y:S05]  /*0a60*/  BSYNC B1 ;  /* 0x0000000000017941 */ /* 0x000fea0003800000 */
.L_x_11989:
[----:B------:R-:W-:-:S13]  /*0a70*/  ISETP.GE.AND P0, PT, R3, R2, PT ;  /* 0x000000020300720c */ /* 0x000fda0003f06270 */
[----:B0-----:R-:W-:Y:S01]  /*0a80*/  @!P0 MOV R9, 0x4 ;  /* 0x0000000400098802 */ /* 0x001fe20000000f00 */
[----:B------:R-:W-:Y:S01]  /*0a90*/  @!P0 IMAD.IADD R8, R0, 0x1, R3 ;  /* 0x0000000100088824 */ /* 0x000fe200078e0203 */
[----:B------:R-:W-:-:S03]  /*0aa0*/  @!P0 IADD3 R3, R3, 0x80, RZ ;  /* 0x0000008003038810 */ /* 0x000fc60007ffe0ff */
[----:B------:R-:W-:-:S05]  /*0ab0*/  @!P0 IMAD.WIDE.U32 R8, R8, R9, c[0x0][0x170] ;  /* 0x00005c0008088625 */ /* 0x000fca00078e0009 */
[----:B------:R0:W-:Y:S02]  /*0ac0*/  @!P0 STG.E [R8.64], R6 ;  /* 0x0000000608008986 */ /* 0x0001e4000c101904 */
.L_x_11994:
[----:B------:R-:W-:Y:S05]  /*0ad0*/  BSYNC B0 ;  /* 0x0000000000007941 */ /* 0x000fea0003800000 */
.L_x_11988:
[----:B------:R-:W-:Y:S01]  /*0ae0*/  WARPSYNC 0xffffffff ;  /* 0xffffffff00007948 */ /* 0x000fe20003800000 */
[----:B------:R-:W-:-:S13]  /*0af0*/  ISETP.GE.AND P0, PT, R3, R2, PT ;  /* 0x000000020300720c */ /* 0x000fda0003f06270 */
[----:B------:R-:W-:Y:S05]  /*0b00*/  @P0 EXIT ;  /* 0x000000000000094d */ /* 0x000fea0003800000 */
[----:B------:R-:W-:Y:S01]  /*0b10*/  HFMA2.MMA R2, -RZ, RZ, 0, 2.384185791015625e-07 ;  /* 0x00000004ff027435 */ /* 0x000fe200000001ff */
[----:B------:R-:W-:-:S09]  /*0b20*/  IMAD.IADD R3, R0, 0x1, R3 ;  /* 0x0000000100037824 */ /* 0x000fd200078e0203 */
[----:B------:R-:W-:-:S05]  /*0b30*/  IMAD.WIDE.U32 R2, R3, R2, c[0x0][0x170] ;  /* 0x00005c0003027625 */ /* 0x000fca00078e0002 */
[----:B------:R-:W-:Y:S01]  /*0b40*/  STG.E [R2.64], R5 ;  /* 0x0000000502007986 */ /* 0x000fe2000c101904 */
[----:B------:R-:W-:Y:S05]  /*0b50*/  EXIT ;  /* 0x000000000000794d */ /* 0x000fea0003800000 */
.L_x_11995:
        /* <DEDUP_REMOVED lines=10> */
.L_x_17817:


//--------------------- .text._ZN2at6native29vectorized_elementwise_kernelILi4ENS0_13AUnaryFunctorIfffNS0_15binary_internal10DivFunctorIfEEEESt5arrayIPcLm2EEEEviT0_T1_ --------------------------
	.section	.text._ZN2at6native29vectorized_elementwise_kernelILi4ENS0_13AUnaryFunctorIfffNS0_15binary_internal10DivFunctorIfEEEESt5arrayIPcLm2EEEEviT0_T1_,"ax",@progbits
	.sectioninfo	@"SHI_REGISTERS=24"
	.align	128
        .global         _ZN2at6native29vectorized_elementwise_kernelILi4ENS0_13AUnaryFunctorIfffNS0_15binary_internal10DivFunctorIfEEEESt5arrayIPcLm2EEEEviT0_T1_
        .type           _ZN2at6native29vectorized_elementwise_kernelILi4ENS0_13AUnaryFunctorIfffNS0_15binary_internal10DivFunctorIfEEEESt5arrayIPcLm2EEEEviT0_T1_,@function
        .size           _ZN2at6native29vectorized_elementwise_kernelILi4ENS0_13AUnaryFunctorIfffNS0_15binary_internal10DivFunctorIfEEEESt5arrayIPcLm2EEEEviT0_T1_,(.L_x_17818 - _ZN2at6native29vectorized_elementwise_kernelILi4ENS0_13AUnaryFunctorIfffNS0_15binary_internal10DivFunctorIfEEEESt5arrayIPcLm2EEEEviT0_T1_)
        .other          _ZN2at6native29vectorized_elementwise_kernelILi4ENS0_13AUnaryFunctorIfffNS0_15binary_internal10DivFunctorIfEEEESt5arrayIPcLm2EEEEviT0_T1_,@"STO_CUDA_ENTRY STV_DEFAULT"
_ZN2at6native29vectorized_elementwise_kernelILi4ENS0_13AUnaryFunctorIfffNS0_15binary_internal10DivFunctorIfEEEESt5arrayIPcLm2EEEEviT0_T1_:
.text._ZN2at6native29vectorized_elementwise_kernelILi4ENS0_13AUnaryFunctorIfffNS0_15binary_internal10DivFunctorIfEEEESt5arrayIPcLm2EEEEviT0_T1_:
        /* <DEDUP_REMOVED lines=13> */
[----:B------:R-:W-:-:S06]  /*00d0*/  IMAD.WIDE.U32 R12, R0, R13, c[0x0][0x170] ;  /* 0x00005c00000c7625 */ /* 0x000fcc00078e000d */
[----:B------:R-:W-:Y:S01]  /*00e0*/  IMAD.WIDE R16, R17, 0x10, R12 ;  /* 0x0000001011107825 */ /* 0x000fe200078e020c */
[----:B--2---:R-:W0:Y:S08]  /*00f0*/  MUFU.RCP R7, R7 ;  /* 0x0000000700077308 */ /* 0x004e300000001000 */
[----:B------:R-:W1:Y:S08]  /*0100*/  MUFU.RCP R6, R6 ;  /* 0x0000000600067308 */ /* 0x000e700000001000 */
[----:B------:R-:W2:Y:S01]  /*0110*/  MUFU.RCP R5, R5 ;  /* 0x0000000500057308 */ /* 0x000ea20000001000 */
[----:B0-----:R-:W-:-:S07]  /*0120*/  FMUL.FTZ R15, R7, c[0x0][0x168] ;  /* 0x00005a00070f7a20 */ /* 0x001fce0000410000 */
[----:B------:R-:W0:Y:S01]  /*0130*/  MUFU.RCP R4, R4 ;  /* 0x0000000400047308 */ /* 0x000e220000001000 */
[----:B-1----:R-:W-:-:S07]  /*0140*/  FMUL.FTZ R14, R6, c[0x0][0x168] ;  /* 0x00005a00060e7a20 */ /* 0x002fce0000410000 */
[----:B---3--:R-:W1:Y:S01]  /*0150*/  MUFU.RCP R11, R11 ;  /* 0x0000000b000b7308 */ /* 0x008e620000001000 */
[----:B--2---:R-:W-:-:S07]  /*0160*/  FMUL.FTZ R13, R5, c[0x0][0x168] ;  /* 0x00005a00050d7a20 */ /* 0x004fce0000410000 */
[----:B------:R-:W2:Y:S01]  /*0170*/  MUFU.RCP R10, R10 ;  /* 0x0000000a000a7308 */ /* 0x000ea20000001000 */
[----:B0-----:R-:W-:-:S05]  /*0180*/  FMUL.FTZ R12, R4, c[0x0][0x168] ;  /* 0x00005a00040c7a20 */ /* 0x001fca0000410000 */
[----:B------:R-:W-:Y:S02]  /*0190*/  STG.E.128 [R16.64], R12 ;  /* 0x0000000c10007986 */ /* 0x000fe4000c101d04 */
[----:B------:R-:W0:Y:S01]  /*01a0*/  MUFU.RCP R9, R9 ;  /* 0x0000000900097308 */ /* 0x000e220000001000 */
[----:B-1----:R-:W-:-:S07]  /*01b0*/  FMUL.FTZ R7, R11, c[0x0][0x168] ;  /* 0x00005a000b077a20 */ /* 0x002fce0000410000 */
[----:B------:R-:W1:Y:S01]  /*01c0*/  MUFU.RCP R8, R8 ;  /* 0x0000000800087308 */ /* 0x000e620000001000 */
[----:B--2---:R-:W-:Y:S02]  /*01d0*/  FMUL.FTZ R6, R10, c[0x0][0x168] ;  /* 0x00005a000a067a20 */ /* 0x004fe40000410000 */
[----:B0-----:R-:W-:Y:S02]  /*01e0*/  FMUL.FTZ R5, R9, c[0x0][0x168] ;  /* 0x00005a0009057a20 */ /* 0x001fe40000410000 */
[----:B-1----:R-:W-:-:S05]  /*01f0*/  FMUL.FTZ R4, R8, c[0x0][0x168] ;  /* 0x00005a0008047a20 */ /* 0x002fca0000410000 */
[----:B------:R-:W-:Y:S01]  /*0200*/  STG.E.128 [R16.64+0x800], R4 ;  /* 0x0008000410007986 */ /* 0x000fe2000c101d04 */
[----:B------:R-:W-:Y:S05]  /*0210*/  EXIT ;  /* 0x000000000000794d */ /* 0x000fea0003800000 */
.L_x_11996:
        /* <DEDUP_REMOVED lines=106> */
.L_x_11999:
[----:B------:R-:W-:-:S13]  /*08c0*/  ISETP.GE.AND P0, PT, R3, R2, PT ;  /* 0x000000020300720c */ /* 0x000fda0003f06270 */
[----:B------:R-:W-:Y:S05]  /*08d0*/  @P0 BRA `(.L_x_12001) ;  /* 0x000000c000000947 */ /* 0x000fea0003800000 */
[----:B0-----:R-:W-:Y:S01]  /*08e0*/  MOV R9, 0x4 ;  /* 0x0000000400097802 */ /* 0x001fe20000000f00 */
[----:B------:R-:W-:Y:S01]  /*08f0*/  IMAD.IADD R8, R0, 0x1, R3 ;  /* 0x0000000100087824 */ /* 0x000fe200078e0203 */
[----:B------:R-:W-:-:S03]  /*0900*/  IADD3 R3, R3, 0x80, RZ ;  /* 0x0000008003037810 */ /* 0x000fc60007ffe0ff */
[----:B------:R-:W-:-:S05]  /*0910*/  IMAD.WIDE.U32 R8, R8, R9, c[0x0][0x170] ;  /* 0x00005c0008087625 */ /* 0x000fca00078e0009 */
[----:B------:R0:W-:Y:S02]  /*0920*/  STG.E [R8.64], R19 ;  /* 0x0000001308007986 */ /* 0x0001e4000c101904 */
.L_x_12000:
[----:B------:R-:W-:-:S13]  /*0930*/  ISETP.GE.AND P0, PT, R3, R2, PT ;  /* 0x000000020300720c */ /* 0x000fda0003f06270 */
[----:B------:R-:W-:Y:S05]  /*0940*/  @P0 BRA `(.L_x_12002) ;  /* 0x000000d000000947 */ /* 0x000fea0003800000 */
[----:B0-----:R-:W-:Y:S01]  /*0950*/  HFMA2.MMA R9, -RZ, RZ, 0, 2.384185791015625e-07 ;  /* 0x00000004ff097435 */ /* 0x001fe200000001ff */
[----:B------:R-:W-:Y:S01]  /*0960*/  IMAD.IADD R8, R0, 0x1, R3 ;  /* 0x0000000100087824 */ /* 0x000fe200078e0203 */
[----:B------:R-:W-:-:S08]  /*0970*/  IADD3 R3, R3, 0x80, RZ ;  /* 0x0000008003037810 */ /* 0x000fd00007ffe0ff */
[----:B------:R-:W-:-:S05]  /*0980*/  IMAD.WIDE.U32 R8, R8, R9, c[0x0][0x170] ;  /* 0x00005c0008087625 */ /* 0x000fca00078e0009 */
[----:B------:R0:W-:Y:S02]  /*0990*/  STG.E [R8.64], R21 ;  /* 0x0000001508007986 */ /* 0x0001e4000c101904 */
.L_x_12001:
        /* <DEDUP_REMOVED lines=8> */
.L_x_12002:
[----:B------:R-:W-:Y:S05]  /*0a20*/  BSYNC B1 ;  /* 0x0000000000017941 */ /* 0x000fea0003800000 */
.L_x_11998:
[----:B------:R-:W-:-:S13]  /*0a30*/  ISETP.GE.AND P0, PT, R3, R2, PT ;  /* 0x000000020300720c */ /* 0x000fda0003f06270 */
[----:B0-----:R-:W-:Y:S01]  /*0a40*/  @!P0 MOV R9, 0x4 ;  /* 0x0000000400098802 */ /* 0x001fe20000000f00 */
[----:B------:R-:W-:Y:S01]  /*0a50*/  @!P0 IMAD.IADD R8, R0, 0x1, R3 ;  /* 0x0000000100088824 */ /* 0x000fe200078e0203 */
[----:B------:R-:W-:-:S03]  /*0a60*/  @!P0 IADD3 R3, R3, 0x80, RZ ;  /* 0x0000008003038810 */ /* 0x000fc60007ffe0ff */
[----:B------:R-:W-:-:S05]  /*0a70*/  @!P0 IMAD.WIDE.U32 R8, R8, R9, c[0x0][0x170] ;  /* 0x00005c0008088625 */ /* 0x000fca00078e0009 */
[----:B------:R0:W-:Y:S02]  /*0a80*/  @!P0 STG.E [R8.64], R6 ;  /* 0x0000000608008986 */ /* 0x0001e4000c101904 */
.L_x_12003:
[----:B------:R-:W-:Y:S05]  /*0a90*/  BSYNC B0 ;  /* 0x0000000000007941 */ /* 0x000fea0003800000 */
.L_x_11997:
        /* <DEDUP_REMOVED lines=8> */
.L_x_12004:
        /* <DEDUP_REMOVED lines=14> */
.L_x_17818:


//--------------------- .text._ZN2at6native29vectorized_elementwise_kernelILi8ENS0_13AUnaryFunctorIfffNS0_15binary_internal10DivFunctorIfEEEESt5arrayIPcLm2EEEEviT0_T1_ --------------------------
	.section	.text._ZN2at6native29vectorized_elementwise_kernelILi8ENS0_13AUnaryFunctorIfffNS0_15binary_internal10DivFunctorIfEEEESt5arrayIPcLm2EEEEviT0_T1_,"ax",@progbits
	.sectioninfo	@"SHI_REGISTERS=4"
	.align	128
        .global         _ZN2at6native29vectorized_elementwise_kernelILi8ENS0_13AUnaryFunctorIfffNS0_15binary_internal10DivFunctorIfEEEESt5arrayIPcLm2EEEEviT0_T1_
        .type           _ZN2at6native29vectorized_elementwise_kernelILi8ENS0_13AUnaryFunctorIfffNS0_15binary_internal10DivFunctorIfEEEESt5arrayIPcLm2EEEEviT0_T1_,@function
        .size           _ZN2at6native29vectorized_elementwise_kernelILi8ENS0_13AUnaryFunctorIfffNS0_15binary_internal10DivFunctorIfEEEESt5arrayIPcLm2EEEEviT0_T1_,(.L_x_17819 - _ZN2at6native29vectorized_elementwise_kernelILi8ENS0_13AUnaryFunctorIfffNS0_15binary_internal10DivFunctorIfEEEESt5arrayIPcLm2EEEEviT0_T1_)
        .other          _ZN2at6native29vectorized_elementwise_kernelILi8ENS0_13AUnaryFunctorIfffNS0_15binary_internal10DivFunctorIfEEEESt5arrayIPcLm2EEEEviT0_T1_,@"STO_CUDA_ENTRY STV_DEFAULT"
_ZN2at6native29vectorized_elementwise_kernelILi8ENS0_13AUnaryFunctorIfffNS0_15binary_internal10DivFunctorIfEEEESt5arrayIPcLm2EEEEviT0_T1_:
.text._ZN2at6native29vectorized_elementwise_kernelILi8ENS0_13AUnaryFunctorIfffNS0_15binary_internal10DivFunctorIfEEEESt5arrayIPcLm2EEEEviT0_T1_:
[----:B------:R-:W-:Y:S02]  /*0000*/  MOV R1, c[0x0][0x28] ;  /* 0x00000a0000017a02 */ /* 0x000fe40000000f00 */
[----:B------:R-:W-:Y:S05]  /*0010*/  EXIT ;  /* 0x000000000000794d */ /* 0x000fea0003800000 */
.L_x_12005:
        /* <DEDUP_REMOVED lines=14> */
.L_x_17819:


//--------------------- .text._ZN2at6native18elementwise_kernelILi128ELi4EZNS0_15gpu_kernel_implINS0_13BinaryFunctorIdddNS0_15binary_internal10DivFunctorIdEEEEEEvRNS_18TensorIteratorBaseERKT_EUliE_EEviT1_ --------------------------
	.section	.text._ZN2at6native18elementwise_kernelILi128ELi4EZNS0_15gpu_kernel_implINS0_13BinaryFunctorIdddNS0_15binary_internal10DivFunctorIdEEEEEEvRNS_18TensorIteratorBaseERKT_EUliE_EEviT1_,"ax",@progbits
	.sectioninfo	@"SHI_REGISTERS=30"
	.align	128
        .global         _ZN2at6native18elementwise_kernelILi128ELi4EZNS0_15gpu_kernel_implINS0_13BinaryFunctorIdddNS0_15binary_internal10DivFunctorIdEEEEEEvRNS_18TensorIteratorBaseERKT_EUliE_EEviT1_
        .type           _ZN2at6native18elementwise_kernelILi128ELi4EZNS0_15gpu_kernel_implINS0_13BinaryFunctorIdddNS0_15binary_internal10DivFunctorIdEEEEEEvRNS_18TensorIteratorBaseERKT_EUliE_EEviT1_,@function
        .size           _ZN2at6native18elementwise_kernelILi128ELi4EZNS0_15gpu_kernel_implINS0_13BinaryFunctorIdddNS0_15binary_internal10DivFunctorIdEEEEEEvRNS_18TensorIteratorBaseERKT_EUliE_EEviT1_,(.L_x_17697 - _ZN2at6native18elementwise_kernelILi128ELi4EZNS0_15gpu_kernel_implINS0_13BinaryFunctorIdddNS0_15binary_internal10DivFunctorIdEEEEEEvRNS_18TensorIteratorBaseERKT_EUliE_EEviT1_)
        .other          _ZN2at6native18elementwise_kernelILi128ELi4EZNS0_15gpu_kernel_implINS0_13BinaryFunctorIdddNS0_15binary_internal10DivFunctorIdEEEEEEvRNS_18TensorIteratorBaseERKT_EUliE_EEviT1_,@"STO_CUDA_ENTRY STV_DEFAULT"
_ZN2at6native18elementwise_kernelILi128ELi4EZNS0_15gpu_kernel_implINS0_13BinaryFunctorIdddNS0_15binary_internal10DivFunctorIdEEEEEEvRNS_18TensorIteratorBaseERKT_EUliE_EEviT1_:
.text._ZN2at6native18elementwise_kernelILi128ELi4EZNS0_15gpu_kernel_implINS0_13BinaryFunctorIdddNS0_15binary_internal10DivFunctorIdEEEEEEvRNS_18TensorIteratorBaseERKT_EUliE_EEviT1_:
        /* <DEDUP_REMOVED lines=263> */
.L_x_12008:
        /* <DEDUP_REMOVED lines=17> */
[----:B--2---:R0:W1:Y:S01]  /*1180*/  I2F.F64.S16 R18, R4 ;  /* 0x0000000400127312 */ /* 0x0040620000101c00 */
[----:B------:R-:W-:Y:S05]  /*1190*/  BRA `(.L_x_12014) ;  /* 0x00000e2000007947 */ /* 0x000fea0003800000 */
.L_x_12012:
[----:B------:R-:W2:Y:S02]  /*11a0*/  LDG.E.U8 R4, [R4.64] ;  /* 0x0000002404047981 */ /* 0x000ea4000c1e1100 */
[----:B--2---:R0:W1:Y:S01]  /*11b0*/  I2F.F64.U16 R18, R4 ;  /* 0x0000000400127312 */ /* 0x0040620000101800 */
[----:B------:R-:W-:Y:S05]  /*11c0*/  BRA `(.L_x_12014) ;  /* 0x00000df000007947 */ /* 0x000fea0003800000 */
.L_x_12011:
[----:B------:R-:W-:-:S13]  /*11d0*/  ISETP.NE.AND P0, PT, R3, 0x2, PT ;  /* 0x000000020300780c */ /* 0x000fda0003f05270 */
[----:B------:R-:W-:Y:S05]  /*11e0*/  @!P0 BRA `(.L_x_12015) ;  /* 0x000000a000008947 */ /* 0x000fea0003800000 */
[----:B------:R-:W-:-:S13]  /*11f0*/  ISETP.NE.AND P0, PT, R3, 0x3, PT ;  /* 0x000000030300780c */ /* 0x000fda0003f05270 */
[----:B------:R-:W-:Y:S05]  /*1200*/  @!P0 BRA `(.L_x_12016) ;  /* 0x0000005000008947 */ /* 0x000fea0003800000 */
[----:B------:R-:W-:-:S13]  /*1210*/  ISETP.NE.AND P0, PT, R3, 0x4, PT ;  /* 0x000000040300780c */ /* 0x000fda0003f05270 */
[----:B------:R-:W-:Y:S05]  /*1220*/  @P0 BRA `(.L_x_12013) ;  /* 0x00000bf000000947 */ /* 0x000fea0003800000 */
[----:B------:R-:W2:Y:S02]  /*1230*/  LDG.E.64 R18, [R4.64] ;  /* 0x0000002404127981 */ /* 0x000ea4000c1e1b00 */
[----:B--2---:R-:W0:Y:S01]  /*1240*/  I2F.F64.S64 R18, R18 ;  /* 0x0000001200127312 */ /* 0x004e220000301c00 */
[----:B------:R-:W-:Y:S05]  /*1250*/  BRA `(.L_x_12014) ;  /* 0x00000d6000007947 */ /* 0x000fea0003800000 */
.L_x_12016:
[----:B------:R-:W2:Y:S02]  /*1260*/  LDG.E R4, [R4.64] ;  /* 0x0000002404047981 */ /* 0x000ea4000c1e1900 */
[----:B--2---:R0:W1:Y:S01]  /*1270*/  I2F.F64 R18, R4 ;  /* 0x0000000400127312 */ /* 0x0040620000201c00 */
[----:B------:R-:W-:Y:S05]  /*1280*/  BRA `(.L_x_12014) ;  /* 0x00000d3000007947 */ /* 0x000fea0003800000 */
.L_x_12015:
[----:B------:R-:W2:Y:S02]  /*1290*/  LDG.E.U16 R4, [R4.64] ;  /* 0x0000002404047981 */ /* 0x000ea4000c1e1500 */
[----:B--2---:R0:W1:Y:S01]  /*12a0*/  I2F.F64.S16 R18, R4 ;  /* 0x0000000400127312 */ /* 0x0040620000101c00 */
[----:B------:R-:W-:Y:S05]  /*12b0*/  BRA `(.L_x_12014) ;  /* 0x00000d0000007947 */ /* 0x000fea0003800000 */
.L_x_12010:
[----:B------:R-:W-:-:S13]  /*12c0*/  ISETP.GT.AND P0, PT, R3, 0x6, PT ;  /* 0x000000060300780c */ /* 0x000fda0003f04270 */
[----:B------:R-:W-:Y:S05]  /*12d0*/  @P0 BRA `(.L_x_12017) ;  /* 0x000000d000000947 */ /* 0x000fea0003800000 */
[----:B------:R-:W-:-:S13]  /*12e0*/  ISETP.NE.AND P0, PT, R3, 0x5, PT ;  /* 0x000000050300780c */ /* 0x000fda0003f05270 */
[----:B------:R-:W-:Y:S05]  /*12f0*/  @!P0 BRA `(.L_x_12018) ;  /* 0x0000006000008947 */ /* 0x000fea0003800000 */
[----:B------:R-:W-:-:S13]  /*1300*/  ISETP.NE.AND P0, PT, R3, 0x6, PT ;  /* 0x000000060300780c */ /* 0x000fda0003f05270 */
[----:B------:R-:W-:Y:S05]  /*1310*/  @P0 BRA `(.L_x_12013) ;  /* 0x00000b0000000947 */ /* 0x000fea0003800000 */
[----:B------:R-:W2:Y:S02]  /*1320*/  LDG.E R18, [R4.64] ;  /* 0x0000002404127981 */ /* 0x000ea4000c1e1900 */
[----:B--2---:R-:W-:-:S06]  /*1330*/  FMUL.FTZ R18, R18, 1 ;  /* 0x3f80000012127820 */ /* 0x004fcc0000410000 */
[----:B------:R-:W0:Y:S01]  /*1340*/  F2F.F64.F32 R18, R18 ;  /* 0x0000001200127310 */ /* 0x000e220000201800 */
[----:B------:R-:W-:Y:S05]  /*1350*/  BRA `(.L_x_12014) ;  /* 0x00000c6000007947 */ /* 0x000fea0003800000 */
.L_x_12018:
[----:B------:R-:W2:Y:S02]  /*1360*/  LDG.E.U16 R0, [R4.64] ;  /* 0x0000002404007981 */ /* 0x000ea4000c1e1500 */
[----:B--2---:R-:W-:-:S05]  /*1370*/  HADD2.F32 R0, -RZ, R0.H0_H0 ;  /* 0x20000000ff007230 */ /* 0x004fca0000004100 */
[----:B------:R-:W-:-:S04]  /*1380*/  FMUL.FTZ R0, R0, 1 ;  /* 0x3f80000000007820 */ /* 0x000fc80000410000 */
[----:B------:R0:W1:Y:S01]  /*1390*/  F2F.F64.F32 R18, R0 ;  /* 0x0000000000127310 */ /* 0x0000620000201800 */
[----:B------:R-:W-:Y:S05]  /*13a0*/  BRA `(.L_x_12014) ;  /* 0x00000c1000007947 */ /* 0x000fea0003800000 */
.L_x_12017:
[----:B------:R-:W-:-:S13]  /*13b0*/  ISETP.NE.AND P0, PT, R3, 0x7, PT ;  /* 0x000000070300780c */ /* 0x000fda0003f05270 */
[----:B------:R-:W-:Y:S05]  /*13c0*/  @!P0 BRA `(.L_x_12019) ;  /* 0x000000d000008947 */ /* 0x000fea0003800000 */
        /* <DEDUP_REMOVED lines=8> */
.L_x_12020:
[----:B------:R-:W2:Y:S02]  /*1450*/  LDG.E.U16 R4, [R4.64] ;  /* 0x0000002404047981 */ /* 0x000ea4000c1e1500 */
[----:B--2---:R-:W-:-:S05]  /*1460*/  HADD2.F32 R0, -RZ, R4.H0_H0 ;  /* 0x20000004ff007230 */ /* 0x004fca0000004100 */
[----:B------:R-:W-:-:S04]  /*1470*/  FMUL.FTZ R0, R0, 1 ;  /* 0x3f80000000007820 */ /* 0x000fc80000410000 */
[----:B------:R0:W1:Y:S01]  /*1480*/  F2F.F64.F32 R18, R0 ;  /* 0x0000000000127310 */ /* 0x0000620000201800 */
[----:B------:R-:W-:Y:S05]  /*1490*/  BRA `(.L_x_12014) ;  /* 0x00000b2000007947 */ /* 0x000fea0003800000 */
.L_x_12019:
[----:B------:R0:W5:Y:S01]  /*14a0*/  LDG.E.64 R18, [R4.64] ;  /* 0x0000002404127981 */ /* 0x000162000c1e1b00 */
[----:B------:R-:W-:Y:S05]  /*14b0*/  BRA `(.L_x_12014) ;  /* 0x00000b0000007947 */ /* 0x000fea0003800000 */
.L_x_12009:
        /* <DEDUP_REMOVED lines=11> */
[----:B------:R-:W-:Y:S01]  /*1570*/  FSEL R19, RZ, 1.875, !P0 ;  /* 0x3ff00000ff137808 */ /* 0x000fe20004000000 */
[----:B------:R-:W-:Y:S05]  /*1580*/  BRA `(.L_x_12014) ;  /* 0x00000a3000007947 */ /* 0x000fea0003800000 */
.L_x_12023:
[----:B------:R0:W5:Y:S01]  /*1590*/  LDG.E.64 R18, [R4.64] ;  /* 0x0000002404127981 */ /* 0x000162000c1e1b00 */
[----:B------:R-:W-:Y:S05]  /*15a0*/  BRA `(.L_x_12014) ;  /* 0x00000a1000007947 */ /* 0x000fea0003800000 */
.L_x_12022:
        /* <DEDUP_REMOVED lines=28> */
.L_x_12025:
        /* <DEDUP_REMOVED lines=15> */
.L_x_12024:
[----:B------:R-:W2:Y:S02]  /*1860*/  LDG.E.U16 R0, [R4.64] ;  /* 0x0000002404007981 */ /* 0x000ea4000c1e1500 */
[----:B--2---:R-:W-:-:S05]  /*1870*/  PRMT R0, RZ, 0x5410, R0 ;  /* 0x00005410ff007816 */ /* 0x004fca0000000000 */
[----:B------:R-:W-:-:S04]  /*1880*/  FMUL.FTZ R0, R0, 1 ;  /* 0x3f80000000007820 */ /* 0x000fc80000410000 */
[----:B------:R0:W1:Y:S01]  /*1890*/  F2F.F64.F32 R18, R0 ;  /* 0x0000000000127310 */ /* 0x0000620000201800 */
[----:B------:R-:W-:Y:S05]  /*18a0*/  BRA `(.L_x_12014) ;  /* 0x0000071000007947 */ /* 0x000fea0003800000 */
.L_x_12021:
        /* <DEDUP_REMOVED lines=9> */
[----:B--2---:R0:W1:Y:S01]  /*1940*/  I2F.F64.U16 R18, R4 ;  /* 0x0000000400127312 */ /* 0x0040620000101800 */
[----:B------:R-:W-:Y:S05]  /*1950*/  BRA `(.L_x_12014) ;  /* 0x0000066000007947 */ /* 0x000fea0003800000 */
.L_x_12028:
        /* <DEDUP_REMOVED lines=21> */
.L_x_12032:
[----:B------:R-:W-:Y:S05]  /*1ab0*/  BSYNC B1 ;  /* 0x0000000000017941 */ /* 0x000fea0003800000 */
.L_x_12031:
[----:B------:R-:W-:Y:S01]  /*1ac0*/  LEA R5, R0, 0x3b800000, 0x17 ;  /* 0x3b80000000057811 */ /* 0x000fe200078eb8ff */
[----:B------:R-:W-:-:S05]  /*1ad0*/  IMAD.SHL.U32 R0, R3, 0x100000, RZ ;  /* 0x0010000003007824 */ /* 0x000fca00078e00ff */
[----:B------:R-:W-:Y:S02]  /*1ae0*/  LOP3.LUT R0, R5, R0, R6, 0xfe, !PT ;  /* 0x0000000005007212 */ /* 0x000fe400078efe06 */
.L_x_12030:
[----:B------:R-:W-:Y:S05]  /*1af0*/  BSYNC B0 ;  /* 0x0000000000007941 */ /* 0x000fea0003800000 */
.L_x_12029:
[----:B------:R-:W-:-:S04]  /*1b00*/  FMUL.FTZ R0, R0, 1 ;  /* 0x3f80000000007820 */ /* 0x000fc80000410000 */
[----:B------:R0:W1:Y:S01]  /*1b10*/  F2F.F64.F32 R18, R0 ;  /* 0x0000000000127310 */ /* 0x0000620000201800 */
[----:B------:R-:W-:Y:S05]  /*1b20*/  BRA `(.L_x_12014) ;  /* 0x0000049000007947 */ /* 0x000fea0003800000 */
.L_x_12027:
        /* <DEDUP_REMOVED lines=21> */
.L_x_12036:
[----:B------:R-:W-:Y:S05]  /*1c80*/  BSYNC B1 ;  /* 0x0000000000017941 */ /* 0x000fea0003800000 */
.L_x_12035:
[----:B------:R-:W-:Y:S01]  /*1c90*/  LEA R5, R0, 0x37800000, 0x17 ;  /* 0x3780000000057811 */ /* 0x000fe200078eb8ff */
[----:B------:R-:W-:-:S05]  /*1ca0*/  IMAD.SHL.U32 R0, R3, 0x200000, RZ ;  /* 0x0020000003007824 */ /* 0x000fca00078e00ff */
[----:B------:R-:W-:Y:S02]  /*1cb0*/  LOP3.LUT R0, R5, R0, R6, 0xfe, !PT ;  /* 0x0000000005007212 */ /* 0x000fe400078efe06 */
.L_x_12034:
[----:B------:R-:W-:Y:S05]  /*1cc0*/  BSYNC B0 ;  /* 0x0000000000007941 */ /* 0x000fea0003800000 */
.L_x_12033:
[----:B------:R-:W-:-:S04]  /*1cd0*/  FMUL.FTZ R0, R0, 1 ;  /* 0x3f80000000007820 */ /* 0x000fc80000410000 */
[----:B------:R0:W1:Y:S01]  /*1ce0*/  F2F.F64.F32 R18, R0 ;  /* 0x0000000000127310 */ /* 0x0000620000201800 */
[----:B------:R-:W-:Y:S05]  /*1cf0*/  BRA `(.L_x_12014) ;  /* 0x000002c000007947 */ /* 0x000fea0003800000 */
.L_x_12026:
        /* <DEDUP_REMOVED lines=14> */
.L_x_12040:
[----:B------:R-:W-:Y:S05]  /*1de0*/  BSYNC B0 ;  /* 0x0000000000007941 */ /* 0x000fea0003800000 */
.L_x_12039:
[----:B------:R-:W-:-:S04]  /*1df0*/  FMUL.FTZ R0, R0, 1 ;  /* 0x3f80000000007820 */ /* 0x000fc80000410000 */
[----:B------:R0:W1:Y:S01]  /*1e00*/  F2F.F64.F32 R18, R0 ;  /* 0x0000000000127310 */ /* 0x0000620000201800 */
[----:B------:R-:W-:Y:S05]  /*1e10*/  BRA `(.L_x_12014) ;  /* 0x000001a000007947 */ /* 0x000fea0003800000 */
.L_x_12013:
        /* <DEDUP_REMOVED lines=19> */
[----:B------:R-:W-:Y:S01]  /*1f50*/  CS2R R18, SRZ ;  /* 0x0000000000127805 */ /* 0x000fe2000001ff00 */
[----:B------:R-:W-:Y:S05]  /*1f60*/  BRA `(.L_x_12014) ;  /* 0x0000005000007947 */ /* 0x000fea0003800000 */
.L_x_12038:
[----:B------:R-:W2:Y:S02]  /*1f70*/  LDG.E.64 R18, [R4.64] ;  /* 0x0000002404127981 */ /* 0x000ea4000c1e1b00 */
[----:B--2---:R-:W0:Y:S01]  /*1f80*/  I2F.F64.U64 R18, R18 ;  /* 0x0000001200127312 */ /* 0x004e220000301800 */
[----:B------:R-:W-:Y:S05]  /*1f90*/  BRA `(.L_x_12014) ;  /* 0x0000002000007947 */ /* 0x000fea0003800000 */
.L_x_12037:
[----:B------:R-:W2:Y:S02]  /*1fa0*/  LDG.E R4, [R4.64] ;  /* 0x0000002404047981 */ /* 0x000ea4000c1e1900 */
[----:B--2---:R0:W1:Y:S02]  /*1fb0*/  I2F.F64.U32 R18, R4 ;  /* 0x0000000400127312 */ /* 0x0040640000201800 */
.L_x_12014:
[----:B------:R-:W2:Y:S01]  /*1fc0*/  LDC.U8 R3, c[0x0][0x3e3] ;  /* 0x0000f8c0ff037b82 */ /* 0x000ea20000000000 */
[----:B------:R-:W-:-:S05]  /*1fd0*/  IADD3 R6, P1, R22, c[0x0][0x3d8], RZ ;  /* 0x0000f60016067a10 */ /* 0x000fca0007f3e0ff */
[----:B0-----:R-:W-:Y:S01]  /*1fe0*/  IMAD.X R7, RZ, RZ, c[0x0][0x3dc], P1 ;  /* 0x0000f700ff077624 */ /* 0x001fe200008e06ff */
        /* <DEDUP_REMOVED lines=12> */
[----:B--2---:R-:W0:Y:S01]  /*20b0*/  I2F.F64.S16 R4, R4 ;  /* 0x0000000400047312 */ /* 0x004e220000101c00 */
[----:B------:R-:W-:Y:S05]  /*20c0*/  BRA `(.L_x_12046) ;  /* 0x00000e2000007947 */ /* 0x000fea0003800000 */
.L_x_12044:
[----:B------:R-:W2:Y:S02]  /*20d0*/  LDG.E.U8 R4, [R6.64] ;  /* 0x0000002406047981 */ /* 0x000ea4000c1e1100 */
[----:B--2---:R-:W0:Y:S01]  /*20e0*/  I2F.F64.U16 R4, R4 ;  /* 0x0000000400047312 */ /* 0x004e220000101800 */
[----:B------:R-:W-:Y:S05]  /*20f0*/  BRA `(.L_x_12046) ;  /* 0x00000df000007947 */ /* 0x000fea0003800000 */
.L_x_12043:
        /* <DEDUP_REMOVED lines=9> */
.L_x_12048:
[----:B------:R-:W2:Y:S02]  /*2190*/  LDG.E R4, [R6.64] ;  /* 0x0000002406047981 */ /* 0x000ea4000c1e1900 */
[----:B--2---:R-:W0:Y:S01]  /*21a0*/  I2F.F64 R4, R4 ;  /* 0x0000000400047312 */ /* 0x004e220000201c00 */
[----:B------:R-:W-:Y:S05]  /*21b0*/  BRA `(.L_x_12046) ;  /* 0x00000d3000007947 */ /* 0x000fea0003800000 */
.L_x_12047:
[----:B------:R-:W2:Y:S02]  /*21c0*/  LDG.E.U16 R4, [R6.64] ;  /* 0x0000002406047981 */ /* 0x000ea4000c1e1500 */
[----:B--2---:R-:W0:Y:S01]  /*21d0*/  I2F.F64.S16 R4, R4 ;  /* 0x0000000400047312 */ /* 0x004e220000101c00 */
[----:B------:R-:W-:Y:S05]  /*21e0*/  BRA `(.L_x_12046) ;  /* 0x00000d0000007947 */ /* 0x000fea0003800000 */
.L_x_12042:
        /* <DEDUP_REMOVED lines=10> */
.L_x_12050:
[----:B------:R-:W2:Y:S02]  /*2290*/  LDG.E.U16 R0, [R6.64] ;  /* 0x0000002406007981 */ /* 0x000ea4000c1e1500 */
[----:B--2---:R-:W-:-:S05]  /*22a0*/  HADD2.F32 R0, -RZ, R0.H0_H0 ;  /* 0x20000000ff007230 */ /* 0x004fca0000004100 */
[----:B------:R-:W-:-:S04]  /*22b0*/  FMUL.FTZ R0, R0, 1 ;  /* 0x3f80000000007820 */ /* 0x000fc80000410000 */
[----:B------:R0:W2:Y:S01]  /*22c0*/  F2F.F64.F32 R4, R0 ;  /* 0x0000000000047310 */ /* 0x0000a20000201800 */
[----:B------:R-:W-:Y:S05]  /*22d0*/  BRA `(.L_x_12046) ;  /* 0x00000c1000007947 */ /* 0x000fea0003800000 */
.L_x_12049:
        /* <DEDUP_REMOVED lines=10> */
.L_x_12052:
[----:B------:R-:W2:Y:S02]  /*2380*/  LDG.E.U16 R6, [R6.64] ;  /* 0x0000002406067981 */ /* 0x000ea4000c1e1500 */
[----:B--2---:R-:W-:-:S05]  /*2390*/  HADD2.F32 R0, -RZ, R6.H0_H0 ;  /* 0x20000006ff007230 */ /* 0x004fca0000004100 */
[----:B------:R-:W-:-:S04]  /*23a0*/  FMUL.FTZ R0, R0, 1 ;  /* 0x3f80000000007820 */ /* 0x000fc80000410000 */
[----:B------:R0:W2:Y:S01]  /*23b0*/  F2F.F64.F32 R4, R0 ;  /* 0x0000000000047310 */ /* 0x0000a20000201800 */
[----:B------:R-:W-:Y:S05]  /*23c0*/  BRA `(.L_x_12046) ;  /* 0x00000b2000007947 */ /* 0x000fea0003800000 */
.L_x_12051:
[----:B------:R0:W5:Y:S01]  /*23d0*/  LDG.E.64 R4, [R6.64] ;  /* 0x0000002406047981 */ /* 0x000162000c1e1b00 */
[----:B------:R-:W-:Y:S05]  /*23e0*/  BRA `(.L_x_12046) ;  /* 0x00000b0000007947 */ /* 0x000fea0003800000 */
.L_x_12041:
        /* <DEDUP_REMOVED lines=13> */
.L_x_12055:
[----:B------:R0:W5:Y:S01]  /*24c0*/  LDG.E.64 R4, [R6.64] ;  /* 0x0000002406047981 */ /* 0x000162000c1e1b00 */
[----:B------:R-:W-:Y:S05]  /*24d0*/  BRA `(.L_x_12046) ;  /* 0x00000a1000007947 */ /* 0x000fea0003800000 */
.L_x_12054:
        /* <DEDUP_REMOVED lines=25> */
[----:B------:R-:W-:-:S06]  /*2670*/  FMUL.FTZ R5, R5, 1 ;  /* 0x3f80000005057820 */ /* 0x000fcc0000410000 */
[----:B------:R-:W0:Y:S01]  /*2680*/  F2F.F64.F32 R4, R5 ;  /* 0x0000000500047310 */ /* 0x000e220000201800 */
[----:B------:R-:W-:Y:S05]  /*2690*/  BRA `(.L_x_12046) ;  /* 0x0000085000007947 */ /* 0x000fea0003800000 */
.L_x_12057:
        /* <DEDUP_REMOVED lines=13> */
[----:B------:R0:W2:Y:S01]  /*2770*/  F2F.F64.F32 R4, R0 ;  /* 0x0000000000047310 */ /* 0x0000a20000201800 */
[----:B------:R-:W-:Y:S05]  /*2780*/  BRA `(.L_x_12046) ;  /* 0x0000076000007947 */ /* 0x000fea0003800000 */
.L_x_12056:
[----:B------:R-:W2:Y:S02]  /*2790*/  LDG.E.U16 R0, [R6.64] ;  /* 0x0000002406007981 */ /* 0x000ea4000c1e1500 */
[----:B--2---:R-:W-:-:S05]  /*27a0*/  PRMT R0, RZ, 0x5410, R0 ;  /* 0x00005410ff007816 */ /* 0x004fca0000000000 */
[----:B------:R-:W-:-:S04]  /*27b0*/  FMUL.FTZ R0, R0, 1 ;  /* 0x3f80000000007820 */ /* 0x000fc80000410000 */
[----:B------:R0:W2:Y:S01]  /*27c0*/  F2F.F64.F32 R4, R0 ;  /* 0x0000000000047310 */ /* 0x0000a20000201800 */
[----:B------:R-:W-:Y:S05]  /*27d0*/  BRA `(.L_x_12046) ;  /* 0x0000071000007947 */ /* 0x000fea0003800000 */
.L_x_12053:
        /* <DEDUP_REMOVED lines=9> */
[----:B--2---:R-:W0:Y:S01]  /*2870*/  I2F.F64.U16 R4, R4 ;  /* 0x0000000400047312 */ /* 0x004e220000101800 */
[----:B------:R-:W-:Y:S05]  /*2880*/  BRA `(.L_x_12046) ;  /* 0x0000066000007947 */ /* 0x000fea0003800000 */
.L_x_12060:
        /* <DEDUP_REMOVED lines=21> */
.L_x_12064:
[----:B------:R-:W-:Y:S05]  /*29e0*/  BSYNC B1 ;  /* 0x0000000000017941 */ /* 0x000fea0003800000 */
.L_x_12063:
[----:B------:R-:W-:Y:S01]  /*29f0*/  LEA R5, R0, 0x3b800000, 0x17 ;  /* 0x3b80000000057811 */ /* 0x000fe200078eb8ff */
[----:B------:R-:W-:-:S05]  /*2a00*/  IMAD.SHL.U32 R0, R3, 0x100000, RZ ;  /* 0x0010000003007824 */ /* 0x000fca00078e00ff */
[----:B------:R-:W-:Y:S02]  /*2a10*/  LOP3.LUT R0, R5, R0, R6, 0xfe, !PT ;  /* 0x0000000005007212 */ /* 0x000fe400078efe06 */
.L_x_12062:
[----:B------:R-:W-:Y:S05]  /*2a20*/  BSYNC B0 ;  /* 0x0000000000007941 */ /* 0x000fea0003800000 */
.L_x_12061:
[----:B------:R-:W-:-:S04]  /*2a30*/  FMUL.FTZ R0, R0, 1 ;  /* 0x3f80000000007820 */ /* 0x000fc80000410000 */
[----:B------:R0:W2:Y:S01]  /*2a40*/  F2F.F64.F32 R4, R0 ;  /* 0x0000000000047310 */ /* 0x0000a20000201800 */
[----:B------:R-:W-:Y:S05]  /*2a50*/  BRA `(.L_x_12046) ;  /* 0x0000049000007947 */ /* 0x000fea0003800000 */
.L_x_12059:
        /* <DEDUP_REMOVED lines=21> */
.L_x_12068:
[----:B------:R-:W-:Y:S05]  /*2bb0*/  BSYNC B1 ;  /* 0x0000000000017941 */ /* 0x000fea0003800000 */
.L_x_12067:
[----:B------:R-:W-:Y:S01]  /*2bc0*/  LEA R5, R0, 0x37800000, 0x17 ;  /* 0x3780000000057811 */ /* 0x000fe200078eb8ff */
[----:B------:R-:W-:-:S05]  /*2bd0*/  IMAD.SHL.U32 R0, R3, 0x200000, RZ ;  /* 0x0020000003007824 */ /* 0x000fca00078e00ff */
[----:B------:R-:W-:Y:S02]  /*2be0*/  LOP3.LUT R0, R5, R0, R6, 0xfe, !PT ;  /* 0x0000000005007212 */ /* 0x000fe400078efe06 */
.L_x_12066:
[----:B------:R-:W-:Y:S05]  /*2bf0*/  BSYNC B0 ;  /* 0x0000000000007941 */ /* 0x000fea0003800000 */
.L_x_12065:
[----:B------:R-:W-:-:S04]  /*2c00*/  FMUL.FTZ R0, R0, 1 ;  /* 0x3f80000000007820 */ /* 0x000fc80000410000 */
[----:B------:R0:W2:Y:S01]  /*2c10*/  F2F.F64.F32 R4, R0 ;  /* 0x0000000000047310 */ /* 0x0000a20000201800 */
[----:B------:R-:W-:Y:S05]  /*2c20*/  BRA `(.L_x_12046) ;  /* 0x000002c000007947 */ /* 0x000fea0003800000 */
.L_x_12058:
        /* <DEDUP_REMOVED lines=14> */
.L_x_12072:
[----:B------:R-:W-:Y:S05]  /*2d10*/  BSYNC B0 ;  /* 0x0000000000007941 */ /* 0x000fea0003800000 */
.L_x_12071:
[----:B------:R-:W-:-:S04]  /*2d20*/  FMUL.FTZ R0, R0, 1 ;  /* 0x3f80000000007820 */ /* 0x000fc80000410000 */
[----:B------:R0:W2:Y:S01]  /*2d30*/  F2F.F64.F32 R4, R0 ;  /* 0x0000000000047310 */ /* 0x0000a20000201800 */
[----:B------:R-:W-:Y:S05]  /*2d40*/  BRA `(.L_x_12046) ;  /* 0x000001a000007947 */ /* 0x000fea0003800000 */
.L_x_12045:
        /* <DEDUP_REMOVED lines=18> */
[----:B01---5:R-:W-:Y:S05]  /*2e70*/  CALL.ABS.NOINC R14 ;  /* 0x000000000e007343 */ /* 0x023fea0003c00000 */
[----:B------:R-:W-:Y:S01]  /*2e80*/  CS2R R4, SRZ ;  /* 0x0000000000047805 */ /* 0x000fe2000001ff00 */
[----:B------:R-:W-:Y:S05]  /*2e90*/  BRA `(.L_x_12046) ;  /* 0x0000005000007947 */ /* 0x000fea0003800000 */
.L_x_12070:
[----:B------:R-:W2:Y:S02]  /*2ea0*/  LDG.E.64 R4, [R6.64] ;  /* 0x0000002406047981 */ /* 0x000ea4000c1e1b00 */
[----:B--2---:R-:W0:Y:S01]  /*2eb0*/  I2F.F64.U64 R4, R4 ;  /* 0x0000000400047312 */ /* 0x004e220000301800 */
[----:B------:R-:W-:Y:S05]  /*2ec0*/  BRA `(.L_x_12046) ;  /* 0x0000002000007947 */ /* 0x000fea0003800000 */
.L_x_12069:
[----:B------:R-:W2:Y:S02]  /*2ed0*/  LDG.E R4, [R6.64] ;  /* 0x0000002406047981 */ /* 0x000ea4000c1e1900 */
[----:B--2---:R-:W0:Y:S02]  /*2ee0*/  I2F.F64.U32 R4, R4 ;  /* 0x0000000400047312 */ /* 0x004e240000201800 */
.L_x_12046:
[----:B0-2--5:R-:W0:Y:S01]  /*2ef0*/  MUFU.RCP64H R7, R5 ;  /* 0x0000000500077308 */ /* 0x025e220000001800 */
[----:B------:R-:W-:Y:S01]  /*2f00*/  IMAD.MOV.U32 R6, RZ, RZ, 0x1 ;  /* 0x00000001ff067424 */ /* 0x000fe200078e00ff */
[----:B-1----:R-:W-:Y:S01]  /*2f10*/  FSETP.GEU.AND P1, PT, |R19|, 6.5827683646048100446e-37, PT ;  /* 0x036000001300780b */ /* 0x002fe20003f2e200 */
        /* <DEDUP_REMOVED lines=15> */
[----:B------:R-:W-:Y:S05]  /*3010*/  CALL.REL.NOINC `($__internal_36_$__cuda_sm20_div_rn_f64_full) ;  /* 0x0000d09000007944 */ /* 0x000fea0003c00000 */
.L_x_12074:
[----:B------:R-:W-:Y:S05]  /*3020*/  BSYNC B0 ;  /* 0x0000000000007941 */ /* 0x000fea0003800000 */
.L_x_12073:
        /* <DEDUP_REMOVED lines=15> */
.L_x_12078:
[----:B------:R-:W0:Y:S02]  /*3120*/  F2I.S64.F64.TRUNC R8, R8 ;  /* 0x0000000800087311 */ /* 0x000e24000030d900 */
[----:B0-----:R-:W-:-:S05]  /*3130*/  IMAD.MOV.U32 R3, RZ, RZ, R8 ;  /* 0x000000ffff037224 */ /* 0x001fca00078e0008 */
[----:B------:R0:W-:Y:S01]  /*3140*/  STG.E.U8 [R16.64], R3 ;  /* 0x0000000310007986 */ /* 0x0001e2000c101124 */
[----:B------:R-:W-:Y:S05]  /*3150*/  BRA `(.L_x_12080) ;  /* 0x00000eb000007947 */ /* 0x000fea0003800000 */
.L_x_12077:
        /* <DEDUP_REMOVED lines=9> */
.L_x_12082:
[----:B------:R-:W0:Y:S02]  /*31f0*/  F2I.F64.TRUNC R9, R8 ;  /* 0x0000000800097311 */ /* 0x000e24000030d100 */
[----:B0-----:R0:W-:Y:S01]  /*3200*/  STG.E [R16.64], R9 ;  /* 0x0000000910007986 */ /* 0x0011e2000c101924 */
[----:B------:R-:W-:Y:S05]  /*3210*/  BRA `(.L_x_12080) ;  /* 0x00000df000007947 */ /* 0x000fea0003800000 */
.L_x_12081:
[----:B------:R-:W0:Y:S02]  /*3220*/  F2I.F64.TRUNC R9, R8 ;  /* 0x0000000800097311 */ /* 0x000e24000030d100 */
[----:B0-----:R0:W-:Y:S01]  /*3230*/  STG.E.U16 [R16.64], R9 ;  /* 0x0000000910007986 */ /* 0x0011e2000c101524 */
[----:B------:R-:W-:Y:S05]  /*3240*/  BRA `(.L_x_12080) ;  /* 0x00000dc000007947 */ /* 0x000fea0003800000 */
.L_x_12076:
        /* <DEDUP_REMOVED lines=11> */
.L_x_12084:
[----:B------:R-:W0:Y:S01]  /*3300*/  F2F.F32.F64 R0, R8 ;  /* 0x0000000800007310 */ /* 0x000e220000301000 */
[----:B------:R-:W0:-:S14]  /*3310*/  DSETP.GEU.AND P0, PT, |R8|, c[0x2][0x0], PT ;  /* 0x008000000800762a */ /* 0x000e1c0003f0e200 */
[----:B0-----:R-:W-:-:S05]  /*3320*/  @!P0 FMUL R0, R0, 1.175494350822287508e-38 ;  /* 0x0080000000008820 */ /* 0x001fca0000400000 */
[----:B------:R-:W-:-:S05]  /*3330*/  F2FP.PACK_AB R0, RZ, R0 ;  /* 0x00000000ff00723e */ /* 0x000fca00000000ff */
[----:B------:R0:W-:Y:S01]  /*3340*/  STG.E.U16 [R16.64], R0 ;  /* 0x0000000010007986 */ /* 0x0001e2000c101524 */
[----:B------:R-:W-:Y:S05]  /*3350*/  BRA `(.L_x_12080) ;  /* 0x00000cb000007947 */ /* 0x000fea0003800000 */
.L_x_12083:
        /* <DEDUP_REMOVED lines=8> */
[----:B------:R-:W-:-:S13]  /*33e0*/  IMAD.MOV.U32 R5, RZ, RZ, RZ ;  /* 0x000000ffff057224 */ /* 0x000fda00078e00ff */
[----:B0-----:R-:W-:-:S05]  /*33f0*/  @!P0 FMUL R4, R4, 1.175494350822287508e-38 ;  /* 0x0080000004048820 */ /* 0x001fca0000400000 */
[----:B------:R0:W-:Y:S01]  /*3400*/  STG.E.64 [R16.64], R4 ;  /* 0x0000000410007986 */ /* 0x0001e2000c101b24 */
[----:B------:R-:W-:Y:S05]  /*3410*/  BRA `(.L_x_12080) ;  /* 0x00000bf000007947 */ /* 0x000fea0003800000 */
.L_x_12086:
[----:B------:R-:W0:Y:S01]  /*3420*/  F2F.F32.F64 R0, R8 ;  /* 0x0000000800007310 */ /* 0x000e220000301000 */
[----:B------:R-:W0:-:S14]  /*3430*/  DSETP.GEU.AND P0, PT, |R8|, c[0x2][0x0], PT ;  /* 0x008000000800762a */ /* 0x000e1c0003f0e200 */
[----:B0-----:R-:W-:-:S05]  /*3440*/  @!P0 FMUL R0, R0, 1.175494350822287508e-38 ;  /* 0x0080000000008820 */ /* 0x001fca0000400000 */
[----:B------:R-:W-:-:S04]  /*3450*/  F2FP.PACK_AB R3, RZ, R0 ;  /* 0x00000000ff03723e */ /* 0x000fc800000000ff */
[----:B------:R-:W-:-:S05]  /*3460*/  PRMT R3, R3, 0x5410, RZ ;  /* 0x0000541003037816 */ /* 0x000fca00000000ff */
[----:B------:R0:W-:Y:S01]  /*3470*/  STG.E [R16.64], R3 ;  /* 0x0000000310007986 */ /* 0x0001e2000c101924 */
[----:B------:R-:W-:Y:S05]  /*3480*/  BRA `(.L_x_12080) ;  /* 0x00000b8000007947 */ /* 0x000fea0003800000 */
.L_x_12085:
[----:B------:R0:W-:Y:S01]  /*3490*/  STG.E.64 [R16.64], R8 ;  /* 0x0000000810007986 */ /* 0x0001e2000c101b24 */
[----:B------:R-:W-:Y:S05]  /*34a0*/  BRA `(.L_x_12080) ;  /* 0x00000b6000007947 */ /* 0x000fea0003800000 */
.L_x_12075:
        /* <DEDUP_REMOVED lines=9> */
[----:B0-----:R-:W-:-:S05]  /*3540*/  SEL R3, RZ, 0x1, !P0 ;  /* 0x00000001ff037807 */ /* 0x001fca0004000000 */
[----:B------:R0:W-:Y:S01]  /*3550*/  STG.E.U8 [R16.64], R3 ;  /* 0x0000000310007986 */ /* 0x0001e2000c101124 */
[----:B------:R-:W-:Y:S05]  /*3560*/  BRA `(.L_x_12080) ;  /* 0x00000aa000007947 */ /* 0x000fea0003800000 */
.L_x_12089:
[----:B------:R-:W-:-:S05]  /*3570*/  CS2R R10, SRZ ;  /* 0x00000000000a7805 */ /* 0x000fca000001ff00 */
[----:B------:R0:W-:Y:S01]  /*3580*/  STG.E.128 [R16.64], R8 ;  /* 0x0000000810007986 */ /* 0x0001e2000c101d24 */
[----:B------:R-:W-:Y:S05]  /*3590*/  BRA `(.L_x_12080) ;  /* 0x00000a7000007947 */ /* 0x000fea0003800000 */
.L_x_12088:
        /* <DEDUP_REMOVED lines=23> */
.L_x_12093:
[----:B------:R-:W-:Y:S05]  /*3710*/  BSYNC B0 ;  /* 0x0000000000007941 */ /* 0x000fea0003800000 */
.L_x_12092:
[----:B------:R-:W-:-:S05]  /*3720*/  LOP3.LUT R5, R0, R5, RZ, 0xfc, !PT ;  /* 0x0000000500057212 */ /* 0x000fca00078efcff */
[----:B------:R0:W-:Y:S01]  /*3730*/  STG.E.U8 [R16.64], R5 ;  /* 0x0000000510007986 */ /* 0x0001e2000c101124 */
[----:B------:R-:W-:Y:S05]  /*3740*/  BRA `(.L_x_12080) ;  /* 0x000008c000007947 */ /* 0x000fea0003800000 */
.L_x_12091:
        /* <DEDUP_REMOVED lines=15> */
.L_x_12095:
[----:B------:R-:W-:Y:S01]  /*3840*/  IMAD.MOV.U32 R0, RZ, RZ, 0x7f ;  /* 0x0000007fff007424 */ /* 0x000fe200078e00ff */
[----:B------:R-:W-:-:S04]  /*3850*/  ISETP.GT.U32.AND P0, PT, R3, 0x7f800000, PT ;  /* 0x7f8000000300780c */ /* 0x000fc80003f04070 */
[----:B------:R-:W-:-:S04]  /*3860*/  SEL R0, R0, 0x7c, P0 ;  /* 0x0000007c00007807 */ /* 0x000fc80000000000 */
.L_x_12096:
[----:B------:R-:W-:Y:S05]  /*3870*/  BSYNC B0 ;  /* 0x0000000000007941 */ /* 0x000fea0003800000 */
.L_x_12094:
[----:B------:R-:W-:-:S04]  /*3880*/  LOP3.LUT R3, R5, 0x80000000, RZ, 0xc0, !PT ;  /* 0x8000000005037812 */ /* 0x000fc800078ec0ff */
[----:B------:R-:W-:-:S04]  /*3890*/  SHF.R.U32.HI R3, RZ, 0x18, R3 ;  /* 0x00000018ff037819 */ /* 0x000fc80000011603 */
[----:B------:R-:W-:-:S05]  /*38a0*/  LOP3.LUT R3, R0, R3, RZ, 0xfc, !PT ;  /* 0x0000000300037212 */ /* 0x000fca00078efcff */
[----:B------:R0:W-:Y:S01]  /*38b0*/  STG.E.U8 [R16.64], R3 ;  /* 0x0000000310007986 */ /* 0x0001e2000c101124 */
[----:B------:R-:W-:Y:S05]  /*38c0*/  BRA `(.L_x_12080) ;  /* 0x0000074000007947 */ /* 0x000fea0003800000 */
.L_x_12090:
[----:B------:R-:W0:Y:S01]  /*38d0*/  F2F.F32.F64 R0, R8 ;  /* 0x0000000800007310 */ /* 0x000e220000301000 */
[----:B------:R-:W0:-:S14]  /*38e0*/  DSETP.GEU.AND P0, PT, |R8|, c[0x2][0x0], PT ;  /* 0x008000000800762a */ /* 0x000e1c0003f0e200 */
[----:B0-----:R-:W-:-:S05]  /*38f0*/  @!P0 FMUL R0, R0, 1.175494350822287508e-38 ;  /* 0x0080000000008820 */ /* 0x001fca0000400000 */
[----:B------:R-:W-:-:S05]  /*3900*/  F2FP.BF16.PACK_AB R0, RZ, R0 ;  /* 0x00000000ff00723e */ /* 0x000fca00000010ff */
[----:B------:R0:W-:Y:S01]  /*3910*/  STG.E.U16 [R16.64], R0 ;  /* 0x0000000010007986 */ /* 0x0001e2000c101524 */
[----:B------:R-:W-:Y:S05]  /*3920*/  BRA `(.L_x_12080) ;  /* 0x000006e000007947 */ /* 0x000fea0003800000 */
.L_x_12087:
        /* <DEDUP_REMOVED lines=11> */
.L_x_12099:
        /* <DEDUP_REMOVED lines=19> */
.L_x_12102:
[----:B------:R-:W-:-:S04]  /*3b10*/  LOP3.LUT R0, R5, 0x80000000, RZ, 0xc0, !PT ;  /* 0x8000000005007812 */ /* 0x000fc800078ec0ff */
[----:B------:R-:W-:-:S04]  /*3b20*/  SHF.R.U32.HI R0, RZ, 0x18, R0 ;  /* 0x00000018ff007819 */ /* 0x000fc80000011600 */
[----:B------:R-:W-:Y:S02]  /*3b30*/  LOP3.LUT R0, R3, R0, RZ, 0xfc, !PT ;  /* 0x0000000003007212 */ /* 0x000fe400078efcff */
.L_x_12101:
[----:B------:R-:W-:Y:S05]  /*3b40*/  BSYNC B0 ;  /* 0x0000000000007941 */ /* 0x000fea0003800000 */
.L_x_12100:
[----:B------:R0:W-:Y:S01]  /*3b50*/  STG.E.U8 [R16.64], R0 ;  /* 0x0000000010007986 */ /* 0x0001e2000c101124 */
[----:B------:R-:W-:Y:S05]  /*3b60*/  BRA `(.L_x_12080) ;  /* 0x000004a000007947 */ /* 0x000fea0003800000 */
.L_x_12098:
        /* <DEDUP_REMOVED lines=19> */
.L_x_12105:
[----:B------:R-:W-:-:S04]  /*3ca0*/  LOP3.LUT R0, R5, 0x80000000, RZ, 0xc0, !PT ;  /* 0x8000000005007812 */ /* 0x000fc800078ec0ff */
[----:B------:R-:W-:-:S04]  /*3cb0*/  SHF.R.U32.HI R0, RZ, 0x18, R0 ;  /* 0x00000018ff007819 */ /* 0x000fc80000011600 */
[----:B------:R-:W-:Y:S02]  /*3cc0*/  LOP3.LUT R0, R3, R0, RZ, 0xfc, !PT ;  /* 0x0000000003007212 */ /* 0x000fe400078efcff */
.L_x_12104:
[----:B------:R-:W-:Y:S05]  /*3cd0*/  BSYNC B0 ;  /* 0x0000000000007941 */ /* 0x000fea0003800000 */
.L_x_12103:
[----:B------:R0:W-:Y:S01]  /*3ce0*/  STG.E.U8 [R16.64], R0 ;  /* 0x0000000010007986 */ /* 0x0001e2000c101124 */
[----:B------:R-:W-:Y:S05]  /*3cf0*/  BRA `(.L_x_12080) ;  /* 0x0000031000007947 */ /* 0x000fea0003800000 */
.L_x_12097:
        /* <DEDUP_REMOVED lines=24> */
.L_x_12079:
        /* <DEDUP_REMOVED lines=18> */
[----:B01----:R-:W-:Y:S05]  /*3fa0*/  CALL.ABS.NOINC R14 ;  /* 0x000000000e007343 */ /* 0x003fea0003c00000 */
[----:B------:R-:W-:Y:S05]  /*3fb0*/  BRA `(.L_x_12080) ;  /* 0x0000005000007947 */ /* 0x000fea0003800000 */
.L_x_12107:
[----:B------:R-:W0:Y:S02]  /*3fc0*/  F2I.U64.F64.TRUNC R8, R8 ;  /* 0x0000000800087311 */ /* 0x000e24000030d800 */
[----:B0-----:R0:W-:Y:S01]  /*3fd0*/  STG.E.64 [R16.64], R8 ;  /* 0x0000000810007986 */ /* 0x0011e2000c101b24 */
[----:B------:R-:W-:Y:S05]  /*3fe0*/  BRA `(.L_x_12080) ;  /* 0x0000002000007947 */ /* 0x000fea0003800000 */
.L_x_12106:
[----:B------:R-:W0:Y:S02]  /*3ff0*/  F2I.U32.F64.TRUNC R9, R8 ;  /* 0x0000000800097311 */ /* 0x000e24000030d000 */
[----:B0-----:R0:W-:Y:S02]  /*4000*/  STG.E [R16.64], R9 ;  /* 0x0000000910007986 */ /* 0x0011e4000c101924 */
.L_x_12080:
[----:B------:R-:W-:-:S05]  /*4010*/  IMAD R2, R2, 0x200, R23 ;  /* 0x0000020002027824 */ /* 0x000fca00078e0217 */
[----:B------:R-:W-:Y:S02]  /*4020*/  IADD3 R19, R2, 0x80, RZ ;  /* 0x0000008002137810 */ /* 0x000fe40007ffe0ff */
.L_x_12007:
[----:B------:R-:W-:Y:S05]  /*4030*/  BSYNC B6 ;  /* 0x0000000000067941 */ /* 0x000fea0003800000 */
.L_x_12006:
[----:B------:R-:W-:Y:S01]  /*4040*/  ISETP.GE.AND P0, PT, R19, c[0x0][0x160], PT ;  /* 0x0000580013007a0c */ /* 0x000fe20003f06270 */
[----:B------:R-:W-:-:S12]  /*4050*/  BSSY B6, `(.L_x_12108) ;  /* 0x0000804000067945 */ /* 0x000fd80003800000 */
        /* <DEDUP_REMOVED lines=256> */
.L_x_12110:
        /* <DEDUP_REMOVED lines=17> */
[----:B--2---:R0:W2:Y:S01]  /*5170*/  I2F.F64.S16 R22, R2 ;  /* 0x0000000200167312 */ /* 0x0040a20000101c00 */
[----:B------:R-:W-:Y:S05]  /*5180*/  BRA `(.L_x_12116) ;  /* 0x00000e2000007947 */ /* 0x000fea0003800000 */
.L_x_12114:
[----:B------:R-:W2:Y:S02]  /*5190*/  LDG.E.U8 R2, [R2.64] ;  /* 0x0000002402027981 */ /* 0x000ea4000c1e1100 */
[----:B--2---:R0:W2:Y:S01]  /*51a0*/  I2F.F64.U16 R22, R2 ;  /* 0x0000000200167312 */ /* 0x0040a20000101800 */
[----:B------:R-:W-:Y:S05]  /*51b0*/  BRA `(.L_x_12116) ;  /* 0x00000df000007947 */ /* 0x000fea0003800000 */
.L_x_12113:
        /* <DEDUP_REMOVED lines=9> */
.L_x_12118:
[----:B------:R-:W2:Y:S02]  /*5250*/  LDG.E R2, [R2.64] ;  /* 0x0000002402027981 */ /* 0x000ea4000c1e1900 */
[----:B--2---:R0:W2:Y:S01]  /*5260*/  I2F.F64 R22, R2 ;  /* 0x0000000200167312 */ /* 0x0040a20000201c00 */
[----:B------:R-:W-:Y:S05]  /*5270*/  BRA `(.L_x_12116) ;  /* 0x00000d3000007947 */ /* 0x000fea0003800000 */
.L_x_12117:
[----:B------:R-:W2:Y:S02]  /*5280*/  LDG.E.U16 R2, [R2.64] ;  /* 0x0000002402027981 */ /* 0x000ea4000c1e1500 */
[----:B--2---:R0:W2:Y:S01]  /*5290*/  I2F.F64.S16 R22, R2 ;  /* 0x0000000200167312 */ /* 0x0040a20000101c00 */
[----:B------:R-:W-:Y:S05]  /*52a0*/  BRA `(.L_x_12116) ;  /* 0x00000d0000007947 */ /* 0x000fea0003800000 */
.L_x_12112:
        /* <DEDUP_REMOVED lines=10> */
.L_x_12120:
[----:B------:R-:W2:Y:S02]  /*5350*/  LDG.E.U16 R0, [R2.64] ;  /* 0x0000002402007981 */ /* 0x000ea4000c1e1500 */
[----:B--2---:R-:W-:-:S05]  /*5360*/  HADD2.F32 R0, -RZ, R0.H0_H0 ;  /* 0x20000000ff007230 */ /* 0x004fca0000004100 */
[----:B------:R-:W-:-:S04]  /*5370*/  FMUL.FTZ R0, R0, 1 ;  /* 0x3f80000000007820 */ /* 0x000fc80000410000 */
[----:B------:R0:W2:Y:S01]  /*5380*/  F2F.F64.F32 R22, R0 ;  /* 0x0000000000167310 */ /* 0x0000a20000201800 */
[----:B------:R-:W-:Y:S05]  /*5390*/  BRA `(.L_x_12116) ;  /* 0x00000c1000007947 */ /* 0x000fea0003800000 */
.L_x_12119:
        /* <DEDUP_REMOVED lines=10> */
.L_x_12122:
[----:B------:R-:W2:Y:S02]  /*5440*/  LDG.E.U16 R2, [R2.64] ;  /* 0x0000002402027981 */ /* 0x000ea4000c1e1500 */
[----:B--2---:R-:W-:-:S05]  /*5450*/  HADD2.F32 R0, -RZ, R2.H0_H0 ;  /* 0x20000002ff007230 */ /* 0x004fca0000004100 */
[----:B------:R-:W-:-:S04]  /*5460*/  FMUL.FTZ R0, R0, 1 ;  /* 0x3f80000000007820 */ /* 0x000fc80000410000 */
[----:B------:R0:W2:Y:S01]  /*5470*/  F2F.F64.F32 R22, R0 ;  /* 0x0000000000167310 */ /* 0x0000a20000201800 */
[----:B------:R-:W-:Y:S05]  /*5480*/  BRA `(.L_x_12116) ;  /* 0x00000b2000007947 */ /* 0x000fea0003800000 */
.L_x_12121:
[----:B------:R0:W5:Y:S01]  /*5490*/  LDG.E.64 R22, [R2.64] ;  /* 0x0000002402167981 */ /* 0x000162000c1e1b00 */
[----:B------:R-:W-:Y:S05]  /*54a0*/  BRA `(.L_x_12116) ;  /* 0x00000b0000007947 */ /* 0x000fea0003800000 */
.L_x_12111:
        /* <DEDUP_REMOVED lines=13> */
.L_x_12125:
[----:B------:R0:W5:Y:S01]  /*5580*/  LDG.E.64 R22, [R2.64] ;  /* 0x0000002402167981 */ /* 0x000162000c1e1b00 */
[----:B------:R-:W-:Y:S05]  /*5590*/  BRA `(.L_x_12116) ;  /* 0x00000a1000007947 */ /* 0x000fea0003800000 */
.L_x_12124:
        /* <DEDUP_REMOVED lines=26> */
[----:B------:R0:W2:Y:S01]  /*5740*/  F2F.F64.F32 R22, R5 ;  /* 0x0000000500167310 */ /* 0x0000a20000201800 */
[----:B------:R-:W-:Y:S05]  /*5750*/  BRA `(.L_x_12116) ;  /* 0x0000085000007947 */ /* 0x000fea0003800000 */
.L_x_12127:
        /* <DEDUP_REMOVED lines=15> */
.L_x_12126:
[----:B------:R-:W2:Y:S02]  /*5850*/  LDG.E.U16 R0, [R2.64] ;  /* 0x0000002402007981 */ /* 0x000ea4000c1e1500 */
[----:B--2---:R-:W-:-:S05]  /*5860*/  PRMT R0, RZ, 0x5410, R0 ;  /* 0x00005410ff007816 */ /* 0x004fca0000000000 */
[----:B------:R-:W-:-:S04]  /*5870*/  FMUL.FTZ R0, R0, 1 ;  /* 0x3f80000000007820 */ /* 0x000fc80000410000 */
[----:B------:R0:W2:Y:S01]  /*5880*/  F2F.F64.F32 R22, R0 ;  /* 0x0000000000167310 */ /* 0x0000a20000201800 */
[----:B------:R-:W-:Y:S05]  /*5890*/  BRA `(.L_x_12116) ;  /* 0x0000071000007947 */ /* 0x000fea0003800000 */
.L_x_12123:
        /* <DEDUP_REMOVED lines=9> */
[----:B--2---:R0:W2:Y:S01]  /*5930*/  I2F.F64.U16 R22, R2 ;  /* 0x0000000200167312 */ /* 0x0040a20000101800 */
[----:B------:R-:W-:Y:S05]  /*5940*/  BRA `(.L_x_12116) ;  /* 0x0000066000007947 */ /* 0x000fea0003800000 */
.L_x_12130:
        /* <DEDUP_REMOVED lines=21> */
.L_x_12134:
[----:B------:R-:W-:Y:S05]  /*5aa0*/  BSYNC B1 ;  /* 0x0000000000017941 */ /* 0x000fea0003800000 */
.L_x_12133:
[----:B------:R-:W-:Y:S01]  /*5ab0*/  LEA R3, R0, 0x3b800000, 0x17 ;  /* 0x3b80000000037811 */ /* 0x000fe200078eb8ff */
[----:B------:R-:W-:-:S05]  /*5ac0*/  IMAD.SHL.U32 R0, R2, 0x100000, RZ ;  /* 0x0010000002007824 */ /* 0x000fca00078e00ff */
[----:B------:R-:W-:Y:S02]  /*5ad0*/  LOP3.LUT R0, R3, R0, R4, 0xfe, !PT ;  /* 0x0000000003007212 */ /* 0x000fe400078efe04 */
.L_x_12132:
[----:B------:R-:W-:Y:S05]  /*5ae0*/  BSYNC B0 ;  /* 0x0000000000007941 */ /* 0x000fea0003800000 */
.L_x_12131:
[----:B------:R-:W-:-:S04]  /*5af0*/  FMUL.FTZ R0, R0, 1 ;  /* 0x3f80000000007820 */ /* 0x000fc80000410000 */
[----:B------:R0:W2:Y:S01]  /*5b00*/  F2F.F64.F32 R22, R0 ;  /* 0x0000000000167310 */ /* 0x0000a20000201800 */
[----:B------:R-:W-:Y:S05]  /*5b10*/  BRA `(.L_x_12116) ;  /* 0x0000049000007947 */ /* 0x000fea0003800000 */
.L_x_12129:
        /* <DEDUP_REMOVED lines=21> */
.L_x_12138:
[----:B------:R-:W-:Y:S05]  /*5c70*/  BSYNC B1 ;  /* 0x0000000000017941 */ /* 0x000fea0003800000 */
.L_x_12137:
[----:B------:R-:W-:Y:S01]  /*5c80*/  LEA R3, R0, 0x37800000, 0x17 ;  /* 0x3780000000037811 */ /* 0x000fe200078eb8ff */
[----:B------:R-:W-:-:S05]  /*5c90*/  IMAD.SHL.U32 R0, R2, 0x200000, RZ ;  /* 0x0020000002007824 */ /* 0x000fca00078e00ff */
[----:B------:R-:W-:Y:S02]  /*5ca0*/  LOP3.LUT R0, R3, R0, R4, 0xfe, !PT ;  /* 0x0000000003007212 */ /* 0x000fe400078efe04 */
.L_x_12136:
[----:B------:R-:W-:Y:S05]  /*5cb0*/  BSYNC B0 ;  /* 0x0000000000007941 */ /* 0x000fea0003800000 */
.L_x_12135:
[----:B------:R-:W-:-:S04]  /*5cc0*/  FMUL.FTZ R0, R0, 1 ;  /* 0x3f80000000007820 */ /* 0x000fc80000410000 */
[----:B------:R0:W2:Y:S01]  /*5cd0*/  F2F.F64.F32 R22, R0 ;  /* 0x0000000000167310 */ /* 0x0000a20000201800 */
[----:B------:R-:W-:Y:S05]  /*5ce0*/  BRA `(.L_x_12116) ;  /* 0x000002c000007947 */ /* 0x000fea0003800000 */
.L_x_12128:
        /* <DEDUP_REMOVED lines=14> */
.L_x_12142:
[----:B------:R-:W-:Y:S05]  /*5dd0*/  BSYNC B0 ;  /* 0x0000000000007941 */ /* 0x000fea0003800000 */
.L_x_12141:
[----:B------:R-:W-:-:S04]  /*5de0*/  FMUL.FTZ R0, R0, 1 ;  /* 0x3f80000000007820 */ /* 0x000fc80000410000 */
[----:B------:R0:W2:Y:S01]  /*5df0*/  F2F.F64.F32 R22, R0 ;  /* 0x0000000000167310 */ /* 0x0000a20000201800 */
[----:B------:R-:W-:Y:S05]  /*5e00*/  BRA `(.L_x_12116) ;  /* 0x000001a000007947 */ /* 0x000fea0003800000 */
.L_x_12115:
        /* <DEDUP_REMOVED lines=19> */
[----:B------:R-:W-:Y:S01]  /*5f40*/  CS2R R22, SRZ ;  /* 0x0000000000167805 */ /* 0x000fe2000001ff00 */
[----:B------:R-:W-:Y:S05]  /*5f50*/  BRA `(.L_x_12116) ;  /* 0x0000005000007947 */ /* 0x000fea0003800000 */
.L_x_12140:
[----:B------:R-:W2:Y:S02]  /*5f60*/  LDG.E.64 R22, [R2.64] ;  /* 0x0000002402167981 */ /* 0x000ea4000c1e1b00 */
[----:B--2---:R-:W0:Y:S01]  /*5f70*/  I2F.F64.U64 R22, R22 ;  /* 0x0000001600167312 */ /* 0x004e220000301800 */
[----:B------:R-:W-:Y:S05]  /*5f80*/  BRA `(.L_x_12116) ;  /* 0x0000002000007947 */ /* 0x000fea0003800000 */
.L_x_12139:
[----:B------:R-:W2:Y:S02]  /*5f90*/  LDG.E R2, [R2.64] ;  /* 0x0000002402027981 */ /* 0x000ea4000c1e1900 */
[----:B--2---:R0:W2:Y:S02]  /*5fa0*/  I2F.F64.U32 R22, R2 ;  /* 0x0000000200167312 */ /* 0x0040a40000201800 */
.L_x_12116:
        /* <DEDUP_REMOVED lines=15> */
[----:B---3--:R-:W0:Y:S01]  /*60a0*/  I2F.F64.S16 R2, R2 ;  /* 0x0000000200027312 */ /* 0x008e220000101c00 */
[----:B------:R-:W-:Y:S05]  /*60b0*/  BRA `(.L_x_12148) ;  /* 0x00000e2000007947 */ /* 0x000fea0003800000 */
.L_x_12146:
[----:B------:R-:W3:Y:S02]  /*60c0*/  LDG.E.U8 R2, [R4.64] ;  /* 0x0000002404027981 */ /* 0x000ee4000c1e1100 */
[----:B---3--:R-:W0:Y:S01]  /*60d0*/  I2F.F64.U16 R2, R2 ;  /* 0x0000000200027312 */ /* 0x008e220000101800 */
[----:B------:R-:W-:Y:S05]  /*60e0*/  BRA `(.L_x_12148) ;  /* 0x00000df000007947 */ /* 0x000fea0003800000 */
.L_x_12145:
[----:B------:R-:W-:-:S13]  /*60f0*/  ISETP.NE.AND P0, PT, R0, 0x2, PT ;  /* 0x000000020000780c */ /* 0x000fda0003f05270 */
[----:B------:R-:W-:Y:S05]  /*6100*/  @!P0 BRA `(.L_x_12149) ;  /* 0x000000a000008947 */ /* 0x000fea0003800000 */
[----:B------:R-:W-:-:S13]  /*6110*/  ISETP.NE.AND P0, PT, R0, 0x3, PT ;  /* 0x000000030000780c */ /* 0x000fda0003f05270 */
[----:B------:R-:W-:Y:S05]  /*6120*/  @!P0 BRA `(.L_x_12150) ;  /* 0x0000005000008947 */ /* 0x000fea0003800000 */
[----:B------:R-:W-:-:S13]  /*6130*/  ISETP.NE.AND P0, PT, R0, 0x4, PT ;  /* 0x000000040000780c */ /* 0x000fda0003f05270 */
[----:B------:R-:W-:Y:S05]  /*6140*/  @P0 BRA `(.L_x_12147) ;  /* 0x00000bf000000947 */ /* 0x000fea0003800000 */
[----:B------:R-:W3:Y:S02]  /*6150*/  LDG.E.64 R2, [R4.64] ;  /* 0x0000002404027981 */ /* 0x000ee4000c1e1b00 */
[----:B---3--:R-:W0:Y:S01]  /*6160*/  I2F.F64.S64 R2, R2 ;  /* 0x0000000200027312 */ /* 0x008e220000301c00 */
[----:B------:R-:W-:Y:S05]  /*6170*/  BRA `(.L_x_12148) ;  /* 0x00000d6000007947 */ /* 0x000fea0003800000 */
.L_x_12150:
[----:B------:R-:W3:Y:S02]  /*6180*/  LDG.E R2, [R4.64] ;  /* 0x0000002404027981 */ /* 0x000ee4000c1e1900 */
[----:B---3--:R-:W0:Y:S01]  /*6190*/  I2F.F64 R2, R2 ;  /* 0x0000000200027312 */ /* 0x008e220000201c00 */
[----:B------:R-:W-:Y:S05]  /*61a0*/  BRA `(.L_x_12148) ;  /* 0x00000d3000007947 */ /* 0x000fea0003800000 */
.L_x_12149:
[----:B------:R-:W3:Y:S02]  /*61b0*/  LDG.E.U16 R2, [R4.64] ;  /* 0x0000002404027981 */ /* 0x000ee4000c1e1500 */
[----:B---3--:R-:W0:Y:S01]  /*61c0*/  I2F.F64.S16 R2, R2 ;  /* 0x0000000200027312 */ /* 0x008e220000101c00 */
[----:B------:R-:W-:Y:S05]  /*61d0*/  BRA `(.L_x_12148) ;  /* 0x00000d0000007947 */ /* 0x000fea0003800000 */
.L_x_12144:
[----:B------:R-:W-:-:S13]  /*61e0*/  ISETP.GT.AND P0, PT, R0, 0x6, PT ;  /* 0x000000060000780c */ /* 0x000fda0003f04270 */
[----:B------:R-:W-:Y:S05]  /*61f0*/  @P0 BRA `(.L_x_12151) ;  /* 0x000000d000000947 */ /* 0x000fea0003800000 */
[----:B------:R-:W-:-:S13]  /*6200*/  ISETP.NE.AND P0, PT, R0, 0x5, PT ;  /* 0x000000050000780c */ /* 0x000fda0003f05270 */
[----:B------:R-:W-:Y:S05]  /*6210*/  @!P0 BRA `(.L_x_12152) ;  /* 0x0000006000008947 */ /* 0x000fea0003800000 */
[----:B------:R-:W-:-:S13]  /*6220*/  ISETP.NE.AND P0, PT, R0, 0x6, PT ;  /* 0x000000060000780c */ /* 0x000fda0003f05270 */
[----:B------:R-:W-:Y:S05]  /*6230*/  @P0 BRA `(.L_x_12147) ;  /* 0x00000b0000000947 */ /* 0x000fea0003800000 */
[----:B------:R-:W3:Y:S02]  /*6240*/  LDG.E R2, [R4.64] ;  /* 0x0000002404027981 */ /* 0x000ee4000c1e1900 */
[----:B---3--:R-:W-:-:S06]  /*6250*/  FMUL.FTZ R2, R2, 1 ;  /* 0x3f80000002027820 */ /* 0x008fcc0000410000 */
[----:B------:R-:W0:Y:S01]  /*6260*/  F2F.F64.F32 R2, R2 ;  /* 0x0000000200027310 */ /* 0x000e220000201800 */
[----:B------:R-:W-:Y:S05]  /*6270*/  BRA `(.L_x_12148) ;  /* 0x00000c6000007947 */ /* 0x000fea0003800000 */
.L_x_12152:
[----:B------:R-:W3:Y:S02]  /*6280*/  LDG.E.U16 R0, [R4.64] ;  /* 0x0000002404007981 */ /* 0x000ee4000c1e1500 */
[----:B---3--:R-:W-:-:S05]  /*6290*/  HADD2.F32 R0, -RZ, R0.H0_H0 ;  /* 0x20000000ff007230 */ /* 0x008fca0000004100 */
[----:B------:R-:W-:-:S04]  /*62a0*/  FMUL.FTZ R0, R0, 1 ;  /* 0x3f80000000007820 */ /* 0x000fc80000410000 */
[----:B------:R0:W3:Y:S01]  /*62b0*/  F2F.F64.F32 R2, R0 ;  /* 0x0000000000027310 */ /* 0x0000e20000201800 */
[----:B------:R-:W-:Y:S05]  /*62c0*/  BRA `(.L_x_12148) ;  /* 0x00000c1000007947 */ /* 0x000fea0003800000 */
.L_x_12151:
[----:B------:R-:W-:-:S13]  /*62d0*/  ISETP.NE.AND P0, PT, R0, 0x7, PT ;  /* 0x000000070000780c */ /* 0x000fda0003f05270 */
[----:B------:R-:W-:Y:S05]  /*62e0*/  @!P0 BRA `(.L_x_12153) ;  /* 0x000000d000008947 */ /* 0x000fea0003800000 */
        /* <DEDUP_REMOVED lines=8> */
.L_x_12154:
[----:B------:R-:W3:Y:S02]  /*6370*/  LDG.E.U16 R4, [R4.64] ;  /* 0x0000002404047981 */ /* 0x000ee4000c1e1500 */
[----:B---3--:R-:W-:-:S05]  /*6380*/  HADD2.F32 R0, -RZ, R4.H0_H0 ;  /* 0x20000004ff007230 */ /* 0x008fca0000004100 */
[----:B------:R-:W-:-:S04]  /*6390*/  FMUL.FTZ R0, R0, 1 ;  /* 0x3f80000000007820 */ /* 0x000fc80000410000 */
[----:B------:R0:W3:Y:S01]  /*63a0*/  F2F.F64.F32 R2, R0 ;  /* 0x0000000000027310 */ /* 0x0000e20000201800 */
[----:B------:R-:W-:Y:S05]  /*63b0*/  BRA `(.L_x_12148) ;  /* 0x00000b2000007947 */ /* 0x000fea0003800000 */
.L_x_12153:
[----:B------:R0:W5:Y:S01]  /*63c0*/  LDG.E.64 R2, [R4.64] ;  /* 0x0000002404027981 */ /* 0x000162000c1e1b00 */
[----:B------:R-:W-:Y:S05]  /*63d0*/  BRA `(.L_x_12148) ;  /* 0x00000b0000007947 */ /* 0x000fea0003800000 */
.L_x_12143:
        /* <DEDUP_REMOVED lines=11> */
[----:B------:R-:W-:Y:S01]  /*6490*/  FSEL R3, RZ, 1.875, !P0 ;  /* 0x3ff00000ff037808 */ /* 0x000fe20004000000 */
[----:B------:R-:W-:Y:S05]  /*64a0*/  BRA `(.L_x_12148) ;  /* 0x00000a3000007947 */ /* 0x000fea0003800000 */
.L_x_12157:
[----:B------:R0:W5:Y:S01]  /*64b0*/  LDG.E.64 R2, [R4.64] ;  /* 0x0000002404027981 */ /* 0x000162000c1e1b00 */
[----:B------:R-:W-:Y:S05]  /*64c0*/  BRA `(.L_x_12148) ;  /* 0x00000a1000007947 */ /* 0x000fea0003800000 */
.L_x_12156:
        /* <DEDUP_REMOVED lines=28> */
.L_x_12159:
[----:B------:R-:W3:Y:S02]  /*6690*/  LDG.E.U8 R3, [R4.64] ;  /* 0x0000002404037981 */ /* 0x000ee4000c1e1100 */
[----:B---3--:R-:W-:-:S05]  /*66a0*/  IMAD.SHL.U32 R0, R3, 0x2000000, RZ ;  /* 0x0200000003007824 */ /* 0x008fca00078e00ff */
        /* <DEDUP_REMOVED lines=10> */
[----:B------:R-:W-:-:S06]  /*6750*/  FMUL.FTZ R2, R2, 1 ;  /* 0x3f80000002027820 */ /* 0x000fcc0000410000 */
[----:B------:R-:W0:Y:S01]  /*6760*/  F2F.F64.F32 R2, R2 ;  /* 0x0000000200027310 */ /* 0x000e220000201800 */
[----:B------:R-:W-:Y:S05]  /*6770*/  BRA `(.L_x_12148) ;  /* 0x0000076000007947 */ /* 0x000fea0003800000 */
.L_x_12158:
[----:B------:R-:W3:Y:S02]  /*6780*/  LDG.E.U16 R0, [R4.64] ;  /* 0x0000002404007981 */ /* 0x000ee4000c1e1500 */
[----:B---3--:R-:W-:-:S05]  /*6790*/  PRMT R0, RZ, 0x5410, R0 ;  /* 0x00005410ff007816 */ /* 0x008fca0000000000 */
[----:B------:R-:W-:-:S04]  /*67a0*/  FMUL.FTZ R0, R0, 1 ;  /* 0x3f80000000007820 */ /* 0x000fc80000410000 */
[----:B------:R0:W3:Y:S01]  /*67b0*/  F2F.F64.F32 R2, R0 ;  /* 0x0000000000027310 */ /* 0x0000e20000201800 */
[----:B------:R-:W-:Y:S05]  /*67c0*/  BRA `(.L_x_12148) ;  /* 0x0000071000007947 */ /* 0x000fea0003800000 */
.L_x_12155:
        /* <DEDUP_REMOVED lines=9> */
[----:B---3--:R-:W0:Y:S01]  /*6860*/  I2F.F64.U16 R2, R2 ;  /* 0x0000000200027312 */ /* 0x008e220000101800 */
[----:B------:R-:W-:Y:S05]  /*6870*/  BRA `(.L_x_12148) ;  /* 0x0000066000007947 */ /* 0x000fea0003800000 */
.L_x_12162:
        /* <DEDUP_REMOVED lines=21> */
.L_x_12166:
[----:B------:R-:W-:Y:S05]  /*69d0*/  BSYNC B1 ;  /* 0x0000000000017941 */ /* 0x000fea0003800000 */
.L_x_12165:
[----:B------:R-:W-:Y:S01]  /*69e0*/  LEA R3, R0, 0x3b800000, 0x17 ;  /* 0x3b80000000037811 */ /* 0x000fe200078eb8ff */
[----:B------:R-:W-:-:S05]  /*69f0*/  IMAD.SHL.U32 R0, R2, 0x100000, RZ ;  /* 0x0010000002007824 */ /* 0x000fca00078e00ff */
[----:B------:R-:W-:Y:S02]  /*6a00*/  LOP3.LUT R0, R3, R0, R4, 0xfe, !PT ;  /* 0x0000000003007212 */ /* 0x000fe400078efe04 */
.L_x_12164:
[----:B------:R-:W-:Y:S05]  /*6a10*/  BSYNC B0 ;  /* 0x0000000000007941 */ /* 0x000fea0003800000 */
.L_x_12163:
[----:B------:R-:W-:-:S04]  /*6a20*/  FMUL.FTZ R0, R0, 1 ;  /* 0x3f80000000007820 */ /* 0x000fc80000410000 */
[----:B------:R0:W3:Y:S01]  /*6a30*/  F2F.F64.F32 R2, R0 ;  /* 0x0000000000027310 */ /* 0x0000e20000201800 */
[----:B------:R-:W-:Y:S05]  /*6a40*/  BRA `(.L_x_12148) ;  /* 0x0000049000007947 */ /* 0x000fea0003800000 */
.L_x_12161:
        /* <DEDUP_REMOVED lines=21> */
.L_x_12170:
[----:B------:R-:W-:Y:S05]  /*6ba0*/  BSYNC B1 ;  /* 0x0000000000017941 */ /* 0x000fea0003800000 */
.L_x_12169:
[----:B------:R-:W-:Y:S01]  /*6bb0*/  LEA R3, R0, 0x37800000, 0x17 ;  /* 0x3780000000037811 */ /* 0x000fe200078eb8ff */
[----:B------:R-:W-:-:S05]  /*6bc0*/  IMAD.SHL.U32 R0, R2, 0x200000, RZ ;  /* 0x0020000002007824 */ /* 0x000fca00078e00ff */
[----:B------:R-:W-:Y:S02]  /*6bd0*/  LOP3.LUT R0, R3, R0, R4, 0xfe, !PT ;  /* 0x0000000003007212 */ /* 0x000fe400078efe04 */
.L_x_12168:
[----:B------:R-:W-:Y:S05]  /*6be0*/  BSYNC B0 ;  /* 0x0000000000007941 */ /* 0x000fea0003800000 */
.L_x_12167:
[----:B------:R-:W-:-:S04]  /*6bf0*/  FMUL.FTZ R0, R0, 1 ;  /* 0x3f80000000007820 */ /* 0x000fc80000410000 */
[----:B------:R0:W3:Y:S01]  /*6c00*/  F2F.F64.F32 R2, R0 ;  /* 0x0000000000027310 */ /* 0x0000e20000201800 */
[----:B------:R-:W-:Y:S05]  /*6c10*/  BRA `(.L_x_12148) ;  /* 0x000002c000007947 */ /* 0x000fea0003800000 */
.L_x_12160:
        /* <DEDUP_REMOVED lines=14> */
.L_x_12174:
[----:B------:R-:W-:Y:S05]  /*6d00*/  BSYNC B0 ;  /* 0x0000000000007941 */ /* 0x000fea0003800000 */
.L_x_12173:
[----:B------:R-:W-:-:S04]  /*6d10*/  FMUL.FTZ R0, R0, 1 ;  /* 0x3f80000000007820 */ /* 0x000fc80000410000 */
[----:B------:R0:W3:Y:S01]  /*6d20*/  F2F.F64.F32 R2, R0 ;  /* 0x0000000000027310 */ /* 0x0000e20000201800 */
[----:B------:R-:W-:Y:S05]  /*6d30*/  BRA `(.L_x_12148) ;  /* 0x000001a000007947 */ /* 0x000fea0003800000 */
.L_x_12147:
        /* <DEDUP_REMOVED lines=18> */
[----:B012--5:R-:W-:Y:S05]  /*6e60*/  CALL.ABS.NOINC R2 ;  /* 0x0000000002007343 */ /* 0x027fea0003c00000 */
[----:B------:R-:W-:Y:S01]  /*6e70*/  CS2R R2, SRZ ;  /* 0x0000000000027805 */ /* 0x000fe2000001ff00 */
[----:B------:R-:W-:Y:S05]  /*6e80*/  BRA `(.L_x_12148) ;  /* 0x0000005000007947 */ /* 0x000fea0003800000 */
.L_x_12172:
[----:B------:R-:W3:Y:S02]  /*6e90*/  LDG.E.64 R2, [R4.64] ;  /* 0x0000002404027981 */ /* 0x000ee4000c1e1b00 */
[----:B---3--:R-:W0:Y:S01]  /*6ea0*/  I2F.F64.U64 R2, R2 ;  /* 0x0000000200027312 */ /* 0x008e220000301800 */
[----:B------:R-:W-:Y:S05]  /*6eb0*/  BRA `(.L_x_12148) ;  /* 0x0000002000007947 */ /* 0x000fea0003800000 */
.L_x_12171:
[----:B------:R-:W3:Y:S02]  /*6ec0*/  LDG.E R2, [R4.64] ;  /* 0x0000002404027981 */ /* 0x000ee4000c1e1900 */
[----:B---3--:R-:W0:Y:S02]  /*6ed0*/  I2F.F64.U32 R2, R2 ;  /* 0x0000000200027312 */ /* 0x008e240000201800 */
.L_x_12148:
[----:B0--3-5:R-:W0:Y:S01]  /*6ee0*/  MUFU.RCP64H R5, R3 ;  /* 0x0000000300057308 */ /* 0x029e220000001800 */
[----:B------:R-:W-:Y:S01]  /*6ef0*/  IMAD.MOV.U32 R4, RZ, RZ, 0x1 ;  /* 0x00000001ff047424 */ /* 0x000fe200078e00ff */
[----:B--2---:R-:W-:Y:S01]  /*6f00*/  FSETP.GEU.AND P1, PT, |R23|, 6.5827683646048100446e-37, PT ;  /* 0x036000001700780b */ /* 0x004fe20003f2e200 */
        /* <DEDUP_REMOVED lines=17> */
[----:B-1----:R-:W-:Y:S05]  /*7020*/  CALL.REL.NOINC `($__internal_36_$__cuda_sm20_div_rn_f64_full) ;  /* 0x0000908000007944 */ /* 0x002fea0003c00000 */
[----:B------:R-:W-:Y:S02]  /*7030*/  IMAD.MOV.U32 R4, RZ, RZ, R8 ;  /* 0x000000ffff047224 */ /* 0x000fe400078e0008 */
[----:B------:R-:W-:Y:S02]  /*7040*/  IMAD.MOV.U32 R5, RZ, RZ, R9 ;  /* 0x000000ffff057224 */ /* 0x000fe400078e0009 */
.L_x_12176:
[----:B------:R-:W-:Y:S05]  /*7050*/  BSYNC B0 ;  /* 0x0000000000007941 */ /* 0x000fea0003800000 */
.L_x_12175:
        /* <DEDUP_REMOVED lines=15> */
.L_x_12180:
[----:B------:R-:W0:Y:S02]  /*7150*/  F2I.S64.F64.TRUNC R4, R4 ;  /* 0x0000000400047311 */ /* 0x000e24000030d900 */
[----:B0-----:R-:W-:-:S05]  /*7160*/  IMAD.MOV.U32 R3, RZ, RZ, R4 ;  /* 0x000000ffff037224 */ /* 0x001fca00078e0004 */
[----:B------:R0:W-:Y:S01]  /*7170*/  STG.E.U8 [R16.64], R3 ;  /* 0x0000000310007986 */ /* 0x0001e2000c101124 */
[----:B------:R-:W-:Y:S05]  /*7180*/  BRA `(.L_x_12182) ;  /* 0x00000ed000007947 */ /* 0x000fea0003800000 */
.L_x_12179:
        /* <DEDUP_REMOVED lines=9> */
.L_x_12184:
[----:B------:R-:W0:Y:S02]  /*7220*/  F2I.F64.TRUNC R5, R4 ;  /* 0x0000000400057311 */ /* 0x000e24000030d100 */
[----:B0-----:R0:W-:Y:S01]  /*7230*/  STG.E [R16.64], R5 ;  /* 0x0000000510007986 */ /* 0x0011e2000c101924 */
[----:B------:R-:W-:Y:S05]  /*7240*/  BRA `(.L_x_12182) ;  /* 0x00000e1000007947 */ /* 0x000fea0003800000 */
.L_x_12183:
[----:B------:R-:W0:Y:S02]  /*7250*/  F2I.F64.TRUNC R5, R4 ;  /* 0x0000000400057311 */ /* 0x000e24000030d100 */
[----:B0-----:R0:W-:Y:S01]  /*7260*/  STG.E.U16 [R16.64], R5 ;  /* 0x0000000510007986 */ /* 0x0011e2000c101524 */
[----:B------:R-:W-:Y:S05]  /*7270*/  BRA `(.L_x_12182) ;  /* 0x00000de000007947 */ /* 0x000fea0003800000 */
.L_x_12178:
        /* <DEDUP_REMOVED lines=11> */
.L_x_12186:
[----:B------:R-:W0:Y:S01]  /*7330*/  F2F.F32.F64 R0, R4 ;  /* 0x0000000400007310 */ /* 0x000e220000301000 */
[----:B------:R-:W0:-:S14]  /*7340*/  DSETP.GEU.AND P0, PT, |R4|, c[0x2][0x0], PT ;  /* 0x008000000400762a */ /* 0x000e1c0003f0e200 */
[----:B0-----:R-:W-:-:S05]  /*7350*/  @!P0 FMUL R0, R0, 1.175494350822287508e-38 ;  /* 0x0080000000008820 */ /* 0x001fca0000400000 */
[----:B------:R-:W-:-:S05]  /*7360*/  F2FP.PACK_AB R0, RZ, R0 ;  /* 0x00000000ff00723e */ /* 0x000fca00000000ff */
[----:B------:R0:W-:Y:S01]  /*7370*/  STG.E.U16 [R16.64], R0 ;  /* 0x0000000010007986 */ /* 0x0001e2000c101524 */
[----:B------:R-:W-:Y:S05]  /*7380*/  BRA `(.L_x_12182) ;  /* 0x00000cd000007947 */ /* 0x000fea0003800000 */
.L_x_12185:
        /* <DEDUP_REMOVED lines=12> */
.L_x_12188:
[----:B------:R-:W0:Y:S01]  /*7450*/  F2F.F32.F64 R0, R4 ;  /* 0x0000000400007310 */ /* 0x000e220000301000 */
[----:B------:R-:W0:-:S14]  /*7460*/  DSETP.GEU.AND P0, PT, |R4|, c[0x2][0x0], PT ;  /* 0x008000000400762a */ /* 0x000e1c0003f0e200 */
[----:B0-----:R-:W-:-:S05]  /*7470*/  @!P0 FMUL R0, R0, 1.175494350822287508e-38 ;  /* 0x0080000000008820 */ /* 0x001fca0000400000 */
[----:B------:R-:W-:-:S04]  /*7480*/  F2FP.PACK_AB R3, RZ, R0 ;  /* 0x00000000ff03723e */ /* 0x000fc800000000ff */
[----:B------:R-:W-:-:S05]  /*7490*/  PRMT R3, R3, 0x5410, RZ ;  /* 0x0000541003037816 */ /* 0x000fca00000000ff */
[----:B------:R0:W-:Y:S01]  /*74a0*/  STG.E [R16.64], R3 ;  /* 0x0000000310007986 */ /* 0x0001e2000c101924 */
[----:B------:R-:W-:Y:S05]  /*74b0*/  BRA `(.L_x_12182) ;  /* 0x00000ba000007947 */ /* 0x000fea0003800000 */
.L_x_12187:
[----:B------:R0:W-:Y:S01]  /*74c0*/  STG.E.64 [R16.64], R4 ;  /* 0x0000000410007986 */ /* 0x0001e2000c101b24 */
[----:B------:R-:W-:Y:S05]  /*74d0*/  BRA `(.L_x_12182) ;  /* 0x00000b8000007947 */ /* 0x000fea0003800000 */
.L_x_12177:
        /* <DEDUP_REMOVED lines=12> */
.L_x_12191:
[----:B------:R-:W-:-:S05]  /*75a0*/  CS2R R6, SRZ ;  /* 0x0000000000067805 */ /* 0x000fca000001ff00 */
[----:B------:R0:W-:Y:S01]  /*75b0*/  STG.E.128 [R16.64], R4 ;  /* 0x0000000410007986 */ /* 0x0001e2000c101d24 */
[----:B------:R-:W-:Y:S05]  /*75c0*/  BRA `(.L_x_12182) ;  /* 0x00000a9000007947 */ /* 0x000fea0003800000 */
.L_x_12190:
        /* <DEDUP_REMOVED lines=23> */
.L_x_12195:
[----:B------:R-:W-:Y:S05]  /*7740*/  BSYNC B0 ;  /* 0x0000000000007941 */ /* 0x000fea0003800000 */
.L_x_12194:
[----:B------:R-:W-:-:S05]  /*7750*/  LOP3.LUT R3, R0, R3, RZ, 0xfc, !PT ;  /* 0x0000000300037212 */ /* 0x000fca00078efcff */
[----:B------:R0:W-:Y:S01]  /*7760*/  STG.E.U8 [R16.64], R3 ;  /* 0x0000000310007986 */ /* 0x0001e2000c101124 */
[----:B------:R-:W-:Y:S05]  /*7770*/  BRA `(.L_x_12182) ;  /* 0x000008e000007947 */ /* 0x000fea0003800000 */
.L_x_12193:
        /* <DEDUP_REMOVED lines=15> */
.L_x_12197:
[----:B------:R-:W-:Y:S01]  /*7870*/  IMAD.MOV.U32 R0, RZ, RZ, 0x7f ;  /* 0x0000007fff007424 */ /* 0x000fe200078e00ff */
[----:B------:R-:W-:-:S04]  /*7880*/  ISETP.GT.U32.AND P0, PT, R2, 0x7f800000, PT ;  /* 0x7f8000000200780c */ /* 0x000fc80003f04070 */
[----:B------:R-:W-:-:S04]  /*7890*/  SEL R0, R0, 0x7c, P0 ;  /* 0x0000007c00007807 */ /* 0x000fc80000000000 */
.L_x_12198:
[----:B------:R-:W-:Y:S05]  /*78a0*/  BSYNC B0 ;  /* 0x0000000000007941 */ /* 0x000fea0003800000 */
.L_x_12196:
[----:B------:R-:W-:-:S04]  /*78b0*/  LOP3.LUT R2, R3, 0x80000000, RZ, 0xc0, !PT ;  /* 0x8000000003027812 */ /* 0x000fc800078ec0ff */
[----:B------:R-:W-:-:S04]  /*78c0*/  SHF.R.U32.HI R3, RZ, 0x18, R2 ;  /* 0x00000018ff037819 */ /* 0x000fc80000011602 */
[----:B------:R-:W-:-:S05]  /*78d0*/  LOP3.LUT R3, R0, R3, RZ, 0xfc, !PT ;  /* 0x0000000300037212 */ /* 0x000fca00078efcff */
[----:B------:R0:W-:Y:S01]  /*78e0*/  STG.E.U8 [R16.64], R3 ;  /* 0x0000000310007986 */ /* 0x0001e2000c101124 */
[----:B------:R-:W-:Y:S05]  /*78f0*/  BRA `(.L_x_12182) ;  /* 0x0000076000007947 */ /* 0x000fea0003800000 */
.L_x_12192:
[----:B------:R-:W0:Y:S01]  /*7900*/  F2F.F32.F64 R0, R4 ;  /* 0x0000000400007310 */ /* 0x000e220000301000 */
[----:B------:R-:W0:-:S14]  /*7910*/  DSETP.GEU.AND P0, PT, |R4|, c[0x2][0x0], PT ;  /* 0x008000000400762a */ /* 0x000e1c0003f0e200 */
[----:B0-----:R-:W-:-:S05]  /*7920*/  @!P0 FMUL R0, R0, 1.175494350822287508e-38 ;  /* 0x0080000000008820 */ /* 0x001fca0000400000 */
[----:B------:R-:W-:-:S05]  /*7930*/  F2FP.BF16.PACK_AB R0, RZ, R0 ;  /* 0x00000000ff00723e */ /* 0x000fca00000010ff */
[----:B------:R0:W-:Y:S01]  /*7940*/  STG.E.U16 [R16.64], R0 ;  /* 0x0000000010007986 */ /* 0x0001e2000c101524 */
[----:B------:R-:W-:Y:S05]  /*7950*/  BRA `(.L_x_12182) ;  /* 0x0000070000007947 */ /* 0x000fea0003800000 */
.L_x_12189:
        /* <DEDUP_REMOVED lines=11> */
.L_x_12201:
        /* <DEDUP_REMOVED lines=19> */
.L_x_12204:
[----:B------:R-:W-:-:S04]  /*7b40*/  LOP3.LUT R2, R3, 0x80000000, RZ, 0xc0, !PT ;  /* 0x8000000003027812 */ /* 0x000fc800078ec0ff */
[----:B------:R-:W-:-:S04]  /*7b50*/  SHF.R.U32.HI R3, RZ, 0x18, R2 ;  /* 0x00000018ff037819 */ /* 0x000fc80000011602 */
[----:B------:R-:W-:-:S04]  /*7b60*/  LOP3.LUT R0, R0, R3, RZ, 0xfc, !PT ;  /* 0x0000000300007212 */ /* 0x000fc800078efcff */
[----:B------:R-:W-:Y:S02]  /*7b70*/  PRMT R8, R0, 0x7610, R8 ;  /* 0x0000761000087816 */ /* 0x000fe40000000008 */
.L_x_12203:
[----:B------:R-:W-:Y:S05]  /*7b80*/  BSYNC B0 ;  /* 0x0000000000007941 */ /* 0x000fea0003800000 */
.L_x_12202:
[----:B------:R0:W-:Y:S01]  /*7b90*/  STG.E.U8 [R16.64], R8 ;  /* 0x0000000810007986 */ /* 0x0001e2000c101124 */
[----:B------:R-:W-:Y:S05]  /*7ba0*/  BRA `(.L_x_12182) ;  /* 0x000004b000007947 */ /* 0x000fea0003800000 */
.L_x_12200:
        /* <DEDUP_REMOVED lines=19> */
.L_x_12207:
[----:B------:R-:W-:-:S04]  /*7ce0*/  LOP3.LUT R2, R3, 0x80000000, RZ, 0xc0, !PT ;  /* 0x8000000003027812 */ /* 0x000fc800078ec0ff */
[----:B------:R-:W-:-:S04]  /*7cf0*/  SHF.R.U32.HI R3, RZ, 0x18, R2 ;  /* 0x00000018ff037819 */ /* 0x000fc80000011602 */
[----:B------:R-:W-:-:S04]  /*7d00*/  LOP3.LUT R0, R0, R3, RZ, 0xfc, !PT ;  /* 0x0000000300007212 */ /* 0x000fc800078efcff */
[----:B------:R-:W-:Y:S02]  /*7d10*/  PRMT R8, R0, 0x7610, R8 ;  /* 0x0000761000087816 */ /* 0x000fe40000000008 */
.L_x_12206:
[----:B------:R-:W-:Y:S05]  /*7d20*/  BSYNC B0 ;  /* 0x0000000000007941 */ /* 0x000fea0003800000 */
.L_x_12205:
[----:B------:R0:W-:Y:S01]  /*7d30*/  STG.E.U8 [R16.64], R8 ;  /* 0x0000000810007986 */ /* 0x0001e2000c101124 */
[----:B------:R-:W-:Y:S05]  /*7d40*/  BRA `(.L_x_12182) ;  /* 0x0000031000007947 */ /* 0x000fea0003800000 */
.L_x_12199:
        /* <DEDUP_REMOVED lines=24> */
.L_x_12181:
        /* <DEDUP_REMOVED lines=20> */
.L_x_12209:
[----:B------:R-:W0:Y:S02]  /*8010*/  F2I.U64.F64.TRUNC R4, R4 ;  /* 0x0000000400047311 */ /* 0x000e24000030d800 */
[----:B0-----:R0:W-:Y:S01]  /*8020*/  STG.E.64 [R16.64], R4 ;  /* 0x0000000410007986 */ /* 0x0011e2000c101b24 */
[----:B------:R-:W-:Y:S05]  /*8030*/  BRA `(.L_x_12182) ;  /* 0x0000002000007947 */ /* 0x000fea0003800000 */
.L_x_12208:
[----:B------:R-:W0:Y:S02]  /*8040*/  F2I.U32.F64.TRUNC R5, R4 ;  /* 0x0000000400057311 */ /* 0x000e24000030d000 */
[----:B0-----:R0:W-:Y:S02]  /*8050*/  STG.E [R16.64], R5 ;  /* 0x0000000510007986 */ /* 0x0011e4000c101924 */
.L_x_12182:
        /* <DEDUP_REMOVED lines=258> */
.L_x_12210:
        /* <DEDUP_REMOVED lines=19> */
.L_x_12214:
[----:B------:R-:W2:Y:S02]  /*91b0*/  LDG.E.U8 R2, [R2.64] ;  /* 0x0000002402027981 */ /* 0x000ea4000c1e1100 */
[----:B--2---:R0:W2:Y:S01]  /*91c0*/  I2F.F64.U16 R22, R2 ;  /* 0x0000000200167312 */ /* 0x0040a20000101800 */
[----:B------:R-:W-:Y:S05]  /*91d0*/  BRA `(.L_x_12216) ;  /* 0x00000df000007947 */ /* 0x000fea0003800000 */
.L_x_12213:
        /* <DEDUP_REMOVED lines=9> */
.L_x_12218:
[----:B------:R-:W2:Y:S02]  /*9270*/  LDG.E R2, [R2.64] ;  /* 0x0000002402027981 */ /* 0x000ea4000c1e1900 */
[----:B--2---:R0:W2:Y:S01]  /*9280*/  I2F.F64 R22, R2 ;  /* 0x0000000200167312 */ /* 0x0040a20000201c00 */
[----:B------:R-:W-:Y:S05]  /*9290*/  BRA `(.L_x_12216) ;  /* 0x00000d3000007947 */ /* 0x000fea0003800000 */
.L_x_12217:
[----:B------:R-:W2:Y:S02]  /*92a0*/  LDG.E.U16 R2, [R2.64] ;  /* 0x0000002402027981 */ /* 0x000ea4000c1e1500 */
[----:B--2---:R0:W2:Y:S01]  /*92b0*/  I2F.F64.S16 R22, R2 ;  /* 0x0000000200167312 */ /* 0x0040a20000101c00 */
[----:B------:R-:W-:Y:S05]  /*92c0*/  BRA `(.L_x_12216) ;  /* 0x00000d0000007947 */ /* 0x000fea0003800000 */
.L_x_12212:
        /* <DEDUP_REMOVED lines=10> */
.L_x_12220:
[----:B------:R-:W2:Y:S02]  /*9370*/  LDG.E.U16 R0, [R2.64] ;  /* 0x0000002402007981 */ /* 0x000ea4000c1e1500 */
[----:B--2---:R-:W-:-:S05]  /*9380*/  HADD2.F32 R0, -RZ, R0.H0_H0 ;  /* 0x20000000ff007230 */ /* 0x004fca0000004100 */
[----:B------:R-:W-:-:S04]  /*9390*/  FMUL.FTZ R0, R0, 1 ;  /* 0x3f80000000007820 */ /* 0x000fc80000410000 */
[----:B------:R0:W2:Y:S01]  /*93a0*/  F2F.F64.F32 R22, R0 ;  /* 0x0000000000167310 */ /* 0x0000a20000201800 */
[----:B------:R-:W-:Y:S05]  /*93b0*/  BRA `(.L_x_12216) ;  /* 0x00000c1000007947 */ /* 0x000fea0003800000 */
.L_x_12219:
        /* <DEDUP_REMOVED lines=10> */
.L_x_12222:
[----:B------:R-:W2:Y:S02]  /*9460*/  LDG.E.U16 R2, [R2.64] ;  /* 0x0000002402027981 */ /* 0x000ea4000c1e1500 */
[----:B--2---:R-:W-:-:S05]  /*9470*/  HADD2.F32 R0, -RZ, R2.H0_H0 ;  /* 0x20000002ff007230 */ /* 0x004fca0000004100 */
[----:B------:R-:W-:-:S04]  /*9480*/  FMUL.FTZ R0, R0, 1 ;  /* 0x3f80000000007820 */ /* 0x000fc80000410000 */
[----:B------:R0:W2:Y:S01]  /*9490*/  F2F.F64.F32 R22, R0 ;  /* 0x0000000000167310 */ /* 0x0000a20000201800 */
[----:B------:R-:W-:Y:S05]  /*94a0*/  BRA `(.L_x_12216) ;  /* 0x00000b2000007947 */ /* 0x000fea0003800000 */
.L_x_12221:
[----:B------:R0:W5:Y:S01]  /*94b0*/  LDG.E.64 R22, [R2.64] ;  /* 0x0000002402167981 */ /* 0x000162000c1e1b00 */
[----:B------:R-:W-:Y:S05]  /*94c0*/  BRA `(.L_x_12216) ;  /* 0x00000b0000007947 */ /* 0x000fea0003800000 */
.L_x_12211:
        /* <DEDUP_REMOVED lines=13> */
.L_x_12225:
[----:B------:R0:W5:Y:S01]  /*95a0*/  LDG.E.64 R22, [R2.64] ;  /* 0x0000002402167981 */ /* 0x000162000c1e1b00 */
[----:B------:R-:W-:Y:S05]  /*95b0*/  BRA `(.L_x_12216) ;  /* 0x00000a1000007947 */ /* 0x000fea0003800000 */
.L_x_12224:
        /* <DEDUP_REMOVED lines=28> */
.L_x_12227:
        /* <DEDUP_REMOVED lines=15> */
.L_x_12226:
[----:B------:R-:W2:Y:S02]  /*9870*/  LDG.E.U16 R0, [R2.64] ;  /* 0x0000002402007981 */ /* 0x000ea4000c1e1500 */
[----:B--2---:R-:W-:-:S05]  /*9880*/  PRMT R0, RZ, 0x5410, R0 ;  /* 0x00005410ff007816 */ /* 0x004fca0000000000 */
[----:B------:R-:W-:-:S04]  /*9890*/  FMUL.FTZ R0, R0, 1 ;  /* 0x3f80000000007820 */ /* 0x000fc80000410000 */
[----:B------:R0:W2:Y:S01]  /*98a0*/  F2F.F64.F32 R22, R0 ;  /* 0x0000000000167310 */ /* 0x0000a20000201800 */
[----:B------:R-:W-:Y:S05]  /*98b0*/  BRA `(.L_x_12216) ;  /* 0x0000071000007947 */ /* 0x000fea0003800000 */
.L_x_12223:
        /* <DEDUP_REMOVED lines=11> */
.L_x_12230:
        /* <DEDUP_REMOVED lines=21> */
.L_x_12234:
[----:B------:R-:W-:Y:S05]  /*9ac0*/  BSYNC B1 ;  /* 0x0000000000017941 */ /* 0x000fea0003800000 */
.L_x_12233:
[----:B------:R-:W-:Y:S01]  /*9ad0*/  LEA R3, R0, 0x3b800000, 0x17 ;  /* 0x3b80000000037811 */ /* 0x000fe200078eb8ff */
[----:B------:R-:W-:-:S05]  /*9ae0*/  IMAD.SHL.U32 R0, R2, 0x100000, RZ ;  /* 0x0010000002007824 */ /* 0x000fca00078e00ff */
[----:B------:R-:W-:Y:S02]  /*9af0*/  LOP3.LUT R0, R3, R0, R4, 0xfe, !PT ;  /* 0x0000000003007212 */ /* 0x000fe400078efe04 */
.L_x_12232:
[----:B------:R-:W-:Y:S05]  /*9b00*/  BSYNC B0 ;  /* 0x0000000000007941 */ /* 0x000fea0003800000 */
.L_x_12231:
[----:B------:R-:W-:-:S04]  /*9b10*/  FMUL.FTZ R0, R0, 1 ;  /* 0x3f80000000007820 */ /* 0x000fc80000410000 */
[----:B------:R0:W2:Y:S01]  /*9b20*/  F2F.F64.F32 R22, R0 ;  /* 0x0000000000167310 */ /* 0x0000a20000201800 */
[----:B------:R-:W-:Y:S05]  /*9b30*/  BRA `(.L_x_12216) ;  /* 0x0000049000007947 */ /* 0x000fea0003800000 */
.L_x_12229:
        /* <DEDUP_REMOVED lines=21> */
.L_x_12238:
[----:B------:R-:W-:Y:S05]  /*9c90*/  BSYNC B1 ;  /* 0x0000000000017941 */ /* 0x000fea0003800000 */
.L_x_12237:
[----:B------:R-:W-:Y:S01]  /*9ca0*/  LEA R3, R0, 0x37800000, 0x17 ;  /* 0x3780000000037811 */ /* 0x000fe200078eb8ff */
[----:B------:R-:W-:-:S05]  /*9cb0*/  IMAD.SHL.U32 R0, R2, 0x200000, RZ ;  /* 0x0020000002007824 */ /* 0x000fca00078e00ff */
[----:B------:R-:W-:Y:S02]  /*9cc0*/  LOP3.LUT R0, R3, R0, R4, 0xfe, !PT ;  /* 0x0000000003007212 */ /* 0x000fe400078efe04 */
.L_x_12236:
[----:B------:R-:W-:Y:S05]  /*9cd0*/  BSYNC B0 ;  /* 0x0000000000007941 */ /* 0x000fea0003800000 */
.L_x_12235:
[----:B------:R-:W-:-:S04]  /*9ce0*/  FMUL.FTZ R0, R0, 1 ;  /* 0x3f80000000007820 */ /* 0x000fc80000410000 */
[----:B------:R0:W2:Y:S01]  /*9cf0*/  F2F.F64.F32 R22, R0 ;  /* 0x0000000000167310 */ /* 0x0000a20000201800 */
[----:B------:R-:W-:Y:S05]  /*9d00*/  BRA `(.L_x_12216) ;  /* 0x000002c000007947 */ /* 0x000fea0003800000 */
.L_x_12228:
        /* <DEDUP_REMOVED lines=14> */
.L_x_12242:
[----:B------:R-:W-:Y:S05]  /*9df0*/  BSYNC B0 ;  /* 0x0000000000007941 */ /* 0x000fea0003800000 */
.L_x_12241:
[----:B------:R-:W-:-:S04]  /*9e00*/  FMUL.FTZ R0, R0, 1 ;  /* 0x3f80000000007820 */ /* 0x000fc80000410000 */
[----:B------:R0:W2:Y:S01]  /*9e10*/  F2F.F64.F32 R22, R0 ;  /* 0x0000000000167310 */ /* 0x0000a20000201800 */
[----:B------:R-:W-:Y:S05]  /*9e20*/  BRA `(.L_x_12216) ;  /* 0x000001a000007947 */ /* 0x000fea0003800000 */
.L_x_12215:
        /* <DEDUP_REMOVED lines=21> */
.L_x_12240:
[----:B------:R-:W2:Y:S02]  /*9f80*/  LDG.E.64 R22, [R2.64] ;  /* 0x0000002402167981 */ /* 0x000ea4000c1e1b00 */
[----:B--2---:R-:W0:Y:S01]  /*9f90*/  I2F.F64.U64 R22, R22 ;  /* 0x0000001600167312 */ /* 0x004e220000301800 */
[----:B------:R-:W-:Y:S05]  /*9fa0*/  BRA `(.L_x_12216) ;  /* 0x0000002000007947 */ /* 0x000fea0003800000 */
.L_x_12239:
[----:B------:R-:W2:Y:S02]  /*9fb0*/  LDG.E R2, [R2.64] ;  /* 0x0000002402027981 */ /* 0x000ea4000c1e1900 */
[----:B--2---:R0:W2:Y:S02]  /*9fc0*/  I2F.F64.U32 R22, R2 ;  /* 0x0000000200167312 */ /* 0x0040a40000201800 */
.L_x_12216:
        /* <DEDUP_REMOVED lines=17> */
.L_x_12246:
[----:B------:R-:W3:Y:S02]  /*a0e0*/  LDG.E.U8 R2, [R4.64] ;  /* 0x0000002404027981 */ /* 0x000ee4000c1e1100 */
[----:B---3--:R-:W0:Y:S01]  /*a0f0*/  I2F.F64.U16 R2, R2 ;  /* 0x0000000200027312 */ /* 0x008e220000101800 */
[----:B------:R-:W-:Y:S05]  /*a100*/  BRA `(.L_x_12248) ;  /* 0x00000df000007947 */ /* 0x000fea0003800000 */
.L_x_12245:
        /* <DEDUP_REMOVED lines=9> */
.L_x_12250:
[----:B------:R-:W3:Y:S02]  /*a1a0*/  LDG.E R2, [R4.64] ;  /* 0x0000002404027981 */ /* 0x000ee4000c1e1900 */
[----:B---3--:R-:W0:Y:S01]  /*a1b0*/  I2F.F64 R2, R2 ;  /* 0x0000000200027312 */ /* 0x008e220000201c00 */
[----:B------:R-:W-:Y:S05]  /*a1c0*/  BRA `(.L_x_12248) ;  /* 0x00000d3000007947 */ /* 0x000fea0003800000 */
.L_x_12249:
[----:B------:R-:W3:Y:S02]  /*a1d0*/  LDG.E.U16 R2, [R4.64] ;  /* 0x0000002404027981 */ /* 0x000ee4000c1e1500 */
[----:B---3--:R-:W0:Y:S01]  /*a1e0*/  I2F.F64.S16 R2, R2 ;  /* 0x0000000200027312 */ /* 0x008e220000101c00 */
[----:B------:R-:W-:Y:S05]  /*a1f0*/  BRA `(.L_x_12248) ;  /* 0x00000d0000007947 */ /* 0x000fea0003800000 */
.L_x_12244:
        /* <DEDUP_REMOVED lines=10> */
.L_x_12252:
[----:B------:R-:W3:Y:S02]  /*a2a0*/  LDG.E.U16 R0, [R4.64] ;  /* 0x0000002404007981 */ /* 0x000ee4000c1e1500 */
[----:B---3--:R-:W-:-:S05]  /*a2b0*/  HADD2.F32 R0, -RZ, R0.H0_H0 ;  /* 0x20000000ff007230 */ /* 0x008fca0000004100 */
[----:B------:R-:W-:-:S04]  /*a2c0*/  FMUL.FTZ R0, R0, 1 ;  /* 0x3f80000000007820 */ /* 0x000fc80000410000 */
[----:B------:R0:W3:Y:S01]  /*a2d0*/  F2F.F64.F32 R2, R0 ;  /* 0x0000000000027310 */ /* 0x0000e20000201800 */
[----:B------:R-:W-:Y:S05]  /*a2e0*/  BRA `(.L_x_12248) ;  /* 0x00000c1000007947 */ /* 0x000fea0003800000 */
.L_x_12251:
        /* <DEDUP_REMOVED lines=10> */
.L_x_12254:
[----:B------:R-:W3:Y:S02]  /*a390*/  LDG.E.U16 R4, [R4.64] ;  /* 0x0000002404047981 */ /* 0x000ee4000c1e1500 */
[----:B---3--:R-:W-:-:S05]  /*a3a0*/  HADD2.F32 R0, -RZ, R4.H0_H0 ;  /* 0x20000004ff007230 */ /* 0x008fca0000004100 */
[----:B------:R-:W-:-:S04]  /*a3b0*/  FMUL.FTZ R0, R0, 1 ;  /* 0x3f80000000007820 */ /* 0x000fc80000410000 */
[----:B------:R0:W3:Y:S01]  /*a3c0*/  F2F.F64.F32 R2, R0 ;  /* 0x0000000000027310 */ /* 0x0000e20000201800 */
[----:B------:R-:W-:Y:S05]  /*a3d0*/  BRA `(.L_x_12248) ;  /* 0x00000b2000007947 */ /* 0x000fea0003800000 */
.L_x_12253:
[----:B------:R0:W5:Y:S01]  /*a3e0*/  LDG.E.64 R2, [R4.64] ;  /* 0x0000002404027981 */ /* 0x000162000c1e1b00 */
[----:B------:R-:W-:Y:S05]  /*a3f0*/  BRA `(.L_x_12248) ;  /* 0x00000b0000007947 */ /* 0x000fea0003800000 */
.L_x_12243:
        /* <DEDUP_REMOVED lines=13> */
.L_x_12257:
[----:B------:R0:W5:Y:S01]  /*a4d0*/  LDG.E.64 R2, [R4.64] ;  /* 0x0000002404027981 */ /* 0x000162000c1e1b00 */
[----:B------:R-:W-:Y:S05]  /*a4e0*/  BRA `(.L_x_12248) ;  /* 0x00000a1000007947 */ /* 0x000fea0003800000 */
.L_x_12256:
        /* <DEDUP_REMOVED lines=28> */
.L_x_12259:
        /* <DEDUP_REMOVED lines=15> */
.L_x_12258:
[----:B------:R-:W3:Y:S02]  /*a7a0*/  LDG.E.U16 R0, [R4.64] ;  /* 0x0000002404007981 */ /* 0x000ee4000c1e1500 */
[----:B---3--:R-:W-:-:S05]  /*a7b0*/  PRMT R0, RZ, 0x5410, R0 ;  /* 0x00005410ff007816 */ /* 0x008fca0000000000 */
[----:B------:R-:W-:-:S04]  /*a7c0*/  FMUL.FTZ R0, R0, 1 ;  /* 0x3f80000000007820 */ /* 0x000fc80000410000 */
[----:B------:R0:W3:Y:S01]  /*a7d0*/  F2F.F64.F32 R2, R0 ;  /* 0x0000000000027310 */ /* 0x0000e20000201800 */
[----:B------:R-:W-:Y:S05]  /*a7e0*/  BRA `(.L_x_12248) ;  /* 0x0000071000007947 */ /* 0x000fea0003800000 */
.L_x_12255:
        /* <DEDUP_REMOVED lines=11> */
.L_x_12262:
        /* <DEDUP_REMOVED lines=21> */
.L_x_12266:
[----:B------:R-:W-:Y:S05]  /*a9f0*/  BSYNC B1 ;  /* 0x0000000000017941 */ /* 0x000fea0003800000 */
.L_x_12265:
[----:B------:R-:W-:Y:S01]  /*aa00*/  LEA R3, R0, 0x3b800000, 0x17 ;  /* 0x3b80000000037811 */ /* 0x000fe200078eb8ff */
[----:B------:R-:W-:-:S05]  /*aa10*/  IMAD.SHL.U32 R0, R2, 0x100000, RZ ;  /* 0x0010000002007824 */ /* 0x000fca00078e00ff */
[----:B------:R-:W-:Y:S02]  /*aa20*/  LOP3.LUT R0, R3, R0, R4, 0xfe, !PT ;  /* 0x0000000003007212 */ /* 0x000fe400078efe04 */
.L_x_12264:
[----:B------:R-:W-:Y:S05]  /*aa30*/  BSYNC B0 ;  /* 0x0000000000007941 */ /* 0x000fea0003800000 */
.L_x_12263:
[----:B------:R-:W-:-:S04]  /*aa40*/  FMUL.FTZ R0, R0, 1 ;  /* 0x3f80000000007820 */ /* 0x000fc80000410000 */
[----:B------:R0:W3:Y:S01]  /*aa50*/  F2F.F64.F32 R2, R0 ;  /* 0x0000000000027310 */ /* 0x0000e20000201800 */
[----:B------:R-:W-:Y:S05]  /*aa60*/  BRA `(.L_x_12248) ;  /* 0x0000049000007947 */ /* 0x000fea0003800000 */
.L_x_12261:
        /* <DEDUP_REMOVED lines=21> */
.L_x_12270:
[----:B------:R-:W-:Y:S05]  /*abc0*/  BSYNC B1 ;  /* 0x0000000000017941 */ /* 0x000fea0003800000 */
.L_x_12269:
[----:B------:R-:W-:Y:S01]  /*abd0*/  LEA R3, R0, 0x37800000, 0x17 ;  /* 0x3780000000037811 */ /* 0x000fe200078eb8ff */
[----:B------:R-:W-:-:S05]  /*abe0*/  IMAD.SHL.U32 R0, R2, 0x200000, RZ ;  /* 0x0020000002007824 */ /* 0x000fca00078e00ff */
[----:B------:R-:W-:Y:S02]  /*abf0*/  LOP3.LUT R0, R3, R0, R4, 0xfe, !PT ;  /* 0x0000000003007212 */ /* 0x000fe400078efe04 */
.L_x_12268:
[----:B------:R-:W-:Y:S05]  /*ac00*/  BSYNC B0 ;  /* 0x0000000000007941 */ /* 0x000fea0003800000 */
.L_x_12267:
[----:B------:R-:W-:-:S04]  /*ac10*/  FMUL.FTZ R0, R0, 1 ;  /* 0x3f80000000007820 */ /* 0x000fc80000410000 */
[----:B------:R0:W3:Y:S01]  /*ac20*/  F2F.F64.F32 R2, R0 ;  /* 0x0000000000027310 */ /* 0x0000e20000201800 */
[----:B------:R-:W-:Y:S05]  /*ac30*/  BRA `(.L_x_12248) ;  /* 0x000002c000007947 */ /* 0x000fea0003800000 */
.L_x_12260:
        /* <DEDUP_REMOVED lines=14> */
.L_x_12274:
[----:B------:R-:W-:Y:S05]  /*ad20*/  BSYNC B0 ;  /* 0x0000000000007941 */ /* 0x000fea0003800000 */
.L_x_12273:
[----:B------:R-:W-:-:S04]  /*ad30*/  FMUL.FTZ R0, R0, 1 ;  /* 0x3f80000000007820 */ /* 0x000fc80000410000 */
[----:B------:R0:W3:Y:S01]  /*ad40*/  F2F.F64.F32 R2, R0 ;  /* 0x0000000000027310 */ /* 0x0000e20000201800 */
[----:B------:R-:W-:Y:S05]  /*ad50*/  BRA `(.L_x_12248) ;  /* 0x000001a000007947 */ /* 0x000fea0003800000 */
.L_x_12247:
        /* <DEDUP_REMOVED lines=21> */
.L_x_12272:
[----:B------:R-:W3:Y:S02]  /*aeb0*/  LDG.E.64 R2, [R4.64] ;  /* 0x0000002404027981 */ /* 0x000ee4000c1e1b00 */
[----:B---3--:R-:W0:Y:S01]  /*aec0*/  I2F.F64.U64 R2, R2 ;  /* 0x0000000200027312 */ /* 0x008e220000301800 */
[----:B------:R-:W-:Y:S05]  /*aed0*/  BRA `(.L_x_12248) ;  /* 0x0000002000007947 */ /* 0x000fea0003800000 */
.L_x_12271:
[----:B------:R-:W3:Y:S02]  /*aee0*/  LDG.E R2, [R4.64] ;  /* 0x0000002404027981 */ /* 0x000ee4000c1e1900 */
[----:B---3--:R-:W0:Y:S02]  /*aef0*/  I2F.F64.U32 R2, R2 ;  /* 0x0000000200027312 */ /* 0x008e240000201800 */
.L_x_12248:
        /* <DEDUP_REMOVED lines=23> */
.L_x_12276:
[----:B------:R-:W-:Y:S05]  /*b070*/  BSYNC B0 ;  /* 0x0000000000007941 */ /* 0x000fea0003800000 */
.L_x_12275:
        /* <DEDUP_REMOVED lines=15> */
.L_x_12280:
[----:B------:R-:W0:Y:S02]  /*b170*/  F2I.S64.F64.TRUNC R4, R4 ;  /* 0x0000000400047311 */ /* 0x000e24000030d900 */
[----:B0-----:R-:W-:-:S05]  /*b180*/  IMAD.MOV.U32 R3, RZ, RZ, R4 ;  /* 0x000000ffff037224 */ /* 0x001fca00078e0004 */
[----:B------:R0:W-:Y:S01]  /*b190*/  STG.E.U8 [R16.64], R3 ;  /* 0x0000000310007986 */ /* 0x0001e2000c101124 */
[----:B------:R-:W-:Y:S05]  /*b1a0*/  BRA `(.L_x_12282) ;  /* 0x00000ed000007947 */ /* 0x000fea0003800000 */
.L_x_12279:
        /* <DEDUP_REMOVED lines=9> */
.L_x_12284:
[----:B------:R-:W0:Y:S02]  /*b240*/  F2I.F64.TRUNC R5, R4 ;  /* 0x0000000400057311 */ /* 0x000e24000030d100 */
[----:B0-----:R0:W-:Y:S01]  /*b250*/  STG.E [R16.64], R5 ;  /* 0x0000000510007986 */ /* 0x0011e2000c101924 */
[----:B------:R-:W-:Y:S05]  /*b260*/  BRA `(.L_x_12282) ;  /* 0x00000e1000007947 */ /* 0x000fea0003800000 */
.L_x_12283:
[----:B------:R-:W0:Y:S02]  /*b270*/  F2I.F64.TRUNC R5, R4 ;  /* 0x0000000400057311 */ /* 0x000e24000030d100 */
[----:B0-----:R0:W-:Y:S01]  /*b280*/  STG.E.U16 [R16.64], R5 ;  /* 0x0000000510007986 */ /* 0x0011e2000c101524 */
[----:B------:R-:W-:Y:S05]  /*b290*/  BRA `(.L_x_12282) ;  /* 0x00000de000007947 */ /* 0x000fea0003800000 */
.L_x_12278:
        /* <DEDUP_REMOVED lines=11> */
.L_x_12286:
[----:B------:R-:W0:Y:S01]  /*b350*/  F2F.F32.F64 R0, R4 ;  /* 0x0000000400007310 */ /* 0x000e220000301000 */
[----:B------:R-:W0:-:S14]  /*b360*/  DSETP.GEU.AND P0, PT, |R4|, c[0x2][0x0], PT ;  /* 0x008000000400762a */ /* 0x000e1c0003f0e200 */
[----:B0-----:R-:W-:-:S05]  /*b370*/  @!P0 FMUL R0, R0, 1.175494350822287508e-38 ;  /* 0x0080000000008820 */ /* 0x001fca0000400000 */
[----:B------:R-:W-:-:S05]  /*b380*/  F2FP.PACK_AB R0, RZ, R0 ;  /* 0x00000000ff00723e */ /* 0x000fca00000000ff */
[----:B------:R0:W-:Y:S01]  /*b390*/  STG.E.U16 [R16.64], R0 ;  /* 0x0000000010007986 */ /* 0x0001e2000c101524 */
[----:B------:R-:W-:Y:S05]  /*b3a0*/  BRA `(.L_x_12282) ;  /* 0x00000cd000007947 */ /* 0x000fea0003800000 */
.L_x_12285:
        /* <DEDUP_REMOVED lines=12> */
.L_x_12288:
[----:B------:R-:W0:Y:S01]  /*b470*/  F2F.F32.F64 R0, R4 ;  /* 0x0000000400007310 */ /* 0x000e220000301000 */
[----:B------:R-:W0:-:S14]  /*b480*/  DSETP.GEU.AND P0, PT, |R4|, c[0x2][0x0], PT ;  /* 0x008000000400762a */ /* 0x000e1c0003f0e200 */
[----:B0-----:R-:W-:-:S05]  /*b490*/  @!P0 FMUL R0, R0, 1.175494350822287508e-38 ;  /* 0x0080000000008820 */ /* 0x001fca0000400000 */
[----:B------:R-:W-:-:S04]  /*b4a0*/  F2FP.PACK_AB R3, RZ, R0 ;  /* 0x00000000ff03723e */ /* 0x000fc800000000ff */
[----:B------:R-:W-:-:S05]  /*b4b0*/  PRMT R3, R3, 0x5410, RZ ;  /* 0x0000541003037816 */ /* 0x000fca00000000ff */
[----:B------:R0:W-:Y:S01]  /*b4c0*/  STG.E [R16.64], R3 ;  /* 0x0000000310007986 */ /* 0x0001e2000c101924 */
[----:B------:R-:W-:Y:S05]  /*b4d0*/  BRA `(.L_x_12282) ;  /* 0x00000ba000007947 */ /* 0x000fea0003800000 */
.L_x_12287:
[----:B------:R0:W-:Y:S01]  /*b4e0*/  STG.E.64 [R16.64], R4 ;  /* 0x0000000410007986 */ /* 0x0001e2000c101b24 */
[----:B------:R-:W-:Y:S05]  /*b4f0*/  BRA `(.L_x_12282) ;  /* 0x00000b8000007947 */ /* 0x000fea0003800000 */
.L_x_12277:
        /* <DEDUP_REMOVED lines=12> */
.L_x_12291:
[----:B------:R-:W-:-:S05]  /*b5c0*/  CS2R R6, SRZ ;  /* 0x0000000000067805 */ /* 0x000fca000001ff00 */
[----:B------:R0:W-:Y:S01]  /*b5d0*/  STG.E.128 [R16.64], R4 ;  /* 0x0000000410007986 */ /* 0x0001e2000c101d24 */
[----:B------:R-:W-:Y:S05]  /*b5e0*/  BRA `(.L_x_12282) ;  /* 0x00000a9000007947 */ /* 0x000fea0003800000 */
.L_x_12290:
        /* <DEDUP_REMOVED lines=23> */
.L_x_12295:
[----:B------:R-:W-:Y:S05]  /*b760*/  BSYNC B0 ;  /* 0x0000000000007941 */ /* 0x000fea0003800000 */
.L_x_12294:
[----:B------:R-:W-:-:S05]  /*b770*/  LOP3.LUT R3, R0, R3, RZ, 0xfc, !PT ;  /* 0x0000000300037212 */ /* 0x000fca00078efcff */
[----:B------:R0:W-:Y:S01]  /*b780*/  STG.E.U8 [R16.64], R3 ;  /* 0x0000000310007986 */ /* 0x0001e2000c101124 */
[----:B------:R-:W-:Y:S05]  /*b790*/  BRA `(.L_x_12282) ;  /* 0x000008e000007947 */ /* 0x000fea0003800000 */
.L_x_12293:
        /* <DEDUP_REMOVED lines=15> */
.L_x_12297:
[----:B------:R-:W-:Y:S01]  /*b890*/  IMAD.MOV.U32 R0, RZ, RZ, 0x7f ;  /* 0x0000007fff007424 */ /* 0x000fe200078e00ff */
[----:B------:R-:W-:-:S04]  /*b8a0*/  ISETP.GT.U32.AND P0, PT, R2, 0x7f800000, PT ;  /* 0x7f8000000200780c */ /* 0x000fc80003f04070 */
[----:B------:R-:W-:-:S04]  /*b8b0*/  SEL R0, R0, 0x7c, P0 ;  /* 0x0000007c00007807 */ /* 0x000fc80000000000 */
.L_x_12298:
[----:B------:R-:W-:Y:S05]  /*b8c0*/  BSYNC B0 ;  /* 0x0000000000007941 */ /* 0x000fea0003800000 */
.L_x_12296:
[----:B------:R-:W-:-:S04]  /*b8d0*/  LOP3.LUT R2, R3, 0x80000000, RZ, 0xc0, !PT ;  /* 0x8000000003027812 */ /* 0x000fc800078ec0ff */
[----:B------:R-:W-:-:S04]  /*b8e0*/  SHF.R.U32.HI R3, RZ, 0x18, R2 ;  /* 0x00000018ff037819 */ /* 0x000fc80000011602 */
[----:B------:R-:W-:-:S05]  /*b8f0*/  LOP3.LUT R3, R0, R3, RZ, 0xfc, !PT ;  /* 0x0000000300037212 */ /* 0x000fca00078efcff */
[----:B------:R0:W-:Y:S01]  /*b900*/  STG.E.U8 [R16.64], R3 ;  /* 0x0000000310007986 */ /* 0x0001e2000c101124 */
[----:B------:R-:W-:Y:S05]  /*b910*/  BRA `(.L_x_12282) ;  /* 0x0000076000007947 */ /* 0x000fea0003800000 */
.L_x_12292:
[----:B------:R-:W0:Y:S01]  /*b920*/  F2F.F32.F64 R0, R4 ;  /* 0x0000000400007310 */ /* 0x000e220000301000 */
[----:B------:R-:W0:-:S14]  /*b930*/  DSETP.GEU.AND P0, PT, |R4|, c[0x2][0x0], PT ;  /* 0x008000000400762a */ /* 0x000e1c0003f0e200 */
[----:B0-----:R-:W-:-:S05]  /*b940*/  @!P0 FMUL R0, R0, 1.175494350822287508e-38 ;  /* 0x0080000000008820 */ /* 0x001fca0000400000 */
[----:B------:R-:W-:-:S05]  /*b950*/  F2FP.BF16.PACK_AB R0, RZ, R0 ;  /* 0x00000000ff00723e */ /* 0x000fca00000010ff */
[----:B------:R0:W-:Y:S01]  /*b960*/  STG.E.U16 [R16.64], R0 ;  /* 0x0000000010007986 */ /* 0x0001e2000c101524 */
[----:B------:R-:W-:Y:S05]  /*b970*/  BRA `(.L_x_12282) ;  /* 0x0000070000007947 */ /* 0x000fea0003800000 */
.L_x_12289:
        /* <DEDUP_REMOVED lines=11> */
.L_x_12301:
        /* <DEDUP_REMOVED lines=19> */
.L_x_12304:
[----:B------:R-:W-:-:S04]  /*bb60*/  LOP3.LUT R2, R3, 0x80000000, RZ, 0xc0, !PT ;  /* 0x8000000003027812 */ /* 0x000fc800078ec0ff */
[----:B------:R-:W-:-:S04]  /*bb70*/  SHF.R.U32.HI R3, RZ, 0x18, R2 ;  /* 0x00000018ff037819 */ /* 0x000fc80000011602 */
[----:B------:R-:W-:-:S04]  /*bb80*/  LOP3.LUT R0, R0, R3, RZ, 0xfc, !PT ;  /* 0x0000000300007212 */ /* 0x000fc800078efcff */
[----:B------:R-:W-:Y:S02]  /*bb90*/  PRMT R8, R0, 0x7610, R8 ;  /* 0x0000761000087816 */ /* 0x000fe40000000008 */
.L_x_12303:
[----:B------:R-:W-:Y:S05]  /*bba0*/  BSYNC B0 ;  /* 0x0000000000007941 */ /* 0x000fea0003800000 */
.L_x_12302:
[----:B------:R0:W-:Y:S01]  /*bbb0*/  STG.E.U8 [R16.64], R8 ;  /* 0x0000000810007986 */ /* 0x0001e2000c101124 */
[----:B------:R-:W-:Y:S05]  /*bbc0*/  BRA `(.L_x_12282) ;  /* 0x000004b000007947 */ /* 0x000fea0003800000 */
.L_x_12300:
        /* <DEDUP_REMOVED lines=19> */
.L_x_12307:
[----:B------:R-:W-:-:S04]  /*bd00*/  LOP3.LUT R2, R3, 0x80000000, RZ, 0xc0, !PT ;  /* 0x8000000003027812 */ /* 0x000fc800078ec0ff */
[----:B------:R-:W-:-:S04]  /*bd10*/  SHF.R.U32.HI R3, RZ, 0x18, R2 ;  /* 0x00000018ff037819 */ /* 0x000fc80000011602 */
[----:B------:R-:W-:-:S04]  /*bd20*/  LOP3.LUT R0, R0, R3, RZ, 0xfc, !PT ;  /* 0x0000000300007212 */ /* 0x000fc800078efcff */
[----:B------:R-:W-:Y:S02]  /*bd30*/  PRMT R8, R0, 0x7610, R8 ;  /* 0x0000761000087816 */ /* 0x000fe40000000008 */
.L_x_12306:
[----:B------:R-:W-:Y:S05]  /*bd40*/  BSYNC B0 ;  /* 0x0000000000007941 */ /* 0x000fea0003800000 */
.L_x_12305:
[----:B------:R0:W-:Y:S01]  /*bd50*/  STG.E.U8 [R16.64], R8 ;  /* 0x0000000810007986 */ /* 0x0001e2000c101124 */
[----:B------:R-:W-:Y:S05]  /*bd60*/  BRA `(.L_x_12282) ;  /* 0x0000031000007947 */ /* 0x000fea0003800000 */
.L_x_12299:
        /* <DEDUP_REMOVED lines=24> */
.L_x_12281:
        /* <DEDUP_REMOVED lines=20> */
.L_x_12309:
[----:B------:R-:W0:Y:S02]  /*c030*/  F2I.U64.F64.TRUNC R4, R4 ;  /* 0x0000000400047311 */ /* 0x000e24000030d800 */
[----:B0-----:R0:W-:Y:S01]  /*c040*/  STG.E.64 [R16.64], R4 ;  /* 0x0000000410007986 */ /* 0x0011e2000c101b24 */
[----:B------:R-:W-:Y:S05]  /*c050*/  BRA `(.L_x_12282) ;  /* 0x0000002000007947 */ /* 0x000fea0003800000 */
.L_x_12308:
[----:B------:R-:W0:Y:S02]  /*c060*/  F2I.U32.F64.TRUNC R5, R4 ;  /* 0x0000000400057311 */ /* 0x000e24000030d000 */
[----:B0-----:R0:W-:Y:S02]  /*c070*/  STG.E [R16.64], R5 ;  /* 0x0000000510007986 */ /* 0x0011e4000c101924 */
.L_x_12282:
[----:B------:R-:W-:Y:S02]  /*c080*/  IADD3 R19, R19, 0x80, RZ ;  /* 0x0000008013137810 */ /* 0x000fe40007ffe0ff */
.L_x_12109:
[----:B------:R-:W-:Y:S05]  /*c090*/  BSYNC B6 ;  /* 0x0000000000067941 */ /* 0x000fea0003800000 */
.L_x_12108:
        /* <DEDUP_REMOVED lines=257> */
.L_x_12310:
        /* <DEDUP_REMOVED lines=19> */
.L_x_12314:
[----:B------:R-:W2:Y:S02]  /*d1e0*/  LDG.E.U8 R2, [R2.64] ;  /* 0x0000002402027981 */ /* 0x000ea4000c1e1100 */
[----:B--2---:R0:W2:Y:S01]  /*d1f0*/  I2F.F64.U16 R18, R2 ;  /* 0x0000000200127312 */ /* 0x0040a20000101800 */
[----:B------:R-:W-:Y:S05]  /*d200*/  BRA `(.L_x_12316) ;  /* 0x00000df000007947 */ /* 0x000fea0003800000 */
.L_x_12313:
        /* <DEDUP_REMOVED lines=9> */
.L_x_12318:
[----:B------:R-:W2:Y:S02]  /*d2a0*/  LDG.E R2, [R2.64] ;  /* 0x0000002402027981 */ /* 0x000ea4000c1e1900 */
[----:B--2---:R0:W2:Y:S01]  /*d2b0*/  I2F.F64 R18, R2 ;  /* 0x0000000200127312 */ /* 0x0040a20000201c00 */
[----:B------:R-:W-:Y:S05]  /*d2c0*/  BRA `(.L_x_12316) ;  /* 0x00000d3000007947 */ /* 0x000fea0003800000 */
.L_x_12317:
[----:B------:R-:W2:Y:S02]  /*d2d0*/  LDG.E.U16 R2, [R2.64] ;  /* 0x0000002402027981 */ /* 0x000ea4000c1e1500 */
[----:B--2---:R0:W2:Y:S01]  /*d2e0*/  I2F.F64.S16 R18, R2 ;  /* 0x0000000200127312 */ /* 0x0040a20000101c00 */
[----:B------:R-:W-:Y:S05]  /*d2f0*/  BRA `(.L_x_12316) ;  /* 0x00000d0000007947 */ /* 0x000fea0003800000 */
.L_x_12312:
        /* <DEDUP_REMOVED lines=10> */
.L_x_12320:
[----:B------:R-:W2:Y:S02]  /*d3a0*/  LDG.E.U16 R0, [R2.64] ;  /* 0x0000002402007981 */ /* 0x000ea4000c1e1500 */
[----:B--2---:R-:W-:-:S05]  /*d3b0*/  HADD2.F32 R0, -RZ, R0.H0_H0 ;  /* 0x20000000ff007230 */ /* 0x004fca0000004100 */
[----:B------:R-:W-:-:S04]  /*d3c0*/  FMUL.FTZ R0, R0, 1 ;  /* 0x3f80000000007820 */ /* 0x000fc80000410000 */
[----:B------:R0:W2:Y:S01]  /*d3d0*/  F2F.F64.F32 R18, R0 ;  /* 0x0000000000127310 */ /* 0x0000a20000201800 */
[----:B------:R-:W-:Y:S05]  /*d3e0*/  BRA `(.L_x_12316) ;  /* 0x00000c1000007947 */ /* 0x000fea0003800000 */
.L_x_12319:
        /* <DEDUP_REMOVED lines=10> */
.L_x_12322:
[----:B------:R-:W2:Y:S02]  /*d490*/  LDG.E.U16 R2, [R2.64] ;  /* 0x0000002402027981 */ /* 0x000ea4000c1e1500 */
[----:B--2---:R-:W-:-:S05]  /*d4a0*/  HADD2.F32 R0, -RZ, R2.H0_H0 ;  /* 0x20000002ff007230 */ /* 0x004fca0000004100 */
[----:B------:R-:W-:-:S04]  /*d4b0*/  FMUL.FTZ R0, R0, 1 ;  /* 0x3f80000000007820 */ /* 0x000fc80000410000 */
[----:B------:R0:W2:Y:S01]  /*d4c0*/  F2F.F64.F32 R18, R0 ;  /* 0x0000000000127310 */ /* 0x0000a20000201800 */
[----:B------:R-:W-:Y:S05]  /*d4d0*/  BRA `(.L_x_12316) ;  /* 0x00000b2000007947 */ /* 0x000fea0003800000 */
.L_x_12321:
[----:B------:R0:W5:Y:S01]  /*d4e0*/  LDG.E.64 R18, [R2.64] ;  /* 0x0000002402127981 */ /* 0x000162000c1e1b00 */
[----:B------:R-:W-:Y:S05]  /*d4f0*/  BRA `(.L_x_12316) ;  /* 0x00000b0000007947 */ /* 0x000fea0003800000 */
.L_x_12311:
        /* <DEDUP_REMOVED lines=13> */
.L_x_12325:
[----:B------:R0:W5:Y:S01]  /*d5d0*/  LDG.E.64 R18, [R2.64] ;  /* 0x0000002402127981 */ /* 0x000162000c1e1b00 */
[----:B------:R-:W-:Y:S05]  /*d5e0*/  BRA `(.L_x_12316) ;  /* 0x00000a1000007947 */ /* 0x000fea0003800000 */
.L_x_12324:
        /* <DEDUP_REMOVED lines=28> */
.L_x_12327:
        /* <DEDUP_REMOVED lines=15> */
.L_x_12326:
[----:B------:R-:W2:Y:S02]  /*d8a0*/  LDG.E.U16 R0, [R2.64] ;  /* 0x0000002402007981 */ /* 0x000ea4000c1e1500 */
[----:B--2---:R-:W-:-:S05]  /*d8b0*/  PRMT R0, RZ, 0x5410, R0 ;  /* 0x00005410ff007816 */ /* 0x004fca0000000000 */
[----:B------:R-:W-:-:S04]  /*d8c0*/  FMUL.FTZ R0, R0, 1 ;  /* 0x3f80000000007820 */ /* 0x000fc80000410000 */
[----:B------:R0:W2:Y:S01]  /*d8d0*/  F2F.F64.F32 R18, R0 ;  /* 0x0000000000127310 */ /* 0x0000a20000201800 */
[----:B------:R-:W-:Y:S05]  /*d8e0*/  BRA `(.L_x_12316) ;  /* 0x0000071000007947 */ /* 0x000fea0003800000 */
.L_x_12323:
        /* <DEDUP_REMOVED lines=11> */
.L_x_12330:
        /* <DEDUP_REMOVED lines=21> */
.L_x_12334:
[----:B------:R-:W-:Y:S05]  /*daf0*/  BSYNC B1 ;  /* 0x0000000000017941 */ /* 0x000fea0003800000 */
.L_x_12333:
[----:B------:R-:W-:Y:S01]  /*db00*/  LEA R3, R0, 0x3b800000, 0x17 ;  /* 0x3b80000000037811 */ /* 0x000fe200078eb8ff */
[----:B------:R-:W-:-:S05]  /*db10*/  IMAD.SHL.U32 R0, R2, 0x100000, RZ ;  /* 0x0010000002007824 */ /* 0x000fca00078e00ff */
[----:B------:R-:W-:Y:S02]  /*db20*/  LOP3.LUT R0, R3, R0, R4, 0xfe, !PT ;  /* 0x0000000003007212 */ /* 0x000fe400078efe04 */
.L_x_12332:
[----:B------:R-:W-:Y:S05]  /*db30*/  BSYNC B0 ;  /* 0x0000000000007941 */ /* 0x000fea0003800000 */
.L_x_12331:
[----:B------:R-:W-:-:S04]  /*db40*/  FMUL.FTZ R0, R0, 1 ;  /* 0x3f80000000007820 */ /* 0x000fc80000410000 */
[----:B------:R0:W2:Y:S01]  /*db50*/  F2F.F64.F32 R18, R0 ;  /* 0x0000000000127310 */ /* 0x0000a20000201800 */
[----:B------:R-:W-:Y:S05]  /*db60*/  BRA `(.L_x_12316) ;  /* 0x0000049000007947 */ /* 0x000fea0003800000 */
.L_x_12329:
        /* <DEDUP_REMOVED lines=21> */
.L_x_12338:
[----:B------:R-:W-:Y:S05]  /*dcc0*/  BSYNC B1 ;  /* 0x0000000000017941 */ /* 0x000fea0003800000 */
.L_x_12337:
[----:B------:R-:W-:Y:S01]  /*dcd0*/  LEA R3, R0, 0x37800000, 0x17 ;  /* 0x3780000000037811 */ /* 0x000fe200078eb8ff */
[----:B------:R-:W-:-:S05]  /*dce0*/  IMAD.SHL.U32 R0, R2, 0x200000, RZ ;  /* 0x0020000002007824 */ /* 0x000fca00078e00ff */
[----:B------:R-:W-:Y:S02]  /*dcf0*/  LOP3.LUT R0, R3, R0, R4, 0xfe, !PT ;  /* 0x0000000003007212 */ /* 0x000fe400078efe04 */
.L_x_12336:
[----:B------:R-:W-:Y:S05]  /*dd00*/  BSYNC B0 ;  /* 0x0000000000007941 */ /* 0x000fea0003800000 */
.L_x_12335:
[----:B------:R-:W-:-:S04]  /*dd10*/  FMUL.FTZ R0, R0, 1 ;  /* 0x3f80000000007820 */ /* 0x000fc80000410000 */
[----:B------:R0:W2:Y:S01]  /*dd20*/  F2F.F64.F32 R18, R0 ;  /* 0x0000000000127310 */ /* 0x0000a20000201800 */
[----:B------:R-:W-:Y:S05]  /*dd30*/  BRA `(.L_x_12316) ;  /* 0x000002c000007947 */ /* 0x000fea0003800000 */
.L_x_12328:
        /* <DEDUP_REMOVED lines=14> */
.L_x_12342:
[----:B------:R-:W-:Y:S05]  /*de20*/  BSYNC B0 ;  /* 0x0000000000007941 */ /* 0x000fea0003800000 */
.L_x_12341:
[----:B------:R-:W-:-:S04]  /*de30*/  FMUL.FTZ R0, R0, 1 ;  /* 0x3f80000000007820 */ /* 0x000fc80000410000 */
[----:B------:R0:W2:Y:S01]  /*de40*/  F2F.F64.F32 R18, R0 ;  /* 0x0000000000127310 */ /* 0x0000a20000201800 */
[----:B------:R-:W-:Y:S05]  /*de50*/  BRA `(.L_x_12316) ;  /* 0x000001a000007947 */ /* 0x000fea0003800000 */
.L_x_12315:
        /* <DEDUP_REMOVED lines=21> */
.L_x_12340:
[----:B------:R-:W2:Y:S02]  /*dfb0*/  LDG.E.64 R18, [R2.64] ;  /* 0x0000002402127981 */ /* 0x000ea4000c1e1b00 */
[----:B--2---:R-:W0:Y:S01]  /*dfc0*/  I2F.F64.U64 R18, R18 ;  /* 0x0000001200127312 */ /* 0x004e220000301800 */
[----:B------:R-:W-:Y:S05]  /*dfd0*/  BRA `(.L_x_12316) ;  /* 0x0000002000007947 */ /* 0x000fea0003800000 */
.L_x_12339:
[----:B------:R-:W2:Y:S02]  /*dfe0*/  LDG.E R2, [R2.64] ;  /* 0x0000002402027981 */ /* 0x000ea4000c1e1900 */
[----:B--2---:R0:W2:Y:S02]  /*dff0*/  I2F.F64.U32 R18, R2 ;  /* 0x0000000200127312 */ /* 0x0040a40000201800 */
.L_x_12316:
        /* <DEDUP_REMOVED lines=17> */
.L_x_12346:
[----:B------:R-:W3:Y:S02]  /*e110*/  LDG.E.U8 R2, [R22.64] ;  /* 0x0000002416027981 */ /* 0x000ee4000c1e1100 */
[----:B---3--:R-:W0:Y:S01]  /*e120*/  I2F.F64.U16 R2, R2 ;  /* 0x0000000200027312 */ /* 0x008e220000101800 */
[----:B------:R-:W-:Y:S05]  /*e130*/  BRA `(.L_x_12348) ;  /* 0x00000df000007947 */ /* 0x000fea0003800000 */
.L_x_12345:
        /* <DEDUP_REMOVED lines=9> */
.L_x_12350:
[----:B------:R-:W3:Y:S02]  /*e1d0*/  LDG.E R2, [R22.64] ;  /* 0x0000002416027981 */ /* 0x000ee4000c1e1900 */
[----:B---3--:R-:W0:Y:S01]  /*e1e0*/  I2F.F64 R2, R2 ;  /* 0x0000000200027312 */ /* 0x008e220000201c00 */
[----:B------:R-:W-:Y:S05]  /*e1f0*/  BRA `(.L_x_12348) ;  /* 0x00000d3000007947 */ /* 0x000fea0003800000 */
.L_x_12349:
[----:B------:R-:W3:Y:S02]  /*e200*/  LDG.E.U16 R2, [R22.64] ;  /* 0x0000002416027981 */ /* 0x000ee4000c1e1500 */
[----:B---3--:R-:W0:Y:S01]  /*e210*/  I2F.F64.S16 R2, R2 ;  /* 0x0000000200027312 */ /* 0x008e220000101c00 */
[----:B------:R-:W-:Y:S05]  /*e220*/  BRA `(.L_x_12348) ;  /* 0x00000d0000007947 */ /* 0x000fea0003800000 */
.L_x_12344:
        /* <DEDUP_REMOVED lines=10> */
.L_x_12352:
[----:B------:R-:W3:Y:S02]  /*e2d0*/  LDG.E.U16 R0, [R22.64] ;  /* 0x0000002416007981 */ /* 0x000ee4000c1e1500 */
[----:B---3--:R-:W-:-:S05]  /*e2e0*/  HADD2.F32 R0, -RZ, R0.H0_H0 ;  /* 0x20000000ff007230 */ /* 0x008fca0000004100 */
[----:B------:R-:W-:-:S04]  /*e2f0*/  FMUL.FTZ R0, R0, 1 ;  /* 0x3f80000000007820 */ /* 0x000fc80000410000 */
[----:B------:R0:W3:Y:S01]  /*e300*/  F2F.F64.F32 R2, R0 ;  /* 0x0000000000027310 */ /* 0x0000e20000201800 */
[----:B------:R-:W-:Y:S05]  /*e310*/  BRA `(.L_x_12348) ;  /* 0x00000c1000007947 */ /* 0x000fea0003800000 */
.L_x_12351:
        /* <DEDUP_REMOVED lines=10> */
.L_x_12354:
[----:B------:R-:W3:Y:S02]  /*e3c0*/  LDG.E.U16 R22, [R22.64] ;  /* 0x0000002416167981 */ /* 0x000ee4000c1e1500 */
[----:B---3--:R-:W-:-:S05]  /*e3d0*/  HADD2.F32 R0, -RZ, R22.H0_H0 ;  /* 0x20000016ff007230 */ /* 0x008fca0000004100 */
[----:B------:R-:W-:-:S04]  /*e3e0*/  FMUL.FTZ R0, R0, 1 ;  /* 0x3f80000000007820 */ /* 0x000fc80000410000 */
[----:B------:R0:W3:Y:S01]  /*e3f0*/  F2F.F64.F32 R2, R0 ;  /* 0x0000000000027310 */ /* 0x0000e20000201800 */
[----:B------:R-:W-:Y:S05]  /*e400*/  BRA `(.L_x_12348) ;  /* 0x00000b2000007947 */ /* 0x000fea0003800000 */
.L_x_12353:
[----:B------:R0:W5:Y:S01]  /*e410*/  LDG.E.64 R2, [R22.64] ;  /* 0x0000002416027981 */ /* 0x000162000c1e1b00 */
[----:B------:R-:W-:Y:S05]  /*e420*/  BRA `(.L_x_12348) ;  /* 0x00000b0000007947 */ /* 0x000fea0003800000 */
.L_x_12343:
        /* <DEDUP_REMOVED lines=13> */
.L_x_12357:
[----:B------:R0:W5:Y:S01]  /*e500*/  LDG.E.64 R2, [R22.64] ;  /* 0x0000002416027981 */ /* 0x000162000c1e1b00 */
[----:B------:R-:W-:Y:S05]  /*e510*/  BRA `(.L_x_12348) ;  /* 0x00000a1000007947 */ /* 0x000fea0003800000 */
.L_x_12356:
        /* <DEDUP_REMOVED lines=28> */
.L_x_12359:
        /* <DEDUP_REMOVED lines=15> */
.L_x_12358:
[----:B------:R-:W3:Y:S02]  /*e7d0*/  LDG.E.U16 R0, [R22.64] ;  /* 0x0000002416007981 */ /* 0x000ee4000c1e1500 */
[----:B---3--:R-:W-:-:S05]  /*e7e0*/  PRMT R0, RZ, 0x5410, R0 ;  /* 0x00005410ff007816 */ /* 0x008fca0000000000 */
[----:B------:R-:W-:-:S04]  /*e7f0*/  FMUL.FTZ R0, R0, 1 ;  /* 0x3f80000000007820 */ /* 0x000fc80000410000 */
[----:B------:R0:W3:Y:S01]  /*e800*/  F2F.F64.F32 R2, R0 ;  /* 0x0000000000027310 */ /* 0x0000e20000201800 */
[----:B------:R-:W-:Y:S05]  /*e810*/  BRA `(.L_x_12348) ;  /* 0x0000071000007947 */ /* 0x000fea0003800000 */
.L_x_12355:
        /* <DEDUP_REMOVED lines=11> */
.L_x_12362:
        /* <DEDUP_REMOVED lines=21> */
.L_x_12366:
[----:B------:R-:W-:Y:S05]  /*ea20*/  BSYNC B1 ;  /* 0x0000000000017941 */ /* 0x000fea0003800000 */
.L_x_12365:
[----:B------:R-:W-:Y:S01]  /*ea30*/  LEA R3, R0, 0x3b800000, 0x17 ;  /* 0x3b80000000037811 */ /* 0x000fe200078eb8ff */
[----:B------:R-:W-:-:S05]  /*ea40*/  IMAD.SHL.U32 R0, R2, 0x100000, RZ ;  /* 0x0010000002007824 */ /* 0x000fca00078e00ff */
[----:B------:R-:W-:Y:S02]  /*ea50*/  LOP3.LUT R0, R3, R0, R4, 0xfe, !PT ;  /* 0x0000000003007212 */ /* 0x000fe400078efe04 */
.L_x_12364:
[----:B------:R-:W-:Y:S05]  /*ea60*/  BSYNC B0 ;  /* 0x0000000000007941 */ /* 0x000fea0003800000 */
.L_x_12363:
[----:B------:R-:W-:-:S04]  /*ea70*/  FMUL.FTZ R0, R0, 1 ;  /* 0x3f80000000007820 */ /* 0x000fc80000410000 */
[----:B------:R0:W3:Y:S01]  /*ea80*/  F2F.F64.F32 R2, R0 ;  /* 0x0000000000027310 */ /* 0x0000e20000201800 */
[----:B------:R-:W-:Y:S05]  /*ea90*/  BRA `(.L_x_12348) ;  /* 0x0000049000007947 */ /* 0x000fea0003800000 */
.L_x_12361:
        /* <DEDUP_REMOVED lines=21> */
.L_x_12370:
[----:B------:R-:W-:Y:S05]  /*ebf0*/  BSYNC B1 ;  /* 0x0000000000017941 */ /* 0x000fea0003800000 */
.L_x_12369:
[----:B------:R-:W-:Y:S01]  /*ec00*/  LEA R3, R0, 0x37800000, 0x17 ;  /* 0x3780000000037811 */ /* 0x000fe200078eb8ff */
[----:B------:R-:W-:-:S05]  /*ec10*/  IMAD.SHL.U32 R0, R2, 0x200000, RZ ;  /* 0x0020000002007824 */ /* 0x000fca00078e00ff */
[----:B------:R-:W-:Y:S02]  /*ec20*/  LOP3.LUT R0, R3, R0, R4, 0xfe, !PT ;  /* 0x0000000003007212 */ /* 0x000fe400078efe04 */
.L_x_12368:
[----:B------:R-:W-:Y:S05]  /*ec30*/  BSYNC B0 ;  /* 0x0000000000007941 */ /* 0x000fea0003800000 */
.L_x_12367:
[----:B------:R-:W-:-:S04]  /*ec40*/  FMUL.FTZ R0, R0, 1 ;  /* 0x3f80000000007820 */ /* 0x000fc80000410000 */
[----:B------:R0:W3:Y:S01]  /*ec50*/  F2F.F64.F32 R2, R0 ;  /* 0x0000000000027310 */ /* 0x0000e20000201800 */
[----:B------:R-:W-:Y:S05]  /*ec60*/  BRA `(.L_x_12348) ;  /* 0x000002c000007947 */ /* 0x000fea0003800000 */
.L_x_12360:
        /* <DEDUP_REMOVED lines=14> */
.L_x_12374:
[----:B------:R-:W-:Y:S05]  /*ed50*/  BSYNC B0 ;  /* 0x0000000000007941 */ /* 0x000fea0003800000 */
.L_x_12373:
[----:B------:R-:W-:-:S04]  /*ed60*/  FMUL.FTZ R0, R0, 1 ;  /* 0x3f80000000007820 */ /* 0x000fc80000410000 */
[----:B------:R0:W3:Y:S01]  /*ed70*/  F2F.F64.F32 R2, R0 ;  /* 0x0000000000027310 */ /* 0x0000e20000201800 */
[----:B------:R-:W-:Y:S05]  /*ed80*/  BRA `(.L_x_12348) ;  /* 0x000001a000007947 */ /* 0x000fea0003800000 */
.L_x_12347:
        /* <DEDUP_REMOVED lines=21> */
.L_x_12372:
[----:B------:R-:W3:Y:S02]  /*eee0*/  LDG.E.64 R2, [R22.64] ;  /* 0x0000002416027981 */ /* 0x000ee4000c1e1b00 */
[----:B---3--:R-:W0:Y:S01]  /*eef0*/  I2F.F64.U64 R2, R2 ;  /* 0x0000000200027312 */ /* 0x008e220000301800 */
[----:B------:R-:W-:Y:S05]  /*ef00*/  BRA `(.L_x_12348) ;  /* 0x0000002000007947 */ /* 0x000fea0003800000 */
.L_x_12371:
[----:B------:R-:W3:Y:S02]  /*ef10*/  LDG.E R2, [R22.64] ;  /* 0x0000002416027981 */ /* 0x000ee4000c1e1900 */
[----:B---3--:R-:W0:Y:S02]  /*ef20*/  I2F.F64.U32 R2, R2 ;  /* 0x0000000200027312 */ /* 0x008e240000201800 */
.L_x_12348:
        /* <DEDUP_REMOVED lines=19> */
[----:B-1----:R-:W-:Y:S05]  /*f060*/  CALL.REL.NOINC `($__internal_36_$__cuda_sm20_div_rn_f64_full) ;  /* 0x0000104000007944 */ /* 0x002fea0003c00000 */
[----:B------:R-:W-:Y:S02]  /*f070*/  IMAD.MOV.U32 R4, RZ, RZ, R8 ;  /* 0x000000ffff047224 */ /* 0x000fe400078e0008 */
[----:B------:R-:W-:Y:S02]  /*f080*/  IMAD.MOV.U32 R5, RZ, RZ, R9 ;  /* 0x000000ffff057224 */ /* 0x000fe400078e0009 */
.L_x_12376:
[----:B------:R-:W-:Y:S05]  /*f090*/  BSYNC B0 ;  /* 0x0000000000007941 */ /* 0x000fea0003800000 */
.L_x_12375:
        /* <DEDUP_REMOVED lines=15> */
.L_x_12380:
[----:B------:R-:W0:Y:S02]  /*f190*/  F2I.S64.F64.TRUNC R4, R4 ;  /* 0x0000000400047311 */ /* 0x000e24000030d900 */
[----:B0-----:R-:W-:-:S05]  /*f1a0*/  IMAD.MOV.U32 R3, RZ, RZ, R4 ;  /* 0x000000ffff037224 */ /* 0x001fca00078e0004 */
[----:B------:R-:W-:Y:S01]  /*f1b0*/  STG.E.U8 [R16.64], R3 ;  /* 0x0000000310007986 */ /* 0x000fe2000c101124 */
[----:B------:R-:W-:Y:S05]  /*f1c0*/  EXIT ;  /* 0x000000000000794d */ /* 0x000fea0003800000 */
.L_x_12379:
        /* <DEDUP_REMOVED lines=9> */
.L_x_12383:
[----:B------:R-:W0:Y:S02]  /*f260*/  F2I.F64.TRUNC R5, R4 ;  /* 0x0000000400057311 */ /* 0x000e24000030d100 */
[----:B0-----:R-:W-:Y:S01]  /*f270*/  STG.E [R16.64], R5 ;  /* 0x0000000510007986 */ /* 0x001fe2000c101924 */
[----:B------:R-:W-:Y:S05]  /*f280*/  EXIT ;  /* 0x000000000000794d */ /* 0x000fea0003800000 */
.L_x_12382:
[----:B------:R-:W0:Y:S02]  /*f290*/  F2I.F64.TRUNC R5, R4 ;  /* 0x0000000400057311 */ /* 0x000e24000030d100 */
[----:B0-----:R-:W-:Y:S01]  /*f2a0*/  STG.E.U16 [R16.64], R5 ;  /* 0x0000000510007986 */ /* 0x001fe2000c101524 */
[----:B------:R-:W-:Y:S05]  /*f2b0*/  EXIT ;  /* 0x000000000000794d */ /* 0x000fea0003800000 */
.L_x_12378:
        /* <DEDUP_REMOVED lines=11> */
.L_x_12385:
[----:B------:R-:W0:Y:S01]  /*f370*/  F2F.F32.F64 R0, R4 ;  /* 0x0000000400007310 */ /* 0x000e220000301000 */
[----:B------:R-:W0:-:S14]  /*f380*/  DSETP.GEU.AND P0, PT, |R4|, c[0x2][0x0], PT ;  /* 0x008000000400762a */ /* 0x000e1c0003f0e200 */
[----:B0-----:R-:W-:-:S05]  /*f390*/  @!P0 FMUL R0, R0, 1.175494350822287508e-38 ;  /* 0x0080000000008820 */ /* 0x001fca0000400000 */
[----:B------:R-:W-:-:S05]  /*f3a0*/  F2FP.PACK_AB R0, RZ, R0 ;  /* 0x00000000ff00723e */ /* 0x000fca00000000ff */
[----:B------:R-:W-:Y:S01]  /*f3b0*/  STG.E.U16 [R16.64], R0 ;  /* 0x0000000010007986 */ /* 0x000fe2000c101524 */
[----:B------:R-:W-:Y:S05]  /*f3c0*/  EXIT ;  /* 0x000000000000794d */ /* 0x000fea0003800000 */
.L_x_12384:
        /* <DEDUP_REMOVED lines=10> */
[----:B------:R-:W-:Y:S01]  /*f470*/  STG.E.64 [R16.64], R2 ;  /* 0x0000000210007986 */ /* 0x000fe2000c101b24 */
[----:B------:R-:W-:Y:S05]  /*f480*/  EXIT ;  /* 0x000000000000794d */ /* 0x000fea0003800000 */
.L_x_12387:
[----:B------:R-:W0:Y:S01]  /*f490*/  F2F.F32.F64 R0, R4 ;  /* 0x0000000400007310 */ /* 0x000e220000301000 */
[----:B------:R-:W0:-:S14]  /*f4a0*/  DSETP.GEU.AND P0, PT, |R4|, c[0x2][0x0], PT ;  /* 0x008000000400762a */ /* 0x000e1c0003f0e200 */
[----:B0-----:R-:W-:-:S05]  /*f4b0*/  @!P0 FMUL R0, R0, 1.175494350822287508e-38 ;  /* 0x0080000000008820 */ /* 0x001fca0000400000 */
[----:B------:R-:W-:-:S04]  /*f4c0*/  F2FP.PACK_AB R3, RZ, R0 ;  /* 0x00000000ff03723e */ /* 0x000fc800000000ff */
[----:B------:R-:W-:-:S05]  /*f4d0*/  PRMT R3, R3, 0x5410, RZ ;  /* 0x0000541003037816 */ /* 0x000fca00000000ff */
[----:B------:R-:W-:Y:S01]  /*f4e0*/  STG.E [R16.64], R3 ;  /* 0x0000000310007986 */ /* 0x000fe2000c101924 */
[----:B------:R-:W-:Y:S05]  /*f4f0*/  EXIT ;  /* 0x000000000000794d */ /* 0x000fea0003800000 */
.L_x_12386:
[----:B------:R-:W-:Y:S01]  /*f500*/  STG.E.64 [R16.64], R4 ;  /* 0x0000000410007986 */ /* 0x000fe2000c101b24 */
[----:B------:R-:W-:Y:S05]  /*f510*/  EXIT ;  /* 0x000000000000794d */ /* 0x000fea0003800000 */
.L_x_12377:
        /* <DEDUP_REMOVED lines=10> */
[----:B------:R-:W-:Y:S01]  /*f5c0*/  STG.E.U8 [R16.64], R3 ;  /* 0x0000000310007986 */ /* 0x000fe2000c101124 */
[----:B------:R-:W-:Y:S05]  /*f5d0*/  EXIT ;  /* 0x000000000000794d */ /* 0x000fea0003800000 */
.L_x_12390:
[----:B------:R-:W-:-:S05]  /*f5e0*/  CS2R R6, SRZ ;  /* 0x0000000000067805 */ /* 0x000fca000001ff00 */
[----:B------:R-:W-:Y:S01]  /*f5f0*/  STG.E.128 [R16.64], R4 ;  /* 0x0000000410007986 */ /* 0x000fe2000c101d24 */
[----:B------:R-:W-:Y:S05]  /*f600*/  EXIT ;  /* 0x000000000000794d */ /* 0x000fea0003800000 */
.L_x_12389:
        /* <DEDUP_REMOVED lines=23> */
.L_x_12394:
[----:B------:R-:W-:Y:S05]  /*f780*/  BSYNC B0 ;  /* 0x0000000000007941 */ /* 0x000fea0003800000 */
.L_x_12393:
[----:B------:R-:W-:-:S05]  /*f790*/  LOP3.LUT R3, R0, R3, RZ, 0xfc, !PT ;  /* 0x0000000300037212 */ /* 0x000fca00078efcff */
[----:B------:R-:W-:Y:S01]  /*f7a0*/  STG.E.U8 [R16.64], R3 ;  /* 0x0000000310007986 */ /* 0x000fe2000c101124 */
[----:B------:R-:W-:Y:S05]  /*f7b0*/  EXIT ;  /* 0x000000000000794d */ /* 0x000fea0003800000 */
.L_x_12392:
        /* <DEDUP_REMOVED lines=15> */
.L_x_12396:
[----:B------:R-:W-:Y:S01]  /*f8b0*/  IMAD.MOV.U32 R0, RZ, RZ, 0x7f ;  /* 0x0000007fff007424 */ /* 0x000fe200078e00ff */
[----:B------:R-:W-:-:S04]  /*f8c0*/  ISETP.GT.U32.AND P0, PT, R2, 0x7f800000, PT ;  /* 0x7f8000000200780c */ /* 0x000fc80003f04070 */
[----:B------:R-:W-:-:S04]  /*f8d0*/  SEL R0, R0, 0x7c, P0 ;  /* 0x0000007c00007807 */ /* 0x000fc80000000000 */
.L_x_12397:
[----:B------:R-:W-:Y:S05]  /*f8e0*/  BSYNC B0 ;  /* 0x0000000000007941 */ /* 0x000fea0003800000 */
.L_x_12395:
[----:B------:R-:W-:-:S04]  /*f8f0*/  LOP3.LUT R2, R3, 0x80000000, RZ, 0xc0, !PT ;  /* 0x8000000003027812 */ /* 0x000fc800078ec0ff */
[----:B------:R-:W-:-:S04]  /*f900*/  SHF.R.U32.HI R3, RZ, 0x18, R2 ;  /* 0x00000018ff037819 */ /* 0x000fc80000011602 */
[----:B------:R-:W-:-:S05]  /*f910*/  LOP3.LUT R3, R0, R3, RZ, 0xfc, !PT ;  /* 0x0000000300037212 */ /* 0x000fca00078efcff */
[----:B------:R-:W-:Y:S01]  /*f920*/  STG.E.U8 [R16.64], R3 ;  /* 0x0000000310007986 */ /* 0x000fe2000c101124 */
[----:B------:R-:W-:Y:S05]  /*f930*/  EXIT ;  /* 0x000000000000794d */ /* 0x000fea0003800000 */
.L_x_12391:
[----:B------:R-:W0:Y:S01]  /*f940*/  F2F.F32.F64 R0, R4 ;  /* 0x0000000400007310 */ /* 0x000e220000301000 */
[----:B------:R-:W0:-:S14]  /*f950*/  DSETP.GEU.AND P0, PT, |R4|, c[0x2][0x0], PT ;  /* 0x008000000400762a */ /* 0x000e1c0003f0e200 */
[----:B0-----:R-:W-:-:S05]  /*f960*/  @!P0 FMUL R0, R0, 1.175494350822287508e-38 ;  /* 0x0080000000008820 */ /* 0x001fca0000400000 */
[----:B------:R-:W-:-:S05]  /*f970*/  F2FP.BF16.PACK_AB R0, RZ, R0 ;  /* 0x00000000ff00723e */ /* 0x000fca00000010ff */
[----:B------:R-:W-:Y:S01]  /*f980*/  STG.E.U16 [R16.64], R0 ;  /* 0x0000000010007986 */ /* 0x000fe2000c101524 */
[----:B------:R-:W-:Y:S05]  /*f990*/  EXIT ;  /* 0x000000000000794d */ /* 0x000fea0003800000 */
.L_x_12388:
        /* <DEDUP_REMOVED lines=11> */
.L_x_12400:
        /* <DEDUP_REMOVED lines=19> */
.L_x_12403:
[----:B------:R-:W-:-:S04]  /*fb80*/  LOP3.LUT R2, R3, 0x80000000, RZ, 0xc0, !PT ;  /* 0x8000000003027812 */ /* 0x000fc800078ec0ff */
[----:B------:R-:W-:-:S04]  /*fb90*/  SHF.R.U32.HI R3, RZ, 0x18, R2 ;  /* 0x00000018ff037819 */ /* 0x000fc80000011602 */
[----:B------:R-:W-:-:S04]  /*fba0*/  LOP3.LUT R0, R0, R3, RZ, 0xfc, !PT ;  /* 0x0000000300007212 */ /* 0x000fc800078efcff */
[----:B------:R-:W-:Y:S02]  /*fbb0*/  PRMT R8, R0, 0x7610, R8 ;  /* 0x0000761000087816 */ /* 0x000fe40000000008 */
.L_x_12402:
[----:B------:R-:W-:Y:S05]  /*fbc0*/  BSYNC B0 ;  /* 0x0000000000007941 */ /* 0x000fea0003800000 */
.L_x_12401:
[----:B------:R-:W-:Y:S01]  /*fbd0*/  STG.E.U8 [R16.64], R8 ;  /* 0x0000000810007986 */ /* 0x000fe2000c101124 */
[----:B------:R-:W-:Y:S05]  /*fbe0*/  EXIT ;  /* 0x000000000000794d */ /* 0x000fea0003800000 */
.L_x_12399:
        /* <DEDUP_REMOVED lines=19> */
.L_x_12406:
[----:B------:R-:W-:-:S04]  /*fd20*/  LOP3.LUT R2, R3, 0x80000000, RZ, 0xc0, !PT ;  /* 0x8000000003027812 */ /* 0x000fc800078ec0ff */
[----:B------:R-:W-:-:S04]  /*fd30*/  SHF.R.U32.HI R3, RZ, 0x18, R2 ;  /* 0x00000018ff037819 */ /* 0x000fc80000011602 */
[----:B------:R-:W-:-:S04]  /*fd40*/  LOP3.LUT R0, R0, R3, RZ, 0xfc, !PT ;  /* 0x0000000300007212 */ /* 0x000fc800078efcff */
[----:B------:R-:W-:Y:S02]  /*fd50*/  PRMT R8, R0, 0x7610, R8 ;  /* 0x0000761000087816 */ /* 0x000fe40000000008 */
.L_x_12405:
[----:B------:R-:W-:Y:S05]  /*fd60*/  BSYNC B0 ;  /* 0x0000000000007941 */ /* 0x000fea0003800000 */
.L_x_12404:
[----:B------:R-:W-:Y:S01]  /*fd70*/  STG.E.U8 [R16.64], R8 ;  /* 0x0000000810007986 */ /* 0x000fe2000c101124 */
[----:B------:R-:W-:Y:S05]  /*fd80*/  EXIT ;  /* 0x000000000000794d */ /* 0x000fea0003800000 */
.L_x_12398:
        /* <DEDUP_REMOVED lines=24> */
.L_x_12381:
        /* <DEDUP_REMOVED lines=19> */
[----:B------:R-:W-:Y:S05]  /*10040*/  EXIT ;  /* 0x000000000000794d */ /* 0x000fea0003800000 */
.L_x_12408:
[----:B------:R-:W0:Y:S02]  /*10050*/  F2I.U64.F64.TRUNC R4, R4 ;  /* 0x0000000400047311 */ /* 0x000e24000030d800 */
[----:B0-----:R-:W-:Y:S01]  /*10060*/  STG.E.64 [R16.64], R4 ;  /* 0x0000000410007986 */ /* 0x001fe2000c101b24 */
[----:B------:R-:W-:Y:S05]  /*10070*/  EXIT ;  /* 0x000000000000794d */ /* 0x000fea0003800000 */
.L_x_12407:
[----:B------:R-:W0:Y:S02]  /*10080*/  F2I.U32.F64.TRUNC R5, R4 ;  /* 0x0000000400057311 */ /* 0x000e24000030d000 */
[----:B0-----:R-:W-:Y:S01]  /*10090*/  STG.E [R16.64], R5 ;  /* 0x0000000510007986 */ /* 0x001fe2000c101924 */
[----:B------:R-:W-:Y:S05]  /*100a0*/  EXIT ;  /* 0x000000000000794d */ /* 0x000fea0003800000 */
        .weak           $__internal_36_$__cuda_sm20_div_rn_f64_full
        .type           $__internal_36_$__cuda_sm20_div_rn_f64_full,@function
        .size           $__internal_36_$__cuda_sm20_div_rn_f64_full,(.L_x_17697 - $__internal_36_$__cuda_sm20_div_rn_f64_full)
$__internal_36_$__cuda_sm20_div_rn_f64_full:
[C---:B------:R-:W-:Y:S01]  /*100b0*/  FSETP.GEU.AND P0, PT, |R7|.reuse, 1.469367938527859385e-39, PT ;  /* 0x001000000700780b */ /* 0x040fe20003f0e200 */
[----:B------:R-:W-:Y:S01]  /*100c0*/  IMAD.MOV.U32 R5, RZ, RZ, R9 ;  /* 0x000000ffff057224 */ /* 0x000fe200078e0009 */
[----:B------:R-:W-:Y:S01]  /*100d0*/  LOP3.LUT R24, R7, 0x800fffff, RZ, 0xc0, !PT ;  /* 0x800fffff07187812 */ /* 0x000fe200078ec0ff */
[--C-:B------:R-:W-:Y:S01]  /*100e0*/  IMAD.MOV.U32 R6, RZ, RZ, R4.reuse ;  /* 0x000000ffff067224 */ /* 0x100fe200078e0004 */
[----:B------:R-:W-:Y:S01]  /*100f0*/  BSSY B1, `(.L_x_12409) ;  /* 0x0000057000017945 */ /* 0x000fe20003800000 */
[----:B------:R-:W-:Y:S01]  /*10100*/  IMAD.MOV.U32 R14, RZ, RZ, 0x1ca00000 ;  /* 0x1ca00000ff0e7424 */ /* 0x000fe200078e00ff */
[C---:B------:R-:W-:Y:S01]  /*10110*/  FSETP.GEU.AND P2, PT, |R5|.reuse, 1.469367938527859385e-39, PT ;  /* 0x001000000500780b */ /* 0x040fe20003f4e200 */
[----:B------:R-:W-:Y:S01]  /*10120*/  IMAD.MOV.U32 R20, RZ, RZ, 0x1 ;  /* 0x00000001ff147424 */ /* 0x000fe200078e00ff */
[----:B------:R-:W-:Y:S01]  /*10130*/  LOP3.LUT R25, R24, 0x3ff00000, RZ, 0xfc, !PT ;  /* 0x3ff0000018197812 */ /* 0x000fe200078efcff */
[----:B------:R-:W-:Y:S01]  /*10140*/  IMAD.MOV.U32 R24, RZ, RZ, R4 ;  /* 0x000000ffff187224 */ /* 0x000fe200078e0004 */
[----:B------:R-:W-:Y:S01]  /*10150*/  LOP3.LUT R3, R5, 0x7ff00000, RZ, 0xc0, !PT ;  /* 0x7ff0000005037812 */ /* 0x000fe200078ec0ff */
[----:B------:R-:W-:Y:S01]  /*10160*/  IMAD.MOV.U32 R4, RZ, RZ, R18 ;  /* 0x000000ffff047224 */ /* 0x000fe200078e0012 */
[----:B------:R-:W-:Y:S01]  /*10170*/  LOP3.LUT R18, R7, 0x7ff00000, RZ, 0xc0, !PT ;  /* 0x7ff0000007127812 */ /* 0x000fe200078ec0ff */
[----:B------:R-:W0:-:S02]  /*10180*/  @!P0 DMUL R24, R6, 8.98846567431157953865e+307 ;  /* 0x7fe0000006188828 */ /* 0x000e040000000000 */
[----:B------:R-:W-:Y:S01]  /*10190*/  IMAD.MOV.U32 R15, RZ, RZ, R3 ;  /* 0x000000ffff0f7224 */ /* 0x000fe200078e0003 */
[----:B------:R-:W-:-:S03]  /*101a0*/  ISETP.GE.U32.AND P1, PT, R3, R18, PT ;  /* 0x000000120300720c */ /* 0x000fc60003f26070 */
[----:B0-----:R-:W0:Y:S01]  /*101b0*/  MUFU.RCP64H R21, R25 ;  /* 0x0000001900157308 */ /* 0x001e220000001800 */
[----:B------:R-:W-:Y:S01]  /*101c0*/  @!P2 LOP3.LUT R8, R7, 0x7ff00000, RZ, 0xc0, !PT ;  /* 0x7ff000000708a812 */ /* 0x000fe200078ec0ff */
[----:B------:R-:W-:Y:S01]  /*101d0*/  @!P2 IMAD.MOV.U32 R10, RZ, RZ, RZ ;  /* 0x000000ffff0aa224 */ /* 0x000fe200078e00ff */
[C---:B------:R-:W-:Y:S02]  /*101e0*/  SEL R9, R14.reuse, 0x63400000, !P1 ;  /* 0x634000000e097807 */ /* 0x040fe40004800000 */
[----:B------:R-:W-:Y:S01]  /*101f0*/  @!P2 ISETP.GE.U32.AND P3, PT, R3, R8, PT ;  /* 0x000000080300a20c */ /* 0x000fe20003f66070 */
[----:B------:R-:W-:Y:S01]  /*10200*/  IMAD.MOV.U32 R8, RZ, RZ, R4 ;  /* 0x000000ffff087224 */ /* 0x000fe200078e0004 */
[----:B------:R-:W-:Y:S02]  /*10210*/  LOP3.LUT R9, R9, 0x800fffff, R5, 0xf8, !PT ;  /* 0x800fffff09097812 */ /* 0x000fe400078ef805 */
[----:B------:R-:W-:Y:S02]  /*10220*/  @!P2 SEL R11, R14, 0x63400000, !P3 ;  /* 0x634000000e0ba807 */ /* 0x000fe40005800000 */
[----:B------:R-:W-:-:S02]  /*10230*/  @!P0 LOP3.LUT R18, R25, 0x7ff00000, RZ, 0xc0, !PT ;  /* 0x7ff0000019128812 */ /* 0x000fc400078ec0ff */
[----:B------:R-:W-:Y:S01]  /*10240*/  @!P2 LOP3.LUT R11, R11, 0x80000000, R5, 0xf8, !PT ;  /* 0x800000000b0ba812 */ /* 0x000fe200078ef805 */
[----:B0-----:R-:W0:-:S03]  /*10250*/  DFMA R12, R20, -R24, 1 ;  /* 0x3ff00000140c742b */ /* 0x001e060000000818 */
        /* <DEDUP_REMOVED lines=15> */
[----:B0-----:R-:W-:-:S04]  /*10350*/  LOP3.LUT R10, R7, 0x7ff00000, RZ, 0xc0, !PT ;  /* 0x7ff00000070a7812 */ /* 0x001fc800078ec0ff */
[C---:B------:R-:W-:Y:S01]  /*10360*/  ISETP.GE.U32.AND P0, PT, R3.reuse, R10, PT ;  /* 0x0000000a0300720c */ /* 0x040fe20003f06070 */
[----:B------:R-:W-:-:S03]  /*10370*/  IMAD.IADD R4, R3, 0x1, -R10 ;  /* 0x0000000103047824 */ /* 0x000fc600078e0a0a */
[----:B------:R-:W-:Y:S02]  /*10380*/  SEL R14, R14, 0x63400000, !P0 ;  /* 0x634000000e0e7807 */ /* 0x000fe40004000000 */
[----:B------:R-:W-:-:S04]  /*10390*/  IMNMX R4, R4, -0x46a00000, !PT ;  /* 0xb960000004047817 */ /* 0x000fc80007800200 */
[----:B------:R-:W-:Y:S01]  /*103a0*/  IMNMX R3, R4, 0x46a00000, PT ;  /* 0x46a0000004037817 */ /* 0x000fe20003800200 */
[----:B------:R-:W-:-:S04]  /*103b0*/  IMAD.MOV.U32 R4, RZ, RZ, RZ ;  /* 0x000000ffff047224 */ /* 0x000fc800078e00ff */
[----:B------:R-:W-:-:S05]  /*103c0*/  IMAD.IADD R3, R3, 0x1, -R14 ;  /* 0x0000000103037824 */ /* 0x000fca00078e0a0e */
[----:B------:R-:W-:-:S06]  /*103d0*/  IADD3 R5, R3, 0x7fe00000, RZ ;  /* 0x7fe0000003057810 */ /* 0x000fcc0007ffe0ff */
[----:B-1----:R-:W0:-:S10]  /*103e0*/  DMUL R10, R26, R4 ;  /* 0x000000041a0a7228 */ /* 0x002e140000000000 */
[----:B0-----:R-:W-:-:S13]  /*103f0*/  FSETP.GTU.AND P0, PT, |R11|, 1.469367938527859385e-39, PT ;  /* 0x001000000b00780b */ /* 0x001fda0003f0c200 */
[----:B------:R-:W-:Y:S05]  /*10400*/  @P0 BRA `(.L_x_12411) ;  /* 0x0000025000000947 */ /* 0x000fea0003800000 */
[----:B------:R-:W0:-:S06]  /*10410*/  DFMA R8, R26, -R24, R8 ;  /* 0x800000181a08722b */ /* 0x000e0c0000000008 */
[----:B0-----:R-:W-:-:S04]  /*10420*/  IMAD.MOV.U32 R8, RZ, RZ, RZ ;  /* 0x000000ffff087224 */ /* 0x001fc800078e00ff */
[C---:B------:R-:W-:Y:S02]  /*10430*/  FSETP.NEU.AND P0, PT, R9.reuse, RZ, PT ;  /* 0x000000ff0900720b */ /* 0x040fe40003f0d000 */
        /* <DEDUP_REMOVED lines=11> */
[----:B------:R-:W-:Y:S01]  /*104f0*/  FSEL R11, R7, R11, !P0 ;  /* 0x0000000b070b7208 */ /* 0x000fe20004000000 */
[----:B------:R-:W-:Y:S05]  /*10500*/  BRA `(.L_x_12411) ;  /* 0x0000015000007947 */ /* 0x000fea0003800000 */
.L_x_12410:
        /* <DEDUP_REMOVED lines=16> */
.L_x_12413:
[----:B0-----:R-:W-:Y:S01]  /*10610*/  LOP3.LUT R11, R7, 0x80000, RZ, 0xfc, !PT ;  /* 0x00080000070b7812 */ /* 0x001fe200078efcff */
[----:B------:R-:W-:Y:S01]  /*10620*/  IMAD.MOV.U32 R10, RZ, RZ, R6 ;  /* 0x000000ffff0a7224 */ /* 0x000fe200078e0006 */
[----:B------:R-:W-:Y:S05]  /*10630*/  BRA `(.L_x_12411) ;  /* 0x0000002000007947 */ /* 0x000fea0003800000 */
.L_x_12412:
[----:B0-----:R-:W-:Y:S01]  /*10640*/  LOP3.LUT R11, R5, 0x80000, RZ, 0xfc, !PT ;  /* 0x00080000050b7812 */ /* 0x001fe200078efcff */
[----:B------:R-:W-:Y:S02]  /*10650*/  IMAD.MOV.U32 R10, RZ, RZ, R4 ;  /* 0x000000ffff0a7224 */ /* 0x000fe400078e0004 */
.L_x_12411:
[----:B------:R-:W-:Y:S05]  /*10660*/  BSYNC B1 ;  /* 0x0000000000017941 */ /* 0x000fea0003800000 */
.L_x_12409:
[----:B------:R-:W-:Y:S02]  /*10670*/  IMAD.MOV.U32 R4, RZ, RZ, R0 ;  /* 0x000000ffff047224 */ /* 0x000fe400078e0000 */
[----:B------:R-:W-:-:S02]  /*10680*/  IMAD.MOV.U32 R5, RZ, RZ, 0x0 ;  /* 0x00000000ff057424 */ /* 0x000fc400078e00ff */
[----:B------:R-:W-:Y:S02]  /*10690*/  IMAD.MOV.U32 R8, RZ, RZ, R10 ;  /* 0x000000ffff087224 */ /* 0x000fe400078e000a */
[----:B------:R-:W-:Y:S01]  /*106a0*/  IMAD.MOV.U32 R9, RZ, RZ, R11 ;  /* 0x000000ffff097224 */ /* 0x000fe200078e000b */
[----:B------:R-:W-:Y:S06]  /*106b0*/  RET.REL.NODEC R4 `(_ZN2at6native18elementwise_kernelILi128ELi4EZNS0_15gpu_kernel_implINS0_13BinaryFunctorIdddNS0_15binary_internal10DivFunctorIdEEEEEEvRNS_18TensorIteratorBaseERKT_EUliE_EEviT1_) ;  /* 0xfffef94004007950 */ /* 0x000fec0003c3ffff */
.L_x_12414:
        /* <DEDUP_REMOVED lines=12> */
.L_x_17697:


//--------------------- .text._ZN2at6native27unrolled_elementwise_kernelINS0_13BinaryFunctorIdddNS0_15binary_internal10DivFunctorIdEEEESt5arrayIPcLm3EELi4E23TrivialOffsetCalculatorILi2EjESA_ILi1EjENS0_6memory12LoadWithCastILi2EEENSD_13StoreWithCastILi1EEEEEviT_T0_T2_T3_T4_T5_ --------------------------
	.section	.text._ZN2at6native27unrolled_elementwise_kernelINS0_13BinaryFunctorIdddNS0_15binary_internal10DivFunctorIdEEEESt5arrayIPcLm3EELi4E23TrivialOffsetCalculatorILi2EjESA_ILi1EjENS0_6memory12LoadWithCastILi2EEENSD_13StoreWithCastILi1EEEEEviT_T0_T2_T3_T4_T5_,"ax",@progbits
	.sectioninfo	@"SHI_REGISTERS=40"
	.align	128
        .global         _ZN2at6native27unrolled_elementwise_kernelINS0_13BinaryFunctorIdddNS0_15binary_internal10DivFunctorIdEEEESt5arrayIPcLm3EELi4E23TrivialOffsetCalculatorILi2EjESA_ILi1EjENS0_6memory12LoadWithCastILi2EEENSD_13StoreWithCastILi1EEEEEviT_T0_T2_T3_T4_T5_
        .type           _ZN2at6native27unrolled_elementwise_kernelINS0_13BinaryFunctorIdddNS0_15binary_internal10DivFunctorIdEEEESt5arrayIPcLm3EELi4E23TrivialOffsetCalculatorILi2EjESA_ILi1EjENS0_6memory12LoadWithCastILi2EEENSD_13StoreWithCastILi1EEEEEviT_T0_T2_T3_T4_T5_,@function
        .size           _ZN2at6native27unrolled_elementwise_kernelINS0_13BinaryFunctorIdddNS0_15binary_internal10DivFunctorIdEEEESt5arrayIPcLm3EELi4E23TrivialOffsetCalculatorILi2EjESA_ILi1EjENS0_6memory12LoadWithCastILi2EEENSD_13StoreWithCastILi1EEEEEviT_T0_T2_T3_T4_T5_,(.L_x_17698 - _ZN2at6native27unrolled_elementwise_kernelINS0_13BinaryFunctorIdddNS0_15binary_internal10DivFunctorIdEEEESt5arrayIPcLm3EELi4E23TrivialOffsetCalculatorILi2EjESA_ILi1EjENS0_6memory12LoadWithCastILi2EEENSD_13StoreWithCastILi1EEEEEviT_T0_T2_T3_T4_T5_)
        .other          _ZN2at6native27unrolled_elementwise_kernelINS0_13BinaryFunctorIdddNS0_15binary_internal10DivFunctorIdEEEESt5arrayIPcLm3EELi4E23TrivialOffsetCalculatorILi2EjESA_ILi1EjENS0_6memory12LoadWithCastILi2EEENSD_13StoreWithCastILi1EEEEEviT_T0_T2_T3_T4_T5_,@"STO_CUDA_ENTRY STV_DEFAULT"
_ZN2at6native27unrolled_elementwise_kernelINS0_13BinaryFunctorIdddNS0_15binary_internal10DivFunctorIdEEEESt5arrayIPcLm3EELi4E23TrivialOffsetCalculatorILi2EjESA_ILi1EjENS0_6memory12LoadWithCastILi2EEENSD_13StoreWithCastILi1EEEEEviT_T0_T2_T3_T4_T5_:
.text._ZN2at6native27unrolled_elementwise_kernelINS0_13BinaryFunctorIdddNS0_15binary_internal10DivFunctorIdEEEESt5arrayIPcLm3EELi4E23TrivialOffsetCalculatorILi2EjESA_ILi1EjENS0_6memory12LoadWithCastILi2EEENSD_13StoreWithCastILi1EEEEEviT_T0_T2_T3_T4_T5_:
        /* <DEDUP_REMOVED lines=33> */
.L_x_12420:
[----:B------:R-:W2:Y:S02]  /*0210*/  LDG.E.U8 R2, [R2.64] ;  /* 0x0000002402027981 */ /* 0x000ea4000c1e1100 */
[----:B--2---:R0:W1:Y:S01]  /*0220*/  I2F.F64.U16 R18, R2 ;  /* 0x0000000200127312 */ /* 0x0040620000101800 */
[----:B------:R-:W-:Y:S05]  /*0230*/  BRA `(.L_x_12422) ;  /* 0x00000e0000007947 */ /* 0x000fea0003800000 */
.L_x_12419:
        /* <DEDUP_REMOVED lines=9> */
.L_x_12424:
[----:B------:R-:W2:Y:S02]  /*02d0*/  LDG.E R2, [R2.64] ;  /* 0x0000002402027981 */ /* 0x000ea4000c1e1900 */
[----:B--2---:R0:W1:Y:S01]  /*02e0*/  I2F.F64 R18, R2 ;  /* 0x0000000200127312 */ /* 0x0040620000201c00 */
[----:B------:R-:W-:Y:S05]  /*02f0*/  BRA `(.L_x_12422) ;  /* 0x00000d4000007947 */ /* 0x000fea0003800000 */
.L_x_12423:
[----:B------:R-:W2:Y:S02]  /*0300*/  LDG.E.U16 R2, [R2.64] ;  /* 0x0000002402027981 */ /* 0x000ea4000c1e1500 */
[----:B--2---:R0:W1:Y:S01]  /*0310*/  I2F.F64.S16 R18, R2 ;  /* 0x0000000200127312 */ /* 0x0040620000101c00 */
[----:B------:R-:W-:Y:S05]  /*0320*/  BRA `(.L_x_12422) ;  /* 0x00000d1000007947 */ /* 0x000fea0003800000 */
.L_x_12418:
        /* <DEDUP_REMOVED lines=10> */
.L_x_12426:
[----:B------:R-:W2:Y:S02]  /*03d0*/  LDG.E.U16 R0, [R2.64] ;  /* 0x0000002402007981 */ /* 0x000ea4000c1e1500 */
[----:B--2---:R-:W-:-:S05]  /*03e0*/  HADD2.F32 R0, -RZ, R0.H0_H0 ;  /* 0x20000000ff007230 */ /* 0x004fca0000004100 */
[----:B------:R-:W-:-:S04]  /*03f0*/  FMUL.FTZ R0, R0, 1 ;  /* 0x3f80000000007820 */ /* 0x000fc80000410000 */
[----:B------:R0:W1:Y:S01]  /*0400*/  F2F.F64.F32 R18, R0 ;  /* 0x0000000000127310 */ /* 0x0000620000201800 */
[----:B------:R-:W-:Y:S05]  /*0410*/  BRA `(.L_x_12422) ;  /* 0x00000c2000007947 */ /* 0x000fea0003800000 */
.L_x_12425:
        /* <DEDUP_REMOVED lines=10> */
.L_x_12428:
[----:B------:R-:W2:Y:S02]  /*04c0*/  LDG.E.U16 R2, [R2.64] ;  /* 0x0000002402027981 */ /* 0x000ea4000c1e1500 */
[----:B--2---:R-:W-:-:S05]  /*04d0*/  HADD2.F32 R0, -RZ, R2.H0_H0 ;  /* 0x20000002ff007230 */ /* 0x004fca0000004100 */
[----:B------:R-:W-:-:S04]  /*04e0*/  FMUL.FTZ R0, R0, 1 ;  /* 0x3f80000000007820 */ /* 0x000fc80000410000 */
[----:B------:R0:W1:Y:S01]  /*04f0*/  F2F.F64.F32 R18, R0 ;  /* 0x0000000000127310 */ /* 0x0000620000201800 */
[----:B------:R-:W-:Y:S05]  /*0500*/  BRA `(.L_x_12422) ;  /* 0x00000b3000007947 */ /* 0x000fea0003800000 */
.L_x_12427:
[----:B------:R0:W5:Y:S01]  /*0510*/  LDG.E.64 R18, [R2.64] ;  /* 0x0000002402127981 */ /* 0x000162000c1e1b00 */
[----:B------:R-:W-:Y:S05]  /*0520*/  BRA `(.L_x_12422) ;  /* 0x00000b1000007947 */ /* 0x000fea0003800000 */
.L_x_12417:
        /* <DEDUP_REMOVED lines=13> */
.L_x_12431:
[----:B------:R0:W5:Y:S01]  /*0600*/  LDG.E.64 R18, [R2.64] ;  /* 0x0000002402127981 */ /* 0x000162000c1e1b00 */
[----:B------:R-:W-:Y:S05]  /*0610*/  BRA `(.L_x_12422) ;  /* 0x00000a2000007947 */ /* 0x000fea0003800000 */
.L_x_12430:
        /* <DEDUP_REMOVED lines=28> */
.L_x_12433:
        /* <DEDUP_REMOVED lines=16> */
.L_x_12432:
[----:B------:R-:W2:Y:S02]  /*08e0*/  LDG.E.U16 R0, [R2.64] ;  /* 0x0000002402007981 */ /* 0x000ea4000c1e1500 */
[----:B--2---:R-:W-:-:S05]  /*08f0*/  PRMT R0, RZ, 0x5410, R0 ;  /* 0x00005410ff007816 */ /* 0x004fca0000000000 */
[----:B------:R-:W-:-:S04]  /*0900*/  FMUL.FTZ R0, R0, 1 ;  /* 0x3f80000000007820 */ /* 0x000fc80000410000 */
[----:B------:R0:W1:Y:S01]  /*0910*/  F2F.F64.F32 R18, R0 ;  /* 0x0000000000127310 */ /* 0x0000620000201800 */
[----:B------:R-:W-:Y:S05]  /*0920*/  BRA `(.L_x_12422) ;  /* 0x0000071000007947 */ /* 0x000fea0003800000 */
.L_x_12429:
        /* <DEDUP_REMOVED lines=11> */
.L_x_12436:
        /* <DEDUP_REMOVED lines=21> */
.L_x_12440:
[----:B------:R-:W-:Y:S05]  /*0b30*/  BSYNC B1 ;  /* 0x0000000000017941 */ /* 0x000fea0003800000 */
.L_x_12439:
[----:B------:R-:W-:Y:S01]  /*0b40*/  LEA R3, R0, 0x3b800000, 0x17 ;  /* 0x3b80000000037811 */ /* 0x000fe200078eb8ff */
[----:B------:R-:W-:-:S05]  /*0b50*/  IMAD.SHL.U32 R0, R2, 0x100000, RZ ;  /* 0x0010000002007824 */ /* 0x000fca00078e00ff */
[----:B------:R-:W-:Y:S02]  /*0b60*/  LOP3.LUT R0, R3, R0, R4, 0xfe, !PT ;  /* 0x0000000003007212 */ /* 0x000fe400078efe04 */
.L_x_12438:
[----:B------:R-:W-:Y:S05]  /*0b70*/  BSYNC B0 ;  /* 0x0000000000007941 */ /* 0x000fea0003800000 */
.L_x_12437:
[----:B------:R-:W-:-:S04]  /*0b80*/  FMUL.FTZ R0, R0, 1 ;  /* 0x3f80000000007820 */ /* 0x000fc80000410000 */
[----:B------:R0:W1:Y:S01]  /*0b90*/  F2F.F64.F32 R18, R0 ;  /* 0x0000000000127310 */ /* 0x0000620000201800 */
[----:B------:R-:W-:Y:S05]  /*0ba0*/  BRA `(.L_x_12422) ;  /* 0x0000049000007947 */ /* 0x000fea0003800000 */
.L_x_12435:
        /* <DEDUP_REMOVED lines=21> */
.L_x_12444:
[----:B------:R-:W-:Y:S05]  /*0d00*/  BSYNC B1 ;  /* 0x0000000000017941 */ /* 0x000fea0003800000 */
.L_x_12443:
[----:B------:R-:W-:Y:S01]  /*0d10*/  LEA R3, R0, 0x37800000, 0x17 ;  /* 0x3780000000037811 */ /* 0x000fe200078eb8ff */
[----:B------:R-:W-:-:S05]  /*0d20*/  IMAD.SHL.U32 R0, R2, 0x200000, RZ ;  /* 0x0020000002007824 */ /* 0x000fca00078e00ff */
[----:B------:R-:W-:Y:S02]  /*0d30*/  LOP3.LUT R0, R3, R0, R4, 0xfe, !PT ;  /* 0x0000000003007212 */ /* 0x000fe400078efe04 */
.L_x_12442:
[----:B------:R-:W-:Y:S05]  /*0d40*/  BSYNC B0 ;  /* 0x0000000000007941 */ /* 0x000fea0003800000 */
.L_x_12441:
[----:B------:R-:W-:-:S04]  /*0d50*/  FMUL.FTZ R0, R0, 1 ;  /* 0x3f80000000007820 */ /* 0x000fc80000410000 */
[----:B------:R0:W1:Y:S01]  /*0d60*/  F2F.F64.F32 R18, R0 ;  /* 0x0000000000127310 */ /* 0x0000620000201800 */
[----:B------:R-:W-:Y:S05]  /*0d70*/  BRA `(.L_x_12422) ;  /* 0x000002c000007947 */ /* 0x000fea0003800000 */
.L_x_12434:
        /* <DEDUP_REMOVED lines=14> */
.L_x_12448:
[----:B------:R-:W-:Y:S05]  /*0e60*/  BSYNC B0 ;  /* 0x0000000000007941 */ /* 0x000fea0003800000 */
.L_x_12447:
[----:B------:R-:W-:-:S04]  /*0e70*/  FMUL.FTZ R0, R0, 1 ;  /* 0x3f80000000007820 */ /* 0x000fc80000410000 */
[----:B------:R0:W1:Y:S01]  /*0e80*/  F2F.F64.F32 R18, R0 ;  /* 0x0000000000127310 */ /* 0x0000620000201800 */
[----:B------:R-:W-:Y:S05]  /*0e90*/  BRA `(.L_x_12422) ;  /* 0x000001a000007947 */ /* 0x000fea0003800000 */
.L_x_12421:
        /* <DEDUP_REMOVED lines=21> */
.L_x_12446:
[----:B------:R-:W2:Y:S02]  /*0ff0*/  LDG.E.64 R18, [R2.64] ;  /* 0x0000002402127981 */ /* 0x000ea4000c1e1b00 */
[----:B--2---:R-:W0:Y:S01]  /*1000*/  I2F.F64.U64 R18, R18 ;  /* 0x0000001200127312 */ /* 0x004e220000301800 */
[----:B------:R-:W-:Y:S05]  /*1010*/  BRA `(.L_x_12422) ;  /* 0x0000002000007947 */ /* 0x000fea0003800000 */
.L_x_12445:
[----:B------:R-:W2:Y:S02]  /*1020*/  LDG.E R2, [R2.64] ;  /* 0x0000002402027981 */ /* 0x000ea4000c1e1900 */
[----:B--2---:R0:W1:Y:S02]  /*1030*/  I2F.F64.U32 R18, R2 ;  /* 0x0000000200127312 */ /* 0x0040640000201800 */
.L_x_12422:
        /* <DEDUP_REMOVED lines=17> */
.L_x_12452:
[----:B------:R-:W2:Y:S02]  /*1150*/  LDG.E.U8 R2, [R2.64] ;  /* 0x0000002402027981 */ /* 0x000ea4000c1e1100 */
[----:B--2---:R0:W2:Y:S01]  /*1160*/  I2F.F64.U16 R16, R2 ;  /* 0x0000000200107312 */ /* 0x0040a20000101800 */
[----:B------:R-:W-:Y:S05]  /*1170*/  BRA `(.L_x_12454) ;  /* 0x00000df000007947 */ /* 0x000fea0003800000 */
.L_x_12451:
        /* <DEDUP_REMOVED lines=9> */
.L_x_12456:
[----:B------:R-:W2:Y:S02]  /*1210*/  LDG.E R2, [R2.64] ;  /* 0x0000002402027981 */ /* 0x000ea4000c1e1900 */
[----:B--2---:R0:W2:Y:S01]  /*1220*/  I2F.F64 R16, R2 ;  /* 0x0000000200107312 */ /* 0x0040a20000201c00 */
[----:B------:R-:W-:Y:S05]  /*1230*/  BRA `(.L_x_12454) ;  /* 0x00000d3000007947 */ /* 0x000fea0003800000 */
.L_x_12455:
[----:B------:R-:W2:Y:S02]  /*1240*/  LDG.E.U16 R2, [R2.64] ;  /* 0x0000002402027981 */ /* 0x000ea4000c1e1500 */
[----:B--2---:R0:W2:Y:S01]  /*1250*/  I2F.F64.S16 R16, R2 ;  /* 0x0000000200107312 */ /* 0x0040a20000101c00 */
[----:B------:R-:W-:Y:S05]  /*1260*/  BRA `(.L_x_12454) ;  /* 0x00000d0000007947 */ /* 0x000fea0003800000 */
.L_x_12450:
        /* <DEDUP_REMOVED lines=10> */
.L_x_12458:
[----:B------:R-:W2:Y:S02]  /*1310*/  LDG.E.U16 R0, [R2.64] ;  /* 0x0000002402007981 */ /* 0x000ea4000c1e1500 */
[----:B--2---:R-:W-:-:S05]  /*1320*/  HADD2.F32 R0, -RZ, R0.H0_H0 ;  /* 0x20000000ff007230 */ /* 0x004fca0000004100 */
[----:B------:R-:W-:-:S04]  /*1330*/  FMUL.FTZ R0, R0, 1 ;  /* 0x3f80000000007820 */ /* 0x000fc80000410000 */
[----:B------:R0:W2:Y:S01]  /*1340*/  F2F.F64.F32 R16, R0 ;  /* 0x0000000000107310 */ /* 0x0000a20000201800 */
[----:B------:R-:W-:Y:S05]  /*1350*/  BRA `(.L_x_12454) ;  /* 0x00000c1000007947 */ /* 0x000fea0003800000 */
.L_x_12457:
        /* <DEDUP_REMOVED lines=10> */
.L_x_12460:
[----:B------:R-:W2:Y:S02]  /*1400*/  LDG.E.U16 R2, [R2.64] ;  /* 0x0000002402027981 */ /* 0x000ea4000c1e1500 */
[----:B--2---:R-:W-:-:S05]  /*1410*/  HADD2.F32 R0, -RZ, R2.H0_H0 ;  /* 0x20000002ff007230 */ /* 0x004fca0000004100 */
[----:B------:R-:W-:-:S04]  /*1420*/  FMUL.FTZ R0, R0, 1 ;  /* 0x3f80000000007820 */ /* 0x000fc80000410000 */
[----:B------:R0:W2:Y:S01]  /*1430*/  F2F.F64.F32 R16, R0 ;  /* 0x0000000000107310 */ /* 0x0000a20000201800 */
[----:B------:R-:W-:Y:S05]  /*1440*/  BRA `(.L_x_12454) ;  /* 0x00000b2000007947 */ /* 0x000fea0003800000 */
.L_x_12459:
[----:B------:R0:W5:Y:S01]  /*1450*/  LDG.E.64 R16, [R2.64] ;  /* 0x0000002402107981 */ /* 0x000162000c1e1b00 */
[----:B------:R-:W-:Y:S05]  /*1460*/  BRA `(.L_x_12454) ;  /* 0x00000b0000007947 */ /* 0x000fea0003800000 */
.L_x_12449:
        /* <DEDUP_REMOVED lines=13> */
.L_x_12463:
[----:B------:R0:W5:Y:S01]  /*1540*/  LDG.E.64 R16, [R2.64] ;  /* 0x0000002402107981 */ /* 0x000162000c1e1b00 */
[----:B------:R-:W-:Y:S05]  /*1550*/  BRA `(.L_x_12454) ;  /* 0x00000a1000007947 */ /* 0x000fea0003800000 */
.L_x_12462:
        /* <DEDUP_REMOVED lines=28> */
.L_x_12465:
        /* <DEDUP_REMOVED lines=15> */
.L_x_12464:
[----:B------:R-:W2:Y:S02]  /*1810*/  LDG.E.U16 R0, [R2.64] ;  /* 0x0000002402007981 */ /* 0x000ea4000c1e1500 */
[----:B--2---:R-:W-:-:S05]  /*1820*/  PRMT R0, RZ, 0x5410, R0 ;  /* 0x00005410ff007816 */ /* 0x004fca0000000000 */
[----:B------:R-:W-:-:S04]  /*1830*/  FMUL.FTZ R0, R0, 1 ;  /* 0x3f80000000007820 */ /* 0x000fc80000410000 */
[----:B------:R0:W2:Y:S01]  /*1840*/  F2F.F64.F32 R16, R0 ;  /* 0x0000000000107310 */ /* 0x0000a20000201800 */
[----:B------:R-:W-:Y:S05]  /*1850*/  BRA `(.L_x_12454) ;  /* 0x0000071000007947 */ /* 0x000fea0003800000 */
.L_x_12461:
        /* <DEDUP_REMOVED lines=11> */
.L_x_12468:
        /* <DEDUP_REMOVED lines=21> */
.L_x_12472:
[----:B------:R-:W-:Y:S05]  /*1a60*/  BSYNC B1 ;  /* 0x0000000000017941 */ /* 0x000fea0003800000 */
.L_x_12471:
[----:B------:R-:W-:Y:S01]  /*1a70*/  LEA R3, R0, 0x3b800000, 0x17 ;  /* 0x3b80000000037811 */ /* 0x000fe200078eb8ff */
[----:B------:R-:W-:-:S05]  /*1a80*/  IMAD.SHL.U32 R0, R2, 0x100000, RZ ;  /* 0x0010000002007824 */ /* 0x000fca00078e00ff */
[----:B------:R-:W-:Y:S02]  /*1a90*/  LOP3.LUT R0, R3, R0, R4, 0xfe, !PT ;  /* 0x0000000003007212 */ /* 0x000fe400078efe04 */
.L_x_12470:
[----:B------:R-:W-:Y:S05]  /*1aa0*/  BSYNC B0 ;  /* 0x0000000000007941 */ /* 0x000fea0003800000 */
.L_x_12469:
[----:B------:R-:W-:-:S04]  /*1ab0*/  FMUL.FTZ R0, R0, 1 ;  /* 0x3f80000000007820 */ /* 0x000fc80000410000 */
[----:B------:R0:W2:Y:S01]  /*1ac0*/  F2F.F64.F32 R16, R0 ;  /* 0x0000000000107310 */ /* 0x0000a20000201800 */
[----:B------:R-:W-:Y:S05]  /*1ad0*/  BRA `(.L_x_12454) ;  /* 0x0000049000007947 */ /* 0x000fea0003800000 */
.L_x_12467:
        /* <DEDUP_REMOVED lines=21> */
.L_x_12476:
[----:B------:R-:W-:Y:S05]  /*1c30*/  BSYNC B1 ;  /* 0x0000000000017941 */ /* 0x000fea0003800000 */
.L_x_12475:
[----:B------:R-:W-:Y:S01]  /*1c40*/  LEA R3, R0, 0x37800000, 0x17 ;  /* 0x3780000000037811 */ /* 0x000fe200078eb8ff */
[----:B------:R-:W-:-:S05]  /*1c50*/  IMAD.SHL.U32 R0, R2, 0x200000, RZ ;  /* 0x0020000002007824 */ /* 0x000fca00078e00ff */
[----:B------:R-:W-:Y:S02]  /*1c60*/  LOP3.LUT R0, R3, R0, R4, 0xfe, !PT ;  /* 0x0000000003007212 */ /* 0x000fe400078efe04 */
.L_x_12474:
[----:B------:R-:W-:Y:S05]  /*1c70*/  BSYNC B0 ;  /* 0x0000000000007941 */ /* 0x000fea0003800000 */
.L_x_12473:
[----:B------:R-:W-:-:S04]  /*1c80*/  FMUL.FTZ R0, R0, 1 ;  /* 0x3f80000000007820 */ /* 0x000fc80000410000 */
[----:B------:R0:W2:Y:S01]  /*1c90*/  F2F.F64.F32 R16, R0 ;  /* 0x0000000000107310 */ /* 0x0000a20000201800 */
[----:B------:R-:W-:Y:S05]  /*1ca0*/  BRA `(.L_x_12454) ;  /* 0x000002c000007947 */ /* 0x000fea0003800000 */
.L_x_12466:
        /* <DEDUP_REMOVED lines=14> */
.L_x_12480:
[----:B------:R-:W-:Y:S05]  /*1d90*/  BSYNC B0 ;  /* 0x0000000000007941 */ /* 0x000fea0003800000 */
.L_x_12479:
[----:B------:R-:W-:-:S04]  /*1da0*/  FMUL.FTZ R0, R0, 1 ;  /* 0x3f80000000007820 */ /* 0x000fc80000410000 */
[----:B------:R0:W2:Y:S01]  /*1db0*/  F2F.F64.F32 R16, R0 ;  /* 0x0000000000107310 */ /* 0x0000a20000201800 */
[----:B------:R-:W-:Y:S05]  /*1dc0*/  BRA `(.L_x_12454) ;  /* 0x000001a000007947 */ /* 0x000fea0003800000 */
.L_x_12453:
        /* <DEDUP_REMOVED lines=21> */
.L_x_12478:
[----:B------:R-:W2:Y:S02]  /*1f20*/  LDG.E.64 R16, [R2.64] ;  /* 0x0000002402107981 */ /* 0x000ea4000c1e1b00 */
[----:B--2---:R-:W0:Y:S01]  /*1f30*/  I2F.F64.U64 R16, R16 ;  /* 0x0000001000107312 */ /* 0x004e220000301800 */
[----:B------:R-:W-:Y:S05]  /*1f40*/  BRA `(.L_x_12454) ;  /* 0x0000002000007947 */ /* 0x000fea0003800000 */
.L_x_12477:
[----:B------:R-:W2:Y:S02]  /*1f50*/  LDG.E R2, [R2.64] ;  /* 0x0000002402027981 */ /* 0x000ea4000c1e1900 */
[----:B--2---:R0:W2:Y:S02]  /*1f60*/  I2F.F64.U32 R16, R2 ;  /* 0x0000000200107312 */ /* 0x0040a40000201800 */
.L_x_12454:
[----:B------:R-:W3:Y:S02]  /*1f70*/  S2R R28, SR_TID.X ;  /* 0x00000000001c7919 */ /* 0x000ee40000002100 */
[----:B---3--:R-:W-:Y:S02]  /*1f80*/  IADD3 R28, R28, 0x80, RZ ;  /* 0x000000801c1c7810 */ /* 0x008fe40007ffe0ff */
.L_x_12416:
[----:B-1-3--:R-:W-:Y:S05]  /*1f90*/  BSYNC B6 ;  /* 0x0000000000067941 */ /* 0x00afea0003800000 */
.L_x_12415:
        /* <DEDUP_REMOVED lines=20> */
[----:B---3--:R0:W1:Y:S01]  /*20e0*/  I2F.F64.S16 R24, R2 ;  /* 0x0000000200187312 */ /* 0x0080620000101c00 */
[----:B------:R-:W-:Y:S05]  /*20f0*/  BRA `(.L_x_12488) ;  /* 0x00000e2000007947 */ /* 0x000fea0003800000 */
.L_x_12486:
[----:B------:R-:W3:Y:S02]  /*2100*/  LDG.E.U8 R2, [R2.64] ;  /* 0x0000002402027981 */ /* 0x000ee4000c1e1100 */
[----:B---3--:R0:W1:Y:S01]  /*2110*/  I2F.F64.U16 R24, R2 ;  /* 0x0000000200187312 */ /* 0x0080620000101800 */
[----:B------:R-:W-:Y:S05]  /*2120*/  BRA `(.L_x_12488) ;  /* 0x00000df000007947 */ /* 0x000fea0003800000 */
.L_x_12485:
        /* <DEDUP_REMOVED lines=9> */
.L_x_12490:
[----:B------:R-:W3:Y:S02]  /*21c0*/  LDG.E R2, [R2.64] ;  /* 0x0000002402027981 */ /* 0x000ee4000c1e1900 */
[----:B---3--:R0:W1:Y:S01]  /*21d0*/  I2F.F64 R24, R2 ;  /* 0x0000000200187312 */ /* 0x0080620000201c00 */
[----:B------:R-:W-:Y:S05]  /*21e0*/  BRA `(.L_x_12488) ;  /* 0x00000d3000007947 */ /* 0x000fea0003800000 */
.L_x_12489:
[----:B------:R-:W3:Y:S02]  /*21f0*/  LDG.E.U16 R2, [R2.64] ;  /* 0x0000002402027981 */ /* 0x000ee4000c1e1500 */
[----:B---3--:R0:W1:Y:S01]  /*2200*/  I2F.F64.S16 R24, R2 ;  /* 0x0000000200187312 */ /* 0x0080620000101c00 */
[----:B------:R-:W-:Y:S05]  /*2210*/  BRA `(.L_x_12488) ;  /* 0x00000d0000007947 */ /* 0x000fea0003800000 */
.L_x_12484:
        /* <DEDUP_REMOVED lines=10> */
.L_x_12492:
[----:B------:R-:W3:Y:S02]  /*22c0*/  LDG.E.U16 R0, [R2.64] ;  /* 0x0000002402007981 */ /* 0x000ee4000c1e1500 */
[----:B---3--:R-:W-:-:S05]  /*22d0*/  HADD2.F32 R0, -RZ, R0.H0_H0 ;  /* 0x20000000ff007230 */ /* 0x008fca0000004100 */
[----:B------:R-:W-:-:S04]  /*22e0*/  FMUL.FTZ R0, R0, 1 ;  /* 0x3f80000000007820 */ /* 0x000fc80000410000 */
[----:B------:R0:W1:Y:S01]  /*22f0*/  F2F.F64.F32 R24, R0 ;  /* 0x0000000000187310 */ /* 0x0000620000201800 */
[----:B------:R-:W-:Y:S05]  /*2300*/  BRA `(.L_x_12488) ;  /* 0x00000c1000007947 */ /* 0x000fea0003800000 */
.L_x_12491:
        /* <DEDUP_REMOVED lines=10> */
.L_x_12494:
[----:B------:R-:W3:Y:S02]  /*23b0*/  LDG.E.U16 R2, [R2.64] ;  /* 0x0000002402027981 */ /* 0x000ee4000c1e1500 */
[----:B---3--:R-:W-:-:S05]  /*23c0*/  HADD2.F32 R0, -RZ, R2.H0_H0 ;  /* 0x20000002ff007230 */ /* 0x008fca0000004100 */
[----:B------:R-:W-:-:S04]  /*23d0*/  FMUL.FTZ R0, R0, 1 ;  /* 0x3f80000000007820 */ /* 0x000fc80000410000 */
[----:B------:R0:W1:Y:S01]  /*23e0*/  F2F.F64.F32 R24, R0 ;  /* 0x0000000000187310 */ /* 0x0000620000201800 */
[----:B------:R-:W-:Y:S05]  /*23f0*/  BRA `(.L_x_12488) ;  /* 0x00000b2000007947 */ /* 0x000fea0003800000 */
.L_x_12493:
[----:B------:R0:W5:Y:S01]  /*2400*/  LDG.E.64 R24, [R2.64] ;  /* 0x0000002402187981 */ /* 0x000162000c1e1b00 */
[----:B------:R-:W-:Y:S05]  /*2410*/  BRA `(.L_x_12488) ;  /* 0x00000b0000007947 */ /* 0x000fea0003800000 */
.L_x_12483:
        /* <DEDUP_REMOVED lines=13> */
.L_x_12497:
[----:B------:R0:W5:Y:S01]  /*24f0*/  LDG.E.64 R24, [R2.64] ;  /* 0x0000002402187981 */ /* 0x000162000c1e1b00 */
[----:B------:R-:W-:Y:S05]  /*2500*/  BRA `(.L_x_12488) ;  /* 0x00000a1000007947 */ /* 0x000fea0003800000 */
.L_x_12496:
        /* <DEDUP_REMOVED lines=28> */
.L_x_12499:
[----:B------:R-:W3:Y:S02]  /*26d0*/  LDG.E.U8 R2, [R2.64] ;  /* 0x0000002402027981 */ /* 0x000ee4000c1e1100 */
        /* <DEDUP_REMOVED lines=14> */
.L_x_12498:
[----:B------:R-:W3:Y:S02]  /*27c0*/  LDG.E.U16 R0, [R2.64] ;  /* 0x0000002402007981 */ /* 0x000ee4000c1e1500 */
[----:B---3--:R-:W-:-:S05]  /*27d0*/  PRMT R0, RZ, 0x5410, R0 ;  /* 0x00005410ff007816 */ /* 0x008fca0000000000 */
[----:B------:R-:W-:-:S04]  /*27e0*/  FMUL.FTZ R0, R0, 1 ;  /* 0x3f80000000007820 */ /* 0x000fc80000410000 */
[----:B------:R0:W1:Y:S01]  /*27f0*/  F2F.F64.F32 R24, R0 ;  /* 0x0000000000187310 */ /* 0x0000620000201800 */
[----:B------:R-:W-:Y:S05]  /*2800*/  BRA `(.L_x_12488) ;  /* 0x0000071000007947 */ /* 0x000fea0003800000 */
.L_x_12495:
        /* <DEDUP_REMOVED lines=9> */
[----:B---3--:R0:W1:Y:S01]  /*28a0*/  I2F.F64.U16 R24, R2 ;  /* 0x0000000200187312 */ /* 0x0080620000101800 */
[----:B------:R-:W-:Y:S05]  /*28b0*/  BRA `(.L_x_12488) ;  /* 0x0000066000007947 */ /* 0x000fea0003800000 */
.L_x_12502:
        /* <DEDUP_REMOVED lines=21> */
.L_x_12506:
[----:B------:R-:W-:Y:S05]  /*2a10*/  BSYNC B1 ;  /* 0x0000000000017941 */ /* 0x000fea0003800000 */
.L_x_12505:
[----:B------:R-:W-:Y:S01]  /*2a20*/  LEA R3, R0, 0x3b800000, 0x17 ;  /* 0x3b80000000037811 */ /* 0x000fe200078eb8ff */
[----:B------:R-:W-:-:S05]  /*2a30*/  IMAD.SHL.U32 R0, R2, 0x100000, RZ ;  /* 0x0010000002007824 */ /* 0x000fca00078e00ff */
[----:B------:R-:W-:Y:S02]  /*2a40*/  LOP3.LUT R0, R3, R0, R4, 0xfe, !PT ;  /* 0x0000000003007212 */ /* 0x000fe400078efe04 */
.L_x_12504:
[----:B------:R-:W-:Y:S05]  /*2a50*/  BSYNC B0 ;  /* 0x0000000000007941 */ /* 0x000fea0003800000 */
.L_x_12503:
[----:B------:R-:W-:-:S04]  /*2a60*/  FMUL.FTZ R0, R0, 1 ;  /* 0x3f80000000007820 */ /* 0x000fc80000410000 */
[----:B------:R0:W1:Y:S01]  /*2a70*/  F2F.F64.F32 R24, R0 ;  /* 0x0000000000187310 */ /* 0x0000620000201800 */
[----:B------:R-:W-:Y:S05]  /*2a80*/  BRA `(.L_x_12488) ;  /* 0x0000049000007947 */ /* 0x000fea0003800000 */
.L_x_12501:
        /* <DEDUP_REMOVED lines=21> */
.L_x_12510:
[----:B------:R-:W-:Y:S05]  /*2be0*/  BSYNC B1 ;  /* 0x0000000000017941 */ /* 0x000fea0003800000 */
.L_x_12509:
[----:B------:R-:W-:Y:S01]  /*2bf0*/  LEA R3, R0, 0x37800000, 0x17 ;  /* 0x3780000000037811 */ /* 0x000fe200078eb8ff */
[----:B------:R-:W-:-:S05]  /*2c00*/  IMAD.SHL.U32 R0, R2, 0x200000, RZ ;  /* 0x0020000002007824 */ /* 0x000fca00078e00ff */
[----:B------:R-:W-:Y:S02]  /*2c10*/  LOP3.LUT R0, R3, R0, R4, 0xfe, !PT ;  /* 0x0000000003007212 */ /* 0x000fe400078efe04 */
.L_x_12508:
[----:B------:R-:W-:Y:S05]  /*2c20*/  BSYNC B0 ;  /* 0x0000000000007941 */ /* 0x000fea0003800000 */
.L_x_12507:
[----:B------:R-:W-:-:S04]  /*2c30*/  FMUL.FTZ R0, R0, 1 ;  /* 0x3f80000000007820 */ /* 0x000fc80000410000 */
[----:B------:R0:W1:Y:S01]  /*2c40*/  F2F.F64.F32 R24, R0 ;  /* 0x0000000000187310 */ /* 0x0000620000201800 */
[----:B------:R-:W-:Y:S05]  /*2c50*/  BRA `(.L_x_12488) ;  /* 0x000002c000007947 */ /* 0x000fea0003800000 */
.L_x_12500:
        /* <DEDUP_REMOVED lines=14> */
.L_x_12514:
[----:B------:R-:W-:Y:S05]  /*2d40*/  BSYNC B0 ;  /* 0x0000000000007941 */ /* 0x000fea0003800000 */
.L_x_12513:
[----:B------:R-:W-:-:S04]  /*2d50*/  FMUL.FTZ R0, R0, 1 ;  /* 0x3f80000000007820 */ /* 0x000fc80000410000 */
[----:B------:R0:W1:Y:S01]  /*2d60*/  F2F.F64.F32 R24, R0 ;  /* 0x0000000000187310 */ /* 0x0000620000201800 */
[----:B------:R-:W-:Y:S05]  /*2d70*/  BRA `(.L_x_12488) ;  /* 0x000001a000007947 */ /* 0x000fea0003800000 */
.L_x_12487:
        /* <DEDUP_REMOVED lines=20> */
[----:B------:R-:W-:Y:S05]  /*2ec0*/  BRA `(.L_x_12488) ;  /* 0x0000005000007947 */ /* 0x000fea0003800000 */
.L_x_12512:
[----:B------:R-:W3:Y:S02]  /*2ed0*/  LDG.E.64 R24, [R2.64] ;  /* 0x0000002402187981 */ /* 0x000ee4000c1e1b00 */
[----:B---3--:R-:W0:Y:S01]  /*2ee0*/  I2F.F64.U64 R24, R24 ;  /* 0x0000001800187312 */ /* 0x008e220000301800 */
[----:B------:R-:W-:Y:S05]  /*2ef0*/  BRA `(.L_x_12488) ;  /* 0x0000002000007947 */ /* 0x000fea0003800000 */
.L_x_12511:
[----:B------:R-:W3:Y:S02]  /*2f00*/  LDG.E R2, [R2.64] ;  /* 0x0000002402027981 */ /* 0x000ee4000c1e1900 */
[----:B---3--:R0:W1:Y:S02]  /*2f10*/  I2F.F64.U32 R24, R2 ;  /* 0x0000000200187312 */ /* 0x0080640000201800 */
.L_x_12488:
        /* <DEDUP_REMOVED lines=15> */
[----:B---3--:R0:W3:Y:S01]  /*3010*/  I2F.F64.S16 R22, R2 ;  /* 0x0000000200167312 */ /* 0x0080e20000101c00 */
[----:B------:R-:W-:Y:S05]  /*3020*/  BRA `(.L_x_12520) ;  /* 0x00000e2000007947 */ /* 0x000fea0003800000 */
.L_x_12518:
[----:B------:R-:W3:Y:S02]  /*3030*/  LDG.E.U8 R2, [R2.64] ;  /* 0x0000002402027981 */ /* 0x000ee4000c1e1100 */
[----:B---3--:R0:W3:Y:S01]  /*3040*/  I2F.F64.U16 R22, R2 ;  /* 0x0000000200167312 */ /* 0x0080e20000101800 */
[----:B------:R-:W-:Y:S05]  /*3050*/  BRA `(.L_x_12520) ;  /* 0x00000df000007947 */ /* 0x000fea0003800000 */
.L_x_12517:
        /* <DEDUP_REMOVED lines=9> */
.L_x_12522:
[----:B------:R-:W3:Y:S02]  /*30f0*/  LDG.E R2, [R2.64] ;  /* 0x0000002402027981 */ /* 0x000ee4000c1e1900 */
[----:B---3--:R0:W3:Y:S01]  /*3100*/  I2F.F64 R22, R2 ;  /* 0x0000000200167312 */ /* 0x0080e20000201c00 */
[----:B------:R-:W-:Y:S05]  /*3110*/  BRA `(.L_x_12520) ;  /* 0x00000d3000007947 */ /* 0x000fea0003800000 */
.L_x_12521:
[----:B------:R-:W3:Y:S02]  /*3120*/  LDG.E.U16 R2, [R2.64] ;  /* 0x0000002402027981 */ /* 0x000ee4000c1e1500 */
[----:B---3--:R0:W3:Y:S01]  /*3130*/  I2F.F64.S16 R22, R2 ;  /* 0x0000000200167312 */ /* 0x0080e20000101c00 */
[----:B------:R-:W-:Y:S05]  /*3140*/  BRA `(.L_x_12520) ;  /* 0x00000d0000007947 */ /* 0x000fea0003800000 */
.L_x_12516:
        /* <DEDUP_REMOVED lines=10> */
.L_x_12524:
[----:B------:R-:W3:Y:S02]  /*31f0*/  LDG.E.U16 R0, [R2.64] ;  /* 0x0000002402007981 */ /* 0x000ee4000c1e1500 */
[----:B---3--:R-:W-:-:S05]  /*3200*/  HADD2.F32 R0, -RZ, R0.H0_H0 ;  /* 0x20000000ff007230 */ /* 0x008fca0000004100 */
[----:B------:R-:W-:-:S04]  /*3210*/  FMUL.FTZ R0, R0, 1 ;  /* 0x3f80000000007820 */ /* 0x000fc80000410000 */
[----:B------:R0:W3:Y:S01]  /*3220*/  F2F.F64.F32 R22, R0 ;  /* 0x0000000000167310 */ /* 0x0000e20000201800 */
[----:B------:R-:W-:Y:S05]  /*3230*/  BRA `(.L_x_12520) ;  /* 0x00000c1000007947 */ /* 0x000fea0003800000 */
.L_x_12523:
        /* <DEDUP_REMOVED lines=10> */
.L_x_12526:
[----:B------:R-:W3:Y:S02]  /*32e0*/  LDG.E.U16 R2, [R2.64] ;  /* 0x0000002402027981 */ /* 0x000ee4000c1e1500 */
[----:B---3--:R-:W-:-:S05]  /*32f0*/  HADD2.F32 R0, -RZ, R2.H0_H0 ;  /* 0x20000002ff007230 */ /* 0x008fca0000004100 */
[----:B------:R-:W-:-:S04]  /*3300*/  FMUL.FTZ R0, R0, 1 ;  /* 0x3f80000000007820 */ /* 0x000fc80000410000 */
[----:B------:R0:W3:Y:S01]  /*3310*/  F2F.F64.F32 R22, R0 ;  /* 0x0000000000167310 */ /* 0x0000e20000201800 */
[----:B------:R-:W-:Y:S05]  /*3320*/  BRA `(.L_x_12520) ;  /* 0x00000b2000007947 */ /* 0x000fea0003800000 */
.L_x_12525:
[----:B------:R0:W5:Y:S01]  /*3330*/  LDG.E.64 R22, [R2.64] ;  /* 0x0000002402167981 */ /* 0x000162000c1e1b00 */
[----:B------:R-:W-:Y:S05]  /*3340*/  BRA `(.L_x_12520) ;  /* 0x00000b0000007947 */ /* 0x000fea0003800000 */
.L_x_12515:
        /* <DEDUP_REMOVED lines=13> */
.L_x_12529:
[----:B------:R0:W5:Y:S01]  /*3420*/  LDG.E.64 R22, [R2.64] ;  /* 0x0000002402167981 */ /* 0x000162000c1e1b00 */
[----:B------:R-:W-:Y:S05]  /*3430*/  BRA `(.L_x_12520) ;  /* 0x00000a1000007947 */ /* 0x000fea0003800000 */
.L_x_12528:
        /* <DEDUP_REMOVED lines=28> */
.L_x_12531:
        /* <DEDUP_REMOVED lines=15> */
.L_x_12530:
[----:B------:R-:W3:Y:S02]  /*36f0*/  LDG.E.U16 R0, [R2.64] ;  /* 0x0000002402007981 */ /* 0x000ee4000c1e1500 */
[----:B---3--:R-:W-:-:S05]  /*3700*/  PRMT R0, RZ, 0x5410, R0 ;  /* 0x00005410ff007816 */ /* 0x008fca0000000000 */
[----:B------:R-:W-:-:S04]  /*3710*/  FMUL.FTZ R0, R0, 1 ;  /* 0x3f80000000007820 */ /* 0x000fc80000410000 */
[----:B------:R0:W3:Y:S01]  /*3720*/  F2F.F64.F32 R22, R0 ;  /* 0x0000000000167310 */ /* 0x0000e20000201800 */
[----:B------:R-:W-:Y:S05]  /*3730*/  BRA `(.L_x_12520) ;  /* 0x0000071000007947 */ /* 0x000fea0003800000 */
.L_x_12527:
        /* <DEDUP_REMOVED lines=9> */
[----:B---3--:R0:W3:Y:S01]  /*37d0*/  I2F.F64.U16 R22, R2 ;  /* 0x0000000200167312 */ /* 0x0080e20000101800 */
[----:B------:R-:W-:Y:S05]  /*37e0*/  BRA `(.L_x_12520) ;  /* 0x0000066000007947 */ /* 0x000fea0003800000 */
.L_x_12534:
        /* <DEDUP_REMOVED lines=21> */
.L_x_12538:
[----:B------:R-:W-:Y:S05]  /*3940*/  BSYNC B1 ;  /* 0x0000000000017941 */ /* 0x000fea0003800000 */
.L_x_12537:
[----:B------:R-:W-:Y:S01]  /*3950*/  LEA R3, R0, 0x3b800000, 0x17 ;  /* 0x3b80000000037811 */ /* 0x000fe200078eb8ff */
[----:B------:R-:W-:-:S05]  /*3960*/  IMAD.SHL.U32 R0, R2, 0x100000, RZ ;  /* 0x0010000002007824 */ /* 0x000fca00078e00ff */
[----:B------:R-:W-:Y:S02]  /*3970*/  LOP3.LUT R0, R3, R0, R4, 0xfe, !PT ;  /* 0x0000000003007212 */ /* 0x000fe400078efe04 */
.L_x_12536:
[----:B------:R-:W-:Y:S05]  /*3980*/  BSYNC B0 ;  /* 0x0000000000007941 */ /* 0x000fea0003800000 */
.L_x_12535:
[----:B------:R-:W-:-:S04]  /*3990*/  FMUL.FTZ R0, R0, 1 ;  /* 0x3f80000000007820 */ /* 0x000fc80000410000 */
[----:B------:R0:W3:Y:S01]  /*39a0*/  F2F.F64.F32 R22, R0 ;  /* 0x0000000000167310 */ /* 0x0000e20000201800 */
[----:B------:R-:W-:Y:S05]  /*39b0*/  BRA `(.L_x_12520) ;  /* 0x0000049000007947 */ /* 0x000fea0003800000 */
.L_x_12533:
        /* <DEDUP_REMOVED lines=21> */
.L_x_12542:
[----:B------:R-:W-:Y:S05]  /*3b10*/  BSYNC B1 ;  /* 0x0000000000017941 */ /* 0x000fea0003800000 */
.L_x_12541:
[----:B------:R-:W-:Y:S01]  /*3b20*/  LEA R3, R0, 0x37800000, 0x17 ;  /* 0x3780000000037811 */ /* 0x000fe200078eb8ff */
[----:B------:R-:W-:-:S05]  /*3b30*/  IMAD.SHL.U32 R0, R2, 0x200000, RZ ;  /* 0x0020000002007824 */ /* 0x000fca00078e00ff */
[----:B------:R-:W-:Y:S02]  /*3b40*/  LOP3.LUT R0, R3, R0, R4, 0xfe, !PT ;  /* 0x0000000003007212 */ /* 0x000fe400078efe04 */
.L_x_12540:
[----:B------:R-:W-:Y:S05]  /*3b50*/  BSYNC B0 ;  /* 0x0000000000007941 */ /* 0x000fea0003800000 */
.L_x_12539:
[----:B------:R-:W-:-:S04]  /*3b60*/  FMUL.FTZ R0, R0, 1 ;  /* 0x3f80000000007820 */ /* 0x000fc80000410000 */
[----:B------:R0:W3:Y:S01]  /*3b70*/  F2F.F64.F32 R22, R0 ;  /* 0x0000000000167310 */ /* 0x0000e20000201800 */
[----:B------:R-:W-:Y:S05]  /*3b80*/  BRA `(.L_x_12520) ;  /* 0x000002c000007947 */ /* 0x000fea0003800000 */
.L_x_12532:
        /* <DEDUP_REMOVED lines=14> */
.L_x_12546:
[----:B------:R-:W-:Y:S05]  /*3c70*/  BSYNC B0 ;  /* 0x0000000000007941 */ /* 0x000fea0003800000 */
.L_x_12545:
[----:B------:R-:W-:-:S04]  /*3c80*/  FMUL.FTZ R0, R0, 1 ;  /* 0x3f80000000007820 */ /* 0x000fc80000410000 */
[----:B------:R0:W3:Y:S01]  /*3c90*/  F2F.F64.F32 R22, R0 ;  /* 0x0000000000167310 */ /* 0x0000e20000201800 */
[----:B------:R-:W-:Y:S05]  /*3ca0*/  BRA `(.L_x_12520) ;  /* 0x000001a000007947 */ /* 0x000fea0003800000 */
.L_x_12519:
        /* <DEDUP_REMOVED lines=21> */
.L_x_12544:
[----:B------:R-:W3:Y:S02]  /*3e00*/  LDG.E.64 R22, [R2.64] ;  /* 0x0000002402167981 */ /* 0x000ee4000c1e1b00 */
[----:B---3--:R-:W0:Y:S01]  /*3e10*/  I2F.F64.U64 R22, R22 ;  /* 0x0000001600167312 */ /* 0x008e220000301800 */
[----:B------:R-:W-:Y:S05]  /*3e20*/  BRA `(.L_x_12520) ;  /* 0x0000002000007947 */ /* 0x000fea0003800000 */
.L_x_12543:
[----:B------:R-:W3:Y:S02]  /*3e30*/  LDG.E R2, [R2.64] ;  /* 0x0000002402027981 */ /* 0x000ee4000c1e1900 */
[----:B---3--:R0:W3:Y:S02]  /*3e40*/  I2F.F64.U32 R22, R2 ;  /* 0x0000000200167312 */ /* 0x0080e40000201800 */
.L_x_12520:
[----:B------:R-:W-:-:S03]  /*3e50*/  IADD3 R28, R28, 0x80, RZ ;  /* 0x000000801c1c7810 */ /* 0x000fc60007ffe0ff */
.L_x_12482:
[----:B------:R-:W-:Y:S05]  /*3e60*/  BSYNC B6 ;  /* 0x0000000000067941 */ /* 0x000fea0003800000 */
.L_x_12481:
        /* <DEDUP_REMOVED lines=22> */
[----:B----4-:R0:W4:Y:S01]  /*3fd0*/  I2F.F64.S16 R30, R2 ;  /* 0x00000002001e7312 */ /* 0x0101220000101c00 */
[----:B------:R-:W-:Y:S05]  /*3fe0*/  BRA `(.L_x_12554) ;  /* 0x00000e2000007947 */ /* 0x000fea0003800000 */
.L_x_12552:
[----:B------:R-:W4:Y:S02]  /*3ff0*/  LDG.E.U8 R2, [R2.64] ;  /* 0x0000002402027981 */ /* 0x000f24000c1e1100 */
[----:B----4-:R0:W4:Y:S01]  /*4000*/  I2F.F64.U16 R30, R2 ;  /* 0x00000002001e7312 */ /* 0x0101220000101800 */
[----:B------:R-:W-:Y:S05]  /*4010*/  BRA `(.L_x_12554) ;  /* 0x00000df000007947 */ /* 0x000fea0003800000 */
.L_x_12551:
[----:B------:R-:W-:-:S13]  /*4020*/  ISETP.NE.AND P0, PT, R0, 0x2, PT ;  /* 0x000000020000780c */ /* 0x000fda0003f05270 */
[----:B------:R-:W-:Y:S05]  /*4030*/  @!P0 BRA `(.L_x_12555) ;  /* 0x000000a000008947 */ /* 0x000fea0003800000 */
[----:B------:R-:W-:-:S13]  /*4040*/  ISETP.NE.AND P0, PT, R0, 0x3, PT ;  /* 0x000000030000780c */ /* 0x000fda0003f05270 */
[----:B------:R-:W-:Y:S05]  /*4050*/  @!P0 BRA `(.L_x_12556) ;  /* 0x0000005000008947 */ /* 0x000fea0003800000 */
[----:B------:R-:W-:-:S13]  /*4060*/  ISETP.NE.AND P0, PT, R0, 0x4, PT ;  /* 0x000000040000780c */ /* 0x000fda0003f05270 */
[----:B------:R-:W-:Y:S05]  /*4070*/  @P0 BRA `(.L_x_12553) ;  /* 0x00000bf000000947 */ /* 0x000fea0003800000 */
[----:B------:R-:W4:Y:S02]  /*4080*/  LDG.E.64 R30, [R2.64] ;  /* 0x00000024021e7981 */ /* 0x000f24000c1e1b00 */
[----:B----4-:R-:W0:Y:S01]  /*4090*/  I2F.F64.S64 R30, R30 ;  /* 0x0000001e001e7312 */ /* 0x010e220000301c00 */
[----:B------:R-:W-:Y:S05]  /*40a0*/  BRA `(.L_x_12554) ;  /* 0x00000d6000007947 */ /* 0x000fea0003800000 */
.L_x_12556:
[----:B------:R-:W4:Y:S02]  /*40b0*/  LDG.E R2, [R2.64] ;  /* 0x0000002402027981 */ /* 0x000f24000c1e1900 */
[----:B----4-:R0:W4:Y:S01]  /*40c0*/  I2F.F64 R30, R2 ;  /* 0x00000002001e7312 */ /* 0x0101220000201c00 */
[----:B------:R-:W-:Y:S05]  /*40d0*/  BRA `(.L_x_12554) ;  /* 0x00000d3000007947 */ /* 0x000fea0003800000 */
.L_x_12555:
[----:B------:R-:W4:Y:S02]  /*40e0*/  LDG.E.U16 R2, [R2.64] ;  /* 0x0000002402027981 */ /* 0x000f24000c1e1500 */
[----:B----4-:R0:W4:Y:S01]  /*40f0*/  I2F.F64.S16 R30, R2 ;  /* 0x00000002001e7312 */ /* 0x0101220000101c00 */
[----:B------:R-:W-:Y:S05]  /*4100*/  BRA `(.L_x_12554) ;  /* 0x00000d0000007947 */ /* 0x000fea0003800000 */
.L_x_12550:
[----:B------:R-:W-:-:S13]  /*4110*/  ISETP.GT.AND P0, PT, R0, 0x6, PT ;  /* 0x000000060000780c */ /* 0x000fda0003f04270 */
[----:B------:R-:W-:Y:S05]  /*4120*/  @P0 BRA `(.L_x_12557) ;  /* 0x000000d000000947 */ /* 0x000fea0003800000 */
[----:B------:R-:W-:-:S13]  /*4130*/  ISETP.NE.AND P0, PT, R0, 0x5, PT ;  /* 0x000000050000780c */ /* 0x000fda0003f05270 */
[----:B------:R-:W-:Y:S05]  /*4140*/  @!P0 BRA `(.L_x_12558) ;  /* 0x0000006000008947 */ /* 0x000fea0003800000 */
[----:B------:R-:W-:-:S13]  /*4150*/  ISETP.NE.AND P0, PT, R0, 0x6, PT ;  /* 0x000000060000780c */ /* 0x000fda0003f05270 */
[----:B------:R-:W-:Y:S05]  /*4160*/  @P0 BRA `(.L_x_12553) ;  /* 0x00000b0000000947 */ /* 0x000fea0003800000 */
[----:B------:R-:W4:Y:S02]  /*4170*/  LDG.E R30, [R2.64] ;  /* 0x00000024021e7981 */ /* 0x000f24000c1e1900 */
[----:B----4-:R-:W-:-:S06]  /*4180*/  FMUL.FTZ R30, R30, 1 ;  /* 0x3f8000001e1e7820 */ /* 0x010fcc0000410000 */
[----:B------:R-:W0:Y:S01]  /*4190*/  F2F.F64.F32 R30, R30 ;  /* 0x0000001e001e7310 */ /* 0x000e220000201800 */
[----:B------:R-:W-:Y:S05]  /*41a0*/  BRA `(.L_x_12554) ;  /* 0x00000c6000007947 */ /* 0x000fea0003800000 */
.L_x_12558:
[----:B------:R-:W4:Y:S02]  /*41b0*/  LDG.E.U16 R0, [R2.64] ;  /* 0x0000002402007981 */ /* 0x000f24000c1e1500 */
[----:B----4-:R-:W-:-:S05]  /*41c0*/  HADD2.F32 R0, -RZ, R0.H0_H0 ;  /* 0x20000000ff007230 */ /* 0x010fca0000004100 */
[----:B------:R-:W-:-:S04]  /*41d0*/  FMUL.FTZ R0, R0, 1 ;  /* 0x3f80000000007820 */ /* 0x000fc80000410000 */
[----:B------:R0:W4:Y:S01]  /*41e0*/  F2F.F64.F32 R30, R0 ;  /* 0x00000000001e7310 */ /* 0x0001220000201800 */
[----:B------:R-:W-:Y:S05]  /*41f0*/  BRA `(.L_x_12554) ;  /* 0x00000c1000007947 */ /* 0x000fea0003800000 */
.L_x_12557:
[----:B------:R-:W-:-:S13]  /*4200*/  ISETP.NE.AND P0, PT, R0, 0x7, PT ;  /* 0x000000070000780c */ /* 0x000fda0003f05270 */
[----:B------:R-:W-:Y:S05]  /*4210*/  @!P0 BRA `(.L_x_12559) ;  /* 0x000000d000008947 */ /* 0x000fea0003800000 */
        /* <DEDUP_REMOVED lines=8> */
.L_x_12560:
[----:B------:R-:W4:Y:S02]  /*42a0*/  LDG.E.U16 R2, [R2.64] ;  /* 0x0000002402027981 */ /* 0x000f24000c1e1500 */
[----:B----4-:R-:W-:-:S05]  /*42b0*/  HADD2.F32 R0, -RZ, R2.H0_H0 ;  /* 0x20000002ff007230 */ /* 0x010fca0000004100 */
[----:B------:R-:W-:-:S04]  /*42c0*/  FMUL.FTZ R0, R0, 1 ;  /* 0x3f80000000007820 */ /* 0x000fc80000410000 */
[----:B------:R0:W4:Y:S01]  /*42d0*/  F2F.F64.F32 R30, R0 ;  /* 0x00000000001e7310 */ /* 0x0001220000201800 */
[----:B------:R-:W-:Y:S05]  /*42e0*/  BRA `(.L_x_12554) ;  /* 0x00000b2000007947 */ /* 0x000fea0003800000 */
.L_x_12559:
[----:B------:R0:W5:Y:S01]  /*42f0*/  LDG.E.64 R30, [R2.64] ;  /* 0x00000024021e7981 */ /* 0x000162000c1e1b00 */
[----:B------:R-:W-:Y:S05]  /*4300*/  BRA `(.L_x_12554) ;  /* 0x00000b0000007947 */ /* 0x000fea0003800000 */
.L_x_12549:
        /* <DEDUP_REMOVED lines=11> */
[----:B------:R-:W-:Y:S01]  /*43c0*/  FSEL R31, RZ, 1.875, !P0 ;  /* 0x3ff00000ff1f7808 */ /* 0x000fe20004000000 */
[----:B------:R-:W-:Y:S05]  /*43d0*/  BRA `(.L_x_12554) ;  /* 0x00000a3000007947 */ /* 0x000fea0003800000 */
.L_x_12563:
[----:B------:R0:W5:Y:S01]  /*43e0*/  LDG.E.64 R30, [R2.64] ;  /* 0x00000024021e7981 */ /* 0x000162000c1e1b00 */
[----:B------:R-:W-:Y:S05]  /*43f0*/  BRA `(.L_x_12554) ;  /* 0x00000a1000007947 */ /* 0x000fea0003800000 */
.L_x_12562:
        /* <DEDUP_REMOVED lines=28> */
.L_x_12565:
[----:B------:R-:W4:Y:S02]  /*45c0*/  LDG.E.U8 R2, [R2.64] ;  /* 0x0000002402027981 */ /* 0x000f24000c1e1100 */
        /* <DEDUP_REMOVED lines=14> */
.L_x_12564:
[----:B------:R-:W4:Y:S02]  /*46b0*/  LDG.E.U16 R0, [R2.64] ;  /* 0x0000002402007981 */ /* 0x000f24000c1e1500 */
[----:B----4-:R-:W-:-:S05]  /*46c0*/  PRMT R0, RZ, 0x5410, R0 ;  /* 0x00005410ff007816 */ /* 0x010fca0000000000 */
[----:B------:R-:W-:-:S04]  /*46d0*/  FMUL.FTZ R0, R0, 1 ;  /* 0x3f80000000007820 */ /* 0x000fc80000410000 */
[----:B------:R0:W4:Y:S01]  /*46e0*/  F2F.F64.F32 R30, R0 ;  /* 0x00000000001e7310 */ /* 0x0001220000201800 */
[----:B------:R-:W-:Y:S05]  /*46f0*/  BRA `(.L_x_12554) ;  /* 0x0000071000007947 */ /* 0x000fea0003800000 */
.L_x_12561:
        /* <DEDUP_REMOVED lines=9> */
[----:B----4-:R0:W4:Y:S01]  /*4790*/  I2F.F64.U16 R30, R2 ;  /* 0x00000002001e7312 */ /* 0x0101220000101800 */
[----:B------:R-:W-:Y:S05]  /*47a0*/  BRA `(.L_x_12554) ;  /* 0x0000066000007947 */ /* 0x000fea0003800000 */
.L_x_12568:
        /* <DEDUP_REMOVED lines=21> */
.L_x_12572:
[----:B------:R-:W-:Y:S05]  /*4900*/  BSYNC B1 ;  /* 0x0000000000017941 */ /* 0x000fea0003800000 */
.L_x_12571:
[----:B------:R-:W-:Y:S01]  /*4910*/  LEA R3, R0, 0x3b800000, 0x17 ;  /* 0x3b80000000037811 */ /* 0x000fe200078eb8ff */
[----:B------:R-:W-:-:S05]  /*4920*/  IMAD.SHL.U32 R0, R2, 0x100000, RZ ;  /* 0x0010000002007824 */ /* 0x000fca00078e00ff */
[----:B------:R-:W-:Y:S02]  /*4930*/  LOP3.LUT R0, R3, R0, R4, 0xfe, !PT ;  /* 0x0000000003007212 */ /* 0x000fe400078efe04 */
.L_x_12570:
[----:B------:R-:W-:Y:S05]  /*4940*/  BSYNC B0 ;  /* 0x0000000000007941 */ /* 0x000fea0003800000 */
.L_x_12569:
[----:B------:R-:W-:-:S04]  /*4950*/  FMUL.FTZ R0, R0, 1 ;  /* 0x3f80000000007820 */ /* 0x000fc80000410000 */
[----:B------:R0:W4:Y:S01]  /*4960*/  F2F.F64.F32 R30, R0 ;  /* 0x00000000001e7310 */ /* 0x0001220000201800 */
[----:B------:R-:W-:Y:S05]  /*4970*/  BRA `(.L_x_12554) ;  /* 0x0000049000007947 */ /* 0x000fea0003800000 */
.L_x_12567:
        /* <DEDUP_REMOVED lines=21> */
.L_x_12576:
[----:B------:R-:W-:Y:S05]  /*4ad0*/  BSYNC B1 ;  /* 0x0000000000017941 */ /* 0x000fea0003800000 */
.L_x_12575:
[----:B------:R-:W-:Y:S01]  /*4ae0*/  LEA R3, R0, 0x37800000, 0x17 ;  /* 0x3780000000037811 */ /* 0x000fe200078eb8ff */
[----:B------:R-:W-:-:S05]  /*4af0*/  IMAD.SHL.U32 R0, R2, 0x200000, RZ ;  /* 0x0020000002007824 */ /* 0x000fca00078e00ff */
[----:B------:R-:W-:Y:S02]  /*4b00*/  LOP3.LUT R0, R3, R0, R4, 0xfe, !PT ;  /* 0x0000000003007212 */ /* 0x000fe400078efe04 */
.L_x_12574:
[----:B------:R-:W-:Y:S05]  /*4b10*/  BSYNC B0 ;  /* 0x0000000000007941 */ /* 0x000fea0003800000 */
.L_x_12573:
[----:B------:R-:W-:-:S04]  /*4b20*/  FMUL.FTZ R0, R0, 1 ;  /* 0x3f80000000007820 */ /* 0x000fc80000410000 */
[----:B------:R0:W4:Y:S01]  /*4b30*/  F2F.F64.F32 R30, R0 ;  /* 0x00000000001e7310 */ /* 0x0001220000201800 */
[----:B------:R-:W-:Y:S05]  /*4b40*/  BRA `(.L_x_12554) ;  /* 0x000002c000007947 */ /* 0x000fea0003800000 */
.L_x_12566:
        /* <DEDUP_REMOVED lines=14> */
.L_x_12580:
[----:B------:R-:W-:Y:S05]  /*4c30*/  BSYNC B0 ;  /* 0x0000000000007941 */ /* 0x000fea0003800000 */
.L_x_12579:
[----:B------:R-:W-:-:S04]  /*4c40*/  FMUL.FTZ R0, R0, 1 ;  /* 0x3f80000000007820 */ /* 0x000fc80000410000 */
[----:B------:R0:W4:Y:S01]  /*4c50*/  F2F.F64.F32 R30, R0 ;  /* 0x00000000001e7310 */ /* 0x0001220000201800 */
[----:B------:R-:W-:Y:S05]  /*4c60*/  BRA `(.L_x_12554) ;  /* 0x000001a000007947 */ /* 0x000fea0003800000 */
.L_x_12553:
        /* <DEDUP_REMOVED lines=20> */
[----:B------:R-:W-:Y:S05]  /*4db0*/  BRA `(.L_x_12554) ;  /* 0x0000005000007947 */ /* 0x000fea0003800000 */
.L_x_12578:
[----:B------:R-:W4:Y:S02]  /*4dc0*/  LDG.E.64 R30, [R2.64] ;  /* 0x00000024021e7981 */ /* 0x000f24000c1e1b00 */
[----:B----4-:R-:W0:Y:S01]  /*4dd0*/  I2F.F64.U64 R30, R30 ;  /* 0x0000001e001e7312 */ /* 0x010e220000301800 */
[----:B------:R-:W-:Y:S05]  /*4de0*/  BRA `(.L_x_12554) ;  /* 0x0000002000007947 */ /* 0x000fea0003800000 */
.L_x_12577:
[----:B------:R-:W4:Y:S02]  /*4df0*/  LDG.E R2, [R2.64] ;  /* 0x0000002402027981 */ /* 0x000f24000c1e1900 */
[----:B----4-:R0:W4:Y:S02]  /*4e00*/  I2F.F64.U32 R30, R2 ;  /* 0x00000002001e7312 */ /* 0x0101240000201800 */
.L_x_12554:
        /* <DEDUP_REMOVED lines=15> */
[----:B----4-:R0:W4:Y:S01]  /*4f00*/  I2F.F64.S16 R26, R2 ;  /* 0x00000002001a7312 */ /* 0x0101220000101c00 */
[----:B------:R-:W-:Y:S05]  /*4f10*/  BRA `(.L_x_12586) ;  /* 0x00000e2000007947 */ /* 0x000fea0003800000 */
.L_x_12584:
[----:B----4-:R-:W4:Y:S02]  /*4f20*/  LDG.E.U8 R2, [R2.64] ;  /* 0x0000002402027981 */ /* 0x010f24000c1e1100 */
[----:B----4-:R0:W4:Y:S01]  /*4f30*/  I2F.F64.U16 R26, R2 ;  /* 0x00000002001a7312 */ /* 0x0101220000101800 */
[----:B------:R-:W-:Y:S05]  /*4f40*/  BRA `(.L_x_12586) ;  /* 0x00000df000007947 */ /* 0x000fea0003800000 */
.L_x_12583:
[----:B------:R-:W-:-:S13]  /*4f50*/  ISETP.NE.AND P0, PT, R0, 0x2, PT ;  /* 0x000000020000780c */ /* 0x000fda0003f05270 */
[----:B------:R-:W-:Y:S05]  /*4f60*/  @!P0 BRA `(.L_x_12587) ;  /* 0x000000a000008947 */ /* 0x000fea0003800000 */
[----:B------:R-:W-:-:S13]  /*4f70*/  ISETP.NE.AND P0, PT, R0, 0x3, PT ;  /* 0x000000030000780c */ /* 0x000fda0003f05270 */
[----:B------:R-:W-:Y:S05]  /*4f80*/  @!P0 BRA `(.L_x_12588) ;  /* 0x0000005000008947 */ /* 0x000fea0003800000 */
[----:B------:R-:W-:-:S13]  /*4f90*/  ISETP.NE.AND P0, PT, R0, 0x4, PT ;  /* 0x000000040000780c */ /* 0x000fda0003f05270 */
[----:B------:R-:W-:Y:S05]  /*4fa0*/  @P0 BRA `(.L_x_12585) ;  /* 0x00000bf000000947 */ /* 0x000fea0003800000 */
[----:B----4-:R-:W4:Y:S02]  /*4fb0*/  LDG.E.64 R26, [R2.64] ;  /* 0x00000024021a7981 */ /* 0x010f24000c1e1b00 */
[----:B----4-:R-:W0:Y:S01]  /*4fc0*/  I2F.F64.S64 R26, R26 ;  /* 0x0000001a001a7312 */ /* 0x010e220000301c00 */
[----:B------:R-:W-:Y:S05]  /*4fd0*/  BRA `(.L_x_12586) ;  /* 0x00000d6000007947 */ /* 0x000fea0003800000 */
.L_x_12588:
[----:B----4-:R-:W4:Y:S02]  /*4fe0*/  LDG.E R2, [R2.64] ;  /* 0x0000002402027981 */ /* 0x010f24000c1e1900 */
[----:B----4-:R0:W4:Y:S01]  /*4ff0*/  I2F.F64 R26, R2 ;  /* 0x00000002001a7312 */ /* 0x0101220000201c00 */
[----:B------:R-:W-:Y:S05]  /*5000*/  BRA `(.L_x_12586) ;  /* 0x00000d3000007947 */ /* 0x000fea0003800000 */
.L_x_12587:
[----:B----4-:R-:W4:Y:S02]  /*5010*/  LDG.E.U16 R2, [R2.64] ;  /* 0x0000002402027981 */ /* 0x010f24000c1e1500 */
[----:B----4-:R0:W4:Y:S01]  /*5020*/  I2F.F64.S16 R26, R2 ;  /* 0x00000002001a7312 */ /* 0x0101220000101c00 */
[----:B------:R-:W-:Y:S05]  /*5030*/  BRA `(.L_x_12586) ;  /* 0x00000d0000007947 */ /* 0x000fea0003800000 */
.L_x_12582:
[----:B------:R-:W-:-:S13]  /*5040*/  ISETP.GT.AND P0, PT, R0, 0x6, PT ;  /* 0x000000060000780c */ /* 0x000fda0003f04270 */
[----:B------:R-:W-:Y:S05]  /*5050*/  @P0 BRA `(.L_x_12589) ;  /* 0x000000d000000947 */ /* 0x000fea0003800000 */
[----:B------:R-:W-:-:S13]  /*5060*/  ISETP.NE.AND P0, PT, R0, 0x5, PT ;  /* 0x000000050000780c */ /* 0x000fda0003f05270 */
[----:B------:R-:W-:Y:S05]  /*5070*/  @!P0 BRA `(.L_x_12590) ;  /* 0x0000006000008947 */ /* 0x000fea0003800000 */
[----:B------:R-:W-:-:S13]  /*5080*/  ISETP.NE.AND P0, PT, R0, 0x6, PT ;  /* 0x000000060000780c */ /* 0x000fda0003f05270 */
[----:B------:R-:W-:Y:S05]  /*5090*/  @P0 BRA `(.L_x_12585) ;  /* 0x00000b0000000947 */ /* 0x000fea0003800000 */
[----:B----4-:R-:W4:Y:S02]  /*50a0*/  LDG.E R26, [R2.64] ;  /* 0x00000024021a7981 */ /* 0x010f24000c1e1900 */
[----:B----4-:R-:W-:-:S06]  /*50b0*/  FMUL.FTZ R26, R26, 1 ;  /* 0x3f8000001a1a7820 */ /* 0x010fcc0000410000 */
[----:B------:R-:W0:Y:S01]  /*50c0*/  F2F.F64.F32 R26, R26 ;  /* 0x0000001a001a7310 */ /* 0x000e220000201800 */
[----:B------:R-:W-:Y:S05]  /*50d0*/  BRA `(.L_x_12586) ;  /* 0x00000c6000007947 */ /* 0x000fea0003800000 */
.L_x_12590:
[----:B----4-:R-:W4:Y:S02]  /*50e0*/  LDG.E.U16 R0, [R2.64] ;  /* 0x0000002402007981 */ /* 0x010f24000c1e1500 */
[----:B----4-:R-:W-:-:S05]  /*50f0*/  HADD2.F32 R0, -RZ, R0.H0_H0 ;  /* 0x20000000ff007230 */ /* 0x010fca0000004100 */
[----:B------:R-:W-:-:S04]  /*5100*/  FMUL.FTZ R0, R0, 1 ;  /* 0x3f80000000007820 */ /* 0x000fc80000410000 */
[----:B------:R0:W4:Y:S01]  /*5110*/  F2F.F64.F32 R26, R0 ;  /* 0x00000000001a7310 */ /* 0x0001220000201800 */
[----:B------:R-:W-:Y:S05]  /*5120*/  BRA `(.L_x_12586) ;  /* 0x00000c1000007947 */ /* 0x000fea0003800000 */
.L_x_12589:
[----:B------:R-:W-:-:S13]  /*5130*/  ISETP.NE.AND P0, PT, R0, 0x7, PT ;  /* 0x000000070000780c */ /* 0x000fda0003f05270 */
[----:B------:R-:W-:Y:S05]  /*5140*/  @!P0 BRA `(.L_x_12591) ;  /* 0x000000d000008947 */ /* 0x000fea0003800000 */
        /* <DEDUP_REMOVED lines=8> */
.L_x_12592:
[----:B----4-:R-:W4:Y:S02]  /*51d0*/  LDG.E.U16 R2, [R2.64] ;  /* 0x0000002402027981 */ /* 0x010f24000c1e1500 */
[----:B----4-:R-:W-:-:S05]  /*51e0*/  HADD2.F32 R0, -RZ, R2.H0_H0 ;  /* 0x20000002ff007230 */ /* 0x010fca0000004100 */
[----:B------:R-:W-:-:S04]  /*51f0*/  FMUL.FTZ R0, R0, 1 ;  /* 0x3f80000000007820 */ /* 0x000fc80000410000 */
[----:B------:R0:W4:Y:S01]  /*5200*/  F2F.F64.F32 R26, R0 ;  /* 0x00000000001a7310 */ /* 0x0001220000201800 */
[----:B------:R-:W-:Y:S05]  /*5210*/  BRA `(.L_x_12586) ;  /* 0x00000b2000007947 */ /* 0x000fea0003800000 */
.L_x_12591:
[----:B------:R0:W5:Y:S01]  /*5220*/  LDG.E.64 R26, [R2.64] ;  /* 0x00000024021a7981 */ /* 0x000162000c1e1b00 */
[----:B------:R-:W-:Y:S05]  /*5230*/  BRA `(.L_x_12586) ;  /* 0x00000b0000007947 */ /* 0x000fea0003800000 */
.L_x_12581:
        /* <DEDUP_REMOVED lines=11> */
[----:B------:R-:W-:Y:S01]  /*52f0*/  FSEL R27, RZ, 1.875, !P0 ;  /* 0x3ff00000ff1b7808 */ /* 0x000fe20004000000 */
[----:B------:R-:W-:Y:S05]  /*5300*/  BRA `(.L_x_12586) ;  /* 0x00000a3000007947 */ /* 0x000fea0003800000 */
.L_x_12595:
[----:B------:R0:W5:Y:S01]  /*5310*/  LDG.E.64 R26, [R2.64] ;  /* 0x00000024021a7981 */ /* 0x000162000c1e1b00 */
[----:B------:R-:W-:Y:S05]  /*5320*/  BRA `(.L_x_12586) ;  /* 0x00000a1000007947 */ /* 0x000fea0003800000 */
.L_x_12594:
        /* <DEDUP_REMOVED lines=28> */
.L_x_12597:
[----:B----4-:R-:W4:Y:S02]  /*54f0*/  LDG.E.U8 R2, [R2.64] ;  /* 0x0000002402027981 */ /* 0x010f24000c1e1100 */
        /* <DEDUP_REMOVED lines=14> */
.L_x_12596:
[----:B----4-:R-:W4:Y:S02]  /*55e0*/  LDG.E.U16 R0, [R2.64] ;  /* 0x0000002402007981 */ /* 0x010f24000c1e1500 */
[----:B----4-:R-:W-:-:S05]  /*55f0*/  PRMT R0, RZ, 0x5410, R0 ;  /* 0x00005410ff007816 */ /* 0x010fca0000000000 */
[----:B------:R-:W-:-:S04]  /*5600*/  FMUL.FTZ R0, R0, 1 ;  /* 0x3f80000000007820 */ /* 0x000fc80000410000 */
[----:B------:R0:W4:Y:S01]  /*5610*/  F2F.F64.F32 R26, R0 ;  /* 0x00000000001a7310 */ /* 0x0001220000201800 */
[----:B------:R-:W-:Y:S05]  /*5620*/  BRA `(.L_x_12586) ;  /* 0x0000071000007947 */ /* 0x000fea0003800000 */
.L_x_12593:
        /* <DEDUP_REMOVED lines=9> */
[----:B----4-:R0:W4:Y:S01]  /*56c0*/  I2F.F64.U16 R26, R2 ;  /* 0x00000002001a7312 */ /* 0x0101220000101800 */
[----:B------:R-:W-:Y:S05]  /*56d0*/  BRA `(.L_x_12586) ;  /* 0x0000066000007947 */ /* 0x000fea0003800000 */
.L_x_12600:
        /* <DEDUP_REMOVED lines=21> */
.L_x_12604:
[----:B------:R-:W-:Y:S05]  /*5830*/  BSYNC B1 ;  /* 0x0000000000017941 */ /* 0x000fea0003800000 */
.L_x_12603:
[----:B------:R-:W-:Y:S01]  /*5840*/  LEA R3, R0, 0x3b800000, 0x17 ;  /* 0x3b80000000037811 */ /* 0x000fe200078eb8ff */
[----:B------:R-:W-:-:S05]  /*5850*/  IMAD.SHL.U32 R0, R2, 0x100000, RZ ;  /* 0x0010000002007824 */ /* 0x000fca00078e00ff */
[----:B------:R-:W-:Y:S02]  /*5860*/  LOP3.LUT R0, R3, R0, R4, 0xfe, !PT ;  /* 0x0000000003007212 */ /* 0x000fe400078efe04 */
.L_x_12602:
[----:B------:R-:W-:Y:S05]  /*5870*/  BSYNC B0 ;  /* 0x0000000000007941 */ /* 0x000fea0003800000 */
.L_x_12601:
[----:B------:R-:W-:-:S04]  /*5880*/  FMUL.FTZ R0, R0, 1 ;  /* 0x3f80000000007820 */ /* 0x000fc80000410000 */
[----:B------:R0:W4:Y:S01]  /*5890*/  F2F.F64.F32 R26, R0 ;  /* 0x00000000001a7310 */ /* 0x0001220000201800 */
[----:B------:R-:W-:Y:S05]  /*58a0*/  BRA `(.L_x_12586) ;  /* 0x0000049000007947 */ /* 0x000fea0003800000 */
.L_x_12599:
        /* <DEDUP_REMOVED lines=21> */
.L_x_12608:
[----:B------:R-:W-:Y:S05]  /*5a00*/  BSYNC B1 ;  /* 0x0000000000017941 */ /* 0x000fea0003800000 */
.L_x_12607:
[----:B------:R-:W-:Y:S01]  /*5a10*/  LEA R3, R0, 0x37800000, 0x17 ;  /* 0x3780000000037811 */ /* 0x000fe200078eb8ff */
[----:B------:R-:W-:-:S05]  /*5a20*/  IMAD.SHL.U32 R0, R2, 0x200000, RZ ;  /* 0x0020000002007824 */ /* 0x000fca00078e00ff */
[----:B------:R-:W-:Y:S02]  /*5a30*/  LOP3.LUT R0, R3, R0, R4, 0xfe, !PT ;  /* 0x0000000003007212 */ /* 0x000fe400078efe04 */
.L_x_12606:
[----:B------:R-:W-:Y:S05]  /*5a40*/  BSYNC B0 ;  /* 0x0000000000007941 */ /* 0x000fea0003800000 */
.L_x_12605:
[----:B------:R-:W-:-:S04]  /*5a50*/  FMUL.FTZ R0, R0, 1 ;  /* 0x3f80000000007820 */ /* 0x000fc80000410000 */
[----:B------:R0:W4:Y:S01]  /*5a60*/  F2F.F64.F32 R26, R0 ;  /* 0x00000000001a7310 */ /* 0x0001220000201800 */
[----:B------:R-:W-:Y:S05]  /*5a70*/  BRA `(.L_x_12586) ;  /* 0x000002c000007947 */ /* 0x000fea0003800000 */
.L_x_12598:
        /* <DEDUP_REMOVED lines=14> */
.L_x_12612:
[----:B------:R-:W-:Y:S05]  /*5b60*/  BSYNC B0 ;  /* 0x0000000000007941 */ /* 0x000fea0003800000 */
.L_x_12611:
[----:B------:R-:W-:-:S04]  /*5b70*/  FMUL.FTZ R0, R0, 1 ;  /* 0x3f80000000007820 */ /* 0x000fc80000410000 */
[----:B------:R0:W4:Y:S01]  /*5b80*/  F2F.F64.F32 R26, R0 ;  /* 0x00000000001a7310 */ /* 0x0001220000201800 */
[----:B------:R-:W-:Y:S05]  /*5b90*/  BRA `(.L_x_12586) ;  /* 0x000001a000007947 */ /* 0x000fea0003800000 */
.L_x_12585:
        /* <DEDUP_REMOVED lines=20> */
[----:B------:R-:W-:Y:S05]  /*5ce0*/  BRA `(.L_x_12586) ;  /* 0x0000005000007947 */ /* 0x000fea0003800000 */
.L_x_12610:
[----:B----4-:R-:W4:Y:S02]  /*5cf0*/  LDG.E.64 R26, [R2.64] ;  /* 0x00000024021a7981 */ /* 0x010f24000c1e1b00 */
[----:B----4-:R-:W0:Y:S01]  /*5d00*/  I2F.F64.U64 R26, R26 ;  /* 0x0000001a001a7312 */ /* 0x010e220000301800 */
[----:B------:R-:W-:Y:S05]  /*5d10*/  BRA `(.L_x_12586) ;  /* 0x0000002000007947 */ /* 0x000fea0003800000 */
.L_x_12609:
[----:B----4-:R-:W4:Y:S02]  /*5d20*/  LDG.E R2, [R2.64] ;  /* 0x0000002402027981 */ /* 0x010f24000c1e1900 */
[----:B----4-:R0:W4:Y:S02]  /*5d30*/  I2F.F64.U32 R26, R2 ;  /* 0x00000002001a7312 */ /* 0x0101240000201800 */
.L_x_12586:
[----:B------:R-:W-:-:S03]  /*5d40*/  IADD3 R28, R28, 0x80, RZ ;  /* 0x000000801c1c7810 */ /* 0x000fc60007ffe0ff */
.L_x_12548:
[----:B------:R-:W-:Y:S05]  /*5d50*/  BSYNC B6 ;  /* 0x0000000000067941 */ /* 0x000fea0003800000 */
.L_x_12547:
[----:B------:R-:W-:Y:S01]  /*5d60*/  ISETP.GE.AND P0, PT, R28, R37, PT ;  /* 0x000000251c00720c */ /* 0x000fe20003f06270 */
[----:B------:R-:W-:Y:S01]  /*5d70*/  BSSY B6, `(.L_x_12613) ;  /* 0x00001ea000067945 */ /* 0x000fe20003800000 */
[----:B------:R-:W-:-:S11]  /*5d80*/  CS2R R32, SRZ ;  /* 0x0000000000207805 */ /* 0x000fd6000001ff00 */
[----:B------:R-:W-:Y:S05]  /*5d90*/  @P0 BRA `(.L_x_12614) ;  /* 0x00001e7000000947 */ /* 0x000fea0003800000 */
[----:B0-----:R-:W0:Y:S02]  /*5da0*/  S2R R0, SR_CTAID.X ;  /* 0x0000000000007919 */ /* 0x001e240000002500 */
[----:B0-----:R-:W-:Y:S01]  /*5db0*/  IMAD R28, R0, 0x200, R28 ;  /* 0x00000200001c7824 */ /* 0x001fe200078e021c */
[----:B------:R-:W-:-:S03]  /*5dc0*/  PRMT R0, R29, 0x9910, RZ ;  /* 0x000099101d007816 */ /* 0x000fc600000000ff */
[----:B------:R-:W-:Y:S01]  /*5dd0*/  IMAD R2, R28, c[0x0][0x188], RZ ;  /* 0x000062001c027a24 */ /* 0x000fe200078e02ff */
[----:B------:R-:W-:-:S04]  /*5de0*/  ISETP.GT.AND P1, PT, R0, 0x9, PT ;  /* 0x000000090000780c */ /* 0x000fc80003f24270 */
[----:B------:R-:W-:-:S05]  /*5df0*/  IADD3 R2, P0, R2, c[0x0][0x170], RZ ;  /* 0x00005c0002027a10 */ /* 0x000fca0007f1e0ff */
[----:B------:R-:W-:-:S04]  /*5e00*/  IMAD.X R3, RZ, RZ, c[0x0][0x174], P0 ;  /* 0x00005d00ff037624 */ /* 0x000fc800000e06ff */
        /* <DEDUP_REMOVED lines=12> */
.L_x_12618:
[----:B----4-:R-:W4:Y:S02]  /*5ed0*/  LDG.E.U8 R2, [R2.64] ;  /* 0x0000002402027981 */ /* 0x010f24000c1e1100 */
[----:B----4-:R0:W4:Y:S01]  /*5ee0*/  I2F.F64.U16 R32, R2 ;  /* 0x0000000200207312 */ /* 0x0101220000101800 */
[----:B------:R-:W-:Y:S05]  /*5ef0*/  BRA `(.L_x_12620) ;  /* 0x00000df000007947 */ /* 0x000fea0003800000 */
.L_x_12617:
        /* <DEDUP_REMOVED lines=9> */
.L_x_12622:
[----:B----4-:R-:W4:Y:S02]  /*5f90*/  LDG.E R2, [R2.64] ;  /* 0x0000002402027981 */ /* 0x010f24000c1e1900 */
[----:B----4-:R0:W4:Y:S01]  /*5fa0*/  I2F.F64 R32, R2 ;  /* 0x0000000200207312 */ /* 0x0101220000201c00 */
[----:B------:R-:W-:Y:S05]  /*5fb0*/  BRA `(.L_x_12620) ;  /* 0x00000d3000007947 */ /* 0x000fea0003800000 */
.L_x_12621:
[----:B----4-:R-:W4:Y:S02]  /*5fc0*/  LDG.E.U16 R2, [R2.64] ;  /* 0x0000002402027981 */ /* 0x010f24000c1e1500 */
[----:B----4-:R0:W4:Y:S01]  /*5fd0*/  I2F.F64.S16 R32, R2 ;  /* 0x0000000200207312 */ /* 0x0101220000101c00 */
[----:B------:R-:W-:Y:S05]  /*5fe0*/  BRA `(.L_x_12620) ;  /* 0x00000d0000007947 */ /* 0x000fea0003800000 */
.L_x_12616:
        /* <DEDUP_REMOVED lines=10> */
.L_x_12624:
[----:B----4-:R-:W4:Y:S02]  /*6090*/  LDG.E.U16 R0, [R2.64] ;  /* 0x0000002402007981 */ /* 0x010f24000c1e1500 */
[----:B----4-:R-:W-:-:S05]  /*60a0*/  HADD2.F32 R0, -RZ, R0.H0_H0 ;  /* 0x20000000ff007230 */ /* 0x010fca0000004100 */
[----:B------:R-:W-:-:S04]  /*60b0*/  FMUL.FTZ R0, R0, 1 ;  /* 0x3f80000000007820 */ /* 0x000fc80000410000 */
[----:B------:R0:W4:Y:S01]  /*60c0*/  F2F.F64.F32 R32, R0 ;  /* 0x0000000000207310 */ /* 0x0001220000201800 */
[----:B------:R-:W-:Y:S05]  /*60d0*/  BRA `(.L_x_12620) ;  /* 0x00000c1000007947 */ /* 0x000fea0003800000 */
.L_x_12623:
        /* <DEDUP_REMOVED lines=10> */
.L_x_12626:
[----:B----4-:R-:W4:Y:S02]  /*6180*/  LDG.E.U16 R2, [R2.64] ;  /* 0x0000002402027981 */ /* 0x010f24000c1e1500 */
[----:B----4-:R-:W-:-:S05]  /*6190*/  HADD2.F32 R0, -RZ, R2.H0_H0 ;  /* 0x20000002ff007230 */ /* 0x010fca0000004100 */
[----:B------:R-:W-:-:S04]  /*61a0*/  FMUL.FTZ R0, R0, 1 ;  /* 0x3f80000000007820 */ /* 0x000fc80000410000 */
[----:B------:R0:W4:Y:S01]  /*61b0*/  F2F.F64.F32 R32, R0 ;  /* 0x0000000000207310 */ /* 0x0001220000201800 */
[----:B------:R-:W-:Y:S05]  /*61c0*/  BRA `(.L_x_12620) ;  /* 0x00000b2000007947 */ /* 0x000fea0003800000 */
.L_x_12625:
[----:B------:R0:W5:Y:S01]  /*61d0*/  LDG.E.64 R32, [R2.64] ;  /* 0x0000002402207981 */ /* 0x000162000c1e1b00 */
[----:B------:R-:W-:Y:S05]  /*61e0*/  BRA `(.L_x_12620) ;  /* 0x00000b0000007947 */ /* 0x000fea0003800000 */
.L_x_12615:
        /* <DEDUP_REMOVED lines=13> */
.L_x_12629:
[----:B------:R0:W5:Y:S01]  /*62c0*/  LDG.E.64 R32, [R2.64] ;  /* 0x0000002402207981 */ /* 0x000162000c1e1b00 */
[----:B------:R-:W-:Y:S05]  /*62d0*/  BRA `(.L_x_12620) ;  /* 0x00000a1000007947 */ /* 0x000fea0003800000 */
.L_x_12628:
        /* <DEDUP_REMOVED lines=28> */
.L_x_12631:
        /* <DEDUP_REMOVED lines=15> */
.L_x_12630:
[----:B----4-:R-:W4:Y:S02]  /*6590*/  LDG.E.U16 R0, [R2.64] ;  /* 0x0000002402007981 */ /* 0x010f24000c1e1500 */
[----:B----4-:R-:W-:-:S05]  /*65a0*/  PRMT R0, RZ, 0x5410, R0 ;  /* 0x00005410ff007816 */ /* 0x010fca0000000000 */
[----:B------:R-:W-:-:S04]  /*65b0*/  FMUL.FTZ R0, R0, 1 ;  /* 0x3f80000000007820 */ /* 0x000fc80000410000 */
[----:B------:R0:W4:Y:S01]  /*65c0*/  F2F.F64.F32 R32, R0 ;  /* 0x0000000000207310 */ /* 0x0001220000201800 */
[----:B------:R-:W-:Y:S05]  /*65d0*/  BRA `(.L_x_12620) ;  /* 0x0000071000007947 */ /* 0x000fea0003800000 */
.L_x_12627:
        /* <DEDUP_REMOVED lines=11> */
.L_x_12634:
        /* <DEDUP_REMOVED lines=21> */
.L_x_12638:
[----:B------:R-:W-:Y:S05]  /*67e0*/  BSYNC B1 ;  /* 0x0000000000017941 */ /* 0x000fea0003800000 */
.L_x_12637:
[----:B------:R-:W-:Y:S01]  /*67f0*/  LEA R3, R0, 0x3b800000, 0x17 ;  /* 0x3b80000000037811 */ /* 0x000fe200078eb8ff */
[----:B------:R-:W-:-:S05]  /*6800*/  IMAD.SHL.U32 R0, R2, 0x100000, RZ ;  /* 0x0010000002007824 */ /* 0x000fca00078e00ff */
[----:B------:R-:W-:Y:S02]  /*6810*/  LOP3.LUT R0, R3, R0, R4, 0xfe, !PT ;  /* 0x0000000003007212 */ /* 0x000fe400078efe04 */
.L_x_12636:
[----:B------:R-:W-:Y:S05]  /*6820*/  BSYNC B0 ;  /* 0x0000000000007941 */ /* 0x000fea0003800000 */
.L_x_12635:
[----:B------:R-:W-:-:S04]  /*6830*/  FMUL.FTZ R0, R0, 1 ;  /* 0x3f80000000007820 */ /* 0x000fc80000410000 */
[----:B------:R0:W4:Y:S01]  /*6840*/  F2F.F64.F32 R32, R0 ;  /* 0x0000000000207310 */ /* 0x0001220000201800 */
[----:B------:R-:W-:Y:S05]  /*6850*/  BRA `(.L_x_12620) ;  /* 0x0000049000007947 */ /* 0x000fea0003800000 */
.L_x_12633:
        /* <DEDUP_REMOVED lines=21> */
.L_x_12642:
[----:B------:R-:W-:Y:S05]  /*69b0*/  BSYNC B1 ;  /* 0x0000000000017941 */ /* 0x000fea0003800000 */
.L_x_12641:
[----:B------:R-:W-:Y:S01]  /*69c0*/  LEA R3, R0, 0x37800000, 0x17 ;  /* 0x3780000000037811 */ /* 0x000fe200078eb8ff */
[----:B------:R-:W-:-:S05]  /*69d0*/  IMAD.SHL.U32 R0, R2, 0x200000, RZ ;  /* 0x0020000002007824 */ /* 0x000fca00078e00ff */
[----:B------:R-:W-:Y:S02]  /*69e0*/  LOP3.LUT R0, R3, R0, R4, 0xfe, !PT ;  /* 0x0000000003007212 */ /* 0x000fe400078efe04 */
.L_x_12640:
[----:B------:R-:W-:Y:S05]  /*69f0*/  BSYNC B0 ;  /* 0x0000000000007941 */ /* 0x000fea0003800000 */
.L_x_12639:
[----:B------:R-:W-:-:S04]  /*6a00*/  FMUL.FTZ R0, R0, 1 ;  /* 0x3f80000000007820 */ /* 0x000fc80000410000 */
[----:B------:R0:W4:Y:S01]  /*6a10*/  F2F.F64.F32 R32, R0 ;  /* 0x0000000000207310 */ /* 0x0001220000201800 */
[----:B------:R-:W-:Y:S05]  /*6a20*/  BRA `(.L_x_12620) ;  /* 0x000002c000007947 */ /* 0x000fea0003800000 */
.L_x_12632:
        /* <DEDUP_REMOVED lines=14> */
.L_x_12646:
[----:B------:R-:W-:Y:S05]  /*6b10*/  BSYNC B0 ;  /* 0x0000000000007941 */ /* 0x000fea0003800000 */
.L_x_12645:
[----:B------:R-:W-:-:S04]  /*6b20*/  FMUL.FTZ R0, R0, 1 ;  /* 0x3f80000000007820 */ /* 0x000fc80000410000 */
[----:B------:R0:W4:Y:S01]  /*6b30*/  F2F.F64.F32 R32, R0 ;  /* 0x0000000000207310 */ /* 0x0001220000201800 */
[----:B------:R-:W-:Y:S05]  /*6b40*/  BRA `(.L_x_12620) ;  /* 0x000001a000007947 */ /* 0x000fea0003800000 */
.L_x_12619:
        /* <DEDUP_REMOVED lines=21> */
.L_x_12644:
[----:B----4-:R-:W4:Y:S02]  /*6ca0*/  LDG.E.64 R32, [R2.64] ;  /* 0x0000002402207981 */ /* 0x010f24000c1e1b00 */
[----:B----4-:R-:W0:Y:S01]  /*6cb0*/  I2F.F64.U64 R32, R32 ;  /* 0x0000002000207312 */ /* 0x010e220000301800 */
[----:B------:R-:W-:Y:S05]  /*6cc0*/  BRA `(.L_x_12620) ;  /* 0x0000002000007947 */ /* 0x000fea0003800000 */
.L_x_12643:
[----:B----4-:R-:W4:Y:S02]  /*6cd0*/  LDG.E R2, [R2.64] ;  /* 0x0000002402027981 */ /* 0x010f24000c1e1900 */
[----:B----4-:R0:W4:Y:S02]  /*6ce0*/  I2F.F64.U32 R32, R2 ;  /* 0x0000000200207312 */ /* 0x0101240000201800 */
.L_x_12620:
        /* <DEDUP_REMOVED lines=17> */
.L_x_12650:
[----:B----4-:R-:W4:Y:S02]  /*6e00*/  LDG.E.U8 R2, [R2.64] ;  /* 0x0000002402027981 */ /* 0x010f24000c1e1100 */
[----:B----4-:R0:W4:Y:S01]  /*6e10*/  I2F.F64.U16 R34, R2 ;  /* 0x0000000200227312 */ /* 0x0101220000101800 */
[----:B------:R-:W-:Y:S05]  /*6e20*/  BRA `(.L_x_12614) ;  /* 0x00000de000007947 */ /* 0x000fea0003800000 */
.L_x_12649:
        /* <DEDUP_REMOVED lines=9> */
.L_x_12653:
[----:B----4-:R-:W4:Y:S02]  /*6ec0*/  LDG.E R2, [R2.64] ;  /* 0x0000002402027981 */ /* 0x010f24000c1e1900 */
[----:B----4-:R0:W4:Y:S01]  /*6ed0*/  I2F.F64 R34, R2 ;  /* 0x0000000200227312 */ /* 0x0101220000201c00 */
[----:B------:R-:W-:Y:S05]  /*6ee0*/  BRA `(.L_x_12614) ;  /* 0x00000d2000007947 */ /* 0x000fea0003800000 */
.L_x_12652:
[----:B----4-:R-:W4:Y:S02]  /*6ef0*/  LDG.E.U16 R2, [R2.64] ;  /* 0x0000002402027981 */ /* 0x010f24000c1e1500 */
[----:B----4-:R0:W4:Y:S01]  /*6f00*/  I2F.F64.S16 R34, R2 ;  /* 0x0000000200227312 */ /* 0x0101220000101c00 */
[----:B------:R-:W-:Y:S05]  /*6f10*/  BRA `(.L_x_12614) ;  /* 0x00000cf000007947 */ /* 0x000fea0003800000 */
.L_x_12648:
        /* <DEDUP_REMOVED lines=10> */
.L_x_12655:
[----:B----4-:R-:W4:Y:S02]  /*6fc0*/  LDG.E.U16 R0, [R2.64] ;  /* 0x0000002402007981 */ /* 0x010f24000c1e1500 */
[----:B----4-:R-:W-:-:S05]  /*6fd0*/  HADD2.F32 R0, -RZ, R0.H0_H0 ;  /* 0x20000000ff007230 */ /* 0x010fca0000004100 */
[----:B------:R-:W-:-:S04]  /*6fe0*/  FMUL.FTZ R0, R0, 1 ;  /* 0x3f80000000007820 */ /* 0x000fc80000410000 */
[----:B------:R0:W4:Y:S01]  /*6ff0*/  F2F.F64.F32 R34, R0 ;  /* 0x0000000000227310 */ /* 0x0001220000201800 */
[----:B------:R-:W-:Y:S05]  /*7000*/  BRA `(.L_x_12614) ;  /* 0x00000c0000007947 */ /* 0x000fea0003800000 */
.L_x_12654:
        /* <DEDUP_REMOVED lines=10> */
.L_x_12657:
[----:B----4-:R-:W4:Y:S02]  /*70b0*/  LDG.E.U16 R2, [R2.64] ;  /* 0x0000002402027981 */ /* 0x010f24000c1e1500 */
[----:B----4-:R-:W-:-:S05]  /*70c0*/  HADD2.F32 R0, -RZ, R2.H0_H0 ;  /* 0x20000002ff007230 */ /* 0x010fca0000004100 */
[----:B------:R-:W-:-:S04]  /*70d0*/  FMUL.FTZ R0, R0, 1 ;  /* 0x3f80000000007820 */ /* 0x000fc80000410000 */
[----:B------:R0:W4:Y:S01]  /*70e0*/  F2F.F64.F32 R34, R0 ;  /* 0x0000000000227310 */ /* 0x0001220000201800 */
[----:B------:R-:W-:Y:S05]  /*70f0*/  BRA `(.L_x_12614) ;  /* 0x00000b1000007947 */ /* 0x000fea0003800000 */
.L_x_12656:
[----:B------:R0:W5:Y:S01]  /*7100*/  LDG.E.64 R34, [R2.64] ;  /* 0x0000002402227981 */ /* 0x000162000c1e1b00 */
[----:B------:R-:W-:Y:S05]  /*7110*/  BRA `(.L_x_12614) ;  /* 0x00000af000007947 */ /* 0x000fea0003800000 */
.L_x_12647:
        /* <DEDUP_REMOVED lines=13> */
.L_x_12660:
[----:B------:R0:W5:Y:S01]  /*71f0*/  LDG.E.64 R34, [R2.64] ;  /* 0x0000002402227981 */ /* 0x000162000c1e1b00 */
[----:B------:R-:W-:Y:S05]  /*7200*/  BRA `(.L_x_12614) ;  /* 0x00000a0000007947 */ /* 0x000fea0003800000 */
.L_x_12659:
        /* <DEDUP_REMOVED lines=28> */
.L_x_12662:
        /* <DEDUP_REMOVED lines=15> */
.L_x_12661:
[----:B----4-:R-:W4:Y:S02]  /*74c0*/  LDG.E.U16 R0, [R2.64] ;  /* 0x0000002402007981 */ /* 0x010f24000c1e1500 */
[----:B----4-:R-:W-:-:S05]  /*74d0*/  PRMT R0, RZ, 0x5410, R0 ;  /* 0x00005410ff007816 */ /* 0x010fca0000000000 */
[----:B------:R-:W-:-:S04]  /*74e0*/  FMUL.FTZ R0, R0, 1 ;  /* 0x3f80000000007820 */ /* 0x000fc80000410000 */
[----:B------:R0:W4:Y:S01]  /*74f0*/  F2F.F64.F32 R34, R0 ;  /* 0x0000000000227310 */ /* 0x0001220000201800 */
[----:B------:R-:W-:Y:S05]  /*7500*/  BRA `(.L_x_12614) ;  /* 0x0000070000007947 */ /* 0x000fea0003800000 */
.L_x_12658:
        /* <DEDUP_REMOVED lines=11> */
.L_x_12665:
        /* <DEDUP_REMOVED lines=21> */
.L_x_12669:
[----:B------:R-:W-:Y:S05]  /*7710*/  BSYNC B1 ;  /* 0x0000000000017941 */ /* 0x000fea0003800000 */
.L_x_12668:
[----:B------:R-:W-:Y:S01]  /*7720*/  LEA R3, R0, 0x3b800000, 0x17 ;  /* 0x3b80000000037811 */ /* 0x000fe200078eb8ff */
[----:B------:R-:W-:-:S05]  /*7730*/  IMAD.SHL.U32 R0, R2, 0x100000, RZ ;  /* 0x0010000002007824 */ /* 0x000fca00078e00ff */
[----:B------:R-:W-:Y:S02]  /*7740*/  LOP3.LUT R0, R3, R0, R4, 0xfe, !PT ;  /* 0x0000000003007212 */ /* 0x000fe400078efe04 */
.L_x_12667:
[----:B------:R-:W-:Y:S05]  /*7750*/  BSYNC B0 ;  /* 0x0000000000007941 */ /* 0x000fea0003800000 */
.L_x_12666:
[----:B------:R-:W-:-:S04]  /*7760*/  FMUL.FTZ R0, R0, 1 ;  /* 0x3f80000000007820 */ /* 0x000fc80000410000 */
[----:B------:R0:W4:Y:S01]  /*7770*/  F2F.F64.F32 R34, R0 ;  /* 0x0000000000227310 */ /* 0x0001220000201800 */
[----:B------:R-:W-:Y:S05]  /*7780*/  BRA `(.L_x_12614) ;  /* 0x0000048000007947 */ /* 0x000fea0003800000 */
.L_x_12664:
        /* <DEDUP_REMOVED lines=21> */
.L_x_12673:
[----:B------:R-:W-:Y:S05]  /*78e0*/  BSYNC B1 ;  /* 0x0000000000017941 */ /* 0x000fea0003800000 */
.L_x_12672:
[----:B------:R-:W-:Y:S01]  /*78f0*/  LEA R3, R0, 0x37800000, 0x17 ;  /* 0x3780000000037811 */ /* 0x000fe200078eb8ff */
[----:B------:R-:W-:-:S05]  /*7900*/  IMAD.SHL.U32 R0, R2, 0x200000, RZ ;  /* 0x0020000002007824 */ /* 0x000fca00078e00ff */
[----:B------:R-:W-:Y:S02]  /*7910*/  LOP3.LUT R0, R3, R0, R4, 0xfe, !PT ;  /* 0x0000000003007212 */ /* 0x000fe400078efe04 */
.L_x_12671:
[----:B------:R-:W-:Y:S05]  /*7920*/  BSYNC B0 ;  /* 0x0000000000007941 */ /* 0x000fea0003800000 */
.L_x_12670:
[----:B------:R-:W-:-:S04]  /*7930*/  FMUL.FTZ R0, R0, 1 ;  /* 0x3f80000000007820 */ /* 0x000fc80000410000 */
[----:B------:R0:W4:Y:S01]  /*7940*/  F2F.F64.F32 R34, R0 ;  /* 0x0000000000227310 */ /* 0x0001220000201800 */
[----:B------:R-:W-:Y:S05]  /*7950*/  BRA `(.L_x_12614) ;  /* 0x000002b000007947 */ /* 0x000fea0003800000 */
.L_x_12663:
        /* <DEDUP_REMOVED lines=14> */
.L_x_12677:
[----:B------:R-:W-:Y:S05]  /*7a40*/  BSYNC B0 ;  /* 0x0000000000007941 */ /* 0x000fea0003800000 */
.L_x_12676:
[----:B------:R-:W-:-:S04]  /*7a50*/  FMUL.FTZ R0, R0, 1 ;  /* 0x3f80000000007820 */ /* 0x000fc80000410000 */
[----:B------:R0:W4:Y:S01]  /*7a60*/  F2F.F64.F32 R34, R0 ;  /* 0x0000000000227310 */ /* 0x0001220000201800 */
[----:B------:R-:W-:Y:S05]  /*7a70*/  BRA `(.L_x_12614) ;  /* 0x0000019000007947 */ /* 0x000fea0003800000 */
.L_x_12651:
        /* <DEDUP_REMOVED lines=19> */
[----:B------:R-:W-:Y:S05]  /*7bb0*/  BRA `(.L_x_12614) ;  /* 0x0000005000007947 */ /* 0x000fea0003800000 */
.L_x_12675:
[----:B----4-:R-:W4:Y:S02]  /*7bc0*/  LDG.E.64 R34, [R2.64] ;  /* 0x0000002402227981 */ /* 0x010f24000c1e1b00 */
[----:B----4-:R-:W0:Y:S01]  /*7bd0*/  I2F.F64.U64 R34, R34 ;  /* 0x0000002200227312 */ /* 0x010e220000301800 */
[----:B------:R-:W-:Y:S05]  /*7be0*/  BRA `(.L_x_12614) ;  /* 0x0000002000007947 */ /* 0x000fea0003800000 */
.L_x_12674:
[----:B----4-:R-:W4:Y:S02]  /*7bf0*/  LDG.E R2, [R2.64] ;  /* 0x0000002402027981 */ /* 0x010f24000c1e1900 */
[----:B----4-:R0:W4:Y:S02]  /*7c00*/  I2F.F64.U32 R34, R2 ;  /* 0x0000000200227312 */ /* 0x0101240000201800 */
.L_x_12614:
[----:B------:R-:W-:Y:S05]  /*7c10*/  BSYNC B6 ;  /* 0x0000000000067941 */ /* 0x000fea0003800000 */
.L_x_12613:
[----:B0-----:R-:W0:Y:S01]  /*7c20*/  S2R R2, SR_TID.X ;  /* 0x0000000000027919 */ /* 0x001e220000002100 */
[----:B------:R-:W-:Y:S01]  /*7c30*/  BSSY B0, `(.L_x_12678) ;  /* 0x0000019000007945 */ /* 0x000fe20003800000 */
[----:B0-----:R-:W-:-:S13]  /*7c40*/  ISETP.GE.AND P1, PT, R2, R37, PT ;  /* 0x000000250200720c */ /* 0x001fda0003f26270 */
[----:B------:R-:W-:Y:S05]  /*7c50*/  @P1 BRA `(.L_x_12679) ;  /* 0x0000016000001947 */ /* 0x000fea0003800000 */
[----:B--2--5:R-:W0:Y:S01]  /*7c60*/  MUFU.RCP64H R5, R17 ;  /* 0x0000001100057308 */ /* 0x024e220000001800 */
[----:B------:R-:W-:Y:S01]  /*7c70*/  IMAD.MOV.U32 R4, RZ, RZ, 0x1 ;  /* 0x00000001ff047424 */ /* 0x000fe200078e00ff */
[----:B------:R-:W-:-:S05]  /*7c80*/  FSETP.GEU.AND P2, PT, |R19|, 6.5827683646048100446e-37, PT ;  /* 0x036000001300780b */ /* 0x000fca0003f4e200 */
        /* <DEDUP_REMOVED lines=16> */
[----:B-1-34-:R-:W-:Y:S05]  /*7d90*/  CALL.REL.NOINC `($__internal_37_$__cuda_sm20_div_rn_f64_full) ;  /* 0x0000492000007944 */ /* 0x01afea0003c00000 */
[----:B------:R-:W-:Y:S02]  /*7da0*/  IMAD.MOV.U32 R4, RZ, RZ, R20 ;  /* 0x000000ffff047224 */ /* 0x000fe400078e0014 */
[----:B------:R-:W-:Y:S02]  /*7db0*/  IMAD.MOV.U32 R5, RZ, RZ, R21 ;  /* 0x000000ffff057224 */ /* 0x000fe400078e0015 */
.L_x_12679:
[----:B------:R-:W-:Y:S05]  /*7dc0*/  BSYNC B0 ;  /* 0x0000000000007941 */ /* 0x000fea0003800000 */
.L_x_12678:
[----:B------:R-:W0:Y:S01]  /*7dd0*/  S2R R3, SR_CTAID.X ;  /* 0x0000000000037919 */ /* 0x000e220000002500 */
[----:B------:R-:W-:Y:S01]  /*7de0*/  IMAD.MOV.U32 R0, RZ, RZ, -0x200 ;  /* 0xfffffe00ff007424 */ /* 0x000fe200078e00ff */
[----:B-----5:R-:W-:Y:S01]  /*7df0*/  IADD3 R18, R2, 0x80, RZ ;  /* 0x0000008002127810 */ /* 0x020fe20007ffe0ff */
[----:B------:R-:W-:Y:S02]  /*7e00*/  BSSY B0, `(.L_x_12680) ;  /* 0x000001a000007945 */ /* 0x000fe40003800000 */
[----:B0-----:R-:W-:-:S05]  /*7e10*/  IMAD R0, R3, R0, c[0x0][0x160] ;  /* 0x0000580003007624 */ /* 0x001fca00078e0200 */
[----:B------:R-:W-:-:S13]  /*7e20*/  ISETP.GE.AND P0, PT, R18, R0, PT ;  /* 0x000000001200720c */ /* 0x000fda0003f06270 */
[----:B------:R-:W-:Y:S05]  /*7e30*/  @P0 BRA `(.L_x_12681) ;  /* 0x0000016000000947 */ /* 0x000fea0003800000 */
[----:B---3--:R-:W0:Y:S01]  /*7e40*/  MUFU.RCP64H R7, R23 ;  /* 0x0000001700077308 */ /* 0x008e220000001800 */
[----:B------:R-:W-:Y:S01]  /*7e50*/  IMAD.MOV.U32 R6, RZ, RZ, 0x1 ;  /* 0x00000001ff067424 */ /* 0x000fe200078e00ff */
[----:B-1----:R-:W-:-:S05]  /*7e60*/  FSETP.GEU.AND P2, PT, |R25|, 6.5827683646048100446e-37, PT ;  /* 0x036000001900780b */ /* 0x002fca0003f4e200 */
        /* <DEDUP_REMOVED lines=12> */
[----:B--2---:R-:W-:Y:S01]  /*7f30*/  MOV R16, 0x7f80 ;  /* 0x00007f8000107802 */ /* 0x004fe20000000f00 */
[----:B------:R-:W-:Y:S02]  /*7f40*/  IMAD.MOV.U32 R11, RZ, RZ, R25 ;  /* 0x000000ffff0b7224 */ /* 0x000fe400078e0019 */
[----:B------:R-:W-:Y:S02]  /*7f50*/  IMAD.MOV.U32 R8, RZ, RZ, R22 ;  /* 0x000000ffff087224 */ /* 0x000fe400078e0016 */
[----:B------:R-:W-:Y:S02]  /*7f60*/  IMAD.MOV.U32 R9, RZ, RZ, R23 ;  /* 0x000000ffff097224 */ /* 0x000fe400078e0017 */
[----:B----4-:R-:W-:Y:S05]  /*7f70*/  CALL.REL.NOINC `($__internal_37_$__cuda_sm20_div_rn_f64_full) ;  /* 0x0000474000007944 */ /* 0x010fea0003c00000 */
[----:B------:R-:W-:Y:S02]  /*7f80*/  IMAD.MOV.U32 R28, RZ, RZ, R20 ;  /* 0x000000ffff1c7224 */ /* 0x000fe400078e0014 */
[----:B------:R-:W-:Y:S02]  /*7f90*/  IMAD.MOV.U32 R29, RZ, RZ, R21 ;  /* 0x000000ffff1d7224 */ /* 0x000fe400078e0015 */
.L_x_12681:
[----:B------:R-:W-:Y:S05]  /*7fa0*/  BSYNC B0 ;  /* 0x0000000000007941 */ /* 0x000fea0003800000 */
.L_x_12680:
[----:B------:R-:W0:Y:S01]  /*7fb0*/  S2R R0, SR_CTAID.X ;  /* 0x0000000000007919 */ /* 0x000e220000002500 */
[----:B------:R-:W-:Y:S01]  /*7fc0*/  IMAD.MOV.U32 R3, RZ, RZ, -0x200 ;  /* 0xfffffe00ff037424 */ /* 0x000fe200078e00ff */
[----:B------:R-:W-:Y:S03]  /*7fd0*/  BSSY B0, `(.L_x_12682) ;  /* 0x000001b000007945 */ /* 0x000fe60003800000 */
[----:B0-----:R-:W-:Y:S01]  /*7fe0*/  IMAD R3, R0, R3, c[0x0][0x160] ;  /* 0x0000580000037624 */ /* 0x001fe200078e0203 */
[----:B------:R-:W-:-:S04]  /*7ff0*/  IADD3 R0, R2, 0x100, RZ ;  /* 0x0000010002007810 */ /* 0x000fc80007ffe0ff */
[----:B------:R-:W-:-:S13]  /*8000*/  ISETP.GE.AND P0, PT, R0, R3, PT ;  /* 0x000000030000720c */ /* 0x000fda0003f06270 */
[----:B------:R-:W-:Y:S05]  /*8010*/  @P0 BRA `(.L_x_12683) ;  /* 0x0000016000000947 */ /* 0x000fea0003800000 */
[----:B----4-:R-:W0:Y:S01]  /*8020*/  MUFU.RCP64H R7, R27 ;  /* 0x0000001b00077308 */ /* 0x010e220000001800 */
[----:B------:R-:W-:Y:S01]  /*8030*/  IMAD.MOV.U32 R6, RZ, RZ, 0x1 ;  /* 0x00000001ff067424 */ /* 0x000fe200078e00ff */
[----:B------:R-:W-:-:S05]  /*8040*/  FSETP.GEU.AND P2, PT, |R31|, 6.5827683646048100446e-37, PT ;  /* 0x036000001f00780b */ /* 0x000fca0003f4e200 */
[----:B0-----:R-:W0:-:S06]  /*8050*/  DFMA R8, R6, -R26, 1 ;  /* 0x3ff000000608742b */ /* 0x001e0c000000081a */
[----:B0-----:R-:W0:-:S06]  /*8060*/  DFMA R8, R8, R8, R8 ;  /* 0x000000080808722b */ /* 0x001e0c0000000008 */
[----:B0-----:R-:W0:-:S06]  /*8070*/  DFMA R8, R6, R8, R6 ;  /* 0x000000080608722b */ /* 0x001e0c0000000006 */
[----:B0-----:R-:W0:-:S06]  /*8080*/  DFMA R6, R8, -R26, 1 ;  /* 0x3ff000000806742b */ /* 0x001e0c000000081a */
[----:B0-----:R-:W0:-:S06]  /*8090*/  DFMA R6, R8, R6, R8 ;  /* 0x000000060806722b */ /* 0x001e0c0000000008 */
[----:B01----:R-:W0:-:S06]  /*80a0*/  DMUL R24, R6, R30 ;  /* 0x0000001e06187228 */ /* 0x003e0c0000000000 */
        /* <DEDUP_REMOVED lines=10> */
[----:B---3--:R-:W-:Y:S05]  /*8150*/  CALL.REL.NOINC `($__internal_37_$__cuda_sm20_div_rn_f64_full) ;  /* 0x0000456000007944 */ /* 0x008fea0003c00000 */
[----:B------:R-:W-:Y:S02]  /*8160*/  IMAD.MOV.U32 R24, RZ, RZ, R20 ;  /* 0x000000ffff187224 */ /* 0x000fe400078e0014 */
[----:B------:R-:W-:Y:S02]  /*8170*/  IMAD.MOV.U32 R25, RZ, RZ, R21 ;  /* 0x000000ffff197224 */ /* 0x000fe400078e0015 */
.L_x_12683:
[----:B------:R-:W-:Y:S05]  /*8180*/  BSYNC B0 ;  /* 0x0000000000007941 */ /* 0x000fea0003800000 */
.L_x_12682:
        /* <DEDUP_REMOVED lines=26> */
[----:B-1-3--:R-:W-:Y:S05]  /*8330*/  CALL.REL.NOINC `($__internal_37_$__cuda_sm20_div_rn_f64_full) ;  /* 0x0000438000007944 */ /* 0x00afea0003c00000 */
[----:B------:R-:W-:Y:S02]  /*8340*/  IMAD.MOV.U32 R16, RZ, RZ, R20 ;  /* 0x000000ffff107224 */ /* 0x000fe400078e0014 */
[----:B------:R-:W-:Y:S02]  /*8350*/  IMAD.MOV.U32 R17, RZ, RZ, R21 ;  /* 0x000000ffff117224 */ /* 0x000fe400078e0015 */
.L_x_12685:
[----:B------:R-:W-:Y:S05]  /*8360*/  BSYNC B0 ;  /* 0x0000000000007941 */ /* 0x000fea0003800000 */
.L_x_12684:
[----:B---3--:R-:W0:Y:S01]  /*8370*/  S2R R23, SR_CTAID.X ;  /* 0x0000000000177919 */ /* 0x008e220000002500 */
[----:B------:R-:W3:Y:S01]  /*8380*/  LDC.U8 R19, c[0x0][0x190] ;  /* 0x00006400ff137b82 */ /* 0x000ee20000000000 */
[----:B------:R-:W-:Y:S01]  /*8390*/  BSSY B6, `(.L_x_12686) ;  /* 0x000011d000067945 */ /* 0x000fe20003800000 */
[----:B------:R-:W-:Y:S05]  /*83a0*/  @P1 BRA `(.L_x_12687) ;  /* 0x000011b000001947 */ /* 0x000fea0003800000 */
[----:B------:R-:W5:Y:S01]  /*83b0*/  S2R R0, SR_TID.X ;  /* 0x0000000000007919 */ /* 0x000f620000002100 */
[----:B---3--:R-:W-:Y:S01]  /*83c0*/  PRMT R2, R19, 0x9910, RZ ;  /* 0x0000991013027816 */ /* 0x008fe200000000ff */
[----:B0----5:R-:W-:-:S04]  /*83d0*/  IMAD R0, R23, 0x200, R0 ;  /* 0x0000020017007824 */ /* 0x021fc800078e0200 */
        /* <DEDUP_REMOVED lines=18> */
.L_x_12691:
[----:B------:R-:W0:Y:S01]  /*8500*/  F2I.S64.F64.TRUNC R4, R4 ;  /* 0x0000000400047311 */ /* 0x000e22000030d900 */
[----:B------:R-:W-:Y:S02]  /*8510*/  IMAD.MOV.U32 R2, RZ, RZ, R18 ;  /* 0x000000ffff027224 */ /* 0x000fe400078e0012 */
[----:B0-----:R-:W-:-:S05]  /*8520*/  IMAD.MOV.U32 R3, RZ, RZ, R4 ;  /* 0x000000ffff037224 */ /* 0x001fca00078e0004 */
[----:B------:R0:W-:Y:S01]  /*8530*/  STG.E.U8 [R8.64], R3 ;  /* 0x0000000308007986 */ /* 0x0001e2000c101124 */
[----:B------:R-:W-:Y:S05]  /*8540*/  BRA `(.L_x_12687) ;  /* 0x0000101000007947 */ /* 0x000fea0003800000 */
.L_x_12690:
        /* <DEDUP_REMOVED lines=10> */
.L_x_12694:
[----:B------:R-:W0:Y:S01]  /*85f0*/  F2I.F64.TRUNC R5, R4 ;  /* 0x0000000400057311 */ /* 0x000e22000030d100 */
[----:B------:R-:W-:Y:S01]  /*8600*/  IMAD.MOV.U32 R2, RZ, RZ, R18 ;  /* 0x000000ffff027224 */ /* 0x000fe200078e0012 */
[----:B0-----:R0:W-:Y:S01]  /*8610*/  STG.E [R8.64], R5 ;  /* 0x0000000508007986 */ /* 0x0011e2000c101924 */
[----:B------:R-:W-:Y:S05]  /*8620*/  BRA `(.L_x_12687) ;  /* 0x00000f3000007947 */ /* 0x000fea0003800000 */
.L_x_12693:
[----:B------:R-:W0:Y:S01]  /*8630*/  F2I.F64.TRUNC R5, R4 ;  /* 0x0000000400057311 */ /* 0x000e22000030d100 */
[----:B------:R-:W-:Y:S01]  /*8640*/  IMAD.MOV.U32 R2, RZ, RZ, R18 ;  /* 0x000000ffff027224 */ /* 0x000fe200078e0012 */
[----:B0-----:R0:W-:Y:S01]  /*8650*/  STG.E.U16 [R8.64], R5 ;  /* 0x0000000508007986 */ /* 0x0011e2000c101524 */
[----:B------:R-:W-:Y:S05]  /*8660*/  BRA `(.L_x_12687) ;  /* 0x00000ef000007947 */ /* 0x000fea0003800000 */
.L_x_12689:
        /* <DEDUP_REMOVED lines=12> */
.L_x_12696:
[----:B------:R-:W0:Y:S01]  /*8730*/  F2F.F32.F64 R0, R4 ;  /* 0x0000000400007310 */ /* 0x000e220000301000 */
[----:B------:R-:W0:Y:S01]  /*8740*/  DSETP.GEU.AND P0, PT, |R4|, c[0x2][0x0], PT ;  /* 0x008000000400762a */ /* 0x000e220003f0e200 */
[----:B------:R-:W-:-:S13]  /*8750*/  IMAD.MOV.U32 R2, RZ, RZ, R18 ;  /* 0x000000ffff027224 */ /* 0x000fda00078e0012 */
[----:B0-----:R-:W-:-:S05]  /*8760*/  @!P0 FMUL R0, R0, 1.175494350822287508e-38 ;  /* 0x0080000000008820 */ /* 0x001fca0000400000 */
[----:B------:R-:W-:-:S05]  /*8770*/  F2FP.PACK_AB R0, RZ, R0 ;  /* 0x00000000ff00723e */ /* 0x000fca00000000ff */
[----:B------:R0:W-:Y:S01]  /*8780*/  STG.E.U16 [R8.64], R0 ;  /* 0x0000000008007986 */ /* 0x0001e2000c101524 */
[----:B------:R-:W-:Y:S05]  /*8790*/  BRA `(.L_x_12687) ;  /* 0x00000dc000007947 */ /* 0x000fea0003800000 */
.L_x_12695:
        /* <DEDUP_REMOVED lines=8> */
[----:B------:R-:W-:Y:S02]  /*8820*/  IMAD.MOV.U32 R7, RZ, RZ, RZ ;  /* 0x000000ffff077224 */ /* 0x000fe400078e00ff */
[----:B------:R-:W-:-:S11]  /*8830*/  IMAD.MOV.U32 R2, RZ, RZ, R18 ;  /* 0x000000ffff027224 */ /* 0x000fd600078e0012 */
[----:B0-----:R-:W-:-:S05]  /*8840*/  @!P0 FMUL R6, R6, 1.175494350822287508e-38 ;  /* 0x0080000006068820 */ /* 0x001fca0000400000 */
[----:B------:R0:W-:Y:S01]  /*8850*/  STG.E.64 [R8.64], R6 ;  /* 0x0000000608007986 */ /* 0x0001e2000c101b24 */
[----:B------:R-:W-:Y:S05]  /*8860*/  BRA `(.L_x_12687) ;  /* 0x00000cf000007947 */ /* 0x000fea0003800000 */
.L_x_12698:
[----:B------:R-:W0:Y:S01]  /*8870*/  F2F.F32.F64 R0, R4 ;  /* 0x0000000400007310 */ /* 0x000e220000301000 */
[----:B------:R-:W0:Y:S01]  /*8880*/  DSETP.GEU.AND P0, PT, |R4|, c[0x2][0x0], PT ;  /* 0x008000000400762a */ /* 0x000e220003f0e200 */
[----:B------:R-:W-:-:S13]  /*8890*/  IMAD.MOV.U32 R2, RZ, RZ, R18 ;  /* 0x000000ffff027224 */ /* 0x000fda00078e0012 */
[----:B0-----:R-:W-:-:S05]  /*88a0*/  @!P0 FMUL R0, R0, 1.175494350822287508e-38 ;  /* 0x0080000000008820 */ /* 0x001fca0000400000 */
[----:B------:R-:W-:-:S04]  /*88b0*/  F2FP.PACK_AB R3, RZ, R0 ;  /* 0x00000000ff03723e */ /* 0x000fc800000000ff */
[----:B------:R-:W-:-:S05]  /*88c0*/  PRMT R3, R3, 0x5410, RZ ;  /* 0x0000541003037816 */ /* 0x000fca00000000ff */
[----:B------:R0:W-:Y:S01]  /*88d0*/  STG.E [R8.64], R3 ;  /* 0x0000000308007986 */ /* 0x0001e2000c101924 */
[----:B------:R-:W-:Y:S05]  /*88e0*/  BRA `(.L_x_12687) ;  /* 0x00000c7000007947 */ /* 0x000fea0003800000 */
.L_x_12697:
[----:B------:R0:W-:Y:S01]  /*88f0*/  STG.E.64 [R8.64], R4 ;  /* 0x0000000408007986 */ /* 0x0001e2000c101b24 */
[----:B------:R-:W-:Y:S01]  /*8900*/  IMAD.MOV.U32 R2, RZ, RZ, R18 ;  /* 0x000000ffff027224 */ /* 0x000fe200078e0012 */
[----:B------:R-:W-:Y:S05]  /*8910*/  BRA `(.L_x_12687) ;  /* 0x00000c4000007947 */ /* 0x000fea0003800000 */
.L_x_12688:
        /* <DEDUP_REMOVED lines=10> */
[----:B0-----:R-:W-:-:S05]  /*89c0*/  SEL R3, RZ, 0x1, !P0 ;  /* 0x00000001ff037807 */ /* 0x001fca0004000000 */
[----:B------:R0:W-:Y:S01]  /*89d0*/  STG.E.U8 [R8.64], R3 ;  /* 0x0000000308007986 */ /* 0x0001e2000c101124 */
[----:B------:R-:W-:Y:S05]  /*89e0*/  BRA `(.L_x_12687) ;  /* 0x00000b7000007947 */ /* 0x000fea0003800000 */
.L_x_12701:
[----:B------:R-:W-:Y:S01]  /*89f0*/  CS2R R6, SRZ ;  /* 0x0000000000067805 */ /* 0x000fe2000001ff00 */
[----:B------:R-:W-:-:S04]  /*8a00*/  IMAD.MOV.U32 R2, RZ, RZ, R18 ;  /* 0x000000ffff027224 */ /* 0x000fc800078e0012 */
[----:B------:R0:W-:Y:S01]  /*8a10*/  STG.E.128 [R8.64], R4 ;  /* 0x0000000408007986 */ /* 0x0001e2000c101d24 */
[----:B------:R-:W-:Y:S05]  /*8a20*/  BRA `(.L_x_12687) ;  /* 0x00000b3000007947 */ /* 0x000fea0003800000 */
.L_x_12700:
        /* <DEDUP_REMOVED lines=23> */
.L_x_12705:
[----:B------:R-:W-:Y:S05]  /*8ba0*/  BSYNC B0 ;  /* 0x0000000000007941 */ /* 0x000fea0003800000 */
.L_x_12704:
[----:B------:R-:W-:Y:S01]  /*8bb0*/  LOP3.LUT R3, R0, R3, RZ, 0xfc, !PT ;  /* 0x0000000300037212 */ /* 0x000fe200078efcff */
[----:B------:R-:W-:-:S04]  /*8bc0*/  IMAD.MOV.U32 R2, RZ, RZ, R18 ;  /* 0x000000ffff027224 */ /* 0x000fc800078e0012 */
[----:B------:R0:W-:Y:S01]  /*8bd0*/  STG.E.U8 [R8.64], R3 ;  /* 0x0000000308007986 */ /* 0x0001e2000c101124 */
[----:B------:R-:W-:Y:S05]  /*8be0*/  BRA `(.L_x_12687) ;  /* 0x0000097000007947 */ /* 0x000fea0003800000 */
.L_x_12703:
        /* <DEDUP_REMOVED lines=15> */
.L_x_12707:
[----:B------:R-:W-:Y:S01]  /*8ce0*/  IMAD.MOV.U32 R0, RZ, RZ, 0x7f ;  /* 0x0000007fff007424 */ /* 0x000fe200078e00ff */
[----:B------:R-:W-:-:S04]  /*8cf0*/  ISETP.GT.U32.AND P0, PT, R2, 0x7f800000, PT ;  /* 0x7f8000000200780c */ /* 0x000fc80003f04070 */
[----:B------:R-:W-:-:S04]  /*8d00*/  SEL R0, R0, 0x7c, P0 ;  /* 0x0000007c00007807 */ /* 0x000fc80000000000 */
.L_x_12708:
[----:B------:R-:W-:Y:S05]  /*8d10*/  BSYNC B0 ;  /* 0x0000000000007941 */ /* 0x000fea0003800000 */
.L_x_12706:
[----:B------:R-:W-:-:S04]  /*8d20*/  LOP3.LUT R2, R3, 0x80000000, RZ, 0xc0, !PT ;  /* 0x8000000003027812 */ /* 0x000fc800078ec0ff */
[----:B------:R-:W-:Y:S01]  /*8d30*/  SHF.R.U32.HI R3, RZ, 0x18, R2 ;  /* 0x00000018ff037819 */ /* 0x000fe20000011602 */
[----:B------:R-:W-:-:S03]  /*8d40*/  IMAD.MOV.U32 R2, RZ, RZ, R18 ;  /* 0x000000ffff027224 */ /* 0x000fc600078e0012 */
[----:B------:R-:W-:-:S05]  /*8d50*/  LOP3.LUT R3, R0, R3, RZ, 0xfc, !PT ;  /* 0x0000000300037212 */ /* 0x000fca00078efcff */
[----:B------:R0:W-:Y:S01]  /*8d60*/  STG.E.U8 [R8.64], R3 ;  /* 0x0000000308007986 */ /* 0x0001e2000c101124 */
[----:B------:R-:W-:Y:S05]  /*8d70*/  BRA `(.L_x_12687) ;  /* 0x000007e000007947 */ /* 0x000fea0003800000 */
.L_x_12702:
[----:B------:R-:W0:Y:S01]  /*8d80*/  F2F.F32.F64 R0, R4 ;  /* 0x0000000400007310 */ /* 0x000e220000301000 */
[----:B------:R-:W0:Y:S01]  /*8d90*/  DSETP.GEU.AND P0, PT, |R4|, c[0x2][0x0], PT ;  /* 0x008000000400762a */ /* 0x000e220003f0e200 */
[----:B------:R-:W-:-:S13]  /*8da0*/  IMAD.MOV.U32 R2, RZ, RZ, R18 ;  /* 0x000000ffff027224 */ /* 0x000fda00078e0012 */
[----:B0-----:R-:W-:-:S05]  /*8db0*/  @!P0 FMUL R0, R0, 1.175494350822287508e-38 ;  /* 0x0080000000008820 */ /* 0x001fca0000400000 */
[----:B------:R-:W-:-:S05]  /*8dc0*/  F2FP.BF16.PACK_AB R0, RZ, R0 ;  /* 0x00000000ff00723e */ /* 0x000fca00000010ff */
[----:B------:R0:W-:Y:S01]  /*8dd0*/  STG.E.U16 [R8.64], R0 ;  /* 0x0000000008007986 */ /* 0x0001e2000c101524 */
[----:B------:R-:W-:Y:S05]  /*8de0*/  BRA `(.L_x_12687) ;  /* 0x0000077000007947 */ /* 0x000fea0003800000 */
.L_x_12699:
        /* <DEDUP_REMOVED lines=12> */
.L_x_12711:
        /* <DEDUP_REMOVED lines=19> */
.L_x_12714:
[----:B------:R-:W-:-:S04]  /*8fe0*/  LOP3.LUT R0, R7, 0x80000000, RZ, 0xc0, !PT ;  /* 0x8000000007007812 */ /* 0x000fc800078ec0ff */
[----:B------:R-:W-:-:S04]  /*8ff0*/  SHF.R.U32.HI R3, RZ, 0x18, R0 ;  /* 0x00000018ff037819 */ /* 0x000fc80000011600 */
[----:B------:R-:W-:-:S04]  /*9000*/  LOP3.LUT R2, R2, R3, RZ, 0xfc, !PT ;  /* 0x0000000302027212 */ /* 0x000fc800078efcff */
[----:B------:R-:W-:Y:S02]  /*9010*/  PRMT R0, R2, 0x7610, R0 ;  /* 0x0000761002007816 */ /* 0x000fe40000000000 */
.L_x_12713:
[----:B------:R-:W-:Y:S05]  /*9020*/  BSYNC B0 ;  /* 0x0000000000007941 */ /* 0x000fea0003800000 */
.L_x_12712:
[----:B------:R0:W-:Y:S01]  /*9030*/  STG.E.U8 [R8.64], R0 ;  /* 0x0000000008007986 */ /* 0x0001e2000c101124 */
[----:B------:R-:W-:Y:S01]  /*9040*/  IMAD.MOV.U32 R2, RZ, RZ, R18 ;  /* 0x000000ffff027224 */ /* 0x000fe200078e0012 */
[----:B------:R-:W-:Y:S05]  /*9050*/  BRA `(.L_x_12687) ;  /* 0x0000050000007947 */ /* 0x000fea0003800000 */
.L_x_12710:
        /* <DEDUP_REMOVED lines=19> */
.L_x_12717:
[----:B------:R-:W-:-:S04]  /*9190*/  LOP3.LUT R0, R7, 0x80000000, RZ, 0xc0, !PT ;  /* 0x8000000007007812 */ /* 0x000fc800078ec0ff */
[----:B------:R-:W-:-:S04]  /*91a0*/  SHF.R.U32.HI R3, RZ, 0x18, R0 ;  /* 0x00000018ff037819 */ /* 0x000fc80000011600 */
[----:B------:R-:W-:-:S04]  /*91b0*/  LOP3.LUT R2, R2, R3, RZ, 0xfc, !PT ;  /* 0x0000000302027212 */ /* 0x000fc800078efcff */
[----:B------:R-:W-:Y:S02]  /*91c0*/  PRMT R0, R2, 0x7610, R0 ;  /* 0x0000761002007816 */ /* 0x000fe40000000000 */
.L_x_12716:
[----:B------:R-:W-:Y:S05]  /*91d0*/  BSYNC B0 ;  /* 0x0000000000007941 */ /* 0x000fea0003800000 */
.L_x_12715:
[----:B------:R0:W-:Y:S01]  /*91e0*/  STG.E.U8 [R8.64], R0 ;  /* 0x0000000008007986 */ /* 0x0001e2000c101124 */
[----:B------:R-:W-:Y:S01]  /*91f0*/  IMAD.MOV.U32 R2, RZ, RZ, R18 ;  /* 0x000000ffff027224 */ /* 0x000fe200078e0012 */
[----:B------:R-:W-:Y:S05]  /*9200*/  BRA `(.L_x_12687) ;  /* 0x0000035000007947 */ /* 0x000fea0003800000 */
.L_x_12709:
        /* <DEDUP_REMOVED lines=25> */
.L_x_12692:
        /* <DEDUP_REMOVED lines=18> */
[----:B0-2-4-:R-:W-:Y:S05]  /*94c0*/  CALL.ABS.NOINC R14 ;  /* 0x000000000e007343 */ /* 0x015fea0003c00000 */
[----:B------:R-:W-:Y:S01]  /*94d0*/  IMAD.MOV.U32 R2, RZ, RZ, R18 ;  /* 0x000000ffff027224 */ /* 0x000fe200078e0012 */
[----:B------:R-:W-:Y:S05]  /*94e0*/  BRA `(.L_x_12687) ;  /* 0x0000007000007947 */ /* 0x000fea0003800000 */
.L_x_12719:
[----:B------:R-:W0:Y:S01]  /*94f0*/  F2I.U64.F64.TRUNC R4, R4 ;  /* 0x0000000400047311 */ /* 0x000e22000030d800 */
[----:B------:R-:W-:Y:S01]  /*9500*/  IMAD.MOV.U32 R2, RZ, RZ, R18 ;  /* 0x000000ffff027224 */ /* 0x000fe200078e0012 */
[----:B0-----:R0:W-:Y:S01]  /*9510*/  STG.E.64 [R8.64], R4 ;  /* 0x0000000408007986 */ /* 0x0011e2000c101b24 */
[----:B------:R-:W-:Y:S05]  /*9520*/  BRA `(.L_x_12687) ;  /* 0x0000003000007947 */ /* 0x000fea0003800000 */
.L_x_12718:
[----:B------:R-:W0:Y:S01]  /*9530*/  F2I.U32.F64.TRUNC R5, R4 ;  /* 0x0000000400057311 */ /* 0x000e22000030d000 */
[----:B------:R-:W-:Y:S01]  /*9540*/  IMAD.MOV.U32 R2, RZ, RZ, R18 ;  /* 0x000000ffff027224 */ /* 0x000fe200078e0012 */
[----:B0-----:R0:W-:Y:S06]  /*9550*/  STG.E [R8.64], R5 ;  /* 0x0000000508007986 */ /* 0x0011ec000c101924 */
.L_x_12687:
[----:B------:R-:W-:Y:S05]  /*9560*/  BSYNC B6 ;  /* 0x0000000000067941 */ /* 0x000fea0003800000 */
.L_x_12686:
[----:B------:R-:W-:Y:S01]  /*9570*/  IMAD.MOV.U32 R22, RZ, RZ, -0x200 ;  /* 0xfffffe00ff167424 */ /* 0x000fe200078e00ff */
[----:B------:R-:W-:Y:S03]  /*9580*/  BSSY B6, `(.L_x_12720) ;  /* 0x000020c000067945 */ /* 0x000fe60003800000 */
[----:B0-----:R-:W-:-:S05]  /*9590*/  IMAD R22, R23, R22, c[0x0][0x160] ;  /* 0x0000580017167624 */ /* 0x001fca00078e0216 */
[----:B------:R-:W-:-:S13]  /*95a0*/  ISETP.GE.AND P0, PT, R2, R22, PT ;  /* 0x000000160200720c */ /* 0x000fda0003f06270 */
[----:B------:R-:W-:Y:S05]  /*95b0*/  @P0 BRA `(.L_x_12721) ;  /* 0x0000208000000947 */ /* 0x000fea0003800000 */
[----:B------:R-:W-:Y:S01]  /*95c0*/  IMAD R0, R23, 0x200, R2 ;  /* 0x0000020017007824 */ /* 0x000fe200078e0202 */
[----:B---3--:R-:W-:-:S03]  /*95d0*/  PRMT R3, R19, 0x9910, RZ ;  /* 0x0000991013037816 */ /* 0x008fc600000000ff */
        /* <DEDUP_REMOVED lines=17> */
.L_x_12725:
[----:B------:R-:W0:Y:S02]  /*96f0*/  F2I.S64.F64.TRUNC R28, R28 ;  /* 0x0000001c001c7311 */ /* 0x000e24000030d900 */
[----:B0-----:R-:W-:-:S05]  /*9700*/  IMAD.MOV.U32 R3, RZ, RZ, R28 ;  /* 0x000000ffff037224 */ /* 0x001fca00078e001c */
[----:B------:R0:W-:Y:S01]  /*9710*/  STG.E.U8 [R4.64], R3 ;  /* 0x0000000304007986 */ /* 0x0001e2000c101124 */
[----:B------:R-:W-:Y:S05]  /*9720*/  BRA `(.L_x_12727) ;  /* 0x00000eb000007947 */ /* 0x000fea0003800000 */
.L_x_12724:
        /* <DEDUP_REMOVED lines=9> */
.L_x_12729:
[----:B------:R-:W0:Y:S02]  /*97c0*/  F2I.F64.TRUNC R29, R28 ;  /* 0x0000001c001d7311 */ /* 0x000e24000030d100 */
[----:B0-----:R0:W-:Y:S01]  /*97d0*/  STG.E [R4.64], R29 ;  /* 0x0000001d04007986 */ /* 0x0011e2000c101924 */
[----:B------:R-:W-:Y:S05]  /*97e0*/  BRA `(.L_x_12727) ;  /* 0x00000df000007947 */ /* 0x000fea0003800000 */
.L_x_12728:
[----:B------:R-:W0:Y:S02]  /*97f0*/  F2I.F64.TRUNC R29, R28 ;  /* 0x0000001c001d7311 */ /* 0x000e24000030d100 */
[----:B0-----:R0:W-:Y:S01]  /*9800*/  STG.E.U16 [R4.64], R29 ;  /* 0x0000001d04007986 */ /* 0x0011e2000c101524 */
[----:B------:R-:W-:Y:S05]  /*9810*/  BRA `(.L_x_12727) ;  /* 0x00000dc000007947 */ /* 0x000fea0003800000 */
.L_x_12723:
        /* <DEDUP_REMOVED lines=11> */
.L_x_12731:
[----:B------:R-:W0:Y:S01]  /*98d0*/  F2F.F32.F64 R0, R28 ;  /* 0x0000001c00007310 */ /* 0x000e220000301000 */
[----:B------:R-:W0:-:S14]  /*98e0*/  DSETP.GEU.AND P0, PT, |R28|, c[0x2][0x0], PT ;  /* 0x008000001c00762a */ /* 0x000e1c0003f0e200 */
[----:B0-----:R-:W-:-:S05]  /*98f0*/  @!P0 FMUL R0, R0, 1.175494350822287508e-38 ;  /* 0x0080000000008820 */ /* 0x001fca0000400000 */
[----:B------:R-:W-:-:S05]  /*9900*/  F2FP.PACK_AB R0, RZ, R0 ;  /* 0x00000000ff00723e */ /* 0x000fca00000000ff */
[----:B------:R0:W-:Y:S01]  /*9910*/  STG.E.U16 [R4.64], R0 ;  /* 0x0000000004007986 */ /* 0x0001e2000c101524 */
[----:B------:R-:W-:Y:S05]  /*9920*/  BRA `(.L_x_12727) ;  /* 0x00000cb000007947 */ /* 0x000fea0003800000 */
.L_x_12730:
        /* <DEDUP_REMOVED lines=12> */
.L_x_12733:
[----:B------:R-:W0:Y:S01]  /*99f0*/  F2F.F32.F64 R0, R28 ;  /* 0x0000001c00007310 */ /* 0x000e220000301000 */
[----:B------:R-:W0:-:S14]  /*9a00*/  DSETP.GEU.AND P0, PT, |R28|, c[0x2][0x0], PT ;  /* 0x008000001c00762a */ /* 0x000e1c0003f0e200 */
[----:B0-----:R-:W-:-:S05]  /*9a10*/  @!P0 FMUL R0, R0, 1.175494350822287508e-38 ;  /* 0x0080000000008820 */ /* 0x001fca0000400000 */
[----:B------:R-:W-:-:S04]  /*9a20*/  F2FP.PACK_AB R3, RZ, R0 ;  /* 0x00000000ff03723e */ /* 0x000fc800000000ff */
[----:B------:R-:W-:-:S05]  /*9a30*/  PRMT R3, R3, 0x5410, RZ ;  /* 0x0000541003037816 */ /* 0x000fca00000000ff */
[----:B------:R0:W-:Y:S01]  /*9a40*/  STG.E [R4.64], R3 ;  /* 0x0000000304007986 */ /* 0x0001e2000c101924 */
[----:B------:R-:W-:Y:S05]  /*9a50*/  BRA `(.L_x_12727) ;  /* 0x00000b8000007947 */ /* 0x000fea0003800000 */
.L_x_12732:
[----:B------:R0:W-:Y:S01]  /*9a60*/  STG.E.64 [R4.64], R28 ;  /* 0x0000001c04007986 */ /* 0x0001e2000c101b24 */
[----:B------:R-:W-:Y:S05]  /*9a70*/  BRA `(.L_x_12727) ;  /* 0x00000b6000007947 */ /* 0x000fea0003800000 */
.L_x_12722:
        /* <DEDUP_REMOVED lines=12> */
.L_x_12736:
[----:B----4-:R-:W-:-:S05]  /*9b40*/  CS2R R30, SRZ ;  /* 0x00000000001e7805 */ /* 0x010fca000001ff00 */
[----:B------:R0:W-:Y:S01]  /*9b50*/  STG.E.128 [R4.64], R28 ;  /* 0x0000001c04007986 */ /* 0x0001e2000c101d24 */
[----:B------:R-:W-:Y:S05]  /*9b60*/  BRA `(.L_x_12727) ;  /* 0x00000a7000007947 */ /* 0x000fea0003800000 */
.L_x_12735:
        /* <DEDUP_REMOVED lines=23> */
.L_x_12740:
[----:B------:R-:W-:Y:S05]  /*9ce0*/  BSYNC B0 ;  /* 0x0000000000007941 */ /* 0x000fea0003800000 */
.L_x_12739:
[----:B------:R-:W-:-:S05]  /*9cf0*/  LOP3.LUT R7, R0, R7, RZ, 0xfc, !PT ;  /* 0x0000000700077212 */ /* 0x000fca00078efcff */
[----:B------:R0:W-:Y:S01]  /*9d00*/  STG.E.U8 [R4.64], R7 ;  /* 0x0000000704007986 */ /* 0x0001e2000c101124 */
[----:B------:R-:W-:Y:S05]  /*9d10*/  BRA `(.L_x_12727) ;  /* 0x000008c000007947 */ /* 0x000fea0003800000 */
.L_x_12738:
        /* <DEDUP_REMOVED lines=15> */
.L_x_12742:
[----:B------:R-:W-:Y:S01]  /*9e10*/  IMAD.MOV.U32 R0, RZ, RZ, 0x7f ;  /* 0x0000007fff007424 */ /* 0x000fe200078e00ff */
[----:B------:R-:W-:-:S04]  /*9e20*/  ISETP.GT.U32.AND P0, PT, R3, 0x7f800000, PT ;  /* 0x7f8000000300780c */ /* 0x000fc80003f04070 */
[----:B------:R-:W-:-:S04]  /*9e30*/  SEL R0, R0, 0x7c, P0 ;  /* 0x0000007c00007807 */ /* 0x000fc80000000000 */
.L_x_12743:
[----:B------:R-:W-:Y:S05]  /*9e40*/  BSYNC B0 ;  /* 0x0000000000007941 */ /* 0x000fea0003800000 */
.L_x_12741:
[----:B------:R-:W-:-:S04]  /*9e50*/  LOP3.LUT R3, R7, 0x80000000, RZ, 0xc0, !PT ;  /* 0x8000000007037812 */ /* 0x000fc800078ec0ff */
[----:B------:R-:W-:-:S04]  /*9e60*/  SHF.R.U32.HI R3, RZ, 0x18, R3 ;  /* 0x00000018ff037819 */ /* 0x000fc80000011603 */
[----:B------:R-:W-:-:S05]  /*9e70*/  LOP3.LUT R3, R0, R3, RZ, 0xfc, !PT ;  /* 0x0000000300037212 */ /* 0x000fca00078efcff */
[----:B------:R0:W-:Y:S01]  /*9e80*/  STG.E.U8 [R4.64], R3 ;  /* 0x0000000304007986 */ /* 0x0001e2000c101124 */
[----:B------:R-:W-:Y:S05]  /*9e90*/  BRA `(.L_x_12727) ;  /* 0x0000074000007947 */ /* 0x000fea0003800000 */
.L_x_12737:
[----:B------:R-:W0:Y:S01]  /*9ea0*/  F2F.F32.F64 R0, R28 ;  /* 0x0000001c00007310 */ /* 0x000e220000301000 */
[----:B------:R-:W0:-:S14]  /*9eb0*/  DSETP.GEU.AND P0, PT, |R28|, c[0x2][0x0], PT ;  /* 0x008000001c00762a */ /* 0x000e1c0003f0e200 */
[----:B0-----:R-:W-:-:S05]  /*9ec0*/  @!P0 FMUL R0, R0, 1.175494350822287508e-38 ;  /* 0x0080000000008820 */ /* 0x001fca0000400000 */
[----:B------:R-:W-:-:S05]  /*9ed0*/  F2FP.BF16.PACK_AB R0, RZ, R0 ;  /* 0x00000000ff00723e */ /* 0x000fca00000010ff */
[----:B------:R0:W-:Y:S01]  /*9ee0*/  STG.E.U16 [R4.64], R0 ;  /* 0x0000000004007986 */ /* 0x0001e2000c101524 */
[----:B------:R-:W-:Y:S05]  /*9ef0*/  BRA `(.L_x_12727) ;  /* 0x000006e000007947 */ /* 0x000fea0003800000 */
.L_x_12734:
        /* <DEDUP_REMOVED lines=11> */
.L_x_12746:
        /* <DEDUP_REMOVED lines=19> */
.L_x_12749:
[----:B------:R-:W-:-:S04]  /*a0e0*/  LOP3.LUT R0, R7, 0x80000000, RZ, 0xc0, !PT ;  /* 0x8000000007007812 */ /* 0x000fc800078ec0ff */
[----:B------:R-:W-:-:S04]  /*a0f0*/  SHF.R.U32.HI R0, RZ, 0x18, R0 ;  /* 0x00000018ff007819 */ /* 0x000fc80000011600 */
[----:B------:R-:W-:Y:S02]  /*a100*/  LOP3.LUT R0, R3, R0, RZ, 0xfc, !PT ;  /* 0x0000000003007212 */ /* 0x000fe400078efcff */
.L_x_12748:
[----:B------:R-:W-:Y:S05]  /*a110*/  BSYNC B0 ;  /* 0x0000000000007941 */ /* 0x000fea0003800000 */
.L_x_12747:
[----:B------:R0:W-:Y:S01]  /*a120*/  STG.E.U8 [R4.64], R0 ;  /* 0x0000000004007986 */ /* 0x0001e2000c101124 */
[----:B------:R-:W-:Y:S05]  /*a130*/  BRA `(.L_x_12727) ;  /* 0x000004a000007947 */ /* 0x000fea0003800000 */
.L_x_12745:
        /* <DEDUP_REMOVED lines=19> */
.L_x_12752:
[----:B------:R-:W-:-:S04]  /*a270*/  LOP3.LUT R0, R7, 0x80000000, RZ, 0xc0, !PT ;  /* 0x8000000007007812 */ /* 0x000fc800078ec0ff */
[----:B------:R-:W-:-:S04]  /*a280*/  SHF.R.U32.HI R0, RZ, 0x18, R0 ;  /* 0x00000018ff007819 */ /* 0x000fc80000011600 */
[----:B------:R-:W-:Y:S02]  /*a290*/  LOP3.LUT R0, R3, R0, RZ, 0xfc, !PT ;  /* 0x0000000003007212 */ /* 0x000fe400078efcff */
.L_x_12751:
[----:B------:R-:W-:Y:S05]  /*a2a0*/  BSYNC B0 ;  /* 0x0000000000007941 */ /* 0x000fea0003800000 */
.L_x_12750:
[----:B------:R0:W-:Y:S01]  /*a2b0*/  STG.E.U8 [R4.64], R0 ;  /* 0x0000000004007986 */ /* 0x0001e2000c101124 */
[----:B------:R-:W-:Y:S05]  /*a2c0*/  BRA `(.L_x_12727) ;  /* 0x0000031000007947 */ /* 0x000fea0003800000 */
.L_x_12744:
        /* <DEDUP_REMOVED lines=24> */
.L_x_12726:
        /* <DEDUP_REMOVED lines=19> */
[----:B------:R-:W-:Y:S05]  /*a580*/  BRA `(.L_x_12727) ;  /* 0x0000005000007947 */ /* 0x000fea0003800000 */
.L_x_12754:
[----:B------:R-:W0:Y:S02]  /*a590*/  F2I.U64.F64.TRUNC R28, R28 ;  /* 0x0000001c001c7311 */ /* 0x000e24000030d800 */
[----:B0-----:R0:W-:Y:S01]  /*a5a0*/  STG.E.64 [R4.64], R28 ;  /* 0x0000001c04007986 */ /* 0x0011e2000c101b24 */
[----:B------:R-:W-:Y:S05]  /*a5b0*/  BRA `(.L_x_12727) ;  /* 0x0000002000007947 */ /* 0x000fea0003800000 */
.L_x_12753:
[----:B------:R-:W0:Y:S02]  /*a5c0*/  F2I.U32.F64.TRUNC R29, R28 ;  /* 0x0000001c001d7311 */ /* 0x000e24000030d000 */
[----:B0-----:R0:W-:Y:S02]  /*a5d0*/  STG.E [R4.64], R29 ;  /* 0x0000001d04007986 */ /* 0x0011e4000c101924 */
.L_x_12727:
        /* <DEDUP_REMOVED lines=19> */
[----:B-1----:R-:W0:Y:S02]  /*a710*/  F2I.F64.TRUNC R25, R24 ;  /* 0x0000001800197311 */ /* 0x002e24000030d100 */
[----:B0-----:R0:W-:Y:S01]  /*a720*/  STG.E.U8 [R4.64], R25 ;  /* 0x0000001904007986 */ /* 0x0011e2000c101124 */
[----:B------:R-:W-:Y:S05]  /*a730*/  BRA `(.L_x_12760) ;  /* 0x00000ef000007947 */ /* 0x000fea0003800000 */
.L_x_12758:
[----:B-1----:R-:W0:Y:S02]  /*a740*/  F2I.S64.F64.TRUNC R24, R24 ;  /* 0x0000001800187311 */ /* 0x002e24000030d900 */
[----:B0-----:R-:W-:-:S05]  /*a750*/  IMAD.MOV.U32 R3, RZ, RZ, R24 ;  /* 0x000000ffff037224 */ /* 0x001fca00078e0018 */
[----:B------:R0:W-:Y:S01]  /*a760*/  STG.E.U8 [R4.64], R3 ;  /* 0x0000000304007986 */ /* 0x0001e2000c101124 */
[----:B------:R-:W-:Y:S05]  /*a770*/  BRA `(.L_x_12760) ;  /* 0x00000eb000007947 */ /* 0x000fea0003800000 */
.L_x_12757:
[----:B------:R-:W-:-:S13]  /*a780*/  ISETP.NE.AND P0, PT, R0, 0x2, PT ;  /* 0x000000020000780c */ /* 0x000fda0003f05270 */
[----:B------:R-:W-:Y:S05]  /*a790*/  @!P0 BRA `(.L_x_12761) ;  /* 0x000000a000008947 */ /* 0x000fea0003800000 */
[----:B------:R-:W-:-:S13]  /*a7a0*/  ISETP.NE.AND P0, PT, R0, 0x3, PT ;  /* 0x000000030000780c */ /* 0x000fda0003f05270 */
[----:B------:R-:W-:Y:S05]  /*a7b0*/  @!P0 BRA `(.L_x_12762) ;  /* 0x0000005000008947 */ /* 0x000fea0003800000 */
[----:B------:R-:W-:-:S13]  /*a7c0*/  ISETP.NE.AND P0, PT, R0, 0x4, PT ;  /* 0x000000040000780c */ /* 0x000fda0003f05270 */
[----:B------:R-:W-:Y:S05]  /*a7d0*/  @P0 BRA `(.L_x_12759) ;  /* 0x00000cc000000947 */ /* 0x000fea0003800000 */
[----:B-1----:R-:W0:Y:S02]  /*a7e0*/  F2I.S64.F64.TRUNC R24, R24 ;  /* 0x0000001800187311 */ /* 0x002e24000030d900 */
[----:B0-----:R0:W-:Y:S01]  /*a7f0*/  STG.E.64 [R4.64], R24 ;  /* 0x0000001804007986 */ /* 0x0011e2000c101b24 */
[----:B------:R-:W-:Y:S05]  /*a800*/  BRA `(.L_x_12760) ;  /* 0x00000e2000007947 */ /* 0x000fea0003800000 */
.L_x_12762:
[----:B-1----:R-:W0:Y:S02]  /*a810*/  F2I.F64.TRUNC R25, R24 ;  /* 0x0000001800197311 */ /* 0x002e24000030d100 */
[----:B0-----:R0:W-:Y:S01]  /*a820*/  STG.E [R4.64], R25 ;  /* 0x0000001904007986 */ /* 0x0011e2000c101924 */
[----:B------:R-:W-:Y:S05]  /*a830*/  BRA `(.L_x_12760) ;  /* 0x00000df000007947 */ /* 0x000fea0003800000 */
.L_x_12761:
[----:B-1----:R-:W0:Y:S02]  /*a840*/  F2I.F64.TRUNC R25, R24 ;  /* 0x0000001800197311 */ /* 0x002e24000030d100 */
[----:B0-----:R0:W-:Y:S01]  /*a850*/  STG.E.U16 [R4.64], R25 ;  /* 0x0000001904007986 */ /* 0x0011e2000c101524 */
[----:B------:R-:W-:Y:S05]  /*a860*/  BRA `(.L_x_12760) ;  /* 0x00000dc000007947 */ /* 0x000fea0003800000 */
.L_x_12756:
[----:B------:R-:W-:-:S13]  /*a870*/  ISETP.GT.AND P0, PT, R0, 0x6, PT ;  /* 0x000000060000780c */ /* 0x000fda0003f04270 */
[----:B------:R-:W-:Y:S05]  /*a880*/  @P0 BRA `(.L_x_12763) ;  /* 0x000000f000000947 */ /* 0x000fea0003800000 */
[----:B------:R-:W-:-:S13]  /*a890*/  ISETP.NE.AND P0, PT, R0, 0x5, PT ;  /* 0x000000050000780c */ /* 0x000fda0003f05270 */
[----:B------:R-:W-:Y:S05]  /*a8a0*/  @!P0 BRA `(.L_x_12764) ;  /* 0x0000007000008947 */ /* 0x000fea0003800000 */
[----:B------:R-:W-:-:S13]  /*a8b0*/  ISETP.NE.AND P0, PT, R0, 0x6, PT ;  /* 0x000000060000780c */ /* 0x000fda0003f05270 */
[----:B------:R-:W-:Y:S05]  /*a8c0*/  @P0 BRA `(.L_x_12759) ;  /* 0x00000bd000000947 */ /* 0x000fea0003800000 */
[----:B-1----:R-:W0:Y:S01]  /*a8d0*/  F2F.F32.F64 R3, R24 ;  /* 0x0000001800037310 */ /* 0x002e220000301000 */
[----:B------:R-:W0:-:S14]  /*a8e0*/  DSETP.GEU.AND P0, PT, |R24|, c[0x2][0x0], PT ;  /* 0x008000001800762a */ /* 0x000e1c0003f0e200 */
[----:B0-----:R-:W-:-:S05]  /*a8f0*/  @!P0 FMUL R3, R3, 1.175494350822287508e-38 ;  /* 0x0080000003038820 */ /* 0x001fca0000400000 */
[----:B------:R0:W-:Y:S01]  /*a900*/  STG.E [R4.64], R3 ;  /* 0x0000000304007986 */ /* 0x0001e2000c101924 */
[----:B------:R-:W-:Y:S05]  /*a910*/  BRA `(.L_x_12760) ;  /* 0x00000d1000007947 */ /* 0x000fea0003800000 */
.L_x_12764:
[----:B-1----:R-:W0:Y:S01]  /*a920*/  F2F.F32.F64 R0, R24 ;  /* 0x0000001800007310 */ /* 0x002e220000301000 */
[----:B------:R-:W0:-:S14]  /*a930*/  DSETP.GEU.AND P0, PT, |R24|, c[0x2][0x0], PT ;  /* 0x008000001800762a */ /* 0x000e1c0003f0e200 */
[----:B0-----:R-:W-:-:S05]  /*a940*/  @!P0 FMUL R0, R0, 1.175494350822287508e-38 ;  /* 0x0080000000008820 */ /* 0x001fca0000400000 */
[----:B------:R-:W-:-:S05]  /*a950*/  F2FP.PACK_AB R0, RZ, R0 ;  /* 0x00000000ff00723e */ /* 0x000fca00000000ff */
[----:B------:R0:W-:Y:S01]  /*a960*/  STG.E.U16 [R4.64], R0 ;  /* 0x0000000004007986 */ /* 0x0001e2000c101524 */
[----:B------:R-:W-:Y:S05]  /*a970*/  BRA `(.L_x_12760) ;  /* 0x00000cb000007947 */ /* 0x000fea0003800000 */
.L_x_12763:
        /* <DEDUP_REMOVED lines=8> */
[----:B------:R-:W-:-:S13]  /*aa00*/  IMAD.MOV.U32 R7, RZ, RZ, RZ ;  /* 0x000000ffff077224 */ /* 0x000fda00078e00ff */
[----:B0-----:R-:W-:-:S05]  /*aa10*/  @!P0 FMUL R6, R6, 1.175494350822287508e-38 ;  /* 0x0080000006068820 */ /* 0x001fca0000400000 */
[----:B------:R0:W-:Y:S01]  /*aa20*/  STG.E.64 [R4.64], R6 ;  /* 0x0000000604007986 */ /* 0x0001e2000c101b24 */
[----:B------:R-:W-:Y:S05]  /*aa30*/  BRA `(.L_x_12760) ;  /* 0x00000bf000007947 */ /* 0x000fea0003800000 */
.L_x_12766:
[----:B-1----:R-:W0:Y:S01]  /*aa40*/  F2F.F32.F64 R0, R24 ;  /* 0x0000001800007310 */ /* 0x002e220000301000 */
[----:B------:R-:W0:-:S14]  /*aa50*/  DSETP.GEU.AND P0, PT, |R24|, c[0x2][0x0], PT ;  /* 0x008000001800762a */ /* 0x000e1c0003f0e200 */
[----:B0-----:R-:W-:-:S05]  /*aa60*/  @!P0 FMUL R0, R0, 1.175494350822287508e-38 ;  /* 0x0080000000008820 */ /* 0x001fca0000400000 */
[----:B------:R-:W-:-:S04]  /*aa70*/  F2FP.PACK_AB R3, RZ, R0 ;  /* 0x00000000ff03723e */ /* 0x000fc800000000ff */
[----:B------:R-:W-:-:S05]  /*aa80*/  PRMT R3, R3, 0x5410, RZ ;  /* 0x0000541003037816 */ /* 0x000fca00000000ff */
[----:B------:R0:W-:Y:S01]  /*aa90*/  STG.E [R4.64], R3 ;  /* 0x0000000304007986 */ /* 0x0001e2000c101924 */
[----:B------:R-:W-:Y:S05]  /*aaa0*/  BRA `(.L_x_12760) ;  /* 0x00000b8000007947 */ /* 0x000fea0003800000 */
.L_x_12765:
[----:B-1----:R0:W-:Y:S01]  /*aab0*/  STG.E.64 [R4.64], R24 ;  /* 0x0000001804007986 */ /* 0x0021e2000c101b24 */
[----:B------:R-:W-:Y:S05]  /*aac0*/  BRA `(.L_x_12760) ;  /* 0x00000b6000007947 */ /* 0x000fea0003800000 */
.L_x_12755:
        /* <DEDUP_REMOVED lines=9> */
[----:B0-----:R-:W-:-:S05]  /*ab60*/  SEL R3, RZ, 0x1, !P0 ;  /* 0x00000001ff037807 */ /* 0x001fca0004000000 */
[----:B------:R0:W-:Y:S01]  /*ab70*/  STG.E.U8 [R4.64], R3 ;  /* 0x0000000304007986 */ /* 0x0001e2000c101124 */
[----:B------:R-:W-:Y:S05]  /*ab80*/  BRA `(.L_x_12760) ;  /* 0x00000aa000007947 */ /* 0x000fea0003800000 */
.L_x_12769:
[----:B----4-:R-:W-:-:S05]  /*ab90*/  CS2R R26, SRZ ;  /* 0x00000000001a7805 */ /* 0x010fca000001ff00 */
[----:B-1----:R0:W-:Y:S01]  /*aba0*/  STG.E.128 [R4.64], R24 ;  /* 0x0000001804007986 */ /* 0x0021e2000c101d24 */
[----:B------:R-:W-:Y:S05]  /*abb0*/  BRA `(.L_x_12760) ;  /* 0x00000a7000007947 */ /* 0x000fea0003800000 */
.L_x_12768:
        /* <DEDUP_REMOVED lines=23> */
.L_x_12773:
[----:B------:R-:W-:Y:S05]  /*ad30*/  BSYNC B0 ;  /* 0x0000000000007941 */ /* 0x000fea0003800000 */
.L_x_12772:
[----:B------:R-:W-:-:S05]  /*ad40*/  LOP3.LUT R7, R0, R7, RZ, 0xfc, !PT ;  /* 0x0000000700077212 */ /* 0x000fca00078efcff */
[----:B------:R0:W-:Y:S01]  /*ad50*/  STG.E.U8 [R4.64], R7 ;  /* 0x0000000704007986 */ /* 0x0001e2000c101124 */
[----:B------:R-:W-:Y:S05]  /*ad60*/  BRA `(.L_x_12760) ;  /* 0x000008c000007947 */ /* 0x000fea0003800000 */
.L_x_12771:
[----:B-1----:R-:W0:Y:S01]  /*ad70*/  F2F.F32.F64 R7, R24 ;  /* 0x0000001800077310 */ /* 0x002e220000301000 */
        /* <DEDUP_REMOVED lines=14> */
.L_x_12775:
[----:B------:R-:W-:Y:S01]  /*ae60*/  IMAD.MOV.U32 R0, RZ, RZ, 0x7f ;  /* 0x0000007fff007424 */ /* 0x000fe200078e00ff */
[----:B------:R-:W-:-:S04]  /*ae70*/  ISETP.GT.U32.AND P0, PT, R3, 0x7f800000, PT ;  /* 0x7f8000000300780c */ /* 0x000fc80003f04070 */
[----:B------:R-:W-:-:S04]  /*ae80*/  SEL R0, R0, 0x7c, P0 ;  /* 0x0000007c00007807 */ /* 0x000fc80000000000 */
.L_x_12776:
[----:B------:R-:W-:Y:S05]  /*ae90*/  BSYNC B0 ;  /* 0x0000000000007941 */ /* 0x000fea0003800000 */
.L_x_12774:
[----:B------:R-:W-:-:S04]  /*aea0*/  LOP3.LUT R3, R7, 0x80000000, RZ, 0xc0, !PT ;  /* 0x8000000007037812 */ /* 0x000fc800078ec0ff */
[----:B------:R-:W-:-:S04]  /*aeb0*/  SHF.R.U32.HI R3, RZ, 0x18, R3 ;  /* 0x00000018ff037819 */ /* 0x000fc80000011603 */
[----:B------:R-:W-:-:S05]  /*aec0*/  LOP3.LUT R3, R0, R3, RZ, 0xfc, !PT ;  /* 0x0000000300037212 */ /* 0x000fca00078efcff */
[----:B------:R0:W-:Y:S01]  /*aed0*/  STG.E.U8 [R4.64], R3 ;  /* 0x0000000304007986 */ /* 0x0001e2000c101124 */
[----:B------:R-:W-:Y:S05]  /*aee0*/  BRA `(.L_x_12760) ;  /* 0x0000074000007947 */ /* 0x000fea0003800000 */
.L_x_12770:
[----:B-1----:R-:W0:Y:S01]  /*aef0*/  F2F.F32.F64 R0, R24 ;  /* 0x0000001800007310 */ /* 0x002e220000301000 */
[----:B------:R-:W0:-:S14]  /*af00*/  DSETP.GEU.AND P0, PT, |R24|, c[0x2][0x0], PT ;  /* 0x008000001800762a */ /* 0x000e1c0003f0e200 */
[----:B0-----:R-:W-:-:S05]  /*af10*/  @!P0 FMUL R0, R0, 1.175494350822287508e-38 ;  /* 0x0080000000008820 */ /* 0x001fca0000400000 */
[----:B------:R-:W-:-:S05]  /*af20*/  F2FP.BF16.PACK_AB R0, RZ, R0 ;  /* 0x00000000ff00723e */ /* 0x000fca00000010ff */
[----:B------:R0:W-:Y:S01]  /*af30*/  STG.E.U16 [R4.64], R0 ;  /* 0x0000000004007986 */ /* 0x0001e2000c101524 */
[----:B------:R-:W-:Y:S05]  /*af40*/  BRA `(.L_x_12760) ;  /* 0x000006e000007947 */ /* 0x000fea0003800000 */
.L_x_12767:
        /* <DEDUP_REMOVED lines=8> */
[----:B-1----:R-:W0:Y:S02]  /*afd0*/  F2I.U32.F64.TRUNC R25, R24 ;  /* 0x0000001800197311 */ /* 0x002e24000030d000 */
[----:B0-----:R0:W-:Y:S01]  /*afe0*/  STG.E.U16 [R4.64], R25 ;  /* 0x0000001904007986 */ /* 0x0011e2000c101524 */
[----:B------:R-:W-:Y:S05]  /*aff0*/  BRA `(.L_x_12760) ;  /* 0x0000063000007947 */ /* 0x000fea0003800000 */
.L_x_12779:
[----:B-1----:R-:W0:Y:S01]  /*b000*/  F2F.F32.F64 R7, R24 ;  /* 0x0000001800077310 */ /* 0x002e220000301000 */
        /* <DEDUP_REMOVED lines=18> */
.L_x_12782:
[----:B------:R-:W-:-:S04]  /*b130*/  LOP3.LUT R0, R7, 0x80000000, RZ, 0xc0, !PT ;  /* 0x8000000007007812 */ /* 0x000fc800078ec0ff */
[----:B------:R-:W-:-:S04]  /*b140*/  SHF.R.U32.HI R0, RZ, 0x18, R0 ;  /* 0x00000018ff007819 */ /* 0x000fc80000011600 */
[----:B------:R-:W-:Y:S02]  /*b150*/  LOP3.LUT R0, R3, R0, RZ, 0xfc, !PT ;  /* 0x0000000003007212 */ /* 0x000fe400078efcff */
.L_x_12781:
[----:B------:R-:W-:Y:S05]  /*b160*/  BSYNC B0 ;  /* 0x0000000000007941 */ /* 0x000fea0003800000 */
.L_x_12780:
[----:B------:R0:W-:Y:S01]  /*b170*/  STG.E.U8 [R4.64], R0 ;  /* 0x0000000004007986 */ /* 0x0001e2000c101124 */
[----:B------:R-:W-:Y:S05]  /*b180*/  BRA `(.L_x_12760) ;  /* 0x000004a000007947 */ /* 0x000fea0003800000 */
.L_x_12778:
        /* <DEDUP_REMOVED lines=19> */
.L_x_12785:
[----:B------:R-:W-:-:S04]  /*b2c0*/  LOP3.LUT R0, R7, 0x80000000, RZ, 0xc0, !PT ;  /* 0x8000000007007812 */ /* 0x000fc800078ec0ff */
[----:B------:R-:W-:-:S04]  /*b2d0*/  SHF.R.U32.HI R0, RZ, 0x18, R0 ;  /* 0x00000018ff007819 */ /* 0x000fc80000011600 */
[----:B------:R-:W-:Y:S02]  /*b2e0*/  LOP3.LUT R0, R3, R0, RZ, 0xfc, !PT ;  /* 0x0000000003007212 */ /* 0x000fe400078efcff */
.L_x_12784:
[----:B------:R-:W-:Y:S05]  /*b2f0*/  BSYNC B0 ;  /* 0x0000000000007941 */ /* 0x000fea0003800000 */
.L_x_12783:
[----:B------:R0:W-:Y:S01]  /*b300*/  STG.E.U8 [R4.64], R0 ;  /* 0x0000000004007986 */ /* 0x0001e2000c101124 */
[----:B------:R-:W-:Y:S05]  /*b310*/  BRA `(.L_x_12760) ;  /* 0x0000031000007947 */ /* 0x000fea0003800000 */
.L_x_12777:
        /* <DEDUP_REMOVED lines=24> */
.L_x_12759:
        /* <DEDUP_REMOVED lines=20> */
.L_x_12787:
[----:B-1----:R-:W0:Y:S02]  /*b5e0*/  F2I.U64.F64.TRUNC R24, R24 ;  /* 0x0000001800187311 */ /* 0x002e24000030d800 */
[----:B0-----:R0:W-:Y:S01]  /*b5f0*/  STG.E.64 [R4.64], R24 ;  /* 0x0000001804007986 */ /* 0x0011e2000c101b24 */
[----:B------:R-:W-:Y:S05]  /*b600*/  BRA `(.L_x_12760) ;  /* 0x0000002000007947 */ /* 0x000fea0003800000 */
.L_x_12786:
[----:B-1----:R-:W0:Y:S02]  /*b610*/  F2I.U32.F64.TRUNC R25, R24 ;  /* 0x0000001800197311 */ /* 0x002e24000030d000 */
[----:B0-----:R0:W-:Y:S02]  /*b620*/  STG.E [R4.64], R25 ;  /* 0x0000001904007986 */ /* 0x0011e4000c101924 */
.L_x_12760:
[----:B------:R-:W-:Y:S02]  /*b630*/  IADD3 R2, R2, 0x80, RZ ;  /* 0x0000008002027810 */ /* 0x000fe40007ffe0ff */
.L_x_12721:
[----:B------:R-:W-:Y:S05]  /*b640*/  BSYNC B6 ;  /* 0x0000000000067941 */ /* 0x000fea0003800000 */
.L_x_12720:
[----:B------:R-:W-:-:S13]  /*b650*/  ISETP.GE.AND P0, PT, R2, R22, PT ;  /* 0x000000160200720c */ /* 0x000fda0003f06270 */
[----:B------:R-:W-:Y:S05]  /*b660*/  @P0 EXIT ;  /* 0x000000000000094d */ /* 0x000fea0003800000 */
[----:B0-----:R-:W0:Y:S02]  /*b670*/  S2R R0, SR_CTAID.X ;  /* 0x0000000000007919 */ /* 0x001e240000002500 */
[----:B0-----:R-:W-:Y:S01]  /*b680*/  IMAD R2, R0, 0x200, R2 ;  /* 0x0000020000027824 */ /* 0x001fe200078e0202 */
[----:B---3--:R-:W-:-:S03]  /*b690*/  PRMT R0, R19, 0x9910, RZ ;  /* 0x0000991013007816 */ /* 0x008fc600000000ff */
        /* <DEDUP_REMOVED lines=13> */
[----:B--2---:R-:W0:Y:S02]  /*b770*/  F2I.F64.TRUNC R17, R16 ;  /* 0x0000001000117311 */ /* 0x004e24000030d100 */
[----:B0-----:R-:W-:Y:S01]  /*b780*/  STG.E.U8 [R2.64], R17 ;  /* 0x0000001102007986 */ /* 0x001fe2000c101124 */
[----:B------:R-:W-:Y:S05]  /*b790*/  EXIT ;  /* 0x000000000000794d */ /* 0x000fea0003800000 */
.L_x_12791:
[----:B--2---:R-:W0:Y:S02]  /*b7a0*/  F2I.S64.F64.TRUNC R16, R16 ;  /* 0x0000001000107311 */ /* 0x004e24000030d900 */
[----:B0-----:R-:W-:-:S05]  /*b7b0*/  IMAD.MOV.U32 R5, RZ, RZ, R16 ;  /* 0x000000ffff057224 */ /* 0x001fca00078e0010 */
[----:B------:R-:W-:Y:S01]  /*b7c0*/  STG.E.U8 [R2.64], R5 ;  /* 0x0000000502007986 */ /* 0x000fe2000c101124 */
[----:B------:R-:W-:Y:S05]  /*b7d0*/  EXIT ;  /* 0x000000000000794d */ /* 0x000fea0003800000 */
.L_x_12790:
[----:B------:R-:W-:-:S13]  /*b7e0*/  ISETP.NE.AND P0, PT, R0, 0x2, PT ;  /* 0x000000020000780c */ /* 0x000fda0003f05270 */
[----:B------:R-:W-:Y:S05]  /*b7f0*/  @!P0 BRA `(.L_x_12793) ;  /* 0x000000a000008947 */ /* 0x000fea0003800000 */
[----:B------:R-:W-:-:S13]  /*b800*/  ISETP.NE.AND P0, PT, R0, 0x3, PT ;  /* 0x000000030000780c */ /* 0x000fda0003f05270 */
[----:B------:R-:W-:Y:S05]  /*b810*/  @!P0 BRA `(.L_x_12794) ;  /* 0x0000005000008947 */ /* 0x000fea0003800000 */
[----:B------:R-:W-:-:S13]  /*b820*/  ISETP.NE.AND P0, PT, R0, 0x4, PT ;  /* 0x000000040000780c */ /* 0x000fda0003f05270 */
[----:B------:R-:W-:Y:S05]  /*b830*/  @P0 BRA `(.L_x_12792) ;  /* 0x00000ce000000947 */ /* 0x000fea0003800000 */
[----:B--2---:R-:W0:Y:S02]  /*b840*/  F2I.S64.F64.TRUNC R16, R16 ;  /* 0x0000001000107311 */ /* 0x004e24000030d900 */
[----:B0-----:R-:W-:Y:S01]  /*b850*/  STG.E.64 [R2.64], R16 ;  /* 0x0000001002007986 */ /* 0x001fe2000c101b24 */
[----:B------:R-:W-:Y:S05]  /*b860*/  EXIT ;  /* 0x000000000000794d */ /* 0x000fea0003800000 */
.L_x_12794:
[----:B--2---:R-:W0:Y:S02]  /*b870*/  F2I.F64.TRUNC R17, R16 ;  /* 0x0000001000117311 */ /* 0x004e24000030d100 */
[----:B0-----:R-:W-:Y:S01]  /*b880*/  STG.E [R2.64], R17 ;  /* 0x0000001102007986 */ /* 0x001fe2000c101924 */
[----:B------:R-:W-:Y:S05]  /*b890*/  EXIT ;  /* 0x000000000000794d */ /* 0x000fea0003800000 */
.L_x_12793:
[----:B--2---:R-:W0:Y:S02]  /*b8a0*/  F2I.F64.TRUNC R17, R16 ;  /* 0x0000001000117311 */ /* 0x004e24000030d100 */
[----:B0-----:R-:W-:Y:S01]  /*b8b0*/  STG.E.U16 [R2.64], R17 ;  /* 0x0000001102007986 */ /* 0x001fe2000c101524 */
[----:B------:R-:W-:Y:S05]  /*b8c0*/  EXIT ;  /* 0x000000000000794d */ /* 0x000fea0003800000 */
.L_x_12789:
[----:B------:R-:W-:-:S13]  /*b8d0*/  ISETP.GT.AND P0, PT, R0, 0x6, PT ;  /* 0x000000060000780c */ /* 0x000fda0003f04270 */
[----:B------:R-:W-:Y:S05]  /*b8e0*/  @P0 BRA `(.L_x_12795) ;  /* 0x000000f000000947 */ /* 0x000fea0003800000 */
[----:B------:R-:W-:-:S13]  /*b8f0*/  ISETP.NE.AND P0, PT, R0, 0x5, PT ;  /* 0x000000050000780c */ /* 0x000fda0003f05270 */
[----:B------:R-:W-:Y:S05]  /*b900*/  @!P0 BRA `(.L_x_12796) ;  /* 0x0000007000008947 */ /* 0x000fea0003800000 */
[----:B------:R-:W-:-:S13]  /*b910*/  ISETP.NE.AND P0, PT, R0, 0x6, PT ;  /* 0x000000060000780c */ /* 0x000fda0003f05270 */
[----:B------:R-:W-:Y:S05]  /*b920*/  @P0 BRA `(.L_x_12792) ;  /* 0x00000bf000000947 */ /* 0x000fea0003800000 */
[----:B--2---:R-:W0:Y:S01]  /*b930*/  F2F.F32.F64 R5, R16 ;  /* 0x0000001000057310 */ /* 0x004e220000301000 */
[----:B------:R-:W0:-:S14]  /*b940*/  DSETP.GEU.AND P0, PT, |R16|, c[0x2][0x0], PT ;  /* 0x008000001000762a */ /* 0x000e1c0003f0e200 */
[----:B0-----:R-:W-:-:S05]  /*b950*/  @!P0 FMUL R5, R5, 1.175494350822287508e-38 ;  /* 0x0080000005058820 */ /* 0x001fca0000400000 */
[----:B------:R-:W-:Y:S01]  /*b960*/  STG.E [R2.64], R5 ;  /* 0x0000000502007986 */ /* 0x000fe2000c101924 */
[----:B------:R-:W-:Y:S05]  /*b970*/  EXIT ;  /* 0x000000000000794d */ /* 0x000fea0003800000 */
.L_x_12796:
[----:B--2---:R-:W0:Y:S01]  /*b980*/  F2F.F32.F64 R0, R16 ;  /* 0x0000001000007310 */ /* 0x004e220000301000 */
[----:B------:R-:W0:-:S14]  /*b990*/  DSETP.GEU.AND P0, PT, |R16|, c[0x2][0x0], PT ;  /* 0x008000001000762a */ /* 0x000e1c0003f0e200 */
[----:B0-----:R-:W-:-:S05]  /*b9a0*/  @!P0 FMUL R0, R0, 1.175494350822287508e-38 ;  /* 0x0080000000008820 */ /* 0x001fca0000400000 */
[----:B------:R-:W-:-:S05]  /*b9b0*/  F2FP.PACK_AB R0, RZ, R0 ;  /* 0x00000000ff00723e */ /* 0x000fca00000000ff */
[----:B------:R-:W-:Y:S01]  /*b9c0*/  STG.E.U16 [R2.64], R0 ;  /* 0x0000000002007986 */ /* 0x000fe2000c101524 */
[----:B------:R-:W-:Y:S05]  /*b9d0*/  EXIT ;  /* 0x000000000000794d */ /* 0x000fea0003800000 */
.L_x_12795:
[----:B------:R-:W-:-:S13]  /*b9e0*/  ISETP.NE.AND P0, PT, R0, 0x7, PT ;  /* 0x000000070000780c */ /* 0x000fda0003f05270 */
[----:B------:R-:W-:Y:S05]  /*b9f0*/  @!P0 BRA `(.L_x_12797) ;  /* 0x0000011000008947 */ /* 0x000fea0003800000 */
[----:B------:R-:W-:-:S13]  /*ba00*/  ISETP.NE.AND P0, PT, R0, 0x8, PT ;  /* 0x000000080000780c */ /* 0x000fda0003f05270 */
[----:B------:R-:W-:Y:S05]  /*ba10*/  @!P0 BRA `(.L_x_12798) ;  /* 0x0000008000008947 */ /* 0x000fea0003800000 */
[----:B------:R-:W-:-:S13]  /*ba20*/  ISETP.NE.AND P0, PT, R0, 0x9, PT ;  /* 0x000000090000780c */ /* 0x000fda0003f05270 */
[----:B------:R-:W-:Y:S05]  /*ba30*/  @P0 BRA `(.L_x_12792) ;  /* 0x00000ae000000947 */ /* 0x000fea0003800000 */
[----:B--2---:R-:W0:Y:S01]  /*ba40*/  F2F.F32.F64 R4, R16 ;  /* 0x0000001000047310 */ /* 0x004e220000301000 */
[----:B------:R-:W0:Y:S01]  /*ba50*/  DSETP.GEU.AND P0, PT, |R16|, c[0x2][0x0], PT ;  /* 0x008000001000762a */ /* 0x000e220003f0e200 */
[----:B------:R-:W-:-:S13]  /*ba60*/  IMAD.MOV.U32 R5, RZ, RZ, RZ ;  /* 0x000000ffff057224 */ /* 0x000fda00078e00ff */
[----:B0-----:R-:W-:-:S05]  /*ba70*/  @!P0 FMUL R4, R4, 1.175494350822287508e-38 ;  /* 0x0080000004048820 */ /* 0x001fca0000400000 */
[----:B------:R-:W-:Y:S01]  /*ba80*/  STG.E.64 [R2.64], R4 ;  /* 0x0000000402007986 */ /* 0x000fe2000c101b24 */
[----:B------:R-:W-:Y:S05]  /*ba90*/  EXIT ;  /* 0x000000000000794d */ /* 0x000fea0003800000 */
.L_x_12798:
[----:B--2---:R-:W0:Y:S01]  /*baa0*/  F2F.F32.F64 R0, R16 ;  /* 0x0000001000007310 */ /* 0x004e220000301000 */
[----:B------:R-:W0:-:S14]  /*bab0*/  DSETP.GEU.AND P0, PT, |R16|, c[0x2][0x0], PT ;  /* 0x008000001000762a */ /* 0x000e1c0003f0e200 */
[----:B0-----:R-:W-:-:S05]  /*bac0*/  @!P0 FMUL R0, R0, 1.175494350822287508e-38 ;  /* 0x0080000000008820 */ /* 0x001fca0000400000 */
[----:B------:R-:W-:-:S04]  /*bad0*/  F2FP.PACK_AB R5, RZ, R0 ;  /* 0x00000000ff05723e */ /* 0x000fc800000000ff */
[----:B------:R-:W-:-:S05]  /*bae0*/  PRMT R5, R5, 0x5410, RZ ;  /* 0x0000541005057816 */ /* 0x000fca00000000ff */
[----:B------:R-:W-:Y:S01]  /*baf0*/  STG.E [R2.64], R5 ;  /* 0x0000000502007986 */ /* 0x000fe2000c101924 */
[----:B------:R-:W-:Y:S05]  /*bb00*/  EXIT ;  /* 0x000000000000794d */ /* 0x000fea0003800000 */
.L_x_12797:
[----:B--2---:R-:W-:Y:S01]  /*bb10*/  STG.E.64 [R2.64], R16 ;  /* 0x0000001002007986 */ /* 0x004fe2000c101b24 */
[----:B------:R-:W-:Y:S05]  /*bb20*/  EXIT ;  /* 0x000000000000794d */ /* 0x000fea0003800000 */
.L_x_12788:
        /* <DEDUP_REMOVED lines=9> */
[----:B0-----:R-:W-:-:S05]  /*bbc0*/  SEL R5, RZ, 0x1, !P0 ;  /* 0x00000001ff057807 */ /* 0x001fca0004000000 */
[----:B------:R-:W-:Y:S01]  /*bbd0*/  STG.E.U8 [R2.64], R5 ;  /* 0x0000000502007986 */ /* 0x000fe2000c101124 */
[----:B------:R-:W-:Y:S05]  /*bbe0*/  EXIT ;  /* 0x000000000000794d */ /* 0x000fea0003800000 */
.L_x_12801:
[----:B------:R-:W-:-:S05]  /*bbf0*/  CS2R R18, SRZ ;  /* 0x0000000000127805 */ /* 0x000fca000001ff00 */
[----:B--2---:R-:W-:Y:S01]  /*bc00*/  STG.E.128 [R2.64], R16 ;  /* 0x0000001002007986 */ /* 0x004fe2000c101d24 */
[----:B------:R-:W-:Y:S05]  /*bc10*/  EXIT ;  /* 0x000000000000794d */ /* 0x000fea0003800000 */
.L_x_12800:
        /* <DEDUP_REMOVED lines=23> */
.L_x_12805:
[----:B------:R-:W-:Y:S05]  /*bd90*/  BSYNC B0 ;  /* 0x0000000000007941 */ /* 0x000fea0003800000 */
.L_x_12804:
[----:B------:R-:W-:-:S05]  /*bda0*/  LOP3.LUT R5, R0, R5, RZ, 0xfc, !PT ;  /* 0x0000000500057212 */ /* 0x000fca00078efcff */
[----:B------:R-:W-:Y:S01]  /*bdb0*/  STG.E.U8 [R2.64], R5 ;  /* 0x0000000502007986 */ /* 0x000fe2000c101124 */
[----:B------:R-:W-:Y:S05]  /*bdc0*/  EXIT ;  /* 0x000000000000794d */ /* 0x000fea0003800000 */
.L_x_12803:
[----:B--2---:R-:W0:Y:S01]  /*bdd0*/  F2F.F32.F64 R5, R16 ;  /* 0x0000001000057310 */ /* 0x004e220000301000 */
        /* <DEDUP_REMOVED lines=14> */
.L_x_12807:
[----:B------:R-:W-:Y:S01]  /*bec0*/  IMAD.MOV.U32 R0, RZ, RZ, 0x7f ;  /* 0x0000007fff007424 */ /* 0x000fe200078e00ff */
[----:B------:R-:W-:-:S04]  /*bed0*/  ISETP.GT.U32.AND P0, PT, R4, 0x7f800000, PT ;  /* 0x7f8000000400780c */ /* 0x000fc80003f04070 */
[----:B------:R-:W-:-:S04]  /*bee0*/  SEL R0, R0, 0x7c, P0 ;  /* 0x0000007c00007807 */ /* 0x000fc80000000000 */
.L_x_12808:
[----:B------:R-:W-:Y:S05]  /*bef0*/  BSYNC B0 ;  /* 0x0000000000007941 */ /* 0x000fea0003800000 */
.L_x_12806:
[----:B------:R-:W-:-:S04]  /*bf00*/  LOP3.LUT R4, R5, 0x80000000, RZ, 0xc0, !PT ;  /* 0x8000000005047812 */ /* 0x000fc800078ec0ff */
[----:B------:R-:W-:-:S04]  /*bf10*/  SHF.R.U32.HI R5, RZ, 0x18, R4 ;  /* 0x00000018ff057819 */ /* 0x000fc80000011604 */
[----:B------:R-:W-:-:S05]  /*bf20*/  LOP3.LUT R5, R0, R5, RZ, 0xfc, !PT ;  /* 0x0000000500057212 */ /* 0x000fca00078efcff */
[----:B------:R-:W-:Y:S01]  /*bf30*/  STG.E.U8 [R2.64], R5 ;  /* 0x0000000502007986 */ /* 0x000fe2000c101124 */
[----:B------:R-:W-:Y:S05]  /*bf40*/  EXIT ;  /* 0x000000000000794d */ /* 0x000fea0003800000 */
.L_x_12802:
[----:B--2---:R-:W0:Y:S01]  /*bf50*/  F2F.F32.F64 R0, R16 ;  /* 0x0000001000007310 */ /* 0x004e220000301000 */
[----:B------:R-:W0:-:S14]  /*bf60*/  DSETP.GEU.AND P0, PT, |R16|, c[0x2][0x0], PT ;  /* 0x008000001000762a */ /* 0x000e1c0003f0e200 */
[----:B0-----:R-:W-:-:S05]  /*bf70*/  @!P0 FMUL R0, R0, 1.175494350822287508e-38 ;  /* 0x0080000000008820 */ /* 0x001fca0000400000 */
[----:B------:R-:W-:-:S05]  /*bf80*/  F2FP.BF16.PACK_AB R0, RZ, R0 ;  /* 0x00000000ff00723e */ /* 0x000fca00000010ff */
[----:B------:R-:W-:Y:S01]  /*bf90*/  STG.E.U16 [R2.64], R0 ;  /* 0x0000000002007986 */ /* 0x000fe2000c101524 */
[----:B------:R-:W-:Y:S05]  /*bfa0*/  EXIT ;  /* 0x000000000000794d */ /* 0x000fea0003800000 */
.L_x_12799:
        /* <DEDUP_REMOVED lines=8> */
[----:B--2---:R-:W0:Y:S02]  /*c030*/  F2I.U32.F64.TRUNC R17, R16 ;  /* 0x0000001000117311 */ /* 0x004e24000030d000 */
[----:B0-----:R-:W-:Y:S01]  /*c040*/  STG.E.U16 [R2.64], R17 ;  /* 0x0000001102007986 */ /* 0x001fe2000c101524 */
[----:B------:R-:W-:Y:S05]  /*c050*/  EXIT ;  /* 0x000000000000794d */ /* 0x000fea0003800000 */
.L_x_12811:
[----:B--2---:R-:W0:Y:S01]  /*c060*/  F2F.F32.F64 R7, R16 ;  /* 0x0000001000077310 */ /* 0x004e220000301000 */
        /* <DEDUP_REMOVED lines=18> */
.L_x_12814:
[----:B------:R-:W-:-:S04]  /*c190*/  LOP3.LUT R0, R7, 0x80000000, RZ, 0xc0, !PT ;  /* 0x8000000007007812 */ /* 0x000fc800078ec0ff */
[----:B------:R-:W-:-:S04]  /*c1a0*/  SHF.R.U32.HI R5, RZ, 0x18, R0 ;  /* 0x00000018ff057819 */ /* 0x000fc80000011600 */
[----:B------:R-:W-:-:S04]  /*c1b0*/  LOP3.LUT R4, R4, R5, RZ, 0xfc, !PT ;  /* 0x0000000504047212 */ /* 0x000fc800078efcff */
[----:B------:R-:W-:Y:S02]  /*c1c0*/  PRMT R0, R4, 0x7610, R0 ;  /* 0x0000761004007816 */ /* 0x000fe40000000000 */
.L_x_12813:
[----:B------:R-:W-:Y:S05]  /*c1d0*/  BSYNC B0 ;  /* 0x0000000000007941 */ /* 0x000fea0003800000 */
.L_x_12812:
[----:B------:R-:W-:Y:S01]  /*c1e0*/  STG.E.U8 [R2.64], R0 ;  /* 0x0000000002007986 */ /* 0x000fe2000c101124 */
[----:B------:R-:W-:Y:S05]  /*c1f0*/  EXIT ;  /* 0x000000000000794d */ /* 0x000fea0003800000 */
.L_x_12810:
        /* <DEDUP_REMOVED lines=19> */
.L_x_12817:
[----:B------:R-:W-:-:S04]  /*c330*/  LOP3.LUT R0, R7, 0x80000000, RZ, 0xc0, !PT ;  /* 0x8000000007007812 */ /* 0x000fc800078ec0ff */
[----:B------:R-:W-:-:S04]  /*c340*/  SHF.R.U32.HI R5, RZ, 0x18, R0 ;  /* 0x00000018ff057819 */ /* 0x000fc80000011600 */
[----:B------:R-:W-:-:S04]  /*c350*/  LOP3.LUT R4, R4, R5, RZ, 0xfc, !PT ;  /* 0x0000000504047212 */ /* 0x000fc800078efcff */
[----:B------:R-:W-:Y:S02]  /*c360*/  PRMT R0, R4, 0x7610, R0 ;  /* 0x0000761004007816 */ /* 0x000fe40000000000 */
.L_x_12816:
[----:B------:R-:W-:Y:S05]  /*c370*/  BSYNC B0 ;  /* 0x0000000000007941 */ /* 0x000fea0003800000 */
.L_x_12815:
[----:B------:R-:W-:Y:S01]  /*c380*/  STG.E.U8 [R2.64], R0 ;  /* 0x0000000002007986 */ /* 0x000fe2000c101124 */
[----:B------:R-:W-:Y:S05]  /*c390*/  EXIT ;  /* 0x000000000000794d */ /* 0x000fea0003800000 */
.L_x_12809:
[----:B------:R-:W-:-:S13]  /*c3a0*/  ISETP.NE.AND P0, PT, R0, 0x1c, PT ;  /* 0x0000001c0000780c */ /* 0x000fda0003f05270 */
[----:B------:R-:W-:Y:S05]  /*c3b0*/  @!P0 BRA `(.L_x_12818) ;  /* 0x000002d000008947 */ /* 0x000fea0003800000 */
[----:B------:R-:W-:-:S13]  /*c3c0*/  ISETP.NE.AND P0, PT, R0, 0x1d, PT ;  /* 0x0000001d0000780c */ /* 0x000fda0003f05270 */
[----:B------:R-:W-:Y:S05]  /*c3d0*/  @!P0 BRA `(.L_x_12819) ;  /* 0x0000028000008947 */ /* 0x000fea0003800000 */
[----:B------:R-:W-:-:S13]  /*c3e0*/  ISETP.NE.AND P0, PT, R0, 0x2c, PT ;  /* 0x0000002c0000780c */ /* 0x000fda0003f05270 */
[----:B------:R-:W-:Y:S05]  /*c3f0*/  @P0 BRA `(.L_x_12792) ;  /* 0x0000012000000947 */ /* 0x000fea0003800000 */
[----:B--2---:R-:W0:Y:S01]  /*c400*/  F2F.F32.F64 R6, R16 ;  /* 0x0000001000067310 */ /* 0x004e220000301000 */
        /* <DEDUP_REMOVED lines=17> */
.L_x_12792:
        /* <DEDUP_REMOVED lines=18> */
[----:B--234-:R-:W-:Y:S05]  /*c640*/  CALL.ABS.NOINC R2 ;  /* 0x0000000002007343 */ /* 0x01cfea0003c00000 */
[----:B------:R-:W-:Y:S05]  /*c650*/  EXIT ;  /* 0x000000000000794d */ /* 0x000fea0003800000 */
.L_x_12819:
[----:B--2---:R-:W0:Y:S02]  /*c660*/  F2I.U64.F64.TRUNC R16, R16 ;  /* 0x0000001000107311 */ /* 0x004e24000030d800 */
[----:B0-----:R-:W-:Y:S01]  /*c670*/  STG.E.64 [R2.64], R16 ;  /* 0x0000001002007986 */ /* 0x001fe2000c101b24 */
[----:B------:R-:W-:Y:S05]  /*c680*/  EXIT ;  /* 0x000000000000794d */ /* 0x000fea0003800000 */
.L_x_12818:
[----:B--2---:R-:W0:Y:S02]  /*c690*/  F2I.U32.F64.TRUNC R17, R16 ;  /* 0x0000001000117311 */ /* 0x004e24000030d000 */
[----:B0-----:R-:W-:Y:S01]  /*c6a0*/  STG.E [R2.64], R17 ;  /* 0x0000001102007986 */ /* 0x001fe2000c101924 */
[----:B------:R-:W-:Y:S05]  /*c6b0*/  EXIT ;  /* 0x000000000000794d */ /* 0x000fea0003800000 */
        .weak           $__internal_37_$__cuda_sm20_div_rn_f64_full
        .type           $__internal_37_$__cuda_sm20_div_rn_f64_full,@function
        .size           $__internal_37_$__cuda_sm20_div_rn_f64_full,(.L_x_17698 - $__internal_37_$__cuda_sm20_div_rn_f64_full)
$__internal_37_$__cuda_sm20_div_rn_f64_full:
[----:B------:R-:W-:Y:S01]  /*c6c0*/  FSETP.GEU.AND P0, PT, |R9|, 1.469367938527859385e-39, PT ;  /* 0x001000000900780b */ /* 0x000fe20003f0e200 */
[----:B------:R-:W-:Y:S01]  /*c6d0*/  IMAD.MOV.U32 R12, RZ, RZ, 0x1ca00000 ;  /* 0x1ca00000ff0c7424 */ /* 0x000fe200078e00ff */
[----:B------:R-:W-:Y:S01]  /*c6e0*/  FSETP.GEU.AND P3, PT, |R11|, 1.469367938527859385e-39, PT ;  /* 0x001000000b00780b */ /* 0x000fe20003f6e200 */
[----:B------:R-:W-:Y:S01]  /*c6f0*/  IMAD.MOV.U32 R14, RZ, RZ, 0x1 ;  /* 0x00000001ff0e7424 */ /* 0x000fe200078e00ff */
[----:B------:R-:W-:Y:S01]  /*c700*/  LOP3.LUT R6, R9, 0x800fffff, RZ, 0xc0, !PT ;  /* 0x800fffff09067812 */ /* 0x000fe200078ec0ff */
[----:B------:R-:W-:Y:S01]  /*c710*/  BSSY B1, `(.L_x_12820) ;  /* 0x0000056000017945 */ /* 0x000fe20003800000 */
[----:B------:R-:W-:-:S02]  /*c720*/  LOP3.LUT R19, R11, 0x7ff00000, RZ, 0xc0, !PT ;  /* 0x7ff000000b137812 */ /* 0x000fc400078ec0ff */
[----:B------:R-:W-:Y:S01]  /*c730*/  LOP3.LUT R7, R6, 0x3ff00000, RZ, 0xfc, !PT ;  /* 0x3ff0000006077812 */ /* 0x000fe200078efcff */
[----:B------:R-:W-:Y:S01]  /*c740*/  IMAD.MOV.U32 R6, RZ, RZ, R8 ;  /* 0x000000ffff067224 */ /* 0x000fe200078e0008 */
[----:B------:R-:W-:Y:S01]  /*c750*/  LOP3.LUT R3, R9, 0x7ff00000, RZ, 0xc0, !PT ;  /* 0x7ff0000009037812 */ /* 0x000fe200078ec0ff */
[----:B------:R0:W-:Y:S02]  /*c760*/  STL [R1], R19 ;  /* 0x0000001301007387 */ /* 0x0001e40000100800 */
[----:B------:R-:W1:Y:S01]  /*c770*/  @!P0 DMUL R6, R8, 8.98846567431157953865e+307 ;  /* 0x7fe0000008068828 */ /* 0x000e620000000000 */
[----:B------:R-:W-:Y:S01]  /*c780*/  ISETP.GE.U32.AND P2, PT, R19, R3, PT ;  /* 0x000000031300720c */ /* 0x000fe20003f46070 */
[----:B------:R-:W-:Y:S01]  /*c790*/  @!P3 IMAD.MOV.U32 R20, RZ, RZ, RZ ;  /* 0x000000ffff14b224 */ /* 0x000fe200078e00ff */
[----:B------:R-:W-:-:S03]  /*c7a0*/  @!P3 LOP3.LUT R0, R9, 0x7ff00000, RZ, 0xc0, !PT ;  /* 0x7ff000000900b812 */ /* 0x000fc600078ec0ff */
[----:B-1----:R-:W1:Y:S01]  /*c7b0*/  MUFU.RCP64H R15, R7 ;  /* 0x00000007000f7308 */ /* 0x002e620000001800 */
[----:B------:R-:W-:-:S03]  /*c7c0*/  @!P3 ISETP.GE.U32.AND P4, PT, R19, R0, PT ;  /* 0x000000001300b20c */ /* 0x000fc60003f86070 */
[----:B------:R-:W-:Y:S02]  /*c7d0*/  @!P0 LOP3.LUT R3, R7, 0x7ff00000, RZ, 0xc0, !PT ;  /* 0x7ff0000007038812 */ /* 0x000fe400078ec0ff */
[C---:B------:R-:W-:Y:S02]  /*c7e0*/  @!P3 SEL R0, R12.reuse, 0x63400000, !P4 ;  /* 0x634000000c00b807 */ /* 0x040fe40006000000 */
[----:B------:R-:W-:Y:S02]  /*c7f0*/  SEL R12, R12, 0x63400000, !P2 ;  /* 0x634000000c0c7807 */ /* 0x000fe40005000000 */
[--C-:B------:R-:W-:Y:S02]  /*c800*/  @!P3 LOP3.LUT R0, R0, 0x80000000, R11.reuse, 0xf8, !PT ;  /* 0x800000000000b812 */ /* 0x100fe400078ef80b */
[----:B------:R-:W-:Y:S01]  /*c810*/  LOP3.LUT R13, R12, 0x800fffff, R11, 0xf8, !PT ;  /* 0x800fffff0c0d7812 */ /* 0x000fe200078ef80b */
[----:B------:R-:W-:Y:S01]  /*c820*/  IMAD.MOV.U32 R12, RZ, RZ, R10 ;  /* 0x000000ffff0c7224 */ /* 0x000fe200078e000a */
[----:B------:R-:W-:Y:S01]  /*c830*/  @!P3 LOP3.LUT R21, R0, 0x100000, RZ, 0xfc, !PT ;  /* 0x001000000015b812 */ /* 0x000fe200078efcff */
[----:B------:R-:W-:Y:S01]  /*c840*/  IMAD.MOV.U32 R0, RZ, RZ, R19 ;  /* 0x000000ffff007224 */ /* 0x000fe200078e0013 */
[----:B-1----:R-:W1:-:S04]  /*c850*/  DFMA R36, R14, -R6, 1 ;  /* 0x3ff000000e24742b */ /* 0x002e480000000806 */
[----:B------:R-:W-:-:S04]  /*c860*/  @!P3 DFMA R12, R12, 2, -R20 ;  /* 0x400000000c0cb82b */ /* 0x000fc80000000814 */
[----:B-1----:R-:W1:-:S06]  /*c870*/  DFMA R36, R36, R36, R36 ;  /* 0x000000242424722b */ /* 0x002e4c0000000024 */
[----:B-1----:R-:W1:Y:S01]  /*c880*/  DFMA R14, R14, R36, R14 ;  /* 0x000000240e0e722b */ /* 0x002e62000000000e */
[----:B------:R-:W-:-:S04]  /*c890*/  @!P3 LOP3.LUT R0, R13, 0x7ff00000, RZ, 0xc0, !PT ;  /* 0x7ff000000d00b812 */ /* 0x000fc800078ec0ff */
[----:B0-----:R-:W-:Y:S01]  /*c8a0*/  IADD3 R19, R0, -0x1, RZ ;  /* 0xffffffff00137810 */ /* 0x001fe20007ffe0ff */
[----:B-1----:R-:W0:-:S03]  /*c8b0*/  DFMA R20, R14, -R6, 1 ;  /* 0x3ff000000e14742b */ /* 0x002e060000000806 */
[----:B------:R-:W-:Y:S02]  /*c8c0*/  ISETP.GT.U32.AND P0, PT, R19, 0x7feffffe, PT ;  /* 0x7feffffe1300780c */ /* 0x000fe40003f04070 */
[----:B------:R-:W-:Y:S01]  /*c8d0*/  IADD3 R19, R3, -0x1, RZ ;  /* 0xffffffff03137810 */ /* 0x000fe20007ffe0ff */
[----:B0-----:R-:W0:-:S03]  /*c8e0*/  DFMA R14, R14, R20, R14 ;  /* 0x000000140e0e722b */ /* 0x001e06000000000e */
[----:B------:R-:W-:-:S03]  /*c8f0*/  ISETP.GT.U32.OR P0, PT, R19, 0x7feffffe, P0 ;  /* 0x7feffffe1300780c */ /* 0x000fc60000704470 */
[----:B0-----:R-:W0:-:S06]  /*c900*/  DMUL R20, R14, R12 ;  /* 0x0000000c0e147228 */ /* 0x001e0c0000000000 */
[----:B0-----:R-:W0:-:S06]  /*c910*/  DFMA R36, R20, -R6, R12 ;  /* 0x800000061424722b */ /* 0x001e0c000000000c */
[----:B0-----:R0:W1:Y:S01]  /*c920*/  DFMA R14, R14, R36, R20 ;  /* 0x000000240e0e722b */ /* 0x0010620000000014 */
[----:B------:R-:W-:Y:S05]  /*c930*/  @P0 BRA `(.L_x_12821) ;  /* 0x000001e000000947 */ /* 0x000fea0003800000 */
[----:B0-----:R-:W2:Y:S01]  /*c940*/  LDL.LU R21, [R1] ;  /* 0x0000000001157983 */ /* 0x001ea20000300800 */
[----:B------:R-:W-:Y:S01]  /*c950*/  LOP3.LUT R3, R9, 0x7ff00000, RZ, 0xc0, !PT ;  /* 0x7ff0000009037812 */ /* 0x000fe200078ec0ff */
[----:B------:R-:W-:Y:S02]  /*c960*/  IMAD.MOV.U32 R19, RZ, RZ, 0x1ca00000 ;  /* 0x1ca00000ff137424 */ /* 0x000fe400078e00ff */
[----:B------:R-:W-:Y:S02]  /*c970*/  IMAD.MOV.U32 R10, RZ, RZ, RZ ;  /* 0x000000ffff0a7224 */ /* 0x000fe400078e00ff */
[C---:B--2---:R-:W-:Y:S01]  /*c980*/  IMAD.IADD R0, R21.reuse, 0x1, -R3 ;  /* 0x0000000115007824 */ /* 0x044fe200078e0a03 */
[----:B------:R-:W-:-:S04]  /*c990*/  ISETP.GE.U32.AND P0, PT, R21, R3, PT ;  /* 0x000000031500720c */ /* 0x000fc80003f06070 */
[----:B------:R-:W-:Y:S02]  /*c9a0*/  IMNMX R0, R0, -0x46a00000, !PT ;  /* 0xb960000000007817 */ /* 0x000fe40007800200 */
[----:B------:R-:W-:Y:S02]  /*c9b0*/  SEL R3, R19, 0x63400000, !P0 ;  /* 0x6340000013037807 */ /* 0x000fe40004000000 */
[----:B------:R-:W-:-:S05]  /*c9c0*/  IMNMX R0, R0, 0x46a00000, PT ;  /* 0x46a0000000007817 */ /* 0x000fca0003800200 */
[----:B------:R-:W-:-:S05]  /*c9d0*/  IMAD.IADD R0, R0, 0x1, -R3 ;  /* 0x0000000100007824 */ /* 0x000fca00078e0a03 */
[----:B------:R-:W-:-:S06]  /*c9e0*/  IADD3 R11, R0, 0x7fe00000, RZ ;  /* 0x7fe00000000b7810 */ /* 0x000fcc0007ffe0ff */
[----:B-1----:R-:W0:-:S10]  /*c9f0*/  DMUL R20, R14, R10 ;  /* 0x0000000a0e147228 */ /* 0x002e140000000000 */
        /* <DEDUP_REMOVED lines=18> */
.L_x_12821:
        /* <DEDUP_REMOVED lines=16> */
.L_x_12824:
[----:B0-----:R-:W-:Y:S01]  /*cc20*/  LOP3.LUT R21, R9, 0x80000, RZ, 0xfc, !PT ;  /* 0x0008000009157812 */ /* 0x001fe200078efcff */
[----:B------:R-:W-:Y:S01]  /*cc30*/  IMAD.MOV.U32 R20, RZ, RZ, R8 ;  /* 0x000000ffff147224 */ /* 0x000fe200078e0008 */
[----:B------:R-:W-:Y:S05]  /*cc40*/  BRA `(.L_x_12822) ;  /* 0x0000002000007947 */ /* 0x000fea0003800000 */
.L_x_12823:
[----:B0-----:R-:W-:Y:S01]  /*cc50*/  LOP3.LUT R21, R11, 0x80000, RZ, 0xfc, !PT ;  /* 0x000800000b157812 */ /* 0x001fe200078efcff */
[----:B------:R-:W-:Y:S02]  /*cc60*/  IMAD.MOV.U32 R20, RZ, RZ, R10 ;  /* 0x000000ffff147224 */ /* 0x000fe400078e000a */
.L_x_12822:
[----:B------:R-:W-:Y:S05]  /*cc70*/  BSYNC B1 ;  /* 0x0000000000017941 */ /* 0x000fea0003800000 */
.L_x_12820:
[----:B------:R-:W-:Y:S02]  /*cc80*/  IMAD.MOV.U32 R6, RZ, RZ, R16 ;  /* 0x000000ffff067224 */ /* 0x000fe400078e0010 */
[----:B------:R-:W-:-:S04]  /*cc90*/  IMAD.MOV.U32 R7, RZ, RZ, 0x0 ;  /* 0x00000000ff077424 */ /* 0x000fc800078e00ff */
[----:B------:R-:W-:Y:S05]  /*cca0*/  RET.REL.NODEC R6 `(_ZN2at6native27unrolled_elementwise_kernelINS0_13BinaryFunctorIdddNS0_15binary_internal10DivFunctorIdEEEESt5arrayIPcLm3EELi4E23TrivialOffsetCalculatorILi2EjESA_ILi1EjENS0_6memory12LoadWithCastILi2EEENSD_13StoreWithCastILi1EEEEEviT_T0_T2_T3_T4_T5_) ;  /* 0xffff335006007950 */ /* 0x000fea0003c3ffff */
.L_x_12825:
        /* <DEDUP_REMOVED lines=13> */
.L_x_17698:


//--------------------- .text._ZN2at6native18elementwise_kernelILi128ELi2EZNS0_22gpu_kernel_impl_nocastINS0_13BinaryFunctorIdddNS0_15binary_internal10DivFunctorIdEEEEEEvRNS_18TensorIteratorBaseERKT_EUliE_EEviT1_ --------------------------
	.section	.text._ZN2at6native18elementwise_kernelILi128ELi2EZNS0_22gpu_kernel_impl_nocastINS0_13BinaryFunctorIdddNS0_15binary_internal10DivFunctorIdEEEEEEvRNS_18TensorIteratorBaseERKT_EUliE_EEviT1_,"ax",@progbits
	.sectioninfo	@"SHI_REGISTERS=27"
	.align	128
        .global         _ZN2at6native18elementwise_kernelILi128ELi2EZNS0_22gpu_kernel_impl_nocastINS0_13BinaryFunctorIdddNS0_15binary_internal10DivFunctorIdEEEEEEvRNS_18TensorIteratorBaseERKT_EUliE_EEviT1_
        .type           _ZN2at6native18elementwise_kernelILi128ELi2EZNS0_22gpu_kernel_impl_nocastINS0_13BinaryFunctorIdddNS0_15binary_internal10DivFunctorIdEEEEEEvRNS_18TensorIteratorBaseERKT_EUliE_EEviT1_,@function
        .size           _ZN2at6native18elementwise_kernelILi128ELi2EZNS0_22gpu_kernel_impl_nocastINS0_13BinaryFunctorIdddNS0_15binary_internal10DivFunctorIdEEEEEEvRNS_18TensorIteratorBaseERKT_EUliE_EEviT1_,(.L_x_17699 - _ZN2at6native18elementwise_kernelILi128ELi2EZNS0_22gpu_kernel_impl_nocastINS0_13BinaryFunctorIdddNS0_15binary_internal10DivFunctorIdEEEEEEvRNS_18TensorIteratorBaseERKT_EUliE_EEviT1_)
        .other          _ZN2at6native18elementwise_kernelILi128ELi2EZNS0_22gpu_kernel_impl_nocastINS0_13BinaryFunctorIdddNS0_15binary_internal10DivFunctorIdEEEEEEvRNS_18TensorIteratorBaseERKT_EUliE_EEviT1_,@"STO_CUDA_ENTRY STV_DEFAULT"
_ZN2at6native18elementwise_kernelILi128ELi2EZNS0_22gpu_kernel_impl_nocastINS0_13BinaryFunctorIdddNS0_15binary_internal10DivFunctorIdEEEEEEvRNS_18TensorIteratorBaseERKT_EUliE_EEviT1_:
.text._ZN2at6native18elementwise_kernelILi128ELi2EZNS0_22gpu_kernel_impl_nocastINS0_13BinaryFunctorIdddNS0_15binary_internal10DivFunctorIdEEEEEEvRNS_18TensorIteratorBaseERKT_EUliE_EEviT1_:
        /* <DEDUP_REMOVED lines=10> */
[----:B------:R-:W-:Y:S01]  /*00a0*/  MOV R0, RZ ;  /* 0x000000ff00007202 */ /* 0x000fe20000000f00 */
[----:B------:R-:W-:-:S10]  /*00b0*/  IMAD.MOV.U32 R12, RZ, RZ, RZ ;  /* 0x000000ffff0c7224 */ /* 0x000fd400078e00ff */
        /* <DEDUP_REMOVED lines=250> */
.L_x_12828:
[----:B------:R-:W-:-:S04]  /*1060*/  IADD3 R2, P0, R2, c[0x0][0x3d8], RZ ;  /* 0x0000f60002027a10 */ /* 0x000fc80007f1e0ff */
[----:B------:R-:W-:-:S06]  /*1070*/  IADD3.X R3, RZ, c[0x0][0x3dc], RZ, P0, !PT ;  /* 0x0000f700ff037a10 */ /* 0x000fcc00007fe4ff */
[----:B------:R-:W2:Y:S01]  /*1080*/  LDG.E.64 R2, [R2.64] ;  /* 0x0000000402027981 */ /* 0x000ea2000c1e1b00 */
[----:B------:R-:W-:-:S04]  /*1090*/  IADD3 R4, P0, R0, c[0x0][0x3d0], RZ ;  /* 0x0000f40000047a10 */ /* 0x000fc80007f1e0ff */
[----:B------:R-:W-:-:S06]  /*10a0*/  IADD3.X R5, RZ, c[0x0][0x3d4], RZ, P0, !PT ;  /* 0x0000f500ff057a10 */ /* 0x000fcc00007fe4ff */
[----:B------:R-:W3:Y:S01]  /*10b0*/  LDG.E.64 R4, [R4.64] ;  /* 0x0000000404047981 */ /* 0x000ee2000c1e1b00 */
[----:B------:R-:W-:Y:S01]  /*10c0*/  IMAD.MOV.U32 R6, RZ, RZ, 0x1 ;  /* 0x00000001ff067424 */ /* 0x000fe200078e00ff */
[----:B------:R-:W-:Y:S01]  /*10d0*/  IADD3 R12, P1, R12, c[0x0][0x3c8], RZ ;  /* 0x0000f2000c0c7a10 */ /* 0x000fe20007f3e0ff */
[----:B------:R-:W-:Y:S03]  /*10e0*/  BSSY B1, `(.L_x_12829) ;  /* 0x0000015000017945 */ /* 0x000fe60003800000 */
[----:B------:R-:W-:Y:S01]  /*10f0*/  IADD3.X R13, RZ, c[0x0][0x3cc], RZ, P1, !PT ;  /* 0x0000f300ff0d7a10 */ /* 0x000fe20000ffe4ff */
[----:B--2---:R-:W0:Y:S01]  /*1100*/  MUFU.RCP64H R7, R3 ;  /* 0x0000000300077308 */ /* 0x004e220000001800 */
[----:B---3--:R-:W-:Y:S01]  /*1110*/  FSETP.GEU.AND P2, PT, |R5|, 6.5827683646048100446e-37, PT ;  /* 0x036000000500780b */ /* 0x008fe20003f4e200 */
        /* <DEDUP_REMOVED lines=11> */
[----:B------:R-:W-:Y:S02]  /*11d0*/  MOV R6, R4 ;  /* 0x0000000400067202 */ /* 0x000fe40000000f00 */
[----:B------:R-:W-:Y:S01]  /*11e0*/  MOV R7, R5 ;  /* 0x0000000500077202 */ /* 0x000fe20000000f00 */
[----:B------:R-:W-:Y:S01]  /*11f0*/  IMAD.MOV.U32 R5, RZ, RZ, R3 ;  /* 0x000000ffff057224 */ /* 0x000fe200078e0003 */
[----:B------:R-:W-:Y:S02]  /*1200*/  MOV R4, R2 ;  /* 0x0000000200047202 */ /* 0x000fe40000000f00 */
[----:B------:R-:W-:Y:S02]  /*1210*/  MOV R0, 0x1230 ;  /* 0x0000123000007802 */ /* 0x000fe40000000f00 */
[----:B------:R-:W-:Y:S05]  /*1220*/  CALL.REL.NOINC `($__internal_38_$__cuda_sm20_div_rn_f64_full) ;  /* 0x0000125000007944 */ /* 0x000fea0003c00000 */
.L_x_12830:
[----:B------:R-:W-:Y:S05]  /*1230*/  BSYNC B1 ;  /* 0x0000000000017941 */ /* 0x000fea0003800000 */
.L_x_12829:
[----:B------:R0:W-:Y:S01]  /*1240*/  STG.E.64 [R12.64], R6 ;  /* 0x000000060c007986 */ /* 0x0001e2000c101b04 */
[----:B------:R-:W-:-:S04]  /*1250*/  LEA R9, R20, R23, 0x8 ;  /* 0x0000001714097211 */ /* 0x000fc800078e40ff */
[----:B------:R-:W-:Y:S02]  /*1260*/  IADD3 R9, R9, 0x80, RZ ;  /* 0x0000008009097810 */ /* 0x000fe40007ffe0ff */
.L_x_12827:
[----:B------:R-:W-:Y:S05]  /*1270*/  BSYNC B0 ;  /* 0x0000000000007941 */ /* 0x000fea0003800000 */
.L_x_12826:
[----:B------:R-:W-:-:S13]  /*1280*/  ISETP.GE.AND P0, PT, R9, c[0x0][0x160], PT ;  /* 0x0000580009007a0c */ /* 0x000fda0003f06270 */
[----:B------:R-:W-:Y:S05]  /*1290*/  @P0 EXIT ;  /* 0x000000000000094d */ /* 0x000fea0003800000 */
[----:B------:R-:W-:Y:S01]  /*12a0*/  ISETP.NE.AND P0, PT, RZ, c[0x0][0x168], PT ;  /* 0x00005a00ff007a0c */ /* 0x000fe20003f05270 */
[----:B------:R-:W-:Y:S01]  /*12b0*/  HFMA2.MMA R0, -RZ, RZ, 0, 0 ;  /* 0x00000000ff007435 */ /* 0x000fe200000001ff */
[----:B------:R-:W-:Y:S02]  /*12c0*/  MOV R2, RZ ;  /* 0x000000ff00027202 */ /* 0x000fe40000000f00 */
[----:B0-----:R-:W-:-:S09]  /*12d0*/  MOV R12, RZ ;  /* 0x000000ff000c7202 */ /* 0x001fd20000000f00 */
[----:B------:R-:W-:Y:S05]  /*12e0*/  @!P0 BRA `(.L_x_12831) ;  /* 0x00000f9000008947 */ /* 0x000fea0003800000 */
[----:B------:R-:W-:Y:S01]  /*12f0*/  MOV R3, R9 ;  /* 0x0000000900037202 */ /* 0x000fe20000000f00 */
[----:B------:R-:W-:-:S04]  /*1300*/  IMAD.MOV.U32 R2, RZ, RZ, RZ ;  /* 0x000000ffff027224 */ /* 0x000fc800078e00ff */
        /* <DEDUP_REMOVED lines=247> */
.L_x_12831:
[----:B------:R-:W-:-:S04]  /*2280*/  IADD3 R2, P0, R2, c[0x0][0x3d8], RZ ;  /* 0x0000f60002027a10 */ /* 0x000fc80007f1e0ff */
[----:B------:R-:W-:-:S06]  /*2290*/  IADD3.X R3, RZ, c[0x0][0x3dc], RZ, P0, !PT ;  /* 0x0000f700ff037a10 */ /* 0x000fcc00007fe4ff */
[----:B------:R-:W2:Y:S01]  /*22a0*/  LDG.E.64 R2, [R2.64] ;  /* 0x0000000402027981 */ /* 0x000ea2000c1e1b00 */
[----:B------:R-:W-:-:S05]  /*22b0*/  IADD3 R4, P0, R0, c[0x0][0x3d0], RZ ;  /* 0x0000f40000047a10 */ /* 0x000fca0007f1e0ff */
[----:B------:R-:W-:-:S06]  /*22c0*/  IMAD.X R5, RZ, RZ, c[0x0][0x3d4], P0 ;  /* 0x0000f500ff057624 */ /* 0x000fcc00000e06ff */
[----:B------:R-:W3:Y:S01]  /*22d0*/  LDG.E.64 R4, [R4.64] ;  /* 0x0000000404047981 */ /* 0x000ee2000c1e1b00 */
[----:B------:R-:W-:Y:S01]  /*22e0*/  MOV R6, 0x1 ;  /* 0x0000000100067802 */ /* 0x000fe20000000f00 */
[----:B------:R-:W-:Y:S01]  /*22f0*/  BSSY B0, `(.L_x_12832) ;  /* 0x0000016000007945 */ /* 0x000fe20003800000 */
[----:B------:R-:W-:-:S04]  /*2300*/  IADD3 R12, P1, R12, c[0x0][0x3c8], RZ ;  /* 0x0000f2000c0c7a10 */ /* 0x000fc80007f3e0ff */
        /* <DEDUP_REMOVED lines=19> */
[----:B-1----:R-:W-:Y:S05]  /*2440*/  CALL.REL.NOINC `($__internal_38_$__cuda_sm20_div_rn_f64_full) ;  /* 0x0000003000007944 */ /* 0x002fea0003c00000 */
.L_x_12833:
[----:B------:R-:W-:Y:S05]  /*2450*/  BSYNC B0 ;  /* 0x0000000000007941 */ /* 0x000fea0003800000 */
.L_x_12832:
[----:B------:R-:W-:Y:S01]  /*2460*/  STG.E.64 [R12.64], R6 ;  /* 0x000000060c007986 */ /* 0x000fe2000c101b04 */
[----:B------:R-:W-:Y:S05]  /*2470*/  EXIT ;  /* 0x000000000000794d */ /* 0x000fea0003800000 */
        .weak           $__internal_38_$__cuda_sm20_div_rn_f64_full
        .type           $__internal_38_$__cuda_sm20_div_rn_f64_full,@function
        .size           $__internal_38_$__cuda_sm20_div_rn_f64_full,(.L_x_17699 - $__internal_38_$__cuda_sm20_div_rn_f64_full)
$__internal_38_$__cuda_sm20_div_rn_f64_full:
[C---:B------:R-:W-:Y:S01]  /*2480*/  FSETP.GEU.AND P0, PT, |R5|.reuse, 1.469367938527859385e-39, PT ;  /* 0x001000000500780b */ /* 0x040fe20003f0e200 */
[----:B------:R-:W-:Y:S01]  /*2490*/  HFMA2.MMA R14, -RZ, RZ, 0, 5.9604644775390625e-08 ;  /* 0x00000001ff0e7435 */ /* 0x000fe200000001ff */
[----:B------:R-:W-:Y:S01]  /*24a0*/  LOP3.LUT R2, R5, 0x800fffff, RZ, 0xc0, !PT ;  /* 0x800fffff05027812 */ /* 0x000fe200078ec0ff */
[----:B------:R-:W-:Y:S01]  /*24b0*/  BSSY B2, `(.L_x_12834) ;  /* 0x0000055000027945 */ /* 0x000fe20003800000 */
[----:B------:R-:W-:-:S02]  /*24c0*/  FSETP.GEU.AND P2, PT, |R7|, 1.469367938527859385e-39, PT ;  /* 0x001000000700780b */ /* 0x000fc40003f4e200 */
[----:B------:R-:W-:Y:S02]  /*24d0*/  LOP3.LUT R3, R2, 0x3ff00000, RZ, 0xfc, !PT ;  /* 0x3ff0000002037812 */ /* 0x000fe400078efcff */
[----:B------:R-:W-:Y:S02]  /*24e0*/  MOV R2, R4 ;  /* 0x0000000400027202 */ /* 0x000fe40000000f00 */
[----:B------:R-:W-:Y:S02]  /*24f0*/  LOP3.LUT R18, R7, 0x7ff00000, RZ, 0xc0, !PT ;  /* 0x7ff0000007127812 */ /* 0x000fe400078ec0ff */
[----:B------:R-:W-:Y:S01]  /*2500*/  LOP3.LUT R21, R5, 0x7ff00000, RZ, 0xc0, !PT ;  /* 0x7ff0000005157812 */ /* 0x000fe200078ec0ff */
[----:B------:R-:W0:Y:S01]  /*2510*/  @!P0 DMUL R2, R4, 8.98846567431157953865e+307 ;  /* 0x7fe0000004028828 */ /* 0x000e220000000000 */
[----:B------:R-:W-:Y:S01]  /*2520*/  MOV R19, 0x1ca00000 ;  /* 0x1ca0000000137802 */ /* 0x000fe20000000f00 */
[----:B------:R-:W-:Y:S01]  /*2530*/  IMAD.MOV.U32 R22, RZ, RZ, R18 ;  /* 0x000000ffff167224 */ /* 0x000fe200078e0012 */
[----:B------:R-:W-:-:S02]  /*2540*/  ISETP.GE.U32.AND P1, PT, R18, R21, PT ;  /* 0x000000151200720c */ /* 0x000fc40003f26070 */
[----:B------:R-:W-:Y:S01]  /*2550*/  @!P2 LOP3.LUT R9, R5, 0x7ff00000, RZ, 0xc0, !PT ;  /* 0x7ff000000509a812 */ /* 0x000fe200078ec0ff */
[----:B0-----:R-:W0:Y:S01]  /*2560*/  MUFU.RCP64H R15, R3 ;  /* 0x00000003000f7308 */ /* 0x001e220000001800 */
[----:B------:R-:W-:Y:S02]  /*2570*/  MOV R8, R6 ;  /* 0x0000000600087202 */ /* 0x000fe40000000f00 */
[----:B------:R-:W-:Y:S02]  /*2580*/  @!P2 ISETP.GE.U32.AND P3, PT, R18, R9, PT ;  /* 0x000000091200a20c */ /* 0x000fe40003f66070 */
[C---:B------:R-:W-:Y:S02]  /*2590*/  SEL R9, R19.reuse, 0x63400000, !P1 ;  /* 0x6340000013097807 */ /* 0x040fe40004800000 */
[----:B------:R-:W-:Y:S02]  /*25a0*/  @!P2 SEL R11, R19, 0x63400000, !P3 ;  /* 0x63400000130ba807 */ /* 0x000fe40005800000 */
[----:B------:R-:W-:-:S02]  /*25b0*/  LOP3.LUT R9, R9, 0x800fffff, R7, 0xf8, !PT ;  /* 0x800fffff09097812 */ /* 0x000fc400078ef807 */
[----:B------:R-:W-:Y:S02]  /*25c0*/  @!P2 LOP3.LUT R11, R11, 0x80000000, R7, 0xf8, !PT ;  /* 0x800000000b0ba812 */ /* 0x000fe400078ef807 */
[----:B------:R-:W-:Y:S02]  /*25d0*/  @!P2 MOV R10, RZ ;  /* 0x000000ff000aa202 */ /* 0x000fe40000000f00 */
[----:B------:R-:W-:Y:S01]  /*25e0*/  @!P2 LOP3.LUT R11, R11, 0x100000, RZ, 0xfc, !PT ;  /* 0x001000000b0ba812 */ /* 0x000fe200078efcff */
[----:B0-----:R-:W0:Y:S01]  /*25f0*/  DFMA R16, R14, -R2, 1 ;  /* 0x3ff000000e10742b */ /* 0x001e220000000802 */
[----:B------:R-:W-:-:S04]  /*2600*/  @!P0 LOP3.LUT R21, R3, 0x7ff00000, RZ, 0xc0, !PT ;  /* 0x7ff0000003158812 */ /* 0x000fc800078ec0ff */
[----:B------:R-:W-:Y:S01]  /*2610*/  @!P2 DFMA R8, R8, 2, -R10 ;  /* 0x400000000808a82b */ /* 0x000fe2000000080a */
[----:B------:R-:W-:-:S03]  /*2620*/  IADD3 R24, R21, -0x1, RZ ;  /* 0xffffffff15187810 */ /* 0x000fc60007ffe0ff */
[----:B0-----:R-:W0:-:S06]  /*2630*/  DFMA R16, R16, R16, R16 ;  /* 0x000000101010722b */ /* 0x001e0c0000000010 */
[----:B0-----:R0:W1:Y:S01]  /*2640*/  DFMA R16, R14, R16, R14 ;  /* 0x000000100e10722b */ /* 0x001062000000000e */
[----:B------:R-:W-:-:S04]  /*2650*/  @!P2 LOP3.LUT R22, R9, 0x7ff00000, RZ, 0xc0, !PT ;  /* 0x7ff000000916a812 */ /* 0x000fc800078ec0ff */
[----:B0-----:R-:W-:Y:S01]  /*2660*/  IADD3 R14, R22, -0x1, RZ ;  /* 0xffffffff160e7810 */ /* 0x001fe20007ffe0ff */
[----:B-1----:R-:W0:-:S03]  /*2670*/  DFMA R10, R16, -R2, 1 ;  /* 0x3ff00000100a742b */ /* 0x002e060000000802 */
[----:B------:R-:W-:-:S03]  /*2680*/  ISETP.GT.U32.AND P0, PT, R14, 0x7feffffe, PT ;  /* 0x7feffffe0e00780c */ /* 0x000fc60003f04070 */
[----:B0-----:R-:W0:Y:S01]  /*2690*/  DFMA R16, R16, R10, R16 ;  /* 0x0000000a1010722b */ /* 0x001e220000000010 */
[----:B------:R-:W-:-:S05]  /*26a0*/  ISETP.GT.U32.OR P0, PT, R24, 0x7feffffe, P0 ;  /* 0x7feffffe1800780c */ /* 0x000fca0000704470 */
[----:B0-----:R-:W0:-:S06]  /*26b0*/  DMUL R10, R16, R8 ;  /* 0x00000008100a7228 */ /* 0x001e0c0000000000 */
[----:B0-----:R-:W0:-:S06]  /*26c0*/  DFMA R14, R10, -R2, R8 ;  /* 0x800000020a0e722b */ /* 0x001e0c0000000008 */
[----:B0-----:R0:W1:Y:S01]  /*26d0*/  DFMA R14, R16, R14, R10 ;  /* 0x0000000e100e722b */ /* 0x001062000000000a */
[----:B------:R-:W-:Y:S05]  /*26e0*/  @P0 BRA `(.L_x_12835) ;  /* 0x000001c000000947 */ /* 0x000fea0003800000 */
[----:B------:R-:W-:Y:S02]  /*26f0*/  LOP3.LUT R7, R5, 0x7ff00000, RZ, 0xc0, !PT ;  /* 0x7ff0000005077812 */ /* 0x000fe400078ec0ff */
[----:B0-----:R-:W-:Y:S02]  /*2700*/  MOV R16, RZ ;  /* 0x000000ff00107202 */ /* 0x001fe40000000f00 */
[CC--:B------:R-:W-:Y:S02]  /*2710*/  IADD3 R6, R18.reuse, -R7.reuse, RZ ;  /* 0x8000000712067210 */ /* 0x0c0fe40007ffe0ff */
[----:B------:R-:W-:Y:S02]  /*2720*/  ISETP.GE.U32.AND P0, PT, R18, R7, PT ;  /* 0x000000071200720c */ /* 0x000fe40003f06070 */
[----:B------:R-:W-:Y:S02]  /*2730*/  IMNMX R6, R6, -0x46a00000, !PT ;  /* 0xb960000006067817 */ /* 0x000fe40007800200 */
[----:B------:R-:W-:-:S02]  /*2740*/  SEL R19, R19, 0x63400000, !P0 ;  /* 0x6340000013137807 */ /* 0x000fc40004000000 */
[----:B------:R-:W-:-:S04]  /*2750*/  IMNMX R6, R6, 0x46a00000, PT ;  /* 0x46a0000006067817 */ /* 0x000fc80003800200 */
[----:B------:R-:W-:-:S04]  /*2760*/  IADD3 R6, -R19, R6, RZ ;  /* 0x0000000613067210 */ /* 0x000fc80007ffe1ff */
[----:B------:R-:W-:-:S06]  /*2770*/  IADD3 R17, R6, 0x7fe00000, RZ ;  /* 0x7fe0000006117810 */ /* 0x000fcc0007ffe0ff */
[----:B-1----:R-:W0:-:S10]  /*2780*/  DMUL R10, R14, R16 ;  /* 0x000000100e0a7228 */ /* 0x002e140000000000 */
        /* <DEDUP_REMOVED lines=8> */
[----:B------:R-:W-:Y:S01]  /*2810*/  IADD3 R3, -R6, RZ, RZ ;  /* 0x000000ff06037210 */ /* 0x000fe20007ffe1ff */
[----:B------:R-:W-:-:S06]  /*2820*/  IMAD.MOV.U32 R2, RZ, RZ, RZ ;  /* 0x000000ffff027224 */ /* 0x000fcc00078e00ff */
[----:B------:R-:W0:-:S04]  /*2830*/  DFMA R2, R10, -R2, R14 ;  /* 0x800000020a02722b */ /* 0x000e08000000000e */
[----:B------:R-:W1:Y:S02]  /*2840*/  DMUL.RP R14, R14, R16 ;  /* 0x000000100e0e7228 */ /* 0x000e640000008000 */
[----:B0-----:R-:W-:-:S04]  /*2850*/  IADD3 R2, -R6, -0x43300000, RZ ;  /* 0xbcd0000006027810 */ /* 0x001fc80007ffe1ff */
[----:B------:R-:W-:-:S04]  /*2860*/  FSETP.NEU.AND P0, PT, |R3|, R2, PT ;  /* 0x000000020300720b */ /* 0x000fc80003f0d200 */
[----:B-1----:R-:W-:Y:S02]  /*2870*/  LOP3.LUT R5, R15, R5, RZ, 0x3c, !PT ;  /* 0x000000050f057212 */ /* 0x002fe400078e3cff */
[----:B------:R-:W-:Y:S02]  /*2880*/  FSEL R10, R14, R10, !P0 ;  /* 0x0000000a0e0a7208 */ /* 0x000fe40004000000 */
[----:B------:R-:W-:Y:S01]  /*2890*/  FSEL R11, R5, R11, !P0 ;  /* 0x0000000b050b7208 */ /* 0x000fe20004000000 */
[----:B------:R-:W-:Y:S05]  /*28a0*/  BRA `(.L_x_12836) ;  /* 0x0000015000007947 */ /* 0x000fea0003800000 */
.L_x_12835:
        /* <DEDUP_REMOVED lines=11> */
[----:B------:R-:W-:Y:S02]  /*2960*/  @P0 LOP3.LUT R2, R11, 0x7ff00000, RZ, 0xfc, !PT ;  /* 0x7ff000000b020812 */ /* 0x000fe400078efcff */
[----:B------:R-:W-:Y:S02]  /*2970*/  @!P0 MOV R10, RZ ;  /* 0x000000ff000a8202 */ /* 0x000fe40000000f00 */
[----:B------:R-:W-:Y:S02]  /*2980*/  @P0 MOV R10, RZ ;  /* 0x000000ff000a0202 */ /* 0x000fe40000000f00 */
[----:B------:R-:W-:Y:S01]  /*2990*/  @P0 MOV R11, R2 ;  /* 0x00000002000b0202 */ /* 0x000fe20000000f00 */
[----:B------:R-:W-:Y:S05]  /*29a0*/  BRA `(.L_x_12836) ;  /* 0x0000005000007947 */ /* 0x000fea0003800000 */
.L_x_12838:
[----:B0-----:R-:W-:Y:S01]  /*29b0*/  LOP3.LUT R11, R5, 0x80000, RZ, 0xfc, !PT ;  /* 0x00080000050b7812 */ /* 0x001fe200078efcff */
[----:B------:R-:W-:Y:S01]  /*29c0*/  IMAD.MOV.U32 R10, RZ, RZ, R4 ;  /* 0x000000ffff0a7224 */ /* 0x000fe200078e0004 */
[----:B------:R-:W-:Y:S05]  /*29d0*/  BRA `(.L_x_12836) ;  /* 0x0000002000007947 */ /* 0x000fea0003800000 */
.L_x_12837:
[----:B0-----:R-:W-:Y:S02]  /*29e0*/  LOP3.LUT R11, R7, 0x80000, RZ, 0xfc, !PT ;  /* 0x00080000070b7812 */ /* 0x001fe400078efcff */
[----:B------:R-:W-:-:S02]  /*29f0*/  MOV R10, R6 ;  /* 0x00000006000a7202 */ /* 0x000fc40000000f00 */
.L_x_12836:
[----:B------:R-:W-:Y:S05]  /*2a00*/  BSYNC B2 ;  /* 0x0000000000027941 */ /* 0x000fea0003800000 */
.L_x_12834:
[----:B------:R-:W-:Y:S01]  /*2a10*/  HFMA2.MMA R3, -RZ, RZ, 0, 0 ;  /* 0x00000000ff037435 */ /* 0x000fe200000001ff */
[----:B------:R-:W-:-:S02]  /*2a20*/  MOV R2, R0 ;  /* 0x0000000000027202 */ /* 0x000fc40000000f00 */
[----:B------:R-:W-:Y:S02]  /*2a30*/  MOV R6, R10 ;  /* 0x0000000a00067202 */ /* 0x000fe40000000f00 */
[----:B------:R-:W-:Y:S01]  /*2a40*/  MOV R7, R11 ;  /* 0x0000000b00077202 */ /* 0x000fe20000000f00 */
[----:B------:R-:W-:Y:S06]  /*2a50*/  RET.REL.NODEC R2 `(_ZN2at6native18elementwise_kernelILi128ELi2EZNS0_22gpu_kernel_impl_nocastINS0_13BinaryFunctorIdddNS0_15binary_internal10DivFunctorIdEEEEEEvRNS_18TensorIteratorBaseERKT_EUliE_EEviT1_) ;  /* 0xffffd5a002007950 */ /* 0x000fec0003c3ffff */
.L_x_12839:
        /* <DEDUP_REMOVED lines=10> */
.L_x_17699:


//--------------------- .text._ZN2at6native27unrolled_elementwise_kernelINS0_13BinaryFunctorIdddNS0_15binary_internal10DivFunctorIdEEEESt5arrayIPcLm3EELi4E23TrivialOffsetCalculatorILi2EjESA_ILi1EjENS0_6memory15LoadWithoutCastENSD_16StoreWithoutCastEEEviT_T0_T2_T3_T4_T5_ --------------------------
	.section	.text._ZN2at6native27unrolled_elementwise_kernelINS0_13BinaryFunctorIdddNS0_15binary_internal10DivFunctorIdEEEESt5arrayIPcLm3EELi4E23TrivialOffsetCalculatorILi2EjESA_ILi1EjENS0_6memory15LoadWithoutCastENSD_16StoreWithoutCastEEEviT_T0_T2_T3_T4_T5_,"ax",@progbits
	.sectioninfo	@"SHI_REGISTERS=43"
	.align	128
        .global         _ZN2at6native27unrolled_elementwise_kernelINS0_13BinaryFunctorIdddNS0_15binary_internal10DivFunctorIdEEEESt5arrayIPcLm3EELi4E23TrivialOffsetCalculatorILi2EjESA_ILi1EjENS0_6memory15LoadWithoutCastENSD_16StoreWithoutCastEEEviT_T0_T2_T3_T4_T5_
        .type           _ZN2at6native27unrolled_elementwise_kernelINS0_13BinaryFunctorIdddNS0_15binary_internal10DivFunctorIdEEEESt5arrayIPcLm3EELi4E23TrivialOffsetCalculatorILi2EjESA_ILi1EjENS0_6memory15LoadWithoutCastENSD_16StoreWithoutCastEEEviT_T0_T2_T3_T4_T5_,@function
        .size           _ZN2at6native27unrolled_elementwise_kernelINS0_13BinaryFunctorIdddNS0_15binary_internal10DivFunctorIdEEEESt5arrayIPcLm3EELi4E23TrivialOffsetCalculatorILi2EjESA_ILi1EjENS0_6memory15LoadWithoutCastENSD_16StoreWithoutCastEEEviT_T0_T2_T3_T4_T5_,(.L_x_17700 - _ZN2at6native27unrolled_elementwise_kernelINS0_13BinaryFunctorIdddNS0_15binary_internal10DivFunctorIdEEEESt5arrayIPcLm3EELi4E23TrivialOffsetCalculatorILi2EjESA_ILi1EjENS0_6memory15LoadWithoutCastENSD_16StoreWithoutCastEEEviT_T0_T2_T3_T4_T5_)
        .other          _ZN2at6native27unrolled_elementwise_kernelINS0_13BinaryFunctorIdddNS0_15binary_internal10DivFunctorIdEEEESt5arrayIPcLm3EELi4E23TrivialOffsetCalculatorILi2EjESA_ILi1EjENS0_6memory15LoadWithoutCastENSD_16StoreWithoutCastEEEviT_T0_T2_T3_T4_T5_,@"STO_CUDA_ENTRY STV_DEFAULT"
_ZN2at6native27unrolled_elementwise_kernelINS0_13BinaryFunctorIdddNS0_15binary_internal10DivFunctorIdEEEESt5arrayIPcLm3EELi4E23TrivialOffsetCalculatorILi2EjESA_ILi1EjENS0_6memory15LoadWithoutCastENSD_16StoreWithoutCastEEEviT_T0_T2_T3_T4_T5_:
.text._ZN2at6native27unrolled_elementwise_kernelINS0_13BinaryFunctorIdddNS0_15binary_internal10DivFunctorIdEEEESt5arrayIPcLm3EELi4E23TrivialOffsetCalculatorILi2EjESA_ILi1EjENS0_6memory15LoadWithoutCastENSD_16StoreWithoutCastEEEviT_T0_T2_T3_T4_T5_:
[----:B------:R-:W-:Y:S02]  /*0000*/  IMAD.MOV.U32 R1, RZ, RZ, c[0x0][0x28] ;  /* 0x00000a00ff017624 */ /* 0x000fe400078e00ff */
[----:B------:R-:W0:Y:S01]  /*0010*/  S2R R2, SR_CTAID.X ;  /* 0x0000000000027919 */ /* 0x000e220000002500 */
[----:B------:R-:W-:Y:S01]  /*0020*/  IMAD.MOV.U32 R5, RZ, RZ, -0x200 ;  /* 0xfffffe00ff057424 */ /* 0x000fe200078e00ff */
[----:B------:R-:W-:Y:S01]  /*0030*/  CS2R R6, SRZ ;  /* 0x0000000000067805 */ /* 0x000fe2000001ff00 */
[----:B------:R-:W-:Y:S01]  /*0040*/  CS2R R8, SRZ ;  /* 0x0000000000087805 */ /* 0x000fe2000001ff00 */
[----:B------:R-:W1:Y:S01]  /*0050*/  S2R R3, SR_TID.X ;  /* 0x0000000000037919 */ /* 0x000e620000002100 */
[----:B------:R-:W-:Y:S01]  /*0060*/  CS2R R34, SRZ ;  /* 0x0000000000227805 */ /* 0x000fe2000001ff00 */
[----:B------:R-:W-:Y:S01]  /*0070*/  ULDC.64 UR4, c[0x0][0x118] ;  /* 0x0000460000047ab9 */ /* 0x000fe20000000a00 */
[----:B0-----:R-:W-:Y:S02]  /*0080*/  IMAD R4, R2, R5, c[0x0][0x160] ;  /* 0x0000580002047624 */ /* 0x001fe400078e0205 */
[----:B-1----:R-:W-:-:S03]  /*0090*/  IMAD.MOV.U32 R5, RZ, RZ, R3 ;  /* 0x000000ffff057224 */ /* 0x002fc600078e0003 */
[----:B------:R-:W-:-:S13]  /*00a0*/  ISETP.GE.AND P1, PT, R3, R4, PT ;  /* 0x000000040300720c */ /* 0x000fda0003f26270 */
[----:B------:R-:W-:Y:S01]  /*00b0*/  @!P1 IMAD R20, R2, 0x200, R5 ;  /* 0x0000020002149824 */ /* 0x000fe200078e0205 */
[----:B------:R-:W-:Y:S01]  /*00c0*/  @!P1 IADD3 R5, R5, 0x80, RZ ;  /* 0x0000008005059810 */ /* 0x000fe20007ffe0ff */
[----:B------:R-:W-:-:S03]  /*00d0*/  @!P1 IMAD.MOV.U32 R21, RZ, RZ, 0x8 ;  /* 0x00000008ff159424 */ /* 0x000fc600078e00ff */
[----:B------:R-:W-:Y:S01]  /*00e0*/  ISETP.GE.AND P0, PT, R5, R4, PT ;  /* 0x000000040500720c */ /* 0x000fe20003f06270 */
[----:B------:R-:W-:-:S04]  /*00f0*/  @!P1 IMAD.WIDE.U32 R10, R20, R21, c[0x0][0x170] ;  /* 0x00005c00140a9625 */ /* 0x000fc800078e0015 */
[----:B------:R-:W-:Y:S01]  /*0100*/  @!P1 IMAD.WIDE.U32 R20, R20, R21, c[0x0][0x178] ;  /* 0x00005e0014149625 */ /* 0x000fe200078e0015 */
[----:B------:R0:W5:Y:S01]  /*0110*/  @!P1 LDG.E.64 R6, [R10.64] ;  /* 0x000000040a069981 */ /* 0x000162000c1e1b00 */
[----:B------:R-:W-:Y:S01]  /*0120*/  CS2R R36, SRZ ;  /* 0x0000000000247805 */ /* 0x000fe2000001ff00 */
[----:B------:R-:W-:Y:S01]  /*0130*/  CS2R R18, SRZ ;  /* 0x0000000000127805 */ /* 0x000fe2000001ff00 */
[----:B------:R-:W-:Y:S01]  /*0140*/  CS2R R16, SRZ ;  /* 0x0000000000107805 */ /* 0x000fe2000001ff00 */
[----:B------:R1:W5:Y:S03]  /*0150*/  @!P1 LDG.E.64 R8, [R20.64] ;  /* 0x0000000414089981 */ /* 0x000366000c1e1b00 */
[----:B------:R-:W-:Y:S01]  /*0160*/  @!P0 IMAD R24, R2, 0x200, R5 ;  /* 0x0000020002188824 */ /* 0x000fe200078e0205 */
[----:B------:R-:W-:Y:S02]  /*0170*/  @!P0 IADD3 R5, R5, 0x80, RZ ;  /* 0x0000008005058810 */ /* 0x000fe40007ffe0ff */
[----:B------:R-:W-:-:S02]  /*0180*/  @!P0 MOV R25, 0x8 ;  /* 0x0000000800198802 */ /* 0x000fc40000000f00 */
[----:B------:R-:W-:-:S03]  /*0190*/  ISETP.GE.AND P3, PT, R5, R4, PT ;  /* 0x000000040500720c */ /* 0x000fc60003f66270 */
[----:B------:R-:W-:-:S10]  /*01a0*/  @!P0 IMAD.WIDE.U32 R22, R24, R25, c[0x0][0x170] ;  /* 0x00005c0018168625 */ /* 0x000fd400078e0019 */
[----:B------:R-:W-:Y:S01]  /*01b0*/  @!P3 IMAD R28, R2, 0x200, R5 ;  /* 0x00000200021cb824 */ /* 0x000fe200078e0205 */
[----:B------:R-:W-:Y:S01]  /*01c0*/  @!P3 IADD3 R5, R5, 0x80, RZ ;  /* 0x000000800505b810 */ /* 0x000fe20007ffe0ff */
[----:B------:R-:W-:Y:S01]  /*01d0*/  @!P3 IMAD.MOV.U32 R29, RZ, RZ, 0x8 ;  /* 0x00000008ff1db424 */ /* 0x000fe200078e00ff */
[----:B------:R2:W5:Y:S02]  /*01e0*/  @!P0 LDG.E.64 R34, [R22.64] ;  /* 0x0000000416228981 */ /* 0x000564000c1e1b00 */
[----:B------:R-:W-:Y:S01]  /*01f0*/  ISETP.GE.AND P2, PT, R5, R4, PT ;  /* 0x000000040500720c */ /* 0x000fe20003f46270 */
[----:B------:R-:W-:Y:S01]  /*0200*/  CS2R R14, SRZ ;  /* 0x00000000000e7805 */ /* 0x000fe2000001ff00 */
[----:B------:R-:W-:Y:S01]  /*0210*/  CS2R R12, SRZ ;  /* 0x00000000000c7805 */ /* 0x000fe2000001ff00 */
[----:B------:R-:W-:-:S04]  /*0220*/  @!P0 IMAD.WIDE.U32 R24, R24, R25, c[0x0][0x178] ;  /* 0x00005e0018188625 */ /* 0x000fc800078e0019 */
[CC--:B------:R-:W-:Y:S01]  /*0230*/  @!P3 IMAD.WIDE.U32 R26, R28.reuse, R29.reuse, c[0x0][0x170] ;  /* 0x00005c001c1ab625 */ /* 0x0c0fe200078e001d */
[----:B------:R3:W5:Y:S03]  /*0240*/  @!P0 LDG.E.64 R36, [R24.64] ;  /* 0x0000000418248981 */ /* 0x000766000c1e1b00 */
[----:B--2---:R-:W-:Y:S01]  /*0250*/  @!P3 IMAD.WIDE.U32 R22, R28, R29, c[0x0][0x178] ;  /* 0x00005e001c16b625 */ /* 0x004fe200078e001d */
[----:B------:R3:W5:Y:S03]  /*0260*/  @!P3 LDG.E.64 R18, [R26.64] ;  /* 0x000000041a12b981 */ /* 0x000766000c1e1b00 */
[----:B------:R-:W-:Y:S01]  /*0270*/  @!P2 IMAD R0, R2, 0x200, R5 ;  /* 0x000002000200a824 */ /* 0x000fe200078e0205 */
[----:B------:R3:W5:Y:S01]  /*0280*/  @!P3 LDG.E.64 R16, [R22.64] ;  /* 0x000000041610b981 */ /* 0x000762000c1e1b00 */
[----:B------:R-:W-:-:S04]  /*0290*/  @!P2 IMAD.MOV.U32 R5, RZ, RZ, 0x8 ;  /* 0x00000008ff05a424 */ /* 0x000fc800078e00ff */
[----:B0-----:R-:W-:-:S04]  /*02a0*/  @!P2 IMAD.WIDE.U32 R10, R0, R5, c[0x0][0x170] ;  /* 0x00005c00000aa625 */ /* 0x001fc800078e0005 */
[----:B-1----:R-:W-:Y:S01]  /*02b0*/  @!P2 IMAD.WIDE.U32 R20, R0, R5, c[0x0][0x178] ;  /* 0x00005e000014a625 */ /* 0x002fe200078e0005 */
[----:B------:R3:W5:Y:S04]  /*02c0*/  @!P2 LDG.E.64 R14, [R10.64] ;  /* 0x000000040a0ea981 */ /* 0x000768000c1e1b00 */
[----:B------:R3:W5:Y:S01]  /*02d0*/  @!P2 LDG.E.64 R12, [R20.64] ;  /* 0x00000004140ca981 */ /* 0x000762000c1e1b00 */
[----:B------:R-:W-:Y:S01]  /*02e0*/  BSSY B0, `(.L_x_12840) ;  /* 0x0000016000007945 */ /* 0x000fe20003800000 */
[----:B------:R-:W-:Y:S05]  /*02f0*/  @P1 BRA `(.L_x_12841) ;  /* 0x0000014000001947 */ /* 0x000fea0003800000 */
[----:B---3-5:R-:W0:Y:S01]  /*0300*/  MUFU.RCP64H R11, R9 ;  /* 0x00000009000b7308 */ /* 0x028e220000001800 */
        /* <DEDUP_REMOVED lines=16> */
[----:B------:R-:W-:Y:S05]  /*0410*/  CALL.REL.NOINC `($__internal_39_$__cuda_sm20_div_rn_f64_full) ;  /* 0x000006f000007944 */ /* 0x000fea0003c00000 */
[----:B------:R-:W-:Y:S01]  /*0420*/  IMAD.MOV.U32 R10, RZ, RZ, R20 ;  /* 0x000000ffff0a7224 */ /* 0x000fe200078e0014 */
[----:B------:R-:W-:Y:S02]  /*0430*/  MOV R11, R21 ;  /* 0x00000015000b7202 */ /* 0x000fe40000000f00 */
.L_x_12841:
[----:B------:R-:W-:Y:S05]  /*0440*/  BSYNC B0 ;  /* 0x0000000000007941 */ /* 0x000fea0003800000 */
.L_x_12840:
[----:B------:R-:W-:Y:S01]  /*0450*/  IADD3 R5, R3, 0x80, RZ ;  /* 0x0000008003057810 */ /* 0x000fe20007ffe0ff */
[----:B------:R-:W-:Y:S03]  /*0460*/  BSSY B0, `(.L_x_12842) ;  /* 0x0000019000007945 */ /* 0x000fe60003800000 */
[----:B------:R-:W-:-:S13]  /*0470*/  ISETP.GE.AND P0, PT, R5, R4, PT ;  /* 0x000000040500720c */ /* 0x000fda0003f06270 */
[----:B------:R-:W-:Y:S05]  /*0480*/  @P0 BRA `(.L_x_12843) ;  /* 0x0000016000000947 */ /* 0x000fea0003800000 */
[----:B-----5:R-:W0:Y:S01]  /*0490*/  MUFU.RCP64H R7, R37 ;  /* 0x0000002500077308 */ /* 0x020e220000001800 */
        /* <DEDUP_REMOVED lines=8> */
[----:B0--3--:R-:W0:-:S06]  /*0520*/  DFMA R20, R8, -R36, R34 ;  /* 0x800000240814722b */ /* 0x009e0c0000000022 */
        /* <DEDUP_REMOVED lines=9> */
[----:B------:R-:W-:Y:S05]  /*05c0*/  CALL.REL.NOINC `($__internal_39_$__cuda_sm20_div_rn_f64_full) ;  /* 0x0000054000007944 */ /* 0x000fea0003c00000 */
[----:B------:R-:W-:Y:S02]  /*05d0*/  IMAD.MOV.U32 R8, RZ, RZ, R20 ;  /* 0x000000ffff087224 */ /* 0x000fe400078e0014 */
[----:B------:R-:W-:Y:S02]  /*05e0*/  IMAD.MOV.U32 R9, RZ, RZ, R21 ;  /* 0x000000ffff097224 */ /* 0x000fe400078e0015 */
.L_x_12843:
[----:B------:R-:W-:Y:S05]  /*05f0*/  BSYNC B0 ;  /* 0x0000000000007941 */ /* 0x000fea0003800000 */
.L_x_12842:
[----:B-----5:R-:W-:Y:S01]  /*0600*/  IADD3 R7, R3, 0x100, RZ ;  /* 0x0000010003077810 */ /* 0x020fe20007ffe0ff */
[----:B------:R-:W-:Y:S03]  /*0610*/  BSSY B0, `(.L_x_12844) ;  /* 0x0000019000007945 */ /* 0x000fe60003800000 */
[----:B------:R-:W-:-:S13]  /*0620*/  ISETP.GE.AND P0, PT, R7, R4, PT ;  /* 0x000000040700720c */ /* 0x000fda0003f06270 */
[----:B------:R-:W-:Y:S05]  /*0630*/  @P0 BRA `(.L_x_12845) ;  /* 0x0000016000000947 */ /* 0x000fea0003800000 */
[----:B------:R-:W0:Y:S01]  /*0640*/  MUFU.RCP64H R7, R17 ;  /* 0x0000001100077308 */ /* 0x000e220000001800 */
[----:B------:R-:W-:Y:S02]  /*0650*/  MOV R6, 0x1 ;  /* 0x0000000100067802 */ /* 0x000fe40000000f00 */
[----:B------:R-:W-:-:S04]  /*0660*/  FSETP.GEU.AND P2, PT, |R19|, 6.5827683646048100446e-37, PT ;  /* 0x036000001300780b */ /* 0x000fc80003f4e200 */
[----:B0--3--:R-:W0:-:S06]  /*0670*/  DFMA R20, R6, -R16, 1 ;  /* 0x3ff000000614742b */ /* 0x009e0c0000000810 */
        /* <DEDUP_REMOVED lines=18> */
.L_x_12845:
[----:B------:R-:W-:Y:S05]  /*07a0*/  BSYNC B0 ;  /* 0x0000000000007941 */ /* 0x000fea0003800000 */
.L_x_12844:
[----:B------:R-:W-:Y:S01]  /*07b0*/  IADD3 R7, R3, 0x180, RZ ;  /* 0x0000018003077810 */ /* 0x000fe20007ffe0ff */
[----:B------:R-:W-:Y:S03]  /*07c0*/  BSSY B0, `(.L_x_12846) ;  /* 0x0000019000007945 */ /* 0x000fe60003800000 */
[----:B------:R-:W-:-:S13]  /*07d0*/  ISETP.GE.AND P0, PT, R7, R4, PT ;  /* 0x000000040700720c */ /* 0x000fda0003f06270 */
[----:B------:R-:W-:Y:S05]  /*07e0*/  @P0 BRA `(.L_x_12847) ;  /* 0x0000016000000947 */ /* 0x000fea0003800000 */
[----:B------:R-:W0:Y:S01]  /*07f0*/  MUFU.RCP64H R7, R13 ;  /* 0x0000000d00077308 */ /* 0x000e220000001800 */
[----:B------:R-:W-:Y:S02]  /*0800*/  MOV R6, 0x1 ;  /* 0x0000000100067802 */ /* 0x000fe40000000f00 */
        /* <DEDUP_REMOVED lines=15> */
[----:B---3--:R-:W-:Y:S02]  /*0900*/  IMAD.MOV.U32 R22, RZ, RZ, R12 ;  /* 0x000000ffff167224 */ /* 0x008fe400078e000c */
[----:B------:R-:W-:Y:S02]  /*0910*/  IMAD.MOV.U32 R23, RZ, RZ, R13 ;  /* 0x000000ffff177224 */ /* 0x000fe400078e000d */
[----:B------:R-:W-:Y:S05]  /*0920*/  CALL.REL.NOINC `($__internal_39_$__cuda_sm20_div_rn_f64_full) ;  /* 0x000001e000007944 */ /* 0x000fea0003c00000 */
[----:B------:R-:W-:Y:S02]  /*0930*/  IMAD.MOV.U32 R16, RZ, RZ, R20 ;  /* 0x000000ffff107224 */ /* 0x000fe400078e0014 */
[----:B------:R-:W-:Y:S02]  /*0940*/  IMAD.MOV.U32 R17, RZ, RZ, R21 ;  /* 0x000000ffff117224 */ /* 0x000fe400078e0015 */
.L_x_12847:
[----:B------:R-:W-:Y:S05]  /*0950*/  BSYNC B0 ;  /* 0x0000000000007941 */ /* 0x000fea0003800000 */
.L_x_12846:
[----:B------:R-:W0:Y:S01]  /*0960*/  @!P1 S2R R7, SR_TID.X ;  /* 0x0000000000079919 */ /* 0x000e220000002100 */
[----:B------:R-:W-:Y:S01]  /*0970*/  @!P1 MOV R3, R5 ;  /* 0x0000000500039202 */ /* 0x000fe20000000f00 */
[----:B------:R-:W-:Y:S01]  /*0980*/  @!P1 IMAD.MOV.U32 R5, RZ, RZ, 0x8 ;  /* 0x00000008ff059424 */ /* 0x000fe200078e00ff */
[----:B------:R-:W-:Y:S02]  /*0990*/  BSSY B0, `(.L_x_12848) ;  /* 0x0000010000007945 */ /* 0x000fe40003800000 */
[----:B------:R-:W-:Y:S01]  /*09a0*/  ISETP.GE.AND P0, PT, R3, R4, PT ;  /* 0x000000040300720c */ /* 0x000fe20003f06270 */
[----:B0-----:R-:W-:-:S04]  /*09b0*/  @!P1 IMAD R6, R2, 0x200, R7 ;  /* 0x0000020002069824 */ /* 0x001fc800078e0207 */
[----:B------:R-:W-:-:S05]  /*09c0*/  @!P1 IMAD.WIDE.U32 R6, R6, R5, c[0x0][0x168] ;  /* 0x00005a0006069625 */ /* 0x000fca00078e0005 */
[----:B------:R0:W-:Y:S03]  /*09d0*/  @!P1 STG.E.64 [R6.64], R10 ;  /* 0x0000000a06009986 */ /* 0x0001e6000c101b04 */
[----:B------:R-:W-:Y:S05]  /*09e0*/  @P0 BRA `(.L_x_12849) ;  /* 0x000000a000000947 */ /* 0x000fea0003800000 */
[----:B0-----:R-:W-:Y:S01]  /*09f0*/  IMAD R6, R2, 0x200, R3 ;  /* 0x0000020002067824 */ /* 0x001fe200078e0203 */
[----:B------:R-:W-:Y:S01]  /*0a00*/  IADD3 R3, R3, 0x80, RZ ;  /* 0x0000008003037810 */ /* 0x000fe20007ffe0ff */
[----:B---3--:R-:W-:-:S03]  /*0a10*/  IMAD.MOV.U32 R11, RZ, RZ, 0x8 ;  /* 0x00000008ff0b7424 */ /* 0x008fc600078e00ff */
[----:B------:R-:W-:Y:S01]  /*0a20*/  ISETP.GE.AND P0, PT, R3, R4, PT ;  /* 0x000000040300720c */ /* 0x000fe20003f06270 */
[----:B------:R-:W-:-:S05]  /*0a30*/  IMAD.WIDE.U32 R6, R6, R11, c[0x0][0x168] ;  /* 0x00005a0006067625 */ /* 0x000fca00078e000b */
[----:B------:R0:W-:Y:S07]  /*0a40*/  STG.E.64 [R6.64], R8 ;  /* 0x0000000806007986 */ /* 0x0001ee000c101b04 */
[----:B------:R-:W-:Y:S01]  /*0a50*/  @!P0 IMAD R10, R2, 0x200, R3 ;  /* 0x00000200020a8824 */ /* 0x000fe200078e0203 */
[----:B------:R-:W-:-:S03]  /*0a60*/  @!P0 IADD3 R3, R3, 0x80, RZ ;  /* 0x0000008003038810 */ /* 0x000fc60007ffe0ff */
[----:B------:R-:W-:-:S05]  /*0a70*/  @!P0 IMAD.WIDE.U32 R10, R10, R11, c[0x0][0x168] ;  /* 0x00005a000a0a8625 */ /* 0x000fca00078e000b */
[----:B------:R0:W-:Y:S02]  /*0a80*/  @!P0 STG.E.64 [R10.64], R34 ;  /* 0x000000220a008986 */ /* 0x0001e4000c101b04 */
.L_x_12849:
[----:B------:R-:W-:Y:S05]  /*0a90*/  BSYNC B0 ;  /* 0x0000000000007941 */ /* 0x000fea0003800000 */
.L_x_12848:
[----:B------:R-:W-:-:S13]  /*0aa0*/  ISETP.GE.AND P0, PT, R3, R4, PT ;  /* 0x000000040300720c */ /* 0x000fda0003f06270 */
[----:B------:R-:W-:Y:S05]  /*0ab0*/  @P0 EXIT ;  /* 0x000000000000094d */ /* 0x000fea0003800000 */
[----:B------:R-:W-:Y:S01]  /*0ac0*/  IMAD R2, R2, 0x200, R3 ;  /* 0x0000020002027824 */ /* 0x000fe200078e0203 */
[----:B------:R-:W-:-:S10]  /*0ad0*/  HFMA2.MMA R3, -RZ, RZ, 0, 4.76837158203125e-07 ;  /* 0x00000008ff037435 */ /* 0x000fd400000001ff */
[----:B------:R-:W-:-:S05]  /*0ae0*/  IMAD.WIDE.U32 R2, R2, R3, c[0x0][0x168] ;  /* 0x00005a0002027625 */ /* 0x000fca00078e0003 */
[----:B------:R-:W-:Y:S01]  /*0af0*/  STG.E.64 [R2.64], R16 ;  /* 0x0000001002007986 */ /* 0x000fe2000c101b04 */
[----:B------:R-:W-:Y:S05]  /*0b00*/  EXIT ;  /* 0x000000000000794d */ /* 0x000fea0003800000 */
        .weak           $__internal_39_$__cuda_sm20_div_rn_f64_full
        .type           $__internal_39_$__cuda_sm20_div_rn_f64_full,@function
        .size           $__internal_39_$__cuda_sm20_div_rn_f64_full,(.L_x_17700 - $__internal_39_$__cuda_sm20_div_rn_f64_full)
$__internal_39_$__cuda_sm20_div_rn_f64_full:
[C---:B------:R-:W-:Y:S01]  /*0b10*/  FSETP.GEU.AND P0, PT, |R23|.reuse, 1.469367938527859385e-39, PT ;  /* 0x001000001700780b */ /* 0x040fe20003f0e200 */
[----:B------:R-:W-:Y:S01]  /*0b20*/  IMAD.MOV.U32 R25, RZ, RZ, R7 ;  /* 0x000000ffff197224 */ /* 0x000fe200078e0007 */
[C---:B------:R-:W-:Y:S01]  /*0b30*/  LOP3.LUT R20, R23.reuse, 0x800fffff, RZ, 0xc0, !PT ;  /* 0x800fffff17147812 */ /* 0x040fe200078ec0ff */
[----:B------:R-:W-:Y:S01]  /*0b40*/  IMAD.MOV.U32 R24, RZ, RZ, R6 ;  /* 0x000000ffff187224 */ /* 0x000fe200078e0006 */
[----:B------:R-:W-:Y:S01]  /*0b50*/  LOP3.LUT R33, R23, 0x7ff00000, RZ, 0xc0, !PT ;  /* 0x7ff0000017217812 */ /* 0x000fe200078ec0ff */
[----:B------:R-:W-:Y:S01]  /*0b60*/  IMAD.MOV.U32 R38, RZ, RZ, 0x1 ;  /* 0x00000001ff267424 */ /* 0x000fe200078e00ff */
[C---:B------:R-:W-:Y:S01]  /*0b70*/  FSETP.GEU.AND P3, PT, |R25|.reuse, 1.469367938527859385e-39, PT ;  /* 0x001000001900780b */ /* 0x040fe20003f6e200 */
[----:B------:R-:W-:Y:S01]  /*0b80*/  IMAD.MOV.U32 R26, RZ, RZ, R24 ;  /* 0x000000ffff1a7224 */ /* 0x000fe200078e0018 */
[----:B------:R-:W-:Y:S01]  /*0b90*/  LOP3.LUT R21, R20, 0x3ff00000, RZ, 0xfc, !PT ;  /* 0x3ff0000014157812 */ /* 0x000fe200078efcff */
[----:B------:R-:W-:Y:S01]  /*0ba0*/  IMAD.MOV.U32 R20, RZ, RZ, R22 ;  /* 0x000000ffff147224 */ /* 0x000fe200078e0016 */
[----:B------:R-:W-:Y:S01]  /*0bb0*/  LOP3.LUT R6, R25, 0x7ff00000, RZ, 0xc0, !PT ;  /* 0x7ff0000019067812 */ /* 0x000fe200078ec0ff */
[----:B------:R-:W-:Y:S02]  /*0bc0*/  BSSY B1, `(.L_x_12850) ;  /* 0x0000050000017945 */ /* 0x000fe40003800000 */
[----:B------:R-:W0:Y:S01]  /*0bd0*/  @!P0 DMUL R20, R22, 8.98846567431157953865e+307 ;  /* 0x7fe0000016148828 */ /* 0x000e220000000000 */
[----:B------:R-:W-:-:S05]  /*0be0*/  ISETP.GE.U32.AND P2, PT, R6, R33, PT ;  /* 0x000000210600720c */ /* 0x000fca0003f46070 */
[----:B------:R-:W-:Y:S01]  /*0bf0*/  @!P3 LOP3.LUT R7, R23, 0x7ff00000, RZ, 0xc0, !PT ;  /* 0x7ff000001707b812 */ /* 0x000fe200078ec0ff */
[----:B0-----:R-:W0:Y:S01]  /*0c00*/  MUFU.RCP64H R39, R21 ;  /* 0x0000001500277308 */ /* 0x001e220000001800 */
[----:B------:R-:W-:Y:S02]  /*0c10*/  @!P3 MOV R30, RZ ;  /* 0x000000ff001eb202 */ /* 0x000fe40000000f00 */
[----:B------:R-:W-:Y:S01]  /*0c20*/  @!P3 ISETP.GE.U32.AND P4, PT, R6, R7, PT ;  /* 0x000000070600b20c */ /* 0x000fe20003f86070 */
[----:B------:R-:W-:-:S05]  /*0c30*/  IMAD.MOV.U32 R7, RZ, RZ, 0x1ca00000 ;  /* 0x1ca00000ff077424 */ /* 0x000fca00078e00ff */
[C---:B------:R-:W-:Y:S02]  /*0c40*/  @!P3 SEL R31, R7.reuse, 0x63400000, !P4 ;  /* 0x63400000071fb807 */ /* 0x040fe40006000000 */
[----:B------:R-:W-:Y:S02]  /*0c50*/  SEL R27, R7, 0x63400000, !P2 ;  /* 0x63400000071b7807 */ /* 0x000fe40005000000 */
[--C-:B------:R-:W-:Y:S02]  /*0c60*/  @!P3 LOP3.LUT R31, R31, 0x80000000, R25.reuse, 0xf8, !PT ;  /* 0x800000001f1fb812 */ /* 0x100fe400078ef819 */
[----:B------:R-:W-:Y:S01]  /*0c70*/  LOP3.LUT R27, R27, 0x800fffff, R25, 0xf8, !PT ;  /* 0x800fffff1b1b7812 */ /* 0x000fe200078ef819 */
[----:B0-----:R-:W0:Y:S01]  /*0c80*/  DFMA R28, R38, -R20, 1 ;  /* 0x3ff00000261c742b */ /* 0x001e220000000814 */
[----:B------:R-:W-:-:S05]  /*0c90*/  @!P3 LOP3.LUT R31, R31, 0x100000, RZ, 0xfc, !PT ;  /* 0x001000001f1fb812 */ /* 0x000fca00078efcff */
[----:B0-----:R-:W0:-:S04]  /*0ca0*/  DFMA R28, R28, R28, R28 ;  /* 0x0000001c1c1c722b */ /* 0x001e08000000001c */
[----:B------:R-:W-:-:S04]  /*0cb0*/  @!P3 DFMA R26, R26, 2, -R30 ;  /* 0x400000001a1ab82b */ /* 0x000fc8000000081e */
[----:B0-----:R0:W1:Y:S02]  /*0cc0*/  DFMA R28, R38, R28, R38 ;  /* 0x0000001c261c722b */ /* 0x0010640000000026 */
[----:B0-----:R-:W-:Y:S02]  /*0cd0*/  IMAD.MOV.U32 R38, RZ, RZ, R6 ;  /* 0x000000ffff267224 */ /* 0x001fe400078e0006 */
[----:B------:R-:W-:Y:S01]  /*0ce0*/  IMAD.MOV.U32 R39, RZ, RZ, R33 ;  /* 0x000000ffff277224 */ /* 0x000fe200078e0021 */
[----:B------:R-:W-:Y:S01]  /*0cf0*/  @!P0 LOP3.LUT R39, R21, 0x7ff00000, RZ, 0xc0, !PT ;  /* 0x7ff0000015278812 */ /* 0x000fe200078ec0ff */
[C---:B-1----:R-:W0:Y:S01]  /*0d00*/  DFMA R30, R28.reuse, -R20, 1 ;  /* 0x3ff000001c1e742b */ /* 0x042e220000000814 */
[----:B------:R-:W-:Y:S02]  /*0d10*/  @!P3 LOP3.LUT R38, R27, 0x7ff00000, RZ, 0xc0, !PT ;  /* 0x7ff000001b26b812 */ /* 0x000fe400078ec0ff */
[----:B------:R-:W-:Y:S02]  /*0d20*/  IADD3 R40, R39, -0x1, RZ ;  /* 0xffffffff27287810 */ /* 0x000fe40007ffe0ff */
[----:B------:R-:W-:Y:S01]  /*0d30*/  IADD3 R32, R38, -0x1, RZ ;  /* 0xffffffff26207810 */ /* 0x000fe20007ffe0ff */
[----:B0-----:R-:W0:-:S03]  /*0d40*/  DFMA R28, R28, R30, R28 ;  /* 0x0000001e1c1c722b */ /* 0x001e06000000001c */
[----:B------:R-:W-:-:S03]  /*0d50*/  ISETP.GT.U32.AND P0, PT, R32, 0x7feffffe, PT ;  /* 0x7feffffe2000780c */ /* 0x000fc60003f04070 */
[----:B0-----:R-:W0:Y:S01]  /*0d60*/  DMUL R30, R28, R26 ;  /* 0x0000001a1c1e7228 */ /* 0x001e220000000000 */
[----:B------:R-:W-:-:S05]  /*0d70*/  ISETP.GT.U32.OR P0, PT, R40, 0x7feffffe, P0 ;  /* 0x7feffffe2800780c */ /* 0x000fca0000704470 */
[----:B0-----:R-:W0:-:S06]  /*0d80*/  DFMA R32, R30, -R20, R26 ;  /* 0x800000141e20722b */ /* 0x001e0c000000001a */
[----:B0-----:R0:W1:Y:S02]  /*0d90*/  DFMA R32, R28, R32, R30 ;  /* 0x000000201c20722b */ /* 0x001064000000001e */
        /* <DEDUP_REMOVED lines=29> */
.L_x_12851:
        /* <DEDUP_REMOVED lines=16> */
.L_x_12854:
[----:B------:R-:W-:Y:S02]  /*1070*/  LOP3.LUT R7, R23, 0x80000, RZ, 0xfc, !PT ;  /* 0x0008000017077812 */ /* 0x000fe400078efcff */
[----:B------:R-:W-:Y:S01]  /*1080*/  MOV R6, R22 ;  /* 0x0000001600067202 */ /* 0x000fe20000000f00 */
[----:B------:R-:W-:Y:S05]  /*1090*/  BRA `(.L_x_12852) ;  /* 0x0000002000007947 */ /* 0x000fea0003800000 */
.L_x_12853:
[----:B------:R-:W-:Y:S01]  /*10a0*/  LOP3.LUT R7, R25, 0x80000, RZ, 0xfc, !PT ;  /* 0x0008000019077812 */ /* 0x000fe200078efcff */
[----:B------:R-:W-:-:S02]  /*10b0*/  IMAD.MOV.U32 R6, RZ, RZ, R24 ;  /* 0x000000ffff067224 */ /* 0x000fc400078e0018 */
.L_x_12852:
[----:B------:R-:W-:Y:S05]  /*10c0*/  BSYNC B1 ;  /* 0x0000000000017941 */ /* 0x000fea0003800000 */
.L_x_12850:
[----:B------:R-:W-:Y:S02]  /*10d0*/  IMAD.MOV.U32 R20, RZ, RZ, R6 ;  /* 0x000000ffff147224 */ /* 0x000fe400078e0006 */
[----:B------:R-:W-:-:S02]  /*10e0*/  IMAD.MOV.U32 R21, RZ, RZ, R7 ;  /* 0x000000ffff157224 */ /* 0x000fc400078e0007 */
[----:B------:R-:W-:Y:S02]  /*10f0*/  IMAD.MOV.U32 R6, RZ, RZ, R0 ;  /* 0x000000ffff067224 */ /* 0x000fe400078e0000 */
[----:B------:R-:W-:-:S04]  /*1100*/  IMAD.MOV.U32 R7, RZ, RZ, 0x0 ;  /* 0x00000000ff077424 */ /* 0x000fc800078e00ff */
[----:B------:R-:W-:Y:S05]  /*1110*/  RET.REL.NODEC R6 `(_ZN2at6native27unrolled_elementwise_kernelINS0_13BinaryFunctorIdddNS0_15binary_internal10DivFunctorIdEEEESt5arrayIPcLm3EELi4E23TrivialOffsetCalculatorILi2EjESA_ILi1EjENS0_6memory15LoadWithoutCastENSD_16StoreWithoutCastEEEviT_T0_T2_T3_T4_T5_) ;  /* 0xffffeee006007950 */ /* 0x000fea0003c3ffff */
.L_x_12855:
        /* <DEDUP_REMOVED lines=14> */
.L_x_17700:


//--------------------- .text._ZN2at6native29vectorized_elementwise_kernelILi2ENS0_13BinaryFunctorIdddNS0_15binary_internal10DivFunctorIdEEEESt5arrayIPcLm3EEEEviT0_T1_ --------------------------
	.section	.text._ZN2at6native29vectorized_elementwise_kernelILi2ENS0_13BinaryFunctorIdddNS0_15binary_internal10DivFunctorIdEEEESt5arrayIPcLm3EEEEviT0_T1_,"ax",@progbits
	.sectioninfo	@"SHI_REGISTERS=57"
	.align	128
        .global         _ZN2at6native29vectorized_elementwise_kernelILi2ENS0_13BinaryFunctorIdddNS0_15binary_internal10DivFunctorIdEEEESt5arrayIPcLm3EEEEviT0_T1_
        .type           _ZN2at6native29vectorized_elementwise_kernelILi2ENS0_13BinaryFunctorIdddNS0_15binary_internal10DivFunctorIdEEEESt5arrayIPcLm3EEEEviT0_T1_,@function
        .size           _ZN2at6native29vectorized_elementwise_kernelILi2ENS0_13BinaryFunctorIdddNS0_15binary_internal10DivFunctorIdEEEESt5arrayIPcLm3EEEEviT0_T1_,(.L_x_17701 - _ZN2at6native29vectorized_elementwise_kernelILi2ENS0_13BinaryFunctorIdddNS0_15binary_internal10DivFunctorIdEEEESt5arrayIPcLm3EEEEviT0_T1_)
        .other          _ZN2at6native29vectorized_elementwise_kernelILi2ENS0_13BinaryFunctorIdddNS0_15binary_internal10DivFunctorIdEEEESt5arrayIPcLm3EEEEviT0_T1_,@"STO_CUDA_ENTRY STV_DEFAULT"
_ZN2at6native29vectorized_elementwise_kernelILi2ENS0_13BinaryFunctorIdddNS0_15binary_internal10DivFunctorIdEEEESt5arrayIPcLm3EEEEviT0_T1_:
.text._ZN2at6native29vectorized_elementwise_kernelILi2ENS0_13BinaryFunctorIdddNS0_15binary_internal10DivFunctorIdEEEESt5arrayIPcLm3EEEEviT0_T1_:
        /* <DEDUP_REMOVED lines=11> */
[----:B------:R-:W2:Y:S01]  /*00b0*/  LDG.E.128 R36, [R4.64] ;  /* 0x0000000404247981 */ /* 0x000ea2000c1e1d00 */
[----:B------:R-:W-:-:S03]  /*00c0*/  IMAD.WIDE R2, R53, R0, c[0x0][0x170] ;  /* 0x00005c0035027625 */ /* 0x000fc600078e0200 */
[----:B------:R0:W5:Y:S03]  /*00d0*/  LDG.E.128 R16, [R4.64+0x800] ;  /* 0x0008000404107981 */ /* 0x000166000c1e1d00 */
[----:B------:R-:W-:Y:S01]  /*00e0*/  IMAD.WIDE.U32 R2, R40, 0x10, R2 ;  /* 0x0000001028027825 */ /* 0x000fe200078e0002 */
[----:B------:R0:W5:Y:S04]  /*00f0*/  LDG.E.128 R12, [R4.64+0x1000] ;  /* 0x00100004040c7981 */ /* 0x000168000c1e1d00 */
[----:B------:R-:W3:Y:S04]  /*0100*/  LDG.E.128 R32, [R2.64] ;  /* 0x0000000402207981 */ /* 0x000ee8000c1e1d00 */
[----:B------:R0:W5:Y:S01]  /*0110*/  LDG.E.128 R8, [R4.64+0x1800] ;  /* 0x0018000404087981 */ /* 0x000162000c1e1d00 */
[----:B------:R-:W-:-:S03]  /*0120*/  HFMA2.MMA R6, -RZ, RZ, 0, 5.9604644775390625e-08 ;  /* 0x00000001ff067435 */ /* 0x000fc600000001ff */
[----:B------:R3:W5:Y:S04]  /*0130*/  LDG.E.128 R28, [R2.64+0x800] ;  /* 0x00080004021c7981 */ /* 0x000768000c1e1d00 */
[----:B------:R3:W5:Y:S04]  /*0140*/  LDG.E.128 R24, [R2.64+0x1000] ;  /* 0x0010000402187981 */ /* 0x000768000c1e1d00 */
[----:B------:R3:W5:Y:S01]  /*0150*/  LDG.E.128 R20, [R2.64+0x1800] ;  /* 0x0018000402147981 */ /* 0x000762000c1e1d00 */
[----:B------:R-:W-:Y:S01]  /*0160*/  BSSY B1, `(.L_x_12857) ;  /* 0x0000018000017945 */ /* 0x000fe20003800000 */
[----:B--2---:R-:W1:Y:S02]  /*0170*/  MUFU.RCP64H R7, R39 ;  /* 0x0000002700077308 */ /* 0x004e640000001800 */
[----:B-1----:R-:W1:-:S06]  /*0180*/  DFMA R42, -R38, R6, 1 ;  /* 0x3ff00000262a742b */ /* 0x002e4c0000000106 */
[----:B-1----:R-:W1:-:S06]  /*0190*/  DFMA R42, R42, R42, R42 ;  /* 0x0000002a2a2a722b */ /* 0x002e4c000000002a */
[----:B-1----:R-:W1:-:S06]  /*01a0*/  DFMA R42, R6, R42, R6 ;  /* 0x0000002a062a722b */ /* 0x002e4c0000000006 */
[----:B-1----:R-:W1:-:S06]  /*01b0*/  DFMA R6, -R38, R42, 1 ;  /* 0x3ff000002606742b */ /* 0x002e4c000000012a */
[----:B-1----:R-:W3:-:S06]  /*01c0*/  DFMA R6, R42, R6, R42 ;  /* 0x000000062a06722b */ /* 0x002ecc000000002a */
[----:B---3--:R-:W1:-:S06]  /*01d0*/  DMUL R2, R34, R6 ;  /* 0x0000000622027228 */ /* 0x008e4c0000000000 */
[----:B-1----:R-:W1:-:S06]  /*01e0*/  DFMA R42, -R38, R2, R34 ;  /* 0x00000002262a722b */ /* 0x002e4c0000000122 */
[----:B-1----:R-:W1:Y:S01]  /*01f0*/  DFMA R6, R6, R42, R2 ;  /* 0x0000002a0606722b */ /* 0x002e620000000002 */
[----:B------:R-:W-:-:S09]  /*0200*/  FSETP.GEU.AND P1, PT, |R35|, 6.5827683646048100446e-37, PT ;  /* 0x036000002300780b */ /* 0x000fd20003f2e200 */
[----:B-1----:R-:W-:-:S05]  /*0210*/  FFMA R2, RZ, R39, R7 ;  /* 0x00000027ff027223 */ /* 0x002fca0000000007 */
[----:B------:R-:W-:Y:S01]  /*0220*/  FSETP.GT.AND P0, PT, |R2|, 1.469367938527859385e-39, PT ;  /* 0x001000000200780b */ /* 0x000fe20003f04200 */
[----:B------:R-:W-:-:S06]  /*0230*/  IMAD.WIDE.U32 R2, R53, R0, c[0x0][0x168] ;  /* 0x00005a0035027625 */ /* 0x000fcc00078e0000 */
[----:B------:R-:W-:-:S06]  /*0240*/  IMAD.WIDE R40, R40, 0x10, R2 ;  /* 0x0000001028287825 */ /* 0x000fcc00078e0202 */
[----:B------:R-:W-:Y:S05]  /*0250*/  @P0 BRA P1, `(.L_x_12858) ;  /* 0x0000008000000947 */ /* 0x000fea0000800000 */
[----:B0-----:R-:W-:Y:S01]  /*0260*/  IMAD.MOV.U32 R2, RZ, RZ, R34 ;  /* 0x000000ffff027224 */ /* 0x001fe200078e0022 */
[----:B------:R-:W-:Y:S01]  /*0270*/  MOV R3, R39 ;  /* 0x0000002700037202 */ /* 0x000fe20000000f00 */
[----:B------:R-:W-:Y:S01]  /*0280*/  IMAD.MOV.U32 R5, RZ, RZ, R35 ;  /* 0x000000ffff057224 */ /* 0x000fe200078e0023 */
[----:B------:R-:W-:Y:S01]  /*0290*/  MOV R0, 0x2c0 ;  /* 0x000002c000007802 */ /* 0x000fe20000000f00 */
[----:B------:R-:W-:Y:S02]  /*02a0*/  IMAD.MOV.U32 R4, RZ, RZ, R38 ;  /* 0x000000ffff047224 */ /* 0x000fe400078e0026 */
[----:B-----5:R-:W-:Y:S05]  /*02b0*/  CALL.REL.NOINC `($__internal_40_$__cuda_sm20_div_rn_f64_full) ;  /* 0x0000212000007944 */ /* 0x020fea0003c00000 */
[----:B------:R-:W-:Y:S02]  /*02c0*/  IMAD.MOV.U32 R6, RZ, RZ, R2 ;  /* 0x000000ffff067224 */ /* 0x000fe400078e0002 */
[----:B------:R-:W-:Y:S02]  /*02d0*/  IMAD.MOV.U32 R7, RZ, RZ, R3 ;  /* 0x000000ffff077224 */ /* 0x000fe400078e0003 */
.L_x_12858:
[----:B0-----:R-:W-:Y:S05]  /*02e0*/  BSYNC B1 ;  /* 0x0000000000017941 */ /* 0x001fea0003800000 */
.L_x_12857:
        /* <DEDUP_REMOVED lines=20> */
[----:B-----5:R-:W-:Y:S05]  /*0430*/  CALL.REL.NOINC `($__internal_40_$__cuda_sm20_div_rn_f64_full) ;  /* 0x00001fa000007944 */ /* 0x020fea0003c00000 */
[----:B------:R-:W-:Y:S01]  /*0440*/  MOV R4, R2 ;  /* 0x0000000200047202 */ /* 0x000fe20000000f00 */
[----:B------:R-:W-:Y:S02]  /*0450*/  IMAD.MOV.U32 R5, RZ, RZ, R3 ;  /* 0x000000ffff057224 */ /* 0x000fe400078e0003 */
.L_x_12860:
[----:B------:R-:W-:Y:S05]  /*0460*/  BSYNC B1 ;  /* 0x0000000000017941 */ /* 0x000fea0003800000 */
.L_x_12859:
[----:B-----5:R-:W0:Y:S01]  /*0470*/  MUFU.RCP64H R3, R19 ;  /* 0x0000001300037308 */ /* 0x020e220000001800 */
[----:B------:R-:W-:Y:S01]  /*0480*/  IMAD.MOV.U32 R2, RZ, RZ, 0x1 ;  /* 0x00000001ff027424 */ /* 0x000fe200078e00ff */
[----:B------:R1:W-:Y:S01]  /*0490*/  STG.E.128 [R40.64], R4 ;  /* 0x0000000428007986 */ /* 0x0003e2000c101d04 */
[----:B------:R-:W-:Y:S01]  /*04a0*/  FSETP.GEU.AND P1, PT, |R31|, 6.5827683646048100446e-37, PT ;  /* 0x036000001f00780b */ /* 0x000fe20003f2e200 */
[----:B------:R-:W-:Y:S03]  /*04b0*/  BSSY B1, `(.L_x_12861) ;  /* 0x0000014000017945 */ /* 0x000fe60003800000 */
        /* <DEDUP_REMOVED lines=11> */
[----:B-1----:R-:W-:Y:S01]  /*0570*/  IMAD.MOV.U32 R2, RZ, RZ, R30 ;  /* 0x000000ffff027224 */ /* 0x002fe200078e001e */
[----:B------:R-:W-:Y:S01]  /*0580*/  MOV R5, R31 ;  /* 0x0000001f00057202 */ /* 0x000fe20000000f00 */
[----:B------:R-:W-:Y:S01]  /*0590*/  IMAD.MOV.U32 R4, RZ, RZ, R18 ;  /* 0x000000ffff047224 */ /* 0x000fe200078e0012 */
[----:B------:R-:W-:Y:S01]  /*05a0*/  MOV R0, 0x5d0 ;  /* 0x000005d000007802 */ /* 0x000fe20000000f00 */
[----:B------:R-:W-:Y:S02]  /*05b0*/  IMAD.MOV.U32 R3, RZ, RZ, R19 ;  /* 0x000000ffff037224 */ /* 0x000fe400078e0013 */
[----:B------:R-:W-:Y:S05]  /*05c0*/  CALL.REL.NOINC `($__internal_40_$__cuda_sm20_div_rn_f64_full) ;  /* 0x00001e1000007944 */ /* 0x000fea0003c00000 */
[----:B------:R-:W-:Y:S01]  /*05d0*/  IMAD.MOV.U32 R34, RZ, RZ, R2 ;  /* 0x000000ffff227224 */ /* 0x000fe200078e0002 */
[----:B------:R-:W-:Y:S02]  /*05e0*/  MOV R35, R3 ;  /* 0x0000000300237202 */ /* 0x000fe40000000f00 */
.L_x_12862:
[----:B-1----:R-:W-:Y:S05]  /*05f0*/  BSYNC B1 ;  /* 0x0000000000017941 */ /* 0x002fea0003800000 */
.L_x_12861:
        /* <DEDUP_REMOVED lines=20> */
[----:B------:R-:W-:Y:S05]  /*0740*/  CALL.REL.NOINC `($__internal_40_$__cuda_sm20_div_rn_f64_full) ;  /* 0x00001c9000007944 */ /* 0x000fea0003c00000 */
[----:B------:R-:W-:Y:S02]  /*0750*/  IMAD.MOV.U32 R32, RZ, RZ, R2 ;  /* 0x000000ffff207224 */ /* 0x000fe400078e0002 */
[----:B------:R-:W-:Y:S02]  /*0760*/  IMAD.MOV.U32 R33, RZ, RZ, R3 ;  /* 0x000000ffff217224 */ /* 0x000fe400078e0003 */
.L_x_12864:
[----:B------:R-:W-:Y:S05]  /*0770*/  BSYNC B1 ;  /* 0x0000000000017941 */ /* 0x000fea0003800000 */
.L_x_12863:
[----:B------:R-:W0:Y:S01]  /*0780*/  MUFU.RCP64H R3, R15 ;  /* 0x0000000f00037308 */ /* 0x000e220000001800 */
[----:B------:R-:W-:Y:S01]  /*0790*/  MOV R2, 0x1 ;  /* 0x0000000100027802 */ /* 0x000fe20000000f00 */
[----:B------:R1:W-:Y:S01]  /*07a0*/  STG.E.128 [R40.64+0x800], R32 ;  /* 0x0008002028007986 */ /* 0x0003e2000c101d04 */
        /* <DEDUP_REMOVED lines=19> */
[----:B------:R-:W-:Y:S02]  /*08e0*/  IMAD.MOV.U32 R6, RZ, RZ, R2 ;  /* 0x000000ffff067224 */ /* 0x000fe400078e0002 */
[----:B------:R-:W-:Y:S02]  /*08f0*/  IMAD.MOV.U32 R7, RZ, RZ, R3 ;  /* 0x000000ffff077224 */ /* 0x000fe400078e0003 */
.L_x_12866:
[----:B-1----:R-:W-:Y:S05]  /*0900*/  BSYNC B1 ;  /* 0x0000000000017941 */ /* 0x002fea0003800000 */
.L_x_12865:
        /* <DEDUP_REMOVED lines=20> */
[----:B------:R-:W-:Y:S05]  /*0a50*/  CALL.REL.NOINC `($__internal_40_$__cuda_sm20_div_rn_f64_full) ;  /* 0x0000198000007944 */ /* 0x000fea0003c00000 */
[----:B------:R-:W-:Y:S01]  /*0a60*/  MOV R4, R2 ;  /* 0x0000000200047202 */ /* 0x000fe20000000f00 */
[----:B------:R-:W-:Y:S02]  /*0a70*/  IMAD.MOV.U32 R5, RZ, RZ, R3 ;  /* 0x000000ffff057224 */ /* 0x000fe400078e0003 */
.L_x_12868:
[----:B------:R-:W-:Y:S05]  /*0a80*/  BSYNC B1 ;  /* 0x0000000000017941 */ /* 0x000fea0003800000 */
.L_x_12867:
[----:B------:R-:W0:Y:S01]  /*0a90*/  MUFU.RCP64H R3, R11 ;  /* 0x0000000b00037308 */ /* 0x000e220000001800 */
[----:B------:R-:W-:Y:S01]  /*0aa0*/  IMAD.MOV.U32 R2, RZ, RZ, 0x1 ;  /* 0x00000001ff027424 */ /* 0x000fe200078e00ff */
        /* <DEDUP_REMOVED lines=22> */
.L_x_12870:
[----:B-1----:R-:W-:Y:S05]  /*0c10*/  BSYNC B1 ;  /* 0x0000000000017941 */ /* 0x002fea0003800000 */
.L_x_12869:
        /* <DEDUP_REMOVED lines=23> */
.L_x_12872:
[----:B------:R-:W-:Y:S05]  /*0d90*/  BSYNC B1 ;  /* 0x0000000000017941 */ /* 0x000fea0003800000 */
.L_x_12871:
[----:B------:R-:W-:Y:S01]  /*0da0*/  STG.E.128 [R40.64+0x1800], R12 ;  /* 0x0018000c28007986 */ /* 0x000fe2000c101d04 */
[----:B------:R-:W-:Y:S05]  /*0db0*/  EXIT ;  /* 0x000000000000794d */ /* 0x000fea0003800000 */
.L_x_12856:
[----:B------:R-:W0:Y:S01]  /*0dc0*/  S2R R40, SR_TID.X ;  /* 0x0000000000287919 */ /* 0x000e220000002100 */
[----:B------:R-:W-:Y:S01]  /*0dd0*/  CS2R R2, SRZ ;  /* 0x0000000000027805 */ /* 0x000fe2000001ff00 */
[----:B------:R-:W-:Y:S01]  /*0de0*/  CS2R R36, SRZ ;  /* 0x0000000000247805 */ /* 0x000fe2000001ff00 */
[----:B0-----:R-:W-:-:S02]  /*0df0*/  ISETP.GE.AND P1, PT, R40, R52, PT ;  /* 0x000000342800720c */ /* 0x001fc40003f26270 */
[----:B------:R-:W-:-:S11]  /*0e00*/  MOV R0, R40 ;  /* 0x0000002800007202 */ /* 0x000fd60000000f00 */
[----:B------:R-:W-:Y:S01]  /*0e10*/  @!P1 IMAD.IADD R16, R53, 0x1, R0 ;  /* 0x0000000135109824 */ /* 0x000fe200078e0200 */
[----:B------:R-:W-:Y:S01]  /*0e20*/  @!P1 IADD3 R0, R0, 0x80, RZ ;  /* 0x0000008000009810 */ /* 0x000fe20007ffe0ff */
[----:B------:R-:W-:Y:S01]  /*0e30*/  CS2R R6, SRZ ;  /* 0x0000000000067805 */ /* 0x000fe2000001ff00 */
[----:B------:R-:W-:Y:S01]  /*0e40*/  CS2R R8, SRZ ;  /* 0x0000000000087805 */ /* 0x000fe2000001ff00 */
[----:B------:R-:W-:Y:S01]  /*0e50*/  @!P1 IMAD.MOV.U32 R17, RZ, RZ, 0x8 ;  /* 0x00000008ff119424 */ /* 0x000fe200078e00ff */
[----:B------:R-:W-:-:S03]  /*0e60*/  ISETP.GE.AND P5, PT, R0, R52, PT ;  /* 0x000000340000720c */ /* 0x000fc60003fa6270 */
[----:B------:R-:W-:-:S04]  /*0e70*/  @!P1 IMAD.WIDE.U32 R14, R16, R17, c[0x0][0x170] ;  /* 0x00005c00100e9625 */ /* 0x000fc800078e0011 */
[----:B------:R-:W-:Y:S01]  /*0e80*/  @!P1 IMAD.WIDE.U32 R16, R16, R17, c[0x0][0x178] ;  /* 0x00005e0010109625 */ /* 0x000fe200078e0011 */
[----:B------:R0:W5:Y:S01]  /*0e90*/  @!P1 LDG.E.64 R2, [R14.64] ;  /* 0x000000040e029981 */ /* 0x000162000c1e1b00 */
[----:B------:R-:W-:Y:S01]  /*0ea0*/  CS2R R10, SRZ ;  /* 0x00000000000a7805 */ /* 0x000fe2000001ff00 */
[----:B------:R-:W-:Y:S01]  /*0eb0*/  CS2R R12, SRZ ;  /* 0x00000000000c7805 */ /* 0x000fe2000001ff00 */
[----:B------:R-:W-:Y:S01]  /*0ec0*/  CS2R R18, SRZ ;  /* 0x0000000000127805 */ /* 0x000fe2000001ff00 */
[----:B------:R1:W5:Y:S01]  /*0ed0*/  @!P1 LDG.E.64 R36, [R16.64] ;  /* 0x0000000410249981 */ /* 0x000362000c1e1b00 */
        /* <DEDUP_REMOVED lines=16> */
[----:B------:R-:W-:-:S04]  /*0fe0*/  @!P5 IMAD.WIDE.U32 R24, R26, R27, c[0x0][0x170] ;  /* 0x00005c001a18d625 */ /* 0x000fc800078e001b */
[----:B------:R-:W-:Y:S01]  /*0ff0*/  @!P5 IMAD.WIDE.U32 R26, R26, R27, c[0x0][0x178] ;  /* 0x00005e001a1ad625 */ /* 0x000fe200078e001b */
[----:B------:R2:W5:Y:S04]  /*1000*/  @!P5 LDG.E.64 R6, [R24.64] ;  /* 0x000000041806d981 */ /* 0x000568000c1e1b00 */
[----:B------:R3:W5:Y:S03]  /*1010*/  @!P5 LDG.E.64 R8, [R26.64] ;  /* 0x000000041a08d981 */ /* 0x000766000c1e1b00 */
[----:B------:R-:W-:Y:S02]  /*1020*/  @!P4 IADD3 R41, R53, R0, RZ ;  /* 0x000000003529c210 */ /* 0x000fe40007ffe0ff */
[----:B------:R-:W-:-:S04]  /*1030*/  @!P4 IADD3 R0, R0, 0x80, RZ ;  /* 0x000000800000c810 */ /* 0x000fc80007ffe0ff */
[----:B------:R-:W-:Y:S02]  /*1040*/  ISETP.GE.AND P5, PT, R0, R52, PT ;  /* 0x000000340000720c */ /* 0x000fe40003fa6270 */
[----:B------:R-:W-:Y:S01]  /*1050*/  @!P6 MOV R31, 0x8 ;  /* 0x00000008001fe802 */ /* 0x000fe20000000f00 */
[----:B------:R-:W-:Y:S02]  /*1060*/  @!P0 IMAD.MOV.U32 R35, RZ, RZ, 0x8 ;  /* 0x00000008ff238424 */ /* 0x000fe400078e00ff */
[----:B------:R-:W-:Y:S02]  /*1070*/  @!P2 IMAD.MOV.U32 R43, RZ, RZ, 0x8 ;  /* 0x00000008ff2ba424 */ /* 0x000fe400078e00ff */
[----:B------:R-:W-:Y:S01]  /*1080*/  @!P3 IMAD.MOV.U32 R5, RZ, RZ, 0x8 ;  /* 0x00000008ff05b424 */ /* 0x000fe200078e00ff */
[----:B0-----:R-:W-:Y:S01]  /*1090*/  CS2R R14, SRZ ;  /* 0x00000000000e7805 */ /* 0x001fe2000001ff00 */
[CC--:B------:R-:W-:Y:S01]  /*10a0*/  @!P6 IMAD.WIDE.U32 R28, R30.reuse, R31.reuse, c[0x0][0x170] ;  /* 0x00005c001e1ce625 */ /* 0x0c0fe200078e001f */
[----:B-1----:R-:W-:Y:S01]  /*10b0*/  CS2R R16, SRZ ;  /* 0x0000000000107805 */ /* 0x002fe2000001ff00 */
[----:B------:R-:W-:Y:S01]  /*10c0*/  CS2R R20, SRZ ;  /* 0x0000000000147805 */ /* 0x000fe2000001ff00 */
[----:B------:R-:W-:Y:S01]  /*10d0*/  CS2R R22, SRZ ;  /* 0x0000000000167805 */ /* 0x000fe2000001ff00 */
[----:B------:R-:W-:Y:S01]  /*10e0*/  @!P6 IMAD.WIDE.U32 R30, R30, R31, c[0x0][0x178] ;  /* 0x00005e001e1ee625 */ /* 0x000fe200078e001f */
[----:B------:R-:W-:Y:S01]  /*10f0*/  @!P5 MOV R47, 0x8 ;  /* 0x00000008002fd802 */ /* 0x000fe20000000f00 */
[----:B------:R0:W5:Y:S02]  /*1100*/  @!P6 LDG.E.64 R10, [R28.64] ;  /* 0x000000041c0ae981 */ /* 0x000164000c1e1b00 */
[----:B------:R-:W-:Y:S01]  /*1110*/  @!P0 IMAD.WIDE.U32 R32, R34, R35, c[0x0][0x170] ;  /* 0x00005c0022208625 */ /* 0x000fe200078e0023 */
[----:B--2---:R-:W-:Y:S01]  /*1120*/  CS2R R24, SRZ ;  /* 0x0000000000187805 */ /* 0x004fe2000001ff00 */
[----:B------:R1:W5:Y:S02]  /*1130*/  @!P6 LDG.E.64 R12, [R30.64] ;  /* 0x000000041e0ce981 */ /* 0x000364000c1e1b00 */
[----:B------:R-:W-:Y:S01]  /*1140*/  @!P2 IMAD.WIDE.U32 R38, R42, R43, c[0x0][0x170] ;  /* 0x00005c002a26a625 */ /* 0x000fe200078e002b */
[----:B---3--:R-:W-:Y:S01]  /*1150*/  CS2R R26, SRZ ;  /* 0x00000000001a7805 */ /* 0x008fe2000001ff00 */
[----:B------:R2:W5:Y:S02]  /*1160*/  @!P0 LDG.E.64 R14, [R32.64] ;  /* 0x00000004200e8981 */ /* 0x000564000c1e1b00 */
[----:B------:R-:W-:-:S04]  /*1170*/  @!P0 IMAD.WIDE.U32 R34, R34, R35, c[0x0][0x178] ;  /* 0x00005e0022228625 */ /* 0x000fc800078e0023 */
[----:B------:R-:W-:Y:S01]  /*1180*/  @!P3 IMAD.WIDE.U32 R44, R4, R5, c[0x0][0x170] ;  /* 0x00005c00042cb625 */ /* 0x000fe200078e0005 */
[----:B------:R3:W5:Y:S03]  /*1190*/  @!P2 LDG.E.64 R18, [R38.64] ;  /* 0x000000042612a981 */ /* 0x000766000c1e1b00 */
[----:B------:R-:W-:Y:S01]  /*11a0*/  @!P2 IMAD.WIDE.U32 R42, R42, R43, c[0x0][0x178] ;  /* 0x00005e002a2aa625 */ /* 0x000fe200078e002b */
[----:B------:R4:W5:Y:S03]  /*11b0*/  @!P0 LDG.E.64 R16, [R34.64] ;  /* 0x0000000422108981 */ /* 0x000966000c1e1b00 */
[----:B------:R-:W-:Y:S01]  /*11c0*/  @!P4 IMAD.MOV.U32 R46, RZ, RZ, 0x8 ;  /* 0x00000008ff2ec424 */ /* 0x000fe200078e00ff */
[----:B------:R4:W5:Y:S01]  /*11d0*/  @!P2 LDG.E.64 R20, [R42.64] ;  /* 0x000000042a14a981 */ /* 0x000962000c1e1b00 */
[----:B------:R-:W-:Y:S01]  /*11e0*/  @!P5 IMAD.IADD R0, R53, 0x1, R0 ;  /* 0x000000013500d824 */ /* 0x000fe200078e0200 */
[----:B0-----:R-:W-:Y:S01]  /*11f0*/  CS2R R28, SRZ ;  /* 0x00000000001c7805 */ /* 0x001fe2000001ff00 */
[----:B-1----:R-:W-:Y:S01]  /*1200*/  CS2R R30, SRZ ;  /* 0x00000000001e7805 */ /* 0x002fe2000001ff00 */
[----:B------:R0:W5:Y:S01]  /*1210*/  @!P3 LDG.E.64 R22, [R44.64] ;  /* 0x000000042c16b981 */ /* 0x000162000c1e1b00 */
[----:B--2---:R-:W-:Y:S01]  /*1220*/  CS2R R32, SRZ ;  /* 0x0000000000207805 */ /* 0x004fe2000001ff00 */
[----:B---3--:R-:W-:-:S04]  /*1230*/  @!P3 IMAD.WIDE.U32 R38, R4, R5, c[0x0][0x178] ;  /* 0x00005e000426b625 */ /* 0x008fc800078e0005 */
[CC--:B----4-:R-:W-:Y:S01]  /*1240*/  @!P4 IMAD.WIDE.U32 R42, R41.reuse, R46.reuse, c[0x0][0x170] ;  /* 0x00005c00292ac625 */ /* 0x0d0fe200078e002e */
[----:B------:R1:W5:Y:S03]  /*1250*/  @!P3 LDG.E.64 R24, [R38.64] ;  /* 0x000000042618b981 */ /* 0x000366000c1e1b00 */
[----:B0-----:R-:W-:Y:S01]  /*1260*/  @!P4 IMAD.WIDE.U32 R44, R41, R46, c[0x0][0x178] ;  /* 0x00005e00292cc625 */ /* 0x001fe200078e002e */
[----:B------:R1:W5:Y:S03]  /*1270*/  @!P4 LDG.E.64 R26, [R42.64] ;  /* 0x000000042a1ac981 */ /* 0x000366000c1e1b00 */
[CC--:B------:R-:W-:Y:S01]  /*1280*/  @!P5 IMAD.WIDE.U32 R4, R0.reuse, R47.reuse, c[0x0][0x170] ;  /* 0x00005c000004d625 */ /* 0x0c0fe200078e002f */
[----:B------:R1:W5:Y:S03]  /*1290*/  @!P4 LDG.E.64 R28, [R44.64] ;  /* 0x000000042c1cc981 */ /* 0x000366000c1e1b00 */
[----:B------:R-:W-:Y:S01]  /*12a0*/  @!P5 IMAD.WIDE.U32 R34, R0, R47, c[0x0][0x178] ;  /* 0x00005e000022d625 */ /* 0x000fe200078e002f */
[----:B------:R1:W5:Y:S04]  /*12b0*/  @!P5 LDG.E.64 R30, [R4.64] ;  /* 0x00000004041ed981 */ /* 0x000368000c1e1b00 */
[----:B------:R1:W5:Y:S01]  /*12c0*/  @!P5 LDG.E.64 R32, [R34.64] ;  /* 0x000000042220d981 */ /* 0x000362000c1e1b00 */
[----:B------:R-:W-:Y:S01]  /*12d0*/  BSSY B1, `(.L_x_12873) ;  /* 0x0000017000017945 */ /* 0x000fe20003800000 */
[----:B------:R-:W-:Y:S05]  /*12e0*/  @P1 BRA `(.L_x_12874) ;  /* 0x0000015000001947 */ /* 0x000fea0003800000 */
[----:B-1---5:R-:W0:Y:S01]  /*12f0*/  MUFU.RCP64H R5, R37 ;  /* 0x0000002500057308 */ /* 0x022e220000001800 */
        /* <DEDUP_REMOVED lines=17> */
[----:B------:R-:W-:Y:S05]  /*1410*/  CALL.REL.NOINC `($__internal_40_$__cuda_sm20_div_rn_f64_full) ;  /* 0x00000fc000007944 */ /* 0x000fea0003c00000 */
[----:B------:R-:W-:Y:S02]  /*1420*/  IMAD.MOV.U32 R34, RZ, RZ, R2 ;  /* 0x000000ffff227224 */ /* 0x000fe400078e0002 */
[----:B------:R-:W-:Y:S02]  /*1430*/  IMAD.MOV.U32 R35, RZ, RZ, R3 ;  /* 0x000000ffff237224 */ /* 0x000fe400078e0003 */
.L_x_12874:
[----:B------:R-:W-:Y:S05]  /*1440*/  BSYNC B1 ;  /* 0x0000000000017941 */ /* 0x000fea0003800000 */
.L_x_12873:
[----:B------:R-:W-:Y:S01]  /*1450*/  IADD3 R41, R40, 0x80, RZ ;  /* 0x0000008028297810 */ /* 0x000fe20007ffe0ff */
[----:B------:R-:W-:Y:S03]  /*1460*/  BSSY B1, `(.L_x_12875) ;  /* 0x0000019000017945 */ /* 0x000fe60003800000 */
[----:B------:R-:W-:-:S13]  /*1470*/  ISETP.GE.AND P0, PT, R41, R52, PT ;  /* 0x000000342900720c */ /* 0x000fda0003f06270 */
[----:B------:R-:W-:Y:S05]  /*1480*/  @P0 BRA `(.L_x_12876) ;  /* 0x0000016000000947 */ /* 0x000fea0003800000 */
[----:B-----5:R-:W0:Y:S01]  /*1490*/  MUFU.RCP64H R3, R9 ;  /* 0x0000000900037308 */ /* 0x020e220000001800 */
[----:B------:R-:W-:Y:S01]  /*14a0*/  IMAD.MOV.U32 R2, RZ, RZ, 0x1 ;  /* 0x00000001ff027424 */ /* 0x000fe200078e00ff */
[----:B------:R-:W-:-:S05]  /*14b0*/  FSETP.GEU.AND P2, PT, |R7|, 6.5827683646048100446e-37, PT ;  /* 0x036000000700780b */ /* 0x000fca0003f4e200 */
        /* <DEDUP_REMOVED lines=19> */
.L_x_12876:
[----:B------:R-:W-:Y:S05]  /*15f0*/  BSYNC B1 ;  /* 0x0000000000017941 */ /* 0x000fea0003800000 */
.L_x_12875:
[----:B-----5:R-:W-:Y:S01]  /*1600*/  IADD3 R3, R40, 0x100, RZ ;  /* 0x0000010028037810 */ /* 0x020fe20007ffe0ff */
[----:B------:R-:W-:Y:S03]  /*1610*/  BSSY B1, `(.L_x_12877) ;  /* 0x0000019000017945 */ /* 0x000fe60003800000 */
[----:B------:R-:W-:-:S13]  /*1620*/  ISETP.GE.AND P0, PT, R3, R52, PT ;  /* 0x000000340300720c */ /* 0x000fda0003f06270 */
[----:B------:R-:W-:Y:S05]  /*1630*/  @P0 BRA `(.L_x_12878) ;  /* 0x0000016000000947 */ /* 0x000fea0003800000 */
[----:B------:R-:W0:Y:S01]  /*1640*/  MUFU.RCP64H R3, R13 ;  /* 0x0000000d00037308 */ /* 0x000e220000001800 */
        /* <DEDUP_REMOVED lines=19> */
[----:B------:R-:W-:Y:S01]  /*1780*/  IMAD.MOV.U32 R6, RZ, RZ, R2 ;  /* 0x000000ffff067224 */ /* 0x000fe200078e0002 */
[----:B------:R-:W-:Y:S02]  /*1790*/  MOV R7, R3 ;  /* 0x0000000300077202 */ /* 0x000fe40000000f00 */
.L_x_12878:
[----:B------:R-:W-:Y:S05]  /*17a0*/  BSYNC B1 ;  /* 0x0000000000017941 */ /* 0x000fea0003800000 */
.L_x_12877:
[----:B------:R-:W-:Y:S01]  /*17b0*/  IADD3 R3, R40, 0x180, RZ ;  /* 0x0000018028037810 */ /* 0x000fe20007ffe0ff */
        /* <DEDUP_REMOVED lines=25> */
.L_x_12880:
[----:B------:R-:W-:Y:S05]  /*1950*/  BSYNC B1 ;  /* 0x0000000000017941 */ /* 0x000fea0003800000 */
.L_x_12879:
[----:B------:R-:W-:Y:S01]  /*1960*/  IADD3 R3, R40, 0x200, RZ ;  /* 0x0000020028037810 */ /* 0x000fe20007ffe0ff */
[----:B------:R-:W-:Y:S03]  /*1970*/  BSSY B1, `(.L_x_12881) ;  /* 0x0000019000017945 */ /* 0x000fe60003800000 */
[----:B------:R-:W-:-:S13]  /*1980*/  ISETP.GE.AND P0, PT, R3, R52, PT ;  /* 0x000000340300720c */ /* 0x000fda0003f06270 */
[----:B------:R-:W-:Y:S05]  /*1990*/  @P0 BRA `(.L_x_12882) ;  /* 0x0000016000000947 */ /* 0x000fea0003800000 */
[----:B------:R-:W0:Y:S01]  /*19a0*/  MUFU.RCP64H R3, R21 ;  /* 0x0000001500037308 */ /* 0x000e220000001800 */
[----:B------:R-:W-:Y:S02]  /*19b0*/  MOV R2, 0x1 ;  /* 0x0000000100027802 */ /* 0x000fe40000000f00 */
[----:B------:R-:W-:-:S04]  /*19c0*/  FSETP.GEU.AND P2, PT, |R19|, 6.5827683646048100446e-37, PT ;  /* 0x036000001300780b */ /* 0x000fc80003f4e200 */
        /* <DEDUP_REMOVED lines=19> */
.L_x_12882:
[----:B------:R-:W-:Y:S05]  /*1b00*/  BSYNC B1 ;  /* 0x0000000000017941 */ /* 0x000fea0003800000 */
.L_x_12881:
        /* <DEDUP_REMOVED lines=26> */
.L_x_12884:
[----:B------:R-:W-:Y:S05]  /*1cb0*/  BSYNC B1 ;  /* 0x0000000000017941 */ /* 0x000fea0003800000 */
.L_x_12883:
        /* <DEDUP_REMOVED lines=26> */
.L_x_12886:
[----:B------:R-:W-:Y:S05]  /*1e60*/  BSYNC B1 ;  /* 0x0000000000017941 */ /* 0x000fea0003800000 */
.L_x_12885:
        /* <DEDUP_REMOVED lines=26> */
.L_x_12888:
[----:B------:R-:W-:Y:S05]  /*2010*/  BSYNC B1 ;  /* 0x0000000000017941 */ /* 0x000fea0003800000 */
.L_x_12887:
[----:B------:R-:W0:Y:S01]  /*2020*/  @!P1 S2R R2, SR_TID.X ;  /* 0x0000000000029919 */ /* 0x000e220000002100 */
[----:B------:R-:W-:Y:S01]  /*2030*/  @!P1 MOV R3, 0x8 ;  /* 0x0000000800039802 */ /* 0x000fe20000000f00 */
[----:B------:R-:W-:Y:S01]  /*2040*/  @!P1 IMAD.MOV.U32 R40, RZ, RZ, R41 ;  /* 0x000000ffff289224 */ /* 0x000fe200078e0029 */
[----:B------:R-:W-:Y:S01]  /*2050*/  BSSY B0, `(.L_x_12889) ;  /* 0x0000030000007945 */ /* 0x000fe20003800000 */
[----:B------:R-:W-:Y:S03]  /*2060*/  BSSY B1, `(.L_x_12890) ;  /* 0x0000028000017945 */ /* 0x000fe60003800000 */
[----:B------:R-:W-:Y:S01]  /*2070*/  ISETP.GE.AND P0, PT, R40, R52, PT ;  /* 0x000000342800720c */ /* 0x000fe20003f06270 */
[----:B0-----:R-:W-:-:S04]  /*2080*/  @!P1 IMAD.IADD R2, R53, 0x1, R2 ;  /* 0x0000000135029824 */ /* 0x001fc800078e0202 */
[----:B------:R-:W-:-:S05]  /*2090*/  @!P1 IMAD.WIDE.U32 R2, R2, R3, c[0x0][0x168] ;  /* 0x00005a0002029625 */ /* 0x000fca00078e0003 */
[----:B------:R0:W-:Y:S03]  /*20a0*/  @!P1 STG.E.64 [R2.64], R34 ;  /* 0x0000002202009986 */ /* 0x0001e6000c101b04 */
[----:B------:R-:W-:Y:S05]  /*20b0*/  @P0 BRA `(.L_x_12891) ;  /* 0x000000c000000947 */ /* 0x000fea0003800000 */
[----:B0-----:R-:W-:Y:S01]  /*20c0*/  HFMA2.MMA R3, -RZ, RZ, 0, 4.76837158203125e-07 ;  /* 0x00000008ff037435 */ /* 0x001fe200000001ff */
[----:B------:R-:W-:Y:S01]  /*20d0*/  IMAD.IADD R2, R53, 0x1, R40 ;  /* 0x0000000135027824 */ /* 0x000fe200078e0228 */
[----:B------:R-:W-:-:S04]  /*20e0*/  IADD3 R40, R40, 0x80, RZ ;  /* 0x0000008028287810 */ /* 0x000fc80007ffe0ff */
[----:B------:R-:W-:-:S04]  /*20f0*/  ISETP.GE.AND P0, PT, R40, R52, PT ;  /* 0x000000342800720c */ /* 0x000fc80003f06270 */
[----:B------:R-:W-:-:S05]  /*2100*/  IMAD.WIDE.U32 R2, R2, R3, c[0x0][0x168] ;  /* 0x00005a0002027625 */ /* 0x000fca00078e0003 */
[----:B------:R0:W-:Y:S04]  /*2110*/  STG.E.64 [R2.64], R36 ;  /* 0x0000002402007986 */ /* 0x0001e8000c101b04 */
[----:B------:R-:W-:Y:S05]  /*2120*/  @P0 BRA `(.L_x_12892) ;  /* 0x000000c000000947 */ /* 0x000fea0003800000 */
[----:B0-----:R-:W-:Y:S01]  /*2130*/  IMAD.IADD R2, R53, 0x1, R40 ;  /* 0x0000000135027824 */ /* 0x001fe200078e0228 */
[----:B------:R-:W-:Y:S01]  /*2140*/  IADD3 R40, R40, 0x80, RZ ;  /* 0x0000008028287810 */ /* 0x000fe20007ffe0ff */
[----:B------:R-:W-:-:S04]  /*2150*/  IMAD.MOV.U32 R3, RZ, RZ, 0x8 ;  /* 0x00000008ff037424 */ /* 0x000fc800078e00ff */
[----:B------:R-:W-:-:S05]  /*2160*/  IMAD.WIDE.U32 R2, R2, R3, c[0x0][0x168] ;  /* 0x00005a0002027625 */ /* 0x000fca00078e0003 */
[----:B------:R0:W-:Y:S02]  /*2170*/  STG.E.64 [R2.64], R6 ;  /* 0x0000000602007986 */ /* 0x0001e4000c101b04 */
.L_x_12891:
[----:B------:R-:W-:-:S13]  /*2180*/  ISETP.GE.AND P0, PT, R40, R52, PT ;  /* 0x000000342800720c */ /* 0x000fda0003f06270 */
[----:B------:R-:W-:Y:S05]  /*2190*/  @P0 BRA `(.L_x_12893) ;  /* 0x000000c000000947 */ /* 0x000fea0003800000 */
[----:B0-----:R-:W-:Y:S01]  /*21a0*/  MOV R3, 0x8 ;  /* 0x0000000800037802 */ /* 0x001fe20000000f00 */
[----:B------:R-:W-:Y:S01]  /*21b0*/  IMAD.IADD R2, R53, 0x1, R40 ;  /* 0x0000000135027824 */ /* 0x000fe200078e0228 */
[----:B------:R-:W-:-:S03]  /*21c0*/  IADD3 R40, R40, 0x80, RZ ;  /* 0x0000008028287810 */ /* 0x000fc60007ffe0ff */
[----:B------:R-:W-:-:S05]  /*21d0*/  IMAD.WIDE.U32 R2, R2, R3, c[0x0][0x168] ;  /* 0x00005a0002027625 */ /* 0x000fca00078e0003 */
[----:B------:R0:W-:Y:S02]  /*21e0*/  STG.E.64 [R2.64], R8 ;  /* 0x0000000802007986 */ /* 0x0001e4000c101b04 */
.L_x_12892:
[----:B------:R-:W-:-:S13]  /*21f0*/  ISETP.GE.AND P0, PT, R40, R52, PT ;  /* 0x000000342800720c */ /* 0x000fda0003f06270 */
[----:B------:R-:W-:Y:S05]  /*2200*/  @P0 BRA `(.L_x_12894) ;  /* 0x000000d000000947 */ /* 0x000fea0003800000 */
[----:B0-----:R-:W-:Y:S01]  /*2210*/  IMAD.IADD R2, R53, 0x1, R40 ;  /* 0x0000000135027824 */ /* 0x001fe200078e0228 */
[----:B------:R-:W-:Y:S01]  /*2220*/  IADD3 R40, R40, 0x80, RZ ;  /* 0x0000008028287810 */ /* 0x000fe20007ffe0ff */
[----:B------:R-:W-:-:S04]  /*2230*/  IMAD.MOV.U32 R3, RZ, RZ, 0x8 ;  /* 0x00000008ff037424 */ /* 0x000fc800078e00ff */
[----:B------:R-:W-:-:S05]  /*2240*/  IMAD.WIDE.U32 R2, R2, R3, c[0x0][0x168] ;  /* 0x00005a0002027625 */ /* 0x000fca00078e0003 */
[----:B------:R0:W-:Y:S02]  /*2250*/  STG.E.64 [R2.64], R10 ;  /* 0x0000000a02007986 */ /* 0x0001e4000c101b04 */
.L_x_12893:
[----:B------:R-:W-:-:S13]  /*2260*/  ISETP.GE.AND P0, PT, R40, R52, PT ;  /* 0x000000342800720c */ /* 0x000fda0003f06270 */
[----:B------:R-:W-:Y:S01]  /*2270*/  @P0 BREAK B1 ;  /* 0x0000000000010942 */ /* 0x000fe20003800000 */
[----:B------:R-:W-:Y:S05]  /*2280*/  @P0 BRA `(.L_x_12895) ;  /* 0x000000c000000947 */ /* 0x000fea0003800000 */
[----:B0-----:R-:W-:Y:S01]  /*2290*/  HFMA2.MMA R3, -RZ, RZ, 0, 4.76837158203125e-07 ;  /* 0x00000008ff037435 */ /* 0x001fe200000001ff */
[----:B------:R-:W-:Y:S01]  /*22a0*/  IMAD.IADD R2, R53, 0x1, R40 ;  /* 0x0000000135027824 */ /* 0x000fe200078e0228 */
[----:B------:R-:W-:-:S08]  /*22b0*/  IADD3 R40, R40, 0x80, RZ ;  /* 0x0000008028287810 */ /* 0x000fd00007ffe0ff */
[----:B------:R-:W-:-:S05]  /*22c0*/  IMAD.WIDE.U32 R2, R2, R3, c[0x0][0x168] ;  /* 0x00005a0002027625 */ /* 0x000fca00078e0003 */
[----:B------:R0:W-:Y:S02]  /*22d0*/  STG.E.64 [R2.64], R12 ;  /* 0x0000000c02007986 */ /* 0x0001e4000c101b04 */
.L_x_12894:
[----:B------:R-:W-:Y:S05]  /*22e0*/  BSYNC B1 ;  /* 0x0000000000017941 */ /* 0x000fea0003800000 */
.L_x_12890:
[----:B------:R-:W-:-:S13]  /*22f0*/  ISETP.GE.AND P0, PT, R40, R52, PT ;  /* 0x000000342800720c */ /* 0x000fda0003f06270 */
[----:B0-----:R-:W-:Y:S01]  /*2300*/  @!P0 IMAD.IADD R2, R53, 0x1, R40 ;  /* 0x0000000135028824 */ /* 0x001fe200078e0228 */
[----:B------:R-:W-:Y:S01]  /*2310*/  @!P0 IADD3 R40, R40, 0x80, RZ ;  /* 0x0000008028288810 */ /* 0x000fe20007ffe0ff */
[----:B------:R-:W-:-:S04]  /*2320*/  @!P0 IMAD.MOV.U32 R3, RZ, RZ, 0x8 ;  /* 0x00000008ff038424 */ /* 0x000fc800078e00ff */
[----:B------:R-:W-:-:S05]  /*2330*/  @!P0 IMAD.WIDE.U32 R2, R2, R3, c[0x0][0x168] ;  /* 0x00005a0002028625 */ /* 0x000fca00078e0003 */
[----:B------:R0:W-:Y:S02]  /*2340*/  @!P0 STG.E.64 [R2.64], R14 ;  /* 0x0000000e02008986 */ /* 0x0001e4000c101b04 */
.L_x_12895:
[----:B------:R-:W-:Y:S05]  /*2350*/  BSYNC B0 ;  /* 0x0000000000007941 */ /* 0x000fea0003800000 */
.L_x_12889:
[----:B------:R-:W-:Y:S01]  /*2360*/  WARPSYNC 0xffffffff ;  /* 0xffffffff00007948 */ /* 0x000fe20003800000 */
[----:B------:R-:W-:-:S13]  /*2370*/  ISETP.GE.AND P0, PT, R40, R52, PT ;  /* 0x000000342800720c */ /* 0x000fda0003f06270 */
[----:B------:R-:W-:Y:S05]  /*2380*/  @P0 EXIT ;  /* 0x000000000000094d */ /* 0x000fea0003800000 */
[----:B0-----:R-:W-:Y:S01]  /*2390*/  MOV R3, 0x8 ;  /* 0x0000000800037802 */ /* 0x001fe20000000f00 */
[----:B------:R-:W-:-:S04]  /*23a0*/  IMAD.IADD R2, R53, 0x1, R40 ;  /* 0x0000000135027824 */ /* 0x000fc800078e0228 */
[----:B------:R-:W-:-:S05]  /*23b0*/  IMAD.WIDE.U32 R2, R2, R3, c[0x0][0x168] ;  /* 0x00005a0002027625 */ /* 0x000fca00078e0003 */
[----:B------:R-:W-:Y:S01]  /*23c0*/  STG.E.64 [R2.64], R16 ;  /* 0x0000001002007986 */ /* 0x000fe2000c101b04 */
[----:B------:R-:W-:Y:S05]  /*23d0*/  EXIT ;  /* 0x000000000000794d */ /* 0x000fea0003800000 */
        .weak           $__internal_40_$__cuda_sm20_div_rn_f64_full
        .type           $__internal_40_$__cuda_sm20_div_rn_f64_full,@function
        .size           $__internal_40_$__cuda_sm20_div_rn_f64_full,(.L_x_17701 - $__internal_40_$__cuda_sm20_div_rn_f64_full)
$__internal_40_$__cuda_sm20_div_rn_f64_full:
[C---:B------:R-:W-:Y:S01]  /*23e0*/  FSETP.GEU.AND P0, PT, |R3|.reuse, 1.469367938527859385e-39, PT ;  /* 0x001000000300780b */ /* 0x040fe20003f0e200 */
[--C-:B------:R-:W-:Y:S01]  /*23f0*/  IMAD.MOV.U32 R42, RZ, RZ, R4.reuse ;  /* 0x000000ffff2a7224 */ /* 0x100fe200078e0004 */
[----:B------:R-:W-:Y:S01]  /*2400*/  LOP3.LUT R38, R3, 0x800fffff, RZ, 0xc0, !PT ;  /* 0x800fffff03267812 */ /* 0x000fe200078ec0ff */
[----:B------:R-:W-:Y:S01]  /*2410*/  IMAD.MOV.U32 R43, RZ, RZ, R3 ;  /* 0x000000ffff2b7224 */ /* 0x000fe200078e0003 */
[C---:B------:R-:W-:Y:S01]  /*2420*/  FSETP.GEU.AND P3, PT, |R5|.reuse, 1.469367938527859385e-39, PT ;  /* 0x001000000500780b */ /* 0x040fe20003f6e200 */
[----:B------:R-:W-:Y:S01]  /*2430*/  IMAD.MOV.U32 R46, RZ, RZ, 0x1 ;  /* 0x00000001ff2e7424 */ /* 0x000fe200078e00ff */
[----:B------:R-:W-:Y:S01]  /*2440*/  LOP3.LUT R39, R38, 0x3ff00000, RZ, 0xfc, !PT ;  /* 0x3ff0000026277812 */ /* 0x000fe200078efcff */
[----:B------:R-:W-:Y:S01]  /*2450*/  IMAD.MOV.U32 R38, RZ, RZ, R4 ;  /* 0x000000ffff267224 */ /* 0x000fe200078e0004 */
[----:B------:R-:W-:Y:S01]  /*2460*/  MOV R4, R2 ;  /* 0x0000000200047202 */ /* 0x000fe20000000f00 */
[----:B------:R-:W-:Y:S01]  /*2470*/  IMAD.MOV.U32 R54, RZ, RZ, 0x1ca00000 ;  /* 0x1ca00000ff367424 */ /* 0x000fe200078e00ff */
[----:B------:R-:W-:Y:S01]  /*2480*/  LOP3.LUT R51, R5, 0x7ff00000, RZ, 0xc0, !PT ;  /* 0x7ff0000005337812 */ /* 0x000fe200078ec0ff */
[----:B------:R-:W-:Y:S01]  /*2490*/  BSSY B0, `(.L_x_12896) ;  /* 0x0000056000007945 */ /* 0x000fe20003800000 */
[----:B------:R-:W-:Y:S01]  /*24a0*/  LOP3.LUT R50, R3, 0x7ff00000, RZ, 0xc0, !PT ;  /* 0x7ff0000003327812 */ /* 0x000fe200078ec0ff */
[----:B------:R-:W0:-:S03]  /*24b0*/  @!P0 DMUL R38, R42, 8.98846567431157953865e+307 ;  /* 0x7fe000002a268828 */ /* 0x000e060000000000 */
[----:B------:R-:W-:Y:S02]  /*24c0*/  ISETP.GE.U32.AND P2, PT, R51, R50, PT ;  /* 0x000000323300720c */ /* 0x000fe40003f46070 */
[----:B------:R-:W-:Y:S01]  /*24d0*/  @!P3 LOP3.LUT R2, R43, 0x7ff00000, RZ, 0xc0, !PT ;  /* 0x7ff000002b02b812 */ /* 0x000fe200078ec0ff */
[----:B0-----:R-:W0:Y:S01]  /*24e0*/  MUFU.RCP64H R47, R39 ;  /* 0x00000027002f7308 */ /* 0x001e220000001800 */
[C---:B------:R-:W-:Y:S02]  /*24f0*/  SEL R45, R54.reuse, 0x63400000, !P2 ;  /* 0x63400000362d7807 */ /* 0x040fe40005000000 */
[----:B------:R-:W-:Y:S02]  /*2500*/  @!P3 ISETP.GE.U32.AND P4, PT, R51, R2, PT ;  /* 0x000000023300b20c */ /* 0x000fe40003f86070 */
[----:B------:R-:W-:Y:S02]  /*2510*/  LOP3.LUT R45, R45, 0x800fffff, R5, 0xf8, !PT ;  /* 0x800fffff2d2d7812 */ /* 0x000fe400078ef805 */
[----:B------:R-:W-:Y:S01]  /*2520*/  @!P3 SEL R44, R54, 0x63400000, !P4 ;  /* 0x63400000362cb807 */ /* 0x000fe20006000000 */
[----:B0-----:R-:W0:-:S06]  /*2530*/  DFMA R2, R46, -R38, 1 ;  /* 0x3ff000002e02742b */ /* 0x001e0c0000000826 */
[----:B0-----:R0:W1:Y:S02]  /*2540*/  DFMA R48, R2, R2, R2 ;  /* 0x000000020230722b */ /* 0x0010640000000002 */
[----:B0-----:R-:W-:Y:S01]  /*2550*/  @!P3 LOP3.LUT R2, R44, 0x80000000, R5, 0xf8, !PT ;  /* 0x800000002c02b812 */ /* 0x001fe200078ef805 */
[----:B------:R-:W-:-:S03]  /*2560*/  IMAD.MOV.U32 R44, RZ, RZ, R4 ;  /* 0x000000ffff2c7224 */ /* 0x000fc600078e0004 */
[----:B------:R-:W-:Y:S01]  /*2570*/  @!P3 LOP3.LUT R3, R2, 0x100000, RZ, 0xfc, !PT ;  /* 0x001000000203b812 */ /* 0x000fe200078efcff */
[----:B-1----:R-:W0:Y:S01]  /*2580*/  DFMA R46, R46, R48, R46 ;  /* 0x000000302e2e722b */ /* 0x002e22000000002e */
[----:B------:R-:W-:-:S06]  /*2590*/  @!P3 MOV R2, RZ ;  /* 0x000000ff0002b202 */ /* 0x000fcc0000000f00 */
[----:B------:R-:W-:-:S04]  /*25a0*/  @!P3 DFMA R44, R44, 2, -R2 ;  /* 0x400000002c2cb82b */ /* 0x000fc80000000802 */
[----:B0-----:R-:W0:-:S06]  /*25b0*/  DFMA R2, R46, -R38, 1 ;  /* 0x3ff000002e02742b */ /* 0x001e0c0000000826 */
[----:B0-----:R-:W0:-:S06]  /*25c0*/  DFMA R2, R46, R2, R46 ;  /* 0x000000022e02722b */ /* 0x001e0c000000002e */
[----:B0-----:R-:W0:-:S06]  /*25d0*/  DMUL R46, R2, R44 ;  /* 0x0000002c022e7228 */ /* 0x001e0c0000000000 */
[----:B0-----:R-:W0:-:S06]  /*25e0*/  DFMA R48, R46, -R38, R44 ;  /* 0x800000262e30722b */ /* 0x001e0c000000002c */
[----:B0-----:R0:W1:Y:S02]  /*25f0*/  DFMA R46, R2, R48, R46 ;  /* 0x00000030022e722b */ /* 0x001064000000002e */
[----:B0-----:R-:W-:Y:S01]  /*2600*/  IMAD.MOV.U32 R48, RZ, RZ, R51 ;  /* 0x000000ffff307224 */ /* 0x001fe200078e0033 */
[----:B------:R-:W-:Y:S01]  /*2610*/  @!P3 LOP3.LUT R48, R45, 0x7ff00000, RZ, 0xc0, !PT ;  /* 0x7ff000002d30b812 */ /* 0x000fe200078ec0ff */
[----:B------:R-:W-:Y:S01]  /*2620*/  IMAD.MOV.U32 R49, RZ, RZ, R50 ;  /* 0x000000ffff317224 */ /* 0x000fe200078e0032 */
[----:B------:R-:W-:Y:S02]  /*2630*/  @!P0 LOP3.LUT R49, R39, 0x7ff00000, RZ, 0xc0, !PT ;  /* 0x7ff0000027318812 */ /* 0x000fe400078ec0ff */
[----:B------:R-:W-:-:S04]  /*2640*/  IADD3 R2, R48, -0x1, RZ ;  /* 0xffffffff30027810 */ /* 0x000fc80007ffe0ff */
[----:B------:R-:W-:Y:S02]  /*2650*/  ISETP.GT.U32.AND P0, PT, R2, 0x7feffffe, PT ;  /* 0x7feffffe0200780c */ /* 0x000fe40003f04070 */
[----:B------:R-:W-:-:S04]  /*2660*/  IADD3 R2, R49, -0x1, RZ ;  /* 0xffffffff31027810 */ /* 0x000fc80007ffe0ff */
[----:B------:R-:W-:-:S13]  /*2670*/  ISETP.GT.U32.OR P0, PT, R2, 0x7feffffe, P0 ;  /* 0x7feffffe0200780c */ /* 0x000fda0000704470 */
[----:B------:R-:W-:Y:S05]  /*2680*/  @P0 BRA `(.L_x_12897) ;  /* 0x000001e000000947 */ /* 0x000fea0003800000 */
[----:B-1----:R-:W-:Y:S01]  /*2690*/  LOP3.LUT R2, R43, 0x7ff00000, RZ, 0xc0, !PT ;  /* 0x7ff000002b027812 */ /* 0x002fe200078ec0ff */
[----:B------:R-:W-:-:S03]  /*26a0*/  IMAD.MOV.U32 R4, RZ, RZ, RZ ;  /* 0x000000ffff047224 */ /* 0x000fc600078e00ff */
[CC--:B------:R-:W-:Y:S02]  /*26b0*/  IADD3 R48, R51.reuse, -R2.reuse, RZ ;  /* 0x8000000233307210 */ /* 0x0c0fe40007ffe0ff */
[----:B------:R-:W-:Y:S02]  /*26c0*/  ISETP.GE.U32.AND P0, PT, R51, R2, PT ;  /* 0x000000023300720c */ /* 0x000fe40003f06070 */
[----:B------:R-:W-:Y:S02]  /*26d0*/  IMNMX R48, R48, -0x46a00000, !PT ;  /* 0xb960000030307817 */ /* 0x000fe40007800200 */
[----:B------:R-:W-:Y:S02]  /*26e0*/  SEL R2, R54, 0x63400000, !P0 ;  /* 0x6340000036027807 */ /* 0x000fe40004000000 */
[----:B------:R-:W-:-:S05]  /*26f0*/  IMNMX R48, R48, 0x46a00000, PT ;  /* 0x46a0000030307817 */ /* 0x000fca0003800200 */
[----:B------:R-:W-:-:S05]  /*2700*/  IMAD.IADD R48, R48, 0x1, -R2 ;  /* 0x0000000130307824 */ /* 0x000fca00078e0a02 */
[----:B------:R-:W-:-:S06]  /*2710*/  IADD3 R5, R48, 0x7fe00000, RZ ;  /* 0x7fe0000030057810 */ /* 0x000fcc0007ffe0ff */
[----:B------:R-:W0:-:S10]  /*2720*/  DMUL R2, R46, R4 ;  /* 0x000000042e027228 */ /* 0x000e140000000000 */
        /* <DEDUP_REMOVED lines=16> */
[----:B------:R-:W-:-:S04]  /*2830*/  FSEL R2, R42, R3, !P0 ;  /* 0x000000032a027208 */ /* 0x000fc80004000000 */
[----:B------:R-:W-:Y:S01]  /*2840*/  MOV R3, R2 ;  /* 0x0000000200037202 */ /* 0x000fe20000000f00 */
[----:B------:R-:W-:Y:S01]  /*2850*/  IMAD.MOV.U32 R2, RZ, RZ, R38 ;  /* 0x000000ffff027224 */ /* 0x000fe200078e0026 */
[----:B------:R-:W-:Y:S05]  /*2860*/  BRA `(.L_x_12898) ;  /* 0x0000018000007947 */ /* 0x000fea0003800000 */
.L_x_12897:
        /* <DEDUP_REMOVED lines=12> */
[----:B------:R-:W-:Y:S02]  /*2930*/  @!P0 IMAD.MOV.U32 R3, RZ, RZ, R2 ;  /* 0x000000ffff038224 */ /* 0x000fe400078e0002 */
[----:B------:R-:W-:Y:S01]  /*2940*/  @!P0 IMAD.MOV.U32 R2, RZ, RZ, RZ ;  /* 0x000000ffff028224 */ /* 0x000fe200078e00ff */
[----:B------:R-:W-:Y:S01]  /*2950*/  @P0 MOV R2, RZ ;  /* 0x000000ff00020202 */ /* 0x000fe20000000f00 */
[----:B------:R-:W-:Y:S01]  /*2960*/  @P0 IMAD.MOV.U32 R3, RZ, RZ, R4 ;  /* 0x000000ffff030224 */ /* 0x000fe200078e0004 */
[----:B------:R-:W-:Y:S05]  /*2970*/  BRA `(.L_x_12898) ;  /* 0x0000007000007947 */ /* 0x000fea0003800000 */
.L_x_12900:
[----:B------:R-:W-:-:S05]  /*2980*/  LOP3.LUT R2, R43, 0x80000, RZ, 0xfc, !PT ;  /* 0x000800002b027812 */ /* 0x000fca00078efcff */
[----:B------:R-:W-:Y:S01]  /*2990*/  IMAD.MOV.U32 R3, RZ, RZ, R2 ;  /* 0x000000ffff037224 */ /* 0x000fe200078e0002 */
[----:B------:R-:W-:Y:S01]  /*29a0*/  MOV R2, R42 ;  /* 0x0000002a00027202 */ /* 0x000fe20000000f00 */
[----:B------:R-:W-:Y:S05]  /*29b0*/  BRA `(.L_x_12898) ;  /* 0x0000003000007947 */ /* 0x000fea0003800000 */
.L_x_12899:
[----:B------:R-:W-:-:S05]  /*29c0*/  LOP3.LUT R2, R5, 0x80000, RZ, 0xfc, !PT ;  /* 0x0008000005027812 */ /* 0x000fca00078efcff */
[----:B------:R-:W-:Y:S02]  /*29d0*/  IMAD.MOV.U32 R3, RZ, RZ, R2 ;  /* 0x000000ffff037224 */ /* 0x000fe400078e0002 */
[----:B------:R-:W-:Y:S02]  /*29e0*/  IMAD.MOV.U32 R2, RZ, RZ, R4 ;  /* 0x000000ffff027224 */ /* 0x000fe400078e0004 */
.L_x_12898:
[----:B------:R-:W-:Y:S05]  /*29f0*/  BSYNC B0 ;  /* 0x0000000000007941 */ /* 0x000fea0003800000 */
.L_x_12896:
[----:B------:R-:W-:Y:S01]  /*2a00*/  MOV R4, R0 ;  /* 0x0000000000047202 */ /* 0x000fe20000000f00 */
[----:B------:R-:W-:-:S04]  /*2a10*/  IMAD.MOV.U32 R5, RZ, RZ, 0x0 ;  /* 0x00000000ff057424 */ /* 0x000fc800078e00ff */
[----:B------:R-:W-:Y:S05]  /*2a20*/  RET.REL.NODEC R4 `(_ZN2at6native29vectorized_elementwise_kernelILi2ENS0_13BinaryFunctorIdddNS0_15binary_internal10DivFunctorIdEEEESt5arrayIPcLm3EEEEviT0_T1_) ;  /* 0xffffd5d004007950 */ /* 0x000fea0003c3ffff */
.L_x_12901:
        /* <DEDUP_REMOVED lines=13> */
.L_x_17701:


//--------------------- .text._ZN2at6native29vectorized_elementwise_kernelILi4ENS0_13BinaryFunctorIdddNS0_15binary_internal10DivFunctorIdEEEESt5arrayIPcLm3EEEEviT0_T1_ --------------------------
	.section	.text._ZN2at6native29vectorized_elementwise_kernelILi4ENS0_13BinaryFunctorIdddNS0_15binary_internal10DivFunctorIdEEEESt5arrayIPcLm3EEEEviT0_T1_,"ax",@progbits
	.sectioninfo	@"SHI_REGISTERS=57"
	.align	128
        .global         _ZN2at6native29vectorized_elementwise_kernelILi4ENS0_13BinaryFunctorIdddNS0_15binary_internal10DivFunctorIdEEEESt5arrayIPcLm3EEEEviT0_T1_
        .type           _ZN2at6native29vectorized_elementwise_kernelILi4ENS0_13BinaryFunctorIdddNS0_15binary_internal10DivFunctorIdEEEESt5arrayIPcLm3EEEEviT0_T1_,@function
        .size           _ZN2at6native29vectorized_elementwise_kernelILi4ENS0_13BinaryFunctorIdddNS0_15binary_internal10DivFunctorIdEEEESt5arrayIPcLm3EEEEviT0_T1_,(.L_x_17702 - _ZN2at6native29vectorized_elementwise_kernelILi4ENS0_13BinaryFunctorIdddNS0_15binary_internal10DivFunctorIdEEEESt5arrayIPcLm3EEEEviT0_T1_)
        .other          _ZN2at6native29vectorized_elementwise_kernelILi4ENS0_13BinaryFunctorIdddNS0_15binary_internal10DivFunctorIdEEEESt5arrayIPcLm3EEEEviT0_T1_,@"STO_CUDA_ENTRY STV_DEFAULT"
_ZN2at6native29vectorized_elementwise_kernelILi4ENS0_13BinaryFunctorIdddNS0_15binary_internal10DivFunctorIdEEEESt5arrayIPcLm3EEEEviT0_T1_:
.text._ZN2at6native29vectorized_elementwise_kernelILi4ENS0_13BinaryFunctorIdddNS0_15binary_internal10DivFunctorIdEEEESt5arrayIPcLm3EEEEviT0_T1_:
        /* <DEDUP_REMOVED lines=43> */
[----:B-----5:R-:W-:Y:S05]  /*02b0*/  CALL.REL.NOINC `($__internal_41_$__cuda_sm20_div_rn_f64_full) ;  /* 0x0000212000007944 */ /* 0x020fea0003c00000 */
[----:B------:R-:W-:Y:S02]  /*02c0*/  IMAD.MOV.U32 R6, RZ, RZ, R2 ;  /* 0x000000ffff067224 */ /* 0x000fe400078e0002 */
[----:B------:R-:W-:Y:S02]  /*02d0*/  IMAD.MOV.U32 R7, RZ, RZ, R3 ;  /* 0x000000ffff077224 */ /* 0x000fe400078e0003 */
.L_x_12904:
[----:B0-----:R-:W-:Y:S05]  /*02e0*/  BSYNC B1 ;  /* 0x0000000000017941 */ /* 0x001fea0003800000 */
.L_x_12903:
        /* <DEDUP_REMOVED lines=20> */
[----:B-----5:R-:W-:Y:S05]  /*0430*/  CALL.REL.NOINC `($__internal_41_$__cuda_sm20_div_rn_f64_full) ;  /* 0x00001fa000007944 */ /* 0x020fea0003c00000 */
[----:B------:R-:W-:Y:S01]  /*0440*/  MOV R4, R2 ;  /* 0x0000000200047202 */ /* 0x000fe20000000f00 */
[----:B------:R-:W-:Y:S02]  /*0450*/  IMAD.MOV.U32 R5, RZ, RZ, R3 ;  /* 0x000000ffff057224 */ /* 0x000fe400078e0003 */
.L_x_12906:
[----:B------:R-:W-:Y:S05]  /*0460*/  BSYNC B1 ;  /* 0x0000000000017941 */ /* 0x000fea0003800000 */
.L_x_12905:
        /* <DEDUP_REMOVED lines=21> */
[----:B------:R-:W-:Y:S05]  /*05c0*/  CALL.REL.NOINC `($__internal_41_$__cuda_sm20_div_rn_f64_full) ;  /* 0x00001e1000007944 */ /* 0x000fea0003c00000 */
[----:B------:R-:W-:Y:S01]  /*05d0*/  IMAD.MOV.U32 R34, RZ, RZ, R2 ;  /* 0x000000ffff227224 */ /* 0x000fe200078e0002 */
[----:B------:R-:W-:Y:S02]  /*05e0*/  MOV R35, R3 ;  /* 0x0000000300237202 */ /* 0x000fe40000000f00 */
.L_x_12908:
[----:B-1----:R-:W-:Y:S05]  /*05f0*/  BSYNC B1 ;  /* 0x0000000000017941 */ /* 0x002fea0003800000 */
.L_x_12907:
        /* <DEDUP_REMOVED lines=20> */
[----:B------:R-:W-:Y:S05]  /*0740*/  CALL.REL.NOINC `($__internal_41_$__cuda_sm20_div_rn_f64_full) ;  /* 0x00001c9000007944 */ /* 0x000fea0003c00000 */
[----:B------:R-:W-:Y:S02]  /*0750*/  IMAD.MOV.U32 R32, RZ, RZ, R2 ;  /* 0x000000ffff207224 */ /* 0x000fe400078e0002 */
[----:B------:R-:W-:Y:S02]  /*0760*/  IMAD.MOV.U32 R33, RZ, RZ, R3 ;  /* 0x000000ffff217224 */ /* 0x000fe400078e0003 */
.L_x_12910:
[----:B------:R-:W-:Y:S05]  /*0770*/  BSYNC B1 ;  /* 0x0000000000017941 */ /* 0x000fea0003800000 */
.L_x_12909:
        /* <DEDUP_REMOVED lines=22> */
[----:B------:R-:W-:Y:S02]  /*08e0*/  IMAD.MOV.U32 R6, RZ, RZ, R2 ;  /* 0x000000ffff067224 */ /* 0x000fe400078e0002 */
[----:B------:R-:W-:Y:S02]  /*08f0*/  IMAD.MOV.U32 R7, RZ, RZ, R3 ;  /* 0x000000ffff077224 */ /* 0x000fe400078e0003 */
.L_x_12912:
[----:B-1----:R-:W-:Y:S05]  /*0900*/  BSYNC B1 ;  /* 0x0000000000017941 */ /* 0x002fea0003800000 */
.L_x_12911:
        /* <DEDUP_REMOVED lines=20> */
[----:B------:R-:W-:Y:S05]  /*0a50*/  CALL.REL.NOINC `($__internal_41_$__cuda_sm20_div_rn_f64_full) ;  /* 0x0000198000007944 */ /* 0x000fea0003c00000 */
[----:B------:R-:W-:Y:S01]  /*0a60*/  MOV R4, R2 ;  /* 0x0000000200047202 */ /* 0x000fe20000000f00 */
[----:B------:R-:W-:Y:S02]  /*0a70*/  IMAD.MOV.U32 R5, RZ, RZ, R3 ;  /* 0x000000ffff057224 */ /* 0x000fe400078e0003 */
.L_x_12914:
[----:B------:R-:W-:Y:S05]  /*0a80*/  BSYNC B1 ;  /* 0x0000000000017941 */ /* 0x000fea0003800000 */
.L_x_12913:
        /* <DEDUP_REMOVED lines=24> */
.L_x_12916:
[----:B-1----:R-:W-:Y:S05]  /*0c10*/  BSYNC B1 ;  /* 0x0000000000017941 */ /* 0x002fea0003800000 */
.L_x_12915:
        /* <DEDUP_REMOVED lines=23> */
.L_x_12918:
[----:B------:R-:W-:Y:S05]  /*0d90*/  BSYNC B1 ;  /* 0x0000000000017941 */ /* 0x000fea0003800000 */
.L_x_12917:
[----:B------:R-:W-:Y:S01]  /*0da0*/  STG.E.128 [R40.64+0x1010], R12 ;  /* 0x0010100c28007986 */ /* 0x000fe2000c101d04 */
[----:B------:R-:W-:Y:S05]  /*0db0*/  EXIT ;  /* 0x000000000000794d */ /* 0x000fea0003800000 */
.L_x_12902:
        /* <DEDUP_REMOVED lines=101> */
[----:B------:R-:W-:Y:S05]  /*1410*/  CALL.REL.NOINC `($__internal_41_$__cuda_sm20_div_rn_f64_full) ;  /* 0x00000fc000007944 */ /* 0x000fea0003c00000 */
[----:B------:R-:W-:Y:S02]  /*1420*/  IMAD.MOV.U32 R34, RZ, RZ, R2 ;  /* 0x000000ffff227224 */ /* 0x000fe400078e0002 */
[----:B------:R-:W-:Y:S02]  /*1430*/  IMAD.MOV.U32 R35, RZ, RZ, R3 ;  /* 0x000000ffff237224 */ /* 0x000fe400078e0003 */
.L_x_12920:
[----:B------:R-:W-:Y:S05]  /*1440*/  BSYNC B1 ;  /* 0x0000000000017941 */ /* 0x000fea0003800000 */
.L_x_12919:
        /* <DEDUP_REMOVED lines=26> */
.L_x_12922:
[----:B------:R-:W-:Y:S05]  /*15f0*/  BSYNC B1 ;  /* 0x0000000000017941 */ /* 0x000fea0003800000 */
.L_x_12921:
        /* <DEDUP_REMOVED lines=24> */
[----:B------:R-:W-:Y:S01]  /*1780*/  IMAD.MOV.U32 R6, RZ, RZ, R2 ;  /* 0x000000ffff067224 */ /* 0x000fe200078e0002 */
[----:B------:R-:W-:Y:S02]  /*1790*/  MOV R7, R3 ;  /* 0x0000000300077202 */ /* 0x000fe40000000f00 */
.L_x_12924:
[----:B------:R-:W-:Y:S05]  /*17a0*/  BSYNC B1 ;  /* 0x0000000000017941 */ /* 0x000fea0003800000 */
.L_x_12923:
        /* <DEDUP_REMOVED lines=26> */
.L_x_12926:
[----:B------:R-:W-:Y:S05]  /*1950*/  BSYNC B1 ;  /* 0x0000000000017941 */ /* 0x000fea0003800000 */
.L_x_12925:
        /* <DEDUP_REMOVED lines=26> */
.L_x_12928:
[----:B------:R-:W-:Y:S05]  /*1b00*/  BSYNC B1 ;  /* 0x0000000000017941 */ /* 0x000fea0003800000 */
.L_x_12927:
        /* <DEDUP_REMOVED lines=26> */
.L_x_12930:
[----:B------:R-:W-:Y:S05]  /*1cb0*/  BSYNC B1 ;  /* 0x0000000000017941 */ /* 0x000fea0003800000 */
.L_x_12929:
        /* <DEDUP_REMOVED lines=26> */
.L_x_12932:
[----:B------:R-:W-:Y:S05]  /*1e60*/  BSYNC B1 ;  /* 0x0000000000017941 */ /* 0x000fea0003800000 */
.L_x_12931:
        /* <DEDUP_REMOVED lines=26> */
.L_x_12934:
[----:B------:R-:W-:Y:S05]  /*2010*/  BSYNC B1 ;  /* 0x0000000000017941 */ /* 0x000fea0003800000 */
.L_x_12933:
        /* <DEDUP_REMOVED lines=22> */
.L_x_12937:
[----:B------:R-:W-:-:S13]  /*2180*/  ISETP.GE.AND P0, PT, R40, R52, PT ;  /* 0x000000342800720c */ /* 0x000fda0003f06270 */
[----:B------:R-:W-:Y:S05]  /*2190*/  @P0 BRA `(.L_x_12939) ;  /* 0x000000c000000947 */ /* 0x000fea0003800000 */
[----:B0-----:R-:W-:Y:S01]  /*21a0*/  MOV R3, 0x8 ;  /* 0x0000000800037802 */ /* 0x001fe20000000f00 */
[----:B------:R-:W-:Y:S01]  /*21b0*/  IMAD.IADD R2, R53, 0x1, R40 ;  /* 0x0000000135027824 */ /* 0x000fe200078e0228 */
[----:B------:R-:W-:-:S03]  /*21c0*/  IADD3 R40, R40, 0x80, RZ ;  /* 0x0000008028287810 */ /* 0x000fc60007ffe0ff */
[----:B------:R-:W-:-:S05]  /*21d0*/  IMAD.WIDE.U32 R2, R2, R3, c[0x0][0x168] ;  /* 0x00005a0002027625 */ /* 0x000fca00078e0003 */
[----:B------:R0:W-:Y:S02]  /*21e0*/  STG.E.64 [R2.64], R8 ;  /* 0x0000000802007986 */ /* 0x0001e4000c101b04 */
.L_x_12938:
[----:B------:R-:W-:-:S13]  /*21f0*/  ISETP.GE.AND P0, PT, R40, R52, PT ;  /* 0x000000342800720c */ /* 0x000fda0003f06270 */
[----:B------:R-:W-:Y:S05]  /*2200*/  @P0 BRA `(.L_x_12940) ;  /* 0x000000d000000947 */ /* 0x000fea0003800000 */
[----:B0-----:R-:W-:Y:S01]  /*2210*/  IMAD.IADD R2, R53, 0x1, R40 ;  /* 0x0000000135027824 */ /* 0x001fe200078e0228 */
[----:B------:R-:W-:Y:S01]  /*2220*/  IADD3 R40, R40, 0x80, RZ ;  /* 0x0000008028287810 */ /* 0x000fe20007ffe0ff */
[----:B------:R-:W-:-:S04]  /*2230*/  IMAD.MOV.U32 R3, RZ, RZ, 0x8 ;  /* 0x00000008ff037424 */ /* 0x000fc800078e00ff */
[----:B------:R-:W-:-:S05]  /*2240*/  IMAD.WIDE.U32 R2, R2, R3, c[0x0][0x168] ;  /* 0x00005a0002027625 */ /* 0x000fca00078e0003 */
[----:B------:R0:W-:Y:S02]  /*2250*/  STG.E.64 [R2.64], R10 ;  /* 0x0000000a02007986 */ /* 0x0001e4000c101b04 */
.L_x_12939:
        /* <DEDUP_REMOVED lines=8> */
.L_x_12940:
[----:B------:R-:W-:Y:S05]  /*22e0*/  BSYNC B1 ;  /* 0x0000000000017941 */ /* 0x000fea0003800000 */
.L_x_12936:
[----:B------:R-:W-:-:S13]  /*22f0*/  ISETP.GE.AND P0, PT, R40, R52, PT ;  /* 0x000000342800720c */ /* 0x000fda0003f06270 */
[----:B0-----:R-:W-:Y:S01]  /*2300*/  @!P0 IMAD.IADD R2, R53, 0x1, R40 ;  /* 0x0000000135028824 */ /* 0x001fe200078e0228 */
[----:B------:R-:W-:Y:S01]  /*2310*/  @!P0 IADD3 R40, R40, 0x80, RZ ;  /* 0x0000008028288810 */ /* 0x000fe20007ffe0ff */
[----:B------:R-:W-:-:S04]  /*2320*/  @!P0 IMAD.MOV.U32 R3, RZ, RZ, 0x8 ;  /* 0x00000008ff038424 */ /* 0x000fc800078e00ff */
[----:B------:R-:W-:-:S05]  /*2330*/  @!P0 IMAD.WIDE.U32 R2, R2, R3, c[0x0][0x168] ;  /* 0x00005a0002028625 */ /* 0x000fca00078e0003 */
[----:B------:R0:W-:Y:S02]  /*2340*/  @!P0 STG.E.64 [R2.64], R14 ;  /* 0x0000000e02008986 */ /* 0x0001e4000c101b04 */
.L_x_12941:
[----:B------:R-:W-:Y:S05]  /*2350*/  BSYNC B0 ;  /* 0x0000000000007941 */ /* 0x000fea0003800000 */
.L_x_12935:
        /* <DEDUP_REMOVED lines=8> */
        .weak           $__internal_41_$__cuda_sm20_div_rn_f64_full
        .type           $__internal_41_$__cuda_sm20_div_rn_f64_full,@function
        .size           $__internal_41_$__cuda_sm20_div_rn_f64_full,(.L_x_17702 - $__internal_41_$__cuda_sm20_div_rn_f64_full)
$__internal_41_$__cuda_sm20_div_rn_f64_full:
        /* <DEDUP_REMOVED lines=73> */
.L_x_12943:
        /* <DEDUP_REMOVED lines=17> */
.L_x_12946:
[----:B------:R-:W-:-:S05]  /*2980*/  LOP3.LUT R2, R43, 0x80000, RZ, 0xfc, !PT ;  /* 0x000800002b027812 */ /* 0x000fca00078efcff */
[----:B------:R-:W-:Y:S01]  /*2990*/  IMAD.MOV.U32 R3, RZ, RZ, R2 ;  /* 0x000000ffff037224 */ /* 0x000fe200078e0002 */
[----:B------:R-:W-:Y:S01]  /*29a0*/  MOV R2, R42 ;  /* 0x0000002a00027202 */ /* 0x000fe20000000f00 */
[----:B------:R-:W-:Y:S05]  /*29b0*/  BRA `(.L_x_12944) ;  /* 0x0000003000007947 */ /* 0x000fea0003800000 */
.L_x_12945:
[----:B------:R-:W-:-:S05]  /*29c0*/  LOP3.LUT R2, R5, 0x80000, RZ, 0xfc, !PT ;  /* 0x0008000005027812 */ /* 0x000fca00078efcff */
[----:B------:R-:W-:Y:S02]  /*29d0*/  IMAD.MOV.U32 R3, RZ, RZ, R2 ;  /* 0x000000ffff037224 */ /* 0x000fe400078e0002 */
[----:B------:R-:W-:Y:S02]  /*29e0*/  IMAD.MOV.U32 R2, RZ, RZ, R4 ;  /* 0x000000ffff027224 */ /* 0x000fe400078e0004 */
.L_x_12944:
[----:B------:R-:W-:Y:S05]  /*29f0*/  BSYNC B0 ;  /* 0x0000000000007941 */ /* 0x000fea0003800000 */
.L_x_12942:
[----:B------:R-:W-:Y:S01]  /*2a00*/  MOV R4, R0 ;  /* 0x0000000000047202 */ /* 0x000fe20000000f00 */
[----:B------:R-:W-:-:S04]  /*2a10*/  IMAD.MOV.U32 R5, RZ, RZ, 0x0 ;  /* 0x00000000ff057424 */ /* 0x000fc800078e00ff */
[----:B------:R-:W-:Y:S05]  /*2a20*/  RET.REL.NODEC R4 `(_ZN2at6native29vectorized_elementwise_kernelILi4ENS0_13BinaryFunctorIdddNS0_15binary_internal10DivFunctorIdEEEESt5arrayIPcLm3EEEEviT0_T1_) ;  /* 0xffffd5d004007950 */ /* 0x000fea0003c3ffff */
.L_x_12947:
        /* <DEDUP_REMOVED lines=13> */
.L_x_17702:


//--------------------- .text._ZN2at6native29vectorized_elementwise_kernelILi8ENS0_13BinaryFunctorIdddNS0_15binary_internal10DivFunctorIdEEEESt5arrayIPcLm3EEEEviT0_T1_ --------------------------
	.section	.text._ZN2at6native29vectorized_elementwise_kernelILi8ENS0_13BinaryFunctorIdddNS0_15binary_internal10DivFunctorIdEEEESt5arrayIPcLm3EEEEviT0_T1_,"ax",@progbits
	.sectioninfo	@"SHI_REGISTERS=4"
	.align	128
        .global         _ZN2at6native29vectorized_elementwise_kernelILi8ENS0_13BinaryFunctorIdddNS0_15binary_internal10DivFunctorIdEEEESt5arrayIPcLm3EEEEviT0_T1_
        .type           _ZN2at6native29vectorized_elementwise_kernelILi8ENS0_13BinaryFunctorIdddNS0_15binary_internal10DivFunctorIdEEEESt5arrayIPcLm3EEEEviT0_T1_,@function
        .size           _ZN2at6native29vectorized_elementwise_kernelILi8ENS0_13BinaryFunctorIdddNS0_15binary_internal10DivFunctorIdEEEESt5arrayIPcLm3EEEEviT0_T1_,(.L_x_17826 - _ZN2at6native29vectorized_elementwise_kernelILi8ENS0_13BinaryFunctorIdddNS0_15binary_internal10DivFunctorIdEEEESt5arrayIPcLm3EEEEviT0_T1_)
        .other          _ZN2at6native29vectorized_elementwise_kernelILi8ENS0_13BinaryFunctorIdddNS0_15binary_internal10DivFunctorIdEEEESt5arrayIPcLm3EEEEviT0_T1_,@"STO_CUDA_ENTRY STV_DEFAULT"
_ZN2at6native29vectorized_elementwise_kernelILi8ENS0_13BinaryFunctorIdddNS0_15binary_internal10DivFunctorIdEEEESt5arrayIPcLm3EEEEviT0_T1_:
.text._ZN2at6native29vectorized_elementwise_kernelILi8ENS0_13BinaryFunctorIdddNS0_15binary_internal10DivFunctorIdEEEESt5arrayIPcLm3EEEEviT0_T1_:
[----:B------:R-:W-:Y:S02]  /*0000*/  MOV R1, c[0x0][0x28] ;  /* 0x00000a0000017a02 */ /* 0x000fe40000000f00 */
[----:B------:R-:W-:Y:S05]  /*0010*/  EXIT ;  /* 0x000000000000794d */ /* 0x000fea0003800000 */
.L_x_12948:
        /* <DEDUP_REMOVED lines=14> */
.L_x_17826:


//--------------------- .text._ZN2at6native18elementwise_kernelILi128ELi4EZNS0_15gpu_kernel_implINS0_13BUnaryFunctorIdddNS0_15binary_internal10DivFunctorIdEEEEEEvRNS_18TensorIteratorBaseERKT_EUliE_EEviT1_ --------------------------
	.section	.text._ZN2at6native18elementwise_kernelILi128ELi4EZNS0_15gpu_kernel_implINS0_13BUnaryFunctorIdddNS0_15binary_internal10DivFunctorIdEEEEEEvRNS_18TensorIteratorBaseERKT_EUliE_EEviT1_,"ax",@progbits
	.sectioninfo	@"SHI_REGISTERS=30"
	.align	128
        .global         _ZN2at6native18elementwise_kernelILi128ELi4EZNS0_15gpu_kernel_implINS0_13BUnaryFunctorIdddNS0_15binary_internal10DivFunctorIdEEEEEEvRNS_18TensorIteratorBaseERKT_EUliE_EEviT1_
        .type           _ZN2at6native18elementwise_kernelILi128ELi4EZNS0_15gpu_kernel_implINS0_13BUnaryFunctorIdddNS0_15binary_internal10DivFunctorIdEEEEEEvRNS_18TensorIteratorBaseERKT_EUliE_EEviT1_,@function
        .size           _ZN2at6native18elementwise_kernelILi128ELi4EZNS0_15gpu_kernel_implINS0_13BUnaryFunctorIdddNS0_15binary_internal10DivFunctorIdEEEEEEvRNS_18TensorIteratorBaseERKT_EUliE_EEviT1_,(.L_x_17703 - _ZN2at6native18elementwise_kernelILi128ELi4EZNS0_15gpu_kernel_implINS0_13BUnaryFunctorIdddNS0_15binary_internal10DivFunctorIdEEEEEEvRNS_18TensorIteratorBaseERKT_EUliE_EEviT1_)
        .other          _ZN2at6native18elementwise_kernelILi128ELi4EZNS0_15gpu_kernel_implINS0_13BUnaryFunctorIdddNS0_15binary_internal10DivFunctorIdEEEEEEvRNS_18TensorIteratorBaseERKT_EUliE_EEviT1_,@"STO_CUDA_ENTRY STV_DEFAULT"
_ZN2at6native18elementwise_kernelILi128ELi4EZNS0_15gpu_kernel_implINS0_13BUnaryFunctorIdddNS0_15binary_internal10DivFunctorIdEEEEEEvRNS_18TensorIteratorBaseERKT_EUliE_EEviT1_:
.text._ZN2at6native18elementwise_kernelILi128ELi4EZNS0_15gpu_kernel_implINS0_13BUnaryFunctorIdddNS0_15binary_internal10DivFunctorIdEEEEEEvRNS_18TensorIteratorBaseERKT_EUliE_EEviT1_:
        /* <DEDUP_REMOVED lines=236> */
.L_x_12951:
        /* <DEDUP_REMOVED lines=19> */
.L_x_12955:
[----:B------:R-:W2:Y:S02]  /*0ff0*/  LDG.E.U8 R4, [R4.64] ;  /* 0x0000002404047981 */ /* 0x000ea4000c1e1100 */
[----:B--2---:R0:W1:Y:S01]  /*1000*/  I2F.F64.U16 R6, R4 ;  /* 0x0000000400067312 */ /* 0x0040620000101800 */
[----:B------:R-:W-:Y:S05]  /*1010*/  BRA `(.L_x_12957) ;  /* 0x00000df000007947 */ /* 0x000fea0003800000 */
.L_x_12954:
        /* <DEDUP_REMOVED lines=9> */
.L_x_12959:
[----:B------:R-:W2:Y:S02]  /*10b0*/  LDG.E R4, [R4.64] ;  /* 0x0000002404047981 */ /* 0x000ea4000c1e1900 */
[----:B--2---:R0:W1:Y:S01]  /*10c0*/  I2F.F64 R6, R4 ;  /* 0x0000000400067312 */ /* 0x0040620000201c00 */
[----:B------:R-:W-:Y:S05]  /*10d0*/  BRA `(.L_x_12957) ;  /* 0x00000d3000007947 */ /* 0x000fea0003800000 */
.L_x_12958:
[----:B------:R-:W2:Y:S02]  /*10e0*/  LDG.E.U16 R4, [R4.64] ;  /* 0x0000002404047981 */ /* 0x000ea4000c1e1500 */
[----:B--2---:R0:W1:Y:S01]  /*10f0*/  I2F.F64.S16 R6, R4 ;  /* 0x0000000400067312 */ /* 0x0040620000101c00 */
[----:B------:R-:W-:Y:S05]  /*1100*/  BRA `(.L_x_12957) ;  /* 0x00000d0000007947 */ /* 0x000fea0003800000 */
.L_x_12953:
        /* <DEDUP_REMOVED lines=10> */
.L_x_12961:
[----:B------:R-:W2:Y:S02]  /*11b0*/  LDG.E.U16 R0, [R4.64] ;  /* 0x0000002404007981 */ /* 0x000ea4000c1e1500 */
[----:B--2---:R-:W-:-:S05]  /*11c0*/  HADD2.F32 R0, -RZ, R0.H0_H0 ;  /* 0x20000000ff007230 */ /* 0x004fca0000004100 */
[----:B------:R-:W-:-:S04]  /*11d0*/  FMUL.FTZ R0, R0, 1 ;  /* 0x3f80000000007820 */ /* 0x000fc80000410000 */
[----:B------:R0:W1:Y:S01]  /*11e0*/  F2F.F64.F32 R6, R0 ;  /* 0x0000000000067310 */ /* 0x0000620000201800 */
[----:B------:R-:W-:Y:S05]  /*11f0*/  BRA `(.L_x_12957) ;  /* 0x00000c1000007947 */ /* 0x000fea0003800000 */
.L_x_12960:
        /* <DEDUP_REMOVED lines=10> */
.L_x_12963:
[----:B------:R-:W2:Y:S02]  /*12a0*/  LDG.E.U16 R4, [R4.64] ;  /* 0x0000002404047981 */ /* 0x000ea4000c1e1500 */
[----:B--2---:R-:W-:-:S05]  /*12b0*/  HADD2.F32 R0, -RZ, R4.H0_H0 ;  /* 0x20000004ff007230 */ /* 0x004fca0000004100 */
[----:B------:R-:W-:-:S04]  /*12c0*/  FMUL.FTZ R0, R0, 1 ;  /* 0x3f80000000007820 */ /* 0x000fc80000410000 */
[----:B------:R0:W1:Y:S01]  /*12d0*/  F2F.F64.F32 R6, R0 ;  /* 0x0000000000067310 */ /* 0x0000620000201800 */
[----:B------:R-:W-:Y:S05]  /*12e0*/  BRA `(.L_x_12957) ;  /* 0x00000b2000007947 */ /* 0x000fea0003800000 */
.L_x_12962:
[----:B------:R0:W5:Y:S01]  /*12f0*/  LDG.E.64 R6, [R4.64] ;  /* 0x0000002404067981 */ /* 0x000162000c1e1b00 */
[----:B------:R-:W-:Y:S05]  /*1300*/  BRA `(.L_x_12957) ;  /* 0x00000b0000007947 */ /* 0x000fea0003800000 */
.L_x_12952:
        /* <DEDUP_REMOVED lines=13> */
.L_x_12966:
[----:B------:R0:W5:Y:S01]  /*13e0*/  LDG.E.64 R6, [R4.64] ;  /* 0x0000002404067981 */ /* 0x000162000c1e1b00 */
[----:B------:R-:W-:Y:S05]  /*13f0*/  BRA `(.L_x_12957) ;  /* 0x00000a1000007947 */ /* 0x000fea0003800000 */
.L_x_12965:
        /* <DEDUP_REMOVED lines=25> */
[----:B------:R-:W-:-:S06]  /*1590*/  FMUL.FTZ R7, R7, 1 ;  /* 0x3f80000007077820 */ /* 0x000fcc0000410000 */
[----:B------:R-:W0:Y:S01]  /*15a0*/  F2F.F64.F32 R6, R7 ;  /* 0x0000000700067310 */ /* 0x000e220000201800 */
[----:B------:R-:W-:Y:S05]  /*15b0*/  BRA `(.L_x_12957) ;  /* 0x0000085000007947 */ /* 0x000fea0003800000 */
.L_x_12968:
        /* <DEDUP_REMOVED lines=15> */
.L_x_12967:
[----:B------:R-:W2:Y:S02]  /*16b0*/  LDG.E.U16 R0, [R4.64] ;  /* 0x0000002404007981 */ /* 0x000ea4000c1e1500 */
[----:B--2---:R-:W-:-:S05]  /*16c0*/  PRMT R0, RZ, 0x5410, R0 ;  /* 0x00005410ff007816 */ /* 0x004fca0000000000 */
[----:B------:R-:W-:-:S04]  /*16d0*/  FMUL.FTZ R0, R0, 1 ;  /* 0x3f80000000007820 */ /* 0x000fc80000410000 */
[----:B------:R0:W1:Y:S01]  /*16e0*/  F2F.F64.F32 R6, R0 ;  /* 0x0000000000067310 */ /* 0x0000620000201800 */
[----:B------:R-:W-:Y:S05]  /*16f0*/  BRA `(.L_x_12957) ;  /* 0x0000071000007947 */ /* 0x000fea0003800000 */
.L_x_12964:
        /* <DEDUP_REMOVED lines=11> */
.L_x_12971:
        /* <DEDUP_REMOVED lines=21> */
.L_x_12975:
[----:B------:R-:W-:Y:S05]  /*1900*/  BSYNC B1 ;  /* 0x0000000000017941 */ /* 0x000fea0003800000 */
.L_x_12974:
[----:B------:R-:W-:Y:S01]  /*1910*/  LEA R5, R0, 0x3b800000, 0x17 ;  /* 0x3b80000000057811 */ /* 0x000fe200078eb8ff */
[----:B------:R-:W-:-:S05]  /*1920*/  IMAD.SHL.U32 R0, R3, 0x100000, RZ ;  /* 0x0010000003007824 */ /* 0x000fca00078e00ff */
[----:B------:R-:W-:Y:S02]  /*1930*/  LOP3.LUT R0, R5, R0, R6, 0xfe, !PT ;  /* 0x0000000005007212 */ /* 0x000fe400078efe06 */
.L_x_12973:
[----:B------:R-:W-:Y:S05]  /*1940*/  BSYNC B0 ;  /* 0x0000000000007941 */ /* 0x000fea0003800000 */
.L_x_12972:
[----:B------:R-:W-:-:S04]  /*1950*/  FMUL.FTZ R0, R0, 1 ;  /* 0x3f80000000007820 */ /* 0x000fc80000410000 */
[----:B------:R0:W1:Y:S01]  /*1960*/  F2F.F64.F32 R6, R0 ;  /* 0x0000000000067310 */ /* 0x0000620000201800 */
[----:B------:R-:W-:Y:S05]  /*1970*/  BRA `(.L_x_12957) ;  /* 0x0000049000007947 */ /* 0x000fea0003800000 */
.L_x_12970:
        /* <DEDUP_REMOVED lines=21> */
.L_x_12979:
[----:B------:R-:W-:Y:S05]  /*1ad0*/  BSYNC B1 ;  /* 0x0000000000017941 */ /* 0x000fea0003800000 */
.L_x_12978:
[----:B------:R-:W-:Y:S01]  /*1ae0*/  LEA R5, R0, 0x37800000, 0x17 ;  /* 0x3780000000057811 */ /* 0x000fe200078eb8ff */
[----:B------:R-:W-:-:S05]  /*1af0*/  IMAD.SHL.U32 R0, R3, 0x200000, RZ ;  /* 0x0020000003007824 */ /* 0x000fca00078e00ff */
[----:B------:R-:W-:Y:S02]  /*1b00*/  LOP3.LUT R0, R5, R0, R6, 0xfe, !PT ;  /* 0x0000000005007212 */ /* 0x000fe400078efe06 */
.L_x_12977:
[----:B------:R-:W-:Y:S05]  /*1b10*/  BSYNC B0 ;  /* 0x0000000000007941 */ /* 0x000fea0003800000 */
.L_x_12976:
[----:B------:R-:W-:-:S04]  /*1b20*/  FMUL.FTZ R0, R0, 1 ;  /* 0x3f80000000007820 */ /* 0x000fc80000410000 */
[----:B------:R0:W1:Y:S01]  /*1b30*/  F2F.F64.F32 R6, R0 ;  /* 0x0000000000067310 */ /* 0x0000620000201800 */
[----:B------:R-:W-:Y:S05]  /*1b40*/  BRA `(.L_x_12957) ;  /* 0x000002c000007947 */ /* 0x000fea0003800000 */
.L_x_12969:
        /* <DEDUP_REMOVED lines=14> */
.L_x_12983:
[----:B------:R-:W-:Y:S05]  /*1c30*/  BSYNC B0 ;  /* 0x0000000000007941 */ /* 0x000fea0003800000 */
.L_x_12982:
[----:B------:R-:W-:-:S04]  /*1c40*/  FMUL.FTZ R0, R0, 1 ;  /* 0x3f80000000007820 */ /* 0x000fc80000410000 */
[----:B------:R0:W1:Y:S01]  /*1c50*/  F2F.F64.F32 R6, R0 ;  /* 0x0000000000067310 */ /* 0x0000620000201800 */
[----:B------:R-:W-:Y:S05]  /*1c60*/  BRA `(.L_x_12957) ;  /* 0x000001a000007947 */ /* 0x000fea0003800000 */
.L_x_12956:
        /* <DEDUP_REMOVED lines=21> */
.L_x_12981:
[----:B------:R-:W2:Y:S02]  /*1dc0*/  LDG.E.64 R6, [R4.64] ;  /* 0x0000002404067981 */ /* 0x000ea4000c1e1b00 */
[----:B--2---:R-:W0:Y:S01]  /*1dd0*/  I2F.F64.U64 R6, R6 ;  /* 0x0000000600067312 */ /* 0x004e220000301800 */
[----:B------:R-:W-:Y:S05]  /*1de0*/  BRA `(.L_x_12957) ;  /* 0x0000002000007947 */ /* 0x000fea0003800000 */
.L_x_12980:
[----:B------:R-:W2:Y:S02]  /*1df0*/  LDG.E R4, [R4.64] ;  /* 0x0000002404047981 */ /* 0x000ea4000c1e1900 */
[----:B--2---:R0:W1:Y:S02]  /*1e00*/  I2F.F64.U32 R6, R4 ;  /* 0x0000000400067312 */ /* 0x0040640000201800 */
.L_x_12957:
[----:B0-----:R-:W0:Y:S01]  /*1e10*/  MUFU.RCP64H R5, c[0x0][0x37c] ;  /* 0x0000df0000057b08 */ /* 0x001e220000001800 */
[----:B------:R-:W-:Y:S01]  /*1e20*/  IMAD.MOV.U32 R10, RZ, RZ, c[0x0][0x378] ;  /* 0x0000de00ff0a7624 */ /* 0x000fe200078e00ff */
[----:B-1---5:R-:W-:Y:S01]  /*1e30*/  FSETP.GEU.AND P1, PT, |R7|, 6.5827683646048100446e-37, PT ;  /* 0x036000000700780b */ /* 0x022fe20003f2e200 */
[----:B------:R-:W-:Y:S01]  /*1e40*/  IMAD.MOV.U32 R11, RZ, RZ, c[0x0][0x37c] ;  /* 0x0000df00ff0b7624 */ /* 0x000fe200078e00ff */
[----:B------:R-:W-:Y:S01]  /*1e50*/  BSSY B0, `(.L_x_12984) ;  /* 0x0000015000007945 */ /* 0x000fe20003800000 */
[----:B------:R-:W-:-:S06]  /*1e60*/  IMAD.MOV.U32 R4, RZ, RZ, 0x1 ;  /* 0x00000001ff047424 */ /* 0x000fcc00078e00ff */
[----:B0-----:R-:W0:-:S06]  /*1e70*/  DFMA R8, R4, -R10, 1 ;  /* 0x3ff000000408742b */ /* 0x001e0c000000080a */
[----:B0-----:R-:W0:-:S06]  /*1e80*/  DFMA R8, R8, R8, R8 ;  /* 0x000000080808722b */ /* 0x001e0c0000000008 */
[----:B0-----:R-:W0:-:S06]  /*1e90*/  DFMA R8, R4, R8, R4 ;  /* 0x000000080408722b */ /* 0x001e0c0000000004 */
[----:B0-----:R-:W0:-:S06]  /*1ea0*/  DFMA R4, R8, -R10, 1 ;  /* 0x3ff000000804742b */ /* 0x001e0c000000080a */
[----:B0-----:R-:W0:-:S06]  /*1eb0*/  DFMA R4, R8, R4, R8 ;  /* 0x000000040804722b */ /* 0x001e0c0000000008 */
[----:B0-----:R-:W0:-:S06]  /*1ec0*/  DMUL R8, R4, R6 ;  /* 0x0000000604087228 */ /* 0x001e0c0000000000 */
[----:B0-----:R-:W0:-:S06]  /*1ed0*/  DFMA R10, R8, -c[0x0][0x378], R6 ;  /* 0x8000de00080a7a2b */ /* 0x001e0c0000000006 */
[----:B0-----:R-:W0:-:S10]  /*1ee0*/  DFMA R4, R4, R10, R8 ;  /* 0x0000000a0404722b */ /* 0x001e140000000008 */
[----:B0-----:R-:W-:-:S05]  /*1ef0*/  FFMA R0, RZ, c[0x0][0x37c], R5 ;  /* 0x0000df00ff007a23 */ /* 0x001fca0000000005 */
[----:B------:R-:W-:-:S13]  /*1f00*/  FSETP.GT.AND P0, PT, |R0|, 1.469367938527859385e-39, PT ;  /* 0x001000000000780b */ /* 0x000fda0003f04200 */
[----:B------:R-:W-:Y:S05]  /*1f10*/  @P0 BRA P1, `(.L_x_12985) ;  /* 0x0000008000000947 */ /* 0x000fea0000800000 */
[----:B------:R-:W-:Y:S01]  /*1f20*/  IMAD.MOV.U32 R4, RZ, RZ, R6 ;  /* 0x000000ffff047224 */ /* 0x000fe200078e0006 */
[----:B------:R-:W-:Y:S01]  /*1f30*/  MOV R0, 0x1f80 ;  /* 0x00001f8000007802 */ /* 0x000fe20000000f00 */
[----:B------:R-:W-:Y:S02]  /*1f40*/  IMAD.MOV.U32 R3, RZ, RZ, R7 ;  /* 0x000000ffff037224 */ /* 0x000fe400078e0007 */
[----:B------:R-:W-:Y:S02]  /*1f50*/  IMAD.MOV.U32 R24, RZ, RZ, c[0x0][0x378] ;  /* 0x0000de00ff187624 */ /* 0x000fe400078e00ff */
[----:B------:R-:W-:Y:S02]  /*1f60*/  IMAD.MOV.U32 R25, RZ, RZ, c[0x0][0x37c] ;  /* 0x0000df00ff197624 */ /* 0x000fe400078e00ff */
[----:B------:R-:W-:Y:S05]  /*1f70*/  CALL.REL.NOINC `($__internal_42_$__cuda_sm20_div_rn_f64_full) ;  /* 0x00009e7000007944 */ /* 0x000fea0003c00000 */
[----:B------:R-:W-:Y:S02]  /*1f80*/  IMAD.MOV.U32 R4, RZ, RZ, R10 ;  /* 0x000000ffff047224 */ /* 0x000fe400078e000a */
[----:B------:R-:W-:Y:S02]  /*1f90*/  IMAD.MOV.U32 R5, RZ, RZ, R11 ;  /* 0x000000ffff057224 */ /* 0x000fe400078e000b */
.L_x_12985:
[----:B------:R-:W-:Y:S05]  /*1fa0*/  BSYNC B0 ;  /* 0x0000000000007941 */ /* 0x000fea0003800000 */
.L_x_12984:
        /* <DEDUP_REMOVED lines=15> */
.L_x_12989:
[----:B------:R-:W0:Y:S02]  /*20a0*/  F2I.S64.F64.TRUNC R4, R4 ;  /* 0x0000000400047311 */ /* 0x000e24000030d900 */
[----:B0-----:R-:W-:-:S05]  /*20b0*/  IMAD.MOV.U32 R3, RZ, RZ, R4 ;  /* 0x000000ffff037224 */ /* 0x001fca00078e0004 */
[----:B------:R0:W-:Y:S01]  /*20c0*/  STG.E.U8 [R16.64], R3 ;  /* 0x0000000310007986 */ /* 0x0001e2000c101124 */
[----:B------:R-:W-:Y:S05]  /*20d0*/  BRA `(.L_x_12991) ;  /* 0x00000ed000007947 */ /* 0x000fea0003800000 */
.L_x_12988:
        /* <DEDUP_REMOVED lines=9> */
.L_x_12993:
[----:B------:R-:W0:Y:S02]  /*2170*/  F2I.F64.TRUNC R5, R4 ;  /* 0x0000000400057311 */ /* 0x000e24000030d100 */
[----:B0-----:R0:W-:Y:S01]  /*2180*/  STG.E [R16.64], R5 ;  /* 0x0000000510007986 */ /* 0x0011e2000c101924 */
[----:B------:R-:W-:Y:S05]  /*2190*/  BRA `(.L_x_12991) ;  /* 0x00000e1000007947 */ /* 0x000fea0003800000 */
.L_x_12992:
[----:B------:R-:W0:Y:S02]  /*21a0*/  F2I.F64.TRUNC R5, R4 ;  /* 0x0000000400057311 */ /* 0x000e24000030d100 */
[----:B0-----:R0:W-:Y:S01]  /*21b0*/  STG.E.U16 [R16.64], R5 ;  /* 0x0000000510007986 */ /* 0x0011e2000c101524 */
[----:B------:R-:W-:Y:S05]  /*21c0*/  BRA `(.L_x_12991) ;  /* 0x00000de000007947 */ /* 0x000fea0003800000 */
.L_x_12987:
        /* <DEDUP_REMOVED lines=11> */
.L_x_12995:
[----:B------:R-:W0:Y:S01]  /*2280*/  F2F.F32.F64 R0, R4 ;  /* 0x0000000400007310 */ /* 0x000e220000301000 */
[----:B------:R-:W0:-:S14]  /*2290*/  DSETP.GEU.AND P0, PT, |R4|, c[0x2][0x0], PT ;  /* 0x008000000400762a */ /* 0x000e1c0003f0e200 */
[----:B0-----:R-:W-:-:S05]  /*22a0*/  @!P0 FMUL R0, R0, 1.175494350822287508e-38 ;  /* 0x0080000000008820 */ /* 0x001fca0000400000 */
[----:B------:R-:W-:-:S05]  /*22b0*/  F2FP.PACK_AB R0, RZ, R0 ;  /* 0x00000000ff00723e */ /* 0x000fca00000000ff */
[----:B------:R0:W-:Y:S01]  /*22c0*/  STG.E.U16 [R16.64], R0 ;  /* 0x0000000010007986 */ /* 0x0001e2000c101524 */
[----:B------:R-:W-:Y:S05]  /*22d0*/  BRA `(.L_x_12991) ;  /* 0x00000cd000007947 */ /* 0x000fea0003800000 */
.L_x_12994:
        /* <DEDUP_REMOVED lines=12> */
.L_x_12997:
[----:B------:R-:W0:Y:S01]  /*23a0*/  F2F.F32.F64 R0, R4 ;  /* 0x0000000400007310 */ /* 0x000e220000301000 */
[----:B------:R-:W0:-:S14]  /*23b0*/  DSETP.GEU.AND P0, PT, |R4|, c[0x2][0x0], PT ;  /* 0x008000000400762a */ /* 0x000e1c0003f0e200 */
[----:B0-----:R-:W-:-:S05]  /*23c0*/  @!P0 FMUL R0, R0, 1.175494350822287508e-38 ;  /* 0x0080000000008820 */ /* 0x001fca0000400000 */
[----:B------:R-:W-:-:S04]  /*23d0*/  F2FP.PACK_AB R3, RZ, R0 ;  /* 0x00000000ff03723e */ /* 0x000fc800000000ff */
[----:B------:R-:W-:-:S05]  /*23e0*/  PRMT R3, R3, 0x5410, RZ ;  /* 0x0000541003037816 */ /* 0x000fca00000000ff */
[----:B------:R0:W-:Y:S01]  /*23f0*/  STG.E [R16.64], R3 ;  /* 0x0000000310007986 */ /* 0x0001e2000c101924 */
[----:B------:R-:W-:Y:S05]  /*2400*/  BRA `(.L_x_12991) ;  /* 0x00000ba000007947 */ /* 0x000fea0003800000 */
.L_x_12996:
[----:B------:R0:W-:Y:S01]  /*2410*/  STG.E.64 [R16.64], R4 ;  /* 0x0000000410007986 */ /* 0x0001e2000c101b24 */
[----:B------:R-:W-:Y:S05]  /*2420*/  BRA `(.L_x_12991) ;  /* 0x00000b8000007947 */ /* 0x000fea0003800000 */
.L_x_12986:
        /* <DEDUP_REMOVED lines=12> */
.L_x_13000:
[----:B------:R-:W-:-:S05]  /*24f0*/  CS2R R6, SRZ ;  /* 0x0000000000067805 */ /* 0x000fca000001ff00 */
[----:B------:R0:W-:Y:S01]  /*2500*/  STG.E.128 [R16.64], R4 ;  /* 0x0000000410007986 */ /* 0x0001e2000c101d24 */
[----:B------:R-:W-:Y:S05]  /*2510*/  BRA `(.L_x_12991) ;  /* 0x00000a9000007947 */ /* 0x000fea0003800000 */
.L_x_12999:
        /* <DEDUP_REMOVED lines=23> */
.L_x_13004:
[----:B------:R-:W-:Y:S05]  /*2690*/  BSYNC B0 ;  /* 0x0000000000007941 */ /* 0x000fea0003800000 */
.L_x_13003:
[----:B------:R-:W-:-:S05]  /*26a0*/  LOP3.LUT R7, R0, R7, RZ, 0xfc, !PT ;  /* 0x0000000700077212 */ /* 0x000fca00078efcff */
[----:B------:R0:W-:Y:S01]  /*26b0*/  STG.E.U8 [R16.64], R7 ;  /* 0x0000000710007986 */ /* 0x0001e2000c101124 */
[----:B------:R-:W-:Y:S05]  /*26c0*/  BRA `(.L_x_12991) ;  /* 0x000008e000007947 */ /* 0x000fea0003800000 */
.L_x_13002:
        /* <DEDUP_REMOVED lines=15> */
.L_x_13006:
[----:B------:R-:W-:Y:S01]  /*27c0*/  IMAD.MOV.U32 R0, RZ, RZ, 0x7f ;  /* 0x0000007fff007424 */ /* 0x000fe200078e00ff */
[----:B------:R-:W-:-:S04]  /*27d0*/  ISETP.GT.U32.AND P0, PT, R3, 0x7f800000, PT ;  /* 0x7f8000000300780c */ /* 0x000fc80003f04070 */
[----:B------:R-:W-:-:S04]  /*27e0*/  SEL R0, R0, 0x7c, P0 ;  /* 0x0000007c00007807 */ /* 0x000fc80000000000 */
.L_x_13007:
[----:B------:R-:W-:Y:S05]  /*27f0*/  BSYNC B0 ;  /* 0x0000000000007941 */ /* 0x000fea0003800000 */
.L_x_13005:
[----:B------:R-:W-:-:S04]  /*2800*/  LOP3.LUT R3, R7, 0x80000000, RZ, 0xc0, !PT ;  /* 0x8000000007037812 */ /* 0x000fc800078ec0ff */
[----:B------:R-:W-:-:S04]  /*2810*/  SHF.R.U32.HI R3, RZ, 0x18, R3 ;  /* 0x00000018ff037819 */ /* 0x000fc80000011603 */
[----:B------:R-:W-:-:S05]  /*2820*/  LOP3.LUT R3, R0, R3, RZ, 0xfc, !PT ;  /* 0x0000000300037212 */ /* 0x000fca00078efcff */
[----:B------:R0:W-:Y:S01]  /*2830*/  STG.E.U8 [R16.64], R3 ;  /* 0x0000000310007986 */ /* 0x0001e2000c101124 */
[----:B------:R-:W-:Y:S05]  /*2840*/  BRA `(.L_x_12991) ;  /* 0x0000076000007947 */ /* 0x000fea0003800000 */
.L_x_13001:
[----:B------:R-:W0:Y:S01]  /*2850*/  F2F.F32.F64 R0, R4 ;  /* 0x0000000400007310 */ /* 0x000e220000301000 */
[----:B------:R-:W0:-:S14]  /*2860*/  DSETP.GEU.AND P0, PT, |R4|, c[0x2][0x0], PT ;  /* 0x008000000400762a */ /* 0x000e1c0003f0e200 */
[----:B0-----:R-:W-:-:S05]  /*2870*/  @!P0 FMUL R0, R0, 1.175494350822287508e-38 ;  /* 0x0080000000008820 */ /* 0x001fca0000400000 */
[----:B------:R-:W-:-:S05]  /*2880*/  F2FP.BF16.PACK_AB R0, RZ, R0 ;  /* 0x00000000ff00723e */ /* 0x000fca00000010ff */
[----:B------:R0:W-:Y:S01]  /*2890*/  STG.E.U16 [R16.64], R0 ;  /* 0x0000000010007986 */ /* 0x0001e2000c101524 */
[----:B------:R-:W-:Y:S05]  /*28a0*/  BRA `(.L_x_12991) ;  /* 0x0000070000007947 */ /* 0x000fea0003800000 */
.L_x_12998:
        /* <DEDUP_REMOVED lines=11> */
.L_x_13010:
        /* <DEDUP_REMOVED lines=19> */
.L_x_13013:
[----:B------:R-:W-:-:S04]  /*2a90*/  LOP3.LUT R3, R7, 0x80000000, RZ, 0xc0, !PT ;  /* 0x8000000007037812 */ /* 0x000fc800078ec0ff */
[----:B------:R-:W-:-:S04]  /*2aa0*/  SHF.R.U32.HI R3, RZ, 0x18, R3 ;  /* 0x00000018ff037819 */ /* 0x000fc80000011603 */
[----:B------:R-:W-:-:S04]  /*2ab0*/  LOP3.LUT R0, R0, R3, RZ, 0xfc, !PT ;  /* 0x0000000300007212 */ /* 0x000fc800078efcff */
[----:B------:R-:W-:Y:S02]  /*2ac0*/  PRMT R8, R0, 0x7610, R8 ;  /* 0x0000761000087816 */ /* 0x000fe40000000008 */
.L_x_13012:
[----:B------:R-:W-:Y:S05]  /*2ad0*/  BSYNC B0 ;  /* 0x0000000000007941 */ /* 0x000fea0003800000 */
.L_x_13011:
[----:B------:R0:W-:Y:S01]  /*2ae0*/  STG.E.U8 [R16.64], R8 ;  /* 0x0000000810007986 */ /* 0x0001e2000c101124 */
[----:B------:R-:W-:Y:S05]  /*2af0*/  BRA `(.L_x_12991) ;  /* 0x000004b000007947 */ /* 0x000fea0003800000 */
.L_x_13009:
        /* <DEDUP_REMOVED lines=19> */
.L_x_13016:
[----:B------:R-:W-:-:S04]  /*2c30*/  LOP3.LUT R3, R7, 0x80000000, RZ, 0xc0, !PT ;  /* 0x8000000007037812 */ /* 0x000fc800078ec0ff */
[----:B------:R-:W-:-:S04]  /*2c40*/  SHF.R.U32.HI R3, RZ, 0x18, R3 ;  /* 0x00000018ff037819 */ /* 0x000fc80000011603 */
[----:B------:R-:W-:-:S04]  /*2c50*/  LOP3.LUT R0, R0, R3, RZ, 0xfc, !PT ;  /* 0x0000000300007212 */ /* 0x000fc800078efcff */
[----:B------:R-:W-:Y:S02]  /*2c60*/  PRMT R8, R0, 0x7610, R8 ;  /* 0x0000761000087816 */ /* 0x000fe40000000008 */
.L_x_13015:
[----:B------:R-:W-:Y:S05]  /*2c70*/  BSYNC B0 ;  /* 0x0000000000007941 */ /* 0x000fea0003800000 */
.L_x_13014:
[----:B------:R0:W-:Y:S01]  /*2c80*/  STG.E.U8 [R16.64], R8 ;  /* 0x0000000810007986 */ /* 0x0001e2000c101124 */
[----:B------:R-:W-:Y:S05]  /*2c90*/  BRA `(.L_x_12991) ;  /* 0x0000031000007947 */ /* 0x000fea0003800000 */
.L_x_13008:
        /* <DEDUP_REMOVED lines=24> */
.L_x_12990:
        /* <DEDUP_REMOVED lines=20> */
.L_x_13018:
[----:B------:R-:W0:Y:S02]  /*2f60*/  F2I.U64.F64.TRUNC R4, R4 ;  /* 0x0000000400047311 */ /* 0x000e24000030d800 */
[----:B0-----:R0:W-:Y:S01]  /*2f70*/  STG.E.64 [R16.64], R4 ;  /* 0x0000000410007986 */ /* 0x0011e2000c101b24 */
[----:B------:R-:W-:Y:S05]  /*2f80*/  BRA `(.L_x_12991) ;  /* 0x0000002000007947 */ /* 0x000fea0003800000 */
.L_x_13017:
[----:B------:R-:W0:Y:S02]  /*2f90*/  F2I.U32.F64.TRUNC R5, R4 ;  /* 0x0000000400057311 */ /* 0x000e24000030d000 */
[----:B0-----:R0:W-:Y:S02]  /*2fa0*/  STG.E [R16.64], R5 ;  /* 0x0000000510007986 */ /* 0x0011e4000c101924 */
.L_x_12991:
[----:B------:R-:W-:-:S05]  /*2fb0*/  IMAD R2, R2, 0x200, R23 ;  /* 0x0000020002027824 */ /* 0x000fca00078e0217 */
[----:B------:R-:W-:Y:S02]  /*2fc0*/  IADD3 R19, R2, 0x80, RZ ;  /* 0x0000008002137810 */ /* 0x000fe40007ffe0ff */
.L_x_12950:
[----:B------:R-:W-:Y:S05]  /*2fd0*/  BSYNC B6 ;  /* 0x0000000000067941 */ /* 0x000fea0003800000 */
.L_x_12949:
        /* <DEDUP_REMOVED lines=231> */
.L_x_13021:
        /* <DEDUP_REMOVED lines=19> */
.L_x_13025:
[----:B------:R-:W2:Y:S02]  /*3f80*/  LDG.E.U8 R2, [R4.64] ;  /* 0x0000002404027981 */ /* 0x000ea4000c1e1100 */
[----:B--2---:R-:W0:Y:S01]  /*3f90*/  I2F.F64.U16 R2, R2 ;  /* 0x0000000200027312 */ /* 0x004e220000101800 */
[----:B------:R-:W-:Y:S05]  /*3fa0*/  BRA `(.L_x_13027) ;  /* 0x00000df000007947 */ /* 0x000fea0003800000 */
.L_x_13024:
        /* <DEDUP_REMOVED lines=9> */
.L_x_13029:
[----:B------:R-:W2:Y:S02]  /*4040*/  LDG.E R2, [R4.64] ;  /* 0x0000002404027981 */ /* 0x000ea4000c1e1900 */
[----:B--2---:R-:W0:Y:S01]  /*4050*/  I2F.F64 R2, R2 ;  /* 0x0000000200027312 */ /* 0x004e220000201c00 */
[----:B------:R-:W-:Y:S05]  /*4060*/  BRA `(.L_x_13027) ;  /* 0x00000d3000007947 */ /* 0x000fea0003800000 */
.L_x_13028:
[----:B------:R-:W2:Y:S02]  /*4070*/  LDG.E.U16 R2, [R4.64] ;  /* 0x0000002404027981 */ /* 0x000ea4000c1e1500 */
[----:B--2---:R-:W0:Y:S01]  /*4080*/  I2F.F64.S16 R2, R2 ;  /* 0x0000000200027312 */ /* 0x004e220000101c00 */
[----:B------:R-:W-:Y:S05]  /*4090*/  BRA `(.L_x_13027) ;  /* 0x00000d0000007947 */ /* 0x000fea0003800000 */
.L_x_13023:
        /* <DEDUP_REMOVED lines=10> */
.L_x_13031:
[----:B------:R-:W2:Y:S02]  /*4140*/  LDG.E.U16 R0, [R4.64] ;  /* 0x0000002404007981 */ /* 0x000ea4000c1e1500 */
[----:B--2---:R-:W-:-:S05]  /*4150*/  HADD2.F32 R0, -RZ, R0.H0_H0 ;  /* 0x20000000ff007230 */ /* 0x004fca0000004100 */
[----:B------:R-:W-:-:S04]  /*4160*/  FMUL.FTZ R0, R0, 1 ;  /* 0x3f80000000007820 */ /* 0x000fc80000410000 */
[----:B------:R0:W2:Y:S01]  /*4170*/  F2F.F64.F32 R2, R0 ;  /* 0x0000000000027310 */ /* 0x0000a20000201800 */
[----:B------:R-:W-:Y:S05]  /*4180*/  BRA `(.L_x_13027) ;  /* 0x00000c1000007947 */ /* 0x000fea0003800000 */
.L_x_13030:
        /* <DEDUP_REMOVED lines=10> */
.L_x_13033:
[----:B------:R-:W2:Y:S02]  /*4230*/  LDG.E.U16 R4, [R4.64] ;  /* 0x0000002404047981 */ /* 0x000ea4000c1e1500 */
[----:B--2---:R-:W-:-:S05]  /*4240*/  HADD2.F32 R0, -RZ, R4.H0_H0 ;  /* 0x20000004ff007230 */ /* 0x004fca0000004100 */
[----:B------:R-:W-:-:S04]  /*4250*/  FMUL.FTZ R0, R0, 1 ;  /* 0x3f80000000007820 */ /* 0x000fc80000410000 */
[----:B------:R0:W2:Y:S01]  /*4260*/  F2F.F64.F32 R2, R0 ;  /* 0x0000000000027310 */ /* 0x0000a20000201800 */
[----:B------:R-:W-:Y:S05]  /*4270*/  BRA `(.L_x_13027) ;  /* 0x00000b2000007947 */ /* 0x000fea0003800000 */
.L_x_13032:
[----:B------:R0:W5:Y:S01]  /*4280*/  LDG.E.64 R2, [R4.64] ;  /* 0x0000002404027981 */ /* 0x000162000c1e1b00 */
[----:B------:R-:W-:Y:S05]  /*4290*/  BRA `(.L_x_13027) ;  /* 0x00000b0000007947 */ /* 0x000fea0003800000 */
.L_x_13022:
        /* <DEDUP_REMOVED lines=13> */
.L_x_13036:
[----:B------:R0:W5:Y:S01]  /*4370*/  LDG.E.64 R2, [R4.64] ;  /* 0x0000002404027981 */ /* 0x000162000c1e1b00 */
[----:B------:R-:W-:Y:S05]  /*4380*/  BRA `(.L_x_13027) ;  /* 0x00000a1000007947 */ /* 0x000fea0003800000 */
.L_x_13035:
        /* <DEDUP_REMOVED lines=28> */
.L_x_13038:
        /* <DEDUP_REMOVED lines=15> */
.L_x_13037:
[----:B------:R-:W2:Y:S02]  /*4640*/  LDG.E.U16 R0, [R4.64] ;  /* 0x0000002404007981 */ /* 0x000ea4000c1e1500 */
[----:B--2---:R-:W-:-:S05]  /*4650*/  PRMT R0, RZ, 0x5410, R0 ;  /* 0x00005410ff007816 */ /* 0x004fca0000000000 */
[----:B------:R-:W-:-:S04]  /*4660*/  FMUL.FTZ R0, R0, 1 ;  /* 0x3f80000000007820 */ /* 0x000fc80000410000 */
[----:B------:R0:W2:Y:S01]  /*4670*/  F2F.F64.F32 R2, R0 ;  /* 0x0000000000027310 */ /* 0x0000a20000201800 */
[----:B------:R-:W-:Y:S05]  /*4680*/  BRA `(.L_x_13027) ;  /* 0x0000071000007947 */ /* 0x000fea0003800000 */
.L_x_13034:
        /* <DEDUP_REMOVED lines=11> */
.L_x_13041:
        /* <DEDUP_REMOVED lines=21> */
.L_x_13045:
[----:B------:R-:W-:Y:S05]  /*4890*/  BSYNC B1 ;  /* 0x0000000000017941 */ /* 0x000fea0003800000 */
.L_x_13044:
[----:B------:R-:W-:Y:S01]  /*48a0*/  LEA R3, R0, 0x3b800000, 0x17 ;  /* 0x3b80000000037811 */ /* 0x000fe200078eb8ff */
[----:B------:R-:W-:-:S05]  /*48b0*/  IMAD.SHL.U32 R0, R2, 0x100000, RZ ;  /* 0x0010000002007824 */ /* 0x000fca00078e00ff */
[----:B------:R-:W-:Y:S02]  /*48c0*/  LOP3.LUT R0, R3, R0, R4, 0xfe, !PT ;  /* 0x0000000003007212 */ /* 0x000fe400078efe04 */
.L_x_13043:
[----:B------:R-:W-:Y:S05]  /*48d0*/  BSYNC B0 ;  /* 0x0000000000007941 */ /* 0x000fea0003800000 */
.L_x_13042:
[----:B------:R-:W-:-:S04]  /*48e0*/  FMUL.FTZ R0, R0, 1 ;  /* 0x3f80000000007820 */ /* 0x000fc80000410000 */
[----:B------:R0:W2:Y:S01]  /*48f0*/  F2F.F64.F32 R2, R0 ;  /* 0x0000000000027310 */ /* 0x0000a20000201800 */
[----:B------:R-:W-:Y:S05]  /*4900*/  BRA `(.L_x_13027) ;  /* 0x0000049000007947 */ /* 0x000fea0003800000 */
.L_x_13040:
        /* <DEDUP_REMOVED lines=21> */
.L_x_13049:
[----:B------:R-:W-:Y:S05]  /*4a60*/  BSYNC B1 ;  /* 0x0000000000017941 */ /* 0x000fea0003800000 */
.L_x_13048:
[----:B------:R-:W-:Y:S01]  /*4a70*/  LEA R3, R0, 0x37800000, 0x17 ;  /* 0x3780000000037811 */ /* 0x000fe200078eb8ff */
[----:B------:R-:W-:-:S05]  /*4a80*/  IMAD.SHL.U32 R0, R2, 0x200000, RZ ;  /* 0x0020000002007824 */ /* 0x000fca00078e00ff */
[----:B------:R-:W-:Y:S02]  /*4a90*/  LOP3.LUT R0, R3, R0, R4, 0xfe, !PT ;  /* 0x0000000003007212 */ /* 0x000fe400078efe04 */
.L_x_13047:
[----:B------:R-:W-:Y:S05]  /*4aa0*/  BSYNC B0 ;  /* 0x0000000000007941 */ /* 0x000fea0003800000 */
.L_x_13046:
[----:B------:R-:W-:-:S04]  /*4ab0*/  FMUL.FTZ R0, R0, 1 ;  /* 0x3f80000000007820 */ /* 0x000fc80000410000 */
[----:B------:R0:W2:Y:S01]  /*4ac0*/  F2F.F64.F32 R2, R0 ;  /* 0x0000000000027310 */ /* 0x0000a20000201800 */
[----:B------:R-:W-:Y:S05]  /*4ad0*/  BRA `(.L_x_13027) ;  /* 0x000002c000007947 */ /* 0x000fea0003800000 */
.L_x_13039:
        /* <DEDUP_REMOVED lines=14> */
.L_x_13053:
[----:B------:R-:W-:Y:S05]  /*4bc0*/  BSYNC B0 ;  /* 0x0000000000007941 */ /* 0x000fea0003800000 */
.L_x_13052:
[----:B------:R-:W-:-:S04]  /*4bd0*/  FMUL.FTZ R0, R0, 1 ;  /* 0x3f80000000007820 */ /* 0x000fc80000410000 */
[----:B------:R0:W2:Y:S01]  /*4be0*/  F2F.F64.F32 R2, R0 ;  /* 0x0000000000027310 */ /* 0x0000a20000201800 */
[----:B------:R-:W-:Y:S05]  /*4bf0*/  BRA `(.L_x_13027) ;  /* 0x000001a000007947 */ /* 0x000fea0003800000 */
.L_x_13026:
        /* <DEDUP_REMOVED lines=21> */
.L_x_13051:
[----:B------:R-:W2:Y:S02]  /*4d50*/  LDG.E.64 R2, [R4.64] ;  /* 0x0000002404027981 */ /* 0x000ea4000c1e1b00 */
[----:B--2---:R-:W0:Y:S01]  /*4d60*/  I2F.F64.U64 R2, R2 ;  /* 0x0000000200027312 */ /* 0x004e220000301800 */
[----:B------:R-:W-:Y:S05]  /*4d70*/  BRA `(.L_x_13027) ;  /* 0x0000002000007947 */ /* 0x000fea0003800000 */
.L_x_13050:
[----:B------:R-:W2:Y:S02]  /*4d80*/  LDG.E R2, [R4.64] ;  /* 0x0000002404027981 */ /* 0x000ea4000c1e1900 */
[----:B--2---:R-:W0:Y:S02]  /*4d90*/  I2F.F64.U32 R2, R2 ;  /* 0x0000000200027312 */ /* 0x004e240000201800 */
.L_x_13027:
[----:B0-----:R-:W0:Y:S01]  /*4da0*/  MUFU.RCP64H R5, c[0x0][0x37c] ;  /* 0x0000df0000057b08 */ /* 0x001e220000001800 */
[----:B------:R-:W-:Y:S01]  /*4db0*/  IMAD.MOV.U32 R6, RZ, RZ, c[0x0][0x378] ;  /* 0x0000de00ff067624 */ /* 0x000fe200078e00ff */
[----:B--2--5:R-:W-:Y:S01]  /*4dc0*/  FSETP.GEU.AND P1, PT, |R3|, 6.5827683646048100446e-37, PT ;  /* 0x036000000300780b */ /* 0x024fe20003f2e200 */
        /* <DEDUP_REMOVED lines=16> */
[----:B------:R-:W-:Y:S02]  /*4ed0*/  IMAD.MOV.U32 R24, RZ, RZ, c[0x0][0x378] ;  /* 0x0000de00ff187624 */ /* 0x000fe400078e00ff */
[----:B------:R-:W-:Y:S02]  /*4ee0*/  IMAD.MOV.U32 R25, RZ, RZ, c[0x0][0x37c] ;  /* 0x0000df00ff197624 */ /* 0x000fe400078e00ff */
[----:B-1----:R-:W-:Y:S05]  /*4ef0*/  CALL.REL.NOINC `($__internal_42_$__cuda_sm20_div_rn_f64_full) ;  /* 0x00006ef000007944 */ /* 0x002fea0003c00000 */
[----:B------:R-:W-:Y:S02]  /*4f00*/  IMAD.MOV.U32 R4, RZ, RZ, R10 ;  /* 0x000000ffff047224 */ /* 0x000fe400078e000a */
[----:B------:R-:W-:Y:S02]  /*4f10*/  IMAD.MOV.U32 R5, RZ, RZ, R11 ;  /* 0x000000ffff057224 */ /* 0x000fe400078e000b */
.L_x_13055:
[----:B------:R-:W-:Y:S05]  /*4f20*/  BSYNC B0 ;  /* 0x0000000000007941 */ /* 0x000fea0003800000 */
.L_x_13054:
        /* <DEDUP_REMOVED lines=15> */
.L_x_13059:
[----:B------:R-:W0:Y:S02]  /*5020*/  F2I.S64.F64.TRUNC R4, R4 ;  /* 0x0000000400047311 */ /* 0x000e24000030d900 */
[----:B0-----:R-:W-:-:S05]  /*5030*/  IMAD.MOV.U32 R3, RZ, RZ, R4 ;  /* 0x000000ffff037224 */ /* 0x001fca00078e0004 */
[----:B------:R0:W-:Y:S01]  /*5040*/  STG.E.U8 [R16.64], R3 ;  /* 0x0000000310007986 */ /* 0x0001e2000c101124 */
[----:B------:R-:W-:Y:S05]  /*5050*/  BRA `(.L_x_13061) ;  /* 0x00000ed000007947 */ /* 0x000fea0003800000 */
.L_x_13058:
        /* <DEDUP_REMOVED lines=9> */
.L_x_13063:
[----:B------:R-:W0:Y:S02]  /*50f0*/  F2I.F64.TRUNC R5, R4 ;  /* 0x0000000400057311 */ /* 0x000e24000030d100 */
[----:B0-----:R0:W-:Y:S01]  /*5100*/  STG.E [R16.64], R5 ;  /* 0x0000000510007986 */ /* 0x0011e2000c101924 */
[----:B------:R-:W-:Y:S05]  /*5110*/  BRA `(.L_x_13061) ;  /* 0x00000e1000007947 */ /* 0x000fea0003800000 */
.L_x_13062:
[----:B------:R-:W0:Y:S02]  /*5120*/  F2I.F64.TRUNC R5, R4 ;  /* 0x0000000400057311 */ /* 0x000e24000030d100 */
[----:B0-----:R0:W-:Y:S01]  /*5130*/  STG.E.U16 [R16.64], R5 ;  /* 0x0000000510007986 */ /* 0x0011e2000c101524 */
[----:B------:R-:W-:Y:S05]  /*5140*/  BRA `(.L_x_13061) ;  /* 0x00000de000007947 */ /* 0x000fea0003800000 */
.L_x_13057:
        /* <DEDUP_REMOVED lines=11> */
.L_x_13065:
[----:B------:R-:W0:Y:S01]  /*5200*/  F2F.F32.F64 R0, R4 ;  /* 0x0000000400007310 */ /* 0x000e220000301000 */
[----:B------:R-:W0:-:S14]  /*5210*/  DSETP.GEU.AND P0, PT, |R4|, c[0x2][0x0], PT ;  /* 0x008000000400762a */ /* 0x000e1c0003f0e200 */
[----:B0-----:R-:W-:-:S05]  /*5220*/  @!P0 FMUL R0, R0, 1.175494350822287508e-38 ;  /* 0x0080000000008820 */ /* 0x001fca0000400000 */
[----:B------:R-:W-:-:S05]  /*5230*/  F2FP.PACK_AB R0, RZ, R0 ;  /* 0x00000000ff00723e */ /* 0x000fca00000000ff */
[----:B------:R0:W-:Y:S01]  /*5240*/  STG.E.U16 [R16.64], R0 ;  /* 0x0000000010007986 */ /* 0x0001e2000c101524 */
[----:B------:R-:W-:Y:S05]  /*5250*/  BRA `(.L_x_13061) ;  /* 0x00000cd000007947 */ /* 0x000fea0003800000 */
.L_x_13064:
        /* <DEDUP_REMOVED lines=12> */
.L_x_13067:
[----:B------:R-:W0:Y:S01]  /*5320*/  F2F.F32.F64 R0, R4 ;  /* 0x0000000400007310 */ /* 0x000e220000301000 */
[----:B------:R-:W0:-:S14]  /*5330*/  DSETP.GEU.AND P0, PT, |R4|, c[0x2][0x0], PT ;  /* 0x008000000400762a */ /* 0x000e1c0003f0e200 */
[----:B0-----:R-:W-:-:S05]  /*5340*/  @!P0 FMUL R0, R0, 1.175494350822287508e-38 ;  /* 0x0080000000008820 */ /* 0x001fca0000400000 */
[----:B------:R-:W-:-:S04]  /*5350*/  F2FP.PACK_AB R3, RZ, R0 ;  /* 0x00000000ff03723e */ /* 0x000fc800000000ff */
[----:B------:R-:W-:-:S05]  /*5360*/  PRMT R3, R3, 0x5410, RZ ;  /* 0x0000541003037816 */ /* 0x000fca00000000ff */
[----:B------:R0:W-:Y:S01]  /*5370*/  STG.E [R16.64], R3 ;  /* 0x0000000310007986 */ /* 0x0001e2000c101924 */
[----:B------:R-:W-:Y:S05]  /*5380*/  BRA `(.L_x_13061) ;  /* 0x00000ba000007947 */ /* 0x000fea0003800000 */
.L_x_13066:
[----:B------:R0:W-:Y:S01]  /*5390*/  STG.E.64 [R16.64], R4 ;  /* 0x0000000410007986 */ /* 0x0001e2000c101b24 */
[----:B------:R-:W-:Y:S05]  /*53a0*/  BRA `(.L_x_13061) ;  /* 0x00000b8000007947 */ /* 0x000fea0003800000 */
.L_x_13056:
        /* <DEDUP_REMOVED lines=12> */
.L_x_13070:
[----:B------:R-:W-:-:S05]  /*5470*/  CS2R R6, SRZ ;  /* 0x0000000000067805 */ /* 0x000fca000001ff00 */
[----:B------:R0:W-:Y:S01]  /*5480*/  STG.E.128 [R16.64], R4 ;  /* 0x0000000410007986 */ /* 0x0001e2000c101d24 */
[----:B------:R-:W-:Y:S05]  /*5490*/  BRA `(.L_x_13061) ;  /* 0x00000a9000007947 */ /* 0x000fea0003800000 */
.L_x_13069:
        /* <DEDUP_REMOVED lines=23> */
.L_x_13074:
[----:B------:R-:W-:Y:S05]  /*5610*/  BSYNC B0 ;  /* 0x0000000000007941 */ /* 0x000fea0003800000 */
.L_x_13073:
[----:B------:R-:W-:-:S05]  /*5620*/  LOP3.LUT R3, R0, R3, RZ, 0xfc, !PT ;  /* 0x0000000300037212 */ /* 0x000fca00078efcff */
[----:B------:R0:W-:Y:S01]  /*5630*/  STG.E.U8 [R16.64], R3 ;  /* 0x0000000310007986 */ /* 0x0001e2000c101124 */
[----:B------:R-:W-:Y:S05]  /*5640*/  BRA `(.L_x_13061) ;  /* 0x000008e000007947 */ /* 0x000fea0003800000 */
.L_x_13072:
        /* <DEDUP_REMOVED lines=15> */
.L_x_13076:
[----:B------:R-:W-:Y:S01]  /*5740*/  IMAD.MOV.U32 R0, RZ, RZ, 0x7f ;  /* 0x0000007fff007424 */ /* 0x000fe200078e00ff */
[----:B------:R-:W-:-:S04]  /*5750*/  ISETP.GT.U32.AND P0, PT, R2, 0x7f800000, PT ;  /* 0x7f8000000200780c */ /* 0x000fc80003f04070 */
[----:B------:R-:W-:-:S04]  /*5760*/  SEL R0, R0, 0x7c, P0 ;  /* 0x0000007c00007807 */ /* 0x000fc80000000000 */
.L_x_13077:
[----:B------:R-:W-:Y:S05]  /*5770*/  BSYNC B0 ;  /* 0x0000000000007941 */ /* 0x000fea0003800000 */
.L_x_13075:
[----:B------:R-:W-:-:S04]  /*5780*/  LOP3.LUT R2, R3, 0x80000000, RZ, 0xc0, !PT ;  /* 0x8000000003027812 */ /* 0x000fc800078ec0ff */
[----:B------:R-:W-:-:S04]  /*5790*/  SHF.R.U32.HI R3, RZ, 0x18, R2 ;  /* 0x00000018ff037819 */ /* 0x000fc80000011602 */
[----:B------:R-:W-:-:S05]  /*57a0*/  LOP3.LUT R3, R0, R3, RZ, 0xfc, !PT ;  /* 0x0000000300037212 */ /* 0x000fca00078efcff */
[----:B------:R0:W-:Y:S01]  /*57b0*/  STG.E.U8 [R16.64], R3 ;  /* 0x0000000310007986 */ /* 0x0001e2000c101124 */
[----:B------:R-:W-:Y:S05]  /*57c0*/  BRA `(.L_x_13061) ;  /* 0x0000076000007947 */ /* 0x000fea0003800000 */
.L_x_13071:
[----:B------:R-:W0:Y:S01]  /*57d0*/  F2F.F32.F64 R0, R4 ;  /* 0x0000000400007310 */ /* 0x000e220000301000 */
[----:B------:R-:W0:-:S14]  /*57e0*/  DSETP.GEU.AND P0, PT, |R4|, c[0x2][0x0], PT ;  /* 0x008000000400762a */ /* 0x000e1c0003f0e200 */
[----:B0-----:R-:W-:-:S05]  /*57f0*/  @!P0 FMUL R0, R0, 1.175494350822287508e-38 ;  /* 0x0080000000008820 */ /* 0x001fca0000400000 */
[----:B------:R-:W-:-:S05]  /*5800*/  F2FP.BF16.PACK_AB R0, RZ, R0 ;  /* 0x00000000ff00723e */ /* 0x000fca00000010ff */
[----:B------:R0:W-:Y:S01]  /*5810*/  STG.E.U16 [R16.64], R0 ;  /* 0x0000000010007986 */ /* 0x0001e2000c101524 */
[----:B------:R-:W-:Y:S05]  /*5820*/  BRA `(.L_x_13061) ;  /* 0x0000070000007947 */ /* 0x000fea0003800000 */
.L_x_13068:
        /* <DEDUP_REMOVED lines=11> */
.L_x_13080:
        /* <DEDUP_REMOVED lines=19> */
.L_x_13083:
[----:B------:R-:W-:-:S04]  /*5a10*/  LOP3.LUT R2, R3, 0x80000000, RZ, 0xc0, !PT ;  /* 0x8000000003027812 */ /* 0x000fc800078ec0ff */
[----:B------:R-:W-:-:S04]  /*5a20*/  SHF.R.U32.HI R3, RZ, 0x18, R2 ;  /* 0x00000018ff037819 */ /* 0x000fc80000011602 */
[----:B------:R-:W-:-:S04]  /*5a30*/  LOP3.LUT R0, R0, R3, RZ, 0xfc, !PT ;  /* 0x0000000300007212 */ /* 0x000fc800078efcff */
[----:B------:R-:W-:Y:S02]  /*5a40*/  PRMT R8, R0, 0x7610, R8 ;  /* 0x0000761000087816 */ /* 0x000fe40000000008 */
.L_x_13082:
[----:B------:R-:W-:Y:S05]  /*5a50*/  BSYNC B0 ;  /* 0x0000000000007941 */ /* 0x000fea0003800000 */
.L_x_13081:
[----:B------:R0:W-:Y:S01]  /*5a60*/  STG.E.U8 [R16.64], R8 ;  /* 0x0000000810007986 */ /* 0x0001e2000c101124 */
[----:B------:R-:W-:Y:S05]  /*5a70*/  BRA `(.L_x_13061) ;  /* 0x000004b000007947 */ /* 0x000fea0003800000 */
.L_x_13079:
        /* <DEDUP_REMOVED lines=19> */
.L_x_13086:
[----:B------:R-:W-:-:S04]  /*5bb0*/  LOP3.LUT R2, R3, 0x80000000, RZ, 0xc0, !PT ;  /* 0x8000000003027812 */ /* 0x000fc800078ec0ff */
[----:B------:R-:W-:-:S04]  /*5bc0*/  SHF.R.U32.HI R3, RZ, 0x18, R2 ;  /* 0x00000018ff037819 */ /* 0x000fc80000011602 */
[----:B------:R-:W-:-:S04]  /*5bd0*/  LOP3.LUT R0, R0, R3, RZ, 0xfc, !PT ;  /* 0x0000000300007212 */ /* 0x000fc800078efcff */
[----:B------:R-:W-:Y:S02]  /*5be0*/  PRMT R8, R0, 0x7610, R8 ;  /* 0x0000761000087816 */ /* 0x000fe40000000008 */
.L_x_13085:
[----:B------:R-:W-:Y:S05]  /*5bf0*/  BSYNC B0 ;  /* 0x0000000000007941 */ /* 0x000fea0003800000 */
.L_x_13084:
[----:B------:R0:W-:Y:S01]  /*5c00*/  STG.E.U8 [R16.64], R8 ;  /* 0x0000000810007986 */ /* 0x0001e2000c101124 */
[----:B------:R-:W-:Y:S05]  /*5c10*/  BRA `(.L_x_13061) ;  /* 0x0000031000007947 */ /* 0x000fea0003800000 */
.L_x_13078:
        /* <DEDUP_REMOVED lines=24> */
.L_x_13060:
        /* <DEDUP_REMOVED lines=20> */
.L_x_13088:
[----:B------:R-:W0:Y:S02]  /*5ee0*/  F2I.U64.F64.TRUNC R4, R4 ;  /* 0x0000000400047311 */ /* 0x000e24000030d800 */
[----:B0-----:R0:W-:Y:S01]  /*5ef0*/  STG.E.64 [R16.64], R4 ;  /* 0x0000000410007986 */ /* 0x0011e2000c101b24 */
[----:B------:R-:W-:Y:S05]  /*5f00*/  BRA `(.L_x_13061) ;  /* 0x0000002000007947 */ /* 0x000fea0003800000 */
.L_x_13087:
[----:B------:R-:W0:Y:S02]  /*5f10*/  F2I.U32.F64.TRUNC R5, R4 ;  /* 0x0000000400057311 */ /* 0x000e24000030d000 */
[----:B0-----:R0:W-:Y:S02]  /*5f20*/  STG.E [R16.64], R5 ;  /* 0x0000000510007986 */ /* 0x0011e4000c101924 */
.L_x_13061:
        /* <DEDUP_REMOVED lines=231> */
.L_x_13089:
        /* <DEDUP_REMOVED lines=19> */
.L_x_13093:
[----:B------:R-:W2:Y:S02]  /*6ed0*/  LDG.E.U8 R2, [R4.64] ;  /* 0x0000002404027981 */ /* 0x000ea4000c1e1100 */
[----:B--2---:R-:W0:Y:S01]  /*6ee0*/  I2F.F64.U16 R2, R2 ;  /* 0x0000000200027312 */ /* 0x004e220000101800 */
[----:B------:R-:W-:Y:S05]  /*6ef0*/  BRA `(.L_x_13095) ;  /* 0x00000df000007947 */ /* 0x000fea0003800000 */
.L_x_13092:
        /* <DEDUP_REMOVED lines=9> */
.L_x_13097:
[----:B------:R-:W2:Y:S02]  /*6f90*/  LDG.E R2, [R4.64] ;  /* 0x0000002404027981 */ /* 0x000ea4000c1e1900 */
[----:B--2---:R-:W0:Y:S01]  /*6fa0*/  I2F.F64 R2, R2 ;  /* 0x0000000200027312 */ /* 0x004e220000201c00 */
[----:B------:R-:W-:Y:S05]  /*6fb0*/  BRA `(.L_x_13095) ;  /* 0x00000d3000007947 */ /* 0x000fea0003800000 */
.L_x_13096:
[----:B------:R-:W2:Y:S02]  /*6fc0*/  LDG.E.U16 R2, [R4.64] ;  /* 0x0000002404027981 */ /* 0x000ea4000c1e1500 */
[----:B--2---:R-:W0:Y:S01]  /*6fd0*/  I2F.F64.S16 R2, R2 ;  /* 0x0000000200027312 */ /* 0x004e220000101c00 */
[----:B------:R-:W-:Y:S05]  /*6fe0*/  BRA `(.L_x_13095) ;  /* 0x00000d0000007947 */ /* 0x000fea0003800000 */
.L_x_13091:
        /* <DEDUP_REMOVED lines=10> */
.L_x_13099:
[----:B------:R-:W2:Y:S02]  /*7090*/  LDG.E.U16 R0, [R4.64] ;  /* 0x0000002404007981 */ /* 0x000ea4000c1e1500 */
[----:B--2---:R-:W-:-:S05]  /*70a0*/  HADD2.F32 R0, -RZ, R0.H0_H0 ;  /* 0x20000000ff007230 */ /* 0x004fca0000004100 */
[----:B------:R-:W-:-:S04]  /*70b0*/  FMUL.FTZ R0, R0, 1 ;  /* 0x3f80000000007820 */ /* 0x000fc80000410000 */
[----:B------:R0:W2:Y:S01]  /*70c0*/  F2F.F64.F32 R2, R0 ;  /* 0x0000000000027310 */ /* 0x0000a20000201800 */
[----:B------:R-:W-:Y:S05]  /*70d0*/  BRA `(.L_x_13095) ;  /* 0x00000c1000007947 */ /* 0x000fea0003800000 */
.L_x_13098:
        /* <DEDUP_REMOVED lines=10> */
.L_x_13101:
[----:B------:R-:W2:Y:S02]  /*7180*/  LDG.E.U16 R4, [R4.64] ;  /* 0x0000002404047981 */ /* 0x000ea4000c1e1500 */
[----:B--2---:R-:W-:-:S05]  /*7190*/  HADD2.F32 R0, -RZ, R4.H0_H0 ;  /* 0x20000004ff007230 */ /* 0x004fca0000004100 */
[----:B------:R-:W-:-:S04]  /*71a0*/  FMUL.FTZ R0, R0, 1 ;  /* 0x3f80000000007820 */ /* 0x000fc80000410000 */
[----:B------:R0:W2:Y:S01]  /*71b0*/  F2F.F64.F32 R2, R0 ;  /* 0x0000000000027310 */ /* 0x0000a20000201800 */
[----:B------:R-:W-:Y:S05]  /*71c0*/  BRA `(.L_x_13095) ;  /* 0x00000b2000007947 */ /* 0x000fea0003800000 */
.L_x_13100:
[----:B------:R0:W5:Y:S01]  /*71d0*/  LDG.E.64 R2, [R4.64] ;  /* 0x0000002404027981 */ /* 0x000162000c1e1b00 */
[----:B------:R-:W-:Y:S05]  /*71e0*/  BRA `(.L_x_13095) ;  /* 0x00000b0000007947 */ /* 0x000fea0003800000 */
.L_x_13090:
        /* <DEDUP_REMOVED lines=13> */
.L_x_13104:
[----:B------:R0:W5:Y:S01]  /*72c0*/  LDG.E.64 R2, [R4.64] ;  /* 0x0000002404027981 */ /* 0x000162000c1e1b00 */
[----:B------:R-:W-:Y:S05]  /*72d0*/  BRA `(.L_x_13095) ;  /* 0x00000a1000007947 */ /* 0x000fea0003800000 */
.L_x_13103:
        /* <DEDUP_REMOVED lines=28> */
.L_x_13106:
        /* <DEDUP_REMOVED lines=15> */
.L_x_13105:
[----:B------:R-:W2:Y:S02]  /*7590*/  LDG.E.U16 R0, [R4.64] ;  /* 0x0000002404007981 */ /* 0x000ea4000c1e1500 */
[----:B--2---:R-:W-:-:S05]  /*75a0*/  PRMT R0, RZ, 0x5410, R0 ;  /* 0x00005410ff007816 */ /* 0x004fca0000000000 */
[----:B------:R-:W-:-:S04]  /*75b0*/  FMUL.FTZ R0, R0, 1 ;  /* 0x3f80000000007820 */ /* 0x000fc80000410000 */
[----:B------:R0:W2:Y:S01]  /*75c0*/  F2F.F64.F32 R2, R0 ;  /* 0x0000000000027310 */ /* 0x0000a20000201800 */
[----:B------:R-:W-:Y:S05]  /*75d0*/  BRA `(.L_x_13095) ;  /* 0x0000071000007947 */ /* 0x000fea0003800000 */
.L_x_13102:
        /* <DEDUP_REMOVED lines=11> */
.L_x_13109:
        /* <DEDUP_REMOVED lines=21> */
.L_x_13113:
[----:B------:R-:W-:Y:S05]  /*77e0*/  BSYNC B1 ;  /* 0x0000000000017941 */ /* 0x000fea0003800000 */
.L_x_13112:
[----:B------:R-:W-:Y:S01]  /*77f0*/  LEA R3, R0, 0x3b800000, 0x17 ;  /* 0x3b80000000037811 */ /* 0x000fe200078eb8ff */
[----:B------:R-:W-:-:S05]  /*7800*/  IMAD.SHL.U32 R0, R2, 0x100000, RZ ;  /* 0x0010000002007824 */ /* 0x000fca00078e00ff */
[----:B------:R-:W-:Y:S02]  /*7810*/  LOP3.LUT R0, R3, R0, R4, 0xfe, !PT ;  /* 0x0000000003007212 */ /* 0x000fe400078efe04 */
.L_x_13111:
[----:B------:R-:W-:Y:S05]  /*7820*/  BSYNC B0 ;  /* 0x0000000000007941 */ /* 0x000fea0003800000 */
.L_x_13110:
[----:B------:R-:W-:-:S04]  /*7830*/  FMUL.FTZ R0, R0, 1 ;  /* 0x3f80000000007820 */ /* 0x000fc80000410000 */
[----:B------:R0:W2:Y:S01]  /*7840*/  F2F.F64.F32 R2, R0 ;  /* 0x0000000000027310 */ /* 0x0000a20000201800 */
[----:B------:R-:W-:Y:S05]  /*7850*/  BRA `(.L_x_13095) ;  /* 0x0000049000007947 */ /* 0x000fea0003800000 */
.L_x_13108:
        /* <DEDUP_REMOVED lines=21> */
.L_x_13117:
[----:B------:R-:W-:Y:S05]  /*79b0*/  BSYNC B1 ;  /* 0x0000000000017941 */ /* 0x000fea0003800000 */
.L_x_13116:
[----:B------:R-:W-:Y:S01]  /*79c0*/  LEA R3, R0, 0x37800000, 0x17 ;  /* 0x3780000000037811 */ /* 0x000fe200078eb8ff */
[----:B------:R-:W-:-:S05]  /*79d0*/  IMAD.SHL.U32 R0, R2, 0x200000, RZ ;  /* 0x0020000002007824 */ /* 0x000fca00078e00ff */
[----:B------:R-:W-:Y:S02]  /*79e0*/  LOP3.LUT R0, R3, R0, R4, 0xfe, !PT ;  /* 0x0000000003007212 */ /* 0x000fe400078efe04 */
.L_x_13115:
[----:B------:R-:W-:Y:S05]  /*79f0*/  BSYNC B0 ;  /* 0x0000000000007941 */ /* 0x000fea0003800000 */
.L_x_13114:
[----:B------:R-:W-:-:S04]  /*7a00*/  FMUL.FTZ R0, R0, 1 ;  /* 0x3f80000000007820 */ /* 0x000fc80000410000 */
[----:B------:R0:W2:Y:S01]  /*7a10*/  F2F.F64.F32 R2, R0 ;  /* 0x0000000000027310 */ /* 0x0000a20000201800 */
[----:B------:R-:W-:Y:S05]  /*7a20*/  BRA `(.L_x_13095) ;  /* 0x000002c000007947 */ /* 0x000fea0003800000 */
.L_x_13107:
        /* <DEDUP_REMOVED lines=14> */
.L_x_13121:
[----:B------:R-:W-:Y:S05]  /*7b10*/  BSYNC B0 ;  /* 0x0000000000007941 */ /* 0x000fea0003800000 */
.L_x_13120:
[----:B------:R-:W-:-:S04]  /*7b20*/  FMUL.FTZ R0, R0, 1 ;  /* 0x3f80000000007820 */ /* 0x000fc80000410000 */
[----:B------:R0:W2:Y:S01]  /*7b30*/  F2F.F64.F32 R2, R0 ;  /* 0x0000000000027310 */ /* 0x0000a20000201800 */
[----:B------:R-:W-:Y:S05]  /*7b40*/  BRA `(.L_x_13095) ;  /* 0x000001a000007947 */ /* 0x000fea0003800000 */
.L_x_13094:
        /* <DEDUP_REMOVED lines=21> */
.L_x_13119:
[----:B------:R-:W2:Y:S02]  /*7ca0*/  LDG.E.64 R2, [R4.64] ;  /* 0x0000002404027981 */ /* 0x000ea4000c1e1b00 */
[----:B--2---:R-:W0:Y:S01]  /*7cb0*/  I2F.F64.U64 R2, R2 ;  /* 0x0000000200027312 */ /* 0x004e220000301800 */
[----:B------:R-:W-:Y:S05]  /*7cc0*/  BRA `(.L_x_13095) ;  /* 0x0000002000007947 */ /* 0x000fea0003800000 */
.L_x_13118:
[----:B------:R-:W2:Y:S02]  /*7cd0*/  LDG.E R2, [R4.64] ;  /* 0x0000002404027981 */ /* 0x000ea4000c1e1900 */
[----:B--2---:R-:W0:Y:S02]  /*7ce0*/  I2F.F64.U32 R2, R2 ;  /* 0x0000000200027312 */ /* 0x004e240000201800 */
.L_x_13095:
        /* <DEDUP_REMOVED lines=24> */
.L_x_13123:
[----:B------:R-:W-:Y:S05]  /*7e70*/  BSYNC B0 ;  /* 0x0000000000007941 */ /* 0x000fea0003800000 */
.L_x_13122:
        /* <DEDUP_REMOVED lines=15> */
.L_x_13127:
[----:B------:R-:W0:Y:S02]  /*7f70*/  F2I.S64.F64.TRUNC R4, R4 ;  /* 0x0000000400047311 */ /* 0x000e24000030d900 */
[----:B0-----:R-:W-:-:S05]  /*7f80*/  IMAD.MOV.U32 R3, RZ, RZ, R4 ;  /* 0x000000ffff037224 */ /* 0x001fca00078e0004 */
[----:B------:R0:W-:Y:S01]  /*7f90*/  STG.E.U8 [R16.64], R3 ;  /* 0x0000000310007986 */ /* 0x0001e2000c101124 */
[----:B------:R-:W-:Y:S05]  /*7fa0*/  BRA `(.L_x_13129) ;  /* 0x00000ed000007947 */ /* 0x000fea0003800000 */
.L_x_13126:
        /* <DEDUP_REMOVED lines=9> */
.L_x_13131:
[----:B------:R-:W0:Y:S02]  /*8040*/  F2I.F64.TRUNC R5, R4 ;  /* 0x0000000400057311 */ /* 0x000e24000030d100 */
[----:B0-----:R0:W-:Y:S01]  /*8050*/  STG.E [R16.64], R5 ;  /* 0x0000000510007986 */ /* 0x0011e2000c101924 */
[----:B------:R-:W-:Y:S05]  /*8060*/  BRA `(.L_x_13129) ;  /* 0x00000e1000007947 */ /* 0x000fea0003800000 */
.L_x_13130:
[----:B------:R-:W0:Y:S02]  /*8070*/  F2I.F64.TRUNC R5, R4 ;  /* 0x0000000400057311 */ /* 0x000e24000030d100 */
[----:B0-----:R0:W-:Y:S01]  /*8080*/  STG.E.U16 [R16.64], R5 ;  /* 0x0000000510007986 */ /* 0x0011e2000c101524 */
[----:B------:R-:W-:Y:S05]  /*8090*/  BRA `(.L_x_13129) ;  /* 0x00000de000007947 */ /* 0x000fea0003800000 */
.L_x_13125:
        /* <DEDUP_REMOVED lines=11> */
.L_x_13133:
[----:B------:R-:W0:Y:S01]  /*8150*/  F2F.F32.F64 R0, R4 ;  /* 0x0000000400007310 */ /* 0x000e220000301000 */
[----:B------:R-:W0:-:S14]  /*8160*/  DSETP.GEU.AND P0, PT, |R4|, c[0x2][0x0], PT ;  /* 0x008000000400762a */ /* 0x000e1c0003f0e200 */
[----:B0-----:R-:W-:-:S05]  /*8170*/  @!P0 FMUL R0, R0, 1.175494350822287508e-38 ;  /* 0x0080000000008820 */ /* 0x001fca0000400000 */
[----:B------:R-:W-:-:S05]  /*8180*/  F2FP.PACK_AB R0, RZ, R0 ;  /* 0x00000000ff00723e */ /* 0x000fca00000000ff */
[----:B------:R0:W-:Y:S01]  /*8190*/  STG.E.U16 [R16.64], R0 ;  /* 0x0000000010007986 */ /* 0x0001e2000c101524 */
[----:B------:R-:W-:Y:S05]  /*81a0*/  BRA `(.L_x_13129) ;  /* 0x00000cd000007947 */ /* 0x000fea0003800000 */
.L_x_13132:
        /* <DEDUP_REMOVED lines=12> */
.L_x_13135:
[----:B------:R-:W0:Y:S01]  /*8270*/  F2F.F32.F64 R0, R4 ;  /* 0x0000000400007310 */ /* 0x000e220000301000 */
[----:B------:R-:W0:-:S14]  /*8280*/  DSETP.GEU.AND P0, PT, |R4|, c[0x2][0x0], PT ;  /* 0x008000000400762a */ /* 0x000e1c0003f0e200 */
[----:B0-----:R-:W-:-:S05]  /*8290*/  @!P0 FMUL R0, R0, 1.175494350822287508e-38 ;  /* 0x0080000000008820 */ /* 0x001fca0000400000 */
[----:B------:R-:W-:-:S04]  /*82a0*/  F2FP.PACK_AB R3, RZ, R0 ;  /* 0x00000000ff03723e */ /* 0x000fc800000000ff */
[----:B------:R-:W-:-:S05]  /*82b0*/  PRMT R3, R3, 0x5410, RZ ;  /* 0x0000541003037816 */ /* 0x000fca00000000ff */
[----:B------:R0:W-:Y:S01]  /*82c0*/  STG.E [R16.64], R3 ;  /* 0x0000000310007986 */ /* 0x0001e2000c101924 */
[----:B------:R-:W-:Y:S05]  /*82d0*/  BRA `(.L_x_13129) ;  /* 0x00000ba000007947 */ /* 0x000fea0003800000 */
.L_x_13134:
[----:B------:R0:W-:Y:S01]  /*82e0*/  STG.E.64 [R16.64], R4 ;  /* 0x0000000410007986 */ /* 0x0001e2000c101b24 */
[----:B------:R-:W-:Y:S05]  /*82f0*/  BRA `(.L_x_13129) ;  /* 0x00000b8000007947 */ /* 0x000fea0003800000 */
.L_x_13124:
        /* <DEDUP_REMOVED lines=12> */
.L_x_13138:
[----:B------:R-:W-:-:S05]  /*83c0*/  CS2R R6, SRZ ;  /* 0x0000000000067805 */ /* 0x000fca000001ff00 */
[----:B------:R0:W-:Y:S01]  /*83d0*/  STG.E.128 [R16.64], R4 ;  /* 0x0000000410007986 */ /* 0x0001e2000c101d24 */
[----:B------:R-:W-:Y:S05]  /*83e0*/  BRA `(.L_x_13129) ;  /* 0x00000a9000007947 */ /* 0x000fea0003800000 */
.L_x_13137:
        /* <DEDUP_REMOVED lines=23> */
.L_x_13142:
[----:B------:R-:W-:Y:S05]  /*8560*/  BSYNC B0 ;  /* 0x0000000000007941 */ /* 0x000fea0003800000 */
.L_x_13141:
[----:B------:R-:W-:-:S05]  /*8570*/  LOP3.LUT R3, R0, R3, RZ, 0xfc, !PT ;  /* 0x0000000300037212 */ /* 0x000fca00078efcff */
[----:B------:R0:W-:Y:S01]  /*8580*/  STG.E.U8 [R16.64], R3 ;  /* 0x0000000310007986 */ /* 0x0001e2000c101124 */
[----:B------:R-:W-:Y:S05]  /*8590*/  BRA `(.L_x_13129) ;  /* 0x000008e000007947 */ /* 0x000fea0003800000 */
.L_x_13140:
        /* <DEDUP_REMOVED lines=15> */
.L_x_13144:
[----:B------:R-:W-:Y:S01]  /*8690*/  IMAD.MOV.U32 R0, RZ, RZ, 0x7f ;  /* 0x0000007fff007424 */ /* 0x000fe200078e00ff */
[----:B------:R-:W-:-:S04]  /*86a0*/  ISETP.GT.U32.AND P0, PT, R2, 0x7f800000, PT ;  /* 0x7f8000000200780c */ /* 0x000fc80003f04070 */
[----:B------:R-:W-:-:S04]  /*86b0*/  SEL R0, R0, 0x7c, P0 ;  /* 0x0000007c00007807 */ /* 0x000fc80000000000 */
.L_x_13145:
[----:B------:R-:W-:Y:S05]  /*86c0*/  BSYNC B0 ;  /* 0x0000000000007941 */ /* 0x000fea0003800000 */
.L_x_13143:
[----:B------:R-:W-:-:S04]  /*86d0*/  LOP3.LUT R2, R3, 0x80000000, RZ, 0xc0, !PT ;  /* 0x8000000003027812 */ /* 0x000fc800078ec0ff */
[----:B------:R-:W-:-:S04]  /*86e0*/  SHF.R.U32.HI R3, RZ, 0x18, R2 ;  /* 0x00000018ff037819 */ /* 0x000fc80000011602 */
[----:B------:R-:W-:-:S05]  /*86f0*/  LOP3.LUT R3, R0, R3, RZ, 0xfc, !PT ;  /* 0x0000000300037212 */ /* 0x000fca00078efcff */
[----:B------:R0:W-:Y:S01]  /*8700*/  STG.E.U8 [R16.64], R3 ;  /* 0x0000000310007986 */ /* 0x0001e2000c101124 */
[----:B------:R-:W-:Y:S05]  /*8710*/  BRA `(.L_x_13129) ;  /* 0x0000076000007947 */ /* 0x000fea0003800000 */
.L_x_13139:
[----:B------:R-:W0:Y:S01]  /*8720*/  F2F.F32.F64 R0, R4 ;  /* 0x0000000400007310 */ /* 0x000e220000301000 */
[----:B------:R-:W0:-:S14]  /*8730*/  DSETP.GEU.AND P0, PT, |R4|, c[0x2][0x0], PT ;  /* 0x008000000400762a */ /* 0x000e1c0003f0e200 */
[----:B0-----:R-:W-:-:S05]  /*8740*/  @!P0 FMUL R0, R0, 1.175494350822287508e-38 ;  /* 0x0080000000008820 */ /* 0x001fca0000400000 */
[----:B------:R-:W-:-:S05]  /*8750*/  F2FP.BF16.PACK_AB R0, RZ, R0 ;  /* 0x00000000ff00723e */ /* 0x000fca00000010ff */
[----:B------:R0:W-:Y:S01]  /*8760*/  STG.E.U16 [R16.64], R0 ;  /* 0x0000000010007986 */ /* 0x0001e2000c101524 */
[----:B------:R-:W-:Y:S05]  /*8770*/  BRA `(.L_x_13129) ;  /* 0x0000070000007947 */ /* 0x000fea0003800000 */
.L_x_13136:
        /* <DEDUP_REMOVED lines=11> */
.L_x_13148:
        /* <DEDUP_REMOVED lines=19> */
.L_x_13151:
[----:B------:R-:W-:-:S04]  /*8960*/  LOP3.LUT R2, R3, 0x80000000, RZ, 0xc0, !PT ;  /* 0x8000000003027812 */ /* 0x000fc800078ec0ff */
[----:B------:R-:W-:-:S04]  /*8970*/  SHF.R.U32.HI R3, RZ, 0x18, R2 ;  /* 0x00000018ff037819 */ /* 0x000fc80000011602 */
[----:B------:R-:W-:-:S04]  /*8980*/  LOP3.LUT R0, R0, R3, RZ, 0xfc, !PT ;  /* 0x0000000300007212 */ /* 0x000fc800078efcff */
[----:B------:R-:W-:Y:S02]  /*8990*/  PRMT R8, R0, 0x7610, R8 ;  /* 0x0000761000087816 */ /* 0x000fe40000000008 */
.L_x_13150:
[----:B------:R-:W-:Y:S05]  /*89a0*/  BSYNC B0 ;  /* 0x0000000000007941 */ /* 0x000fea0003800000 */
.L_x_13149:
[----:B------:R0:W-:Y:S01]  /*89b0*/  STG.E.U8 [R16.64], R8 ;  /* 0x0000000810007986 */ /* 0x0001e2000c101124 */
[----:B------:R-:W-:Y:S05]  /*89c0*/  BRA `(.L_x_13129) ;  /* 0x000004b000007947 */ /* 0x000fea0003800000 */
.L_x_13147:
        /* <DEDUP_REMOVED lines=19> */
.L_x_13154:
[----:B------:R-:W-:-:S04]  /*8b00*/  LOP3.LUT R2, R3, 0x80000000, RZ, 0xc0, !PT ;  /* 0x8000000003027812 */ /* 0x000fc800078ec0ff */
[----:B------:R-:W-:-:S04]  /*8b10*/  SHF.R.U32.HI R3, RZ, 0x18, R2 ;  /* 0x00000018ff037819 */ /* 0x000fc80000011602 */
[----:B------:R-:W-:-:S04]  /*8b20*/  LOP3.LUT R0, R0, R3, RZ, 0xfc, !PT ;  /* 0x0000000300007212 */ /* 0x000fc800078efcff */
[----:B------:R-:W-:Y:S02]  /*8b30*/  PRMT R8, R0, 0x7610, R8 ;  /* 0x0000761000087816 */ /* 0x000fe40000000008 */
.L_x_13153:
[----:B------:R-:W-:Y:S05]  /*8b40*/  BSYNC B0 ;  /* 0x0000000000007941 */ /* 0x000fea0003800000 */
.L_x_13152:
[----:B------:R0:W-:Y:S01]  /*8b50*/  STG.E.U8 [R16.64], R8 ;  /* 0x0000000810007986 */ /* 0x0001e2000c101124 */
[----:B------:R-:W-:Y:S05]  /*8b60*/  BRA `(.L_x_13129) ;  /* 0x0000031000007947 */ /* 0x000fea0003800000 */
.L_x_13146:
        /* <DEDUP_REMOVED lines=24> */
.L_x_13128:
        /* <DEDUP_REMOVED lines=20> */
.L_x_13156:
[----:B------:R-:W0:Y:S02]  /*8e30*/  F2I.U64.F64.TRUNC R4, R4 ;  /* 0x0000000400047311 */ /* 0x000e24000030d800 */
[----:B0-----:R0:W-:Y:S01]  /*8e40*/  STG.E.64 [R16.64], R4 ;  /* 0x0000000410007986 */ /* 0x0011e2000c101b24 */
[----:B------:R-:W-:Y:S05]  /*8e50*/  BRA `(.L_x_13129) ;  /* 0x0000002000007947 */ /* 0x000fea0003800000 */
.L_x_13155:
[----:B------:R-:W0:Y:S02]  /*8e60*/  F2I.U32.F64.TRUNC R5, R4 ;  /* 0x0000000400057311 */ /* 0x000e24000030d000 */
[----:B0-----:R0:W-:Y:S02]  /*8e70*/  STG.E [R16.64], R5 ;  /* 0x0000000510007986 */ /* 0x0011e4000c101924 */
.L_x_13129:
[----:B------:R-:W-:Y:S02]  /*8e80*/  IADD3 R19, R19, 0x80, RZ ;  /* 0x0000008013137810 */ /* 0x000fe40007ffe0ff */
.L_x_13020:
[----:B------:R-:W-:Y:S05]  /*8e90*/  BSYNC B6 ;  /* 0x0000000000067941 */ /* 0x000fea0003800000 */
.L_x_13019:
        /* <DEDUP_REMOVED lines=230> */
.L_x_13157:
        /* <DEDUP_REMOVED lines=19> */
.L_x_13161:
[----:B------:R-:W2:Y:S02]  /*9e30*/  LDG.E.U8 R2, [R4.64] ;  /* 0x0000002404027981 */ /* 0x000ea4000c1e1100 */
[----:B--2---:R-:W0:Y:S01]  /*9e40*/  I2F.F64.U16 R2, R2 ;  /* 0x0000000200027312 */ /* 0x004e220000101800 */
[----:B------:R-:W-:Y:S05]  /*9e50*/  BRA `(.L_x_13163) ;  /* 0x00000df000007947 */ /* 0x000fea0003800000 */
.L_x_13160:
        /* <DEDUP_REMOVED lines=9> */
.L_x_13165:
[----:B------:R-:W2:Y:S02]  /*9ef0*/  LDG.E R2, [R4.64] ;  /* 0x0000002404027981 */ /* 0x000ea4000c1e1900 */
[----:B--2---:R-:W0:Y:S01]  /*9f00*/  I2F.F64 R2, R2 ;  /* 0x0000000200027312 */ /* 0x004e220000201c00 */
[----:B------:R-:W-:Y:S05]  /*9f10*/  BRA `(.L_x_13163) ;  /* 0x00000d3000007947 */ /* 0x000fea0003800000 */
.L_x_13164:
[----:B------:R-:W2:Y:S02]  /*9f20*/  LDG.E.U16 R2, [R4.64] ;  /* 0x0000002404027981 */ /* 0x000ea4000c1e1500 */
[----:B--2---:R-:W0:Y:S01]  /*9f30*/  I2F.F64.S16 R2, R2 ;  /* 0x0000000200027312 */ /* 0x004e220000101c00 */
[----:B------:R-:W-:Y:S05]  /*9f40*/  BRA `(.L_x_13163) ;  /* 0x00000d0000007947 */ /* 0x000fea0003800000 */
.L_x_13159:
        /* <DEDUP_REMOVED lines=10> */
.L_x_13167:
[----:B------:R-:W2:Y:S02]  /*9ff0*/  LDG.E.U16 R0, [R4.64] ;  /* 0x0000002404007981 */ /* 0x000ea4000c1e1500 */
[----:B--2---:R-:W-:-:S05]  /*a000*/  HADD2.F32 R0, -RZ, R0.H0_H0 ;  /* 0x20000000ff007230 */ /* 0x004fca0000004100 */
[----:B------:R-:W-:-:S04]  /*a010*/  FMUL.FTZ R0, R0, 1 ;  /* 0x3f80000000007820 */ /* 0x000fc80000410000 */
[----:B------:R0:W2:Y:S01]  /*a020*/  F2F.F64.F32 R2, R0 ;  /* 0x0000000000027310 */ /* 0x0000a20000201800 */
[----:B------:R-:W-:Y:S05]  /*a030*/  BRA `(.L_x_13163) ;  /* 0x00000c1000007947 */ /* 0x000fea0003800000 */
.L_x_13166:
        /* <DEDUP_REMOVED lines=10> */
.L_x_13169:
[----:B------:R-:W2:Y:S02]  /*a0e0*/  LDG.E.U16 R4, [R4.64] ;  /* 0x0000002404047981 */ /* 0x000ea4000c1e1500 */
[----:B--2---:R-:W-:-:S05]  /*a0f0*/  HADD2.F32 R0, -RZ, R4.H0_H0 ;  /* 0x20000004ff007230 */ /* 0x004fca0000004100 */
[----:B------:R-:W-:-:S04]  /*a100*/  FMUL.FTZ R0, R0, 1 ;  /* 0x3f80000000007820 */ /* 0x000fc80000410000 */
[----:B------:R0:W2:Y:S01]  /*a110*/  F2F.F64.F32 R2, R0 ;  /* 0x0000000000027310 */ /* 0x0000a20000201800 */
[----:B------:R-:W-:Y:S05]  /*a120*/  BRA `(.L_x_13163) ;  /* 0x00000b2000007947 */ /* 0x000fea0003800000 */
.L_x_13168:
[----:B------:R0:W5:Y:S01]  /*a130*/  LDG.E.64 R2, [R4.64] ;  /* 0x0000002404027981 */ /* 0x000162000c1e1b00 */
[----:B------:R-:W-:Y:S05]  /*a140*/  BRA `(.L_x_13163) ;  /* 0x00000b0000007947 */ /* 0x000fea0003800000 */
.L_x_13158:
        /* <DEDUP_REMOVED lines=13> */
.L_x_13172:
[----:B------:R0:W5:Y:S01]  /*a220*/  LDG.E.64 R2, [R4.64] ;  /* 0x0000002404027981 */ /* 0x000162000c1e1b00 */
[----:B------:R-:W-:Y:S05]  /*a230*/  BRA `(.L_x_13163) ;  /* 0x00000a1000007947 */ /* 0x000fea0003800000 */
.L_x_13171:
        /* <DEDUP_REMOVED lines=28> */
.L_x_13174:
        /* <DEDUP_REMOVED lines=15> */
.L_x_13173:
[----:B------:R-:W2:Y:S02]  /*a4f0*/  LDG.E.U16 R0, [R4.64] ;  /* 0x0000002404007981 */ /* 0x000ea4000c1e1500 */
[----:B--2---:R-:W-:-:S05]  /*a500*/  PRMT R0, RZ, 0x5410, R0 ;  /* 0x00005410ff007816 */ /* 0x004fca0000000000 */
[----:B------:R-:W-:-:S04]  /*a510*/  FMUL.FTZ R0, R0, 1 ;  /* 0x3f80000000007820 */ /* 0x000fc80000410000 */
[----:B------:R0:W2:Y:S01]  /*a520*/  F2F.F64.F32 R2, R0 ;  /* 0x0000000000027310 */ /* 0x0000a20000201800 */
[----:B------:R-:W-:Y:S05]  /*a530*/  BRA `(.L_x_13163) ;  /* 0x0000071000007947 */ /* 0x000fea0003800000 */
.L_x_13170:
        /* <DEDUP_REMOVED lines=11> */
.L_x_13177:
        /* <DEDUP_REMOVED lines=21> */
.L_x_13181:
[----:B------:R-:W-:Y:S05]  /*a740*/  BSYNC B1 ;  /* 0x0000000000017941 */ /* 0x000fea0003800000 */
.L_x_13180:
[----:B------:R-:W-:Y:S01]  /*a750*/  LEA R3, R0, 0x3b800000, 0x17 ;  /* 0x3b80000000037811 */ /* 0x000fe200078eb8ff */
[----:B------:R-:W-:-:S05]  /*a760*/  IMAD.SHL.U32 R0, R2, 0x100000, RZ ;  /* 0x0010000002007824 */ /* 0x000fca00078e00ff */
[----:B------:R-:W-:Y:S02]  /*a770*/  LOP3.LUT R0, R3, R0, R4, 0xfe, !PT ;  /* 0x0000000003007212 */ /* 0x000fe400078efe04 */
.L_x_13179:
[----:B------:R-:W-:Y:S05]  /*a780*/  BSYNC B0 ;  /* 0x0000000000007941 */ /* 0x000fea0003800000 */
.L_x_13178:
[----:B------:R-:W-:-:S04]  /*a790*/  FMUL.FTZ R0, R0, 1 ;  /* 0x3f80000000007820 */ /* 0x000fc80000410000 */
[----:B------:R0:W2:Y:S01]  /*a7a0*/  F2F.F64.F32 R2, R0 ;  /* 0x0000000000027310 */ /* 0x0000a20000201800 */
[----:B------:R-:W-:Y:S05]  /*a7b0*/  BRA `(.L_x_13163) ;  /* 0x0000049000007947 */ /* 0x000fea0003800000 */
.L_x_13176:
        /* <DEDUP_REMOVED lines=21> */
.L_x_13185:
[----:B------:R-:W-:Y:S05]  /*a910*/  BSYNC B1 ;  /* 0x0000000000017941 */ /* 0x000fea0003800000 */
.L_x_13184:
[----:B------:R-:W-:Y:S01]  /*a920*/  LEA R3, R0, 0x37800000, 0x17 ;  /* 0x3780000000037811 */ /* 0x000fe200078eb8ff */
[----:B------:R-:W-:-:S05]  /*a930*/  IMAD.SHL.U32 R0, R2, 0x200000, RZ ;  /* 0x0020000002007824 */ /* 0x000fca00078e00ff */
[----:B------:R-:W-:Y:S02]  /*a940*/  LOP3.LUT R0, R3, R0, R4, 0xfe, !PT ;  /* 0x0000000003007212 */ /* 0x000fe400078efe04 */
.L_x_13183:
[----:B------:R-:W-:Y:S05]  /*a950*/  BSYNC B0 ;  /* 0x0000000000007941 */ /* 0x000fea0003800000 */
.L_x_13182:
[----:B------:R-:W-:-:S04]  /*a960*/  FMUL.FTZ R0, R0, 1 ;  /* 0x3f80000000007820 */ /* 0x000fc80000410000 */
[----:B------:R0:W2:Y:S01]  /*a970*/  F2F.F64.F32 R2, R0 ;  /* 0x0000000000027310 */ /* 0x0000a20000201800 */
[----:B------:R-:W-:Y:S05]  /*a980*/  BRA `(.L_x_13163) ;  /* 0x000002c000007947 */ /* 0x000fea0003800000 */
.L_x_13175:
        /* <DEDUP_REMOVED lines=14> */
.L_x_13189:
[----:B------:R-:W-:Y:S05]  /*aa70*/  BSYNC B0 ;  /* 0x0000000000007941 */ /* 0x000fea0003800000 */
.L_x_13188:
[----:B------:R-:W-:-:S04]  /*aa80*/  FMUL.FTZ R0, R0, 1 ;  /* 0x3f80000000007820 */ /* 0x000fc80000410000 */
[----:B------:R0:W2:Y:S01]  /*aa90*/  F2F.F64.F32 R2, R0 ;  /* 0x0000000000027310 */ /* 0x0000a20000201800 */
[----:B------:R-:W-:Y:S05]  /*aaa0*/  BRA `(.L_x_13163) ;  /* 0x000001a000007947 */ /* 0x000fea0003800000 */
.L_x_13162:
        /* <DEDUP_REMOVED lines=21> */
.L_x_13187:
[----:B------:R-:W2:Y:S02]  /*ac00*/  LDG.E.64 R2, [R4.64] ;  /* 0x0000002404027981 */ /* 0x000ea4000c1e1b00 */
[----:B--2---:R-:W0:Y:S01]  /*ac10*/  I2F.F64.U64 R2, R2 ;  /* 0x0000000200027312 */ /* 0x004e220000301800 */
[----:B------:R-:W-:Y:S05]  /*ac20*/  BRA `(.L_x_13163) ;  /* 0x0000002000007947 */ /* 0x000fea0003800000 */
.L_x_13186:
[----:B------:R-:W2:Y:S02]  /*ac30*/  LDG.E R2, [R4.64] ;  /* 0x0000002404027981 */ /* 0x000ea4000c1e1900 */
[----:B--2---:R-:W0:Y:S02]  /*ac40*/  I2F.F64.U32 R2, R2 ;  /* 0x0000000200027312 */ /* 0x004e240000201800 */
.L_x_13163:
        /* <DEDUP_REMOVED lines=24> */
.L_x_13191:
[----:B------:R-:W-:Y:S05]  /*add0*/  BSYNC B0 ;  /* 0x0000000000007941 */ /* 0x000fea0003800000 */
.L_x_13190:
        /* <DEDUP_REMOVED lines=15> */
.L_x_13195:
[----:B------:R-:W0:Y:S02]  /*aed0*/  F2I.S64.F64.TRUNC R4, R4 ;  /* 0x0000000400047311 */ /* 0x000e24000030d900 */
[----:B0-----:R-:W-:-:S05]  /*aee0*/  IMAD.MOV.U32 R3, RZ, RZ, R4 ;  /* 0x000000ffff037224 */ /* 0x001fca00078e0004 */
[----:B------:R-:W-:Y:S01]  /*aef0*/  STG.E.U8 [R16.64], R3 ;  /* 0x0000000310007986 */ /* 0x000fe2000c101124 */
[----:B------:R-:W-:Y:S05]  /*af00*/  EXIT ;  /* 0x000000000000794d */ /* 0x000fea0003800000 */
.L_x_13194:
        /* <DEDUP_REMOVED lines=9> */
.L_x_13198:
[----:B------:R-:W0:Y:S02]  /*afa0*/  F2I.F64.TRUNC R5, R4 ;  /* 0x0000000400057311 */ /* 0x000e24000030d100 */
[----:B0-----:R-:W-:Y:S01]  /*afb0*/  STG.E [R16.64], R5 ;  /* 0x0000000510007986 */ /* 0x001fe2000c101924 */
[----:B------:R-:W-:Y:S05]  /*afc0*/  EXIT ;  /* 0x000000000000794d */ /* 0x000fea0003800000 */
.L_x_13197:
[----:B------:R-:W0:Y:S02]  /*afd0*/  F2I.F64.TRUNC R5, R4 ;  /* 0x0000000400057311 */ /* 0x000e24000030d100 */
[----:B0-----:R-:W-:Y:S01]  /*afe0*/  STG.E.U16 [R16.64], R5 ;  /* 0x0000000510007986 */ /* 0x001fe2000c101524 */
[----:B------:R-:W-:Y:S05]  /*aff0*/  EXIT ;  /* 0x000000000000794d */ /* 0x000fea0003800000 */
.L_x_13193:
        /* <DEDUP_REMOVED lines=11> */
.L_x_13200:
[----:B------:R-:W0:Y:S01]  /*b0b0*/  F2F.F32.F64 R0, R4 ;  /* 0x0000000400007310 */ /* 0x000e220000301000 */
[----:B------:R-:W0:-:S14]  /*b0c0*/  DSETP.GEU.AND P0, PT, |R4|, c[0x2][0x0], PT ;  /* 0x008000000400762a */ /* 0x000e1c0003f0e200 */
[----:B0-----:R-:W-:-:S05]  /*b0d0*/  @!P0 FMUL R0, R0, 1.175494350822287508e-38 ;  /* 0x0080000000008820 */ /* 0x001fca0000400000 */
[----:B------:R-:W-:-:S05]  /*b0e0*/  F2FP.PACK_AB R0, RZ, R0 ;  /* 0x00000000ff00723e */ /* 0x000fca00000000ff */
[----:B------:R-:W-:Y:S01]  /*b0f0*/  STG.E.U16 [R16.64], R0 ;  /* 0x0000000010007986 */ /* 0x000fe2000c101524 */
[----:B------:R-:W-:Y:S05]  /*b100*/  EXIT ;  /* 0x000000000000794d */ /* 0x000fea0003800000 */
.L_x_13199:
        /* <DEDUP_REMOVED lines=12> */
.L_x_13202:
[----:B------:R-:W0:Y:S01]  /*b1d0*/  F2F.F32.F64 R0, R4 ;  /* 0x0000000400007310 */ /* 0x000e220000301000 */
[----:B------:R-:W0:-:S14]  /*b1e0*/  DSETP.GEU.AND P0, PT, |R4|, c[0x2][0x0], PT ;  /* 0x008000000400762a */ /* 0x000e1c0003f0e200 */
[----:B0-----:R-:W-:-:S05]  /*b1f0*/  @!P0 FMUL R0, R0, 1.175494350822287508e-38 ;  /* 0x0080000000008820 */ /* 0x001fca0000400000 */
[----:B------:R-:W-:-:S04]  /*b200*/  F2FP.PACK_AB R3, RZ, R0 ;  /* 0x00000000ff03723e */ /* 0x000fc800000000ff */
[----:B------:R-:W-:-:S05]  /*b210*/  PRMT R3, R3, 0x5410, RZ ;  /* 0x0000541003037816 */ /* 0x000fca00000000ff */
[----:B------:R-:W-:Y:S01]  /*b220*/  STG.E [R16.64], R3 ;  /* 0x0000000310007986 */ /* 0x000fe2000c101924 */
[----:B------:R-:W-:Y:S05]  /*b230*/  EXIT ;  /* 0x000000000000794d */ /* 0x000fea0003800000 */
.L_x_13201:
[----:B------:R-:W-:Y:S01]  /*b240*/  STG.E.64 [R16.64], R4 ;  /* 0x0000000410007986 */ /* 0x000fe2000c101b24 */
[----:B------:R-:W-:Y:S05]  /*b250*/  EXIT ;  /* 0x000000000000794d */ /* 0x000fea0003800000 */
.L_x_13192:
        /* <DEDUP_REMOVED lines=12> */
.L_x_13205:
[----:B------:R-:W-:-:S05]  /*b320*/  CS2R R6, SRZ ;  /* 0x0000000000067805 */ /* 0x000fca000001ff00 */
[----:B------:R-:W-:Y:S01]  /*b330*/  STG.E.128 [R16.64], R4 ;  /* 0x0000000410007986 */ /* 0x000fe2000c101d24 */
[----:B------:R-:W-:Y:S05]  /*b340*/  EXIT ;  /* 0x000000000000794d */ /* 0x000fea0003800000 */
.L_x_13204:
        /* <DEDUP_REMOVED lines=23> */
.L_x_13209:
[----:B------:R-:W-:Y:S05]  /*b4c0*/  BSYNC B0 ;  /* 0x0000000000007941 */ /* 0x000fea0003800000 */
.L_x_13208:
[----:B------:R-:W-:-:S05]  /*b4d0*/  LOP3.LUT R3, R0, R3, RZ, 0xfc, !PT ;  /* 0x0000000300037212 */ /* 0x000fca00078efcff */
[----:B------:R-:W-:Y:S01]  /*b4e0*/  STG.E.U8 [R16.64], R3 ;  /* 0x0000000310007986 */ /* 0x000fe2000c101124 */
[----:B------:R-:W-:Y:S05]  /*b4f0*/  EXIT ;  /* 0x000000000000794d */ /* 0x000fea0003800000 */
.L_x_13207:
        /* <DEDUP_REMOVED lines=15> */
.L_x_13211:
[----:B------:R-:W-:Y:S01]  /*b5f0*/  IMAD.MOV.U32 R0, RZ, RZ, 0x7f ;  /* 0x0000007fff007424 */ /* 0x000fe200078e00ff */
[----:B------:R-:W-:-:S04]  /*b600*/  ISETP.GT.U32.AND P0, PT, R2, 0x7f800000, PT ;  /* 0x7f8000000200780c */ /* 0x000fc80003f04070 */
[----:B------:R-:W-:-:S04]  /*b610*/  SEL R0, R0, 0x7c, P0 ;  /* 0x0000007c00007807 */ /* 0x000fc80000000000 */
.L_x_13212:
[----:B------:R-:W-:Y:S05]  /*b620*/  BSYNC B0 ;  /* 0x0000000000007941 */ /* 0x000fea0003800000 */
.L_x_13210:
[----:B------:R-:W-:-:S04]  /*b630*/  LOP3.LUT R2, R3, 0x80000000, RZ, 0xc0, !PT ;  /* 0x8000000003027812 */ /* 0x000fc800078ec0ff */
[----:B------:R-:W-:-:S04]  /*b640*/  SHF.R.U32.HI R3, RZ, 0x18, R2 ;  /* 0x00000018ff037819 */ /* 0x000fc80000011602 */
[----:B------:R-:W-:-:S05]  /*b650*/  LOP3.LUT R3, R0, R3, RZ, 0xfc, !PT ;  /* 0x0000000300037212 */ /* 0x000fca00078efcff */
[----:B------:R-:W-:Y:S01]  /*b660*/  STG.E.U8 [R16.64], R3 ;  /* 0x0000000310007986 */ /* 0x000fe2000c101124 */
[----:B------:R-:W-:Y:S05]  /*b670*/  EXIT ;  /* 0x000000000000794d */ /* 0x000fea0003800000 */
.L_x_13206:
[----:B------:R-:W0:Y:S01]  /*b680*/  F2F.F32.F64 R0, R4 ;  /* 0x0000000400007310 */ /* 0x000e220000301000 */
[----:B------:R-:W0:-:S14]  /*b690*/  DSETP.GEU.AND P0, PT, |R4|, c[0x2][0x0], PT ;  /* 0x008000000400762a */ /* 0x000e1c0003f0e200 */
[----:B0-----:R-:W-:-:S05]  /*b6a0*/  @!P0 FMUL R0, R0, 1.175494350822287508e-38 ;  /* 0x0080000000008820 */ /* 0x001fca0000400000 */
[----:B------:R-:W-:-:S05]  /*b6b0*/  F2FP.BF16.PACK_AB R0, RZ, R0 ;  /* 0x00000000ff00723e */ /* 0x000fca00000010ff */
[----:B------:R-:W-:Y:S01]  /*b6c0*/  STG.E.U16 [R16.64], R0 ;  /* 0x0000000010007986 */ /* 0x000fe2000c101524 */
[----:B------:R-:W-:Y:S05]  /*b6d0*/  EXIT ;  /* 0x000000000000794d */ /* 0x000fea0003800000 */
.L_x_13203:
        /* <DEDUP_REMOVED lines=11> */
.L_x_13215:
        /* <DEDUP_REMOVED lines=19> */
.L_x_13218:
[----:B------:R-:W-:-:S04]  /*b8c0*/  LOP3.LUT R2, R3, 0x80000000, RZ, 0xc0, !PT ;  /* 0x8000000003027812 */ /* 0x000fc800078ec0ff */
[----:B------:R-:W-:-:S04]  /*b8d0*/  SHF.R.U32.HI R3, RZ, 0x18, R2 ;  /* 0x00000018ff037819 */ /* 0x000fc80000011602 */
[----:B------:R-:W-:-:S04]  /*b8e0*/  LOP3.LUT R0, R0, R3, RZ, 0xfc, !PT ;  /* 0x0000000300007212 */ /* 0x000fc800078efcff */
[----:B------:R-:W-:Y:S02]  /*b8f0*/  PRMT R8, R0, 0x7610, R8 ;  /* 0x0000761000087816 */ /* 0x000fe40000000008 */
.L_x_13217:
[----:B------:R-:W-:Y:S05]  /*b900*/  BSYNC B0 ;  /* 0x0000000000007941 */ /* 0x000fea0003800000 */
.L_x_13216:
[----:B------:R-:W-:Y:S01]  /*b910*/  STG.E.U8 [R16.64], R8 ;  /* 0x0000000810007986 */ /* 0x000fe2000c101124 */
[----:B------:R-:W-:Y:S05]  /*b920*/  EXIT ;  /* 0x000000000000794d */ /* 0x000fea0003800000 */
.L_x_13214:
        /* <DEDUP_REMOVED lines=19> */
.L_x_13221:
[----:B------:R-:W-:-:S04]  /*ba60*/  LOP3.LUT R2, R3, 0x80000000, RZ, 0xc0, !PT ;  /* 0x8000000003027812 */ /* 0x000fc800078ec0ff */
[----:B------:R-:W-:-:S04]  /*ba70*/  SHF.R.U32.HI R3, RZ, 0x18, R2 ;  /* 0x00000018ff037819 */ /* 0x000fc80000011602 */
[----:B------:R-:W-:-:S04]  /*ba80*/  LOP3.LUT R0, R0, R3, RZ, 0xfc, !PT ;  /* 0x0000000300007212 */ /* 0x000fc800078efcff */
[----:B------:R-:W-:Y:S02]  /*ba90*/  PRMT R8, R0, 0x7610, R8 ;  /* 0x0000761000087816 */ /* 0x000fe40000000008 */
.L_x_13220:
[----:B------:R-:W-:Y:S05]  /*baa0*/  BSYNC B0 ;  /* 0x0000000000007941 */ /* 0x000fea0003800000 */
.L_x_13219:
[----:B------:R-:W-:Y:S01]  /*bab0*/  STG.E.U8 [R16.64], R8 ;  /* 0x0000000810007986 */ /* 0x000fe2000c101124 */
[----:B------:R-:W-:Y:S05]  /*bac0*/  EXIT ;  /* 0x000000000000794d */ /* 0x000fea0003800000 */
.L_x_13213:
        /* <DEDUP_REMOVED lines=24> */
.L_x_13196:
        /* <DEDUP_REMOVED lines=20> */
.L_x_13223:
[----:B------:R-:W0:Y:S02]  /*bd90*/  F2I.U64.F64.TRUNC R4, R4 ;  /* 0x0000000400047311 */ /* 0x000e24000030d800 */
[----:B0-----:R-:W-:Y:S01]  /*bda0*/  STG.E.64 [R16.64], R4 ;  /* 0x0000000410007986 */ /* 0x001fe2000c101b24 */
[----:B------:R-:W-:Y:S05]  /*bdb0*/  EXIT ;  /* 0x000000000000794d */ /* 0x000fea0003800000 */
.L_x_13222:
[----:B------:R-:W0:Y:S02]  /*bdc0*/  F2I.U32.F64.TRUNC R5, R4 ;  /* 0x0000000400057311 */ /* 0x000e24000030d000 */
[----:B0-----:R-:W-:Y:S01]  /*bdd0*/  STG.E [R16.64], R5 ;  /* 0x0000000510007986 */ /* 0x001fe2000c101924 */
[----:B------:R-:W-:Y:S05]  /*bde0*/  EXIT ;  /* 0x000000000000794d */ /* 0x000fea0003800000 */
        .weak           $__internal_42_$__cuda_sm20_div_rn_f64_full
        .type           $__internal_42_$__cuda_sm20_div_rn_f64_full,@function
        .size           $__internal_42_$__cuda_sm20_div_rn_f64_full,(.L_x_17703 - $__internal_42_$__cuda_sm20_div_rn_f64_full)
$__internal_42_$__cuda_sm20_div_rn_f64_full:
[C---:B------:R-:W-:Y:S01]  /*bdf0*/  FSETP.GEU.AND P0, PT, |R25|.reuse, 1.469367938527859385e-39, PT ;  /* 0x001000001900780b */ /* 0x040fe20003f0e200 */
[----:B------:R-:W-:Y:S01]  /*be00*/  IMAD.MOV.U32 R5, RZ, RZ, R3 ;  /* 0x000000ffff057224 */ /* 0x000fe200078e0003 */
[C---:B------:R-:W-:Y:S01]  /*be10*/  LOP3.LUT R6, R25.reuse, 0x800fffff, RZ, 0xc0, !PT ;  /* 0x800fffff19067812 */ /* 0x040fe200078ec0ff */
[----:B------:R-:W-:Y:S01]  /*be20*/  IMAD.MOV.U32 R14, RZ, RZ, 0x1ca00000 ;  /* 0x1ca00000ff0e7424 */ /* 0x000fe200078e00ff */
[----:B------:R-:W-:Y:S01]  /*be30*/  LOP3.LUT R18, R25, 0x7ff00000, RZ, 0xc0, !PT ;  /* 0x7ff0000019127812 */ /* 0x000fe200078ec0ff */
[----:B------:R-:W-:Y:S01]  /*be40*/  IMAD.MOV.U32 R20, RZ, RZ, 0x1 ;  /* 0x00000001ff147424 */ /* 0x000fe200078e00ff */
[C---:B------:R-:W-:Y:S01]  /*be50*/  FSETP.GEU.AND P2, PT, |R5|.reuse, 1.469367938527859385e-39, PT ;  /* 0x001000000500780b */ /* 0x040fe20003f4e200 */
[----:B------:R-:W-:Y:S01]  /*be60*/  BSSY B1, `(.L_x_13224) ;  /* 0x0000052000017945 */ /* 0x000fe20003800000 */
[----:B------:R-:W-:Y:S01]  /*be70*/  LOP3.LUT R7, R6, 0x3ff00000, RZ, 0xfc, !PT ;  /* 0x3ff0000006077812 */ /* 0x000fe200078efcff */
[----:B------:R-:W-:Y:S01]  /*be80*/  IMAD.MOV.U32 R6, RZ, RZ, R24 ;  /* 0x000000ffff067224 */ /* 0x000fe200078e0018 */
[----:B------:R-:W-:-:S03]  /*be90*/  LOP3.LUT R3, R5, 0x7ff00000, RZ, 0xc0, !PT ;  /* 0x7ff0000005037812 */ /* 0x000fc600078ec0ff */
[----:B------:R-:W0:Y:S01]  /*bea0*/  @!P0 DMUL R6, R24, 8.98846567431157953865e+307 ;  /* 0x7fe0000018068828 */ /* 0x000e220000000000 */
[----:B------:R-:W-:Y:S01]  /*beb0*/  ISETP.GE.U32.AND P1, PT, R3, R18, PT ;  /* 0x000000120300720c */ /* 0x000fe20003f26070 */
[----:B------:R-:W-:-:S03]  /*bec0*/  IMAD.MOV.U32 R15, RZ, RZ, R3 ;  /* 0x000000ffff0f7224 */ /* 0x000fc600078e0003 */
[C---:B------:R-:W-:Y:S01]  /*bed0*/  SEL R9, R14.reuse, 0x63400000, !P1 ;  /* 0x634000000e097807 */ /* 0x040fe20004800000 */
[----:B0-----:R-:W0:Y:S01]  /*bee0*/  MUFU.RCP64H R21, R7 ;  /* 0x0000000700157308 */ /* 0x001e220000001800 */
[----:B------:R-:W-:Y:S01]  /*bef0*/  @!P2 LOP3.LUT R8, R25, 0x7ff00000, RZ, 0xc0, !PT ;  /* 0x7ff000001908a812 */ /* 0x000fe200078ec0ff */
[----:B------:R-:W-:Y:S01]  /*bf00*/  @!P2 IMAD.MOV.U32 R10, RZ, RZ, RZ ;  /* 0x000000ffff0aa224 */ /* 0x000fe200078e00ff */
[----:B------:R-:W-:Y:S02]  /*bf10*/  LOP3.LUT R9, R9, 0x800fffff, R5, 0xf8, !PT ;  /* 0x800fffff09097812 */ /* 0x000fe400078ef805 */
[----:B------:R-:W-:Y:S01]  /*bf20*/  @!P2 ISETP.GE.U32.AND P3, PT, R3, R8, PT ;  /* 0x000000080300a20c */ /* 0x000fe20003f66070 */
[----:B------:R-:W-:Y:S01]  /*bf30*/  IMAD.MOV.U32 R8, RZ, RZ, R4 ;  /* 0x000000ffff087224 */ /* 0x000fe200078e0004 */
[----:B------:R-:W-:Y:S02]  /*bf40*/  @!P0 LOP3.LUT R18, R7, 0x7ff00000, RZ, 0xc0, !PT ;  /* 0x7ff0000007128812 */ /* 0x000fe400078ec0ff */
[----:B------:R-:W-:-:S04]  /*bf50*/  @!P2 SEL R11, R14, 0x63400000, !P3 ;  /* 0x634000000e0ba807 */ /* 0x000fc80005800000 */
        /* <DEDUP_REMOVED lines=45> */
.L_x_13225:
        /* <DEDUP_REMOVED lines=16> */
.L_x_13228:
[----:B0-----:R-:W-:Y:S01]  /*c330*/  LOP3.LUT R11, R25, 0x80000, RZ, 0xfc, !PT ;  /* 0x00080000190b7812 */ /* 0x001fe200078efcff */
[----:B------:R-:W-:Y:S01]  /*c340*/  IMAD.MOV.U32 R10, RZ, RZ, R24 ;  /* 0x000000ffff0a7224 */ /* 0x000fe200078e0018 */
[----:B------:R-:W-:Y:S05]  /*c350*/  BRA `(.L_x_13226) ;  /* 0x0000002000007947 */ /* 0x000fea0003800000 */
.L_x_13227:
[----:B0-----:R-:W-:Y:S01]  /*c360*/  LOP3.LUT R11, R5, 0x80000, RZ, 0xfc, !PT ;  /* 0x00080000050b7812 */ /* 0x001fe200078efcff */
[----:B------:R-:W-:Y:S02]  /*c370*/  IMAD.MOV.U32 R10, RZ, RZ, R4 ;  /* 0x000000ffff0a7224 */ /* 0x000fe400078e0004 */
.L_x_13226:
[----:B------:R-:W-:Y:S05]  /*c380*/  BSYNC B1 ;  /* 0x0000000000017941 */ /* 0x000fea0003800000 */
.L_x_13224:
[----:B------:R-:W-:Y:S02]  /*c390*/  IMAD.MOV.U32 R4, RZ, RZ, R0 ;  /* 0x000000ffff047224 */ /* 0x000fe400078e0000 */
[----:B------:R-:W-:-:S04]  /*c3a0*/  IMAD.MOV.U32 R5, RZ, RZ, 0x0 ;  /* 0x00000000ff057424 */ /* 0x000fc800078e00ff */
[----:B------:R-:W-:Y:S05]  /*c3b0*/  RET.REL.NODEC R4 `(_ZN2at6native18elementwise_kernelILi128ELi4EZNS0_15gpu_kernel_implINS0_13BUnaryFunctorIdddNS0_15binary_internal10DivFunctorIdEEEEEEvRNS_18TensorIteratorBaseERKT_EUliE_EEviT1_) ;  /* 0xffff3c4004007950 */ /* 0x000fea0003c3ffff */
.L_x_13229:
        /* <DEDUP_REMOVED lines=12> */
.L_x_17703:


//--------------------- .text._ZN2at6native27unrolled_elementwise_kernelINS0_13BUnaryFunctorIdddNS0_15binary_internal10DivFunctorIdEEEESt5arrayIPcLm2EELi4E23TrivialOffsetCalculatorILi1EjESB_NS0_6memory12LoadWithCastILi1EEENSC_13StoreWithCastILi1EEEEEviT_T0_T2_T3_T4_T5_ --------------------------
	.section	.text._ZN2at6native27unrolled_elementwise_kernelINS0_13BUnaryFunctorIdddNS0_15binary_internal10DivFunctorIdEEEESt5arrayIPcLm2EELi4E23TrivialOffsetCalculatorILi1EjESB_NS0_6memory12LoadWithCastILi1EEENSC_13StoreWithCastILi1EEEEEviT_T0_T2_T3_T4_T5_,"ax",@progbits
	.sectioninfo	@"SHI_REGISTERS=36"
	.align	128
        .global         _ZN2at6native27unrolled_elementwise_kernelINS0_13BUnaryFunctorIdddNS0_15binary_internal10DivFunctorIdEEEESt5arrayIPcLm2EELi4E23TrivialOffsetCalculatorILi1EjESB_NS0_6memory12LoadWithCastILi1EEENSC_13StoreWithCastILi1EEEEEviT_T0_T2_T3_T4_T5_
        .type           _ZN2at6native27unrolled_elementwise_kernelINS0_13BUnaryFunctorIdddNS0_15binary_internal10DivFunctorIdEEEESt5arrayIPcLm2EELi4E23TrivialOffsetCalculatorILi1EjESB_NS0_6memory12LoadWithCastILi1EEENSC_13StoreWithCastILi1EEEEEviT_T0_T2_T3_T4_T5_,@function
        .size           _ZN2at6native27unrolled_elementwise_kernelINS0_13BUnaryFunctorIdddNS0_15binary_internal10DivFunctorIdEEEESt5arrayIPcLm2EELi4E23TrivialOffsetCalculatorILi1EjESB_NS0_6memory12LoadWithCastILi1EEENSC_13StoreWithCastILi1EEEEEviT_T0_T2_T3_T4_T5_,(.L_x_17704 - _ZN2at6native27unrolled_elementwise_kernelINS0_13BUnaryFunctorIdddNS0_15binary_internal10DivFunctorIdEEEESt5arrayIPcLm2EELi4E23TrivialOffsetCalculatorILi1EjESB_NS0_6memory12LoadWithCastILi1EEENSC_13StoreWithCastILi1EEEEEviT_T0_T2_T3_T4_T5_)
        .other          _ZN2at6native27unrolled_elementwise_kernelINS0_13BUnaryFunctorIdddNS0_15binary_internal10DivFunctorIdEEEESt5arrayIPcLm2EELi4E23TrivialOffsetCalculatorILi1EjESB_NS0_6memory12LoadWithCastILi1EEENSC_13StoreWithCastILi1EEEEEviT_T0_T2_T3_T4_T5_,@"STO_CUDA_ENTRY STV_DEFAULT"
_ZN2at6native27unrolled_elementwise_kernelINS0_13BUnaryFunctorIdddNS0_15binary_internal10DivFunctorIdEEEESt5arrayIPcLm2EELi4E23TrivialOffsetCalculatorILi1EjESB_NS0_6memory12LoadWithCastILi1EEENSC_13StoreWithCastILi1EEEEEviT_T0_T2_T3_T4_T5_:
.text._ZN2at6native27unrolled_elementwise_kernelINS0_13BUnaryFunctorIdddNS0_15binary_internal10DivFunctorIdEEEESt5arrayIPcLm2EELi4E23TrivialOffsetCalculatorILi1EjESB_NS0_6memory12LoadWithCastILi1EEENSC_13StoreWithCastILi1EEEEEviT_T0_T2_T3_T4_T5_:
        /* <DEDUP_REMOVED lines=30> */
.L_x_13235:
[----:B------:R-:W2:Y:S02]  /*01e0*/  LDG.E.U8 R4, [R4.64] ;  /* 0x0000002404047981 */ /* 0x000ea4000c1e1100 */
[----:B--2---:R0:W1:Y:S01]  /*01f0*/  I2F.F64.U16 R26, R4 ;  /* 0x00000004001a7312 */ /* 0x0040620000101800 */
[----:B------:R-:W-:Y:S05]  /*0200*/  BRA `(.L_x_13237) ;  /* 0x00000e0000007947 */ /* 0x000fea0003800000 */
.L_x_13234:
        /* <DEDUP_REMOVED lines=9> */
.L_x_13239:
[----:B------:R-:W2:Y:S02]  /*02a0*/  LDG.E R4, [R4.64] ;  /* 0x0000002404047981 */ /* 0x000ea4000c1e1900 */
[----:B--2---:R0:W1:Y:S01]  /*02b0*/  I2F.F64 R26, R4 ;  /* 0x00000004001a7312 */ /* 0x0040620000201c00 */
[----:B------:R-:W-:Y:S05]  /*02c0*/  BRA `(.L_x_13237) ;  /* 0x00000d4000007947 */ /* 0x000fea0003800000 */
.L_x_13238:
[----:B------:R-:W2:Y:S02]  /*02d0*/  LDG.E.U16 R4, [R4.64] ;  /* 0x0000002404047981 */ /* 0x000ea4000c1e1500 */
[----:B--2---:R0:W1:Y:S01]  /*02e0*/  I2F.F64.S16 R26, R4 ;  /* 0x00000004001a7312 */ /* 0x0040620000101c00 */
[----:B------:R-:W-:Y:S05]  /*02f0*/  BRA `(.L_x_13237) ;  /* 0x00000d1000007947 */ /* 0x000fea0003800000 */
.L_x_13233:
        /* <DEDUP_REMOVED lines=10> */
.L_x_13241:
[----:B------:R-:W2:Y:S02]  /*03a0*/  LDG.E.U16 R0, [R4.64] ;  /* 0x0000002404007981 */ /* 0x000ea4000c1e1500 */
[----:B--2---:R-:W-:-:S05]  /*03b0*/  HADD2.F32 R0, -RZ, R0.H0_H0 ;  /* 0x20000000ff007230 */ /* 0x004fca0000004100 */
[----:B------:R-:W-:-:S04]  /*03c0*/  FMUL.FTZ R0, R0, 1 ;  /* 0x3f80000000007820 */ /* 0x000fc80000410000 */
[----:B------:R0:W1:Y:S01]  /*03d0*/  F2F.F64.F32 R26, R0 ;  /* 0x00000000001a7310 */ /* 0x0000620000201800 */
[----:B------:R-:W-:Y:S05]  /*03e0*/  BRA `(.L_x_13237) ;  /* 0x00000c2000007947 */ /* 0x000fea0003800000 */
.L_x_13240:
        /* <DEDUP_REMOVED lines=10> */
.L_x_13243:
[----:B------:R-:W2:Y:S02]  /*0490*/  LDG.E.U16 R4, [R4.64] ;  /* 0x0000002404047981 */ /* 0x000ea4000c1e1500 */
[----:B--2---:R-:W-:-:S05]  /*04a0*/  HADD2.F32 R0, -RZ, R4.H0_H0 ;  /* 0x20000004ff007230 */ /* 0x004fca0000004100 */
[----:B------:R-:W-:-:S04]  /*04b0*/  FMUL.FTZ R0, R0, 1 ;  /* 0x3f80000000007820 */ /* 0x000fc80000410000 */
[----:B------:R0:W1:Y:S01]  /*04c0*/  F2F.F64.F32 R26, R0 ;  /* 0x00000000001a7310 */ /* 0x0000620000201800 */
[----:B------:R-:W-:Y:S05]  /*04d0*/  BRA `(.L_x_13237) ;  /* 0x00000b3000007947 */ /* 0x000fea0003800000 */
.L_x_13242:
[----:B------:R0:W5:Y:S01]  /*04e0*/  LDG.E.64 R26, [R4.64] ;  /* 0x00000024041a7981 */ /* 0x000162000c1e1b00 */
[----:B------:R-:W-:Y:S05]  /*04f0*/  BRA `(.L_x_13237) ;  /* 0x00000b1000007947 */ /* 0x000fea0003800000 */
.L_x_13232:
        /* <DEDUP_REMOVED lines=13> */
.L_x_13246:
[----:B------:R0:W5:Y:S01]  /*05d0*/  LDG.E.64 R26, [R4.64] ;  /* 0x00000024041a7981 */ /* 0x000162000c1e1b00 */
[----:B------:R-:W-:Y:S05]  /*05e0*/  BRA `(.L_x_13237) ;  /* 0x00000a2000007947 */ /* 0x000fea0003800000 */
.L_x_13245:
        /* <DEDUP_REMOVED lines=28> */
.L_x_13248:
        /* <DEDUP_REMOVED lines=16> */
.L_x_13247:
[----:B------:R-:W2:Y:S02]  /*08b0*/  LDG.E.U16 R0, [R4.64] ;  /* 0x0000002404007981 */ /* 0x000ea4000c1e1500 */
[----:B--2---:R-:W-:-:S05]  /*08c0*/  PRMT R0, RZ, 0x5410, R0 ;  /* 0x00005410ff007816 */ /* 0x004fca0000000000 */
[----:B------:R-:W-:-:S04]  /*08d0*/  FMUL.FTZ R0, R0, 1 ;  /* 0x3f80000000007820 */ /* 0x000fc80000410000 */
[----:B------:R0:W1:Y:S01]  /*08e0*/  F2F.F64.F32 R26, R0 ;  /* 0x00000000001a7310 */ /* 0x0000620000201800 */
[----:B------:R-:W-:Y:S05]  /*08f0*/  BRA `(.L_x_13237) ;  /* 0x0000071000007947 */ /* 0x000fea0003800000 */
.L_x_13244:
        /* <DEDUP_REMOVED lines=11> */
.L_x_13251:
        /* <DEDUP_REMOVED lines=21> */
.L_x_13255:
[----:B------:R-:W-:Y:S05]  /*0b00*/  BSYNC B1 ;  /* 0x0000000000017941 */ /* 0x000fea0003800000 */
.L_x_13254:
[----:B------:R-:W-:Y:S01]  /*0b10*/  LEA R5, R0, 0x3b800000, 0x17 ;  /* 0x3b80000000057811 */ /* 0x000fe200078eb8ff */
[----:B------:R-:W-:-:S05]  /*0b20*/  IMAD.SHL.U32 R0, R3, 0x100000, RZ ;  /* 0x0010000003007824 */ /* 0x000fca00078e00ff */
[----:B------:R-:W-:Y:S02]  /*0b30*/  LOP3.LUT R0, R5, R0, R6, 0xfe, !PT ;  /* 0x0000000005007212 */ /* 0x000fe400078efe06 */
.L_x_13253:
[----:B------:R-:W-:Y:S05]  /*0b40*/  BSYNC B0 ;  /* 0x0000000000007941 */ /* 0x000fea0003800000 */
.L_x_13252:
[----:B------:R-:W-:-:S04]  /*0b50*/  FMUL.FTZ R0, R0, 1 ;  /* 0x3f80000000007820 */ /* 0x000fc80000410000 */
[----:B------:R0:W1:Y:S01]  /*0b60*/  F2F.F64.F32 R26, R0 ;  /* 0x00000000001a7310 */ /* 0x0000620000201800 */
[----:B------:R-:W-:Y:S05]  /*0b70*/  BRA `(.L_x_13237) ;  /* 0x0000049000007947 */ /* 0x000fea0003800000 */
.L_x_13250:
        /* <DEDUP_REMOVED lines=21> */
.L_x_13259:
[----:B------:R-:W-:Y:S05]  /*0cd0*/  BSYNC B1 ;  /* 0x0000000000017941 */ /* 0x000fea0003800000 */
.L_x_13258:
[----:B------:R-:W-:Y:S01]  /*0ce0*/  LEA R5, R0, 0x37800000, 0x17 ;  /* 0x3780000000057811 */ /* 0x000fe200078eb8ff */
[----:B------:R-:W-:-:S05]  /*0cf0*/  IMAD.SHL.U32 R0, R3, 0x200000, RZ ;  /* 0x0020000003007824 */ /* 0x000fca00078e00ff */
[----:B------:R-:W-:Y:S02]  /*0d00*/  LOP3.LUT R0, R5, R0, R6, 0xfe, !PT ;  /* 0x0000000005007212 */ /* 0x000fe400078efe06 */
.L_x_13257:
[----:B------:R-:W-:Y:S05]  /*0d10*/  BSYNC B0 ;  /* 0x0000000000007941 */ /* 0x000fea0003800000 */
.L_x_13256:
[----:B------:R-:W-:-:S04]  /*0d20*/  FMUL.FTZ R0, R0, 1 ;  /* 0x3f80000000007820 */ /* 0x000fc80000410000 */
[----:B------:R0:W1:Y:S01]  /*0d30*/  F2F.F64.F32 R26, R0 ;  /* 0x00000000001a7310 */ /* 0x0000620000201800 */
[----:B------:R-:W-:Y:S05]  /*0d40*/  BRA `(.L_x_13237) ;  /* 0x000002c000007947 */ /* 0x000fea0003800000 */
.L_x_13249:
        /* <DEDUP_REMOVED lines=14> */
.L_x_13263:
[----:B------:R-:W-:Y:S05]  /*0e30*/  BSYNC B0 ;  /* 0x0000000000007941 */ /* 0x000fea0003800000 */
.L_x_13262:
[----:B------:R-:W-:-:S04]  /*0e40*/  FMUL.FTZ R0, R0, 1 ;  /* 0x3f80000000007820 */ /* 0x000fc80000410000 */
[----:B------:R0:W1:Y:S01]  /*0e50*/  F2F.F64.F32 R26, R0 ;  /* 0x00000000001a7310 */ /* 0x0000620000201800 */
[----:B------:R-:W-:Y:S05]  /*0e60*/  BRA `(.L_x_13237) ;  /* 0x000001a000007947 */ /* 0x000fea0003800000 */
.L_x_13236:
        /* <DEDUP_REMOVED lines=21> */
.L_x_13261:
[----:B------:R-:W2:Y:S02]  /*0fc0*/  LDG.E.64 R26, [R4.64] ;  /* 0x00000024041a7981 */ /* 0x000ea4000c1e1b00 */
[----:B--2---:R-:W0:Y:S01]  /*0fd0*/  I2F.F64.U64 R26, R26 ;  /* 0x0000001a001a7312 */ /* 0x004e220000301800 */
[----:B------:R-:W-:Y:S05]  /*0fe0*/  BRA `(.L_x_13237) ;  /* 0x0000002000007947 */ /* 0x000fea0003800000 */
.L_x_13260:
[----:B------:R-:W2:Y:S02]  /*0ff0*/  LDG.E R4, [R4.64] ;  /* 0x0000002404047981 */ /* 0x000ea4000c1e1900 */
[----:B--2---:R0:W1:Y:S02]  /*1000*/  I2F.F64.U32 R26, R4 ;  /* 0x00000004001a7312 */ /* 0x0040640000201800 */
.L_x_13237:
[----:B------:R-:W2:Y:S02]  /*1010*/  S2R R29, SR_TID.X ;  /* 0x00000000001d7919 */ /* 0x000ea40000002100 */
[----:B--2---:R-:W-:Y:S02]  /*1020*/  IADD3 R29, R29, 0x80, RZ ;  /* 0x000000801d1d7810 */ /* 0x004fe40007ffe0ff */
.L_x_13231:
[----:B-1----:R-:W-:Y:S05]  /*1030*/  BSYNC B6 ;  /* 0x0000000000067941 */ /* 0x002fea0003800000 */
.L_x_13230:
        /* <DEDUP_REMOVED lines=22> */
.L_x_13269:
[----:B------:R-:W2:Y:S02]  /*11a0*/  LDG.E.U8 R4, [R4.64] ;  /* 0x0000002404047981 */ /* 0x000ea4000c1e1100 */
[----:B--2---:R0:W1:Y:S01]  /*11b0*/  I2F.F64.U16 R24, R4 ;  /* 0x0000000400187312 */ /* 0x0040620000101800 */
[----:B------:R-:W-:Y:S05]  /*11c0*/  BRA `(.L_x_13271) ;  /* 0x00000df000007947 */ /* 0x000fea0003800000 */
.L_x_13268:
        /* <DEDUP_REMOVED lines=9> */
.L_x_13273:
[----:B------:R-:W2:Y:S02]  /*1260*/  LDG.E R4, [R4.64] ;  /* 0x0000002404047981 */ /* 0x000ea4000c1e1900 */
[----:B--2---:R0:W1:Y:S01]  /*1270*/  I2F.F64 R24, R4 ;  /* 0x0000000400187312 */ /* 0x0040620000201c00 */
[----:B------:R-:W-:Y:S05]  /*1280*/  BRA `(.L_x_13271) ;  /* 0x00000d3000007947 */ /* 0x000fea0003800000 */
.L_x_13272:
[----:B------:R-:W2:Y:S02]  /*1290*/  LDG.E.U16 R4, [R4.64] ;  /* 0x0000002404047981 */ /* 0x000ea4000c1e1500 */
[----:B--2---:R0:W1:Y:S01]  /*12a0*/  I2F.F64.S16 R24, R4 ;  /* 0x0000000400187312 */ /* 0x0040620000101c00 */
[----:B------:R-:W-:Y:S05]  /*12b0*/  BRA `(.L_x_13271) ;  /* 0x00000d0000007947 */ /* 0x000fea0003800000 */
.L_x_13267:
        /* <DEDUP_REMOVED lines=10> */
.L_x_13275:
[----:B------:R-:W2:Y:S02]  /*1360*/  LDG.E.U16 R0, [R4.64] ;  /* 0x0000002404007981 */ /* 0x000ea4000c1e1500 */
[----:B--2---:R-:W-:-:S05]  /*1370*/  HADD2.F32 R0, -RZ, R0.H0_H0 ;  /* 0x20000000ff007230 */ /* 0x004fca0000004100 */
[----:B------:R-:W-:-:S04]  /*1380*/  FMUL.FTZ R0, R0, 1 ;  /* 0x3f80000000007820 */ /* 0x000fc80000410000 */
[----:B------:R0:W1:Y:S01]  /*1390*/  F2F.F64.F32 R24, R0 ;  /* 0x0000000000187310 */ /* 0x0000620000201800 */
[----:B------:R-:W-:Y:S05]  /*13a0*/  BRA `(.L_x_13271) ;  /* 0x00000c1000007947 */ /* 0x000fea0003800000 */
.L_x_13274:
        /* <DEDUP_REMOVED lines=10> */
.L_x_13277:
[----:B------:R-:W2:Y:S02]  /*1450*/  LDG.E.U16 R4, [R4.64] ;  /* 0x0000002404047981 */ /* 0x000ea4000c1e1500 */
[----:B--2---:R-:W-:-:S05]  /*1460*/  HADD2.F32 R0, -RZ, R4.H0_H0 ;  /* 0x20000004ff007230 */ /* 0x004fca0000004100 */
[----:B------:R-:W-:-:S04]  /*1470*/  FMUL.FTZ R0, R0, 1 ;  /* 0x3f80000000007820 */ /* 0x000fc80000410000 */
[----:B------:R0:W1:Y:S01]  /*1480*/  F2F.F64.F32 R24, R0 ;  /* 0x0000000000187310 */ /* 0x0000620000201800 */
[----:B------:R-:W-:Y:S05]  /*1490*/  BRA `(.L_x_13271) ;  /* 0x00000b2000007947 */ /* 0x000fea0003800000 */
.L_x_13276:
[----:B------:R0:W5:Y:S01]  /*14a0*/  LDG.E.64 R24, [R4.64] ;  /* 0x0000002404187981 */ /* 0x000162000c1e1b00 */
[----:B------:R-:W-:Y:S05]  /*14b0*/  BRA `(.L_x_13271) ;  /* 0x00000b0000007947 */ /* 0x000fea0003800000 */
.L_x_13266:
        /* <DEDUP_REMOVED lines=13> */
.L_x_13280:
[----:B------:R0:W5:Y:S01]  /*1590*/  LDG.E.64 R24, [R4.64] ;  /* 0x0000002404187981 */ /* 0x000162000c1e1b00 */
[----:B------:R-:W-:Y:S05]  /*15a0*/  BRA `(.L_x_13271) ;  /* 0x00000a1000007947 */ /* 0x000fea0003800000 */
.L_x_13279:
        /* <DEDUP_REMOVED lines=28> */
.L_x_13282:
        /* <DEDUP_REMOVED lines=15> */
.L_x_13281:
[----:B------:R-:W2:Y:S02]  /*1860*/  LDG.E.U16 R0, [R4.64] ;  /* 0x0000002404007981 */ /* 0x000ea4000c1e1500 */
[----:B--2---:R-:W-:-:S05]  /*1870*/  PRMT R0, RZ, 0x5410, R0 ;  /* 0x00005410ff007816 */ /* 0x004fca0000000000 */
[----:B------:R-:W-:-:S04]  /*1880*/  FMUL.FTZ R0, R0, 1 ;  /* 0x3f80000000007820 */ /* 0x000fc80000410000 */
[----:B------:R0:W1:Y:S01]  /*1890*/  F2F.F64.F32 R24, R0 ;  /* 0x0000000000187310 */ /* 0x0000620000201800 */
[----:B------:R-:W-:Y:S05]  /*18a0*/  BRA `(.L_x_13271) ;  /* 0x0000071000007947 */ /* 0x000fea0003800000 */
.L_x_13278:
        /* <DEDUP_REMOVED lines=11> */
.L_x_13285:
        /* <DEDUP_REMOVED lines=21> */
.L_x_13289:
[----:B------:R-:W-:Y:S05]  /*1ab0*/  BSYNC B1 ;  /* 0x0000000000017941 */ /* 0x000fea0003800000 */
.L_x_13288:
[----:B------:R-:W-:Y:S01]  /*1ac0*/  LEA R5, R0, 0x3b800000, 0x17 ;  /* 0x3b80000000057811 */ /* 0x000fe200078eb8ff */
[----:B------:R-:W-:-:S05]  /*1ad0*/  IMAD.SHL.U32 R0, R3, 0x100000, RZ ;  /* 0x0010000003007824 */ /* 0x000fca00078e00ff */
[----:B------:R-:W-:Y:S02]  /*1ae0*/  LOP3.LUT R0, R5, R0, R6, 0xfe, !PT ;  /* 0x0000000005007212 */ /* 0x000fe400078efe06 */
.L_x_13287:
[----:B------:R-:W-:Y:S05]  /*1af0*/  BSYNC B0 ;  /* 0x0000000000007941 */ /* 0x000fea0003800000 */
.L_x_13286:
[----:B------:R-:W-:-:S04]  /*1b00*/  FMUL.FTZ R0, R0, 1 ;  /* 0x3f80000000007820 */ /* 0x000fc80000410000 */
[----:B------:R0:W1:Y:S01]  /*1b10*/  F2F.F64.F32 R24, R0 ;  /* 0x0000000000187310 */ /* 0x0000620000201800 */
[----:B------:R-:W-:Y:S05]  /*1b20*/  BRA `(.L_x_13271) ;  /* 0x0000049000007947 */ /* 0x000fea0003800000 */
.L_x_13284:
        /* <DEDUP_REMOVED lines=21> */
.L_x_13293:
[----:B------:R-:W-:Y:S05]  /*1c80*/  BSYNC B1 ;  /* 0x0000000000017941 */ /* 0x000fea0003800000 */
.L_x_13292:
[----:B------:R-:W-:Y:S01]  /*1c90*/  LEA R5, R0, 0x37800000, 0x17 ;  /* 0x3780000000057811 */ /* 0x000fe200078eb8ff */
[----:B------:R-:W-:-:S05]  /*1ca0*/  IMAD.SHL.U32 R0, R3, 0x200000, RZ ;  /* 0x0020000003007824 */ /* 0x000fca00078e00ff */
[----:B------:R-:W-:Y:S02]  /*1cb0*/  LOP3.LUT R0, R5, R0, R6, 0xfe, !PT ;  /* 0x0000000005007212 */ /* 0x000fe400078efe06 */
.L_x_13291:
[----:B------:R-:W-:Y:S05]  /*1cc0*/  BSYNC B0 ;  /* 0x0000000000007941 */ /* 0x000fea0003800000 */
.L_x_13290:
[----:B------:R-:W-:-:S04]  /*1cd0*/  FMUL.FTZ R0, R0, 1 ;  /* 0x3f80000000007820 */ /* 0x000fc80000410000 */
[----:B------:R0:W1:Y:S01]  /*1ce0*/  F2F.F64.F32 R24, R0 ;  /* 0x0000000000187310 */ /* 0x0000620000201800 */
[----:B------:R-:W-:Y:S05]  /*1cf0*/  BRA `(.L_x_13271) ;  /* 0x000002c000007947 */ /* 0x000fea0003800000 */
.L_x_13283:
        /* <DEDUP_REMOVED lines=14> */
.L_x_13297:
[----:B------:R-:W-:Y:S05]  /*1de0*/  BSYNC B0 ;  /* 0x0000000000007941 */ /* 0x000fea0003800000 */
.L_x_13296:
[----:B------:R-:W-:-:S04]  /*1df0*/  FMUL.FTZ R0, R0, 1 ;  /* 0x3f80000000007820 */ /* 0x000fc80000410000 */
[----:B------:R0:W1:Y:S01]  /*1e00*/  F2F.F64.F32 R24, R0 ;  /* 0x0000000000187310 */ /* 0x0000620000201800 */
[----:B------:R-:W-:Y:S05]  /*1e10*/  BRA `(.L_x_13271) ;  /* 0x000001a000007947 */ /* 0x000fea0003800000 */
.L_x_13270:
        /* <DEDUP_REMOVED lines=19> */
[----:B------:R-:W-:Y:S01]  /*1f50*/  CS2R R24, SRZ ;  /* 0x0000000000187805 */ /* 0x000fe2000001ff00 */
[----:B------:R-:W-:Y:S05]  /*1f60*/  BRA `(.L_x_13271) ;  /* 0x0000005000007947 */ /* 0x000fea0003800000 */
.L_x_13295:
[----:B------:R-:W2:Y:S02]  /*1f70*/  LDG.E.64 R24, [R4.64] ;  /* 0x0000002404187981 */ /* 0x000ea4000c1e1b00 */
[----:B--2---:R-:W0:Y:S01]  /*1f80*/  I2F.F64.U64 R24, R24 ;  /* 0x0000001800187312 */ /* 0x004e220000301800 */
[----:B------:R-:W-:Y:S05]  /*1f90*/  BRA `(.L_x_13271) ;  /* 0x0000002000007947 */ /* 0x000fea0003800000 */
.L_x_13294:
[----:B------:R-:W2:Y:S02]  /*1fa0*/  LDG.E R4, [R4.64] ;  /* 0x0000002404047981 */ /* 0x000ea4000c1e1900 */
[----:B--2---:R0:W1:Y:S02]  /*1fb0*/  I2F.F64.U32 R24, R4 ;  /* 0x0000000400187312 */ /* 0x0040640000201800 */
.L_x_13271:
[----:B------:R-:W-:-:S03]  /*1fc0*/  IADD3 R29, R29, 0x80, RZ ;  /* 0x000000801d1d7810 */ /* 0x000fc60007ffe0ff */
.L_x_13265:
[----:B------:R-:W-:Y:S05]  /*1fd0*/  BSYNC B6 ;  /* 0x0000000000067941 */ /* 0x000fea0003800000 */
.L_x_13264:
[----:B------:R-:W-:Y:S01]  /*1fe0*/  ISETP.GE.AND P0, PT, R29, R2, PT ;  /* 0x000000021d00720c */ /* 0x000fe20003f06270 */
[----:B------:R-:W-:Y:S01]  /*1ff0*/  BSSY B6, `(.L_x_13298) ;  /* 0x00000fa000067945 */ /* 0x000fe20003800000 */
[----:B------:R-:W-:Y:S01]  /*2000*/  CS2R R18, SRZ ;  /* 0x0000000000127805 */ /* 0x000fe2000001ff00 */
[----:B------:R-:W-:-:S10]  /*2010*/  CS2R R16, SRZ ;  /* 0x0000000000107805 */ /* 0x000fd4000001ff00 */
        /* <DEDUP_REMOVED lines=20> */
.L_x_13303:
[----:B------:R-:W2:Y:S02]  /*2160*/  LDG.E.U8 R4, [R4.64] ;  /* 0x0000002404047981 */ /* 0x000ea4000c1e1100 */
[----:B--2---:R0:W2:Y:S01]  /*2170*/  I2F.F64.U16 R16, R4 ;  /* 0x0000000400107312 */ /* 0x0040a20000101800 */
[----:B------:R-:W-:Y:S05]  /*2180*/  BRA `(.L_x_13305) ;  /* 0x00000df000007947 */ /* 0x000fea0003800000 */
.L_x_13302:
        /* <DEDUP_REMOVED lines=9> */
.L_x_13307:
[----:B------:R-:W2:Y:S02]  /*2220*/  LDG.E R4, [R4.64] ;  /* 0x0000002404047981 */ /* 0x000ea4000c1e1900 */
[----:B--2---:R0:W2:Y:S01]  /*2230*/  I2F.F64 R16, R4 ;  /* 0x0000000400107312 */ /* 0x0040a20000201c00 */
[----:B------:R-:W-:Y:S05]  /*2240*/  BRA `(.L_x_13305) ;  /* 0x00000d3000007947 */ /* 0x000fea0003800000 */
.L_x_13306:
[----:B------:R-:W2:Y:S02]  /*2250*/  LDG.E.U16 R4, [R4.64] ;  /* 0x0000002404047981 */ /* 0x000ea4000c1e1500 */
[----:B--2---:R0:W2:Y:S01]  /*2260*/  I2F.F64.S16 R16, R4 ;  /* 0x0000000400107312 */ /* 0x0040a20000101c00 */
[----:B------:R-:W-:Y:S05]  /*2270*/  BRA `(.L_x_13305) ;  /* 0x00000d0000007947 */ /* 0x000fea0003800000 */
.L_x_13301:
        /* <DEDUP_REMOVED lines=10> */
.L_x_13309:
[----:B------:R-:W2:Y:S02]  /*2320*/  LDG.E.U16 R0, [R4.64] ;  /* 0x0000002404007981 */ /* 0x000ea4000c1e1500 */
[----:B--2---:R-:W-:-:S05]  /*2330*/  HADD2.F32 R0, -RZ, R0.H0_H0 ;  /* 0x20000000ff007230 */ /* 0x004fca0000004100 */
[----:B------:R-:W-:-:S04]  /*2340*/  FMUL.FTZ R0, R0, 1 ;  /* 0x3f80000000007820 */ /* 0x000fc80000410000 */
[----:B------:R0:W2:Y:S01]  /*2350*/  F2F.F64.F32 R16, R0 ;  /* 0x0000000000107310 */ /* 0x0000a20000201800 */
[----:B------:R-:W-:Y:S05]  /*2360*/  BRA `(.L_x_13305) ;  /* 0x00000c1000007947 */ /* 0x000fea0003800000 */
.L_x_13308:
        /* <DEDUP_REMOVED lines=10> */
.L_x_13311:
[----:B------:R-:W2:Y:S02]  /*2410*/  LDG.E.U16 R4, [R4.64] ;  /* 0x0000002404047981 */ /* 0x000ea4000c1e1500 */
[----:B--2---:R-:W-:-:S05]  /*2420*/  HADD2.F32 R0, -RZ, R4.H0_H0 ;  /* 0x20000004ff007230 */ /* 0x004fca0000004100 */
[----:B------:R-:W-:-:S04]  /*2430*/  FMUL.FTZ R0, R0, 1 ;  /* 0x3f80000000007820 */ /* 0x000fc80000410000 */
[----:B------:R0:W2:Y:S01]  /*2440*/  F2F.F64.F32 R16, R0 ;  /* 0x0000000000107310 */ /* 0x0000a20000201800 */
[----:B------:R-:W-:Y:S05]  /*2450*/  BRA `(.L_x_13305) ;  /* 0x00000b2000007947 */ /* 0x000fea0003800000 */
.L_x_13310:
[----:B------:R0:W5:Y:S01]  /*2460*/  LDG.E.64 R16, [R4.64] ;  /* 0x0000002404107981 */ /* 0x000162000c1e1b00 */
[----:B------:R-:W-:Y:S05]  /*2470*/  BRA `(.L_x_13305) ;  /* 0x00000b0000007947 */ /* 0x000fea0003800000 */
.L_x_13300:
        /* <DEDUP_REMOVED lines=13> */
.L_x_13314:
[----:B------:R0:W5:Y:S01]  /*2550*/  LDG.E.64 R16, [R4.64] ;  /* 0x0000002404107981 */ /* 0x000162000c1e1b00 */
[----:B------:R-:W-:Y:S05]  /*2560*/  BRA `(.L_x_13305) ;  /* 0x00000a1000007947 */ /* 0x000fea0003800000 */
.L_x_13313:
        /* <DEDUP_REMOVED lines=28> */
.L_x_13316:
        /* <DEDUP_REMOVED lines=15> */
.L_x_13315:
[----:B------:R-:W2:Y:S02]  /*2820*/  LDG.E.U16 R0, [R4.64] ;  /* 0x0000002404007981 */ /* 0x000ea4000c1e1500 */
[----:B--2---:R-:W-:-:S05]  /*2830*/  PRMT R0, RZ, 0x5410, R0 ;  /* 0x00005410ff007816 */ /* 0x004fca0000000000 */
[----:B------:R-:W-:-:S04]  /*2840*/  FMUL.FTZ R0, R0, 1 ;  /* 0x3f80000000007820 */ /* 0x000fc80000410000 */
[----:B------:R0:W2:Y:S01]  /*2850*/  F2F.F64.F32 R16, R0 ;  /* 0x0000000000107310 */ /* 0x0000a20000201800 */
[----:B------:R-:W-:Y:S05]  /*2860*/  BRA `(.L_x_13305) ;  /* 0x0000071000007947 */ /* 0x000fea0003800000 */
.L_x_13312:
        /* <DEDUP_REMOVED lines=11> */
.L_x_13319:
        /* <DEDUP_REMOVED lines=21> */
.L_x_13323:
[----:B------:R-:W-:Y:S05]  /*2a70*/  BSYNC B1 ;  /* 0x0000000000017941 */ /* 0x000fea0003800000 */
.L_x_13322:
[----:B------:R-:W-:Y:S01]  /*2a80*/  LEA R5, R0, 0x3b800000, 0x17 ;  /* 0x3b80000000057811 */ /* 0x000fe200078eb8ff */
[----:B------:R-:W-:-:S05]  /*2a90*/  IMAD.SHL.U32 R0, R3, 0x100000, RZ ;  /* 0x0010000003007824 */ /* 0x000fca00078e00ff */
[----:B------:R-:W-:Y:S02]  /*2aa0*/  LOP3.LUT R0, R5, R0, R6, 0xfe, !PT ;  /* 0x0000000005007212 */ /* 0x000fe400078efe06 */
.L_x_13321:
[----:B------:R-:W-:Y:S05]  /*2ab0*/  BSYNC B0 ;  /* 0x0000000000007941 */ /* 0x000fea0003800000 */
.L_x_13320:
[----:B------:R-:W-:-:S04]  /*2ac0*/  FMUL.FTZ R0, R0, 1 ;  /* 0x3f80000000007820 */ /* 0x000fc80000410000 */
[----:B------:R0:W2:Y:S01]  /*2ad0*/  F2F.F64.F32 R16, R0 ;  /* 0x0000000000107310 */ /* 0x0000a20000201800 */
[----:B------:R-:W-:Y:S05]  /*2ae0*/  BRA `(.L_x_13305) ;  /* 0x0000049000007947 */ /* 0x000fea0003800000 */
.L_x_13318:
        /* <DEDUP_REMOVED lines=21> */
.L_x_13327:
[----:B------:R-:W-:Y:S05]  /*2c40*/  BSYNC B1 ;  /* 0x0000000000017941 */ /* 0x000fea0003800000 */
.L_x_13326:
[----:B------:R-:W-:Y:S01]  /*2c50*/  LEA R5, R0, 0x37800000, 0x17 ;  /* 0x3780000000057811 */ /* 0x000fe200078eb8ff */
[----:B------:R-:W-:-:S05]  /*2c60*/  IMAD.SHL.U32 R0, R3, 0x200000, RZ ;  /* 0x0020000003007824 */ /* 0x000fca00078e00ff */
[----:B------:R-:W-:Y:S02]  /*2c70*/  LOP3.LUT R0, R5, R0, R6, 0xfe, !PT ;  /* 0x0000000005007212 */ /* 0x000fe400078efe06 */
.L_x_13325:
[----:B------:R-:W-:Y:S05]  /*2c80*/  BSYNC B0 ;  /* 0x0000000000007941 */ /* 0x000fea0003800000 */
.L_x_13324:
[----:B------:R-:W-:-:S04]  /*2c90*/  FMUL.FTZ R0, R0, 1 ;  /* 0x3f80000000007820 */ /* 0x000fc80000410000 */
[----:B------:R0:W2:Y:S01]  /*2ca0*/  F2F.F64.F32 R16, R0 ;  /* 0x0000000000107310 */ /* 0x0000a20000201800 */
[----:B------:R-:W-:Y:S05]  /*2cb0*/  BRA `(.L_x_13305) ;  /* 0x000002c000007947 */ /* 0x000fea0003800000 */
.L_x_13317:
        /* <DEDUP_REMOVED lines=14> */
.L_x_13331:
[----:B------:R-:W-:Y:S05]  /*2da0*/  BSYNC B0 ;  /* 0x0000000000007941 */ /* 0x000fea0003800000 */
.L_x_13330:
[----:B------:R-:W-:-:S04]  /*2db0*/  FMUL.FTZ R0, R0, 1 ;  /* 0x3f80000000007820 */ /* 0x000fc80000410000 */
[----:B------:R0:W2:Y:S01]  /*2dc0*/  F2F.F64.F32 R16, R0 ;  /* 0x0000000000107310 */ /* 0x0000a20000201800 */
[----:B------:R-:W-:Y:S05]  /*2dd0*/  BRA `(.L_x_13305) ;  /* 0x000001a000007947 */ /* 0x000fea0003800000 */
.L_x_13304:
        /* <DEDUP_REMOVED lines=21> */
.L_x_13329:
[----:B------:R-:W2:Y:S02]  /*2f30*/  LDG.E.64 R16, [R4.64] ;  /* 0x0000002404107981 */ /* 0x000ea4000c1e1b00 */
[----:B--2---:R-:W0:Y:S01]  /*2f40*/  I2F.F64.U64 R16, R16 ;  /* 0x0000001000107312 */ /* 0x004e220000301800 */
[----:B------:R-:W-:Y:S05]  /*2f50*/  BRA `(.L_x_13305) ;  /* 0x0000002000007947 */ /* 0x000fea0003800000 */
.L_x_13328:
[----:B------:R-:W2:Y:S02]  /*2f60*/  LDG.E R4, [R4.64] ;  /* 0x0000002404047981 */ /* 0x000ea4000c1e1900 */
[----:B--2---:R0:W2:Y:S02]  /*2f70*/  I2F.F64.U32 R16, R4 ;  /* 0x0000000400107312 */ /* 0x0040a40000201800 */
.L_x_13305:
[----:B------:R-:W-:-:S03]  /*2f80*/  IADD3 R29, R29, 0x80, RZ ;  /* 0x000000801d1d7810 */ /* 0x000fc60007ffe0ff */
.L_x_13299:
[----:B------:R-:W-:Y:S05]  /*2f90*/  BSYNC B6 ;  /* 0x0000000000067941 */ /* 0x000fea0003800000 */
.L_x_13298:
[----:B------:R-:W-:Y:S01]  /*2fa0*/  ISETP.GE.AND P0, PT, R29, R2, PT ;  /* 0x000000021d00720c */ /* 0x000fe20003f06270 */
[----:B------:R-:W-:-:S12]  /*2fb0*/  BSSY B6, `(.L_x_13332) ;  /* 0x00000f5000067945 */ /* 0x000fd80003800000 */
        /* <DEDUP_REMOVED lines=19> */
.L_x_13337:
[----:B------:R-:W3:Y:S02]  /*30f0*/  LDG.E.U8 R4, [R4.64] ;  /* 0x0000002404047981 */ /* 0x000ee4000c1e1100 */
[----:B---3--:R0:W3:Y:S01]  /*3100*/  I2F.F64.U16 R18, R4 ;  /* 0x0000000400127312 */ /* 0x0080e20000101800 */
[----:B------:R-:W-:Y:S05]  /*3110*/  BRA `(.L_x_13333) ;  /* 0x00000de000007947 */ /* 0x000fea0003800000 */
.L_x_13336:
        /* <DEDUP_REMOVED lines=9> */
.L_x_13340:
[----:B------:R-:W3:Y:S02]  /*31b0*/  LDG.E R4, [R4.64] ;  /* 0x0000002404047981 */ /* 0x000ee4000c1e1900 */
[----:B---3--:R0:W3:Y:S01]  /*31c0*/  I2F.F64 R18, R4 ;  /* 0x0000000400127312 */ /* 0x0080e20000201c00 */
[----:B------:R-:W-:Y:S05]  /*31d0*/  BRA `(.L_x_13333) ;  /* 0x00000d2000007947 */ /* 0x000fea0003800000 */
.L_x_13339:
[----:B------:R-:W3:Y:S02]  /*31e0*/  LDG.E.U16 R4, [R4.64] ;  /* 0x0000002404047981 */ /* 0x000ee4000c1e1500 */
[----:B---3--:R0:W3:Y:S01]  /*31f0*/  I2F.F64.S16 R18, R4 ;  /* 0x0000000400127312 */ /* 0x0080e20000101c00 */
[----:B------:R-:W-:Y:S05]  /*3200*/  BRA `(.L_x_13333) ;  /* 0x00000cf000007947 */ /* 0x000fea0003800000 */
.L_x_13335:
        /* <DEDUP_REMOVED lines=10> */
.L_x_13342:
[----:B------:R-:W3:Y:S02]  /*32b0*/  LDG.E.U16 R0, [R4.64] ;  /* 0x0000002404007981 */ /* 0x000ee4000c1e1500 */
[----:B---3--:R-:W-:-:S05]  /*32c0*/  HADD2.F32 R0, -RZ, R0.H0_H0 ;  /* 0x20000000ff007230 */ /* 0x008fca0000004100 */
[----:B------:R-:W-:-:S04]  /*32d0*/  FMUL.FTZ R0, R0, 1 ;  /* 0x3f80000000007820 */ /* 0x000fc80000410000 */
[----:B------:R0:W3:Y:S01]  /*32e0*/  F2F.F64.F32 R18, R0 ;  /* 0x0000000000127310 */ /* 0x0000e20000201800 */
[----:B------:R-:W-:Y:S05]  /*32f0*/  BRA `(.L_x_13333) ;  /* 0x00000c0000007947 */ /* 0x000fea0003800000 */
.L_x_13341:
        /* <DEDUP_REMOVED lines=10> */
.L_x_13344:
[----:B------:R-:W3:Y:S02]  /*33a0*/  LDG.E.U16 R4, [R4.64] ;  /* 0x0000002404047981 */ /* 0x000ee4000c1e1500 */
[----:B---3--:R-:W-:-:S05]  /*33b0*/  HADD2.F32 R0, -RZ, R4.H0_H0 ;  /* 0x20000004ff007230 */ /* 0x008fca0000004100 */
[----:B------:R-:W-:-:S04]  /*33c0*/  FMUL.FTZ R0, R0, 1 ;  /* 0x3f80000000007820 */ /* 0x000fc80000410000 */
[----:B------:R0:W3:Y:S01]  /*33d0*/  F2F.F64.F32 R18, R0 ;  /* 0x0000000000127310 */ /* 0x0000e20000201800 */
[----:B------:R-:W-:Y:S05]  /*33e0*/  BRA `(.L_x_13333) ;  /* 0x00000b1000007947 */ /* 0x000fea0003800000 */
.L_x_13343:
[----:B------:R0:W5:Y:S01]  /*33f0*/  LDG.E.64 R18, [R4.64] ;  /* 0x0000002404127981 */ /* 0x000162000c1e1b00 */
[----:B------:R-:W-:Y:S05]  /*3400*/  BRA `(.L_x_13333) ;  /* 0x00000af000007947 */ /* 0x000fea0003800000 */
.L_x_13334:
        /* <DEDUP_REMOVED lines=13> */
.L_x_13347:
[----:B------:R0:W5:Y:S01]  /*34e0*/  LDG.E.64 R18, [R4.64] ;  /* 0x0000002404127981 */ /* 0x000162000c1e1b00 */
[----:B------:R-:W-:Y:S05]  /*34f0*/  BRA `(.L_x_13333) ;  /* 0x00000a0000007947 */ /* 0x000fea0003800000 */
.L_x_13346:
        /* <DEDUP_REMOVED lines=28> */
.L_x_13349:
        /* <DEDUP_REMOVED lines=15> */
.L_x_13348:
[----:B------:R-:W3:Y:S02]  /*37b0*/  LDG.E.U16 R0, [R4.64] ;  /* 0x0000002404007981 */ /* 0x000ee4000c1e1500 */
[----:B---3--:R-:W-:-:S05]  /*37c0*/  PRMT R0, RZ, 0x5410, R0 ;  /* 0x00005410ff007816 */ /* 0x008fca0000000000 */
[----:B------:R-:W-:-:S04]  /*37d0*/  FMUL.FTZ R0, R0, 1 ;  /* 0x3f80000000007820 */ /* 0x000fc80000410000 */
[----:B------:R0:W3:Y:S01]  /*37e0*/  F2F.F64.F32 R18, R0 ;  /* 0x0000000000127310 */ /* 0x0000e20000201800 */
[----:B------:R-:W-:Y:S05]  /*37f0*/  BRA `(.L_x_13333) ;  /* 0x0000070000007947 */ /* 0x000fea0003800000 */
.L_x_13345:
        /* <DEDUP_REMOVED lines=11> */
.L_x_13352:
        /* <DEDUP_REMOVED lines=21> */
.L_x_13356:
[----:B------:R-:W-:Y:S05]  /*3a00*/  BSYNC B1 ;  /* 0x0000000000017941 */ /* 0x000fea0003800000 */
.L_x_13355:
[----:B------:R-:W-:Y:S01]  /*3a10*/  LEA R5, R0, 0x3b800000, 0x17 ;  /* 0x3b80000000057811 */ /* 0x000fe200078eb8ff */
[----:B------:R-:W-:-:S05]  /*3a20*/  IMAD.SHL.U32 R0, R3, 0x100000, RZ ;  /* 0x0010000003007824 */ /* 0x000fca00078e00ff */
[----:B------:R-:W-:Y:S02]  /*3a30*/  LOP3.LUT R0, R5, R0, R6, 0xfe, !PT ;  /* 0x0000000005007212 */ /* 0x000fe400078efe06 */
.L_x_13354:
[----:B------:R-:W-:Y:S05]  /*3a40*/  BSYNC B0 ;  /* 0x0000000000007941 */ /* 0x000fea0003800000 */
.L_x_13353:
[----:B------:R-:W-:-:S04]  /*3a50*/  FMUL.FTZ R0, R0, 1 ;  /* 0x3f80000000007820 */ /* 0x000fc80000410000 */
[----:B------:R0:W3:Y:S01]  /*3a60*/  F2F.F64.F32 R18, R0 ;  /* 0x0000000000127310 */ /* 0x0000e20000201800 */
[----:B------:R-:W-:Y:S05]  /*3a70*/  BRA `(.L_x_13333) ;  /* 0x0000048000007947 */ /* 0x000fea0003800000 */
.L_x_13351:
        /* <DEDUP_REMOVED lines=21> */
.L_x_13360:
[----:B------:R-:W-:Y:S05]  /*3bd0*/  BSYNC B1 ;  /* 0x0000000000017941 */ /* 0x000fea0003800000 */
.L_x_13359:
[----:B------:R-:W-:Y:S01]  /*3be0*/  LEA R5, R0, 0x37800000, 0x17 ;  /* 0x3780000000057811 */ /* 0x000fe200078eb8ff */
[----:B------:R-:W-:-:S05]  /*3bf0*/  IMAD.SHL.U32 R0, R3, 0x200000, RZ ;  /* 0x0020000003007824 */ /* 0x000fca00078e00ff */
[----:B------:R-:W-:Y:S02]  /*3c00*/  LOP3.LUT R0, R5, R0, R6, 0xfe, !PT ;  /* 0x0000000005007212 */ /* 0x000fe400078efe06 */
.L_x_13358:
[----:B------:R-:W-:Y:S05]  /*3c10*/  BSYNC B0 ;  /* 0x0000000000007941 */ /* 0x000fea0003800000 */
.L_x_13357:
[----:B------:R-:W-:-:S04]  /*3c20*/  FMUL.FTZ R0, R0, 1 ;  /* 0x3f80000000007820 */ /* 0x000fc80000410000 */
[----:B------:R0:W3:Y:S01]  /*3c30*/  F2F.F64.F32 R18, R0 ;  /* 0x0000000000127310 */ /* 0x0000e20000201800 */
[----:B------:R-:W-:Y:S05]  /*3c40*/  BRA `(.L_x_13333) ;  /* 0x000002b000007947 */ /* 0x000fea0003800000 */
.L_x_13350:
        /* <DEDUP_REMOVED lines=14> */
.L_x_13364:
[----:B------:R-:W-:Y:S05]  /*3d30*/  BSYNC B0 ;  /* 0x0000000000007941 */ /* 0x000fea0003800000 */
.L_x_13363:
[----:B------:R-:W-:-:S04]  /*3d40*/  FMUL.FTZ R0, R0, 1 ;  /* 0x3f80000000007820 */ /* 0x000fc80000410000 */
[----:B------:R0:W3:Y:S01]  /*3d50*/  F2F.F64.F32 R18, R0 ;  /* 0x0000000000127310 */ /* 0x0000e20000201800 */
[----:B------:R-:W-:Y:S05]  /*3d60*/  BRA `(.L_x_13333) ;  /* 0x0000019000007947 */ /* 0x000fea0003800000 */
.L_x_13338:
        /* <DEDUP_REMOVED lines=19> */
[----:B------:R-:W-:Y:S05]  /*3ea0*/  BRA `(.L_x_13333) ;  /* 0x0000005000007947 */ /* 0x000fea0003800000 */
.L_x_13362:
[----:B------:R-:W3:Y:S02]  /*3eb0*/  LDG.E.64 R18, [R4.64] ;  /* 0x0000002404127981 */ /* 0x000ee4000c1e1b00 */
[----:B---3--:R-:W0:Y:S01]  /*3ec0*/  I2F.F64.U64 R18, R18 ;  /* 0x0000001200127312 */ /* 0x008e220000301800 */
[----:B------:R-:W-:Y:S05]  /*3ed0*/  BRA `(.L_x_13333) ;  /* 0x0000002000007947 */ /* 0x000fea0003800000 */
.L_x_13361:
[----:B------:R-:W3:Y:S02]  /*3ee0*/  LDG.E R4, [R4.64] ;  /* 0x0000002404047981 */ /* 0x000ee4000c1e1900 */
[----:B---3--:R0:W3:Y:S02]  /*3ef0*/  I2F.F64.U32 R18, R4 ;  /* 0x0000000400127312 */ /* 0x0080e40000201800 */
.L_x_13333:
[----:B------:R-:W-:Y:S05]  /*3f00*/  BSYNC B6 ;  /* 0x0000000000067941 */ /* 0x000fea0003800000 */
.L_x_13332:
[----:B------:R-:W4:Y:S01]  /*3f10*/  S2R R23, SR_TID.X ;  /* 0x0000000000177919 */ /* 0x000f220000002100 */
[----:B------:R-:W-:Y:S01]  /*3f20*/  BSSY B0, `(.L_x_13365) ;  /* 0x000001b000007945 */ /* 0x000fe20003800000 */
[----:B----4-:R-:W-:-:S13]  /*3f30*/  ISETP.GE.AND P1, PT, R23, R2, PT ;  /* 0x000000021700720c */ /* 0x010fda0003f26270 */
[----:B------:R-:W-:Y:S05]  /*3f40*/  @P1 BRA `(.L_x_13366) ;  /* 0x0000018000001947 */ /* 0x000fea0003800000 */
[----:B0-----:R-:W0:Y:S01]  /*3f50*/  MUFU.RCP64H R5, c[0x0][0x174] ;  /* 0x00005d0000057b08 */ /* 0x001e220000001800 */
[----:B------:R-:W-:Y:S01]  /*3f60*/  IMAD.MOV.U32 R8, RZ, RZ, c[0x0][0x170] ;  /* 0x00005c00ff087624 */ /* 0x000fe200078e00ff */
[----:B-----5:R-:W-:Y:S01]  /*3f70*/  FSETP.GEU.AND P2, PT, |R27|, 6.5827683646048100446e-37, PT ;  /* 0x036000001b00780b */ /* 0x020fe20003f4e200 */
[----:B------:R-:W-:Y:S02]  /*3f80*/  IMAD.MOV.U32 R9, RZ, RZ, c[0x0][0x174] ;  /* 0x00005d00ff097624 */ /* 0x000fe400078e00ff */
        /* <DEDUP_REMOVED lines=17> */
[----:B-123--:R-:W-:Y:S05]  /*40a0*/  CALL.REL.NOINC `($__internal_43_$__cuda_sm20_div_rn_f64_full) ;  /* 0x0000489000007944 */ /* 0x00efea0003c00000 */
[----:B------:R-:W-:Y:S02]  /*40b0*/  IMAD.MOV.U32 R4, RZ, RZ, R14 ;  /* 0x000000ffff047224 */ /* 0x000fe400078e000e */
[----:B------:R-:W-:Y:S02]  /*40c0*/  IMAD.MOV.U32 R5, RZ, RZ, R15 ;  /* 0x000000ffff057224 */ /* 0x000fe400078e000f */
.L_x_13366:
[----:B------:R-:W-:Y:S05]  /*40d0*/  BSYNC B0 ;  /* 0x0000000000007941 */ /* 0x000fea0003800000 */
.L_x_13365:
[----:B0----5:R-:W-:Y:S01]  /*40e0*/  IADD3 R27, R23, 0x80, RZ ;  /* 0x00000080171b7810 */ /* 0x021fe20007ffe0ff */
[----:B------:R-:W-:Y:S03]  /*40f0*/  BSSY B0, `(.L_x_13367) ;  /* 0x000001b000007945 */ /* 0x000fe60003800000 */
[----:B------:R-:W-:-:S13]  /*4100*/  ISETP.GE.AND P0, PT, R27, R2, PT ;  /* 0x000000021b00720c */ /* 0x000fda0003f06270 */
[----:B------:R-:W-:Y:S05]  /*4110*/  @P0 BRA `(.L_x_13368) ;  /* 0x0000018000000947 */ /* 0x000fea0003800000 */
[----:B------:R-:W0:Y:S01]  /*4120*/  MUFU.RCP64H R7, c[0x0][0x174] ;  /* 0x00005d0000077b08 */ /* 0x000e220000001800 */
[----:B------:R-:W-:Y:S01]  /*4130*/  IMAD.MOV.U32 R8, RZ, RZ, c[0x0][0x170] ;  /* 0x00005c00ff087624 */ /* 0x000fe200078e00ff */
[----:B-1----:R-:W-:Y:S01]  /*4140*/  FSETP.GEU.AND P2, PT, |R25|, 6.5827683646048100446e-37, PT ;  /* 0x036000001900780b */ /* 0x002fe20003f4e200 */
        /* <DEDUP_REMOVED lines=18> */
[----:B--23--:R-:W-:Y:S05]  /*4270*/  CALL.REL.NOINC `($__internal_43_$__cuda_sm20_div_rn_f64_full) ;  /* 0x000046c000007944 */ /* 0x00cfea0003c00000 */
[----:B------:R-:W-:Y:S02]  /*4280*/  IMAD.MOV.U32 R28, RZ, RZ, R14 ;  /* 0x000000ffff1c7224 */ /* 0x000fe400078e000e */
[----:B------:R-:W-:Y:S02]  /*4290*/  IMAD.MOV.U32 R29, RZ, RZ, R15 ;  /* 0x000000ffff1d7224 */ /* 0x000fe400078e000f */
.L_x_13368:
[----:B------:R-:W-:Y:S05]  /*42a0*/  BSYNC B0 ;  /* 0x0000000000007941 */ /* 0x000fea0003800000 */
.L_x_13367:
[----:B------:R-:W-:Y:S01]  /*42b0*/  IADD3 R3, R23, 0x100, RZ ;  /* 0x0000010017037810 */ /* 0x000fe20007ffe0ff */
[----:B------:R-:W-:Y:S03]  /*42c0*/  BSSY B0, `(.L_x_13369) ;  /* 0x000001b000007945 */ /* 0x000fe60003800000 */
[----:B------:R-:W-:-:S13]  /*42d0*/  ISETP.GE.AND P0, PT, R3, R2, PT ;  /* 0x000000020300720c */ /* 0x000fda0003f06270 */
[----:B------:R-:W-:Y:S05]  /*42e0*/  @P0 BRA `(.L_x_13370) ;  /* 0x0000018000000947 */ /* 0x000fea0003800000 */
[----:B------:R-:W0:Y:S01]  /*42f0*/  MUFU.RCP64H R7, c[0x0][0x174] ;  /* 0x00005d0000077b08 */ /* 0x000e220000001800 */
[----:B------:R-:W-:Y:S01]  /*4300*/  IMAD.MOV.U32 R8, RZ, RZ, c[0x0][0x170] ;  /* 0x00005c00ff087624 */ /* 0x000fe200078e00ff */
[----:B--2---:R-:W-:Y:S01]  /*4310*/  FSETP.GEU.AND P2, PT, |R17|, 6.5827683646048100446e-37, PT ;  /* 0x036000001100780b */ /* 0x004fe20003f4e200 */
[----:B------:R-:W-:Y:S02]  /*4320*/  IMAD.MOV.U32 R9, RZ, RZ, c[0x0][0x174] ;  /* 0x00005d00ff097624 */ /* 0x000fe400078e00ff */
[----:B------:R-:W-:-:S06]  /*4330*/  IMAD.MOV.U32 R6, RZ, RZ, 0x1 ;  /* 0x00000001ff067424 */ /* 0x000fcc00078e00ff */
[----:B0-----:R-:W0:-:S06]  /*4340*/  DFMA R10, R6, -R8, 1 ;  /* 0x3ff00000060a742b */ /* 0x001e0c0000000808 */
[----:B0-----:R-:W0:-:S06]  /*4350*/  DFMA R10, R10, R10, R10 ;  /* 0x0000000a0a0a722b */ /* 0x001e0c000000000a */
[----:B0-----:R-:W0:-:S06]  /*4360*/  DFMA R10, R6, R10, R6 ;  /* 0x0000000a060a722b */ /* 0x001e0c0000000006 */
[----:B0-----:R-:W0:-:S06]  /*4370*/  DFMA R8, R10, -R8, 1 ;  /* 0x3ff000000a08742b */ /* 0x001e0c0000000808 */
[----:B0-----:R-:W0:-:S06]  /*4380*/  DFMA R8, R10, R8, R10 ;  /* 0x000000080a08722b */ /* 0x001e0c000000000a */
[----:B01----:R-:W0:-:S06]  /*4390*/  DMUL R24, R8, R16 ;  /* 0x0000001008187228 */ /* 0x003e0c0000000000 */
        /* <DEDUP_REMOVED lines=10> */
[----:B---3--:R-:W-:Y:S05]  /*4440*/  CALL.REL.NOINC `($__internal_43_$__cuda_sm20_div_rn_f64_full) ;  /* 0x000044f000007944 */ /* 0x008fea0003c00000 */
[----:B------:R-:W-:Y:S02]  /*4450*/  IMAD.MOV.U32 R24, RZ, RZ, R14 ;  /* 0x000000ffff187224 */ /* 0x000fe400078e000e */
[----:B------:R-:W-:Y:S02]  /*4460*/  IMAD.MOV.U32 R25, RZ, RZ, R15 ;  /* 0x000000ffff197224 */ /* 0x000fe400078e000f */
.L_x_13370:
[----:B------:R-:W-:Y:S05]  /*4470*/  BSYNC B0 ;  /* 0x0000000000007941 */ /* 0x000fea0003800000 */
.L_x_13369:
[----:B------:R-:W-:Y:S01]  /*4480*/  IADD3 R3, R23, 0x180, RZ ;  /* 0x0000018017037810 */ /* 0x000fe20007ffe0ff */
[----:B------:R-:W-:Y:S03]  /*4490*/  BSSY B0, `(.L_x_13371) ;  /* 0x000001b000007945 */ /* 0x000fe60003800000 */
[----:B------:R-:W-:-:S13]  /*44a0*/  ISETP.GE.AND P0, PT, R3, R2, PT ;  /* 0x000000020300720c */ /* 0x000fda0003f06270 */
[----:B------:R-:W-:Y:S05]  /*44b0*/  @P0 BRA `(.L_x_13372) ;  /* 0x0000018000000947 */ /* 0x000fea0003800000 */
[----:B------:R-:W0:Y:S01]  /*44c0*/  MUFU.RCP64H R7, c[0x0][0x174] ;  /* 0x00005d0000077b08 */ /* 0x000e220000001800 */
[----:B------:R-:W-:Y:S01]  /*44d0*/  IMAD.MOV.U32 R8, RZ, RZ, c[0x0][0x170] ;  /* 0x00005c00ff087624 */ /* 0x000fe200078e00ff */
[----:B---3--:R-:W-:Y:S01]  /*44e0*/  FSETP.GEU.AND P2, PT, |R19|, 6.5827683646048100446e-37, PT ;  /* 0x036000001300780b */ /* 0x008fe20003f4e200 */
[----:B------:R-:W-:Y:S02]  /*44f0*/  IMAD.MOV.U32 R9, RZ, RZ, c[0x0][0x174] ;  /* 0x00005d00ff097624 */ /* 0x000fe400078e00ff */
[----:B------:R-:W-:-:S06]  /*4500*/  IMAD.MOV.U32 R6, RZ, RZ, 0x1 ;  /* 0x00000001ff067424 */ /* 0x000fcc00078e00ff */
[----:B0-----:R-:W0:-:S06]  /*4510*/  DFMA R10, R6, -R8, 1 ;  /* 0x3ff00000060a742b */ /* 0x001e0c0000000808 */
[----:B0-----:R-:W0:-:S06]  /*4520*/  DFMA R10, R10, R10, R10 ;  /* 0x0000000a0a0a722b */ /* 0x001e0c000000000a */
[----:B0-----:R-:W0:-:S06]  /*4530*/  DFMA R10, R6, R10, R6 ;  /* 0x0000000a060a722b */ /* 0x001e0c0000000006 */
[----:B0-----:R-:W0:-:S06]  /*4540*/  DFMA R8, R10, -R8, 1 ;  /* 0x3ff000000a08742b */ /* 0x001e0c0000000808 */
[----:B0-----:R-:W0:-:S06]  /*4550*/  DFMA R8, R10, R8, R10 ;  /* 0x000000080a08722b */ /* 0x001e0c000000000a */
[----:B0-2---:R-:W0:-:S06]  /*4560*/  DMUL R16, R8, R18 ;  /* 0x0000001208107228 */ /* 0x005e0c0000000000 */
        /* <DEDUP_REMOVED lines=10> */
[----:B-1----:R-:W-:Y:S05]  /*4610*/  CALL.REL.NOINC `($__internal_43_$__cuda_sm20_div_rn_f64_full) ;  /* 0x0000432000007944 */ /* 0x002fea0003c00000 */
[----:B------:R-:W-:Y:S02]  /*4620*/  IMAD.MOV.U32 R16, RZ, RZ, R14 ;  /* 0x000000ffff107224 */ /* 0x000fe400078e000e */
[----:B------:R-:W-:Y:S02]  /*4630*/  IMAD.MOV.U32 R17, RZ, RZ, R15 ;  /* 0x000000ffff117224 */ /* 0x000fe400078e000f */
.L_x_13372:
[----:B------:R-:W-:Y:S05]  /*4640*/  BSYNC B0 ;  /* 0x0000000000007941 */ /* 0x000fea0003800000 */
.L_x_13371:
[----:B---3--:R-:W0:Y:S01]  /*4650*/  LDC.U8 R18, c[0x0][0x194] ;  /* 0x00006500ff127b82 */ /* 0x008e220000000000 */
[----:B------:R-:W-:Y:S01]  /*4660*/  BSSY B6, `(.L_x_13373) ;  /* 0x000011b000067945 */ /* 0x000fe20003800000 */
[----:B------:R-:W-:Y:S05]  /*4670*/  @P1 BRA `(.L_x_13374) ;  /* 0x0000119000001947 */ /* 0x000fea0003800000 */
[----:B------:R-:W3:Y:S02]  /*4680*/  S2R R3, SR_TID.X ;  /* 0x0000000000037919 */ /* 0x000ee40000002100 */
[----:B---3--:R-:W-:Y:S01]  /*4690*/  IMAD R0, R22, 0x200, R3 ;  /* 0x0000020016007824 */ /* 0x008fe200078e0203 */
        /* <DEDUP_REMOVED lines=19> */
.L_x_13378:
[----:B------:R-:W0:Y:S01]  /*47d0*/  F2I.S64.F64.TRUNC R4, R4 ;  /* 0x0000000400047311 */ /* 0x000e22000030d900 */
[----:B------:R-:W-:Y:S02]  /*47e0*/  IMAD.MOV.U32 R23, RZ, RZ, R27 ;  /* 0x000000ffff177224 */ /* 0x000fe400078e001b */
[----:B0-----:R-:W-:-:S05]  /*47f0*/  IMAD.MOV.U32 R3, RZ, RZ, R4 ;  /* 0x000000ffff037224 */ /* 0x001fca00078e0004 */
[----:B------:R0:W-:Y:S01]  /*4800*/  STG.E.U8 [R8.64], R3 ;  /* 0x0000000308007986 */ /* 0x0001e2000c101124 */
[----:B------:R-:W-:Y:S05]  /*4810*/  BRA `(.L_x_13374) ;  /* 0x00000ff000007947 */ /* 0x000fea0003800000 */
.L_x_13377:
        /* <DEDUP_REMOVED lines=10> */
.L_x_13381:
[----:B------:R-:W0:Y:S01]  /*48c0*/  F2I.F64.TRUNC R5, R4 ;  /* 0x0000000400057311 */ /* 0x000e22000030d100 */
[----:B------:R-:W-:Y:S01]  /*48d0*/  IMAD.MOV.U32 R23, RZ, RZ, R27 ;  /* 0x000000ffff177224 */ /* 0x000fe200078e001b */
[----:B0-----:R0:W-:Y:S01]  /*48e0*/  STG.E [R8.64], R5 ;  /* 0x0000000508007986 */ /* 0x0011e2000c101924 */
[----:B------:R-:W-:Y:S05]  /*48f0*/  BRA `(.L_x_13374) ;  /* 0x00000f1000007947 */ /* 0x000fea0003800000 */
.L_x_13380:
[----:B------:R-:W0:Y:S01]  /*4900*/  F2I.F64.TRUNC R5, R4 ;  /* 0x0000000400057311 */ /* 0x000e22000030d100 */
[----:B------:R-:W-:Y:S01]  /*4910*/  IMAD.MOV.U32 R23, RZ, RZ, R27 ;  /* 0x000000ffff177224 */ /* 0x000fe200078e001b */
[----:B0-----:R0:W-:Y:S01]  /*4920*/  STG.E.U16 [R8.64], R5 ;  /* 0x0000000508007986 */ /* 0x0011e2000c101524 */
[----:B------:R-:W-:Y:S05]  /*4930*/  BRA `(.L_x_13374) ;  /* 0x00000ed000007947 */ /* 0x000fea0003800000 */
.L_x_13376:
        /* <DEDUP_REMOVED lines=12> */
.L_x_13383:
[----:B------:R-:W0:Y:S01]  /*4a00*/  F2F.F32.F64 R0, R4 ;  /* 0x0000000400007310 */ /* 0x000e220000301000 */
[----:B------:R-:W0:Y:S01]  /*4a10*/  DSETP.GEU.AND P0, PT, |R4|, c[0x2][0x0], PT ;  /* 0x008000000400762a */ /* 0x000e220003f0e200 */
[----:B------:R-:W-:-:S13]  /*4a20*/  IMAD.MOV.U32 R23, RZ, RZ, R27 ;  /* 0x000000ffff177224 */ /* 0x000fda00078e001b */
[----:B0-----:R-:W-:-:S05]  /*4a30*/  @!P0 FMUL R0, R0, 1.175494350822287508e-38 ;  /* 0x0080000000008820 */ /* 0x001fca0000400000 */
[----:B------:R-:W-:-:S05]  /*4a40*/  F2FP.PACK_AB R0, RZ, R0 ;  /* 0x00000000ff00723e */ /* 0x000fca00000000ff */
[----:B------:R0:W-:Y:S01]  /*4a50*/  STG.E.U16 [R8.64], R0 ;  /* 0x0000000008007986 */ /* 0x0001e2000c101524 */
[----:B------:R-:W-:Y:S05]  /*4a60*/  BRA `(.L_x_13374) ;  /* 0x00000da000007947 */ /* 0x000fea0003800000 */
.L_x_13382:
        /* <DEDUP_REMOVED lines=13> */
.L_x_13385:
        /* <DEDUP_REMOVED lines=8> */
.L_x_13384:
[----:B------:R0:W-:Y:S01]  /*4bc0*/  STG.E.64 [R8.64], R4 ;  /* 0x0000000408007986 */ /* 0x0001e2000c101b24 */
[----:B------:R-:W-:Y:S01]  /*4bd0*/  IMAD.MOV.U32 R23, RZ, RZ, R27 ;  /* 0x000000ffff177224 */ /* 0x000fe200078e001b */
[----:B------:R-:W-:Y:S05]  /*4be0*/  BRA `(.L_x_13374) ;  /* 0x00000c2000007947 */ /* 0x000fea0003800000 */
.L_x_13375:
        /* <DEDUP_REMOVED lines=13> */
.L_x_13388:
[----:B------:R-:W-:Y:S01]  /*4cc0*/  CS2R R6, SRZ ;  /* 0x0000000000067805 */ /* 0x000fe2000001ff00 */
[----:B------:R-:W-:-:S04]  /*4cd0*/  IMAD.MOV.U32 R23, RZ, RZ, R27 ;  /* 0x000000ffff177224 */ /* 0x000fc800078e001b */
[----:B------:R0:W-:Y:S01]  /*4ce0*/  STG.E.128 [R8.64], R4 ;  /* 0x0000000408007986 */ /* 0x0001e2000c101d24 */
[----:B------:R-:W-:Y:S05]  /*4cf0*/  BRA `(.L_x_13374) ;  /* 0x00000b1000007947 */ /* 0x000fea0003800000 */
.L_x_13387:
        /* <DEDUP_REMOVED lines=23> */
.L_x_13392:
[----:B------:R-:W-:Y:S05]  /*4e70*/  BSYNC B0 ;  /* 0x0000000000007941 */ /* 0x000fea0003800000 */
.L_x_13391:
[----:B------:R-:W-:Y:S01]  /*4e80*/  LOP3.LUT R7, R0, R7, RZ, 0xfc, !PT ;  /* 0x0000000700077212 */ /* 0x000fe200078efcff */
[----:B------:R-:W-:-:S04]  /*4e90*/  IMAD.MOV.U32 R23, RZ, RZ, R27 ;  /* 0x000000ffff177224 */ /* 0x000fc800078e001b */
[----:B------:R0:W-:Y:S01]  /*4ea0*/  STG.E.U8 [R8.64], R7 ;  /* 0x0000000708007986 */ /* 0x0001e2000c101124 */
[----:B------:R-:W-:Y:S05]  /*4eb0*/  BRA `(.L_x_13374) ;  /* 0x0000095000007947 */ /* 0x000fea0003800000 */
.L_x_13390:
        /* <DEDUP_REMOVED lines=15> */
.L_x_13394:
[----:B------:R-:W-:Y:S01]  /*4fb0*/  IMAD.MOV.U32 R0, RZ, RZ, 0x7f ;  /* 0x0000007fff007424 */ /* 0x000fe200078e00ff */
[----:B------:R-:W-:-:S04]  /*4fc0*/  ISETP.GT.U32.AND P0, PT, R3, 0x7f800000, PT ;  /* 0x7f8000000300780c */ /* 0x000fc80003f04070 */
[----:B------:R-:W-:-:S04]  /*4fd0*/  SEL R0, R0, 0x7c, P0 ;  /* 0x0000007c00007807 */ /* 0x000fc80000000000 */
.L_x_13395:
[----:B------:R-:W-:Y:S05]  /*4fe0*/  BSYNC B0 ;  /* 0x0000000000007941 */ /* 0x000fea0003800000 */
.L_x_13393:
[----:B------:R-:W-:Y:S01]  /*4ff0*/  LOP3.LUT R3, R7, 0x80000000, RZ, 0xc0, !PT ;  /* 0x8000000007037812 */ /* 0x000fe200078ec0ff */
[----:B------:R-:W-:-:S03]  /*5000*/  IMAD.MOV.U32 R23, RZ, RZ, R27 ;  /* 0x000000ffff177224 */ /* 0x000fc600078e001b */
[----:B------:R-:W-:-:S04]  /*5010*/  SHF.R.U32.HI R3, RZ, 0x18, R3 ;  /* 0x00000018ff037819 */ /* 0x000fc80000011603 */
[----:B------:R-:W-:-:S05]  /*5020*/  LOP3.LUT R3, R0, R3, RZ, 0xfc, !PT ;  /* 0x0000000300037212 */ /* 0x000fca00078efcff */
[----:B------:R0:W-:Y:S01]  /*5030*/  STG.E.U8 [R8.64], R3 ;  /* 0x0000000308007986 */ /* 0x0001e2000c101124 */
[----:B------:R-:W-:Y:S05]  /*5040*/  BRA `(.L_x_13374) ;  /* 0x000007c000007947 */ /* 0x000fea0003800000 */
.L_x_13389:
[----:B------:R-:W0:Y:S01]  /*5050*/  F2F.F32.F64 R0, R4 ;  /* 0x0000000400007310 */ /* 0x000e220000301000 */
[----:B------:R-:W0:Y:S01]  /*5060*/  DSETP.GEU.AND P0, PT, |R4|, c[0x2][0x0], PT ;  /* 0x008000000400762a */ /* 0x000e220003f0e200 */
[----:B------:R-:W-:-:S13]  /*5070*/  IMAD.MOV.U32 R23, RZ, RZ, R27 ;  /* 0x000000ffff177224 */ /* 0x000fda00078e001b */
[----:B0-----:R-:W-:-:S05]  /*5080*/  @!P0 FMUL R0, R0, 1.175494350822287508e-38 ;  /* 0x0080000000008820 */ /* 0x001fca0000400000 */
[----:B------:R-:W-:-:S05]  /*5090*/  F2FP.BF16.PACK_AB R0, RZ, R0 ;  /* 0x00000000ff00723e */ /* 0x000fca00000010ff */
[----:B------:R0:W-:Y:S01]  /*50a0*/  STG.E.U16 [R8.64], R0 ;  /* 0x0000000008007986 */ /* 0x0001e2000c101524 */
[----:B------:R-:W-:Y:S05]  /*50b0*/  BRA `(.L_x_13374) ;  /* 0x0000075000007947 */ /* 0x000fea0003800000 */
.L_x_13386:
        /* <DEDUP_REMOVED lines=12> */
.L_x_13398:
        /* <DEDUP_REMOVED lines=19> */
.L_x_13401:
[----:B------:R-:W-:-:S04]  /*52b0*/  LOP3.LUT R0, R7, 0x80000000, RZ, 0xc0, !PT ;  /* 0x8000000007007812 */ /* 0x000fc800078ec0ff */
[----:B------:R-:W-:-:S04]  /*52c0*/  SHF.R.U32.HI R0, RZ, 0x18, R0 ;  /* 0x00000018ff007819 */ /* 0x000fc80000011600 */
[----:B------:R-:W-:Y:S02]  /*52d0*/  LOP3.LUT R0, R3, R0, RZ, 0xfc, !PT ;  /* 0x0000000003007212 */ /* 0x000fe400078efcff */
.L_x_13400:
[----:B------:R-:W-:Y:S05]  /*52e0*/  BSYNC B0 ;  /* 0x0000000000007941 */ /* 0x000fea0003800000 */
.L_x_13399:
[----:B------:R0:W-:Y:S01]  /*52f0*/  STG.E.U8 [R8.64], R0 ;  /* 0x0000000008007986 */ /* 0x0001e2000c101124 */
[----:B------:R-:W-:Y:S01]  /*5300*/  IMAD.MOV.U32 R23, RZ, RZ, R27 ;  /* 0x000000ffff177224 */ /* 0x000fe200078e001b */
[----:B------:R-:W-:Y:S05]  /*5310*/  BRA `(.L_x_13374) ;  /* 0x000004f000007947 */ /* 0x000fea0003800000 */
.L_x_13397:
        /* <DEDUP_REMOVED lines=19> */
.L_x_13404:
[----:B------:R-:W-:-:S04]  /*5450*/  LOP3.LUT R0, R7, 0x80000000, RZ, 0xc0, !PT ;  /* 0x8000000007007812 */ /* 0x000fc800078ec0ff */
[----:B------:R-:W-:-:S04]  /*5460*/  SHF.R.U32.HI R0, RZ, 0x18, R0 ;  /* 0x00000018ff007819 */ /* 0x000fc80000011600 */
[----:B------:R-:W-:Y:S02]  /*5470*/  LOP3.LUT R0, R3, R0, RZ, 0xfc, !PT ;  /* 0x0000000003007212 */ /* 0x000fe400078efcff */
.L_x_13403:
[----:B------:R-:W-:Y:S05]  /*5480*/  BSYNC B0 ;  /* 0x0000000000007941 */ /* 0x000fea0003800000 */
.L_x_13402:
[----:B------:R0:W-:Y:S01]  /*5490*/  STG.E.U8 [R8.64], R0 ;  /* 0x0000000008007986 */ /* 0x0001e2000c101124 */
[----:B------:R-:W-:Y:S01]  /*54a0*/  IMAD.MOV.U32 R23, RZ, RZ, R27 ;  /* 0x000000ffff177224 */ /* 0x000fe200078e001b */
[----:B------:R-:W-:Y:S05]  /*54b0*/  BRA `(.L_x_13374) ;  /* 0x0000035000007947 */ /* 0x000fea0003800000 */
.L_x_13396:
        /* <DEDUP_REMOVED lines=25> */
.L_x_13379:
        /* <DEDUP_REMOVED lines=18> */
[----:B012---:R-:W-:Y:S05]  /*5770*/  CALL.ABS.NOINC R14 ;  /* 0x000000000e007343 */ /* 0x007fea0003c00000 */
[----:B------:R-:W-:Y:S01]  /*5780*/  IMAD.MOV.U32 R23, RZ, RZ, R27 ;  /* 0x000000ffff177224 */ /* 0x000fe200078e001b */
[----:B------:R-:W-:Y:S05]  /*5790*/  BRA `(.L_x_13374) ;  /* 0x0000007000007947 */ /* 0x000fea0003800000 */
.L_x_13406:
[----:B------:R-:W0:Y:S01]  /*57a0*/  F2I.U64.F64.TRUNC R4, R4 ;  /* 0x0000000400047311 */ /* 0x000e22000030d800 */
[----:B------:R-:W-:Y:S01]  /*57b0*/  IMAD.MOV.U32 R23, RZ, RZ, R27 ;  /* 0x000000ffff177224 */ /* 0x000fe200078e001b */
[----:B0-----:R0:W-:Y:S01]  /*57c0*/  STG.E.64 [R8.64], R4 ;  /* 0x0000000408007986 */ /* 0x0011e2000c101b24 */
[----:B------:R-:W-:Y:S05]  /*57d0*/  BRA `(.L_x_13374) ;  /* 0x0000003000007947 */ /* 0x000fea0003800000 */
.L_x_13405:
[----:B------:R-:W0:Y:S01]  /*57e0*/  F2I.U32.F64.TRUNC R5, R4 ;  /* 0x0000000400057311 */ /* 0x000e22000030d000 */
[----:B------:R-:W-:Y:S01]  /*57f0*/  IMAD.MOV.U32 R23, RZ, RZ, R27 ;  /* 0x000000ffff177224 */ /* 0x000fe200078e001b */
[----:B0-----:R0:W-:Y:S06]  /*5800*/  STG.E [R8.64], R5 ;  /* 0x0000000508007986 */ /* 0x0011ec000c101924 */
.L_x_13374:
[----:B------:R-:W-:Y:S05]  /*5810*/  BSYNC B6 ;  /* 0x0000000000067941 */ /* 0x000fea0003800000 */
.L_x_13373:
        /* <DEDUP_REMOVED lines=22> */
.L_x_13412:
[----:B------:R-:W0:Y:S02]  /*5980*/  F2I.S64.F64.TRUNC R28, R28 ;  /* 0x0000001c001c7311 */ /* 0x000e24000030d900 */
[----:B0-----:R-:W-:-:S05]  /*5990*/  IMAD.MOV.U32 R3, RZ, RZ, R28 ;  /* 0x000000ffff037224 */ /* 0x001fca00078e001c */
[----:B------:R0:W-:Y:S01]  /*59a0*/  STG.E.U8 [R4.64], R3 ;  /* 0x0000000304007986 */ /* 0x0001e2000c101124 */
[----:B------:R-:W-:Y:S05]  /*59b0*/  BRA `(.L_x_13414) ;  /* 0x00000eb000007947 */ /* 0x000fea0003800000 */
.L_x_13411:
        /* <DEDUP_REMOVED lines=9> */
.L_x_13416:
[----:B------:R-:W0:Y:S02]  /*5a50*/  F2I.F64.TRUNC R29, R28 ;  /* 0x0000001c001d7311 */ /* 0x000e24000030d100 */
[----:B0-----:R0:W-:Y:S01]  /*5a60*/  STG.E [R4.64], R29 ;  /* 0x0000001d04007986 */ /* 0x0011e2000c101924 */
[----:B------:R-:W-:Y:S05]  /*5a70*/  BRA `(.L_x_13414) ;  /* 0x00000df000007947 */ /* 0x000fea0003800000 */
.L_x_13415:
[----:B------:R-:W0:Y:S02]  /*5a80*/  F2I.F64.TRUNC R29, R28 ;  /* 0x0000001c001d7311 */ /* 0x000e24000030d100 */
[----:B0-----:R0:W-:Y:S01]  /*5a90*/  STG.E.U16 [R4.64], R29 ;  /* 0x0000001d04007986 */ /* 0x0011e2000c101524 */
[----:B------:R-:W-:Y:S05]  /*5aa0*/  BRA `(.L_x_13414) ;  /* 0x00000dc000007947 */ /* 0x000fea0003800000 */
.L_x_13410:
        /* <DEDUP_REMOVED lines=11> */
.L_x_13418:
[----:B------:R-:W0:Y:S01]  /*5b60*/  F2F.F32.F64 R0, R28 ;  /* 0x0000001c00007310 */ /* 0x000e220000301000 */
[----:B------:R-:W0:-:S14]  /*5b70*/  DSETP.GEU.AND P0, PT, |R28|, c[0x2][0x0], PT ;  /* 0x008000001c00762a */ /* 0x000e1c0003f0e200 */
[----:B0-----:R-:W-:-:S05]  /*5b80*/  @!P0 FMUL R0, R0, 1.175494350822287508e-38 ;  /* 0x0080000000008820 */ /* 0x001fca0000400000 */
[----:B------:R-:W-:-:S05]  /*5b90*/  F2FP.PACK_AB R0, RZ, R0 ;  /* 0x00000000ff00723e */ /* 0x000fca00000000ff */
[----:B------:R0:W-:Y:S01]  /*5ba0*/  STG.E.U16 [R4.64], R0 ;  /* 0x0000000004007986 */ /* 0x0001e2000c101524 */
[----:B------:R-:W-:Y:S05]  /*5bb0*/  BRA `(.L_x_13414) ;  /* 0x00000cb000007947 */ /* 0x000fea0003800000 */
.L_x_13417:
        /* <DEDUP_REMOVED lines=12> */
.L_x_13420:
[----:B------:R-:W0:Y:S01]  /*5c80*/  F2F.F32.F64 R0, R28 ;  /* 0x0000001c00007310 */ /* 0x000e220000301000 */
[----:B------:R-:W0:-:S14]  /*5c90*/  DSETP.GEU.AND P0, PT, |R28|, c[0x2][0x0], PT ;  /* 0x008000001c00762a */ /* 0x000e1c0003f0e200 */
[----:B0-----:R-:W-:-:S05]  /*5ca0*/  @!P0 FMUL R0, R0, 1.175494350822287508e-38 ;  /* 0x0080000000008820 */ /* 0x001fca0000400000 */
[----:B------:R-:W-:-:S04]  /*5cb0*/  F2FP.PACK_AB R3, RZ, R0 ;  /* 0x00000000ff03723e */ /* 0x000fc800000000ff */
[----:B------:R-:W-:-:S05]  /*5cc0*/  PRMT R3, R3, 0x5410, RZ ;  /* 0x0000541003037816 */ /* 0x000fca00000000ff */
[----:B------:R0:W-:Y:S01]  /*5cd0*/  STG.E [R4.64], R3 ;  /* 0x0000000304007986 */ /* 0x0001e2000c101924 */
[----:B------:R-:W-:Y:S05]  /*5ce0*/  BRA `(.L_x_13414) ;  /* 0x00000b8000007947 */ /* 0x000fea0003800000 */
.L_x_13419:
[----:B------:R0:W-:Y:S01]  /*5cf0*/  STG.E.64 [R4.64], R28 ;  /* 0x0000001c04007986 */ /* 0x0001e2000c101b24 */
[----:B------:R-:W-:Y:S05]  /*5d00*/  BRA `(.L_x_13414) ;  /* 0x00000b6000007947 */ /* 0x000fea0003800000 */
.L_x_13409:
        /* <DEDUP_REMOVED lines=12> */
.L_x_13423:
[----:B------:R-:W-:-:S05]  /*5dd0*/  CS2R R30, SRZ ;  /* 0x00000000001e7805 */ /* 0x000fca000001ff00 */
[----:B------:R0:W-:Y:S01]  /*5de0*/  STG.E.128 [R4.64], R28 ;  /* 0x0000001c04007986 */ /* 0x0001e2000c101d24 */
[----:B------:R-:W-:Y:S05]  /*5df0*/  BRA `(.L_x_13414) ;  /* 0x00000a7000007947 */ /* 0x000fea0003800000 */
.L_x_13422:
        /* <DEDUP_REMOVED lines=23> */
.L_x_13427:
[----:B------:R-:W-:Y:S05]  /*5f70*/  BSYNC B0 ;  /* 0x0000000000007941 */ /* 0x000fea0003800000 */
.L_x_13426:
[----:B------:R-:W-:-:S05]  /*5f80*/  LOP3.LUT R7, R0, R7, RZ, 0xfc, !PT ;  /* 0x0000000700077212 */ /* 0x000fca00078efcff */
[----:B------:R0:W-:Y:S01]  /*5f90*/  STG.E.U8 [R4.64], R7 ;  /* 0x0000000704007986 */ /* 0x0001e2000c101124 */
[----:B------:R-:W-:Y:S05]  /*5fa0*/  BRA `(.L_x_13414) ;  /* 0x000008c000007947 */ /* 0x000fea0003800000 */
.L_x_13425:
        /* <DEDUP_REMOVED lines=15> */
.L_x_13429:
[----:B------:R-:W-:Y:S01]  /*60a0*/  IMAD.MOV.U32 R0, RZ, RZ, 0x7f ;  /* 0x0000007fff007424 */ /* 0x000fe200078e00ff */
[----:B------:R-:W-:-:S04]  /*60b0*/  ISETP.GT.U32.AND P0, PT, R3, 0x7f800000, PT ;  /* 0x7f8000000300780c */ /* 0x000fc80003f04070 */
[----:B------:R-:W-:-:S04]  /*60c0*/  SEL R0, R0, 0x7c, P0 ;  /* 0x0000007c00007807 */ /* 0x000fc80000000000 */
.L_x_13430:
[----:B------:R-:W-:Y:S05]  /*60d0*/  BSYNC B0 ;  /* 0x0000000000007941 */ /* 0x000fea0003800000 */
.L_x_13428:
[----:B------:R-:W-:-:S04]  /*60e0*/  LOP3.LUT R3, R7, 0x80000000, RZ, 0xc0, !PT ;  /* 0x8000000007037812 */ /* 0x000fc800078ec0ff */
[----:B------:R-:W-:-:S04]  /*60f0*/  SHF.R.U32.HI R3, RZ, 0x18, R3 ;  /* 0x00000018ff037819 */ /* 0x000fc80000011603 */
[----:B------:R-:W-:-:S05]  /*6100*/  LOP3.LUT R3, R0, R3, RZ, 0xfc, !PT ;  /* 0x0000000300037212 */ /* 0x000fca00078efcff */
[----:B------:R0:W-:Y:S01]  /*6110*/  STG.E.U8 [R4.64], R3 ;  /* 0x0000000304007986 */ /* 0x0001e2000c101124 */
[----:B------:R-:W-:Y:S05]  /*6120*/  BRA `(.L_x_13414) ;  /* 0x0000074000007947 */ /* 0x000fea0003800000 */
.L_x_13424:
[----:B------:R-:W0:Y:S01]  /*6130*/  F2F.F32.F64 R0, R28 ;  /* 0x0000001c00007310 */ /* 0x000e220000301000 */
[----:B------:R-:W0:-:S14]  /*6140*/  DSETP.GEU.AND P0, PT, |R28|, c[0x2][0x0], PT ;  /* 0x008000001c00762a */ /* 0x000e1c0003f0e200 */
[----:B0-----:R-:W-:-:S05]  /*6150*/  @!P0 FMUL R0, R0, 1.175494350822287508e-38 ;  /* 0x0080000000008820 */ /* 0x001fca0000400000 */
[----:B------:R-:W-:-:S05]  /*6160*/  F2FP.BF16.PACK_AB R0, RZ, R0 ;  /* 0x00000000ff00723e */ /* 0x000fca00000010ff */
[----:B------:R0:W-:Y:S01]  /*6170*/  STG.E.U16 [R4.64], R0 ;  /* 0x0000000004007986 */ /* 0x0001e2000c101524 */
[----:B------:R-:W-:Y:S05]  /*6180*/  BRA `(.L_x_13414) ;  /* 0x000006e000007947 */ /* 0x000fea0003800000 */
.L_x_13421:
        /* <DEDUP_REMOVED lines=11> */
.L_x_13433:
        /* <DEDUP_REMOVED lines=19> */
.L_x_13436:
[----:B------:R-:W-:-:S04]  /*6370*/  LOP3.LUT R0, R7, 0x80000000, RZ, 0xc0, !PT ;  /* 0x8000000007007812 */ /* 0x000fc800078ec0ff */
[----:B------:R-:W-:-:S04]  /*6380*/  SHF.R.U32.HI R0, RZ, 0x18, R0 ;  /* 0x00000018ff007819 */ /* 0x000fc80000011600 */
[----:B------:R-:W-:Y:S02]  /*6390*/  LOP3.LUT R0, R3, R0, RZ, 0xfc, !PT ;  /* 0x0000000003007212 */ /* 0x000fe400078efcff */
.L_x_13435:
[----:B------:R-:W-:Y:S05]  /*63a0*/  BSYNC B0 ;  /* 0x0000000000007941 */ /* 0x000fea0003800000 */
.L_x_13434:
[----:B------:R0:W-:Y:S01]  /*63b0*/  STG.E.U8 [R4.64], R0 ;  /* 0x0000000004007986 */ /* 0x0001e2000c101124 */
[----:B------:R-:W-:Y:S05]  /*63c0*/  BRA `(.L_x_13414) ;  /* 0x000004a000007947 */ /* 0x000fea0003800000 */
.L_x_13432:
        /* <DEDUP_REMOVED lines=19> */
.L_x_13439:
[----:B------:R-:W-:-:S04]  /*6500*/  LOP3.LUT R0, R7, 0x80000000, RZ, 0xc0, !PT ;  /* 0x8000000007007812 */ /* 0x000fc800078ec0ff */
[----:B------:R-:W-:-:S04]  /*6510*/  SHF.R.U32.HI R0, RZ, 0x18, R0 ;  /* 0x00000018ff007819 */ /* 0x000fc80000011600 */
[----:B------:R-:W-:Y:S02]  /*6520*/  LOP3.LUT R0, R3, R0, RZ, 0xfc, !PT ;  /* 0x0000000003007212 */ /* 0x000fe400078efcff */
.L_x_13438:
[----:B------:R-:W-:Y:S05]  /*6530*/  BSYNC B0 ;  /* 0x0000000000007941 */ /* 0x000fea0003800000 */
.L_x_13437:
[----:B------:R0:W-:Y:S01]  /*6540*/  STG.E.U8 [R4.64], R0 ;  /* 0x0000000004007986 */ /* 0x0001e2000c101124 */
[----:B------:R-:W-:Y:S05]  /*6550*/  BRA `(.L_x_13414) ;  /* 0x0000031000007947 */ /* 0x000fea0003800000 */
.L_x_13431:
        /* <DEDUP_REMOVED lines=24> */
.L_x_13413:
        /* <DEDUP_REMOVED lines=19> */
[----:B------:R-:W-:Y:S05]  /*6810*/  BRA `(.L_x_13414) ;  /* 0x0000005000007947 */ /* 0x000fea0003800000 */
.L_x_13441:
[----:B------:R-:W0:Y:S02]  /*6820*/  F2I.U64.F64.TRUNC R28, R28 ;  /* 0x0000001c001c7311 */ /* 0x000e24000030d800 */
[----:B0-----:R0:W-:Y:S01]  /*6830*/  STG.E.64 [R4.64], R28 ;  /* 0x0000001c04007986 */ /* 0x0011e2000c101b24 */
[----:B------:R-:W-:Y:S05]  /*6840*/  BRA `(.L_x_13414) ;  /* 0x0000002000007947 */ /* 0x000fea0003800000 */
.L_x_13440:
[----:B------:R-:W0:Y:S02]  /*6850*/  F2I.U32.F64.TRUNC R29, R28 ;  /* 0x0000001c001d7311 */ /* 0x000e24000030d000 */
[----:B0-----:R0:W-:Y:S02]  /*6860*/  STG.E [R4.64], R29 ;  /* 0x0000001d04007986 */ /* 0x0011e4000c101924 */
.L_x_13414:
        /* <DEDUP_REMOVED lines=22> */
.L_x_13445:
[----:B-1----:R-:W0:Y:S02]  /*69d0*/  F2I.S64.F64.TRUNC R24, R24 ;  /* 0x0000001800187311 */ /* 0x002e24000030d900 */
[----:B0-----:R-:W-:-:S05]  /*69e0*/  IMAD.MOV.U32 R3, RZ, RZ, R24 ;  /* 0x000000ffff037224 */ /* 0x001fca00078e0018 */
[----:B------:R0:W-:Y:S01]  /*69f0*/  STG.E.U8 [R4.64], R3 ;  /* 0x0000000304007986 */ /* 0x0001e2000c101124 */
[----:B------:R-:W-:Y:S05]  /*6a00*/  BRA `(.L_x_13447) ;  /* 0x00000eb000007947 */ /* 0x000fea0003800000 */
.L_x_13444:
        /* <DEDUP_REMOVED lines=9> */
.L_x_13449:
[----:B-1----:R-:W0:Y:S02]  /*6aa0*/  F2I.F64.TRUNC R25, R24 ;  /* 0x0000001800197311 */ /* 0x002e24000030d100 */
[----:B0-----:R0:W-:Y:S01]  /*6ab0*/  STG.E [R4.64], R25 ;  /* 0x0000001904007986 */ /* 0x0011e2000c101924 */
[----:B------:R-:W-:Y:S05]  /*6ac0*/  BRA `(.L_x_13447) ;  /* 0x00000df000007947 */ /* 0x000fea0003800000 */
.L_x_13448:
[----:B-1----:R-:W0:Y:S02]  /*6ad0*/  F2I.F64.TRUNC R25, R24 ;  /* 0x0000001800197311 */ /* 0x002e24000030d100 */
[----:B0-----:R0:W-:Y:S01]  /*6ae0*/  STG.E.U16 [R4.64], R25 ;  /* 0x0000001904007986 */ /* 0x0011e2000c101524 */
[----:B------:R-:W-:Y:S05]  /*6af0*/  BRA `(.L_x_13447) ;  /* 0x00000dc000007947 */ /* 0x000fea0003800000 */
.L_x_13443:
        /* <DEDUP_REMOVED lines=11> */
.L_x_13451:
[----:B-1----:R-:W0:Y:S01]  /*6bb0*/  F2F.F32.F64 R0, R24 ;  /* 0x0000001800007310 */ /* 0x002e220000301000 */
[----:B------:R-:W0:-:S14]  /*6bc0*/  DSETP.GEU.AND P0, PT, |R24|, c[0x2][0x0], PT ;  /* 0x008000001800762a */ /* 0x000e1c0003f0e200 */
[----:B0-----:R-:W-:-:S05]  /*6bd0*/  @!P0 FMUL R0, R0, 1.175494350822287508e-38 ;  /* 0x0080000000008820 */ /* 0x001fca0000400000 */
[----:B------:R-:W-:-:S05]  /*6be0*/  F2FP.PACK_AB R0, RZ, R0 ;  /* 0x00000000ff00723e */ /* 0x000fca00000000ff */
[----:B------:R0:W-:Y:S01]  /*6bf0*/  STG.E.U16 [R4.64], R0 ;  /* 0x0000000004007986 */ /* 0x0001e2000c101524 */
[----:B------:R-:W-:Y:S05]  /*6c00*/  BRA `(.L_x_13447) ;  /* 0x00000cb000007947 */ /* 0x000fea0003800000 */
.L_x_13450:
        /* <DEDUP_REMOVED lines=12> */
.L_x_13453:
[----:B-1----:R-:W0:Y:S01]  /*6cd0*/  F2F.F32.F64 R0, R24 ;  /* 0x0000001800007310 */ /* 0x002e220000301000 */
[----:B------:R-:W0:-:S14]  /*6ce0*/  DSETP.GEU.AND P0, PT, |R24|, c[0x2][0x0], PT ;  /* 0x008000001800762a */ /* 0x000e1c0003f0e200 */
[----:B0-----:R-:W-:-:S05]  /*6cf0*/  @!P0 FMUL R0, R0, 1.175494350822287508e-38 ;  /* 0x0080000000008820 */ /* 0x001fca0000400000 */
[----:B------:R-:W-:-:S04]  /*6d00*/  F2FP.PACK_AB R3, RZ, R0 ;  /* 0x00000000ff03723e */ /* 0x000fc800000000ff */
[----:B------:R-:W-:-:S05]  /*6d10*/  PRMT R3, R3, 0x5410, RZ ;  /* 0x0000541003037816 */ /* 0x000fca00000000ff */
[----:B------:R0:W-:Y:S01]  /*6d20*/  STG.E [R4.64], R3 ;  /* 0x0000000304007986 */ /* 0x0001e2000c101924 */
[----:B------:R-:W-:Y:S05]  /*6d30*/  BRA `(.L_x_13447) ;  /* 0x00000b8000007947 */ /* 0x000fea0003800000 */
.L_x_13452:
[----:B-1----:R0:W-:Y:S01]  /*6d40*/  STG.E.64 [R4.64], R24 ;  /* 0x0000001804007986 */ /* 0x0021e2000c101b24 */
[----:B------:R-:W-:Y:S05]  /*6d50*/  BRA `(.L_x_13447) ;  /* 0x00000b6000007947 */ /* 0x000fea0003800000 */
.L_x_13442:
        /* <DEDUP_REMOVED lines=12> */
.L_x_13456:
[----:B------:R-:W-:-:S05]  /*6e20*/  CS2R R26, SRZ ;  /* 0x00000000001a7805 */ /* 0x000fca000001ff00 */
[----:B-1----:R0:W-:Y:S01]  /*6e30*/  STG.E.128 [R4.64], R24 ;  /* 0x0000001804007986 */ /* 0x0021e2000c101d24 */
[----:B------:R-:W-:Y:S05]  /*6e40*/  BRA `(.L_x_13447) ;  /* 0x00000a7000007947 */ /* 0x000fea0003800000 */
.L_x_13455:
        /* <DEDUP_REMOVED lines=23> */
.L_x_13460:
[----:B------:R-:W-:Y:S05]  /*6fc0*/  BSYNC B0 ;  /* 0x0000000000007941 */ /* 0x000fea0003800000 */
.L_x_13459:
[----:B------:R-:W-:-:S05]  /*6fd0*/  LOP3.LUT R7, R0, R7, RZ, 0xfc, !PT ;  /* 0x0000000700077212 */ /* 0x000fca00078efcff */
[----:B------:R0:W-:Y:S01]  /*6fe0*/  STG.E.U8 [R4.64], R7 ;  /* 0x0000000704007986 */ /* 0x0001e2000c101124 */
[----:B------:R-:W-:Y:S05]  /*6ff0*/  BRA `(.L_x_13447) ;  /* 0x000008c000007947 */ /* 0x000fea0003800000 */
.L_x_13458:
        /* <DEDUP_REMOVED lines=15> */
.L_x_13462:
[----:B------:R-:W-:Y:S01]  /*70f0*/  IMAD.MOV.U32 R0, RZ, RZ, 0x7f ;  /* 0x0000007fff007424 */ /* 0x000fe200078e00ff */
[----:B------:R-:W-:-:S04]  /*7100*/  ISETP.GT.U32.AND P0, PT, R3, 0x7f800000, PT ;  /* 0x7f8000000300780c */ /* 0x000fc80003f04070 */
[----:B------:R-:W-:-:S04]  /*7110*/  SEL R0, R0, 0x7c, P0 ;  /* 0x0000007c00007807 */ /* 0x000fc80000000000 */
.L_x_13463:
[----:B------:R-:W-:Y:S05]  /*7120*/  BSYNC B0 ;  /* 0x0000000000007941 */ /* 0x000fea0003800000 */
.L_x_13461:
[----:B------:R-:W-:-:S04]  /*7130*/  LOP3.LUT R3, R7, 0x80000000, RZ, 0xc0, !PT ;  /* 0x8000000007037812 */ /* 0x000fc800078ec0ff */
[----:B------:R-:W-:-:S04]  /*7140*/  SHF.R.U32.HI R3, RZ, 0x18, R3 ;  /* 0x00000018ff037819 */ /* 0x000fc80000011603 */
[----:B------:R-:W-:-:S05]  /*7150*/  LOP3.LUT R3, R0, R3, RZ, 0xfc, !PT ;  /* 0x0000000300037212 */ /* 0x000fca00078efcff */
[----:B------:R0:W-:Y:S01]  /*7160*/  STG.E.U8 [R4.64], R3 ;  /* 0x0000000304007986 */ /* 0x0001e2000c101124 */
[----:B------:R-:W-:Y:S05]  /*7170*/  BRA `(.L_x_13447) ;  /* 0x0000074000007947 */ /* 0x000fea0003800000 */
.L_x_13457:
[----:B-1----:R-:W0:Y:S01]  /*7180*/  F2F.F32.F64 R0, R24 ;  /* 0x0000001800007310 */ /* 0x002e220000301000 */
[----:B------:R-:W0:-:S14]  /*7190*/  DSETP.GEU.AND P0, PT, |R24|, c[0x2][0x0], PT ;  /* 0x008000001800762a */ /* 0x000e1c0003f0e200 */
[----:B0-----:R-:W-:-:S05]  /*71a0*/  @!P0 FMUL R0, R0, 1.175494350822287508e-38 ;  /* 0x0080000000008820 */ /* 0x001fca0000400000 */
[----:B------:R-:W-:-:S05]  /*71b0*/  F2FP.BF16.PACK_AB R0, RZ, R0 ;  /* 0x00000000ff00723e */ /* 0x000fca00000010ff */
[----:B------:R0:W-:Y:S01]  /*71c0*/  STG.E.U16 [R4.64], R0 ;  /* 0x0000000004007986 */ /* 0x0001e2000c101524 */
[----:B------:R-:W-:Y:S05]  /*71d0*/  BRA `(.L_x_13447) ;  /* 0x000006e000007947 */ /* 0x000fea0003800000 */
.L_x_13454:
        /* <DEDUP_REMOVED lines=11> */
.L_x_13466:
        /* <DEDUP_REMOVED lines=19> */
.L_x_13469:
[----:B------:R-:W-:-:S04]  /*73c0*/  LOP3.LUT R0, R7, 0x80000000, RZ, 0xc0, !PT ;  /* 0x8000000007007812 */ /* 0x000fc800078ec0ff */
[----:B------:R-:W-:-:S04]  /*73d0*/  SHF.R.U32.HI R0, RZ, 0x18, R0 ;  /* 0x00000018ff007819 */ /* 0x000fc80000011600 */
[----:B------:R-:W-:Y:S02]  /*73e0*/  LOP3.LUT R0, R3, R0, RZ, 0xfc, !PT ;  /* 0x0000000003007212 */ /* 0x000fe400078efcff */
.L_x_13468:
[----:B------:R-:W-:Y:S05]  /*73f0*/  BSYNC B0 ;  /* 0x0000000000007941 */ /* 0x000fea0003800000 */
.L_x_13467:
[----:B------:R0:W-:Y:S01]  /*7400*/  STG.E.U8 [R4.64], R0 ;  /* 0x0000000004007986 */ /* 0x0001e2000c101124 */
[----:B------:R-:W-:Y:S05]  /*7410*/  BRA `(.L_x_13447) ;  /* 0x000004a000007947 */ /* 0x000fea0003800000 */
.L_x_13465:
        /* <DEDUP_REMOVED lines=19> */
.L_x_13472:
[----:B------:R-:W-:-:S04]  /*7550*/  LOP3.LUT R0, R7, 0x80000000, RZ, 0xc0, !PT ;  /* 0x8000000007007812 */ /* 0x000fc800078ec0ff */
[----:B------:R-:W-:-:S04]  /*7560*/  SHF.R.U32.HI R0, RZ, 0x18, R0 ;  /* 0x00000018ff007819 */ /* 0x000fc80000011600 */
[----:B------:R-:W-:Y:S02]  /*7570*/  LOP3.LUT R0, R3, R0, RZ, 0xfc, !PT ;  /* 0x0000000003007212 */ /* 0x000fe400078efcff */
.L_x_13471:
[----:B------:R-:W-:Y:S05]  /*7580*/  BSYNC B0 ;  /* 0x0000000000007941 */ /* 0x000fea0003800000 */
.L_x_13470:
[----:B------:R0:W-:Y:S01]  /*7590*/  STG.E.U8 [R4.64], R0 ;  /* 0x0000000004007986 */ /* 0x0001e2000c101124 */
[----:B------:R-:W-:Y:S05]  /*75a0*/  BRA `(.L_x_13447) ;  /* 0x0000031000007947 */ /* 0x000fea0003800000 */
.L_x_13464:
        /* <DEDUP_REMOVED lines=24> */
.L_x_13446:
        /* <DEDUP_REMOVED lines=20> */
.L_x_13474:
[----:B-1----:R-:W0:Y:S02]  /*7870*/  F2I.U64.F64.TRUNC R24, R24 ;  /* 0x0000001800187311 */ /* 0x002e24000030d800 */
[----:B0-----:R0:W-:Y:S01]  /*7880*/  STG.E.64 [R4.64], R24 ;  /* 0x0000001804007986 */ /* 0x0011e2000c101b24 */
[----:B------:R-:W-:Y:S05]  /*7890*/  BRA `(.L_x_13447) ;  /* 0x0000002000007947 */ /* 0x000fea0003800000 */
.L_x_13473:
[----:B-1----:R-:W0:Y:S02]  /*78a0*/  F2I.U32.F64.TRUNC R25, R24 ;  /* 0x0000001800197311 */ /* 0x002e24000030d000 */
[----:B0-----:R0:W-:Y:S02]  /*78b0*/  STG.E [R4.64], R25 ;  /* 0x0000001904007986 */ /* 0x0011e4000c101924 */
.L_x_13447:
[----:B------:R-:W-:Y:S02]  /*78c0*/  IADD3 R23, R23, 0x80, RZ ;  /* 0x0000008017177810 */ /* 0x000fe40007ffe0ff */
.L_x_13408:
[----:B------:R-:W-:Y:S05]  /*78d0*/  BSYNC B6 ;  /* 0x0000000000067941 */ /* 0x000fea0003800000 */
.L_x_13407:
        /* <DEDUP_REMOVED lines=20> */
.L_x_13478:
[----:B--2---:R-:W0:Y:S02]  /*7a20*/  F2I.S64.F64.TRUNC R16, R16 ;  /* 0x0000001000107311 */ /* 0x004e24000030d900 */
[----:B0-----:R-:W-:-:S05]  /*7a30*/  IMAD.MOV.U32 R5, RZ, RZ, R16 ;  /* 0x000000ffff057224 */ /* 0x001fca00078e0010 */
[----:B------:R-:W-:Y:S01]  /*7a40*/  STG.E.U8 [R2.64], R5 ;  /* 0x0000000502007986 */ /* 0x000fe2000c101124 */
[----:B------:R-:W-:Y:S05]  /*7a50*/  EXIT ;  /* 0x000000000000794d */ /* 0x000fea0003800000 */
.L_x_13477:
        /* <DEDUP_REMOVED lines=9> */
.L_x_13481:
[----:B--2---:R-:W0:Y:S02]  /*7af0*/  F2I.F64.TRUNC R17, R16 ;  /* 0x0000001000117311 */ /* 0x004e24000030d100 */
[----:B0-----:R-:W-:Y:S01]  /*7b00*/  STG.E [R2.64], R17 ;  /* 0x0000001102007986 */ /* 0x001fe2000c101924 */
[----:B------:R-:W-:Y:S05]  /*7b10*/  EXIT ;  /* 0x000000000000794d */ /* 0x000fea0003800000 */
.L_x_13480:
[----:B--2---:R-:W0:Y:S02]  /*7b20*/  F2I.F64.TRUNC R17, R16 ;  /* 0x0000001000117311 */ /* 0x004e24000030d100 */
[----:B0-----:R-:W-:Y:S01]  /*7b30*/  STG.E.U16 [R2.64], R17 ;  /* 0x0000001102007986 */ /* 0x001fe2000c101524 */
[----:B------:R-:W-:Y:S05]  /*7b40*/  EXIT ;  /* 0x000000000000794d */ /* 0x000fea0003800000 */
.L_x_13476:
        /* <DEDUP_REMOVED lines=11> */
.L_x_13483:
[----:B--2---:R-:W0:Y:S01]  /*7c00*/  F2F.F32.F64 R0, R16 ;  /* 0x0000001000007310 */ /* 0x004e220000301000 */
[----:B------:R-:W0:-:S14]  /*7c10*/  DSETP.GEU.AND P0, PT, |R16|, c[0x2][0x0], PT ;  /* 0x008000001000762a */ /* 0x000e1c0003f0e200 */
[----:B0-----:R-:W-:-:S05]  /*7c20*/  @!P0 FMUL R0, R0, 1.175494350822287508e-38 ;  /* 0x0080000000008820 */ /* 0x001fca0000400000 */
[----:B------:R-:W-:-:S05]  /*7c30*/  F2FP.PACK_AB R0, RZ, R0 ;  /* 0x00000000ff00723e */ /* 0x000fca00000000ff */
[----:B------:R-:W-:Y:S01]  /*7c40*/  STG.E.U16 [R2.64], R0 ;  /* 0x0000000002007986 */ /* 0x000fe2000c101524 */
[----:B------:R-:W-:Y:S05]  /*7c50*/  EXIT ;  /* 0x000000000000794d */ /* 0x000fea0003800000 */
.L_x_13482:
        /* <DEDUP_REMOVED lines=12> */
.L_x_13485:
[----:B--2---:R-:W0:Y:S01]  /*7d20*/  F2F.F32.F64 R0, R16 ;  /* 0x0000001000007310 */ /* 0x004e220000301000 */
[----:B------:R-:W0:-:S14]  /*7d30*/  DSETP.GEU.AND P0, PT, |R16|, c[0x2][0x0], PT ;  /* 0x008000001000762a */ /* 0x000e1c0003f0e200 */
[----:B0-----:R-:W-:-:S05]  /*7d40*/  @!P0 FMUL R0, R0, 1.175494350822287508e-38 ;  /* 0x0080000000008820 */ /* 0x001fca0000400000 */
[----:B------:R-:W-:-:S04]  /*7d50*/  F2FP.PACK_AB R5, RZ, R0 ;  /* 0x00000000ff05723e */ /* 0x000fc800000000ff */
[----:B------:R-:W-:-:S05]  /*7d60*/  PRMT R5, R5, 0x5410, RZ ;  /* 0x0000541005057816 */ /* 0x000fca00000000ff */
[----:B------:R-:W-:Y:S01]  /*7d70*/  STG.E [R2.64], R5 ;  /* 0x0000000502007986 */ /* 0x000fe2000c101924 */
[----:B------:R-:W-:Y:S05]  /*7d80*/  EXIT ;  /* 0x000000000000794d */ /* 0x000fea0003800000 */
.L_x_13484:
[----:B--2---:R-:W-:Y:S01]  /*7d90*/  STG.E.64 [R2.64], R16 ;  /* 0x0000001002007986 */ /* 0x004fe2000c101b24 */
[----:B------:R-:W-:Y:S05]  /*7da0*/  EXIT ;  /* 0x000000000000794d */ /* 0x000fea0003800000 */
.L_x_13475:
        /* <DEDUP_REMOVED lines=12> */
.L_x_13488:
[----:B------:R-:W-:-:S05]  /*7e70*/  CS2R R18, SRZ ;  /* 0x0000000000127805 */ /* 0x000fca000001ff00 */
[----:B--2---:R-:W-:Y:S01]  /*7e80*/  STG.E.128 [R2.64], R16 ;  /* 0x0000001002007986 */ /* 0x004fe2000c101d24 */
[----:B------:R-:W-:Y:S05]  /*7e90*/  EXIT ;  /* 0x000000000000794d */ /* 0x000fea0003800000 */
.L_x_13487:
        /* <DEDUP_REMOVED lines=23> */
.L_x_13492:
[----:B------:R-:W-:Y:S05]  /*8010*/  BSYNC B0 ;  /* 0x0000000000007941 */ /* 0x000fea0003800000 */
.L_x_13491:
[----:B------:R-:W-:-:S05]  /*8020*/  LOP3.LUT R5, R0, R5, RZ, 0xfc, !PT ;  /* 0x0000000500057212 */ /* 0x000fca00078efcff */
[----:B------:R-:W-:Y:S01]  /*8030*/  STG.E.U8 [R2.64], R5 ;  /* 0x0000000502007986 */ /* 0x000fe2000c101124 */
[----:B------:R-:W-:Y:S05]  /*8040*/  EXIT ;  /* 0x000000000000794d */ /* 0x000fea0003800000 */
.L_x_13490:
        /* <DEDUP_REMOVED lines=15> */
.L_x_13494:
[----:B------:R-:W-:Y:S01]  /*8140*/  IMAD.MOV.U32 R0, RZ, RZ, 0x7f ;  /* 0x0000007fff007424 */ /* 0x000fe200078e00ff */
[----:B------:R-:W-:-:S04]  /*8150*/  ISETP.GT.U32.AND P0, PT, R4, 0x7f800000, PT ;  /* 0x7f8000000400780c */ /* 0x000fc80003f04070 */
[----:B------:R-:W-:-:S04]  /*8160*/  SEL R0, R0, 0x7c, P0 ;  /* 0x0000007c00007807 */ /* 0x000fc80000000000 */
.L_x_13495:
[----:B------:R-:W-:Y:S05]  /*8170*/  BSYNC B0 ;  /* 0x0000000000007941 */ /* 0x000fea0003800000 */
.L_x_13493:
[----:B------:R-:W-:-:S04]  /*8180*/  LOP3.LUT R4, R5, 0x80000000, RZ, 0xc0, !PT ;  /* 0x8000000005047812 */ /* 0x000fc800078ec0ff */
[----:B------:R-:W-:-:S04]  /*8190*/  SHF.R.U32.HI R5, RZ, 0x18, R4 ;  /* 0x00000018ff057819 */ /* 0x000fc80000011604 */
[----:B------:R-:W-:-:S05]  /*81a0*/  LOP3.LUT R5, R0, R5, RZ, 0xfc, !PT ;  /* 0x0000000500057212 */ /* 0x000fca00078efcff */
[----:B------:R-:W-:Y:S01]  /*81b0*/  STG.E.U8 [R2.64], R5 ;  /* 0x0000000502007986 */ /* 0x000fe2000c101124 */
[----:B------:R-:W-:Y:S05]  /*81c0*/  EXIT ;  /* 0x000000000000794d */ /* 0x000fea0003800000 */
.L_x_13489:
[----:B--2---:R-:W0:Y:S01]  /*81d0*/  F2F.F32.F64 R0, R16 ;  /* 0x0000001000007310 */ /* 0x004e220000301000 */
[----:B------:R-:W0:-:S14]  /*81e0*/  DSETP.GEU.AND P0, PT, |R16|, c[0x2][0x0], PT ;  /* 0x008000001000762a */ /* 0x000e1c0003f0e200 */
[----:B0-----:R-:W-:-:S05]  /*81f0*/  @!P0 FMUL R0, R0, 1.175494350822287508e-38 ;  /* 0x0080000000008820 */ /* 0x001fca0000400000 */
[----:B------:R-:W-:-:S05]  /*8200*/  F2FP.BF16.PACK_AB R0, RZ, R0 ;  /* 0x00000000ff00723e */ /* 0x000fca00000010ff */
[----:B------:R-:W-:Y:S01]  /*8210*/  STG.E.U16 [R2.64], R0 ;  /* 0x0000000002007986 */ /* 0x000fe2000c101524 */
[----:B------:R-:W-:Y:S05]  /*8220*/  EXIT ;  /* 0x000000000000794d */ /* 0x000fea0003800000 */
.L_x_13486:
        /* <DEDUP_REMOVED lines=11> */
.L_x_13498:
        /* <DEDUP_REMOVED lines=19> */
.L_x_13501:
[----:B------:R-:W-:-:S04]  /*8410*/  LOP3.LUT R0, R7, 0x80000000, RZ, 0xc0, !PT ;  /* 0x8000000007007812 */ /* 0x000fc800078ec0ff */
[----:B------:R-:W-:-:S04]  /*8420*/  SHF.R.U32.HI R5, RZ, 0x18, R0 ;  /* 0x00000018ff057819 */ /* 0x000fc80000011600 */
[----:B------:R-:W-:-:S04]  /*8430*/  LOP3.LUT R4, R4, R5, RZ, 0xfc, !PT ;  /* 0x0000000504047212 */ /* 0x000fc800078efcff */
[----:B------:R-:W-:Y:S02]  /*8440*/  PRMT R0, R4, 0x7610, R0 ;  /* 0x0000761004007816 */ /* 0x000fe40000000000 */
.L_x_13500:
[----:B------:R-:W-:Y:S05]  /*8450*/  BSYNC B0 ;  /* 0x0000000000007941 */ /* 0x000fea0003800000 */
.L_x_13499:
[----:B------:R-:W-:Y:S01]  /*8460*/  STG.E.U8 [R2.64], R0 ;  /* 0x0000000002007986 */ /* 0x000fe2000c101124 */
[----:B------:R-:W-:Y:S05]  /*8470*/  EXIT ;  /* 0x000000000000794d */ /* 0x000fea0003800000 */
.L_x_13497:
        /* <DEDUP_REMOVED lines=19> */
.L_x_13504:
[----:B------:R-:W-:-:S04]  /*85b0*/  LOP3.LUT R0, R7, 0x80000000, RZ, 0xc0, !PT ;  /* 0x8000000007007812 */ /* 0x000fc800078ec0ff */
[----:B------:R-:W-:-:S04]  /*85c0*/  SHF.R.U32.HI R5, RZ, 0x18, R0 ;  /* 0x00000018ff057819 */ /* 0x000fc80000011600 */
[----:B------:R-:W-:-:S04]  /*85d0*/  LOP3.LUT R4, R4, R5, RZ, 0xfc, !PT ;  /* 0x0000000504047212 */ /* 0x000fc800078efcff */
[----:B------:R-:W-:Y:S02]  /*85e0*/  PRMT R0, R4, 0x7610, R0 ;  /* 0x0000761004007816 */ /* 0x000fe40000000000 */
.L_x_13503:
[----:B------:R-:W-:Y:S05]  /*85f0*/  BSYNC B0 ;  /* 0x0000000000007941 */ /* 0x000fea0003800000 */
.L_x_13502:
[----:B------:R-:W-:Y:S01]  /*8600*/  STG.E.U8 [R2.64], R0 ;  /* 0x0000000002007986 */ /* 0x000fe2000c101124 */
[----:B------:R-:W-:Y:S05]  /*8610*/  EXIT ;  /* 0x000000000000794d */ /* 0x000fea0003800000 */
.L_x_13496:
        /* <DEDUP_REMOVED lines=24> */
.L_x_13479:
        /* <DEDUP_REMOVED lines=19> */
[----:B------:R-:W-:Y:S05]  /*88d0*/  EXIT ;  /* 0x000000000000794d */ /* 0x000fea0003800000 */
.L_x_13506:
[----:B--2---:R-:W0:Y:S02]  /*88e0*/  F2I.U64.F64.TRUNC R16, R16 ;  /* 0x0000001000107311 */ /* 0x004e24000030d800 */
[----:B0-----:R-:W-:Y:S01]  /*88f0*/  STG.E.64 [R2.64], R16 ;  /* 0x0000001002007986 */ /* 0x001fe2000c101b24 */
[----:B------:R-:W-:Y:S05]  /*8900*/  EXIT ;  /* 0x000000000000794d */ /* 0x000fea0003800000 */
.L_x_13505:
[----:B--2---:R-:W0:Y:S02]  /*8910*/  F2I.U32.F64.TRUNC R17, R16 ;  /* 0x0000001000117311 */ /* 0x004e24000030d000 */
[----:B0-----:R-:W-:Y:S01]  /*8920*/  STG.E [R2.64], R17 ;  /* 0x0000001102007986 */ /* 0x001fe2000c101924 */
[----:B------:R-:W-:Y:S05]  /*8930*/  EXIT ;  /* 0x000000000000794d */ /* 0x000fea0003800000 */
        .weak           $__internal_43_$__cuda_sm20_div_rn_f64_full
        .type           $__internal_43_$__cuda_sm20_div_rn_f64_full,@function
        .size           $__internal_43_$__cuda_sm20_div_rn_f64_full,(.L_x_17704 - $__internal_43_$__cuda_sm20_div_rn_f64_full)
$__internal_43_$__cuda_sm20_div_rn_f64_full:
[C---:B------:R-:W-:Y:S01]  /*8940*/  FSETP.GEU.AND P0, PT, |R9|.reuse, 1.469367938527859385e-39, PT ;  /* 0x001000000900780b */ /* 0x040fe20003f0e200 */
[----:B------:R-:W-:Y:S01]  /*8950*/  IMAD.MOV.U32 R12, RZ, RZ, 0x1 ;  /* 0x00000001ff0c7424 */ /* 0x000fe200078e00ff */
[----:B------:R-:W-:Y:S01]  /*8960*/  LOP3.LUT R10, R9, 0x800fffff, RZ, 0xc0, !PT ;  /* 0x800fffff090a7812 */ /* 0x000fe200078ec0ff */
[----:B------:R-:W-:Y:S01]  /*8970*/  BSSY B1, `(.L_x_13507) ;  /* 0x0000055000017945 */ /* 0x000fe20003800000 */
[----:B------:R-:W-:-:S02]  /*8980*/  FSETP.GEU.AND P3, PT, |R7|, 1.469367938527859385e-39, PT ;  /* 0x001000000700780b */ /* 0x000fc40003f6e200 */
[----:B------:R-:W-:Y:S01]  /*8990*/  LOP3.LUT R11, R10, 0x3ff00000, RZ, 0xfc, !PT ;  /* 0x3ff000000a0b7812 */ /* 0x000fe200078efcff */
[----:B------:R-:W-:Y:S01]  /*89a0*/  IMAD.MOV.U32 R10, RZ, RZ, R8 ;  /* 0x000000ffff0a7224 */ /* 0x000fe200078e0008 */
[----:B------:R-:W-:Y:S02]  /*89b0*/  LOP3.LUT R0, R7, 0x7ff00000, RZ, 0xc0, !PT ;  /* 0x7ff0000007007812 */ /* 0x000fe400078ec0ff */
[----:B------:R-:W-:-:S03]  /*89c0*/  LOP3.LUT R33, R9, 0x7ff00000, RZ, 0xc0, !PT ;  /* 0x7ff0000009217812 */ /* 0x000fc600078ec0ff */
[----:B------:R-:W0:Y:S01]  /*89d0*/  @!P0 DMUL R10, R8, 8.98846567431157953865e+307 ;  /* 0x7fe00000080a8828 */ /* 0x000e220000000000 */
[----:B------:R-:W-:-:S03]  /*89e0*/  ISETP.GE.U32.AND P2, PT, R0, R33, PT ;  /* 0x000000210000720c */ /* 0x000fc60003f46070 */
[----:B------:R-:W-:Y:S01]  /*89f0*/  @!P3 LOP3.LUT R3, R9, 0x7ff00000, RZ, 0xc0, !PT ;  /* 0x7ff000000903b812 */ /* 0x000fe200078ec0ff */
[----:B------:R-:W-:Y:S01]  /*8a00*/  @!P3 IMAD.MOV.U32 R30, RZ, RZ, RZ ;  /* 0x000000ffff1eb224 */ /* 0x000fe200078e00ff */
[----:B0-----:R-:W0:Y:S02]  /*8a10*/  MUFU.RCP64H R13, R11 ;  /* 0x0000000b000d7308 */ /* 0x001e240000001800 */
[----:B------:R-:W-:Y:S01]  /*8a20*/  @!P3 ISETP.GE.U32.AND P4, PT, R0, R3, PT ;  /* 0x000000030000b20c */ /* 0x000fe20003f86070 */
[----:B------:R-:W-:Y:S01]  /*8a30*/  IMAD.MOV.U32 R3, RZ, RZ, 0x1ca00000 ;  /* 0x1ca00000ff037424 */ /* 0x000fe200078e00ff */
[----:B------:R-:W-:-:S04]  /*8a40*/  @!P0 LOP3.LUT R33, R11, 0x7ff00000, RZ, 0xc0, !PT ;  /* 0x7ff000000b218812 */ /* 0x000fc800078ec0ff */
[C---:B------:R-:W-:Y:S02]  /*8a50*/  @!P3 SEL R31, R3.reuse, 0x63400000, !P4 ;  /* 0x63400000031fb807 */ /* 0x040fe40006000000 */
[----:B------:R-:W-:Y:S02]  /*8a60*/  SEL R15, R3, 0x63400000, !P2 ;  /* 0x63400000030f7807 */ /* 0x000fe40005000000 */
[----:B------:R-:W-:Y:S01]  /*8a70*/  @!P3 LOP3.LUT R31, R31, 0x80000000, R7, 0xf8, !PT ;  /* 0x800000001f1fb812 */ /* 0x000fe200078ef807 */
[----:B0-----:R-:W0:-:S03]  /*8a80*/  DFMA R20, R12, -R10, 1 ;  /* 0x3ff000000c14742b */ /* 0x001e06000000080a */
[----:B------:R-:W-:-:S03]  /*8a90*/  @!P3 LOP3.LUT R31, R31, 0x100000, RZ, 0xfc, !PT ;  /* 0x001000001f1fb812 */ /* 0x000fc600078efcff */
[----:B0-----:R-:W0:-:S06]  /*8aa0*/  DFMA R20, R20, R20, R20 ;  /* 0x000000141414722b */ /* 0x001e0c0000000014 */
[----:B0-----:R0:W1:Y:S02]  /*8ab0*/  DFMA R20, R12, R20, R12 ;  /* 0x000000140c14722b */ /* 0x001064000000000c */
[----:B0-----:R-:W-:Y:S01]  /*8ac0*/  LOP3.LUT R13, R15, 0x800fffff, R7, 0xf8, !PT ;  /* 0x800fffff0f0d7812 */ /* 0x001fe200078ef807 */
[----:B------:R-:W-:-:S03]  /*8ad0*/  IMAD.MOV.U32 R12, RZ, RZ, R6 ;  /* 0x000000ffff0c7224 */ /* 0x000fc600078e0006 */
[----:B-1----:R-:W0:-:S04]  /*8ae0*/  DFMA R14, R20, -R10, 1 ;  /* 0x3ff00000140e742b */ /* 0x002e08000000080a */
[----:B------:R-:W-:-:S04]  /*8af0*/  @!P3 DFMA R12, R12, 2, -R30 ;  /* 0x400000000c0cb82b */ /* 0x000fc8000000081e */
[----:B0-----:R-:W0:-:S06]  /*8b00*/  DFMA R14, R20, R14, R20 ;  /* 0x0000000e140e722b */ /* 0x001e0c0000000014 */
[----:B0-----:R-:W0:-:S06]  /*8b10*/  DMUL R20, R14, R12 ;  /* 0x0000000c0e147228 */ /* 0x001e0c0000000000 */
[----:B0-----:R-:W0:-:S06]  /*8b20*/  DFMA R30, R20, -R10, R12 ;  /* 0x8000000a141e722b */ /* 0x001e0c000000000c */
[----:B0-----:R0:W1:Y:S02]  /*8b30*/  DFMA R30, R14, R30, R20 ;  /* 0x0000001e0e1e722b */ /* 0x0010640000000014 */
[----:B0-----:R-:W-:Y:S01]  /*8b40*/  IMAD.MOV.U32 R20, RZ, RZ, R0 ;  /* 0x000000ffff147224 */ /* 0x001fe200078e0000 */
[----:B------:R-:W-:Y:S02]  /*8b50*/  @!P3 LOP3.LUT R20, R13, 0x7ff00000, RZ, 0xc0, !PT ;  /* 0x7ff000000d14b812 */ /* 0x000fe400078ec0ff */
[----:B------:R-:W-:Y:S02]  /*8b60*/  IADD3 R15, R33, -0x1, RZ ;  /* 0xffffffff210f7810 */ /* 0x000fe40007ffe0ff */
[----:B------:R-:W-:-:S04]  /*8b70*/  IADD3 R14, R20, -0x1, RZ ;  /* 0xffffffff140e7810 */ /* 0x000fc80007ffe0ff */
[----:B------:R-:W-:-:S04]  /*8b80*/  ISETP.GT.U32.AND P0, PT, R14, 0x7feffffe, PT ;  /* 0x7feffffe0e00780c */ /* 0x000fc80003f04070 */
[----:B------:R-:W-:-:S13]  /*8b90*/  ISETP.GT.U32.OR P0, PT, R15, 0x7feffffe, P0 ;  /* 0x7feffffe0f00780c */ /* 0x000fda0000704470 */
[----:B------:R-:W-:Y:S05]  /*8ba0*/  @P0 BRA `(.L_x_13508) ;  /* 0x000001c000000947 */ /* 0x000fea0003800000 */
[----:B-1----:R-:W-:-:S04]  /*8bb0*/  LOP3.LUT R7, R9, 0x7ff00000, RZ, 0xc0, !PT ;  /* 0x7ff0000009077812 */ /* 0x002fc800078ec0ff */
        /* <DEDUP_REMOVED lines=27> */
.L_x_13508:
        /* <DEDUP_REMOVED lines=16> */
.L_x_13511:
[----:B------:R-:W-:Y:S01]  /*8e70*/  LOP3.LUT R15, R9, 0x80000, RZ, 0xfc, !PT ;  /* 0x00080000090f7812 */ /* 0x000fe200078efcff */
[----:B------:R-:W-:Y:S01]  /*8e80*/  IMAD.MOV.U32 R14, RZ, RZ, R8 ;  /* 0x000000ffff0e7224 */ /* 0x000fe200078e0008 */
[----:B------:R-:W-:Y:S05]  /*8e90*/  BRA `(.L_x_13509) ;  /* 0x0000002000007947 */ /* 0x000fea0003800000 */
.L_x_13510:
[----:B------:R-:W-:Y:S01]  /*8ea0*/  LOP3.LUT R15, R7, 0x80000, RZ, 0xfc, !PT ;  /* 0x00080000070f7812 */ /* 0x000fe200078efcff */
[----:B------:R-:W-:Y:S02]  /*8eb0*/  IMAD.MOV.U32 R14, RZ, RZ, R6 ;  /* 0x000000ffff0e7224 */ /* 0x000fe400078e0006 */
.L_x_13509:
[----:B------:R-:W-:Y:S05]  /*8ec0*/  BSYNC B1 ;  /* 0x0000000000017941 */ /* 0x000fea0003800000 */
.L_x_13507:
[----:B------:R-:W-:Y:S02]  /*8ed0*/  IMAD.MOV.U32 R6, RZ, RZ, R26 ;  /* 0x000000ffff067224 */ /* 0x000fe400078e001a */
[----:B------:R-:W-:-:S04]  /*8ee0*/  IMAD.MOV.U32 R7, RZ, RZ, 0x0 ;  /* 0x00000000ff077424 */ /* 0x000fc800078e00ff */
[----:B------:R-:W-:Y:S05]  /*8ef0*/  RET.REL.NODEC R6 `(_ZN2at6native27unrolled_elementwise_kernelINS0_13BUnaryFunctorIdddNS0_15binary_internal10DivFunctorIdEEEESt5arrayIPcLm2EELi4E23TrivialOffsetCalculatorILi1EjESB_NS0_6memory12LoadWithCastILi1EEENSC_13StoreWithCastILi1EEEEEviT_T0_T2_T3_T4_T5_) ;  /* 0xffff710006007950 */ /* 0x000fea0003c3ffff */
.L_x_13512:
        /* <DEDUP_REMOVED lines=16> */
.L_x_17704:


//--------------------- .text._ZN2at6native18elementwise_kernelILi128ELi2EZNS0_22gpu_kernel_impl_nocastINS0_13BUnaryFunctorIdddNS0_15binary_internal10DivFunctorIdEEEEEEvRNS_18TensorIteratorBaseERKT_EUliE_EEviT1_ --------------------------
	.section	.text._ZN2at6native18elementwise_kernelILi128ELi2EZNS0_22gpu_kernel_impl_nocastINS0_13BUnaryFunctorIdddNS0_15binary_internal10DivFunctorIdEEEEEEvRNS_18TensorIteratorBaseERKT_EUliE_EEviT1_,"ax",@progbits
	.sectioninfo	@"SHI_REGISTERS=27"
	.align	128
        .global         _ZN2at6native18elementwise_kernelILi128ELi2EZNS0_22gpu_kernel_impl_nocastINS0_13BUnaryFunctorIdddNS0_15binary_internal10DivFunctorIdEEEEEEvRNS_18TensorIteratorBaseERKT_EUliE_EEviT1_
        .type           _ZN2at6native18elementwise_kernelILi128ELi2EZNS0_22gpu_kernel_impl_nocastINS0_13BUnaryFunctorIdddNS0_15binary_internal10DivFunctorIdEEEEEEvRNS_18TensorIteratorBaseERKT_EUliE_EEviT1_,@function
        .size           _ZN2at6native18elementwise_kernelILi128ELi2EZNS0_22gpu_kernel_impl_nocastINS0_13BUnaryFunctorIdddNS0_15binary_internal10DivFunctorIdEEEEEEvRNS_18TensorIteratorBaseERKT_EUliE_EEviT1_,(.L_x_17705 - _ZN2at6native18elementwise_kernelILi128ELi2EZNS0_22gpu_kernel_impl_nocastINS0_13BUnaryFunctorIdddNS0_15binary_internal10DivFunctorIdEEEEEEvRNS_18TensorIteratorBaseERKT_EUliE_EEviT1_)
        .other          _ZN2at6native18elementwise_kernelILi128ELi2EZNS0_22gpu_kernel_impl_nocastINS0_13BUnaryFunctorIdddNS0_15binary_internal10DivFunctorIdEEEEEEvRNS_18TensorIteratorBaseERKT_EUliE_EEviT1_,@"STO_CUDA_ENTRY STV_DEFAULT"
_ZN2at6native18elementwise_kernelILi128ELi2EZNS0_22gpu_kernel_impl_nocastINS0_13BUnaryFunctorIdddNS0_15binary_internal10DivFunctorIdEEEEEEvRNS_18TensorIteratorBaseERKT_EUliE_EEviT1_:
.text._ZN2at6native18elementwise_kernelILi128ELi2EZNS0_22gpu_kernel_impl_nocastINS0_13BUnaryFunctorIdddNS0_15binary_internal10DivFunctorIdEEEEEEvRNS_18TensorIteratorBaseERKT_EUliE_EEviT1_:
        /* <DEDUP_REMOVED lines=10> */
[----:B------:R-:W-:-:S11]  /*00a0*/  IMAD.MOV.U32 R12, RZ, RZ, RZ ;  /* 0x000000ffff0c7224 */ /* 0x000fd600078e00ff */
[----:B------:R-:W-:Y:S05]  /*00b0*/  @!P0 BRA `(.L_x_13515) ;  /* 0x00000e0000008947 */ /* 0x000fea0003800000 */
[----:B------:R-:W-:Y:S01]  /*00c0*/  MOV R2, RZ ;  /* 0x000000ff00027202 */ /* 0x000fe20000000f00 */
[----:B------:R-:W-:Y:S01]  /*00d0*/  IMAD.MOV.U32 R3, RZ, RZ, R7 ;  /* 0x000000ffff037224 */ /* 0x000fe200078e0007 */
        /* <DEDUP_REMOVED lines=222> */
.L_x_13515:
[----:B------:R-:W-:-:S05]  /*0ec0*/  IADD3 R2, P0, R0, c[0x0][0x368], RZ ;  /* 0x0000da0000027a10 */ /* 0x000fca0007f1e0ff */
[----:B------:R-:W-:-:S06]  /*0ed0*/  IMAD.X R3, RZ, RZ, c[0x0][0x36c], P0 ;  /* 0x0000db00ff037624 */ /* 0x000fcc00000e06ff */
[----:B------:R-:W2:Y:S01]  /*0ee0*/  LDG.E.64 R2, [R2.64] ;  /* 0x0000000402027981 */ /* 0x000ea2000c1e1b00 */
[----:B------:R-:W0:Y:S01]  /*0ef0*/  MUFU.RCP64H R5, c[0x0][0x37c] ;  /* 0x0000df0000057b08 */ /* 0x000e220000001800 */
[----:B------:R-:W-:Y:S01]  /*0f00*/  MOV R8, c[0x0][0x378] ;  /* 0x0000de0000087a02 */ /* 0x000fe20000000f00 */
[----:B------:R-:W-:Y:S01]  /*0f10*/  IMAD.MOV.U32 R4, RZ, RZ, 0x1 ;  /* 0x00000001ff047424 */ /* 0x000fe200078e00ff */
[----:B------:R-:W-:Y:S01]  /*0f20*/  MOV R9, c[0x0][0x37c] ;  /* 0x0000df0000097a02 */ /* 0x000fe20000000f00 */
[----:B------:R-:W-:Y:S01]  /*0f30*/  BSSY B1, `(.L_x_13516) ;  /* 0x0000015000017945 */ /* 0x000fe20003800000 */
[----:B------:R-:W-:-:S04]  /*0f40*/  IADD3 R12, P1, R12, c[0x0][0x360], RZ ;  /* 0x0000d8000c0c7a10 */ /* 0x000fc80007f3e0ff */
[----:B------:R-:W-:Y:S01]  /*0f50*/  IADD3.X R13, RZ, c[0x0][0x364], RZ, P1, !PT ;  /* 0x0000d900ff0d7a10 */ /* 0x000fe20000ffe4ff */
[----:B0-----:R-:W0:-:S06]  /*0f60*/  DFMA R6, R4, -R8, 1 ;  /* 0x3ff000000406742b */ /* 0x001e0c0000000808 */
[----:B0-----:R-:W0:-:S06]  /*0f70*/  DFMA R6, R6, R6, R6 ;  /* 0x000000060606722b */ /* 0x001e0c0000000006 */
[----:B0-----:R-:W0:-:S06]  /*0f80*/  DFMA R6, R4, R6, R4 ;  /* 0x000000060406722b */ /* 0x001e0c0000000004 */
[----:B0-----:R-:W0:-:S06]  /*0f90*/  DFMA R4, R6, -R8, 1 ;  /* 0x3ff000000604742b */ /* 0x001e0c0000000808 */
[----:B0-----:R-:W2:-:S06]  /*0fa0*/  DFMA R4, R6, R4, R6 ;  /* 0x000000040604722b */ /* 0x001e8c0000000006 */
[----:B--2---:R-:W0:Y:S01]  /*0fb0*/  DMUL R6, R2, R4 ;  /* 0x0000000402067228 */ /* 0x004e220000000000 */
[----:B------:R-:W-:-:S05]  /*0fc0*/  FSETP.GEU.AND P2, PT, |R3|, 6.5827683646048100446e-37, PT ;  /* 0x036000000300780b */ /* 0x000fca0003f4e200 */
[----:B0-----:R-:W0:-:S06]  /*0fd0*/  DFMA R8, R6, -c[0x0][0x378], R2 ;  /* 0x8000de0006087a2b */ /* 0x001e0c0000000002 */
[----:B0-----:R-:W0:-:S10]  /*0fe0*/  DFMA R4, R4, R8, R6 ;  /* 0x000000080404722b */ /* 0x001e140000000006 */
[----:B0-----:R-:W-:-:S05]  /*0ff0*/  FFMA R0, RZ, c[0x0][0x37c], R5 ;  /* 0x0000df00ff007a23 */ /* 0x001fca0000000005 */
[----:B------:R-:W-:-:S13]  /*1000*/  FSETP.GT.AND P0, PT, |R0|, 1.469367938527859385e-39, PT ;  /* 0x001000000000780b */ /* 0x000fda0003f04200 */
[----:B------:R-:W-:Y:S05]  /*1010*/  @P0 BRA P2, `(.L_x_13517) ;  /* 0x0000006000000947 */ /* 0x000fea0001000000 */
[----:B------:R-:W-:Y:S01]  /*1020*/  MOV R6, R2 ;  /* 0x0000000200067202 */ /* 0x000fe20000000f00 */
[----:B------:R-:W-:Y:S01]  /*1030*/  IMAD.MOV.U32 R7, RZ, RZ, R3 ;  /* 0x000000ffff077224 */ /* 0x000fe200078e0003 */
[----:B------:R-:W-:Y:S02]  /*1040*/  MOV R4, c[0x0][0x378] ;  /* 0x0000de0000047a02 */ /* 0x000fe40000000f00 */
[----:B------:R-:W-:Y:S02]  /*1050*/  MOV R5, c[0x0][0x37c] ;  /* 0x0000df0000057a02 */ /* 0x000fe40000000f00 */
[----:B------:R-:W-:Y:S02]  /*1060*/  MOV R0, 0x1080 ;  /* 0x0000108000007802 */ /* 0x000fe40000000f00 */
[----:B------:R-:W-:Y:S05]  /*1070*/  CALL.REL.NOINC `($__internal_44_$__cuda_sm20_div_rn_f64_full) ;  /* 0x000010a000007944 */ /* 0x000fea0003c00000 */
.L_x_13517:
[----:B------:R-:W-:Y:S05]  /*1080*/  BSYNC B1 ;  /* 0x0000000000017941 */ /* 0x000fea0003800000 */
.L_x_13516:
[----:B------:R0:W-:Y:S01]  /*1090*/  STG.E.64 [R12.64], R4 ;  /* 0x000000040c007986 */ /* 0x0001e2000c101b04 */
[----:B------:R-:W-:-:S05]  /*10a0*/  IMAD R7, R20, 0x100, R23 ;  /* 0x0000010014077824 */ /* 0x000fca00078e0217 */
[----:B------:R-:W-:Y:S02]  /*10b0*/  IADD3 R7, R7, 0x80, RZ ;  /* 0x0000008007077810 */ /* 0x000fe40007ffe0ff */
.L_x_13514:
[----:B------:R-:W-:Y:S05]  /*10c0*/  BSYNC B0 ;  /* 0x0000000000007941 */ /* 0x000fea0003800000 */
.L_x_13513:
[----:B------:R-:W-:-:S13]  /*10d0*/  ISETP.GE.AND P0, PT, R7, c[0x0][0x160], PT ;  /* 0x0000580007007a0c */ /* 0x000fda0003f06270 */
[----:B------:R-:W-:Y:S05]  /*10e0*/  @P0 EXIT ;  /* 0x000000000000094d */ /* 0x000fea0003800000 */
[----:B------:R-:W-:Y:S01]  /*10f0*/  ISETP.NE.AND P0, PT, RZ, c[0x0][0x168], PT ;  /* 0x00005a00ff007a0c */ /* 0x000fe20003f05270 */
[----:B0-----:R-:W-:Y:S01]  /*1100*/  HFMA2.MMA R12, -RZ, RZ, 0, 0 ;  /* 0x00000000ff0c7435 */ /* 0x001fe200000001ff */
[----:B------:R-:W-:-:S11]  /*1110*/  MOV R0, RZ ;  /* 0x000000ff00007202 */ /* 0x000fd60000000f00 */
[----:B------:R-:W-:Y:S05]  /*1120*/  @!P0 BRA `(.L_x_13518) ;  /* 0x00000e0000008947 */ /* 0x000fea0003800000 */
[----:B------:R-:W-:Y:S01]  /*1130*/  MOV R3, R7 ;  /* 0x0000000700037202 */ /* 0x000fe20000000f00 */
        /* <DEDUP_REMOVED lines=223> */
.L_x_13518:
[----:B------:R-:W-:-:S04]  /*1f30*/  IADD3 R2, P0, R0, c[0x0][0x368], RZ ;  /* 0x0000da0000027a10 */ /* 0x000fc80007f1e0ff */
[----:B------:R-:W-:-:S06]  /*1f40*/  IADD3.X R3, RZ, c[0x0][0x36c], RZ, P0, !PT ;  /* 0x0000db00ff037a10 */ /* 0x000fcc00007fe4ff */
[----:B------:R-:W2:Y:S01]  /*1f50*/  LDG.E.64 R2, [R2.64] ;  /* 0x0000000402027981 */ /* 0x000ea2000c1e1b00 */
[----:B------:R-:W0:Y:S01]  /*1f60*/  MUFU.RCP64H R5, c[0x0][0x37c] ;  /* 0x0000df0000057b08 */ /* 0x000e220000001800 */
[----:B------:R-:W-:Y:S01]  /*1f70*/  MOV R6, c[0x0][0x378] ;  /* 0x0000de0000067a02 */ /* 0x000fe20000000f00 */
[----:B------:R-:W-:Y:S01]  /*1f80*/  IMAD.MOV.U32 R7, RZ, RZ, c[0x0][0x37c] ;  /* 0x0000df00ff077624 */ /* 0x000fe200078e00ff */
[----:B------:R-:W-:Y:S01]  /*1f90*/  MOV R4, 0x1 ;  /* 0x0000000100047802 */ /* 0x000fe20000000f00 */
        /* <DEDUP_REMOVED lines=15> */
[----:B------:R-:W-:Y:S01]  /*2090*/  IMAD.MOV.U32 R6, RZ, RZ, R2 ;  /* 0x000000ffff067224 */ /* 0x000fe200078e0002 */
[----:B------:R-:W-:Y:S01]  /*20a0*/  MOV R7, R3 ;  /* 0x0000000300077202 */ /* 0x000fe20000000f00 */
[----:B------:R-:W-:Y:S01]  /*20b0*/  IMAD.MOV.U32 R5, RZ, RZ, c[0x0][0x37c] ;  /* 0x0000df00ff057624 */ /* 0x000fe200078e00ff */
[----:B------:R-:W-:Y:S02]  /*20c0*/  MOV R4, c[0x0][0x378] ;  /* 0x0000de0000047a02 */ /* 0x000fe40000000f00 */
[----:B------:R-:W-:Y:S02]  /*20d0*/  MOV R0, 0x20f0 ;  /* 0x000020f000007802 */ /* 0x000fe40000000f00 */
[----:B-1----:R-:W-:Y:S05]  /*20e0*/  CALL.REL.NOINC `($__internal_44_$__cuda_sm20_div_rn_f64_full) ;  /* 0x0000003000007944 */ /* 0x002fea0003c00000 */
.L_x_13520:
[----:B------:R-:W-:Y:S05]  /*20f0*/  BSYNC B0 ;  /* 0x0000000000007941 */ /* 0x000fea0003800000 */
.L_x_13519:
[----:B------:R-:W-:Y:S01]  /*2100*/  STG.E.64 [R12.64], R4 ;  /* 0x000000040c007986 */ /* 0x000fe2000c101b04 */
[----:B------:R-:W-:Y:S05]  /*2110*/  EXIT ;  /* 0x000000000000794d */ /* 0x000fea0003800000 */
        .weak           $__internal_44_$__cuda_sm20_div_rn_f64_full
        .type           $__internal_44_$__cuda_sm20_div_rn_f64_full,@function
        .size           $__internal_44_$__cuda_sm20_div_rn_f64_full,(.L_x_17705 - $__internal_44_$__cuda_sm20_div_rn_f64_full)
$__internal_44_$__cuda_sm20_div_rn_f64_full:
[C---:B------:R-:W-:Y:S01]  /*2120*/  FSETP.GEU.AND P0, PT, |R5|.reuse, 1.469367938527859385e-39, PT ;  /* 0x001000000500780b */ /* 0x040fe20003f0e200 */
[----:B------:R-:W-:Y:S01]  /*2130*/  IMAD.MOV.U32 R14, RZ, RZ, 0x1 ;  /* 0x00000001ff0e7424 */ /* 0x000fe200078e00ff */
        /* <DEDUP_REMOVED lines=37> */
[----:B------:R-:W-:Y:S01]  /*2390*/  LOP3.LUT R7, R5, 0x7ff00000, RZ, 0xc0, !PT ;  /* 0x7ff0000005077812 */ /* 0x000fe200078ec0ff */
[----:B0-----:R-:W-:-:S03]  /*23a0*/  IMAD.MOV.U32 R16, RZ, RZ, RZ ;  /* 0x000000ffff107224 */ /* 0x001fc600078e00ff */
[CC--:B------:R-:W-:Y:S02]  /*23b0*/  IADD3 R6, R18.reuse, -R7.reuse, RZ ;  /* 0x8000000712067210 */ /* 0x0c0fe40007ffe0ff */
[----:B------:R-:W-:Y:S02]  /*23c0*/  ISETP.GE.U32.AND P0, PT, R18, R7, PT ;  /* 0x000000071200720c */ /* 0x000fe40003f06070 */
[----:B------:R-:W-:Y:S02]  /*23d0*/  IMNMX R6, R6, -0x46a00000, !PT ;  /* 0xb960000006067817 */ /* 0x000fe40007800200 */
[----:B------:R-:W-:Y:S02]  /*23e0*/  SEL R19, R19, 0x63400000, !P0 ;  /* 0x6340000013137807 */ /* 0x000fe40004000000 */
        /* <DEDUP_REMOVED lines=22> */
.L_x_13522:
        /* <DEDUP_REMOVED lines=16> */
.L_x_13525:
[----:B0-----:R-:W-:Y:S01]  /*2650*/  LOP3.LUT R11, R5, 0x80000, RZ, 0xfc, !PT ;  /* 0x00080000050b7812 */ /* 0x001fe200078efcff */
[----:B------:R-:W-:Y:S01]  /*2660*/  IMAD.MOV.U32 R10, RZ, RZ, R4 ;  /* 0x000000ffff0a7224 */ /* 0x000fe200078e0004 */
[----:B------:R-:W-:Y:S05]  /*2670*/  BRA `(.L_x_13523) ;  /* 0x0000002000007947 */ /* 0x000fea0003800000 */
.L_x_13524:
[----:B0-----:R-:W-:Y:S02]  /*2680*/  LOP3.LUT R11, R7, 0x80000, RZ, 0xfc, !PT ;  /* 0x00080000070b7812 */ /* 0x001fe400078efcff */
[----:B------:R-:W-:Y:S02]  /*2690*/  MOV R10, R6 ;  /* 0x00000006000a7202 */ /* 0x000fe40000000f00 */
.L_x_13523:
[----:B------:R-:W-:Y:S05]  /*26a0*/  BSYNC B2 ;  /* 0x0000000000027941 */ /* 0x000fea0003800000 */
.L_x_13521:
[----:B------:R-:W-:Y:S01]  /*26b0*/  HFMA2.MMA R3, -RZ, RZ, 0, 0 ;  /* 0x00000000ff037435 */ /* 0x000fe200000001ff */
[----:B------:R-:W-:Y:S01]  /*26c0*/  MOV R2, R0 ;  /* 0x0000000000027202 */ /* 0x000fe20000000f00 */
[----:B------:R-:W-:Y:S01]  /*26d0*/  IMAD.MOV.U32 R5, RZ, RZ, R11 ;  /* 0x000000ffff057224 */ /* 0x000fe200078e000b */
[----:B------:R-:W-:-:S03]  /*26e0*/  MOV R4, R10 ;  /* 0x0000000a00047202 */ /* 0x000fc60000000f00 */
[----:B------:R-:W-:Y:S05]  /*26f0*/  RET.REL.NODEC R2 `(_ZN2at6native18elementwise_kernelILi128ELi2EZNS0_22gpu_kernel_impl_nocastINS0_13BUnaryFunctorIdddNS0_15binary_internal10DivFunctorIdEEEEEEvRNS_18TensorIteratorBaseERKT_EUliE_EEviT1_) ;  /* 0xffffd90002007950 */ /* 0x000fea0003c3ffff */
.L_x_13526:
        /* <DEDUP_REMOVED lines=16> */
.L_x_17705:


//--------------------- .text._ZN2at6native27unrolled_elementwise_kernelINS0_13BUnaryFunctorIdddNS0_15binary_internal10DivFunctorIdEEEESt5arrayIPcLm2EELi4E23TrivialOffsetCalculatorILi1EjESB_NS0_6memory15LoadWithoutCastENSC_16StoreWithoutCastEEEviT_T0_T2_T3_T4_T5_ --------------------------
	.section	.text._ZN2at6native27unrolled_elementwise_kernelINS0_13BUnaryFunctorIdddNS0_15binary_internal10DivFunctorIdEEEESt5arrayIPcLm2EELi4E23TrivialOffsetCalculatorILi1EjESB_NS0_6memory15LoadWithoutCastENSC_16StoreWithoutCastEEEviT_T0_T2_T3_T4_T5_,"ax",@progbits
	.sectioninfo	@"SHI_REGISTERS=35"
	.align	128
        .global         _ZN2at6native27unrolled_elementwise_kernelINS0_13BUnaryFunctorIdddNS0_15binary_internal10DivFunctorIdEEEESt5arrayIPcLm2EELi4E23TrivialOffsetCalculatorILi1EjESB_NS0_6memory15LoadWithoutCastENSC_16StoreWithoutCastEEEviT_T0_T2_T3_T4_T5_
        .type           _ZN2at6native27unrolled_elementwise_kernelINS0_13BUnaryFunctorIdddNS0_15binary_internal10DivFunctorIdEEEESt5arrayIPcLm2EELi4E23TrivialOffsetCalculatorILi1EjESB_NS0_6memory15LoadWithoutCastENSC_16StoreWithoutCastEEEviT_T0_T2_T3_T4_T5_,@function
        .size           _ZN2at6native27unrolled_elementwise_kernelINS0_13BUnaryFunctorIdddNS0_15binary_internal10DivFunctorIdEEEESt5arrayIPcLm2EELi4E23TrivialOffsetCalculatorILi1EjESB_NS0_6memory15LoadWithoutCastENSC_16StoreWithoutCastEEEviT_T0_T2_T3_T4_T5_,(.L_x_17706 - _ZN2at6native27unrolled_elementwise_kernelINS0_13BUnaryFunctorIdddNS0_15binary_internal10DivFunctorIdEEEESt5arrayIPcLm2EELi4E23TrivialOffsetCalculatorILi1EjESB_NS0_6memory15LoadWithoutCastENSC_16StoreWithoutCastEEEviT_T0_T2_T3_T4_T5_)
        .other          _ZN2at6native27unrolled_elementwise_kernelINS0_13BUnaryFunctorIdddNS0_15binary_internal10DivFunctorIdEEEESt5arrayIPcLm2EELi4E23TrivialOffsetCalculatorILi1EjESB_NS0_6memory15LoadWithoutCastENSC_16StoreWithoutCastEEEviT_T0_T2_T3_T4_T5_,@"STO_CUDA_ENTRY STV_DEFAULT"
_ZN2at6native27unrolled_elementwise_kernelINS0_13BUnaryFunctorIdddNS0_15binary_internal10DivFunctorIdEEEESt5arrayIPcLm2EELi4E23TrivialOffsetCalculatorILi1EjESB_NS0_6memory15LoadWithoutCastENSC_16StoreWithoutCastEEEviT_T0_T2_T3_T4_T5_:
.text._ZN2at6native27unrolled_elementwise_kernelINS0_13BUnaryFunctorIdddNS0_15binary_internal10DivFunctorIdEEEESt5arrayIPcLm2EELi4E23TrivialOffsetCalculatorILi1EjESB_NS0_6memory15LoadWithoutCastENSC_16StoreWithoutCastEEEviT_T0_T2_T3_T4_T5_:
        /* <DEDUP_REMOVED lines=17> */
[----:B------:R0:W5:Y:S07]  /*0110*/  @!P1 LDG.E.64 R6, [R8.64] ;  /* 0x0000000408069981 */ /* 0x00016e000c1e1b00 */
[----:B------:R-:W-:Y:S01]  /*0120*/  @!P0 IMAD R16, R2, 0x200, R5 ;  /* 0x0000020002108824 */ /* 0x000fe200078e0205 */
[----:B------:R-:W-:Y:S02]  /*0130*/  @!P0 IADD3 R5, R5, 0x80, RZ ;  /* 0x0000008005058810 */ /* 0x000fe40007ffe0ff */
[----:B------:R-:W-:-:S02]  /*0140*/  @!P0 MOV R17, 0x8 ;  /* 0x0000000800118802 */ /* 0x000fc40000000f00 */
[----:B------:R-:W-:-:S03]  /*0150*/  ISETP.GE.AND P3, PT, R5, R4, PT ;  /* 0x000000040500720c */ /* 0x000fc60003f66270 */
[----:B------:R-:W-:-:S05]  /*0160*/  @!P0 IMAD.WIDE.U32 R16, R16, R17, c[0x0][0x180] ;  /* 0x0000600010108625 */ /* 0x000fca00078e0011 */
[----:B------:R0:W5:Y:S05]  /*0170*/  @!P0 LDG.E.64 R30, [R16.64] ;  /* 0x00000004101e8981 */ /* 0x00016a000c1e1b00 */
[----:B------:R-:W-:Y:S01]  /*0180*/  @!P3 IMAD R18, R2, 0x200, R5 ;  /* 0x000002000212b824 */ /* 0x000fe200078e0205 */
[----:B------:R-:W-:Y:S01]  /*0190*/  @!P3 IADD3 R5, R5, 0x80, RZ ;  /* 0x000000800505b810 */ /* 0x000fe20007ffe0ff */
[----:B------:R-:W-:-:S03]  /*01a0*/  @!P3 IMAD.MOV.U32 R19, RZ, RZ, 0x8 ;  /* 0x00000008ff13b424 */ /* 0x000fc600078e00ff */
[----:B------:R-:W-:Y:S01]  /*01b0*/  ISETP.GE.AND P2, PT, R5, R4, PT ;  /* 0x000000040500720c */ /* 0x000fe20003f46270 */
[----:B------:R-:W-:-:S05]  /*01c0*/  @!P3 IMAD.WIDE.U32 R18, R18, R19, c[0x0][0x180] ;  /* 0x000060001212b625 */ /* 0x000fca00078e0013 */
[----:B------:R0:W5:Y:S07]  /*01d0*/  @!P3 LDG.E.64 R14, [R18.64] ;  /* 0x00000004120eb981 */ /* 0x00016e000c1e1b00 */
[----:B------:R-:W-:Y:S02]  /*01e0*/  @!P2 IMAD R10, R2, 0x200, R5 ;  /* 0x00000200020aa824 */ /* 0x000fe400078e0205 */
[----:B------:R-:W-:-:S04]  /*01f0*/  @!P2 IMAD.MOV.U32 R11, RZ, RZ, 0x8 ;  /* 0x00000008ff0ba424 */ /* 0x000fc800078e00ff */
[----:B------:R-:W-:-:S05]  /*0200*/  @!P2 IMAD.WIDE.U32 R10, R10, R11, c[0x0][0x180] ;  /* 0x000060000a0aa625 */ /* 0x000fca00078e000b */
[----:B------:R0:W5:Y:S01]  /*0210*/  @!P2 LDG.E.64 R12, [R10.64] ;  /* 0x000000040a0ca981 */ /* 0x000162000c1e1b00 */
[----:B------:R-:W-:Y:S01]  /*0220*/  BSSY B0, `(.L_x_13527) ;  /* 0x0000018000007945 */ /* 0x000fe20003800000 */
        /* <DEDUP_REMOVED lines=17> */
[----:B------:R-:W-:Y:S01]  /*0340*/  IMAD.MOV.U32 R18, RZ, RZ, c[0x0][0x170] ;  /* 0x00005c00ff127624 */ /* 0x000fe200078e00ff */
[----:B------:R-:W-:Y:S02]  /*0350*/  MOV R19, c[0x0][0x174] ;  /* 0x00005d0000137a02 */ /* 0x000fe40000000f00 */
[----:B------:R-:W-:Y:S02]  /*0360*/  MOV R0, 0x380 ;  /* 0x0000038000007802 */ /* 0x000fe40000000f00 */
[----:B------:R-:W-:Y:S05]  /*0370*/  CALL.REL.NOINC `($__internal_45_$__cuda_sm20_div_rn_f64_full) ;  /* 0x0000075000007944 */ /* 0x000fea0003c00000 */
[----:B------:R-:W-:Y:S02]  /*0380*/  IMAD.MOV.U32 R10, RZ, RZ, R5 ;  /* 0x000000ffff0a7224 */ /* 0x000fe400078e0005 */
[----:B------:R-:W-:Y:S02]  /*0390*/  IMAD.MOV.U32 R11, RZ, RZ, R16 ;  /* 0x000000ffff0b7224 */ /* 0x000fe400078e0010 */
.L_x_13528:
[----:B------:R-:W-:Y:S05]  /*03a0*/  BSYNC B0 ;  /* 0x0000000000007941 */ /* 0x000fea0003800000 */
.L_x_13527:
[----:B------:R-:W-:Y:S01]  /*03b0*/  IADD3 R5, R3, 0x80, RZ ;  /* 0x0000008003057810 */ /* 0x000fe20007ffe0ff */
[----:B------:R-:W-:Y:S03]  /*03c0*/  BSSY B0, `(.L_x_13529) ;  /* 0x000001b000007945 */ /* 0x000fe60003800000 */
[----:B------:R-:W-:-:S13]  /*03d0*/  ISETP.GE.AND P0, PT, R5, R4, PT ;  /* 0x000000040500720c */ /* 0x000fda0003f06270 */
[----:B------:R-:W-:Y:S05]  /*03e0*/  @P0 BRA `(.L_x_13530) ;  /* 0x0000018000000947 */ /* 0x000fea0003800000 */
[----:B-----5:R-:W1:Y:S01]  /*03f0*/  MUFU.RCP64H R7, c[0x0][0x174] ;  /* 0x00005d0000077b08 */ /* 0x020e620000001800 */
[----:B0-----:R-:W-:Y:S01]  /*0400*/  IMAD.MOV.U32 R8, RZ, RZ, c[0x0][0x170] ;  /* 0x00005c00ff087624 */ /* 0x001fe200078e00ff */
[----:B------:R-:W-:Y:S01]  /*0410*/  FSETP.GEU.AND P2, PT, |R31|, 6.5827683646048100446e-37, PT ;  /* 0x036000001f00780b */ /* 0x000fe20003f4e200 */
[----:B------:R-:W-:Y:S02]  /*0420*/  IMAD.MOV.U32 R9, RZ, RZ, c[0x0][0x174] ;  /* 0x00005d00ff097624 */ /* 0x000fe400078e00ff */
[----:B------:R-:W-:-:S06]  /*0430*/  IMAD.MOV.U32 R6, RZ, RZ, 0x1 ;  /* 0x00000001ff067424 */ /* 0x000fcc00078e00ff */
[----:B-1----:R-:W0:-:S06]  /*0440*/  DFMA R16, R6, -R8, 1 ;  /* 0x3ff000000610742b */ /* 0x002e0c0000000808 */
        /* <DEDUP_REMOVED lines=13> */
[----:B------:R-:W-:Y:S01]  /*0520*/  MOV R0, 0x550 ;  /* 0x0000055000007802 */ /* 0x000fe20000000f00 */
[----:B------:R-:W-:Y:S02]  /*0530*/  IMAD.MOV.U32 R19, RZ, RZ, c[0x0][0x174] ;  /* 0x00005d00ff137624 */ /* 0x000fe400078e00ff */
[----:B------:R-:W-:Y:S05]  /*0540*/  CALL.REL.NOINC `($__internal_45_$__cuda_sm20_div_rn_f64_full) ;  /* 0x0000058000007944 */ /* 0x000fea0003c00000 */
[----:B------:R-:W-:Y:S02]  /*0550*/  IMAD.MOV.U32 R8, RZ, RZ, R5 ;  /* 0x000000ffff087224 */ /* 0x000fe400078e0005 */
[----:B------:R-:W-:Y:S02]  /*0560*/  IMAD.MOV.U32 R9, RZ, RZ, R16 ;  /* 0x000000ffff097224 */ /* 0x000fe400078e0010 */
.L_x_13530:
[----:B------:R-:W-:Y:S05]  /*0570*/  BSYNC B0 ;  /* 0x0000000000007941 */ /* 0x000fea0003800000 */
.L_x_13529:
[----:B------:R-:W-:Y:S01]  /*0580*/  IADD3 R5, R3, 0x100, RZ ;  /* 0x0000010003057810 */ /* 0x000fe20007ffe0ff */
[----:B------:R-:W-:Y:S03]  /*0590*/  BSSY B0, `(.L_x_13531) ;  /* 0x000001b000007945 */ /* 0x000fe60003800000 */
[----:B------:R-:W-:-:S13]  /*05a0*/  ISETP.GE.AND P0, PT, R5, R4, PT ;  /* 0x000000040500720c */ /* 0x000fda0003f06270 */
[----:B------:R-:W-:Y:S05]  /*05b0*/  @P0 BRA `(.L_x_13532) ;  /* 0x0000018000000947 */ /* 0x000fea0003800000 */
[----:B-----5:R-:W1:Y:S01]  /*05c0*/  MUFU.RCP64H R7, c[0x0][0x174] ;  /* 0x00005d0000077b08 */ /* 0x020e620000001800 */
[----:B0-----:R-:W-:Y:S01]  /*05d0*/  IMAD.MOV.U32 R16, RZ, RZ, c[0x0][0x170] ;  /* 0x00005c00ff107624 */ /* 0x001fe200078e00ff */
[----:B------:R-:W-:Y:S01]  /*05e0*/  MOV R6, 0x1 ;  /* 0x0000000100067802 */ /* 0x000fe20000000f00 */
[----:B------:R-:W-:Y:S01]  /*05f0*/  IMAD.MOV.U32 R17, RZ, RZ, c[0x0][0x174] ;  /* 0x00005d00ff117624 */ /* 0x000fe200078e00ff */
[----:B------:R-:W-:-:S05]  /*0600*/  FSETP.GEU.AND P2, PT, |R15|, 6.5827683646048100446e-37, PT ;  /* 0x036000000f00780b */ /* 0x000fca0003f4e200 */
        /* <DEDUP_REMOVED lines=16> */
[----:B------:R-:W-:Y:S05]  /*0710*/  CALL.REL.NOINC `($__internal_45_$__cuda_sm20_div_rn_f64_full) ;  /* 0x000003b000007944 */ /* 0x000fea0003c00000 */
[----:B------:R-:W-:Y:S02]  /*0720*/  IMAD.MOV.U32 R30, RZ, RZ, R5 ;  /* 0x000000ffff1e7224 */ /* 0x000fe400078e0005 */
[----:B------:R-:W-:Y:S02]  /*0730*/  IMAD.MOV.U32 R31, RZ, RZ, R16 ;  /* 0x000000ffff1f7224 */ /* 0x000fe400078e0010 */
.L_x_13532:
[----:B------:R-:W-:Y:S05]  /*0740*/  BSYNC B0 ;  /* 0x0000000000007941 */ /* 0x000fea0003800000 */
.L_x_13531:
[----:B------:R-:W-:Y:S01]  /*0750*/  IADD3 R5, R3, 0x180, RZ ;  /* 0x0000018003057810 */ /* 0x000fe20007ffe0ff */
[----:B------:R-:W-:Y:S03]  /*0760*/  BSSY B0, `(.L_x_13533) ;  /* 0x000001b000007945 */ /* 0x000fe60003800000 */
[----:B------:R-:W-:-:S13]  /*0770*/  ISETP.GE.AND P0, PT, R5, R4, PT ;  /* 0x000000040500720c */ /* 0x000fda0003f06270 */
[----:B------:R-:W-:Y:S05]  /*0780*/  @P0 BRA `(.L_x_13534) ;  /* 0x0000018000000947 */ /* 0x000fea0003800000 */
[----:B-----5:R-:W1:Y:S01]  /*0790*/  MUFU.RCP64H R7, c[0x0][0x174] ;  /* 0x00005d0000077b08 */ /* 0x020e620000001800 */
[----:B------:R-:W-:Y:S01]  /*07a0*/  MOV R14, c[0x0][0x170] ;  /* 0x00005c00000e7a02 */ /* 0x000fe20000000f00 */
[----:B------:R-:W-:Y:S01]  /*07b0*/  IMAD.MOV.U32 R15, RZ, RZ, c[0x0][0x174] ;  /* 0x00005d00ff0f7624 */ /* 0x000fe200078e00ff */
[----:B------:R-:W-:Y:S01]  /*07c0*/  FSETP.GEU.AND P2, PT, |R13|, 6.5827683646048100446e-37, PT ;  /* 0x036000000d00780b */ /* 0x000fe20003f4e200 */
[----:B------:R-:W-:-:S06]  /*07d0*/  IMAD.MOV.U32 R6, RZ, RZ, 0x1 ;  /* 0x00000001ff067424 */ /* 0x000fcc00078e00ff */
[----:B01----:R-:W0:-:S06]  /*07e0*/  DFMA R16, R6, -R14, 1 ;  /* 0x3ff000000610742b */ /* 0x003e0c000000080e */
        /* <DEDUP_REMOVED lines=16> */
[----:B------:R-:W-:Y:S01]  /*08f0*/  MOV R14, R5 ;  /* 0x00000005000e7202 */ /* 0x000fe20000000f00 */
[----:B------:R-:W-:Y:S02]  /*0900*/  IMAD.MOV.U32 R15, RZ, RZ, R16 ;  /* 0x000000ffff0f7224 */ /* 0x000fe400078e0010 */
.L_x_13534:
[----:B------:R-:W-:Y:S05]  /*0910*/  BSYNC B0 ;  /* 0x0000000000007941 */ /* 0x000fea0003800000 */
.L_x_13533:
[----:B------:R-:W1:Y:S01]  /*0920*/  @!P1 S2R R5, SR_TID.X ;  /* 0x0000000000059919 */ /* 0x000e620000002100 */
[----:B-----5:R-:W-:Y:S01]  /*0930*/  @!P1 IMAD.MOV.U32 R7, RZ, RZ, 0x8 ;  /* 0x00000008ff079424 */ /* 0x020fe200078e00ff */
[----:B------:R-:W-:Y:S01]  /*0940*/  BSSY B0, `(.L_x_13535) ;  /* 0x0000011000007945 */ /* 0x000fe20003800000 */
[----:B-1----:R-:W-:Y:S01]  /*0950*/  @!P1 IMAD R6, R2, 0x200, R5 ;  /* 0x0000020002069824 */ /* 0x002fe200078e0205 */
[----:B------:R-:W-:-:S03]  /*0960*/  @!P1 IADD3 R3, R5, 0x80, RZ ;  /* 0x0000008005039810 */ /* 0x000fc60007ffe0ff */
[----:B------:R-:W-:Y:S01]  /*0970*/  @!P1 IMAD.WIDE.U32 R6, R6, R7, c[0x0][0x178] ;  /* 0x00005e0006069625 */ /* 0x000fe200078e0007 */
[----:B------:R-:W-:-:S04]  /*0980*/  ISETP.GE.AND P0, PT, R3, R4, PT ;  /* 0x000000040300720c */ /* 0x000fc80003f06270 */
[----:B------:R1:W-:Y:S09]  /*0990*/  @!P1 STG.E.64 [R6.64], R10 ;  /* 0x0000000a06009986 */ /* 0x0003f2000c101b04 */
[----:B------:R-:W-:Y:S05]  /*09a0*/  @P0 BRA `(.L_x_13536) ;  /* 0x000000a000000947 */ /* 0x000fea0003800000 */
[----:B-1----:R-:W-:Y:S01]  /*09b0*/  IMAD R6, R2, 0x200, R3 ;  /* 0x0000020002067824 */ /* 0x002fe200078e0203 */
[----:B------:R-:W-:Y:S01]  /*09c0*/  IADD3 R3, R3, 0x80, RZ ;  /* 0x0000008003037810 */ /* 0x000fe20007ffe0ff */
[----:B0-----:R-:W-:-:S03]  /*09d0*/  IMAD.MOV.U32 R11, RZ, RZ, 0x8 ;  /* 0x00000008ff0b7424 */ /* 0x001fc600078e00ff */
[----:B------:R-:W-:Y:S01]  /*09e0*/  ISETP.GE.AND P0, PT, R3, R4, PT ;  /* 0x000000040300720c */ /* 0x000fe20003f06270 */
[----:B------:R-:W-:-:S05]  /*09f0*/  IMAD.WIDE.U32 R6, R6, R11, c[0x0][0x178] ;  /* 0x00005e0006067625 */ /* 0x000fca00078e000b */
[----:B------:R0:W-:Y:S07]  /*0a00*/  STG.E.64 [R6.64], R8 ;  /* 0x0000000806007986 */ /* 0x0001ee000c101b04 */
[----:B------:R-:W-:Y:S01]  /*0a10*/  @!P0 IMAD R10, R2, 0x200, R3 ;  /* 0x00000200020a8824 */ /* 0x000fe200078e0203 */
[----:B------:R-:W-:-:S03]  /*0a20*/  @!P0 IADD3 R3, R3, 0x80, RZ ;  /* 0x0000008003038810 */ /* 0x000fc60007ffe0ff */
[----:B------:R-:W-:-:S05]  /*0a30*/  @!P0 IMAD.WIDE.U32 R10, R10, R11, c[0x0][0x178] ;  /* 0x00005e000a0a8625 */ /* 0x000fca00078e000b */
[----:B------:R0:W-:Y:S02]  /*0a40*/  @!P0 STG.E.64 [R10.64], R30 ;  /* 0x0000001e0a008986 */ /* 0x0001e4000c101b04 */
.L_x_13536:
[----:B------:R-:W-:Y:S05]  /*0a50*/  BSYNC B0 ;  /* 0x0000000000007941 */ /* 0x000fea0003800000 */
.L_x_13535:
[----:B------:R-:W-:-:S13]  /*0a60*/  ISETP.GE.AND P0, PT, R3, R4, PT ;  /* 0x000000040300720c */ /* 0x000fda0003f06270 */
[----:B------:R-:W-:Y:S05]  /*0a70*/  @P0 EXIT ;  /* 0x000000000000094d */ /* 0x000fea0003800000 */
[----:B------:R-:W-:Y:S01]  /*0a80*/  LEA R2, R2, R3, 0x9 ;  /* 0x0000000302027211 */ /* 0x000fe200078e48ff */
[----:B------:R-:W-:-:S04]  /*0a90*/  IMAD.MOV.U32 R3, RZ, RZ, 0x8 ;  /* 0x00000008ff037424 */ /* 0x000fc800078e00ff */
[----:B------:R-:W-:-:S05]  /*0aa0*/  IMAD.WIDE.U32 R2, R2, R3, c[0x0][0x178] ;  /* 0x00005e0002027625 */ /* 0x000fca00078e0003 */
[----:B------:R-:W-:Y:S01]  /*0ab0*/  STG.E.64 [R2.64], R14 ;  /* 0x0000000e02007986 */ /* 0x000fe2000c101b04 */
[----:B------:R-:W-:Y:S05]  /*0ac0*/  EXIT ;  /* 0x000000000000794d */ /* 0x000fea0003800000 */
        .weak           $__internal_45_$__cuda_sm20_div_rn_f64_full
        .type           $__internal_45_$__cuda_sm20_div_rn_f64_full,@function
        .size           $__internal_45_$__cuda_sm20_div_rn_f64_full,(.L_x_17706 - $__internal_45_$__cuda_sm20_div_rn_f64_full)
$__internal_45_$__cuda_sm20_div_rn_f64_full:
[C---:B------:R-:W-:Y:S01]  /*0ad0*/  FSETP.GEU.AND P0, PT, |R19|.reuse, 1.469367938527859385e-39, PT ;  /* 0x001000001300780b */ /* 0x040fe20003f0e200 */
[----:B------:R-:W-:Y:S01]  /*0ae0*/  IMAD.MOV.U32 R21, RZ, RZ, R7 ;  /* 0x000000ffff157224 */ /* 0x000fe200078e0007 */
[C---:B------:R-:W-:Y:S01]  /*0af0*/  LOP3.LUT R16, R19.reuse, 0x800fffff, RZ, 0xc0, !PT ;  /* 0x800fffff13107812 */ /* 0x040fe200078ec0ff */
[----:B------:R-:W-:Y:S01]  /*0b00*/  IMAD.MOV.U32 R22, RZ, RZ, 0x1 ;  /* 0x00000001ff167424 */ /* 0x000fe200078e00ff */
[----:B------:R-:W-:Y:S01]  /*0b10*/  LOP3.LUT R32, R19, 0x7ff00000, RZ, 0xc0, !PT ;  /* 0x7ff0000013207812 */ /* 0x000fe200078ec0ff */
[----:B------:R-:W-:Y:S01]  /*0b20*/  IMAD.MOV.U32 R20, RZ, RZ, R6 ;  /* 0x000000ffff147224 */ /* 0x000fe200078e0006 */
[----:B------:R-:W-:Y:S01]  /*0b30*/  LOP3.LUT R17, R16, 0x3ff00000, RZ, 0xfc, !PT ;  /* 0x3ff0000010117812 */ /* 0x000fe200078efcff */
[----:B------:R-:W-:Y:S01]  /*0b40*/  IMAD.MOV.U32 R16, RZ, RZ, R18 ;  /* 0x000000ffff107224 */ /* 0x000fe200078e0012 */
[C---:B------:R-:W-:Y:S01]  /*0b50*/  FSETP.GEU.AND P3, PT, |R21|.reuse, 1.469367938527859385e-39, PT ;  /* 0x001000001500780b */ /* 0x040fe20003f6e200 */
[----:B------:R-:W-:Y:S01]  /*0b60*/  BSSY B1, `(.L_x_13537) ;  /* 0x0000051000017945 */ /* 0x000fe20003800000 */
[----:B------:R-:W-:-:S03]  /*0b70*/  LOP3.LUT R5, R21, 0x7ff00000, RZ, 0xc0, !PT ;  /* 0x7ff0000015057812 */ /* 0x000fc600078ec0ff */
[----:B------:R-:W0:Y:S01]  /*0b80*/  @!P0 DMUL R16, R18, 8.98846567431157953865e+307 ;  /* 0x7fe0000012108828 */ /* 0x000e220000000000 */
[----:B------:R-:W-:-:S05]  /*0b90*/  ISETP.GE.U32.AND P2, PT, R5, R32, PT ;  /* 0x000000200500720c */ /* 0x000fca0003f46070 */
[----:B0-----:R-:W0:Y:S02]  /*0ba0*/  MUFU.RCP64H R23, R17 ;  /* 0x0000001100177308 */ /* 0x001e240000001800 */
[----:B------:R-:W-:Y:S01]  /*0bb0*/  @!P3 LOP3.LUT R6, R19, 0x7ff00000, RZ, 0xc0, !PT ;  /* 0x7ff000001306b812 */ /* 0x000fe200078ec0ff */
[----:B------:R-:W-:Y:S01]  /*0bc0*/  @!P3 IMAD.MOV.U32 R28, RZ, RZ, RZ ;  /* 0x000000ffff1cb224 */ /* 0x000fe200078e00ff */
[----:B------:R-:W-:Y:S02]  /*0bd0*/  @!P0 LOP3.LUT R32, R17, 0x7ff00000, RZ, 0xc0, !PT ;  /* 0x7ff0000011208812 */ /* 0x000fe400078ec0ff */
[----:B------:R-:W-:Y:S01]  /*0be0*/  @!P3 ISETP.GE.U32.AND P4, PT, R5, R6, PT ;  /* 0x000000060500b20c */ /* 0x000fe20003f86070 */
[----:B------:R-:W-:-:S05]  /*0bf0*/  IMAD.MOV.U32 R6, RZ, RZ, 0x1ca00000 ;  /* 0x1ca00000ff067424 */ /* 0x000fca00078e00ff */
[C---:B------:R-:W-:Y:S02]  /*0c00*/  @!P3 SEL R27, R6.reuse, 0x63400000, !P4 ;  /* 0x63400000061bb807 */ /* 0x040fe40006000000 */
[----:B------:R-:W-:Y:S01]  /*0c10*/  SEL R7, R6, 0x63400000, !P2 ;  /* 0x6340000006077807 */ /* 0x000fe20005000000 */
[----:B0-----:R-:W0:Y:S01]  /*0c20*/  DFMA R24, R22, -R16, 1 ;  /* 0x3ff000001618742b */ /* 0x001e220000000810 */
[----:B------:R-:W-:-:S04]  /*0c30*/  @!P3 LOP3.LUT R27, R27, 0x80000000, R21, 0xf8, !PT ;  /* 0x800000001b1bb812 */ /* 0x000fc800078ef815 */
[----:B------:R-:W-:Y:S01]  /*0c40*/  @!P3 LOP3.LUT R29, R27, 0x100000, RZ, 0xfc, !PT ;  /* 0x001000001b1db812 */ /* 0x000fe200078efcff */
[----:B0-----:R-:W0:-:S06]  /*0c50*/  DFMA R24, R24, R24, R24 ;  /* 0x000000181818722b */ /* 0x001e0c0000000018 */
[----:B0-----:R0:W1:Y:S02]  /*0c60*/  DFMA R24, R22, R24, R22 ;  /* 0x000000181618722b */ /* 0x0010640000000016 */
[----:B0-----:R-:W-:Y:S02]  /*0c70*/  LOP3.LUT R23, R7, 0x800fffff, R21, 0xf8, !PT ;  /* 0x800fffff07177812 */ /* 0x001fe400078ef815 */
[----:B------:R-:W-:Y:S02]  /*0c80*/  MOV R22, R20 ;  /* 0x0000001400167202 */ /* 0x000fe40000000f00 */
        /* <DEDUP_REMOVED lines=41> */
.L_x_13538:
        /* <DEDUP_REMOVED lines=16> */
.L_x_13541:
[----:B------:R-:W-:Y:S02]  /*1020*/  LOP3.LUT R7, R19, 0x80000, RZ, 0xfc, !PT ;  /* 0x0008000013077812 */ /* 0x000fe400078efcff */
[----:B------:R-:W-:Y:S01]  /*1030*/  MOV R6, R18 ;  /* 0x0000001200067202 */ /* 0x000fe20000000f00 */
[----:B------:R-:W-:Y:S05]  /*1040*/  BRA `(.L_x_13539) ;  /* 0x0000002000007947 */ /* 0x000fea0003800000 */
.L_x_13540:
[----:B------:R-:W-:Y:S01]  /*1050*/  LOP3.LUT R7, R21, 0x80000, RZ, 0xfc, !PT ;  /* 0x0008000015077812 */ /* 0x000fe200078efcff */
[----:B------:R-:W-:-:S02]  /*1060*/  IMAD.MOV.U32 R6, RZ, RZ, R20 ;  /* 0x000000ffff067224 */ /* 0x000fc400078e0014 */
.L_x_13539:
[----:B------:R-:W-:Y:S05]  /*1070*/  BSYNC B1 ;  /* 0x0000000000017941 */ /* 0x000fea0003800000 */
.L_x_13537:
[----:B------:R-:W-:Y:S02]  /*1080*/  IMAD.MOV.U32 R5, RZ, RZ, R6 ;  /* 0x000000ffff057224 */ /* 0x000fe400078e0006 */
[----:B------:R-:W-:-:S02]  /*1090*/  IMAD.MOV.U32 R16, RZ, RZ, R7 ;  /* 0x000000ffff107224 */ /* 0x000fc400078e0007 */
[----:B------:R-:W-:Y:S02]  /*10a0*/  IMAD.MOV.U32 R6, RZ, RZ, R0 ;  /* 0x000000ffff067224 */ /* 0x000fe400078e0000 */
[----:B------:R-:W-:-:S04]  /*10b0*/  IMAD.MOV.U32 R7, RZ, RZ, 0x0 ;  /* 0x00000000ff077424 */ /* 0x000fc800078e00ff */
[----:B------:R-:W-:Y:S05]  /*10c0*/  RET.REL.NODEC R6 `(_ZN2at6native27unrolled_elementwise_kernelINS0_13BUnaryFunctorIdddNS0_15binary_internal10DivFunctorIdEEEESt5arrayIPcLm2EELi4E23TrivialOffsetCalculatorILi1EjESB_NS0_6memory15LoadWithoutCastENSC_16StoreWithoutCastEEEviT_T0_T2_T3_T4_T5_) ;  /* 0xffffef3006007950 */ /* 0x000fea0003c3ffff */
.L_x_13542:
        /* <DEDUP_REMOVED lines=11> */
.L_x_17706:


//--------------------- .text._ZN2at6native29vectorized_elementwise_kernelILi2ENS0_13BUnaryFunctorIdddNS0_15binary_internal10DivFunctorIdEEEESt5arrayIPcLm2EEEEviT0_T1_ --------------------------
	.section	.text._ZN2at6native29vectorized_elementwise_kernelILi2ENS0_13BUnaryFunctorIdddNS0_15binary_internal10DivFunctorIdEEEESt5arrayIPcLm2EEEEviT0_T1_,"ax",@progbits
	.sectioninfo	@"SHI_REGISTERS=42"
	.align	128
        .global         _ZN2at6native29vectorized_elementwise_kernelILi2ENS0_13BUnaryFunctorIdddNS0_15binary_internal10DivFunctorIdEEEESt5arrayIPcLm2EEEEviT0_T1_
        .type           _ZN2at6native29vectorized_elementwise_kernelILi2ENS0_13BUnaryFunctorIdddNS0_15binary_internal10DivFunctorIdEEEESt5arrayIPcLm2EEEEviT0_T1_,@function
        .size           _ZN2at6native29vectorized_elementwise_kernelILi2ENS0_13BUnaryFunctorIdddNS0_15binary_internal10DivFunctorIdEEEESt5arrayIPcLm2EEEEviT0_T1_,(.L_x_17707 - _ZN2at6native29vectorized_elementwise_kernelILi2ENS0_13BUnaryFunctorIdddNS0_15binary_internal10DivFunctorIdEEEESt5arrayIPcLm2EEEEviT0_T1_)
        .other          _ZN2at6native29vectorized_elementwise_kernelILi2ENS0_13BUnaryFunctorIdddNS0_15binary_internal10DivFunctorIdEEEESt5arrayIPcLm2EEEEviT0_T1_,@"STO_CUDA_ENTRY STV_DEFAULT"
_ZN2at6native29vectorized_elementwise_kernelILi2ENS0_13BUnaryFunctorIdddNS0_15binary_internal10DivFunctorIdEEEESt5arrayIPcLm2EEEEviT0_T1_:
.text._ZN2at6native29vectorized_elementwise_kernelILi2ENS0_13BUnaryFunctorIdddNS0_15binary_internal10DivFunctorIdEEEESt5arrayIPcLm2EEEEviT0_T1_:
        /* <DEDUP_REMOVED lines=12> */
[----:B------:R-:W0:Y:S01]  /*00c0*/  MUFU.RCP64H R5, c[0x0][0x174] ;  /* 0x00005d0000057b08 */ /* 0x000e220000001800 */
[----:B------:R-:W-:Y:S01]  /*00d0*/  MOV R26, c[0x0][0x170] ;  /* 0x00005c00001a7a02 */ /* 0x000fe20000000f00 */
[----:B------:R-:W-:Y:S01]  /*00e0*/  IMAD.MOV.U32 R27, RZ, RZ, c[0x0][0x174] ;  /* 0x00005d00ff1b7624 */ /* 0x000fe200078e00ff */
[----:B------:R1:W5:Y:S01]  /*00f0*/  LDG.E.128 R16, [R2.64+0x800] ;  /* 0x0008000402107981 */ /* 0x000362000c1e1d00 */
[----:B------:R-:W-:-:S03]  /*0100*/  IMAD.MOV.U32 R4, RZ, RZ, 0x1 ;  /* 0x00000001ff047424 */ /* 0x000fc600078e00ff */
[----:B------:R1:W5:Y:S04]  /*0110*/  LDG.E.128 R12, [R2.64+0x1000] ;  /* 0x00100004020c7981 */ /* 0x000368000c1e1d00 */
[----:B------:R1:W5:Y:S01]  /*0120*/  LDG.E.128 R8, [R2.64+0x1800] ;  /* 0x0018000402087981 */ /* 0x000362000c1e1d00 */
[----:B------:R-:W-:Y:S01]  /*0130*/  BSSY B1, `(.L_x_13544) ;  /* 0x0000017000017945 */ /* 0x000fe20003800000 */
        /* <DEDUP_REMOVED lines=8> */
[----:B0-----:R-:W1:-:S10]  /*01c0*/  DFMA R6, R4, R26, R6 ;  /* 0x0000001a0406722b */ /* 0x001e540000000006 */
[----:B-1----:R-:W-:-:S05]  /*01d0*/  FFMA R2, RZ, c[0x0][0x174], R7 ;  /* 0x00005d00ff027a23 */ /* 0x002fca0000000007 */
[----:B------:R-:W-:Y:S01]  /*01e0*/  FSETP.GT.AND P0, PT, |R2|, 1.469367938527859385e-39, PT ;  /* 0x001000000200780b */ /* 0x000fe20003f04200 */
[----:B------:R-:W-:-:S06]  /*01f0*/  IMAD.WIDE.U32 R2, R37, R0, c[0x0][0x178] ;  /* 0x00005e0025027625 */ /* 0x000fcc00078e0000 */
[----:B------:R-:W-:-:S06]  /*0200*/  IMAD.WIDE R24, R24, 0x10, R2 ;  /* 0x0000001018187825 */ /* 0x000fcc00078e0202 */
[----:B------:R-:W-:Y:S05]  /*0210*/  @P0 BRA P1, `(.L_x_13545) ;  /* 0x0000008000000947 */ /* 0x000fea0000800000 */
[----:B------:R-:W-:Y:S01]  /*0220*/  IMAD.MOV.U32 R2, RZ, RZ, R22 ;  /* 0x000000ffff027224 */ /* 0x000fe200078e0016 */
[----:B------:R-:W-:Y:S01]  /*0230*/  MOV R3, R23 ;  /* 0x0000001700037202 */ /* 0x000fe20000000f00 */
[----:B------:R-:W-:Y:S01]  /*0240*/  IMAD.MOV.U32 R4, RZ, RZ, c[0x0][0x170] ;  /* 0x00005c00ff047624 */ /* 0x000fe200078e00ff */
[----:B------:R-:W-:Y:S01]  /*0250*/  MOV R0, 0x280 ;  /* 0x0000028000007802 */ /* 0x000fe20000000f00 */
[----:B------:R-:W-:Y:S02]  /*0260*/  IMAD.MOV.U32 R26, RZ, RZ, c[0x0][0x174] ;  /* 0x00005d00ff1a7624 */ /* 0x000fe400078e00ff */
[----:B-----5:R-:W-:Y:S05]  /*0270*/  CALL.REL.NOINC `($__internal_46_$__cuda_sm20_div_rn_f64_full) ;  /* 0x0000217000007944 */ /* 0x020fea0003c00000 */
[----:B------:R-:W-:Y:S01]  /*0280*/  IMAD.MOV.U32 R6, RZ, RZ, R2 ;  /* 0x000000ffff067224 */ /* 0x000fe200078e0002 */
[----:B------:R-:W-:Y:S02]  /*0290*/  MOV R7, R3 ;  /* 0x0000000300077202 */ /* 0x000fe40000000f00 */
.L_x_13545:
[----:B------:R-:W-:Y:S05]  /*02a0*/  BSYNC B1 ;  /* 0x0000000000017941 */ /* 0x000fea0003800000 */
.L_x_13544:
[----:B------:R-:W0:Y:S01]  /*02b0*/  MUFU.RCP64H R3, c[0x0][0x174] ;  /* 0x00005d0000037b08 */ /* 0x000e220000001800 */
[----:B------:R-:W-:Y:S01]  /*02c0*/  IMAD.MOV.U32 R4, RZ, RZ, c[0x0][0x170] ;  /* 0x00005c00ff047624 */ /* 0x000fe200078e00ff */
[----:B------:R-:W-:Y:S01]  /*02d0*/  FSETP.GEU.AND P1, PT, |R21|, 6.5827683646048100446e-37, PT ;  /* 0x036000001500780b */ /* 0x000fe20003f2e200 */
        /* <DEDUP_REMOVED lines=14> */
[----:B------:R-:W-:Y:S01]  /*03c0*/  MOV R2, R20 ;  /* 0x0000001400027202 */ /* 0x000fe20000000f00 */
[----:B------:R-:W-:Y:S01]  /*03d0*/  IMAD.MOV.U32 R3, RZ, RZ, R21 ;  /* 0x000000ffff037224 */ /* 0x000fe200078e0015 */
[----:B------:R-:W-:Y:S01]  /*03e0*/  MOV R0, 0x420 ;  /* 0x0000042000007802 */ /* 0x000fe20000000f00 */
[----:B------:R-:W-:Y:S02]  /*03f0*/  IMAD.MOV.U32 R4, RZ, RZ, c[0x0][0x170] ;  /* 0x00005c00ff047624 */ /* 0x000fe400078e00ff */
[----:B------:R-:W-:Y:S02]  /*0400*/  IMAD.MOV.U32 R26, RZ, RZ, c[0x0][0x174] ;  /* 0x00005d00ff1a7624 */ /* 0x000fe400078e00ff */
[----:B-----5:R-:W-:Y:S05]  /*0410*/  CALL.REL.NOINC `($__internal_46_$__cuda_sm20_div_rn_f64_full) ;  /* 0x00001fd000007944 */ /* 0x020fea0003c00000 */
[----:B------:R-:W-:Y:S01]  /*0420*/  MOV R4, R2 ;  /* 0x0000000200047202 */ /* 0x000fe20000000f00 */
[----:B------:R-:W-:Y:S02]  /*0430*/  IMAD.MOV.U32 R5, RZ, RZ, R3 ;  /* 0x000000ffff057224 */ /* 0x000fe400078e0003 */
.L_x_13547:
[----:B------:R-:W-:Y:S05]  /*0440*/  BSYNC B1 ;  /* 0x0000000000017941 */ /* 0x000fea0003800000 */
.L_x_13546:
[----:B------:R-:W0:Y:S01]  /*0450*/  MUFU.RCP64H R3, c[0x0][0x174] ;  /* 0x00005d0000037b08 */ /* 0x000e220000001800 */
[----:B------:R-:W-:Y:S01]  /*0460*/  IMAD.MOV.U32 R20, RZ, RZ, c[0x0][0x170] ;  /* 0x00005c00ff147624 */ /* 0x000fe200078e00ff */
[----:B------:R-:W-:Y:S01]  /*0470*/  HFMA2.MMA R2, -RZ, RZ, 0, 5.9604644775390625e-08 ;  /* 0x00000001ff027435 */ /* 0x000fe200000001ff */
[----:B------:R-:W-:Y:S01]  /*0480*/  IMAD.MOV.U32 R21, RZ, RZ, c[0x0][0x174] ;  /* 0x00005d00ff157624 */ /* 0x000fe200078e00ff */
[----:B------:R1:W-:Y:S01]  /*0490*/  STG.E.128 [R24.64], R4 ;  /* 0x0000000418007986 */ /* 0x0003e2000c101d04 */
[----:B-----5:R-:W-:Y:S01]  /*04a0*/  FSETP.GEU.AND P1, PT, |R19|, 6.5827683646048100446e-37, PT ;  /* 0x036000001300780b */ /* 0x020fe20003f2e200 */
[----:B------:R-:W-:Y:S03]  /*04b0*/  BSSY B1, `(.L_x_13548) ;  /* 0x0000014000017945 */ /* 0x000fe60003800000 */
        /* <DEDUP_REMOVED lines=11> */
[----:B-1----:R-:W-:Y:S01]  /*0570*/  IMAD.MOV.U32 R2, RZ, RZ, R18 ;  /* 0x000000ffff027224 */ /* 0x002fe200078e0012 */
[----:B------:R-:W-:Y:S01]  /*0580*/  MOV R26, c[0x0][0x174] ;  /* 0x00005d00001a7a02 */ /* 0x000fe20000000f00 */
[----:B------:R-:W-:Y:S01]  /*0590*/  IMAD.MOV.U32 R3, RZ, RZ, R19 ;  /* 0x000000ffff037224 */ /* 0x000fe200078e0013 */
[----:B------:R-:W-:Y:S01]  /*05a0*/  MOV R0, 0x5d0 ;  /* 0x000005d000007802 */ /* 0x000fe20000000f00 */
[----:B------:R-:W-:Y:S02]  /*05b0*/  IMAD.MOV.U32 R4, RZ, RZ, c[0x0][0x170] ;  /* 0x00005c00ff047624 */ /* 0x000fe400078e00ff */
[----:B------:R-:W-:Y:S05]  /*05c0*/  CALL.REL.NOINC `($__internal_46_$__cuda_sm20_div_rn_f64_full) ;  /* 0x00001e2000007944 */ /* 0x000fea0003c00000 */
[----:B------:R-:W-:Y:S02]  /*05d0*/  IMAD.MOV.U32 R22, RZ, RZ, R2 ;  /* 0x000000ffff167224 */ /* 0x000fe400078e0002 */
[----:B------:R-:W-:Y:S02]  /*05e0*/  IMAD.MOV.U32 R23, RZ, RZ, R3 ;  /* 0x000000ffff177224 */ /* 0x000fe400078e0003 */
.L_x_13549:
[----:B-1----:R-:W-:Y:S05]  /*05f0*/  BSYNC B1 ;  /* 0x0000000000017941 */ /* 0x002fea0003800000 */
.L_x_13548:
[----:B------:R-:W0:Y:S01]  /*0600*/  MUFU.RCP64H R3, c[0x0][0x174] ;  /* 0x00005d0000037b08 */ /* 0x000e220000001800 */
[----:B------:R-:W-:Y:S01]  /*0610*/  IMAD.MOV.U32 R4, RZ, RZ, c[0x0][0x170] ;  /* 0x00005c00ff047624 */ /* 0x000fe200078e00ff */
[----:B------:R-:W-:Y:S01]  /*0620*/  MOV R5, c[0x0][0x174] ;  /* 0x00005d0000057a02 */ /* 0x000fe20000000f00 */
        /* <DEDUP_REMOVED lines=15> */
[----:B------:R-:W-:Y:S01]  /*0720*/  MOV R4, c[0x0][0x170] ;  /* 0x00005c0000047a02 */ /* 0x000fe20000000f00 */
[----:B------:R-:W-:Y:S01]  /*0730*/  IMAD.MOV.U32 R3, RZ, RZ, R17 ;  /* 0x000000ffff037224 */ /* 0x000fe200078e0011 */
[----:B------:R-:W-:Y:S01]  /*0740*/  MOV R0, 0x770 ;  /* 0x0000077000007802 */ /* 0x000fe20000000f00 */
[----:B------:R-:W-:Y:S02]  /*0750*/  IMAD.MOV.U32 R26, RZ, RZ, c[0x0][0x174] ;  /* 0x00005d00ff1a7624 */ /* 0x000fe400078e00ff */
[----:B------:R-:W-:Y:S05]  /*0760*/  CALL.REL.NOINC `($__internal_46_$__cuda_sm20_div_rn_f64_full) ;  /* 0x00001c8000007944 */ /* 0x000fea0003c00000 */
[----:B------:R-:W-:Y:S02]  /*0770*/  IMAD.MOV.U32 R20, RZ, RZ, R2 ;  /* 0x000000ffff147224 */ /* 0x000fe400078e0002 */
[----:B------:R-:W-:Y:S02]  /*0780*/  IMAD.MOV.U32 R21, RZ, RZ, R3 ;  /* 0x000000ffff157224 */ /* 0x000fe400078e0003 */
.L_x_13551:
[----:B------:R-:W-:Y:S05]  /*0790*/  BSYNC B1 ;  /* 0x0000000000017941 */ /* 0x000fea0003800000 */
.L_x_13550:
[----:B------:R-:W0:Y:S01]  /*07a0*/  MUFU.RCP64H R3, c[0x0][0x174] ;  /* 0x00005d0000037b08 */ /* 0x000e220000001800 */
[----:B------:R-:W-:Y:S01]  /*07b0*/  MOV R4, c[0x0][0x170] ;  /* 0x00005c0000047a02 */ /* 0x000fe20000000f00 */
[----:B------:R-:W-:Y:S01]  /*07c0*/  IMAD.MOV.U32 R5, RZ, RZ, c[0x0][0x174] ;  /* 0x00005d00ff057624 */ /* 0x000fe200078e00ff */
[----:B------:R1:W-:Y:S01]  /*07d0*/  STG.E.128 [R24.64+0x800], R20 ;  /* 0x0008001418007986 */ /* 0x0003e2000c101d04 */
        /* <DEDUP_REMOVED lines=15> */
[----:B------:R-:W-:Y:S01]  /*08d0*/  MOV R3, R15 ;  /* 0x0000000f00037202 */ /* 0x000fe20000000f00 */
[----:B------:R-:W-:Y:S01]  /*08e0*/  IMAD.MOV.U32 R4, RZ, RZ, c[0x0][0x170] ;  /* 0x00005c00ff047624 */ /* 0x000fe200078e00ff */
[----:B------:R-:W-:Y:S01]  /*08f0*/  MOV R0, 0x920 ;  /* 0x0000092000007802 */ /* 0x000fe20000000f00 */
[----:B------:R-:W-:Y:S02]  /*0900*/  IMAD.MOV.U32 R26, RZ, RZ, c[0x0][0x174] ;  /* 0x00005d00ff1a7624 */ /* 0x000fe400078e00ff */
[----:B------:R-:W-:Y:S05]  /*0910*/  CALL.REL.NOINC `($__internal_46_$__cuda_sm20_div_rn_f64_full) ;  /* 0x00001ad000007944 */ /* 0x000fea0003c00000 */
[----:B------:R-:W-:Y:S01]  /*0920*/  IMAD.MOV.U32 R6, RZ, RZ, R2 ;  /* 0x000000ffff067224 */ /* 0x000fe200078e0002 */
[----:B------:R-:W-:Y:S02]  /*0930*/  MOV R7, R3 ;  /* 0x0000000300077202 */ /* 0x000fe40000000f00 */
.L_x_13553:
[----:B-1----:R-:W-:Y:S05]  /*0940*/  BSYNC B1 ;  /* 0x0000000000017941 */ /* 0x002fea0003800000 */
.L_x_13552:
        /* <DEDUP_REMOVED lines=22> */
[----:B------:R-:W-:Y:S05]  /*0ab0*/  CALL.REL.NOINC `($__internal_46_$__cuda_sm20_div_rn_f64_full) ;  /* 0x0000193000007944 */ /* 0x000fea0003c00000 */
[----:B------:R-:W-:Y:S01]  /*0ac0*/  MOV R4, R2 ;  /* 0x0000000200047202 */ /* 0x000fe20000000f00 */
[----:B------:R-:W-:Y:S02]  /*0ad0*/  IMAD.MOV.U32 R5, RZ, RZ, R3 ;  /* 0x000000ffff057224 */ /* 0x000fe400078e0003 */
.L_x_13555:
[----:B------:R-:W-:Y:S05]  /*0ae0*/  BSYNC B1 ;  /* 0x0000000000017941 */ /* 0x000fea0003800000 */
.L_x_13554:
[----:B------:R-:W0:Y:S01]  /*0af0*/  MUFU.RCP64H R3, c[0x0][0x174] ;  /* 0x00005d0000037b08 */ /* 0x000e220000001800 */
[----:B------:R-:W-:Y:S01]  /*0b00*/  IMAD.MOV.U32 R12, RZ, RZ, c[0x0][0x170] ;  /* 0x00005c00ff0c7624 */ /* 0x000fe200078e00ff */
[----:B------:R-:W-:Y:S01]  /*0b10*/  HFMA2.MMA R2, -RZ, RZ, 0, 5.9604644775390625e-08 ;  /* 0x00000001ff027435 */ /* 0x000fe200000001ff */
[----:B------:R-:W-:Y:S01]  /*0b20*/  IMAD.MOV.U32 R13, RZ, RZ, c[0x0][0x174] ;  /* 0x00005d00ff0d7624 */ /* 0x000fe200078e00ff */
[----:B------:R1:W-:Y:S01]  /*0b30*/  STG.E.128 [R24.64+0x1000], R4 ;  /* 0x0010000418007986 */ /* 0x0003e2000c101d04 */
[----:B------:R-:W-:Y:S01]  /*0b40*/  FSETP.GEU.AND P1, PT, |R11|, 6.5827683646048100446e-37, PT ;  /* 0x036000000b00780b */ /* 0x000fe20003f2e200 */
        /* <DEDUP_REMOVED lines=20> */
.L_x_13557:
[----:B-1----:R-:W-:Y:S05]  /*0c90*/  BSYNC B1 ;  /* 0x0000000000017941 */ /* 0x002fea0003800000 */
.L_x_13556:
        /* <DEDUP_REMOVED lines=25> */
.L_x_13559:
[----:B------:R-:W-:Y:S05]  /*0e30*/  BSYNC B1 ;  /* 0x0000000000017941 */ /* 0x000fea0003800000 */
.L_x_13558:
[----:B------:R-:W-:Y:S01]  /*0e40*/  STG.E.128 [R24.64+0x1800], R12 ;  /* 0x0018000c18007986 */ /* 0x000fe2000c101d04 */
[----:B------:R-:W-:Y:S05]  /*0e50*/  EXIT ;  /* 0x000000000000794d */ /* 0x000fea0003800000 */
.L_x_13543:
[----:B------:R-:W0:Y:S01]  /*0e60*/  S2R R6, SR_TID.X ;  /* 0x0000000000067919 */ /* 0x000e220000002100 */
[----:B------:R-:W-:Y:S01]  /*0e70*/  CS2R R10, SRZ ;  /* 0x00000000000a7805 */ /* 0x000fe2000001ff00 */
[----:B------:R-:W-:Y:S01]  /*0e80*/  CS2R R8, SRZ ;  /* 0x0000000000087805 */ /* 0x000fe2000001ff00 */
[----:B------:R-:W-:Y:S01]  /*0e90*/  CS2R R2, SRZ ;  /* 0x0000000000027805 */ /* 0x000fe2000001ff00 */
[----:B0-----:R-:W-:-:S02]  /*0ea0*/  ISETP.GE.AND P1, PT, R6, R7, PT ;  /* 0x000000070600720c */ /* 0x001fc40003f26270 */
[----:B------:R-:W-:-:S11]  /*0eb0*/  MOV R28, R6 ;  /* 0x00000006001c7202 */ /* 0x000fd60000000f00 */
[----:B------:R-:W-:Y:S01]  /*0ec0*/  @!P1 IMAD.IADD R4, R37, 0x1, R28 ;  /* 0x0000000125049824 */ /* 0x000fe200078e021c */
[----:B------:R-:W-:Y:S02]  /*0ed0*/  @!P1 IADD3 R28, R28, 0x80, RZ ;  /* 0x000000801c1c9810 */ /* 0x000fe40007ffe0ff */
[----:B------:R-:W-:Y:S02]  /*0ee0*/  @!P1 MOV R5, 0x8 ;  /* 0x0000000800059802 */ /* 0x000fe40000000f00 */
[----:B------:R-:W-:-:S03]  /*0ef0*/  ISETP.GE.AND P6, PT, R28, R7, PT ;  /* 0x000000071c00720c */ /* 0x000fc60003fc6270 */
[----:B------:R-:W-:Y:S01]  /*0f00*/  @!P1 IMAD.WIDE.U32 R4, R4, R5, c[0x0][0x180] ;  /* 0x0000600004049625 */ /* 0x000fe200078e0005 */
[----:B------:R-:W-:Y:S01]  /*0f10*/  CS2R R22, SRZ ;  /* 0x0000000000167805 */ /* 0x000fe2000001ff00 */
[----:B------:R-:W-:Y:S01]  /*0f20*/  CS2R R20, SRZ ;  /* 0x0000000000147805 */ /* 0x000fe2000001ff00 */
[----:B------:R-:W-:Y:S01]  /*0f30*/  CS2R R18, SRZ ;  /* 0x0000000000127805 */ /* 0x000fe2000001ff00 */
[----:B------:R-:W-:Y:S01]  /*0f40*/  CS2R R16, SRZ ;  /* 0x0000000000107805 */ /* 0x000fe2000001ff00 */
[----:B------:R0:W5:Y:S05]  /*0f50*/  @!P1 LDG.E.64 R2, [R4.64] ;  /* 0x0000000404029981 */ /* 0x00016a000c1e1b00 */
[----:B------:R-:W-:Y:S01]  /*0f60*/  @!P6 IMAD.IADD R24, R37, 0x1, R28 ;  /* 0x000000012518e824 */ /* 0x000fe200078e021c */
[----:B------:R-:W-:Y:S01]  /*0f70*/  @!P6 IADD3 R28, R28, 0x80, RZ ;  /* 0x000000801c1ce810 */ /* 0x000fe20007ffe0ff */
[----:B------:R-:W-:-:S03]  /*0f80*/  @!P6 IMAD.MOV.U32 R25, RZ, RZ, 0x8 ;  /* 0x00000008ff19e424 */ /* 0x000fc600078e00ff */
[----:B------:R-:W-:Y:S01]  /*0f90*/  ISETP.GE.AND P5, PT, R28, R7, PT ;  /* 0x000000071c00720c */ /* 0x000fe20003fa6270 */
[----:B------:R-:W-:-:S05]  /*0fa0*/  @!P6 IMAD.WIDE.U32 R24, R24, R25, c[0x0][0x180] ;  /* 0x000060001818e625 */ /* 0x000fca00078e0019 */
[----:B------:R1:W5:Y:S07]  /*0fb0*/  @!P6 LDG.E.64 R10, [R24.64] ;  /* 0x00000004180ae981 */ /* 0x00036e000c1e1b00 */
[----:B------:R-:W-:Y:S01]  /*0fc0*/  @!P5 IMAD.IADD R26, R37, 0x1, R28 ;  /* 0x00000001251ad824 */ /* 0x000fe200078e021c */
[----:B------:R-:W-:Y:S01]  /*0fd0*/  @!P5 IADD3 R28, R28, 0x80, RZ ;  /* 0x000000801c1cd810 */ /* 0x000fe20007ffe0ff */
[----:B------:R-:W-:-:S03]  /*0fe0*/  @!P5 IMAD.MOV.U32 R27, RZ, RZ, 0x8 ;  /* 0x00000008ff1bd424 */ /* 0x000fc600078e00ff */
[----:B------:R-:W-:Y:S01]  /*0ff0*/  ISETP.GE.AND P4, PT, R28, R7, PT ;  /* 0x000000071c00720c */ /* 0x000fe20003f86270 */
[----:B------:R-:W-:Y:S01]  /*1000*/  @!P5 IMAD.WIDE.U32 R26, R26, R27, c[0x0][0x180] ;  /* 0x000060001a1ad625 */ /* 0x000fe200078e001b */
[----:B------:R-:W-:-:S04]  /*1010*/  CS2R R14, SRZ ;  /* 0x00000000000e7805 */ /* 0x000fc8000001ff00 */
[----:B------:R2:W5:Y:S07]  /*1020*/  @!P5 LDG.E.64 R8, [R26.64] ;  /* 0x000000041a08d981 */ /* 0x00056e000c1e1b00 */
        /* <DEDUP_REMOVED lines=13> */
[----:B------:R-:W-:Y:S01]  /*1100*/  @!P3 MOV R32, 0x8 ;  /* 0x000000080020b802 */ /* 0x000fe20000000f00 */
[----:B------:R-:W-:Y:S02]  /*1110*/  @!P2 IMAD.MOV.U32 R33, RZ, RZ, 0x8 ;  /* 0x00000008ff21a424 */ /* 0x000fe400078e00ff */
[----:B------:R-:W-:Y:S02]  /*1120*/  @!P0 IMAD.MOV.U32 R35, RZ, RZ, 0x8 ;  /* 0x00000008ff238424 */ /* 0x000fe400078e00ff */
[----:B0-----:R-:W-:-:S06]  /*1130*/  @!P4 IMAD.WIDE.U32 R4, R29, R30, c[0x0][0x180] ;  /* 0x000060001d04c625 */ /* 0x001fcc00078e001e */
[----:B------:R-:W-:Y:S01]  /*1140*/  @!P6 MOV R34, 0x8 ;  /* 0x000000080022e802 */ /* 0x000fe20000000f00 */
[----:B------:R-:W-:Y:S01]  /*1150*/  @!P6 IMAD.IADD R13, R37, 0x1, R28 ;  /* 0x00000001250de824 */ /* 0x000fe200078e021c */
[----:B------:R0:W5:Y:S01]  /*1160*/  @!P4 LDG.E.64 R22, [R4.64] ;  /* 0x000000040416c981 */ /* 0x000162000c1e1b00 */
[----:B--2---:R-:W-:-:S04]  /*1170*/  @!P2 IMAD.WIDE.U32 R26, R12, R33, c[0x0][0x180] ;  /* 0x000060000c1aa625 */ /* 0x004fc800078e0021 */
[----:B-1----:R-:W-:Y:S01]  /*1180*/  @!P3 IMAD.WIDE.U32 R24, R31, R32, c[0x0][0x180] ;  /* 0x000060001f18b625 */ /* 0x002fe200078e0020 */
[----:B------:R0:W5:Y:S03]  /*1190*/  @!P2 LDG.E.64 R18, [R26.64] ;  /* 0x000000041a12a981 */ /* 0x000166000c1e1b00 */
[----:B------:R-:W-:Y:S01]  /*11a0*/  @!P0 IMAD.WIDE.U32 R28, R0, R35, c[0x0][0x180] ;  /* 0x00006000001c8625 */ /* 0x000fe200078e0023 */
[----:B------:R0:W5:Y:S03]  /*11b0*/  @!P3 LDG.E.64 R20, [R24.64] ;  /* 0x000000041814b981 */ /* 0x000166000c1e1b00 */
[----:B------:R-:W-:Y:S01]  /*11c0*/  @!P6 IMAD.WIDE.U32 R12, R13, R34, c[0x0][0x180] ;  /* 0x000060000d0ce625 */ /* 0x000fe200078e0022 */
[----:B------:R0:W5:Y:S04]  /*11d0*/  @!P0 LDG.E.64 R16, [R28.64] ;  /* 0x000000041c108981 */ /* 0x000168000c1e1b00 */
[----:B------:R0:W5:Y:S01]  /*11e0*/  @!P6 LDG.E.64 R14, [R12.64] ;  /* 0x000000040c0ee981 */ /* 0x000162000c1e1b00 */
[----:B------:R-:W-:Y:S01]  /*11f0*/  BSSY B1, `(.L_x_13560) ;  /* 0x0000018000017945 */ /* 0x000fe20003800000 */
[----:B------:R-:W-:Y:S05]  /*1200*/  @P1 BRA `(.L_x_13561) ;  /* 0x0000016000001947 */ /* 0x000fea0003800000 */
[----:B0-----:R-:W0:Y:S01]  /*1210*/  MUFU.RCP64H R5, c[0x0][0x174] ;  /* 0x00005d0000057b08 */ /* 0x001e220000001800 */
[----:B------:R-:W-:Y:S01]  /*1220*/  IMAD.MOV.U32 R12, RZ, RZ, c[0x0][0x170] ;  /* 0x00005c00ff0c7624 */ /* 0x000fe200078e00ff */
[----:B-----5:R-:W-:Y:S01]  /*1230*/  FSETP.GEU.AND P2, PT, |R3|, 6.5827683646048100446e-37, PT ;  /* 0x036000000300780b */ /* 0x020fe20003f4e200 */
[----:B------:R-:W-:-:S02]  /*1240*/  IMAD.MOV.U32 R13, RZ, RZ, c[0x0][0x174] ;  /* 0x00005d00ff0d7624 */ /* 0x000fc400078e00ff */
        /* <DEDUP_REMOVED lines=12> */
[----:B------:R-:W-:Y:S01]  /*1310*/  MOV R4, c[0x0][0x170] ;  /* 0x00005c0000047a02 */ /* 0x000fe20000000f00 */
[----:B------:R-:W-:Y:S01]  /*1320*/  IMAD.MOV.U32 R26, RZ, RZ, c[0x0][0x174] ;  /* 0x00005d00ff1a7624 */ /* 0x000fe200078e00ff */
[----:B------:R-:W-:Y:S02]  /*1330*/  MOV R0, 0x1350 ;  /* 0x0000135000007802 */ /* 0x000fe40000000f00 */
[----:B------:R-:W-:Y:S05]  /*1340*/  CALL.REL.NOINC `($__internal_46_$__cuda_sm20_div_rn_f64_full) ;  /* 0x000010a000007944 */ /* 0x000fea0003c00000 */
[----:B------:R-:W-:Y:S02]  /*1350*/  IMAD.MOV.U32 R24, RZ, RZ, R2 ;  /* 0x000000ffff187224 */ /* 0x000fe400078e0002 */
[----:B------:R-:W-:Y:S02]  /*1360*/  IMAD.MOV.U32 R25, RZ, RZ, R3 ;  /* 0x000000ffff197224 */ /* 0x000fe400078e0003 */
.L_x_13561:
[----:B------:R-:W-:Y:S05]  /*1370*/  BSYNC B1 ;  /* 0x0000000000017941 */ /* 0x000fea0003800000 */
.L_x_13560:
[----:B------:R-:W-:Y:S01]  /*1380*/  IADD3 R0, R6, 0x80, RZ ;  /* 0x0000008006007810 */ /* 0x000fe20007ffe0ff */
[----:B------:R-:W-:Y:S03]  /*1390*/  BSSY B1, `(.L_x_13562) ;  /* 0x000001b000017945 */ /* 0x000fe60003800000 */
[----:B------:R-:W-:-:S13]  /*13a0*/  ISETP.GE.AND P0, PT, R0, R7, PT ;  /* 0x000000070000720c */ /* 0x000fda0003f06270 */
[----:B------:R-:W-:Y:S05]  /*13b0*/  @P0 BRA `(.L_x_13563) ;  /* 0x0000018000000947 */ /* 0x000fea0003800000 */
[----:B-----5:R-:W1:Y:S01]  /*13c0*/  MUFU.RCP64H R3, c[0x0][0x174] ;  /* 0x00005d0000037b08 */ /* 0x020e620000001800 */
[----:B0-----:R-:W-:Y:S01]  /*13d0*/  MOV R4, c[0x0][0x170] ;  /* 0x00005c0000047a02 */ /* 0x001fe20000000f00 */
[----:B------:R-:W-:Y:S01]  /*13e0*/  IMAD.MOV.U32 R5, RZ, RZ, c[0x0][0x174] ;  /* 0x00005d00ff057624 */ /* 0x000fe200078e00ff */
[----:B------:R-:W-:Y:S01]  /*13f0*/  FSETP.GEU.AND P2, PT, |R11|, 6.5827683646048100446e-37, PT ;  /* 0x036000000b00780b */ /* 0x000fe20003f4e200 */
        /* <DEDUP_REMOVED lines=17> */
[----:B------:R-:W-:Y:S05]  /*1510*/  CALL.REL.NOINC `($__internal_46_$__cuda_sm20_div_rn_f64_full) ;  /* 0x00000ed000007944 */ /* 0x000fea0003c00000 */
[----:B------:R-:W-:Y:S01]  /*1520*/  IMAD.MOV.U32 R12, RZ, RZ, R2 ;  /* 0x000000ffff0c7224 */ /* 0x000fe200078e0002 */
[----:B------:R-:W-:Y:S02]  /*1530*/  MOV R13, R3 ;  /* 0x00000003000d7202 */ /* 0x000fe40000000f00 */
.L_x_13563:
[----:B------:R-:W-:Y:S05]  /*1540*/  BSYNC B1 ;  /* 0x0000000000017941 */ /* 0x000fea0003800000 */
.L_x_13562:
        /* <DEDUP_REMOVED lines=28> */
.L_x_13565:
[----:B------:R-:W-:Y:S05]  /*1710*/  BSYNC B1 ;  /* 0x0000000000017941 */ /* 0x000fea0003800000 */
.L_x_13564:
[----:B------:R-:W-:Y:S01]  /*1720*/  IADD3 R0, R6, 0x180, RZ ;  /* 0x0000018006007810 */ /* 0x000fe20007ffe0ff */
[----:B------:R-:W-:Y:S03]  /*1730*/  BSSY B1, `(.L_x_13566) ;  /* 0x000001b000017945 */ /* 0x000fe60003800000 */
[----:B------:R-:W-:-:S13]  /*1740*/  ISETP.GE.AND P0, PT, R0, R7, PT ;  /* 0x000000070000720c */ /* 0x000fda0003f06270 */
[----:B------:R-:W-:Y:S05]  /*1750*/  @P0 BRA `(.L_x_13567) ;  /* 0x0000018000000947 */ /* 0x000fea0003800000 */
[----:B-----5:R-:W1:Y:S01]  /*1760*/  MUFU.RCP64H R3, c[0x0][0x174] ;  /* 0x00005d0000037b08 */ /* 0x020e620000001800 */
[----:B0-----:R-:W-:Y:S01]  /*1770*/  IMAD.MOV.U32 R4, RZ, RZ, c[0x0][0x170] ;  /* 0x00005c00ff047624 */ /* 0x001fe200078e00ff */
[----:B------:R-:W-:Y:S01]  /*1780*/  HFMA2.MMA R2, -RZ, RZ, 0, 5.9604644775390625e-08 ;  /* 0x00000001ff027435 */ /* 0x000fe200000001ff */
        /* <DEDUP_REMOVED lines=21> */
.L_x_13567:
[----:B------:R-:W-:Y:S05]  /*18e0*/  BSYNC B1 ;  /* 0x0000000000017941 */ /* 0x000fea0003800000 */
.L_x_13566:
[----:B------:R-:W-:Y:S01]  /*18f0*/  IADD3 R0, R6, 0x200, RZ ;  /* 0x0000020006007810 */ /* 0x000fe20007ffe0ff */
[----:B------:R-:W-:Y:S03]  /*1900*/  BSSY B1, `(.L_x_13568) ;  /* 0x000001b000017945 */ /* 0x000fe60003800000 */
[----:B------:R-:W-:-:S13]  /*1910*/  ISETP.GE.AND P0, PT, R0, R7, PT ;  /* 0x000000070000720c */ /* 0x000fda0003f06270 */
[----:B------:R-:W-:Y:S05]  /*1920*/  @P0 BRA `(.L_x_13569) ;  /* 0x0000018000000947 */ /* 0x000fea0003800000 */
[----:B-----5:R-:W1:Y:S01]  /*1930*/  MUFU.RCP64H R3, c[0x0][0x174] ;  /* 0x00005d0000037b08 */ /* 0x020e620000001800 */
[----:B0-----:R-:W-:Y:S01]  /*1940*/  IMAD.MOV.U32 R4, RZ, RZ, c[0x0][0x170] ;  /* 0x00005c00ff047624 */ /* 0x001fe200078e00ff */
[----:B------:R-:W-:Y:S01]  /*1950*/  MOV R5, c[0x0][0x174] ;  /* 0x00005d0000057a02 */ /* 0x000fe20000000f00 */
[----:B------:R-:W-:Y:S01]  /*1960*/  IMAD.MOV.U32 R2, RZ, RZ, 0x1 ;  /* 0x00000001ff027424 */ /* 0x000fe200078e00ff */
        /* <DEDUP_REMOVED lines=20> */
.L_x_13569:
[----:B------:R-:W-:Y:S05]  /*1ab0*/  BSYNC B1 ;  /* 0x0000000000017941 */ /* 0x000fea0003800000 */
.L_x_13568:
        /* <DEDUP_REMOVED lines=28> */
.L_x_13571:
[----:B------:R-:W-:Y:S05]  /*1c80*/  BSYNC B1 ;  /* 0x0000000000017941 */ /* 0x000fea0003800000 */
.L_x_13570:
        /* <DEDUP_REMOVED lines=28> */
.L_x_13573:
[----:B------:R-:W-:Y:S05]  /*1e50*/  BSYNC B1 ;  /* 0x0000000000017941 */ /* 0x000fea0003800000 */
.L_x_13572:
        /* <DEDUP_REMOVED lines=26> */
[----:B------:R-:W-:Y:S01]  /*2000*/  IMAD.MOV.U32 R16, RZ, RZ, R2 ;  /* 0x000000ffff107224 */ /* 0x000fe200078e0002 */
[----:B------:R-:W-:Y:S02]  /*2010*/  MOV R17, R3 ;  /* 0x0000000300117202 */ /* 0x000fe40000000f00 */
.L_x_13575:
[----:B------:R-:W-:Y:S05]  /*2020*/  BSYNC B1 ;  /* 0x0000000000017941 */ /* 0x000fea0003800000 */
.L_x_13574:
[----:B------:R-:W1:Y:S01]  /*2030*/  @!P1 S2R R0, SR_TID.X ;  /* 0x0000000000009919 */ /* 0x000e620000002100 */
[----:B-----5:R-:W-:Y:S01]  /*2040*/  @!P1 IMAD.MOV.U32 R3, RZ, RZ, 0x8 ;  /* 0x00000008ff039424 */ /* 0x020fe200078e00ff */
[----:B------:R-:W-:Y:S01]  /*2050*/  BSSY B0, `(.L_x_13576) ;  /* 0x0000031000007945 */ /* 0x000fe20003800000 */
[----:B------:R-:W-:Y:S01]  /*2060*/  BSSY B1, `(.L_x_13577) ;  /* 0x0000029000017945 */ /* 0x000fe20003800000 */
[----:B-1----:R-:W-:Y:S01]  /*2070*/  @!P1 IMAD.IADD R2, R37, 0x1, R0 ;  /* 0x0000000125029824 */ /* 0x002fe200078e0200 */
[----:B------:R-:W-:-:S03]  /*2080*/  @!P1 IADD3 R6, R0, 0x80, RZ ;  /* 0x0000008000069810 */ /* 0x000fc60007ffe0ff */
[----:B------:R-:W-:Y:S01]  /*2090*/  @!P1 IMAD.WIDE.U32 R2, R2, R3, c[0x0][0x178] ;  /* 0x00005e0002029625 */ /* 0x000fe200078e0003 */
[----:B------:R-:W-:-:S04]  /*20a0*/  ISETP.GE.AND P0, PT, R6, R7, PT ;  /* 0x000000070600720c */ /* 0x000fc80003f06270 */
[----:B------:R1:W-:Y:S09]  /*20b0*/  @!P1 STG.E.64 [R2.64], R24 ;  /* 0x0000001802009986 */ /* 0x0003f2000c101b04 */
[----:B------:R-:W-:Y:S05]  /*20c0*/  @P0 BRA `(.L_x_13578) ;  /* 0x000000c000000947 */ /* 0x000fea0003800000 */
[----:B-1----:R-:W-:Y:S01]  /*20d0*/  IADD3 R2, R37, R6, RZ ;  /* 0x0000000625027210 */ /* 0x002fe20007ffe0ff */
[----:B------:R-:W-:Y:S01]  /*20e0*/  IMAD.MOV.U32 R3, RZ, RZ, 0x8 ;  /* 0x00000008ff037424 */ /* 0x000fe200078e00ff */
[----:B------:R-:W-:-:S03]  /*20f0*/  IADD3 R6, R6, 0x80, RZ ;  /* 0x0000008006067810 */ /* 0x000fc60007ffe0ff */
[----:B------:R-:W-:Y:S01]  /*2100*/  IMAD.WIDE.U32 R2, R2, R3, c[0x0][0x178] ;  /* 0x00005e0002027625 */ /* 0x000fe200078e0003 */
[----:B------:R-:W-:-:S04]  /*2110*/  ISETP.GE.AND P0, PT, R6, R7, PT ;  /* 0x000000070600720c */ /* 0x000fc80003f06270 */
[----:B------:R1:W-:Y:S09]  /*2120*/  STG.E.64 [R2.64], R12 ;  /* 0x0000000c02007986 */ /* 0x0003f2000c101b04 */
[----:B------:R-:W-:Y:S05]  /*2130*/  @P0 BRA `(.L_x_13579) ;  /* 0x000000c000000947 */ /* 0x000fea0003800000 */
[----:B-1----:R-:W-:Y:S01]  /*2140*/  HFMA2.MMA R3, -RZ, RZ, 0, 4.76837158203125e-07 ;  /* 0x00000008ff037435 */ /* 0x002fe200000001ff */
[----:B------:R-:W-:Y:S01]  /*2150*/  IMAD.IADD R2, R37, 0x1, R6 ;  /* 0x0000000125027824 */ /* 0x000fe200078e0206 */
[----:B------:R-:W-:-:S08]  /*2160*/  IADD3 R6, R6, 0x80, RZ ;  /* 0x0000008006067810 */ /* 0x000fd00007ffe0ff */
[----:B------:R-:W-:-:S05]  /*2170*/  IMAD.WIDE.U32 R2, R2, R3, c[0x0][0x178] ;  /* 0x00005e0002027625 */ /* 0x000fca00078e0003 */
[----:B------:R1:W-:Y:S02]  /*2180*/  STG.E.64 [R2.64], R10 ;  /* 0x0000000a02007986 */ /* 0x0003e4000c101b04 */
.L_x_13578:
[----:B------:R-:W-:-:S13]  /*2190*/  ISETP.GE.AND P0, PT, R6, R7, PT ;  /* 0x000000070600720c */ /* 0x000fda0003f06270 */
[----:B------:R-:W-:Y:S05]  /*21a0*/  @P0 BRA `(.L_x_13580) ;  /* 0x000000c000000947 */ /* 0x000fea0003800000 */
[----:B-1----:R-:W-:Y:S01]  /*21b0*/  IMAD.IADD R2, R37, 0x1, R6 ;  /* 0x0000000125027824 */ /* 0x002fe200078e0206 */
[----:B------:R-:W-:Y:S01]  /*21c0*/  IADD3 R6, R6, 0x80, RZ ;  /* 0x0000008006067810 */ /* 0x000fe20007ffe0ff */
[----:B------:R-:W-:-:S04]  /*21d0*/  IMAD.MOV.U32 R3, RZ, RZ, 0x8 ;  /* 0x00000008ff037424 */ /* 0x000fc800078e00ff */
[----:B------:R-:W-:-:S05]  /*21e0*/  IMAD.WIDE.U32 R2, R2, R3, c[0x0][0x178] ;  /* 0x00005e0002027625 */ /* 0x000fca00078e0003 */
[----:B------:R1:W-:Y:S02]  /*21f0*/  STG.E.64 [R2.64], R8 ;  /* 0x0000000802007986 */ /* 0x0003e4000c101b04 */
.L_x_13579:
[----:B------:R-:W-:-:S13]  /*2200*/  ISETP.GE.AND P0, PT, R6, R7, PT ;  /* 0x000000070600720c */ /* 0x000fda0003f06270 */
[----:B------:R-:W-:Y:S05]  /*2210*/  @P0 BRA `(.L_x_13581) ;  /* 0x000000d000000947 */ /* 0x000fea0003800000 */
[----:B-1----:R-:W-:Y:S01]  /*2220*/  IADD3 R2, R37, R6, RZ ;  /* 0x0000000625027210 */ /* 0x002fe20007ffe0ff */
[----:B------:R-:W-:Y:S01]  /*2230*/  IMAD.MOV.U32 R3, RZ, RZ, 0x8 ;  /* 0x00000008ff037424 */ /* 0x000fe200078e00ff */
[----:B------:R-:W-:-:S03]  /*2240*/  IADD3 R6, R6, 0x80, RZ ;  /* 0x0000008006067810 */ /* 0x000fc60007ffe0ff */
[----:B------:R-:W-:-:S05]  /*2250*/  IMAD.WIDE.U32 R2, R2, R3, c[0x0][0x178] ;  /* 0x00005e0002027625 */ /* 0x000fca00078e0003 */
[----:B------:R1:W-:Y:S02]  /*2260*/  STG.E.64 [R2.64], R22 ;  /* 0x0000001602007986 */ /* 0x0003e4000c101b04 */
.L_x_13580:
[----:B------:R-:W-:-:S13]  /*2270*/  ISETP.GE.AND P0, PT, R6, R7, PT ;  /* 0x000000070600720c */ /* 0x000fda0003f06270 */
[----:B------:R-:W-:Y:S01]  /*2280*/  @P0 BREAK B1 ;  /* 0x0000000000010942 */ /* 0x000fe20003800000 */
[----:B------:R-:W-:Y:S05]  /*2290*/  @P0 BRA `(.L_x_13582) ;  /* 0x000000c000000947 */ /* 0x000fea0003800000 */
[----:B-1----:R-:W-:Y:S01]  /*22a0*/  MOV R3, 0x8 ;  /* 0x0000000800037802 */ /* 0x002fe20000000f00 */
[----:B------:R-:W-:Y:S01]  /*22b0*/  IMAD.IADD R2, R37, 0x1, R6 ;  /* 0x0000000125027824 */ /* 0x000fe200078e0206 */
[----:B------:R-:W-:-:S03]  /*22c0*/  IADD3 R6, R6, 0x80, RZ ;  /* 0x0000008006067810 */ /* 0x000fc60007ffe0ff */
[----:B------:R-:W-:-:S05]  /*22d0*/  IMAD.WIDE.U32 R2, R2, R3, c[0x0][0x178] ;  /* 0x00005e0002027625 */ /* 0x000fca00078e0003 */
[----:B------:R1:W-:Y:S02]  /*22e0*/  STG.E.64 [R2.64], R20 ;  /* 0x0000001402007986 */ /* 0x0003e4000c101b04 */
.L_x_13581:
[----:B------:R-:W-:Y:S05]  /*22f0*/  BSYNC B1 ;  /* 0x0000000000017941 */ /* 0x000fea0003800000 */
.L_x_13577:
[----:B------:R-:W-:-:S13]  /*2300*/  ISETP.GE.AND P0, PT, R6, R7, PT ;  /* 0x000000070600720c */ /* 0x000fda0003f06270 */
[----:B-1----:R-:W-:Y:S01]  /*2310*/  @!P0 IMAD.IADD R2, R37, 0x1, R6 ;  /* 0x0000000125028824 */ /* 0x002fe200078e0206 */
[----:B------:R-:W-:Y:S01]  /*2320*/  @!P0 IADD3 R6, R6, 0x80, RZ ;  /* 0x0000008006068810 */ /* 0x000fe20007ffe0ff */
[----:B------:R-:W-:-:S04]  /*2330*/  @!P0 IMAD.MOV.U32 R3, RZ, RZ, 0x8 ;  /* 0x00000008ff038424 */ /* 0x000fc800078e00ff */
[----:B------:R-:W-:-:S05]  /*2340*/  @!P0 IMAD.WIDE.U32 R2, R2, R3, c[0x0][0x178] ;  /* 0x00005e0002028625 */ /* 0x000fca00078e0003 */
[----:B------:R1:W-:Y:S02]  /*2350*/  @!P0 STG.E.64 [R2.64], R18 ;  /* 0x0000001202008986 */ /* 0x0003e4000c101b04 */
.L_x_13582:
[----:B------:R-:W-:Y:S05]  /*2360*/  BSYNC B0 ;  /* 0x0000000000007941 */ /* 0x000fea0003800000 */
.L_x_13576:
[----:B------:R-:W-:Y:S01]  /*2370*/  WARPSYNC 0xffffffff ;  /* 0xffffffff00007948 */ /* 0x000fe20003800000 */
[----:B------:R-:W-:-:S13]  /*2380*/  ISETP.GE.AND P0, PT, R6, R7, PT ;  /* 0x000000070600720c */ /* 0x000fda0003f06270 */
[----:B------:R-:W-:Y:S05]  /*2390*/  @P0 EXIT ;  /* 0x000000000000094d */ /* 0x000fea0003800000 */
[----:B-1----:R-:W-:Y:S01]  /*23a0*/  IADD3 R2, R37, R6, RZ ;  /* 0x0000000625027210 */ /* 0x002fe20007ffe0ff */
[----:B------:R-:W-:-:S04]  /*23b0*/  IMAD.MOV.U32 R3, RZ, RZ, 0x8 ;  /* 0x00000008ff037424 */ /* 0x000fc800078e00ff */
[----:B------:R-:W-:-:S05]  /*23c0*/  IMAD.WIDE.U32 R2, R2, R3, c[0x0][0x178] ;  /* 0x00005e0002027625 */ /* 0x000fca00078e0003 */
[----:B------:R-:W-:Y:S01]  /*23d0*/  STG.E.64 [R2.64], R16 ;  /* 0x0000001002007986 */ /* 0x000fe2000c101b04 */
[----:B------:R-:W-:Y:S05]  /*23e0*/  EXIT ;  /* 0x000000000000794d */ /* 0x000fea0003800000 */
        .weak           $__internal_46_$__cuda_sm20_div_rn_f64_full
        .type           $__internal_46_$__cuda_sm20_div_rn_f64_full,@function
        .size           $__internal_46_$__cuda_sm20_div_rn_f64_full,(.L_x_17707 - $__internal_46_$__cuda_sm20_div_rn_f64_full)
$__internal_46_$__cuda_sm20_div_rn_f64_full:
[C---:B------:R-:W-:Y:S01]  /*23f0*/  FSETP.GEU.AND P0, PT, |R26|.reuse, 1.469367938527859385e-39, PT ;  /* 0x001000001a00780b */ /* 0x040fe20003f0e200 */
[----:B------:R-:W-:Y:S01]  /*2400*/  IMAD.MOV.U32 R29, RZ, RZ, R3 ;  /* 0x000000ffff1d7224 */ /* 0x000fe200078e0003 */
[----:B------:R-:W-:Y:S01]  /*2410*/  MOV R35, R26 ;  /* 0x0000001a00237202 */ /* 0x000fe20000000f00 */
[----:B------:R-:W-:Y:S01]  /*2420*/  IMAD.MOV.U32 R34, RZ, RZ, R4 ;  /* 0x000000ffff227224 */ /* 0x000fe200078e0004 */
[----:B------:R-:W-:Y:S01]  /*2430*/  LOP3.LUT R5, R26, 0x800fffff, RZ, 0xc0, !PT ;  /* 0x800fffff1a057812 */ /* 0x000fe200078ec0ff */
[----:B------:R-:W-:Y:S01]  /*2440*/  IMAD.MOV.U32 R28, RZ, RZ, R2 ;  /* 0x000000ffff1c7224 */ /* 0x000fe200078e0002 */
[----:B------:R-:W-:Y:S01]  /*2450*/  FSETP.GEU.AND P3, PT, |R29|, 1.469367938527859385e-39, PT ;  /* 0x001000001d00780b */ /* 0x000fe20003f6e200 */
[----:B------:R-:W-:Y:S01]  /*2460*/  BSSY B0, `(.L_x_13583) ;  /* 0x000005a000007945 */ /* 0x000fe20003800000 */
[----:B------:R-:W-:Y:S02]  /*2470*/  LOP3.LUT R5, R5, 0x3ff00000, RZ, 0xfc, !PT ;  /* 0x3ff0000005057812 */ /* 0x000fe400078efcff */
[----:B------:R-:W-:-:S02]  /*2480*/  LOP3.LUT R36, R29, 0x7ff00000, RZ, 0xc0, !PT ;  /* 0x7ff000001d247812 */ /* 0x000fc400078ec0ff */
[----:B------:R-:W-:Y:S01]  /*2490*/  LOP3.LUT R38, R26, 0x7ff00000, RZ, 0xc0, !PT ;  /* 0x7ff000001a267812 */ /* 0x000fe200078ec0ff */
[----:B------:R-:W0:Y:S01]  /*24a0*/  @!P0 DMUL R4, R34, 8.98846567431157953865e+307 ;  /* 0x7fe0000022048828 */ /* 0x000e220000000000 */
[----:B------:R-:W-:Y:S02]  /*24b0*/  MOV R39, 0x1ca00000 ;  /* 0x1ca0000000277802 */ /* 0x000fe40000000f00 */
[----:B------:R-:W-:-:S03]  /*24c0*/  ISETP.GE.U32.AND P2, PT, R36, R38, PT ;  /* 0x000000262400720c */ /* 0x000fc60003f46070 */
[----:B0-----:R-:W0:Y:S01]  /*24d0*/  MUFU.RCP64H R3, R5 ;  /* 0x0000000500037308 */ /* 0x001e220000001800 */
[----:B------:R-:W-:Y:S02]  /*24e0*/  @!P3 LOP3.LUT R2, R35, 0x7ff00000, RZ, 0xc0, !PT ;  /* 0x7ff000002302b812 */ /* 0x000fe400078ec0ff */
[----:B------:R-:W-:Y:S02]  /*24f0*/  SEL R31, R39, 0x63400000, !P2 ;  /* 0x63400000271f7807 */ /* 0x000fe40005000000 */
[----:B------:R-:W-:Y:S01]  /*2500*/  @!P3 ISETP.GE.U32.AND P4, PT, R36, R2, PT ;  /* 0x000000022400b20c */ /* 0x000fe20003f86070 */
[----:B------:R-:W-:-:S03]  /*2510*/  IMAD.MOV.U32 R2, RZ, RZ, 0x1 ;  /* 0x00000001ff027424 */ /* 0x000fc600078e00ff */
[----:B------:R-:W-:-:S04]  /*2520*/  @!P3 SEL R30, R39, 0x63400000, !P4 ;  /* 0x63400000271eb807 */ /* 0x000fc80006000000 */
[----:B------:R-:W-:Y:S01]  /*2530*/  @!P3 LOP3.LUT R30, R30, 0x80000000, R29, 0xf8, !PT ;  /* 0x800000001e1eb812 */ /* 0x000fe200078ef81d */
[----:B0-----:R-:W0:-:S06]  /*2540*/  DFMA R26, R2, -R4, 1 ;  /* 0x3ff00000021a742b */ /* 0x001e0c0000000804 */
[----:B0-----:R0:W1:Y:S02]  /*2550*/  DFMA R32, R26, R26, R26 ;  /* 0x0000001a1a20722b */ /* 0x001064000000001a */
[----:B0-----:R-:W-:Y:S01]  /*2560*/  LOP3.LUT R27, R31, 0x800fffff, R29, 0xf8, !PT ;  /* 0x800fffff1f1b7812 */ /* 0x001fe200078ef81d */
[----:B------:R-:W-:Y:S01]  /*2570*/  IMAD.MOV.U32 R26, RZ, RZ, R28 ;  /* 0x000000ffff1a7224 */ /* 0x000fe200078e001c */
[----:B------:R-:W-:Y:S02]  /*2580*/  @!P3 LOP3.LUT R31, R30, 0x100000, RZ, 0xfc, !PT ;  /* 0x001000001e1fb812 */ /* 0x000fe400078efcff */
[----:B------:R-:W-:Y:S01]  /*2590*/  @!P3 MOV R30, RZ ;  /* 0x000000ff001eb202 */ /* 0x000fe20000000f00 */
[----:B-1----:R-:W0:-:S05]  /*25a0*/  DFMA R2, R2, R32, R2 ;  /* 0x000000200202722b */ /* 0x002e0a0000000002 */
        /* <DEDUP_REMOVED lines=45> */
.L_x_13584:
        /* <DEDUP_REMOVED lines=17> */
.L_x_13587:
[----:B------:R-:W-:-:S05]  /*2990*/  LOP3.LUT R2, R35, 0x80000, RZ, 0xfc, !PT ;  /* 0x0008000023027812 */ /* 0x000fca00078efcff */
[----:B------:R-:W-:Y:S01]  /*29a0*/  IMAD.MOV.U32 R3, RZ, RZ, R2 ;  /* 0x000000ffff037224 */ /* 0x000fe200078e0002 */
[----:B------:R-:W-:Y:S01]  /*29b0*/  MOV R2, R34 ;  /* 0x0000002200027202 */ /* 0x000fe20000000f00 */
[----:B------:R-:W-:Y:S05]  /*29c0*/  BRA `(.L_x_13585) ;  /* 0x0000003000007947 */ /* 0x000fea0003800000 */
.L_x_13586:
[----:B------:R-:W-:-:S05]  /*29d0*/  LOP3.LUT R2, R29, 0x80000, RZ, 0xfc, !PT ;  /* 0x000800001d027812 */ /* 0x000fca00078efcff */
[----:B------:R-:W-:Y:S02]  /*29e0*/  IMAD.MOV.U32 R3, RZ, RZ, R2 ;  /* 0x000000ffff037224 */ /* 0x000fe400078e0002 */
[----:B------:R-:W-:Y:S02]  /*29f0*/  IMAD.MOV.U32 R2, RZ, RZ, R28 ;  /* 0x000000ffff027224 */ /* 0x000fe400078e001c */
.L_x_13585:
[----:B------:R-:W-:Y:S05]  /*2a00*/  BSYNC B0 ;  /* 0x0000000000007941 */ /* 0x000fea0003800000 */
.L_x_13583:
[----:B------:R-:W-:Y:S01]  /*2a10*/  MOV R4, R0 ;  /* 0x0000000000047202 */ /* 0x000fe20000000f00 */
[----:B------:R-:W-:-:S04]  /*2a20*/  IMAD.MOV.U32 R5, RZ, RZ, 0x0 ;  /* 0x00000000ff057424 */ /* 0x000fc800078e00ff */
[----:B------:R-:W-:Y:S05]  /*2a30*/  RET.REL.NODEC R4 `(_ZN2at6native29vectorized_elementwise_kernelILi2ENS0_13BUnaryFunctorIdddNS0_15binary_internal10DivFunctorIdEEEESt5arrayIPcLm2EEEEviT0_T1_) ;  /* 0xffffd5c004007950 */ /* 0x000fea0003c3ffff */
.L_x_13588:
        /* <DEDUP_REMOVED lines=12> */
.L_x_17707:


//--------------------- .text._ZN2at6native29vectorized_elementwise_kernelILi4ENS0_13BUnaryFunctorIdddNS0_15binary_internal10DivFunctorIdEEEESt5arrayIPcLm2EEEEviT0_T1_ --------------------------
	.section	.text._ZN2at6native29vectorized_elementwise_kernelILi4ENS0_13BUnaryFunctorIdddNS0_15binary_internal10DivFunctorIdEEEESt5arrayIPcLm2EEEEviT0_T1_,"ax",@progbits
	.sectioninfo	@"SHI_REGISTERS=42"
	.align	128
        .global         _ZN2at6native29vectorized_elementwise_kernelILi4ENS0_13BUnaryFunctorIdddNS0_15binary_internal10DivFunctorIdEEEESt5arrayIPcLm2EEEEviT0_T1_
        .type           _ZN2at6native29vectorized_elementwise_kernelILi4ENS0_13BUnaryFunctorIdddNS0_15binary_internal10DivFunctorIdEEEESt5arrayIPcLm2EEEEviT0_T1_,@function
        .size           _ZN2at6native29vectorized_elementwise_kernelILi4ENS0_13BUnaryFunctorIdddNS0_15binary_internal10DivFunctorIdEEEESt5arrayIPcLm2EEEEviT0_T1_,(.L_x_17708 - _ZN2at6native29vectorized_elementwise_kernelILi4ENS0_13BUnaryFunctorIdddNS0_15binary_internal10DivFunctorIdEEEESt5arrayIPcLm2EEEEviT0_T1_)
        .other          _ZN2at6native29vectorized_elementwise_kernelILi4ENS0_13BUnaryFunctorIdddNS0_15binary_internal10DivFunctorIdEEEESt5arrayIPcLm2EEEEviT0_T1_,@"STO_CUDA_ENTRY STV_DEFAULT"
_ZN2at6native29vectorized_elementwise_kernelILi4ENS0_13BUnaryFunctorIdddNS0_15binary_internal10DivFunctorIdEEEESt5arrayIPcLm2EEEEviT0_T1_:
.text._ZN2at6native29vectorized_elementwise_kernelILi4ENS0_13BUnaryFunctorIdddNS0_15binary_internal10DivFunctorIdEEEESt5arrayIPcLm2EEEEviT0_T1_:
        /* <DEDUP_REMOVED lines=39> */
[----:B-----5:R-:W-:Y:S05]  /*0270*/  CALL.REL.NOINC `($__internal_47_$__cuda_sm20_div_rn_f64_full) ;  /* 0x0000217000007944 */ /* 0x020fea0003c00000 */
[----:B------:R-:W-:Y:S01]  /*0280*/  IMAD.MOV.U32 R6, RZ, RZ, R2 ;  /* 0x000000ffff067224 */ /* 0x000fe200078e0002 */
[----:B------:R-:W-:Y:S02]  /*0290*/  MOV R7, R3 ;  /* 0x0000000300077202 */ /* 0x000fe40000000f00 */
.L_x_13591:
[----:B------:R-:W-:Y:S05]  /*02a0*/  BSYNC B1 ;  /* 0x0000000000017941 */ /* 0x000fea0003800000 */
.L_x_13590:
        /* <DEDUP_REMOVED lines=22> */
[----:B-----5:R-:W-:Y:S05]  /*0410*/  CALL.REL.NOINC `($__internal_47_$__cuda_sm20_div_rn_f64_full) ;  /* 0x00001fd000007944 */ /* 0x020fea0003c00000 */
[----:B------:R-:W-:Y:S01]  /*0420*/  MOV R4, R2 ;  /* 0x0000000200047202 */ /* 0x000fe20000000f00 */
[----:B------:R-:W-:Y:S02]  /*0430*/  IMAD.MOV.U32 R5, RZ, RZ, R3 ;  /* 0x000000ffff057224 */ /* 0x000fe400078e0003 */
.L_x_13593:
[----:B------:R-:W-:Y:S05]  /*0440*/  BSYNC B1 ;  /* 0x0000000000017941 */ /* 0x000fea0003800000 */
.L_x_13592:
        /* <DEDUP_REMOVED lines=23> */
[----:B------:R-:W-:Y:S05]  /*05c0*/  CALL.REL.NOINC `($__internal_47_$__cuda_sm20_div_rn_f64_full) ;  /* 0x00001e2000007944 */ /* 0x000fea0003c00000 */
[----:B------:R-:W-:Y:S02]  /*05d0*/  IMAD.MOV.U32 R22, RZ, RZ, R2 ;  /* 0x000000ffff167224 */ /* 0x000fe400078e0002 */
[----:B------:R-:W-:Y:S02]  /*05e0*/  IMAD.MOV.U32 R23, RZ, RZ, R3 ;  /* 0x000000ffff177224 */ /* 0x000fe400078e0003 */
.L_x_13595:
[----:B-1----:R-:W-:Y:S05]  /*05f0*/  BSYNC B1 ;  /* 0x0000000000017941 */ /* 0x002fea0003800000 */
.L_x_13594:
        /* <DEDUP_REMOVED lines=22> */
[----:B------:R-:W-:Y:S05]  /*0760*/  CALL.REL.NOINC `($__internal_47_$__cuda_sm20_div_rn_f64_full) ;  /* 0x00001c8000007944 */ /* 0x000fea0003c00000 */
[----:B------:R-:W-:Y:S02]  /*0770*/  IMAD.MOV.U32 R20, RZ, RZ, R2 ;  /* 0x000000ffff147224 */ /* 0x000fe400078e0002 */
[----:B------:R-:W-:Y:S02]  /*0780*/  IMAD.MOV.U32 R21, RZ, RZ, R3 ;  /* 0x000000ffff157224 */ /* 0x000fe400078e0003 */
.L_x_13597:
[----:B------:R-:W-:Y:S05]  /*0790*/  BSYNC B1 ;  /* 0x0000000000017941 */ /* 0x000fea0003800000 */
.L_x_13596:
        /* <DEDUP_REMOVED lines=23> */
[----:B------:R-:W-:Y:S05]  /*0910*/  CALL.REL.NOINC `($__internal_47_$__cuda_sm20_div_rn_f64_full) ;  /* 0x00001ad000007944 */ /* 0x000fea0003c00000 */
[----:B------:R-:W-:Y:S01]  /*0920*/  IMAD.MOV.U32 R6, RZ, RZ, R2 ;  /* 0x000000ffff067224 */ /* 0x000fe200078e0002 */
[----:B------:R-:W-:Y:S02]  /*0930*/  MOV R7, R3 ;  /* 0x0000000300077202 */ /* 0x000fe40000000f00 */
.L_x_13599:
[----:B-1----:R-:W-:Y:S05]  /*0940*/  BSYNC B1 ;  /* 0x0000000000017941 */ /* 0x002fea0003800000 */
.L_x_13598:
        /* <DEDUP_REMOVED lines=22> */
[----:B------:R-:W-:Y:S05]  /*0ab0*/  CALL.REL.NOINC `($__internal_47_$__cuda_sm20_div_rn_f64_full) ;  /* 0x0000193000007944 */ /* 0x000fea0003c00000 */
[----:B------:R-:W-:Y:S01]  /*0ac0*/  MOV R4, R2 ;  /* 0x0000000200047202 */ /* 0x000fe20000000f00 */
[----:B------:R-:W-:Y:S02]  /*0ad0*/  IMAD.MOV.U32 R5, RZ, RZ, R3 ;  /* 0x000000ffff057224 */ /* 0x000fe400078e0003 */
.L_x_13601:
[----:B------:R-:W-:Y:S05]  /*0ae0*/  BSYNC B1 ;  /* 0x0000000000017941 */ /* 0x000fea0003800000 */
.L_x_13600:
        /* <DEDUP_REMOVED lines=26> */
.L_x_13603:
[----:B-1----:R-:W-:Y:S05]  /*0c90*/  BSYNC B1 ;  /* 0x0000000000017941 */ /* 0x002fea0003800000 */
.L_x_13602:
        /* <DEDUP_REMOVED lines=25> */
.L_x_13605:
[----:B------:R-:W-:Y:S05]  /*0e30*/  BSYNC B1 ;  /* 0x0000000000017941 */ /* 0x000fea0003800000 */
.L_x_13604:
[----:B------:R-:W-:Y:S01]  /*0e40*/  STG.E.128 [R24.64+0x1010], R12 ;  /* 0x0010100c18007986 */ /* 0x000fe2000c101d04 */
[----:B------:R-:W-:Y:S05]  /*0e50*/  EXIT ;  /* 0x000000000000794d */ /* 0x000fea0003800000 */
.L_x_13589:
        /* <DEDUP_REMOVED lines=78> */
[----:B------:R-:W-:Y:S05]  /*1340*/  CALL.REL.NOINC `($__internal_47_$__cuda_sm20_div_rn_f64_full) ;  /* 0x000010a000007944 */ /* 0x000fea0003c00000 */
[----:B------:R-:W-:Y:S02]  /*1350*/  IMAD.MOV.U32 R24, RZ, RZ, R2 ;  /* 0x000000ffff187224 */ /* 0x000fe400078e0002 */
[----:B------:R-:W-:Y:S02]  /*1360*/  IMAD.MOV.U32 R25, RZ, RZ, R3 ;  /* 0x000000ffff197224 */ /* 0x000fe400078e0003 */
.L_x_13607:
[----:B------:R-:W-:Y:S05]  /*1370*/  BSYNC B1 ;  /* 0x0000000000017941 */ /* 0x000fea0003800000 */
.L_x_13606:
        /* <DEDUP_REMOVED lines=25> */
[----:B------:R-:W-:Y:S05]  /*1510*/  CALL.REL.NOINC `($__internal_47_$__cuda_sm20_div_rn_f64_full) ;  /* 0x00000ed000007944 */ /* 0x000fea0003c00000 */
[----:B------:R-:W-:Y:S01]  /*1520*/  IMAD.MOV.U32 R12, RZ, RZ, R2 ;  /* 0x000000ffff0c7224 */ /* 0x000fe200078e0002 */
[----:B------:R-:W-:Y:S02]  /*1530*/  MOV R13, R3 ;  /* 0x00000003000d7202 */ /* 0x000fe40000000f00 */
.L_x_13609:
[----:B------:R-:W-:Y:S05]  /*1540*/  BSYNC B1 ;  /* 0x0000000000017941 */ /* 0x000fea0003800000 */
.L_x_13608:
        /* <DEDUP_REMOVED lines=28> */
.L_x_13611:
[----:B------:R-:W-:Y:S05]  /*1710*/  BSYNC B1 ;  /* 0x0000000000017941 */ /* 0x000fea0003800000 */
.L_x_13610:
        /* <DEDUP_REMOVED lines=28> */
.L_x_13613:
[----:B------:R-:W-:Y:S05]  /*18e0*/  BSYNC B1 ;  /* 0x0000000000017941 */ /* 0x000fea0003800000 */
.L_x_13612:
        /* <DEDUP_REMOVED lines=28> */
.L_x_13615:
[----:B------:R-:W-:Y:S05]  /*1ab0*/  BSYNC B1 ;  /* 0x0000000000017941 */ /* 0x000fea0003800000 */
.L_x_13614:
        /* <DEDUP_REMOVED lines=28> */
.L_x_13617:
[----:B------:R-:W-:Y:S05]  /*1c80*/  BSYNC B1 ;  /* 0x0000000000017941 */ /* 0x000fea0003800000 */
.L_x_13616:
        /* <DEDUP_REMOVED lines=28> */
.L_x_13619:
[----:B------:R-:W-:Y:S05]  /*1e50*/  BSYNC B1 ;  /* 0x0000000000017941 */ /* 0x000fea0003800000 */
.L_x_13618:
        /* <DEDUP_REMOVED lines=26> */
[----:B------:R-:W-:Y:S01]  /*2000*/  IMAD.MOV.U32 R16, RZ, RZ, R2 ;  /* 0x000000ffff107224 */ /* 0x000fe200078e0002 */
[----:B------:R-:W-:Y:S02]  /*2010*/  MOV R17, R3 ;  /* 0x0000000300117202 */ /* 0x000fe40000000f00 */
.L_x_13621:
[----:B------:R-:W-:Y:S05]  /*2020*/  BSYNC B1 ;  /* 0x0000000000017941 */ /* 0x000fea0003800000 */
.L_x_13620:
        /* <DEDUP_REMOVED lines=22> */
.L_x_13624:
[----:B------:R-:W-:-:S13]  /*2190*/  ISETP.GE.AND P0, PT, R6, R7, PT ;  /* 0x000000070600720c */ /* 0x000fda0003f06270 */
[----:B------:R-:W-:Y:S05]  /*21a0*/  @P0 BRA `(.L_x_13626) ;  /* 0x000000c000000947 */ /* 0x000fea0003800000 */
[----:B-1----:R-:W-:Y:S01]  /*21b0*/  IMAD.IADD R2, R37, 0x1, R6 ;  /* 0x0000000125027824 */ /* 0x002fe200078e0206 */
[----:B------:R-:W-:Y:S01]  /*21c0*/  IADD3 R6, R6, 0x80, RZ ;  /* 0x0000008006067810 */ /* 0x000fe20007ffe0ff */
[----:B------:R-:W-:-:S04]  /*21d0*/  IMAD.MOV.U32 R3, RZ, RZ, 0x8 ;  /* 0x00000008ff037424 */ /* 0x000fc800078e00ff */
[----:B------:R-:W-:-:S05]  /*21e0*/  IMAD.WIDE.U32 R2, R2, R3, c[0x0][0x178] ;  /* 0x00005e0002027625 */ /* 0x000fca00078e0003 */
[----:B------:R1:W-:Y:S02]  /*21f0*/  STG.E.64 [R2.64], R8 ;  /* 0x0000000802007986 */ /* 0x0003e4000c101b04 */
.L_x_13625:
[----:B------:R-:W-:-:S13]  /*2200*/  ISETP.GE.AND P0, PT, R6, R7, PT ;  /* 0x000000070600720c */ /* 0x000fda0003f06270 */
[----:B------:R-:W-:Y:S05]  /*2210*/  @P0 BRA `(.L_x_13627) ;  /* 0x000000d000000947 */ /* 0x000fea0003800000 */
[----:B-1----:R-:W-:Y:S01]  /*2220*/  IADD3 R2, R37, R6, RZ ;  /* 0x0000000625027210 */ /* 0x002fe20007ffe0ff */
[----:B------:R-:W-:Y:S01]  /*2230*/  IMAD.MOV.U32 R3, RZ, RZ, 0x8 ;  /* 0x00000008ff037424 */ /* 0x000fe200078e00ff */
[----:B------:R-:W-:-:S03]  /*2240*/  IADD3 R6, R6, 0x80, RZ ;  /* 0x0000008006067810 */ /* 0x000fc60007ffe0ff */
[----:B------:R-:W-:-:S05]  /*2250*/  IMAD.WIDE.U32 R2, R2, R3, c[0x0][0x178] ;  /* 0x00005e0002027625 */ /* 0x000fca00078e0003 */
[----:B------:R1:W-:Y:S02]  /*2260*/  STG.E.64 [R2.64], R22 ;  /* 0x0000001602007986 */ /* 0x0003e4000c101b04 */
.L_x_13626:
        /* <DEDUP_REMOVED lines=8> */
.L_x_13627:
[----:B------:R-:W-:Y:S05]  /*22f0*/  BSYNC B1 ;  /* 0x0000000000017941 */ /* 0x000fea0003800000 */
.L_x_13623:
[----:B------:R-:W-:-:S13]  /*2300*/  ISETP.GE.AND P0, PT, R6, R7, PT ;  /* 0x000000070600720c */ /* 0x000fda0003f06270 */
[----:B-1----:R-:W-:Y:S01]  /*2310*/  @!P0 IMAD.IADD R2, R37, 0x1, R6 ;  /* 0x0000000125028824 */ /* 0x002fe200078e0206 */
[----:B------:R-:W-:Y:S01]  /*2320*/  @!P0 IADD3 R6, R6, 0x80, RZ ;  /* 0x0000008006068810 */ /* 0x000fe20007ffe0ff */
[----:B------:R-:W-:-:S04]  /*2330*/  @!P0 IMAD.MOV.U32 R3, RZ, RZ, 0x8 ;  /* 0x00000008ff038424 */ /* 0x000fc800078e00ff */
[----:B------:R-:W-:-:S05]  /*2340*/  @!P0 IMAD.WIDE.U32 R2, R2, R3, c[0x0][0x178] ;  /* 0x00005e0002028625 */ /* 0x000fca00078e0003 */
[----:B------:R1:W-:Y:S02]  /*2350*/  @!P0 STG.E.64 [R2.64], R18 ;  /* 0x0000001202008986 */ /* 0x0003e4000c101b04 */
.L_x_13628:
[----:B------:R-:W-:Y:S05]  /*2360*/  BSYNC B0 ;  /* 0x0000000000007941 */ /* 0x000fea0003800000 */
.L_x_13622:
        /* <DEDUP_REMOVED lines=8> */
        .weak           $__internal_47_$__cuda_sm20_div_rn_f64_full
        .type           $__internal_47_$__cuda_sm20_div_rn_f64_full,@function
        .size           $__internal_47_$__cuda_sm20_div_rn_f64_full,(.L_x_17708 - $__internal_47_$__cuda_sm20_div_rn_f64_full)
$__internal_47_$__cuda_sm20_div_rn_f64_full:
        /* <DEDUP_REMOVED lines=73> */
.L_x_13630:
        /* <DEDUP_REMOVED lines=17> */
.L_x_13633:
[----:B------:R-:W-:-:S05]  /*2990*/  LOP3.LUT R2, R35, 0x80000, RZ, 0xfc, !PT ;  /* 0x0008000023027812 */ /* 0x000fca00078efcff */
[----:B------:R-:W-:Y:S01]  /*29a0*/  IMAD.MOV.U32 R3, RZ, RZ, R2 ;  /* 0x000000ffff037224 */ /* 0x000fe200078e0002 */
[----:B------:R-:W-:Y:S01]  /*29b0*/  MOV R2, R34 ;  /* 0x0000002200027202 */ /* 0x000fe20000000f00 */
[----:B------:R-:W-:Y:S05]  /*29c0*/  BRA `(.L_x_13631) ;  /* 0x0000003000007947 */ /* 0x000fea0003800000 */
.L_x_13632:
[----:B------:R-:W-:-:S05]  /*29d0*/  LOP3.LUT R2, R29, 0x80000, RZ, 0xfc, !PT ;  /* 0x000800001d027812 */ /* 0x000fca00078efcff */
[----:B------:R-:W-:Y:S02]  /*29e0*/  IMAD.MOV.U32 R3, RZ, RZ, R2 ;  /* 0x000000ffff037224 */ /* 0x000fe400078e0002 */
[----:B------:R-:W-:Y:S02]  /*29f0*/  IMAD.MOV.U32 R2, RZ, RZ, R28 ;  /* 0x000000ffff027224 */ /* 0x000fe400078e001c */
.L_x_13631:
[----:B------:R-:W-:Y:S05]  /*2a00*/  BSYNC B0 ;  /* 0x0000000000007941 */ /* 0x000fea0003800000 */
.L_x_13629:
[----:B------:R-:W-:Y:S01]  /*2a10*/  MOV R4, R0 ;  /* 0x0000000000047202 */ /* 0x000fe20000000f00 */
[----:B------:R-:W-:-:S04]  /*2a20*/  IMAD.MOV.U32 R5, RZ, RZ, 0x0 ;  /* 0x00000000ff057424 */ /* 0x000fc800078e00ff */
[----:B------:R-:W-:Y:S05]  /*2a30*/  RET.REL.NODEC R4 `(_ZN2at6native29vectorized_elementwise_kernelILi4ENS0_13BUnaryFunctorIdddNS0_15binary_internal10DivFunctorIdEEEESt5arrayIPcLm2EEEEviT0_T1_) ;  /* 0xffffd5c004007950 */ /* 0x000fea0003c3ffff */
.L_x_13634:
        /* <DEDUP_REMOVED lines=12> */
.L_x_17708:


//--------------------- .text._ZN2at6native29vectorized_elementwise_kernelILi8ENS0_13BUnaryFunctorIdddNS0_15binary_internal10DivFunctorIdEEEESt5arrayIPcLm2EEEEviT0_T1_ --------------------------
	.section	.text._ZN2at6native29vectorized_elementwise_kernelILi8ENS0_13BUnaryFunctorIdddNS0_15binary_internal10DivFunctorIdEEEESt5arrayIPcLm2EEEEviT0_T1_,"ax",@progbits
	.sectioninfo	@"SHI_REGISTERS=4"
	.align	128
        .global         _ZN2at6native29vectorized_elementwise_kernelILi8ENS0_13BUnaryFunctorIdddNS0_15binary_internal10DivFunctorIdEEEESt5arrayIPcLm2EEEEviT0_T1_
        .type           _ZN2at6native29vectorized_elementwise_kernelILi8ENS0_13BUnaryFunctorIdddNS0_15binary_internal10DivFunctorIdEEEESt5arrayIPcLm2EEEEviT0_T1_,@function
        .size           _ZN2at6native29vectorized_elementwise_kernelILi8ENS0_13BUnaryFunctorIdddNS0_15binary_internal10DivFunctorIdEEEESt5arrayIPcLm2EEEEviT0_T1_,(.L_x_17833 - _ZN2at6native29vectorized_elementwise_kernelILi8ENS0_13BUnaryFunctorIdddNS0_15binary_internal10DivFunctorIdEEEESt5arrayIPcLm2EEEEviT0_T1_)
        .other          _ZN2at6native29vectorized_elementwise_kernelILi8ENS0_13BUnaryFunctorIdddNS0_15binary_internal10DivFunctorIdEEEESt5arrayIPcLm2EEEEviT0_T1_,@"STO_CUDA_ENTRY STV_DEFAULT"
_ZN2at6native29vectorized_elementwise_kernelILi8ENS0_13BUnaryFunctorIdddNS0_15binary_internal10DivFunctorIdEEEESt5arrayIPcLm2EEEEviT0_T1_:
.text._ZN2at6native29vectorized_elementwise_kernelILi8ENS0_13BUnaryFunctorIdddNS0_15binary_internal10DivFunctorIdEEEESt5arrayIPcLm2EEEEviT0_T1_:
[----:B------:R-:W-:Y:S02]  /*0000*/  MOV R1, c[0x0][0x28] ;  /* 0x00000a0000017a02 */ /* 0x000fe40000000f00 */
[----:B------:R-:W-:Y:S05]  /*0010*/  EXIT ;  /* 0x000000000000794d */ /* 0x000fea0003800000 */
.L_x_13635:
        /* <DEDUP_REMOVED lines=14> */
.L_x_17833:


//--------------------- .text._ZN2at6native18elementwise_kernelILi128ELi4EZNS0_15gpu_kernel_implINS0_13AUnaryFunctorIdddNS0_15binary_internal10DivFunctorIdEEEEEEvRNS_18TensorIteratorBaseERKT_EUliE_EEviT1_ --------------------------
	.section	.text._ZN2at6native18elementwise_kernelILi128ELi4EZNS0_15gpu_kernel_implINS0_13AUnaryFunctorIdddNS0_15binary_internal10DivFunctorIdEEEEEEvRNS_18TensorIteratorBaseERKT_EUliE_EEviT1_,"ax",@progbits
	.sectioninfo	@"SHI_REGISTERS=30"
	.align	128
        .global         _ZN2at6native18elementwise_kernelILi128ELi4EZNS0_15gpu_kernel_implINS0_13AUnaryFunctorIdddNS0_15binary_internal10DivFunctorIdEEEEEEvRNS_18TensorIteratorBaseERKT_EUliE_EEviT1_
        .type           _ZN2at6native18elementwise_kernelILi128ELi4EZNS0_15gpu_kernel_implINS0_13AUnaryFunctorIdddNS0_15binary_internal10DivFunctorIdEEEEEEvRNS_18TensorIteratorBaseERKT_EUliE_EEviT1_,@function
        .size           _ZN2at6native18elementwise_kernelILi128ELi4EZNS0_15gpu_kernel_implINS0_13AUnaryFunctorIdddNS0_15binary_internal10DivFunctorIdEEEEEEvRNS_18TensorIteratorBaseERKT_EUliE_EEviT1_,(.L_x_17709 - _ZN2at6native18elementwise_kernelILi128ELi4EZNS0_15gpu_kernel_implINS0_13AUnaryFunctorIdddNS0_15binary_internal10DivFunctorIdEEEEEEvRNS_18TensorIteratorBaseERKT_EUliE_EEviT1_)
        .other          _ZN2at6native18elementwise_kernelILi128ELi4EZNS0_15gpu_kernel_implINS0_13AUnaryFunctorIdddNS0_15binary_internal10DivFunctorIdEEEEEEvRNS_18TensorIteratorBaseERKT_EUliE_EEviT1_,@"STO_CUDA_ENTRY STV_DEFAULT"
_ZN2at6native18elementwise_kernelILi128ELi4EZNS0_15gpu_kernel_implINS0_13AUnaryFunctorIdddNS0_15binary_internal10DivFunctorIdEEEEEEvRNS_18TensorIteratorBaseERKT_EUliE_EEviT1_:
.text._ZN2at6native18elementwise_kernelILi128ELi4EZNS0_15gpu_kernel_implINS0_13AUnaryFunctorIdddNS0_15binary_internal10DivFunctorIdEEEEEEvRNS_18TensorIteratorBaseERKT_EUliE_EEviT1_:
        /* <DEDUP_REMOVED lines=236> */
.L_x_13638:
        /* <DEDUP_REMOVED lines=19> */
.L_x_13642:
[----:B------:R-:W2:Y:S02]  /*0ff0*/  LDG.E.U8 R4, [R4.64] ;  /* 0x0000002404047981 */ /* 0x000ea4000c1e1100 */
[----:B--2---:R0:W1:Y:S01]  /*1000*/  I2F.F64.U16 R6, R4 ;  /* 0x0000000400067312 */ /* 0x0040620000101800 */
[----:B------:R-:W-:Y:S05]  /*1010*/  BRA `(.L_x_13644) ;  /* 0x00000df000007947 */ /* 0x000fea0003800000 */
.L_x_13641:
        /* <DEDUP_REMOVED lines=9> */
.L_x_13646:
[----:B------:R-:W2:Y:S02]  /*10b0*/  LDG.E R4, [R4.64] ;  /* 0x0000002404047981 */ /* 0x000ea4000c1e1900 */
[----:B--2---:R0:W1:Y:S01]  /*10c0*/  I2F.F64 R6, R4 ;  /* 0x0000000400067312 */ /* 0x0040620000201c00 */
[----:B------:R-:W-:Y:S05]  /*10d0*/  BRA `(.L_x_13644) ;  /* 0x00000d3000007947 */ /* 0x000fea0003800000 */
.L_x_13645:
[----:B------:R-:W2:Y:S02]  /*10e0*/  LDG.E.U16 R4, [R4.64] ;  /* 0x0000002404047981 */ /* 0x000ea4000c1e1500 */
[----:B--2---:R0:W1:Y:S01]  /*10f0*/  I2F.F64.S16 R6, R4 ;  /* 0x0000000400067312 */ /* 0x0040620000101c00 */
[----:B------:R-:W-:Y:S05]  /*1100*/  BRA `(.L_x_13644) ;  /* 0x00000d0000007947 */ /* 0x000fea0003800000 */
.L_x_13640:
        /* <DEDUP_REMOVED lines=10> */
.L_x_13648:
[----:B------:R-:W2:Y:S02]  /*11b0*/  LDG.E.U16 R0, [R4.64] ;  /* 0x0000002404007981 */ /* 0x000ea4000c1e1500 */
[----:B--2---:R-:W-:-:S05]  /*11c0*/  HADD2.F32 R0, -RZ, R0.H0_H0 ;  /* 0x20000000ff007230 */ /* 0x004fca0000004100 */
[----:B------:R-:W-:-:S04]  /*11d0*/  FMUL.FTZ R0, R0, 1 ;  /* 0x3f80000000007820 */ /* 0x000fc80000410000 */
[----:B------:R0:W1:Y:S01]  /*11e0*/  F2F.F64.F32 R6, R0 ;  /* 0x0000000000067310 */ /* 0x0000620000201800 */
[----:B------:R-:W-:Y:S05]  /*11f0*/  BRA `(.L_x_13644) ;  /* 0x00000c1000007947 */ /* 0x000fea0003800000 */
.L_x_13647:
        /* <DEDUP_REMOVED lines=10> */
.L_x_13650:
[----:B------:R-:W2:Y:S02]  /*12a0*/  LDG.E.U16 R4, [R4.64] ;  /* 0x0000002404047981 */ /* 0x000ea4000c1e1500 */
[----:B--2---:R-:W-:-:S05]  /*12b0*/  HADD2.F32 R0, -RZ, R4.H0_H0 ;  /* 0x20000004ff007230 */ /* 0x004fca0000004100 */
[----:B------:R-:W-:-:S04]  /*12c0*/  FMUL.FTZ R0, R0, 1 ;  /* 0x3f80000000007820 */ /* 0x000fc80000410000 */
[----:B------:R0:W1:Y:S01]  /*12d0*/  F2F.F64.F32 R6, R0 ;  /* 0x0000000000067310 */ /* 0x0000620000201800 */
[----:B------:R-:W-:Y:S05]  /*12e0*/  BRA `(.L_x_13644) ;  /* 0x00000b2000007947 */ /* 0x000fea0003800000 */
.L_x_13649:
[----:B------:R0:W5:Y:S01]  /*12f0*/  LDG.E.64 R6, [R4.64] ;  /* 0x0000002404067981 */ /* 0x000162000c1e1b00 */
[----:B------:R-:W-:Y:S05]  /*1300*/  BRA `(.L_x_13644) ;  /* 0x00000b0000007947 */ /* 0x000fea0003800000 */
.L_x_13639:
        /* <DEDUP_REMOVED lines=13> */
.L_x_13653:
[----:B------:R0:W5:Y:S01]  /*13e0*/  LDG.E.64 R6, [R4.64] ;  /* 0x0000002404067981 */ /* 0x000162000c1e1b00 */
[----:B------:R-:W-:Y:S05]  /*13f0*/  BRA `(.L_x_13644) ;  /* 0x00000a1000007947 */ /* 0x000fea0003800000 */
.L_x_13652:
        /* <DEDUP_REMOVED lines=28> */
.L_x_13655:
        /* <DEDUP_REMOVED lines=15> */
.L_x_13654:
[----:B------:R-:W2:Y:S02]  /*16b0*/  LDG.E.U16 R0, [R4.64] ;  /* 0x0000002404007981 */ /* 0x000ea4000c1e1500 */
[----:B--2---:R-:W-:-:S05]  /*16c0*/  PRMT R0, RZ, 0x5410, R0 ;  /* 0x00005410ff007816 */ /* 0x004fca0000000000 */
[----:B------:R-:W-:-:S04]  /*16d0*/  FMUL.FTZ R0, R0, 1 ;  /* 0x3f80000000007820 */ /* 0x000fc80000410000 */
[----:B------:R0:W1:Y:S01]  /*16e0*/  F2F.F64.F32 R6, R0 ;  /* 0x0000000000067310 */ /* 0x0000620000201800 */
[----:B------:R-:W-:Y:S05]  /*16f0*/  BRA `(.L_x_13644) ;  /* 0x0000071000007947 */ /* 0x000fea0003800000 */
.L_x_13651:
        /* <DEDUP_REMOVED lines=11> */
.L_x_13658:
        /* <DEDUP_REMOVED lines=21> */
.L_x_13662:
[----:B------:R-:W-:Y:S05]  /*1900*/  BSYNC B1 ;  /* 0x0000000000017941 */ /* 0x000fea0003800000 */
.L_x_13661:
[----:B------:R-:W-:Y:S01]  /*1910*/  LEA R5, R0, 0x3b800000, 0x17 ;  /* 0x3b80000000057811 */ /* 0x000fe200078eb8ff */
[----:B------:R-:W-:-:S05]  /*1920*/  IMAD.SHL.U32 R0, R3, 0x100000, RZ ;  /* 0x0010000003007824 */ /* 0x000fca00078e00ff */
[----:B------:R-:W-:Y:S02]  /*1930*/  LOP3.LUT R0, R5, R0, R6, 0xfe, !PT ;  /* 0x0000000005007212 */ /* 0x000fe400078efe06 */
.L_x_13660:
[----:B------:R-:W-:Y:S05]  /*1940*/  BSYNC B0 ;  /* 0x0000000000007941 */ /* 0x000fea0003800000 */
.L_x_13659:
[----:B------:R-:W-:-:S04]  /*1950*/  FMUL.FTZ R0, R0, 1 ;  /* 0x3f80000000007820 */ /* 0x000fc80000410000 */
[----:B------:R0:W1:Y:S01]  /*1960*/  F2F.F64.F32 R6, R0 ;  /* 0x0000000000067310 */ /* 0x0000620000201800 */
[----:B------:R-:W-:Y:S05]  /*1970*/  BRA `(.L_x_13644) ;  /* 0x0000049000007947 */ /* 0x000fea0003800000 */
.L_x_13657:
        /* <DEDUP_REMOVED lines=21> */
.L_x_13666:
[----:B------:R-:W-:Y:S05]  /*1ad0*/  BSYNC B1 ;  /* 0x0000000000017941 */ /* 0x000fea0003800000 */
.L_x_13665:
[----:B------:R-:W-:Y:S01]  /*1ae0*/  LEA R5, R0, 0x37800000, 0x17 ;  /* 0x3780000000057811 */ /* 0x000fe200078eb8ff */
[----:B------:R-:W-:-:S05]  /*1af0*/  IMAD.SHL.U32 R0, R3, 0x200000, RZ ;  /* 0x0020000003007824 */ /* 0x000fca00078e00ff */
[----:B------:R-:W-:Y:S02]  /*1b00*/  LOP3.LUT R0, R5, R0, R6, 0xfe, !PT ;  /* 0x0000000005007212 */ /* 0x000fe400078efe06 */
.L_x_13664:
[----:B------:R-:W-:Y:S05]  /*1b10*/  BSYNC B0 ;  /* 0x0000000000007941 */ /* 0x000fea0003800000 */
.L_x_13663:
[----:B------:R-:W-:-:S04]  /*1b20*/  FMUL.FTZ R0, R0, 1 ;  /* 0x3f80000000007820 */ /* 0x000fc80000410000 */
[----:B------:R0:W1:Y:S01]  /*1b30*/  F2F.F64.F32 R6, R0 ;  /* 0x0000000000067310 */ /* 0x0000620000201800 */
[----:B------:R-:W-:Y:S05]  /*1b40*/  BRA `(.L_x_13644) ;  /* 0x000002c000007947 */ /* 0x000fea0003800000 */
.L_x_13656:
        /* <DEDUP_REMOVED lines=14> */
.L_x_13670:
[----:B------:R-:W-:Y:S05]  /*1c30*/  BSYNC B0 ;  /* 0x0000000000007941 */ /* 0x000fea0003800000 */
.L_x_13669:
[----:B------:R-:W-:-:S04]  /*1c40*/  FMUL.FTZ R0, R0, 1 ;  /* 0x3f80000000007820 */ /* 0x000fc80000410000 */
[----:B------:R0:W1:Y:S01]  /*1c50*/  F2F.F64.F32 R6, R0 ;  /* 0x0000000000067310 */ /* 0x0000620000201800 */
[----:B------:R-:W-:Y:S05]  /*1c60*/  BRA `(.L_x_13644) ;  /* 0x000001a000007947 */ /* 0x000fea0003800000 */
.L_x_13643:
        /* <DEDUP_REMOVED lines=21> */
.L_x_13668:
[----:B------:R-:W2:Y:S02]  /*1dc0*/  LDG.E.64 R6, [R4.64] ;  /* 0x0000002404067981 */ /* 0x000ea4000c1e1b00 */
[----:B--2---:R-:W0:Y:S01]  /*1dd0*/  I2F.F64.U64 R6, R6 ;  /* 0x0000000600067312 */ /* 0x004e220000301800 */
[----:B------:R-:W-:Y:S05]  /*1de0*/  BRA `(.L_x_13644) ;  /* 0x0000002000007947 */ /* 0x000fea0003800000 */
.L_x_13667:
[----:B------:R-:W2:Y:S02]  /*1df0*/  LDG.E R4, [R4.64] ;  /* 0x0000002404047981 */ /* 0x000ea4000c1e1900 */
[----:B--2---:R0:W1:Y:S02]  /*1e00*/  I2F.F64.U32 R6, R4 ;  /* 0x0000000400067312 */ /* 0x0040640000201800 */
.L_x_13644:
[----:B01---5:R-:W0:Y:S01]  /*1e10*/  MUFU.RCP64H R5, R7 ;  /* 0x0000000700057308 */ /* 0x023e220000001800 */
[----:B------:R-:W-:Y:S01]  /*1e20*/  IMAD.MOV.U32 R4, RZ, RZ, 0x1 ;  /* 0x00000001ff047424 */ /* 0x000fe200078e00ff */
[----:B------:R-:W-:Y:S01]  /*1e30*/  BSSY B0, `(.L_x_13671) ;  /* 0x0000015000007945 */ /* 0x000fe20003800000 */
        /* <DEDUP_REMOVED lines=10> */
[----:B0-----:R-:W-:-:S05]  /*1ee0*/  FFMA R0, RZ, R7, R5 ;  /* 0x00000007ff007223 */ /* 0x001fca0000000005 */
[----:B------:R-:W-:-:S13]  /*1ef0*/  FSETP.GT.AND P1, PT, |R0|, 1.469367938527859385e-39, PT ;  /* 0x001000000000780b */ /* 0x000fda0003f24200 */
[----:B------:R-:W-:Y:S05]  /*1f00*/  @P0 BRA P1, `(.L_x_13672) ;  /* 0x0000007000000947 */ /* 0x000fea0000800000 */
[----:B------:R-:W-:Y:S01]  /*1f10*/  IMAD.MOV.U32 R4, RZ, RZ, R6 ;  /* 0x000000ffff047224 */ /* 0x000fe200078e0006 */
[----:B------:R-:W-:Y:S01]  /*1f20*/  MOV R0, 0x1f60 ;  /* 0x00001f6000007802 */ /* 0x000fe20000000f00 */
[----:B------:R-:W-:Y:S02]  /*1f30*/  IMAD.MOV.U32 R3, RZ, RZ, R7 ;  /* 0x000000ffff037224 */ /* 0x000fe400078e0007 */
[----:B------:R-:W-:Y:S02]  /*1f40*/  IMAD.MOV.U32 R24, RZ, RZ, c[0x0][0x378] ;  /* 0x0000de00ff187624 */ /* 0x000fe400078e00ff */
[----:B------:R-:W-:Y:S05]  /*1f50*/  CALL.REL.NOINC `($__internal_48_$__cuda_sm20_div_rn_f64_full) ;  /* 0x00009e1000007944 */ /* 0x000fea0003c00000 */
[----:B------:R-:W-:Y:S02]  /*1f60*/  IMAD.MOV.U32 R4, RZ, RZ, R8 ;  /* 0x000000ffff047224 */ /* 0x000fe400078e0008 */
[----:B------:R-:W-:Y:S02]  /*1f70*/  IMAD.MOV.U32 R5, RZ, RZ, R9 ;  /* 0x000000ffff057224 */ /* 0x000fe400078e0009 */
.L_x_13672:
[----:B------:R-:W-:Y:S05]  /*1f80*/  BSYNC B0 ;  /* 0x0000000000007941 */ /* 0x000fea0003800000 */
.L_x_13671:
        /* <DEDUP_REMOVED lines=15> */
.L_x_13676:
[----:B------:R-:W0:Y:S02]  /*2080*/  F2I.S64.F64.TRUNC R4, R4 ;  /* 0x0000000400047311 */ /* 0x000e24000030d900 */
[----:B0-----:R-:W-:-:S05]  /*2090*/  IMAD.MOV.U32 R3, RZ, RZ, R4 ;  /* 0x000000ffff037224 */ /* 0x001fca00078e0004 */
[----:B------:R0:W-:Y:S01]  /*20a0*/  STG.E.U8 [R16.64], R3 ;  /* 0x0000000310007986 */ /* 0x0001e2000c101124 */
[----:B------:R-:W-:Y:S05]  /*20b0*/  BRA `(.L_x_13678) ;  /* 0x00000ed000007947 */ /* 0x000fea0003800000 */
.L_x_13675:
        /* <DEDUP_REMOVED lines=9> */
.L_x_13680:
[----:B------:R-:W0:Y:S02]  /*2150*/  F2I.F64.TRUNC R5, R4 ;  /* 0x0000000400057311 */ /* 0x000e24000030d100 */
[----:B0-----:R0:W-:Y:S01]  /*2160*/  STG.E [R16.64], R5 ;  /* 0x0000000510007986 */ /* 0x0011e2000c101924 */
[----:B------:R-:W-:Y:S05]  /*2170*/  BRA `(.L_x_13678) ;  /* 0x00000e1000007947 */ /* 0x000fea0003800000 */
.L_x_13679:
[----:B------:R-:W0:Y:S02]  /*2180*/  F2I.F64.TRUNC R5, R4 ;  /* 0x0000000400057311 */ /* 0x000e24000030d100 */
[----:B0-----:R0:W-:Y:S01]  /*2190*/  STG.E.U16 [R16.64], R5 ;  /* 0x0000000510007986 */ /* 0x0011e2000c101524 */
[----:B------:R-:W-:Y:S05]  /*21a0*/  BRA `(.L_x_13678) ;  /* 0x00000de000007947 */ /* 0x000fea0003800000 */
.L_x_13674:
        /* <DEDUP_REMOVED lines=11> */
.L_x_13682:
[----:B------:R-:W0:Y:S01]  /*2260*/  F2F.F32.F64 R0, R4 ;  /* 0x0000000400007310 */ /* 0x000e220000301000 */
[----:B------:R-:W0:-:S14]  /*2270*/  DSETP.GEU.AND P0, PT, |R4|, c[0x2][0x0], PT ;  /* 0x008000000400762a */ /* 0x000e1c0003f0e200 */
[----:B0-----:R-:W-:-:S05]  /*2280*/  @!P0 FMUL R0, R0, 1.175494350822287508e-38 ;  /* 0x0080000000008820 */ /* 0x001fca0000400000 */
[----:B------:R-:W-:-:S05]  /*2290*/  F2FP.PACK_AB R0, RZ, R0 ;  /* 0x00000000ff00723e */ /* 0x000fca00000000ff */
[----:B------:R0:W-:Y:S01]  /*22a0*/  STG.E.U16 [R16.64], R0 ;  /* 0x0000000010007986 */ /* 0x0001e2000c101524 */
[----:B------:R-:W-:Y:S05]  /*22b0*/  BRA `(.L_x_13678) ;  /* 0x00000cd000007947 */ /* 0x000fea0003800000 */
.L_x_13681:
        /* <DEDUP_REMOVED lines=12> */
.L_x_13684:
[----:B------:R-:W0:Y:S01]  /*2380*/  F2F.F32.F64 R0, R4 ;  /* 0x0000000400007310 */ /* 0x000e220000301000 */
[----:B------:R-:W0:-:S14]  /*2390*/  DSETP.GEU.AND P0, PT, |R4|, c[0x2][0x0], PT ;  /* 0x008000000400762a */ /* 0x000e1c0003f0e200 */
[----:B0-----:R-:W-:-:S05]  /*23a0*/  @!P0 FMUL R0, R0, 1.175494350822287508e-38 ;  /* 0x0080000000008820 */ /* 0x001fca0000400000 */
[----:B------:R-:W-:-:S04]  /*23b0*/  F2FP.PACK_AB R3, RZ, R0 ;  /* 0x00000000ff03723e */ /* 0x000fc800000000ff */
[----:B------:R-:W-:-:S05]  /*23c0*/  PRMT R3, R3, 0x5410, RZ ;  /* 0x0000541003037816 */ /* 0x000fca00000000ff */
[----:B------:R0:W-:Y:S01]  /*23d0*/  STG.E [R16.64], R3 ;  /* 0x0000000310007986 */ /* 0x0001e2000c101924 */
[----:B------:R-:W-:Y:S05]  /*23e0*/  BRA `(.L_x_13678) ;  /* 0x00000ba000007947 */ /* 0x000fea0003800000 */
.L_x_13683:
[----:B------:R0:W-:Y:S01]  /*23f0*/  STG.E.64 [R16.64], R4 ;  /* 0x0000000410007986 */ /* 0x0001e2000c101b24 */
[----:B------:R-:W-:Y:S05]  /*2400*/  BRA `(.L_x_13678) ;  /* 0x00000b8000007947 */ /* 0x000fea0003800000 */
.L_x_13673:
        /* <DEDUP_REMOVED lines=12> */
.L_x_13687:
[----:B------:R-:W-:-:S05]  /*24d0*/  CS2R R6, SRZ ;  /* 0x0000000000067805 */ /* 0x000fca000001ff00 */
[----:B------:R0:W-:Y:S01]  /*24e0*/  STG.E.128 [R16.64], R4 ;  /* 0x0000000410007986 */ /* 0x0001e2000c101d24 */
[----:B------:R-:W-:Y:S05]  /*24f0*/  BRA `(.L_x_13678) ;  /* 0x00000a9000007947 */ /* 0x000fea0003800000 */
.L_x_13686:
        /* <DEDUP_REMOVED lines=23> */
.L_x_13691:
[----:B------:R-:W-:Y:S05]  /*2670*/  BSYNC B0 ;  /* 0x0000000000007941 */ /* 0x000fea0003800000 */
.L_x_13690:
[----:B------:R-:W-:-:S05]  /*2680*/  LOP3.LUT R7, R0, R7, RZ, 0xfc, !PT ;  /* 0x0000000700077212 */ /* 0x000fca00078efcff */
[----:B------:R0:W-:Y:S01]  /*2690*/  STG.E.U8 [R16.64], R7 ;  /* 0x0000000710007986 */ /* 0x0001e2000c101124 */
[----:B------:R-:W-:Y:S05]  /*26a0*/  BRA `(.L_x_13678) ;  /* 0x000008e000007947 */ /* 0x000fea0003800000 */
.L_x_13689:
        /* <DEDUP_REMOVED lines=15> */
.L_x_13693:
[----:B------:R-:W-:Y:S01]  /*27a0*/  IMAD.MOV.U32 R0, RZ, RZ, 0x7f ;  /* 0x0000007fff007424 */ /* 0x000fe200078e00ff */
[----:B------:R-:W-:-:S04]  /*27b0*/  ISETP.GT.U32.AND P0, PT, R3, 0x7f800000, PT ;  /* 0x7f8000000300780c */ /* 0x000fc80003f04070 */
[----:B------:R-:W-:-:S04]  /*27c0*/  SEL R0, R0, 0x7c, P0 ;  /* 0x0000007c00007807 */ /* 0x000fc80000000000 */
.L_x_13694:
[----:B------:R-:W-:Y:S05]  /*27d0*/  BSYNC B0 ;  /* 0x0000000000007941 */ /* 0x000fea0003800000 */
.L_x_13692:
[----:B------:R-:W-:-:S04]  /*27e0*/  LOP3.LUT R3, R7, 0x80000000, RZ, 0xc0, !PT ;  /* 0x8000000007037812 */ /* 0x000fc800078ec0ff */
[----:B------:R-:W-:-:S04]  /*27f0*/  SHF.R.U32.HI R3, RZ, 0x18, R3 ;  /* 0x00000018ff037819 */ /* 0x000fc80000011603 */
[----:B------:R-:W-:-:S05]  /*2800*/  LOP3.LUT R3, R0, R3, RZ, 0xfc, !PT ;  /* 0x0000000300037212 */ /* 0x000fca00078efcff */
[----:B------:R0:W-:Y:S01]  /*2810*/  STG.E.U8 [R16.64], R3 ;  /* 0x0000000310007986 */ /* 0x0001e2000c101124 */
[----:B------:R-:W-:Y:S05]  /*2820*/  BRA `(.L_x_13678) ;  /* 0x0000076000007947 */ /* 0x000fea0003800000 */
.L_x_13688:
[----:B------:R-:W0:Y:S01]  /*2830*/  F2F.F32.F64 R0, R4 ;  /* 0x0000000400007310 */ /* 0x000e220000301000 */
[----:B------:R-:W0:-:S14]  /*2840*/  DSETP.GEU.AND P0, PT, |R4|, c[0x2][0x0], PT ;  /* 0x008000000400762a */ /* 0x000e1c0003f0e200 */
[----:B0-----:R-:W-:-:S05]  /*2850*/  @!P0 FMUL R0, R0, 1.175494350822287508e-38 ;  /* 0x0080000000008820 */ /* 0x001fca0000400000 */
[----:B------:R-:W-:-:S05]  /*2860*/  F2FP.BF16.PACK_AB R0, RZ, R0 ;  /* 0x00000000ff00723e */ /* 0x000fca00000010ff */
[----:B------:R0:W-:Y:S01]  /*2870*/  STG.E.U16 [R16.64], R0 ;  /* 0x0000000010007986 */ /* 0x0001e2000c101524 */
[----:B------:R-:W-:Y:S05]  /*2880*/  BRA `(.L_x_13678) ;  /* 0x0000070000007947 */ /* 0x000fea0003800000 */
.L_x_13685:
        /* <DEDUP_REMOVED lines=11> */
.L_x_13697:
        /* <DEDUP_REMOVED lines=19> */
.L_x_13700:
[----:B------:R-:W-:-:S04]  /*2a70*/  LOP3.LUT R3, R7, 0x80000000, RZ, 0xc0, !PT ;  /* 0x8000000007037812 */ /* 0x000fc800078ec0ff */
[----:B------:R-:W-:-:S04]  /*2a80*/  SHF.R.U32.HI R3, RZ, 0x18, R3 ;  /* 0x00000018ff037819 */ /* 0x000fc80000011603 */
[----:B------:R-:W-:-:S04]  /*2a90*/  LOP3.LUT R0, R0, R3, RZ, 0xfc, !PT ;  /* 0x0000000300007212 */ /* 0x000fc800078efcff */
[----:B------:R-:W-:Y:S02]  /*2aa0*/  PRMT R8, R0, 0x7610, R8 ;  /* 0x0000761000087816 */ /* 0x000fe40000000008 */
.L_x_13699:
[----:B------:R-:W-:Y:S05]  /*2ab0*/  BSYNC B0 ;  /* 0x0000000000007941 */ /* 0x000fea0003800000 */
.L_x_13698:
[----:B------:R0:W-:Y:S01]  /*2ac0*/  STG.E.U8 [R16.64], R8 ;  /* 0x0000000810007986 */ /* 0x0001e2000c101124 */
[----:B------:R-:W-:Y:S05]  /*2ad0*/  BRA `(.L_x_13678) ;  /* 0x000004b000007947 */ /* 0x000fea0003800000 */
.L_x_13696:
        /* <DEDUP_REMOVED lines=19> */
.L_x_13703:
[----:B------:R-:W-:-:S04]  /*2c10*/  LOP3.LUT R3, R7, 0x80000000, RZ, 0xc0, !PT ;  /* 0x8000000007037812 */ /* 0x000fc800078ec0ff */
[----:B------:R-:W-:-:S04]  /*2c20*/  SHF.R.U32.HI R3, RZ, 0x18, R3 ;  /* 0x00000018ff037819 */ /* 0x000fc80000011603 */
[----:B------:R-:W-:-:S04]  /*2c30*/  LOP3.LUT R0, R0, R3, RZ, 0xfc, !PT ;  /* 0x0000000300007212 */ /* 0x000fc800078efcff */
[----:B------:R-:W-:Y:S02]  /*2c40*/  PRMT R8, R0, 0x7610, R8 ;  /* 0x0000761000087816 */ /* 0x000fe40000000008 */
.L_x_13702:
[----:B------:R-:W-:Y:S05]  /*2c50*/  BSYNC B0 ;  /* 0x0000000000007941 */ /* 0x000fea0003800000 */
.L_x_13701:
[----:B------:R0:W-:Y:S01]  /*2c60*/  STG.E.U8 [R16.64], R8 ;  /* 0x0000000810007986 */ /* 0x0001e2000c101124 */
[----:B------:R-:W-:Y:S05]  /*2c70*/  BRA `(.L_x_13678) ;  /* 0x0000031000007947 */ /* 0x000fea0003800000 */
.L_x_13695:
        /* <DEDUP_REMOVED lines=24> */
.L_x_13677:
        /* <DEDUP_REMOVED lines=20> */
.L_x_13705:
[----:B------:R-:W0:Y:S02]  /*2f40*/  F2I.U64.F64.TRUNC R4, R4 ;  /* 0x0000000400047311 */ /* 0x000e24000030d800 */
[----:B0-----:R0:W-:Y:S01]  /*2f50*/  STG.E.64 [R16.64], R4 ;  /* 0x0000000410007986 */ /* 0x0011e2000c101b24 */
[----:B------:R-:W-:Y:S05]  /*2f60*/  BRA `(.L_x_13678) ;  /* 0x0000002000007947 */ /* 0x000fea0003800000 */
.L_x_13704:
[----:B------:R-:W0:Y:S02]  /*2f70*/  F2I.U32.F64.TRUNC R5, R4 ;  /* 0x0000000400057311 */ /* 0x000e24000030d000 */
[----:B0-----:R0:W-:Y:S02]  /*2f80*/  STG.E [R16.64], R5 ;  /* 0x0000000510007986 */ /* 0x0011e4000c101924 */
.L_x_13678:
[----:B------:R-:W-:-:S05]  /*2f90*/  IMAD R2, R23, 0x200, R2 ;  /* 0x0000020017027824 */ /* 0x000fca00078e0202 */
[----:B------:R-:W-:Y:S02]  /*2fa0*/  IADD3 R19, R2, 0x80, RZ ;  /* 0x0000008002137810 */ /* 0x000fe40007ffe0ff */
.L_x_13637:
[----:B------:R-:W-:Y:S05]  /*2fb0*/  BSYNC B6 ;  /* 0x0000000000067941 */ /* 0x000fea0003800000 */
.L_x_13636:
        /* <DEDUP_REMOVED lines=231> */
.L_x_13708:
        /* <DEDUP_REMOVED lines=19> */
.L_x_13712:
[----:B------:R-:W2:Y:S02]  /*3f60*/  LDG.E.U8 R2, [R4.64] ;  /* 0x0000002404027981 */ /* 0x000ea4000c1e1100 */
[----:B--2---:R-:W0:Y:S01]  /*3f70*/  I2F.F64.U16 R2, R2 ;  /* 0x0000000200027312 */ /* 0x004e220000101800 */
[----:B------:R-:W-:Y:S05]  /*3f80*/  BRA `(.L_x_13714) ;  /* 0x00000df000007947 */ /* 0x000fea0003800000 */
.L_x_13711:
        /* <DEDUP_REMOVED lines=9> */
.L_x_13716:
[----:B------:R-:W2:Y:S02]  /*4020*/  LDG.E R2, [R4.64] ;  /* 0x0000002404027981 */ /* 0x000ea4000c1e1900 */
[----:B--2---:R-:W0:Y:S01]  /*4030*/  I2F.F64 R2, R2 ;  /* 0x0000000200027312 */ /* 0x004e220000201c00 */
[----:B------:R-:W-:Y:S05]  /*4040*/  BRA `(.L_x_13714) ;  /* 0x00000d3000007947 */ /* 0x000fea0003800000 */
.L_x_13715:
[----:B------:R-:W2:Y:S02]  /*4050*/  LDG.E.U16 R2, [R4.64] ;  /* 0x0000002404027981 */ /* 0x000ea4000c1e1500 */
[----:B--2---:R-:W0:Y:S01]  /*4060*/  I2F.F64.S16 R2, R2 ;  /* 0x0000000200027312 */ /* 0x004e220000101c00 */
[----:B------:R-:W-:Y:S05]  /*4070*/  BRA `(.L_x_13714) ;  /* 0x00000d0000007947 */ /* 0x000fea0003800000 */
.L_x_13710:
        /* <DEDUP_REMOVED lines=10> */
.L_x_13718:
[----:B------:R-:W2:Y:S02]  /*4120*/  LDG.E.U16 R0, [R4.64] ;  /* 0x0000002404007981 */ /* 0x000ea4000c1e1500 */
[----:B--2---:R-:W-:-:S05]  /*4130*/  HADD2.F32 R0, -RZ, R0.H0_H0 ;  /* 0x20000000ff007230 */ /* 0x004fca0000004100 */
[----:B------:R-:W-:-:S04]  /*4140*/  FMUL.FTZ R0, R0, 1 ;  /* 0x3f80000000007820 */ /* 0x000fc80000410000 */
[----:B------:R0:W1:Y:S01]  /*4150*/  F2F.F64.F32 R2, R0 ;  /* 0x0000000000027310 */ /* 0x0000620000201800 */
[----:B------:R-:W-:Y:S05]  /*4160*/  BRA `(.L_x_13714) ;  /* 0x00000c1000007947 */ /* 0x000fea0003800000 */
.L_x_13717:
        /* <DEDUP_REMOVED lines=10> */
.L_x_13720:
[----:B------:R-:W2:Y:S02]  /*4210*/  LDG.E.U16 R4, [R4.64] ;  /* 0x0000002404047981 */ /* 0x000ea4000c1e1500 */
[----:B--2---:R-:W-:-:S05]  /*4220*/  HADD2.F32 R0, -RZ, R4.H0_H0 ;  /* 0x20000004ff007230 */ /* 0x004fca0000004100 */
[----:B------:R-:W-:-:S04]  /*4230*/  FMUL.FTZ R0, R0, 1 ;  /* 0x3f80000000007820 */ /* 0x000fc80000410000 */
[----:B------:R0:W1:Y:S01]  /*4240*/  F2F.F64.F32 R2, R0 ;  /* 0x0000000000027310 */ /* 0x0000620000201800 */
[----:B------:R-:W-:Y:S05]  /*4250*/  BRA `(.L_x_13714) ;  /* 0x00000b2000007947 */ /* 0x000fea0003800000 */
.L_x_13719:
[----:B------:R0:W5:Y:S01]  /*4260*/  LDG.E.64 R2, [R4.64] ;  /* 0x0000002404027981 */ /* 0x000162000c1e1b00 */
[----:B------:R-:W-:Y:S05]  /*4270*/  BRA `(.L_x_13714) ;  /* 0x00000b0000007947 */ /* 0x000fea0003800000 */
.L_x_13709:
        /* <DEDUP_REMOVED lines=13> */
.L_x_13723:
[----:B------:R0:W5:Y:S01]  /*4350*/  LDG.E.64 R2, [R4.64] ;  /* 0x0000002404027981 */ /* 0x000162000c1e1b00 */
[----:B------:R-:W-:Y:S05]  /*4360*/  BRA `(.L_x_13714) ;  /* 0x00000a1000007947 */ /* 0x000fea0003800000 */
.L_x_13722:
        /* <DEDUP_REMOVED lines=28> */
.L_x_13725:
        /* <DEDUP_REMOVED lines=15> */
.L_x_13724:
[----:B------:R-:W2:Y:S02]  /*4620*/  LDG.E.U16 R0, [R4.64] ;  /* 0x0000002404007981 */ /* 0x000ea4000c1e1500 */
[----:B--2---:R-:W-:-:S05]  /*4630*/  PRMT R0, RZ, 0x5410, R0 ;  /* 0x00005410ff007816 */ /* 0x004fca0000000000 */
[----:B------:R-:W-:-:S04]  /*4640*/  FMUL.FTZ R0, R0, 1 ;  /* 0x3f80000000007820 */ /* 0x000fc80000410000 */
[----:B------:R0:W1:Y:S01]  /*4650*/  F2F.F64.F32 R2, R0 ;  /* 0x0000000000027310 */ /* 0x0000620000201800 */
[----:B------:R-:W-:Y:S05]  /*4660*/  BRA `(.L_x_13714) ;  /* 0x0000071000007947 */ /* 0x000fea0003800000 */
.L_x_13721:
        /* <DEDUP_REMOVED lines=11> */
.L_x_13728:
        /* <DEDUP_REMOVED lines=21> */
.L_x_13732:
[----:B------:R-:W-:Y:S05]  /*4870*/  BSYNC B1 ;  /* 0x0000000000017941 */ /* 0x000fea0003800000 */
.L_x_13731:
[----:B------:R-:W-:Y:S01]  /*4880*/  LEA R3, R0, 0x3b800000, 0x17 ;  /* 0x3b80000000037811 */ /* 0x000fe200078eb8ff */
[----:B------:R-:W-:-:S05]  /*4890*/  IMAD.SHL.U32 R0, R2, 0x100000, RZ ;  /* 0x0010000002007824 */ /* 0x000fca00078e00ff */
[----:B------:R-:W-:Y:S02]  /*48a0*/  LOP3.LUT R0, R3, R0, R4, 0xfe, !PT ;  /* 0x0000000003007212 */ /* 0x000fe400078efe04 */
.L_x_13730:
[----:B------:R-:W-:Y:S05]  /*48b0*/  BSYNC B0 ;  /* 0x0000000000007941 */ /* 0x000fea0003800000 */
.L_x_13729:
[----:B------:R-:W-:-:S04]  /*48c0*/  FMUL.FTZ R0, R0, 1 ;  /* 0x3f80000000007820 */ /* 0x000fc80000410000 */
[----:B------:R0:W1:Y:S01]  /*48d0*/  F2F.F64.F32 R2, R0 ;  /* 0x0000000000027310 */ /* 0x0000620000201800 */
[----:B------:R-:W-:Y:S05]  /*48e0*/  BRA `(.L_x_13714) ;  /* 0x0000049000007947 */ /* 0x000fea0003800000 */
.L_x_13727:
        /* <DEDUP_REMOVED lines=21> */
.L_x_13736:
[----:B------:R-:W-:Y:S05]  /*4a40*/  BSYNC B1 ;  /* 0x0000000000017941 */ /* 0x000fea0003800000 */
.L_x_13735:
[----:B------:R-:W-:Y:S01]  /*4a50*/  LEA R3, R0, 0x37800000, 0x17 ;  /* 0x3780000000037811 */ /* 0x000fe200078eb8ff */
[----:B------:R-:W-:-:S05]  /*4a60*/  IMAD.SHL.U32 R0, R2, 0x200000, RZ ;  /* 0x0020000002007824 */ /* 0x000fca00078e00ff */
[----:B------:R-:W-:Y:S02]  /*4a70*/  LOP3.LUT R0, R3, R0, R4, 0xfe, !PT ;  /* 0x0000000003007212 */ /* 0x000fe400078efe04 */
.L_x_13734:
[----:B------:R-:W-:Y:S05]  /*4a80*/  BSYNC B0 ;  /* 0x0000000000007941 */ /* 0x000fea0003800000 */
.L_x_13733:
[----:B------:R-:W-:-:S04]  /*4a90*/  FMUL.FTZ R0, R0, 1 ;  /* 0x3f80000000007820 */ /* 0x000fc80000410000 */
[----:B------:R0:W1:Y:S01]  /*4aa0*/  F2F.F64.F32 R2, R0 ;  /* 0x0000000000027310 */ /* 0x0000620000201800 */
[----:B------:R-:W-:Y:S05]  /*4ab0*/  BRA `(.L_x_13714) ;  /* 0x000002c000007947 */ /* 0x000fea0003800000 */
.L_x_13726:
        /* <DEDUP_REMOVED lines=14> */
.L_x_13740:
[----:B------:R-:W-:Y:S05]  /*4ba0*/  BSYNC B0 ;  /* 0x0000000000007941 */ /* 0x000fea0003800000 */
.L_x_13739:
[----:B------:R-:W-:-:S04]  /*4bb0*/  FMUL.FTZ R0, R0, 1 ;  /* 0x3f80000000007820 */ /* 0x000fc80000410000 */
[----:B------:R0:W1:Y:S01]  /*4bc0*/  F2F.F64.F32 R2, R0 ;  /* 0x0000000000027310 */ /* 0x0000620000201800 */
[----:B------:R-:W-:Y:S05]  /*4bd0*/  BRA `(.L_x_13714) ;  /* 0x000001a000007947 */ /* 0x000fea0003800000 */
.L_x_13713:
        /* <DEDUP_REMOVED lines=21> */
.L_x_13738:
[----:B------:R-:W2:Y:S02]  /*4d30*/  LDG.E.64 R2, [R4.64] ;  /* 0x0000002404027981 */ /* 0x000ea4000c1e1b00 */
[----:B--2---:R-:W0:Y:S01]  /*4d40*/  I2F.F64.U64 R2, R2 ;  /* 0x0000000200027312 */ /* 0x004e220000301800 */
[----:B------:R-:W-:Y:S05]  /*4d50*/  BRA `(.L_x_13714) ;  /* 0x0000002000007947 */ /* 0x000fea0003800000 */
.L_x_13737:
[----:B------:R-:W2:Y:S02]  /*4d60*/  LDG.E R2, [R4.64] ;  /* 0x0000002404027981 */ /* 0x000ea4000c1e1900 */
[----:B--2---:R-:W0:Y:S02]  /*4d70*/  I2F.F64.U32 R2, R2 ;  /* 0x0000000200027312 */ /* 0x004e240000201800 */
.L_x_13714:
        /* <DEDUP_REMOVED lines=18> */
[----:B------:R-:W-:Y:S02]  /*4ea0*/  IMAD.MOV.U32 R24, RZ, RZ, c[0x0][0x378] ;  /* 0x0000de00ff187624 */ /* 0x000fe400078e00ff */
[----:B------:R-:W-:Y:S05]  /*4eb0*/  CALL.REL.NOINC `($__internal_48_$__cuda_sm20_div_rn_f64_full) ;  /* 0x00006eb000007944 */ /* 0x000fea0003c00000 */
[----:B------:R-:W-:Y:S02]  /*4ec0*/  IMAD.MOV.U32 R4, RZ, RZ, R8 ;  /* 0x000000ffff047224 */ /* 0x000fe400078e0008 */
[----:B------:R-:W-:Y:S02]  /*4ed0*/  IMAD.MOV.U32 R5, RZ, RZ, R9 ;  /* 0x000000ffff057224 */ /* 0x000fe400078e0009 */
.L_x_13742:
[----:B------:R-:W-:Y:S05]  /*4ee0*/  BSYNC B0 ;  /* 0x0000000000007941 */ /* 0x000fea0003800000 */
.L_x_13741:
        /* <DEDUP_REMOVED lines=15> */
.L_x_13746:
[----:B------:R-:W0:Y:S02]  /*4fe0*/  F2I.S64.F64.TRUNC R4, R4 ;  /* 0x0000000400047311 */ /* 0x000e24000030d900 */
[----:B0-----:R-:W-:-:S05]  /*4ff0*/  IMAD.MOV.U32 R3, RZ, RZ, R4 ;  /* 0x000000ffff037224 */ /* 0x001fca00078e0004 */
[----:B------:R0:W-:Y:S01]  /*5000*/  STG.E.U8 [R16.64], R3 ;  /* 0x0000000310007986 */ /* 0x0001e2000c101124 */
[----:B------:R-:W-:Y:S05]  /*5010*/  BRA `(.L_x_13748) ;  /* 0x00000ed000007947 */ /* 0x000fea0003800000 */
.L_x_13745:
        /* <DEDUP_REMOVED lines=9> */
.L_x_13750:
[----:B------:R-:W0:Y:S02]  /*50b0*/  F2I.F64.TRUNC R5, R4 ;  /* 0x0000000400057311 */ /* 0x000e24000030d100 */
[----:B0-----:R0:W-:Y:S01]  /*50c0*/  STG.E [R16.64], R5 ;  /* 0x0000000510007986 */ /* 0x0011e2000c101924 */
[----:B------:R-:W-:Y:S05]  /*50d0*/  BRA `(.L_x_13748) ;  /* 0x00000e1000007947 */ /* 0x000fea0003800000 */
.L_x_13749:
[----:B------:R-:W0:Y:S02]  /*50e0*/  F2I.F64.TRUNC R5, R4 ;  /* 0x0000000400057311 */ /* 0x000e24000030d100 */
[----:B0-----:R0:W-:Y:S01]  /*50f0*/  STG.E.U16 [R16.64], R5 ;  /* 0x0000000510007986 */ /* 0x0011e2000c101524 */
[----:B------:R-:W-:Y:S05]  /*5100*/  BRA `(.L_x_13748) ;  /* 0x00000de000007947 */ /* 0x000fea0003800000 */
.L_x_13744:
        /* <DEDUP_REMOVED lines=11> */
.L_x_13752:
[----:B------:R-:W0:Y:S01]  /*51c0*/  F2F.F32.F64 R0, R4 ;  /* 0x0000000400007310 */ /* 0x000e220000301000 */
[----:B------:R-:W0:-:S14]  /*51d0*/  DSETP.GEU.AND P0, PT, |R4|, c[0x2][0x0], PT ;  /* 0x008000000400762a */ /* 0x000e1c0003f0e200 */
[----:B0-----:R-:W-:-:S05]  /*51e0*/  @!P0 FMUL R0, R0, 1.175494350822287508e-38 ;  /* 0x0080000000008820 */ /* 0x001fca0000400000 */
[----:B------:R-:W-:-:S05]  /*51f0*/  F2FP.PACK_AB R0, RZ, R0 ;  /* 0x00000000ff00723e */ /* 0x000fca00000000ff */
[----:B------:R0:W-:Y:S01]  /*5200*/  STG.E.U16 [R16.64], R0 ;  /* 0x0000000010007986 */ /* 0x0001e2000c101524 */
[----:B------:R-:W-:Y:S05]  /*5210*/  BRA `(.L_x_13748) ;  /* 0x00000cd000007947 */ /* 0x000fea0003800000 */
.L_x_13751:
        /* <DEDUP_REMOVED lines=12> */
.L_x_13754:
[----:B------:R-:W0:Y:S01]  /*52e0*/  F2F.F32.F64 R0, R4 ;  /* 0x0000000400007310 */ /* 0x000e220000301000 */
[----:B------:R-:W0:-:S14]  /*52f0*/  DSETP.GEU.AND P0, PT, |R4|, c[0x2][0x0], PT ;  /* 0x008000000400762a */ /* 0x000e1c0003f0e200 */
[----:B0-----:R-:W-:-:S05]  /*5300*/  @!P0 FMUL R0, R0, 1.175494350822287508e-38 ;  /* 0x0080000000008820 */ /* 0x001fca0000400000 */
[----:B------:R-:W-:-:S04]  /*5310*/  F2FP.PACK_AB R3, RZ, R0 ;  /* 0x00000000ff03723e */ /* 0x000fc800000000ff */
[----:B------:R-:W-:-:S05]  /*5320*/  PRMT R3, R3, 0x5410, RZ ;  /* 0x0000541003037816 */ /* 0x000fca00000000ff */
[----:B------:R0:W-:Y:S01]  /*5330*/  STG.E [R16.64], R3 ;  /* 0x0000000310007986 */ /* 0x0001e2000c101924 */
[----:B------:R-:W-:Y:S05]  /*5340*/  BRA `(.L_x_13748) ;  /* 0x00000ba000007947 */ /* 0x000fea0003800000 */
.L_x_13753:
[----:B------:R0:W-:Y:S01]  /*5350*/  STG.E.64 [R16.64], R4 ;  /* 0x0000000410007986 */ /* 0x0001e2000c101b24 */
[----:B------:R-:W-:Y:S05]  /*5360*/  BRA `(.L_x_13748) ;  /* 0x00000b8000007947 */ /* 0x000fea0003800000 */
.L_x_13743:
        /* <DEDUP_REMOVED lines=12> */
.L_x_13757:
[----:B------:R-:W-:-:S05]  /*5430*/  CS2R R6, SRZ ;  /* 0x0000000000067805 */ /* 0x000fca000001ff00 */
[----:B------:R0:W-:Y:S01]  /*5440*/  STG.E.128 [R16.64], R4 ;  /* 0x0000000410007986 */ /* 0x0001e2000c101d24 */
[----:B------:R-:W-:Y:S05]  /*5450*/  BRA `(.L_x_13748) ;  /* 0x00000a9000007947 */ /* 0x000fea0003800000 */
.L_x_13756:
        /* <DEDUP_REMOVED lines=23> */
.L_x_13761:
[----:B------:R-:W-:Y:S05]  /*55d0*/  BSYNC B0 ;  /* 0x0000000000007941 */ /* 0x000fea0003800000 */
.L_x_13760:
[----:B------:R-:W-:-:S05]  /*55e0*/  LOP3.LUT R3, R0, R3, RZ, 0xfc, !PT ;  /* 0x0000000300037212 */ /* 0x000fca00078efcff */
[----:B------:R0:W-:Y:S01]  /*55f0*/  STG.E.U8 [R16.64], R3 ;  /* 0x0000000310007986 */ /* 0x0001e2000c101124 */
[----:B------:R-:W-:Y:S05]  /*5600*/  BRA `(.L_x_13748) ;  /* 0x000008e000007947 */ /* 0x000fea0003800000 */
.L_x_13759:
        /* <DEDUP_REMOVED lines=15> */
.L_x_13763:
[----:B------:R-:W-:Y:S01]  /*5700*/  IMAD.MOV.U32 R0, RZ, RZ, 0x7f ;  /* 0x0000007fff007424 */ /* 0x000fe200078e00ff */
[----:B------:R-:W-:-:S04]  /*5710*/  ISETP.GT.U32.AND P0, PT, R2, 0x7f800000, PT ;  /* 0x7f8000000200780c */ /* 0x000fc80003f04070 */
[----:B------:R-:W-:-:S04]  /*5720*/  SEL R0, R0, 0x7c, P0 ;  /* 0x0000007c00007807 */ /* 0x000fc80000000000 */
.L_x_13764:
[----:B------:R-:W-:Y:S05]  /*5730*/  BSYNC B0 ;  /* 0x0000000000007941 */ /* 0x000fea0003800000 */
.L_x_13762:
[----:B------:R-:W-:-:S04]  /*5740*/  LOP3.LUT R2, R3, 0x80000000, RZ, 0xc0, !PT ;  /* 0x8000000003027812 */ /* 0x000fc800078ec0ff */
[----:B------:R-:W-:-:S04]  /*5750*/  SHF.R.U32.HI R3, RZ, 0x18, R2 ;  /* 0x00000018ff037819 */ /* 0x000fc80000011602 */
[----:B------:R-:W-:-:S05]  /*5760*/  LOP3.LUT R3, R0, R3, RZ, 0xfc, !PT ;  /* 0x0000000300037212 */ /* 0x000fca00078efcff */
[----:B------:R0:W-:Y:S01]  /*5770*/  STG.E.U8 [R16.64], R3 ;  /* 0x0000000310007986 */ /* 0x0001e2000c101124 */
[----:B------:R-:W-:Y:S05]  /*5780*/  BRA `(.L_x_13748) ;  /* 0x0000076000007947 */ /* 0x000fea0003800000 */
.L_x_13758:
[----:B------:R-:W0:Y:S01]  /*5790*/  F2F.F32.F64 R0, R4 ;  /* 0x0000000400007310 */ /* 0x000e220000301000 */
[----:B------:R-:W0:-:S14]  /*57a0*/  DSETP.GEU.AND P0, PT, |R4|, c[0x2][0x0], PT ;  /* 0x008000000400762a */ /* 0x000e1c0003f0e200 */
[----:B0-----:R-:W-:-:S05]  /*57b0*/  @!P0 FMUL R0, R0, 1.175494350822287508e-38 ;  /* 0x0080000000008820 */ /* 0x001fca0000400000 */
[----:B------:R-:W-:-:S05]  /*57c0*/  F2FP.BF16.PACK_AB R0, RZ, R0 ;  /* 0x00000000ff00723e */ /* 0x000fca00000010ff */
[----:B------:R0:W-:Y:S01]  /*57d0*/  STG.E.U16 [R16.64], R0 ;  /* 0x0000000010007986 */ /* 0x0001e2000c101524 */
[----:B------:R-:W-:Y:S05]  /*57e0*/  BRA `(.L_x_13748) ;  /* 0x0000070000007947 */ /* 0x000fea0003800000 */
.L_x_13755:
        /* <DEDUP_REMOVED lines=11> */
.L_x_13767:
        /* <DEDUP_REMOVED lines=19> */
.L_x_13770:
[----:B------:R-:W-:-:S04]  /*59d0*/  LOP3.LUT R2, R3, 0x80000000, RZ, 0xc0, !PT ;  /* 0x8000000003027812 */ /* 0x000fc800078ec0ff */
[----:B------:R-:W-:-:S04]  /*59e0*/  SHF.R.U32.HI R3, RZ, 0x18, R2 ;  /* 0x00000018ff037819 */ /* 0x000fc80000011602 */
[----:B------:R-:W-:-:S04]  /*59f0*/  LOP3.LUT R0, R0, R3, RZ, 0xfc, !PT ;  /* 0x0000000300007212 */ /* 0x000fc800078efcff */
[----:B------:R-:W-:Y:S02]  /*5a00*/  PRMT R8, R0, 0x7610, R8 ;  /* 0x0000761000087816 */ /* 0x000fe40000000008 */
.L_x_13769:
[----:B------:R-:W-:Y:S05]  /*5a10*/  BSYNC B0 ;  /* 0x0000000000007941 */ /* 0x000fea0003800000 */
.L_x_13768:
[----:B------:R0:W-:Y:S01]  /*5a20*/  STG.E.U8 [R16.64], R8 ;  /* 0x0000000810007986 */ /* 0x0001e2000c101124 */
[----:B------:R-:W-:Y:S05]  /*5a30*/  BRA `(.L_x_13748) ;  /* 0x000004b000007947 */ /* 0x000fea0003800000 */
.L_x_13766:
        /* <DEDUP_REMOVED lines=19> */
.L_x_13773:
[----:B------:R-:W-:-:S04]  /*5b70*/  LOP3.LUT R2, R3, 0x80000000, RZ, 0xc0, !PT ;  /* 0x8000000003027812 */ /* 0x000fc800078ec0ff */
[----:B------:R-:W-:-:S04]  /*5b80*/  SHF.R.U32.HI R3, RZ, 0x18, R2 ;  /* 0x00000018ff037819 */ /* 0x000fc80000011602 */
[----:B------:R-:W-:-:S04]  /*5b90*/  LOP3.LUT R0, R0, R3, RZ, 0xfc, !PT ;  /* 0x0000000300007212 */ /* 0x000fc800078efcff */
[----:B------:R-:W-:Y:S02]  /*5ba0*/  PRMT R8, R0, 0x7610, R8 ;  /* 0x0000761000087816 */ /* 0x000fe40000000008 */
.L_x_13772:
[----:B------:R-:W-:Y:S05]  /*5bb0*/  BSYNC B0 ;  /* 0x0000000000007941 */ /* 0x000fea0003800000 */
.L_x_13771:
[----:B------:R0:W-:Y:S01]  /*5bc0*/  STG.E.U8 [R16.64], R8 ;  /* 0x0000000810007986 */ /* 0x0001e2000c101124 */
[----:B------:R-:W-:Y:S05]  /*5bd0*/  BRA `(.L_x_13748) ;  /* 0x0000031000007947 */ /* 0x000fea0003800000 */
.L_x_13765:
        /* <DEDUP_REMOVED lines=24> */
.L_x_13747:
        /* <DEDUP_REMOVED lines=20> */
.L_x_13775:
[----:B------:R-:W0:Y:S02]  /*5ea0*/  F2I.U64.F64.TRUNC R4, R4 ;  /* 0x0000000400047311 */ /* 0x000e24000030d800 */
[----:B0-----:R0:W-:Y:S01]  /*5eb0*/  STG.E.64 [R16.64], R4 ;  /* 0x0000000410007986 */ /* 0x0011e2000c101b24 */
[----:B------:R-:W-:Y:S05]  /*5ec0*/  BRA `(.L_x_13748) ;  /* 0x0000002000007947 */ /* 0x000fea0003800000 */
.L_x_13774:
[----:B------:R-:W0:Y:S02]  /*5ed0*/  F2I.U32.F64.TRUNC R5, R4 ;  /* 0x0000000400057311 */ /* 0x000e24000030d000 */
[----:B0-----:R0:W-:Y:S02]  /*5ee0*/  STG.E [R16.64], R5 ;  /* 0x0000000510007986 */ /* 0x0011e4000c101924 */
.L_x_13748:
        /* <DEDUP_REMOVED lines=231> */
.L_x_13776:
        /* <DEDUP_REMOVED lines=19> */
.L_x_13780:
[----:B------:R-:W2:Y:S02]  /*6e90*/  LDG.E.U8 R2, [R4.64] ;  /* 0x0000002404027981 */ /* 0x000ea4000c1e1100 */
[----:B--2---:R-:W0:Y:S01]  /*6ea0*/  I2F.F64.U16 R2, R2 ;  /* 0x0000000200027312 */ /* 0x004e220000101800 */
[----:B------:R-:W-:Y:S05]  /*6eb0*/  BRA `(.L_x_13782) ;  /* 0x00000df000007947 */ /* 0x000fea0003800000 */
.L_x_13779:
        /* <DEDUP_REMOVED lines=9> */
.L_x_13784:
[----:B------:R-:W2:Y:S02]  /*6f50*/  LDG.E R2, [R4.64] ;  /* 0x0000002404027981 */ /* 0x000ea4000c1e1900 */
[----:B--2---:R-:W0:Y:S01]  /*6f60*/  I2F.F64 R2, R2 ;  /* 0x0000000200027312 */ /* 0x004e220000201c00 */
[----:B------:R-:W-:Y:S05]  /*6f70*/  BRA `(.L_x_13782) ;  /* 0x00000d3000007947 */ /* 0x000fea0003800000 */
.L_x_13783:
[----:B------:R-:W2:Y:S02]  /*6f80*/  LDG.E.U16 R2, [R4.64] ;  /* 0x0000002404027981 */ /* 0x000ea4000c1e1500 */
[----:B--2---:R-:W0:Y:S01]  /*6f90*/  I2F.F64.S16 R2, R2 ;  /* 0x0000000200027312 */ /* 0x004e220000101c00 */
[----:B------:R-:W-:Y:S05]  /*6fa0*/  BRA `(.L_x_13782) ;  /* 0x00000d0000007947 */ /* 0x000fea0003800000 */
.L_x_13778:
        /* <DEDUP_REMOVED lines=10> */
.L_x_13786:
[----:B------:R-:W2:Y:S02]  /*7050*/  LDG.E.U16 R0, [R4.64] ;  /* 0x0000002404007981 */ /* 0x000ea4000c1e1500 */
[----:B--2---:R-:W-:-:S05]  /*7060*/  HADD2.F32 R0, -RZ, R0.H0_H0 ;  /* 0x20000000ff007230 */ /* 0x004fca0000004100 */
[----:B------:R-:W-:-:S04]  /*7070*/  FMUL.FTZ R0, R0, 1 ;  /* 0x3f80000000007820 */ /* 0x000fc80000410000 */
[----:B------:R0:W1:Y:S01]  /*7080*/  F2F.F64.F32 R2, R0 ;  /* 0x0000000000027310 */ /* 0x0000620000201800 */
[----:B------:R-:W-:Y:S05]  /*7090*/  BRA `(.L_x_13782) ;  /* 0x00000c1000007947 */ /* 0x000fea0003800000 */
.L_x_13785:
        /* <DEDUP_REMOVED lines=10> */
.L_x_13788:
[----:B------:R-:W2:Y:S02]  /*7140*/  LDG.E.U16 R4, [R4.64] ;  /* 0x0000002404047981 */ /* 0x000ea4000c1e1500 */
[----:B--2---:R-:W-:-:S05]  /*7150*/  HADD2.F32 R0, -RZ, R4.H0_H0 ;  /* 0x20000004ff007230 */ /* 0x004fca0000004100 */
[----:B------:R-:W-:-:S04]  /*7160*/  FMUL.FTZ R0, R0, 1 ;  /* 0x3f80000000007820 */ /* 0x000fc80000410000 */
[----:B------:R0:W1:Y:S01]  /*7170*/  F2F.F64.F32 R2, R0 ;  /* 0x0000000000027310 */ /* 0x0000620000201800 */
[----:B------:R-:W-:Y:S05]  /*7180*/  BRA `(.L_x_13782) ;  /* 0x00000b2000007947 */ /* 0x000fea0003800000 */
.L_x_13787:
[----:B------:R0:W5:Y:S01]  /*7190*/  LDG.E.64 R2, [R4.64] ;  /* 0x0000002404027981 */ /* 0x000162000c1e1b00 */
[----:B------:R-:W-:Y:S05]  /*71a0*/  BRA `(.L_x_13782) ;  /* 0x00000b0000007947 */ /* 0x000fea0003800000 */
.L_x_13777:
        /* <DEDUP_REMOVED lines=13> */
.L_x_13791:
[----:B------:R0:W5:Y:S01]  /*7280*/  LDG.E.64 R2, [R4.64] ;  /* 0x0000002404027981 */ /* 0x000162000c1e1b00 */
[----:B------:R-:W-:Y:S05]  /*7290*/  BRA `(.L_x_13782) ;  /* 0x00000a1000007947 */ /* 0x000fea0003800000 */
.L_x_13790:
        /* <DEDUP_REMOVED lines=28> */
.L_x_13793:
        /* <DEDUP_REMOVED lines=15> */
.L_x_13792:
[----:B------:R-:W2:Y:S02]  /*7550*/  LDG.E.U16 R0, [R4.64] ;  /* 0x0000002404007981 */ /* 0x000ea4000c1e1500 */
[----:B--2---:R-:W-:-:S05]  /*7560*/  PRMT R0, RZ, 0x5410, R0 ;  /* 0x00005410ff007816 */ /* 0x004fca0000000000 */
[----:B------:R-:W-:-:S04]  /*7570*/  FMUL.FTZ R0, R0, 1 ;  /* 0x3f80000000007820 */ /* 0x000fc80000410000 */
[----:B------:R0:W1:Y:S01]  /*7580*/  F2F.F64.F32 R2, R0 ;  /* 0x0000000000027310 */ /* 0x0000620000201800 */
[----:B------:R-:W-:Y:S05]  /*7590*/  BRA `(.L_x_13782) ;  /* 0x0000071000007947 */ /* 0x000fea0003800000 */
.L_x_13789:
        /* <DEDUP_REMOVED lines=11> */
.L_x_13796:
        /* <DEDUP_REMOVED lines=21> */
.L_x_13800:
[----:B------:R-:W-:Y:S05]  /*77a0*/  BSYNC B1 ;  /* 0x0000000000017941 */ /* 0x000fea0003800000 */
.L_x_13799:
[----:B------:R-:W-:Y:S01]  /*77b0*/  LEA R3, R0, 0x3b800000, 0x17 ;  /* 0x3b80000000037811 */ /* 0x000fe200078eb8ff */
[----:B------:R-:W-:-:S05]  /*77c0*/  IMAD.SHL.U32 R0, R2, 0x100000, RZ ;  /* 0x0010000002007824 */ /* 0x000fca00078e00ff */
[----:B------:R-:W-:Y:S02]  /*77d0*/  LOP3.LUT R0, R3, R0, R4, 0xfe, !PT ;  /* 0x0000000003007212 */ /* 0x000fe400078efe04 */
.L_x_13798:
[----:B------:R-:W-:Y:S05]  /*77e0*/  BSYNC B0 ;  /* 0x0000000000007941 */ /* 0x000fea0003800000 */
.L_x_13797:
[----:B------:R-:W-:-:S04]  /*77f0*/  FMUL.FTZ R0, R0, 1 ;  /* 0x3f80000000007820 */ /* 0x000fc80000410000 */
[----:B------:R0:W1:Y:S01]  /*7800*/  F2F.F64.F32 R2, R0 ;  /* 0x0000000000027310 */ /* 0x0000620000201800 */
[----:B------:R-:W-:Y:S05]  /*7810*/  BRA `(.L_x_13782) ;  /* 0x0000049000007947 */ /* 0x000fea0003800000 */
.L_x_13795:
        /* <DEDUP_REMOVED lines=21> */
.L_x_13804:
[----:B------:R-:W-:Y:S05]  /*7970*/  BSYNC B1 ;  /* 0x0000000000017941 */ /* 0x000fea0003800000 */
.L_x_13803:
[----:B------:R-:W-:Y:S01]  /*7980*/  LEA R3, R0, 0x37800000, 0x17 ;  /* 0x3780000000037811 */ /* 0x000fe200078eb8ff */
[----:B------:R-:W-:-:S05]  /*7990*/  IMAD.SHL.U32 R0, R2, 0x200000, RZ ;  /* 0x0020000002007824 */ /* 0x000fca00078e00ff */
[----:B------:R-:W-:Y:S02]  /*79a0*/  LOP3.LUT R0, R3, R0, R4, 0xfe, !PT ;  /* 0x0000000003007212 */ /* 0x000fe400078efe04 */
.L_x_13802:
[----:B------:R-:W-:Y:S05]  /*79b0*/  BSYNC B0 ;  /* 0x0000000000007941 */ /* 0x000fea0003800000 */
.L_x_13801:
[----:B------:R-:W-:-:S04]  /*79c0*/  FMUL.FTZ R0, R0, 1 ;  /* 0x3f80000000007820 */ /* 0x000fc80000410000 */
[----:B------:R0:W1:Y:S01]  /*79d0*/  F2F.F64.F32 R2, R0 ;  /* 0x0000000000027310 */ /* 0x0000620000201800 */
[----:B------:R-:W-:Y:S05]  /*79e0*/  BRA `(.L_x_13782) ;  /* 0x000002c000007947 */ /* 0x000fea0003800000 */
.L_x_13794:
        /* <DEDUP_REMOVED lines=14> */
.L_x_13808:
[----:B------:R-:W-:Y:S05]  /*7ad0*/  BSYNC B0 ;  /* 0x0000000000007941 */ /* 0x000fea0003800000 */
.L_x_13807:
[----:B------:R-:W-:-:S04]  /*7ae0*/  FMUL.FTZ R0, R0, 1 ;  /* 0x3f80000000007820 */ /* 0x000fc80000410000 */
[----:B------:R0:W1:Y:S01]  /*7af0*/  F2F.F64.F32 R2, R0 ;  /* 0x0000000000027310 */ /* 0x0000620000201800 */
[----:B------:R-:W-:Y:S05]  /*7b00*/  BRA `(.L_x_13782) ;  /* 0x000001a000007947 */ /* 0x000fea0003800000 */
.L_x_13781:
        /* <DEDUP_REMOVED lines=21> */
.L_x_13806:
[----:B------:R-:W2:Y:S02]  /*7c60*/  LDG.E.64 R2, [R4.64] ;  /* 0x0000002404027981 */ /* 0x000ea4000c1e1b00 */
[----:B--2---:R-:W0:Y:S01]  /*7c70*/  I2F.F64.U64 R2, R2 ;  /* 0x0000000200027312 */ /* 0x004e220000301800 */
[----:B------:R-:W-:Y:S05]  /*7c80*/  BRA `(.L_x_13782) ;  /* 0x0000002000007947 */ /* 0x000fea0003800000 */
.L_x_13805:
[----:B------:R-:W2:Y:S02]  /*7c90*/  LDG.E R2, [R4.64] ;  /* 0x0000002404027981 */ /* 0x000ea4000c1e1900 */
[----:B--2---:R-:W0:Y:S02]  /*7ca0*/  I2F.F64.U32 R2, R2 ;  /* 0x0000000200027312 */ /* 0x004e240000201800 */
.L_x_13782:
        /* <DEDUP_REMOVED lines=22> */
.L_x_13810:
[----:B------:R-:W-:Y:S05]  /*7e10*/  BSYNC B0 ;  /* 0x0000000000007941 */ /* 0x000fea0003800000 */
.L_x_13809:
        /* <DEDUP_REMOVED lines=15> */
.L_x_13814:
[----:B------:R-:W0:Y:S02]  /*7f10*/  F2I.S64.F64.TRUNC R4, R4 ;  /* 0x0000000400047311 */ /* 0x000e24000030d900 */
[----:B0-----:R-:W-:-:S05]  /*7f20*/  IMAD.MOV.U32 R3, RZ, RZ, R4 ;  /* 0x000000ffff037224 */ /* 0x001fca00078e0004 */
[----:B------:R0:W-:Y:S01]  /*7f30*/  STG.E.U8 [R16.64], R3 ;  /* 0x0000000310007986 */ /* 0x0001e2000c101124 */
[----:B------:R-:W-:Y:S05]  /*7f40*/  BRA `(.L_x_13816) ;  /* 0x00000ed000007947 */ /* 0x000fea0003800000 */
.L_x_13813:
        /* <DEDUP_REMOVED lines=9> */
.L_x_13818:
[----:B------:R-:W0:Y:S02]  /*7fe0*/  F2I.F64.TRUNC R5, R4 ;  /* 0x0000000400057311 */ /* 0x000e24000030d100 */
[----:B0-----:R0:W-:Y:S01]  /*7ff0*/  STG.E [R16.64], R5 ;  /* 0x0000000510007986 */ /* 0x0011e2000c101924 */
[----:B------:R-:W-:Y:S05]  /*8000*/  BRA `(.L_x_13816) ;  /* 0x00000e1000007947 */ /* 0x000fea0003800000 */
.L_x_13817:
[----:B------:R-:W0:Y:S02]  /*8010*/  F2I.F64.TRUNC R5, R4 ;  /* 0x0000000400057311 */ /* 0x000e24000030d100 */
[----:B0-----:R0:W-:Y:S01]  /*8020*/  STG.E.U16 [R16.64], R5 ;  /* 0x0000000510007986 */ /* 0x0011e2000c101524 */
[----:B------:R-:W-:Y:S05]  /*8030*/  BRA `(.L_x_13816) ;  /* 0x00000de000007947 */ /* 0x000fea0003800000 */
.L_x_13812:
        /* <DEDUP_REMOVED lines=11> */
.L_x_13820:
[----:B------:R-:W0:Y:S01]  /*80f0*/  F2F.F32.F64 R0, R4 ;  /* 0x0000000400007310 */ /* 0x000e220000301000 */
[----:B------:R-:W0:-:S14]  /*8100*/  DSETP.GEU.AND P0, PT, |R4|, c[0x2][0x0], PT ;  /* 0x008000000400762a */ /* 0x000e1c0003f0e200 */
[----:B0-----:R-:W-:-:S05]  /*8110*/  @!P0 FMUL R0, R0, 1.175494350822287508e-38 ;  /* 0x0080000000008820 */ /* 0x001fca0000400000 */
[----:B------:R-:W-:-:S05]  /*8120*/  F2FP.PACK_AB R0, RZ, R0 ;  /* 0x00000000ff00723e */ /* 0x000fca00000000ff */
[----:B------:R0:W-:Y:S01]  /*8130*/  STG.E.U16 [R16.64], R0 ;  /* 0x0000000010007986 */ /* 0x0001e2000c101524 */
[----:B------:R-:W-:Y:S05]  /*8140*/  BRA `(.L_x_13816) ;  /* 0x00000cd000007947 */ /* 0x000fea0003800000 */
.L_x_13819:
        /* <DEDUP_REMOVED lines=12> */
.L_x_13822:
[----:B------:R-:W0:Y:S01]  /*8210*/  F2F.F32.F64 R0, R4 ;  /* 0x0000000400007310 */ /* 0x000e220000301000 */
[----:B------:R-:W0:-:S14]  /*8220*/  DSETP.GEU.AND P0, PT, |R4|, c[0x2][0x0], PT ;  /* 0x008000000400762a */ /* 0x000e1c0003f0e200 */
[----:B0-----:R-:W-:-:S05]  /*8230*/  @!P0 FMUL R0, R0, 1.175494350822287508e-38 ;  /* 0x0080000000008820 */ /* 0x001fca0000400000 */
[----:B------:R-:W-:-:S04]  /*8240*/  F2FP.PACK_AB R3, RZ, R0 ;  /* 0x00000000ff03723e */ /* 0x000fc800000000ff */
[----:B------:R-:W-:-:S05]  /*8250*/  PRMT R3, R3, 0x5410, RZ ;  /* 0x0000541003037816 */ /* 0x000fca00000000ff */
[----:B------:R0:W-:Y:S01]  /*8260*/  STG.E [R16.64], R3 ;  /* 0x0000000310007986 */ /* 0x0001e2000c101924 */
[----:B------:R-:W-:Y:S05]  /*8270*/  BRA `(.L_x_13816) ;  /* 0x00000ba000007947 */ /* 0x000fea0003800000 */
.L_x_13821:
[----:B------:R0:W-:Y:S01]  /*8280*/  STG.E.64 [R16.64], R4 ;  /* 0x0000000410007986 */ /* 0x0001e2000c101b24 */
[----:B------:R-:W-:Y:S05]  /*8290*/  BRA `(.L_x_13816) ;  /* 0x00000b8000007947 */ /* 0x000fea0003800000 */
.L_x_13811:
        /* <DEDUP_REMOVED lines=12> */
.L_x_13825:
[----:B------:R-:W-:-:S05]  /*8360*/  CS2R R6, SRZ ;  /* 0x0000000000067805 */ /* 0x000fca000001ff00 */
[----:B------:R0:W-:Y:S01]  /*8370*/  STG.E.128 [R16.64], R4 ;  /* 0x0000000410007986 */ /* 0x0001e2000c101d24 */
[----:B------:R-:W-:Y:S05]  /*8380*/  BRA `(.L_x_13816) ;  /* 0x00000a9000007947 */ /* 0x000fea0003800000 */
.L_x_13824:
        /* <DEDUP_REMOVED lines=23> */
.L_x_13829:
[----:B------:R-:W-:Y:S05]  /*8500*/  BSYNC B0 ;  /* 0x0000000000007941 */ /* 0x000fea0003800000 */
.L_x_13828:
[----:B------:R-:W-:-:S05]  /*8510*/  LOP3.LUT R3, R0, R3, RZ, 0xfc, !PT ;  /* 0x0000000300037212 */ /* 0x000fca00078efcff */
[----:B------:R0:W-:Y:S01]  /*8520*/  STG.E.U8 [R16.64], R3 ;  /* 0x0000000310007986 */ /* 0x0001e2000c101124 */
[----:B------:R-:W-:Y:S05]  /*8530*/  BRA `(.L_x_13816) ;  /* 0x000008e000007947 */ /* 0x000fea0003800000 */
.L_x_13827:
        /* <DEDUP_REMOVED lines=15> */
.L_x_13831:
[----:B------:R-:W-:Y:S01]  /*8630*/  IMAD.MOV.U32 R0, RZ, RZ, 0x7f ;  /* 0x0000007fff007424 */ /* 0x000fe200078e00ff */
[----:B------:R-:W-:-:S04]  /*8640*/  ISETP.GT.U32.AND P0, PT, R2, 0x7f800000, PT ;  /* 0x7f8000000200780c */ /* 0x000fc80003f04070 */
[----:B------:R-:W-:-:S04]  /*8650*/  SEL R0, R0, 0x7c, P0 ;  /* 0x0000007c00007807 */ /* 0x000fc80000000000 */
.L_x_13832:
[----:B------:R-:W-:Y:S05]  /*8660*/  BSYNC B0 ;  /* 0x0000000000007941 */ /* 0x000fea0003800000 */
.L_x_13830:
[----:B------:R-:W-:-:S04]  /*8670*/  LOP3.LUT R2, R3, 0x80000000, RZ, 0xc0, !PT ;  /* 0x8000000003027812 */ /* 0x000fc800078ec0ff */
[----:B------:R-:W-:-:S04]  /*8680*/  SHF.R.U32.HI R3, RZ, 0x18, R2 ;  /* 0x00000018ff037819 */ /* 0x000fc80000011602 */
[----:B------:R-:W-:-:S05]  /*8690*/  LOP3.LUT R3, R0, R3, RZ, 0xfc, !PT ;  /* 0x0000000300037212 */ /* 0x000fca00078efcff */
[----:B------:R0:W-:Y:S01]  /*86a0*/  STG.E.U8 [R16.64], R3 ;  /* 0x0000000310007986 */ /* 0x0001e2000c101124 */
[----:B------:R-:W-:Y:S05]  /*86b0*/  BRA `(.L_x_13816) ;  /* 0x0000076000007947 */ /* 0x000fea0003800000 */
.L_x_13826:
[----:B------:R-:W0:Y:S01]  /*86c0*/  F2F.F32.F64 R0, R4 ;  /* 0x0000000400007310 */ /* 0x000e220000301000 */
[----:B------:R-:W0:-:S14]  /*86d0*/  DSETP.GEU.AND P0, PT, |R4|, c[0x2][0x0], PT ;  /* 0x008000000400762a */ /* 0x000e1c0003f0e200 */
[----:B0-----:R-:W-:-:S05]  /*86e0*/  @!P0 FMUL R0, R0, 1.175494350822287508e-38 ;  /* 0x0080000000008820 */ /* 0x001fca0000400000 */
[----:B------:R-:W-:-:S05]  /*86f0*/  F2FP.BF16.PACK_AB R0, RZ, R0 ;  /* 0x00000000ff00723e */ /* 0x000fca00000010ff */
[----:B------:R0:W-:Y:S01]  /*8700*/  STG.E.U16 [R16.64], R0 ;  /* 0x0000000010007986 */ /* 0x0001e2000c101524 */
[----:B------:R-:W-:Y:S05]  /*8710*/  BRA `(.L_x_13816) ;  /* 0x0000070000007947 */ /* 0x000fea0003800000 */
.L_x_13823:
        /* <DEDUP_REMOVED lines=11> */
.L_x_13835:
        /* <DEDUP_REMOVED lines=19> */
.L_x_13838:
[----:B------:R-:W-:-:S04]  /*8900*/  LOP3.LUT R2, R3, 0x80000000, RZ, 0xc0, !PT ;  /* 0x8000000003027812 */ /* 0x000fc800078ec0ff */
[----:B------:R-:W-:-:S04]  /*8910*/  SHF.R.U32.HI R3, RZ, 0x18, R2 ;  /* 0x00000018ff037819 */ /* 0x000fc80000011602 */
[----:B------:R-:W-:-:S04]  /*8920*/  LOP3.LUT R0, R0, R3, RZ, 0xfc, !PT ;  /* 0x0000000300007212 */ /* 0x000fc800078efcff */
[----:B------:R-:W-:Y:S02]  /*8930*/  PRMT R8, R0, 0x7610, R8 ;  /* 0x0000761000087816 */ /* 0x000fe40000000008 */
.L_x_13837:
[----:B------:R-:W-:Y:S05]  /*8940*/  BSYNC B0 ;  /* 0x0000000000007941 */ /* 0x000fea0003800000 */
.L_x_13836:
[----:B------:R0:W-:Y:S01]  /*8950*/  STG.E.U8 [R16.64], R8 ;  /* 0x0000000810007986 */ /* 0x0001e2000c101124 */
[----:B------:R-:W-:Y:S05]  /*8960*/  BRA `(.L_x_13816) ;  /* 0x000004b000007947 */ /* 0x000fea0003800000 */
.L_x_13834:
        /* <DEDUP_REMOVED lines=19> */
.L_x_13841:
[----:B------:R-:W-:-:S04]  /*8aa0*/  LOP3.LUT R2, R3, 0x80000000, RZ, 0xc0, !PT ;  /* 0x8000000003027812 */ /* 0x000fc800078ec0ff */
[----:B------:R-:W-:-:S04]  /*8ab0*/  SHF.R.U32.HI R3, RZ, 0x18, R2 ;  /* 0x00000018ff037819 */ /* 0x000fc80000011602 */
[----:B------:R-:W-:-:S04]  /*8ac0*/  LOP3.LUT R0, R0, R3, RZ, 0xfc, !PT ;  /* 0x0000000300007212 */ /* 0x000fc800078efcff */
[----:B------:R-:W-:Y:S02]  /*8ad0*/  PRMT R8, R0, 0x7610, R8 ;  /* 0x0000761000087816 */ /* 0x000fe40000000008 */
.L_x_13840:
[----:B------:R-:W-:Y:S05]  /*8ae0*/  BSYNC B0 ;  /* 0x0000000000007941 */ /* 0x000fea0003800000 */
.L_x_13839:
[----:B------:R0:W-:Y:S01]  /*8af0*/  STG.E.U8 [R16.64], R8 ;  /* 0x0000000810007986 */ /* 0x0001e2000c101124 */
[----:B------:R-:W-:Y:S05]  /*8b00*/  BRA `(.L_x_13816) ;  /* 0x0000031000007947 */ /* 0x000fea0003800000 */
.L_x_13833:
        /* <DEDUP_REMOVED lines=24> */
.L_x_13815:
        /* <DEDUP_REMOVED lines=20> */
.L_x_13843:
[----:B------:R-:W0:Y:S02]  /*8dd0*/  F2I.U64.F64.TRUNC R4, R4 ;  /* 0x0000000400047311 */ /* 0x000e24000030d800 */
[----:B0-----:R0:W-:Y:S01]  /*8de0*/  STG.E.64 [R16.64], R4 ;  /* 0x0000000410007986 */ /* 0x0011e2000c101b24 */
[----:B------:R-:W-:Y:S05]  /*8df0*/  BRA `(.L_x_13816) ;  /* 0x0000002000007947 */ /* 0x000fea0003800000 */
.L_x_13842:
[----:B------:R-:W0:Y:S02]  /*8e00*/  F2I.U32.F64.TRUNC R5, R4 ;  /* 0x0000000400057311 */ /* 0x000e24000030d000 */
[----:B0-----:R0:W-:Y:S02]  /*8e10*/  STG.E [R16.64], R5 ;  /* 0x0000000510007986 */ /* 0x0011e4000c101924 */
.L_x_13816:
[----:B------:R-:W-:Y:S02]  /*8e20*/  IADD3 R19, R19, 0x80, RZ ;  /* 0x0000008013137810 */ /* 0x000fe40007ffe0ff */
.L_x_13707:
[----:B------:R-:W-:Y:S05]  /*8e30*/  BSYNC B6 ;  /* 0x0000000000067941 */ /* 0x000fea0003800000 */
.L_x_13706:
        /* <DEDUP_REMOVED lines=230> */
.L_x_13844:
        /* <DEDUP_REMOVED lines=19> */
.L_x_13848:
[----:B------:R-:W2:Y:S02]  /*9dd0*/  LDG.E.U8 R2, [R4.64] ;  /* 0x0000002404027981 */ /* 0x000ea4000c1e1100 */
[----:B--2---:R-:W0:Y:S01]  /*9de0*/  I2F.F64.U16 R2, R2 ;  /* 0x0000000200027312 */ /* 0x004e220000101800 */
[----:B------:R-:W-:Y:S05]  /*9df0*/  BRA `(.L_x_13850) ;  /* 0x00000df000007947 */ /* 0x000fea0003800000 */
.L_x_13847:
        /* <DEDUP_REMOVED lines=9> */
.L_x_13852:
[----:B------:R-:W2:Y:S02]  /*9e90*/  LDG.E R2, [R4.64] ;  /* 0x0000002404027981 */ /* 0x000ea4000c1e1900 */
[----:B--2---:R-:W0:Y:S01]  /*9ea0*/  I2F.F64 R2, R2 ;  /* 0x0000000200027312 */ /* 0x004e220000201c00 */
[----:B------:R-:W-:Y:S05]  /*9eb0*/  BRA `(.L_x_13850) ;  /* 0x00000d3000007947 */ /* 0x000fea0003800000 */
.L_x_13851:
[----:B------:R-:W2:Y:S02]  /*9ec0*/  LDG.E.U16 R2, [R4.64] ;  /* 0x0000002404027981 */ /* 0x000ea4000c1e1500 */
[----:B--2---:R-:W0:Y:S01]  /*9ed0*/  I2F.F64.S16 R2, R2 ;  /* 0x0000000200027312 */ /* 0x004e220000101c00 */
[----:B------:R-:W-:Y:S05]  /*9ee0*/  BRA `(.L_x_13850) ;  /* 0x00000d0000007947 */ /* 0x000fea0003800000 */
.L_x_13846:
        /* <DEDUP_REMOVED lines=10> */
.L_x_13854:
[----:B------:R-:W2:Y:S02]  /*9f90*/  LDG.E.U16 R0, [R4.64] ;  /* 0x0000002404007981 */ /* 0x000ea4000c1e1500 */
[----:B--2---:R-:W-:-:S05]  /*9fa0*/  HADD2.F32 R0, -RZ, R0.H0_H0 ;  /* 0x20000000ff007230 */ /* 0x004fca0000004100 */
[----:B------:R-:W-:-:S04]  /*9fb0*/  FMUL.FTZ R0, R0, 1 ;  /* 0x3f80000000007820 */ /* 0x000fc80000410000 */
[----:B------:R0:W1:Y:S01]  /*9fc0*/  F2F.F64.F32 R2, R0 ;  /* 0x0000000000027310 */ /* 0x0000620000201800 */
[----:B------:R-:W-:Y:S05]  /*9fd0*/  BRA `(.L_x_13850) ;  /* 0x00000c1000007947 */ /* 0x000fea0003800000 */
.L_x_13853:
        /* <DEDUP_REMOVED lines=10> */
.L_x_13856:
[----:B------:R-:W2:Y:S02]  /*a080*/  LDG.E.U16 R4, [R4.64] ;  /* 0x0000002404047981 */ /* 0x000ea4000c1e1500 */
[----:B--2---:R-:W-:-:S05]  /*a090*/  HADD2.F32 R0, -RZ, R4.H0_H0 ;  /* 0x20000004ff007230 */ /* 0x004fca0000004100 */
[----:B------:R-:W-:-:S04]  /*a0a0*/  FMUL.FTZ R0, R0, 1 ;  /* 0x3f80000000007820 */ /* 0x000fc80000410000 */
[----:B------:R0:W1:Y:S01]  /*a0b0*/  F2F.F64.F32 R2, R0 ;  /* 0x0000000000027310 */ /* 0x0000620000201800 */
[----:B------:R-:W-:Y:S05]  /*a0c0*/  BRA `(.L_x_13850) ;  /* 0x00000b2000007947 */ /* 0x000fea0003800000 */
.L_x_13855:
[----:B------:R0:W5:Y:S01]  /*a0d0*/  LDG.E.64 R2, [R4.64] ;  /* 0x0000002404027981 */ /* 0x000162000c1e1b00 */
[----:B------:R-:W-:Y:S05]  /*a0e0*/  BRA `(.L_x_13850) ;  /* 0x00000b0000007947 */ /* 0x000fea0003800000 */
.L_x_13845:
        /* <DEDUP_REMOVED lines=13> */
.L_x_13859:
[----:B------:R0:W5:Y:S01]  /*a1c0*/  LDG.E.64 R2, [R4.64] ;  /* 0x0000002404027981 */ /* 0x000162000c1e1b00 */
[----:B------:R-:W-:Y:S05]  /*a1d0*/  BRA `(.L_x_13850) ;  /* 0x00000a1000007947 */ /* 0x000fea0003800000 */
.L_x_13858:
        /* <DEDUP_REMOVED lines=28> */
.L_x_13861:
        /* <DEDUP_REMOVED lines=15> */
.L_x_13860:
[----:B------:R-:W2:Y:S02]  /*a490*/  LDG.E.U16 R0, [R4.64] ;  /* 0x0000002404007981 */ /* 0x000ea4000c1e1500 */
[----:B--2---:R-:W-:-:S05]  /*a4a0*/  PRMT R0, RZ, 0x5410, R0 ;  /* 0x00005410ff007816 */ /* 0x004fca0000000000 */
[----:B------:R-:W-:-:S04]  /*a4b0*/  FMUL.FTZ R0, R0, 1 ;  /* 0x3f80000000007820 */ /* 0x000fc80000410000 */
[----:B------:R0:W1:Y:S01]  /*a4c0*/  F2F.F64.F32 R2, R0 ;  /* 0x0000000000027310 */ /* 0x0000620000201800 */
[----:B------:R-:W-:Y:S05]  /*a4d0*/  BRA `(.L_x_13850) ;  /* 0x0000071000007947 */ /* 0x000fea0003800000 */
.L_x_13857:
        /* <DEDUP_REMOVED lines=11> */
.L_x_13864:
        /* <DEDUP_REMOVED lines=21> */
.L_x_13868:
[----:B------:R-:W-:Y:S05]  /*a6e0*/  BSYNC B1 ;  /* 0x0000000000017941 */ /* 0x000fea0003800000 */
.L_x_13867:
[----:B------:R-:W-:Y:S01]  /*a6f0*/  LEA R3, R0, 0x3b800000, 0x17 ;  /* 0x3b80000000037811 */ /* 0x000fe200078eb8ff */
[----:B------:R-:W-:-:S05]  /*a700*/  IMAD.SHL.U32 R0, R2, 0x100000, RZ ;  /* 0x0010000002007824 */ /* 0x000fca00078e00ff */
[----:B------:R-:W-:Y:S02]  /*a710*/  LOP3.LUT R0, R3, R0, R4, 0xfe, !PT ;  /* 0x0000000003007212 */ /* 0x000fe400078efe04 */
.L_x_13866:
[----:B------:R-:W-:Y:S05]  /*a720*/  BSYNC B0 ;  /* 0x0000000000007941 */ /* 0x000fea0003800000 */
.L_x_13865:
[----:B------:R-:W-:-:S04]  /*a730*/  FMUL.FTZ R0, R0, 1 ;  /* 0x3f80000000007820 */ /* 0x000fc80000410000 */
[----:B------:R0:W1:Y:S01]  /*a740*/  F2F.F64.F32 R2, R0 ;  /* 0x0000000000027310 */ /* 0x0000620000201800 */
[----:B------:R-:W-:Y:S05]  /*a750*/  BRA `(.L_x_13850) ;  /* 0x0000049000007947 */ /* 0x000fea0003800000 */
.L_x_13863:
        /* <DEDUP_REMOVED lines=21> */
.L_x_13872:
[----:B------:R-:W-:Y:S05]  /*a8b0*/  BSYNC B1 ;  /* 0x0000000000017941 */ /* 0x000fea0003800000 */
.L_x_13871:
[----:B------:R-:W-:Y:S01]  /*a8c0*/  LEA R3, R0, 0x37800000, 0x17 ;  /* 0x3780000000037811 */ /* 0x000fe200078eb8ff */
[----:B------:R-:W-:-:S05]  /*a8d0*/  IMAD.SHL.U32 R0, R2, 0x200000, RZ ;  /* 0x0020000002007824 */ /* 0x000fca00078e00ff */
[----:B------:R-:W-:Y:S02]  /*a8e0*/  LOP3.LUT R0, R3, R0, R4, 0xfe, !PT ;  /* 0x0000000003007212 */ /* 0x000fe400078efe04 */
.L_x_13870:
[----:B------:R-:W-:Y:S05]  /*a8f0*/  BSYNC B0 ;  /* 0x0000000000007941 */ /* 0x000fea0003800000 */
.L_x_13869:
[----:B------:R-:W-:-:S04]  /*a900*/  FMUL.FTZ R0, R0, 1 ;  /* 0x3f80000000007820 */ /* 0x000fc80000410000 */
[----:B------:R0:W1:Y:S01]  /*a910*/  F2F.F64.F32 R2, R0 ;  /* 0x0000000000027310 */ /* 0x0000620000201800 */
[----:B------:R-:W-:Y:S05]  /*a920*/  BRA `(.L_x_13850) ;  /* 0x000002c000007947 */ /* 0x000fea0003800000 */
.L_x_13862:
        /* <DEDUP_REMOVED lines=14> */
.L_x_13876:
[----:B------:R-:W-:Y:S05]  /*aa10*/  BSYNC B0 ;  /* 0x0000000000007941 */ /* 0x000fea0003800000 */
.L_x_13875:
[----:B------:R-:W-:-:S04]  /*aa20*/  FMUL.FTZ R0, R0, 1 ;  /* 0x3f80000000007820 */ /* 0x000fc80000410000 */
[----:B------:R0:W1:Y:S01]  /*aa30*/  F2F.F64.F32 R2, R0 ;  /* 0x0000000000027310 */ /* 0x0000620000201800 */
[----:B------:R-:W-:Y:S05]  /*aa40*/  BRA `(.L_x_13850) ;  /* 0x000001a000007947 */ /* 0x000fea0003800000 */
.L_x_13849:
        /* <DEDUP_REMOVED lines=21> */
.L_x_13874:
[----:B------:R-:W2:Y:S02]  /*aba0*/  LDG.E.64 R2, [R4.64] ;  /* 0x0000002404027981 */ /* 0x000ea4000c1e1b00 */
[----:B--2---:R-:W0:Y:S01]  /*abb0*/  I2F.F64.U64 R2, R2 ;  /* 0x0000000200027312 */ /* 0x004e220000301800 */
[----:B------:R-:W-:Y:S05]  /*abc0*/  BRA `(.L_x_13850) ;  /* 0x0000002000007947 */ /* 0x000fea0003800000 */
.L_x_13873:
[----:B------:R-:W2:Y:S02]  /*abd0*/  LDG.E R2, [R4.64] ;  /* 0x0000002404027981 */ /* 0x000ea4000c1e1900 */
[----:B--2---:R-:W0:Y:S02]  /*abe0*/  I2F.F64.U32 R2, R2 ;  /* 0x0000000200027312 */ /* 0x004e240000201800 */
.L_x_13850:
        /* <DEDUP_REMOVED lines=22> */
.L_x_13878:
[----:B------:R-:W-:Y:S05]  /*ad50*/  BSYNC B0 ;  /* 0x0000000000007941 */ /* 0x000fea0003800000 */
.L_x_13877:
        /* <DEDUP_REMOVED lines=15> */
.L_x_13882:
[----:B------:R-:W0:Y:S02]  /*ae50*/  F2I.S64.F64.TRUNC R4, R4 ;  /* 0x0000000400047311 */ /* 0x000e24000030d900 */
[----:B0-----:R-:W-:-:S05]  /*ae60*/  IMAD.MOV.U32 R3, RZ, RZ, R4 ;  /* 0x000000ffff037224 */ /* 0x001fca00078e0004 */
[----:B------:R-:W-:Y:S01]  /*ae70*/  STG.E.U8 [R16.64], R3 ;  /* 0x0000000310007986 */ /* 0x000fe2000c101124 */
[----:B------:R-:W-:Y:S05]  /*ae80*/  EXIT ;  /* 0x000000000000794d */ /* 0x000fea0003800000 */
.L_x_13881:
        /* <DEDUP_REMOVED lines=9> */
.L_x_13885:
[----:B------:R-:W0:Y:S02]  /*af20*/  F2I.F64.TRUNC R5, R4 ;  /* 0x0000000400057311 */ /* 0x000e24000030d100 */
[----:B0-----:R-:W-:Y:S01]  /*af30*/  STG.E [R16.64], R5 ;  /* 0x0000000510007986 */ /* 0x001fe2000c101924 */
[----:B------:R-:W-:Y:S05]  /*af40*/  EXIT ;  /* 0x000000000000794d */ /* 0x000fea0003800000 */
.L_x_13884:
[----:B------:R-:W0:Y:S02]  /*af50*/  F2I.F64.TRUNC R5, R4 ;  /* 0x0000000400057311 */ /* 0x000e24000030d100 */
[----:B0-----:R-:W-:Y:S01]  /*af60*/  STG.E.U16 [R16.64], R5 ;  /* 0x0000000510007986 */ /* 0x001fe2000c101524 */
[----:B------:R-:W-:Y:S05]  /*af70*/  EXIT ;  /* 0x000000000000794d */ /* 0x000fea0003800000 */
.L_x_13880:
        /* <DEDUP_REMOVED lines=11> */
.L_x_13887:
[----:B------:R-:W0:Y:S01]  /*b030*/  F2F.F32.F64 R0, R4 ;  /* 0x0000000400007310 */ /* 0x000e220000301000 */
[----:B------:R-:W0:-:S14]  /*b040*/  DSETP.GEU.AND P0, PT, |R4|, c[0x2][0x0], PT ;  /* 0x008000000400762a */ /* 0x000e1c0003f0e200 */
[----:B0-----:R-:W-:-:S05]  /*b050*/  @!P0 FMUL R0, R0, 1.175494350822287508e-38 ;  /* 0x0080000000008820 */ /* 0x001fca0000400000 */
[----:B------:R-:W-:-:S05]  /*b060*/  F2FP.PACK_AB R0, RZ, R0 ;  /* 0x00000000ff00723e */ /* 0x000fca00000000ff */
[----:B------:R-:W-:Y:S01]  /*b070*/  STG.E.U16 [R16.64], R0 ;  /* 0x0000000010007986 */ /* 0x000fe2000c101524 */
[----:B------:R-:W-:Y:S05]  /*b080*/  EXIT ;  /* 0x000000000000794d */ /* 0x000fea0003800000 */
.L_x_13886:
        /* <DEDUP_REMOVED lines=12> */
.L_x_13889:
[----:B------:R-:W0:Y:S01]  /*b150*/  F2F.F32.F64 R0, R4 ;  /* 0x0000000400007310 */ /* 0x000e220000301000 */
[----:B------:R-:W0:-:S14]  /*b160*/  DSETP.GEU.AND P0, PT, |R4|, c[0x2][0x0], PT ;  /* 0x008000000400762a */ /* 0x000e1c0003f0e200 */
[----:B0-----:R-:W-:-:S05]  /*b170*/  @!P0 FMUL R0, R0, 1.175494350822287508e-38 ;  /* 0x0080000000008820 */ /* 0x001fca0000400000 */
[----:B------:R-:W-:-:S04]  /*b180*/  F2FP.PACK_AB R3, RZ, R0 ;  /* 0x00000000ff03723e */ /* 0x000fc800000000ff */
[----:B------:R-:W-:-:S05]  /*b190*/  PRMT R3, R3, 0x5410, RZ ;  /* 0x0000541003037816 */ /* 0x000fca00000000ff */
[----:B------:R-:W-:Y:S01]  /*b1a0*/  STG.E [R16.64], R3 ;  /* 0x0000000310007986 */ /* 0x000fe2000c101924 */
[----:B------:R-:W-:Y:S05]  /*b1b0*/  EXIT ;  /* 0x000000000000794d */ /* 0x000fea0003800000 */
.L_x_13888:
[----:B------:R-:W-:Y:S01]  /*b1c0*/  STG.E.64 [R16.64], R4 ;  /* 0x0000000410007986 */ /* 0x000fe2000c101b24 */
[----:B------:R-:W-:Y:S05]  /*b1d0*/  EXIT ;  /* 0x000000000000794d */ /* 0x000fea0003800000 */
.L_x_13879:
        /* <DEDUP_REMOVED lines=12> */
.L_x_13892:
[----:B------:R-:W-:-:S05]  /*b2a0*/  CS2R R6, SRZ ;  /* 0x0000000000067805 */ /* 0x000fca000001ff00 */
[----:B------:R-:W-:Y:S01]  /*b2b0*/  STG.E.128 [R16.64], R4 ;  /* 0x0000000410007986 */ /* 0x000fe2000c101d24 */
[----:B------:R-:W-:Y:S05]  /*b2c0*/  EXIT ;  /* 0x000000000000794d */ /* 0x000fea0003800000 */
.L_x_13891:
        /* <DEDUP_REMOVED lines=23> */
.L_x_13896:
[----:B------:R-:W-:Y:S05]  /*b440*/  BSYNC B0 ;  /* 0x0000000000007941 */ /* 0x000fea0003800000 */
.L_x_13895:
[----:B------:R-:W-:-:S05]  /*b450*/  LOP3.LUT R3, R0, R3, RZ, 0xfc, !PT ;  /* 0x0000000300037212 */ /* 0x000fca00078efcff */
[----:B------:R-:W-:Y:S01]  /*b460*/  STG.E.U8 [R16.64], R3 ;  /* 0x0000000310007986 */ /* 0x000fe2000c101124 */
[----:B------:R-:W-:Y:S05]  /*b470*/  EXIT ;  /* 0x000000000000794d */ /* 0x000fea0003800000 */
.L_x_13894:
        /* <DEDUP_REMOVED lines=15> */
.L_x_13898:
[----:B------:R-:W-:Y:S01]  /*b570*/  IMAD.MOV.U32 R0, RZ, RZ, 0x7f ;  /* 0x0000007fff007424 */ /* 0x000fe200078e00ff */
[----:B------:R-:W-:-:S04]  /*b580*/  ISETP.GT.U32.AND P0, PT, R2, 0x7f800000, PT ;  /* 0x7f8000000200780c */ /* 0x000fc80003f04070 */
[----:B------:R-:W-:-:S04]  /*b590*/  SEL R0, R0, 0x7c, P0 ;  /* 0x0000007c00007807 */ /* 0x000fc80000000000 */
.L_x_13899:
[----:B------:R-:W-:Y:S05]  /*b5a0*/  BSYNC B0 ;  /* 0x0000000000007941 */ /* 0x000fea0003800000 */
.L_x_13897:
[----:B------:R-:W-:-:S04]  /*b5b0*/  LOP3.LUT R2, R3, 0x80000000, RZ, 0xc0, !PT ;  /* 0x8000000003027812 */ /* 0x000fc800078ec0ff */
[----:B------:R-:W-:-:S04]  /*b5c0*/  SHF.R.U32.HI R3, RZ, 0x18, R2 ;  /* 0x00000018ff037819 */ /* 0x000fc80000011602 */
[----:B------:R-:W-:-:S05]  /*b5d0*/  LOP3.LUT R3, R0, R3, RZ, 0xfc, !PT ;  /* 0x0000000300037212 */ /* 0x000fca00078efcff */
[----:B------:R-:W-:Y:S01]  /*b5e0*/  STG.E.U8 [R16.64], R3 ;  /* 0x0000000310007986 */ /* 0x000fe2000c101124 */
[----:B------:R-:W-:Y:S05]  /*b5f0*/  EXIT ;  /* 0x000000000000794d */ /* 0x000fea0003800000 */
.L_x_13893:
[----:B------:R-:W0:Y:S01]  /*b600*/  F2F.F32.F64 R0, R4 ;  /* 0x0000000400007310 */ /* 0x000e220000301000 */
[----:B------:R-:W0:-:S14]  /*b610*/  DSETP.GEU.AND P0, PT, |R4|, c[0x2][0x0], PT ;  /* 0x008000000400762a */ /* 0x000e1c0003f0e200 */
[----:B0-----:R-:W-:-:S05]  /*b620*/  @!P0 FMUL R0, R0, 1.175494350822287508e-38 ;  /* 0x0080000000008820 */ /* 0x001fca0000400000 */
[----:B------:R-:W-:-:S05]  /*b630*/  F2FP.BF16.PACK_AB R0, RZ, R0 ;  /* 0x00000000ff00723e */ /* 0x000fca00000010ff */
[----:B------:R-:W-:Y:S01]  /*b640*/  STG.E.U16 [R16.64], R0 ;  /* 0x0000000010007986 */ /* 0x000fe2000c101524 */
[----:B------:R-:W-:Y:S05]  /*b650*/  EXIT ;  /* 0x000000000000794d */ /* 0x000fea0003800000 */
.L_x_13890:
        /* <DEDUP_REMOVED lines=11> */
.L_x_13902:
        /* <DEDUP_REMOVED lines=19> */
.L_x_13905:
[----:B------:R-:W-:-:S04]  /*b840*/  LOP3.LUT R2, R3, 0x80000000, RZ, 0xc0, !PT ;  /* 0x8000000003027812 */ /* 0x000fc800078ec0ff */
[----:B------:R-:W-:-:S04]  /*b850*/  SHF.R.U32.HI R3, RZ, 0x18, R2 ;  /* 0x00000018ff037819 */ /* 0x000fc80000011602 */
[----:B------:R-:W-:-:S04]  /*b860*/  LOP3.LUT R0, R0, R3, RZ, 0xfc, !PT ;  /* 0x0000000300007212 */ /* 0x000fc800078efcff */
[----:B------:R-:W-:Y:S02]  /*b870*/  PRMT R8, R0, 0x7610, R8 ;  /* 0x0000761000087816 */ /* 0x000fe40000000008 */
.L_x_13904:
[----:B------:R-:W-:Y:S05]  /*b880*/  BSYNC B0 ;  /* 0x0000000000007941 */ /* 0x000fea0003800000 */
.L_x_13903:
[----:B------:R-:W-:Y:S01]  /*b890*/  STG.E.U8 [R16.64], R8 ;  /* 0x0000000810007986 */ /* 0x000fe2000c101124 */
[----:B------:R-:W-:Y:S05]  /*b8a0*/  EXIT ;  /* 0x000000000000794d */ /* 0x000fea0003800000 */
.L_x_13901:
        /* <DEDUP_REMOVED lines=19> */
.L_x_13908:
[----:B------:R-:W-:-:S04]  /*b9e0*/  LOP3.LUT R2, R3, 0x80000000, RZ, 0xc0, !PT ;  /* 0x8000000003027812 */ /* 0x000fc800078ec0ff */
[----:B------:R-:W-:-:S04]  /*b9f0*/  SHF.R.U32.HI R3, RZ, 0x18, R2 ;  /* 0x00000018ff037819 */ /* 0x000fc80000011602 */
[----:B------:R-:W-:-:S04]  /*ba00*/  LOP3.LUT R0, R0, R3, RZ, 0xfc, !PT ;  /* 0x0000000300007212 */ /* 0x000fc800078efcff */
[----:B------:R-:W-:Y:S02]  /*ba10*/  PRMT R8, R0, 0x7610, R8 ;  /* 0x0000761000087816 */ /* 0x000fe40000000008 */
.L_x_13907:
[----:B------:R-:W-:Y:S05]  /*ba20*/  BSYNC B0 ;  /* 0x0000000000007941 */ /* 0x000fea0003800000 */
.L_x_13906:
[----:B------:R-:W-:Y:S01]  /*ba30*/  STG.E.U8 [R16.64], R8 ;  /* 0x0000000810007986 */ /* 0x000fe2000c101124 */
[----:B------:R-:W-:Y:S05]  /*ba40*/  EXIT ;  /* 0x000000000000794d */ /* 0x000fea0003800000 */
.L_x_13900:
        /* <DEDUP_REMOVED lines=24> */
.L_x_13883:
        /* <DEDUP_REMOVED lines=20> */
.L_x_13910:
[----:B------:R-:W0:Y:S02]  /*bd10*/  F2I.U64.F64.TRUNC R4, R4 ;  /* 0x0000000400047311 */ /* 0x000e24000030d800 */
[----:B0-----:R-:W-:Y:S01]  /*bd20*/  STG.E.64 [R16.64], R4 ;  /* 0x0000000410007986 */ /* 0x001fe2000c101b24 */
[----:B------:R-:W-:Y:S05]  /*bd30*/  EXIT ;  /* 0x000000000000794d */ /* 0x000fea0003800000 */
.L_x_13909:
[----:B------:R-:W0:Y:S02]  /*bd40*/  F2I.U32.F64.TRUNC R5, R4 ;  /* 0x0000000400057311 */ /* 0x000e24000030d000 */
[----:B0-----:R-:W-:Y:S01]  /*bd50*/  STG.E [R16.64], R5 ;  /* 0x0000000510007986 */ /* 0x001fe2000c101924 */
[----:B------:R-:W-:Y:S05]  /*bd60*/  EXIT ;  /* 0x000000000000794d */ /* 0x000fea0003800000 */
        .weak           $__internal_48_$__cuda_sm20_div_rn_f64_full
        .type           $__internal_48_$__cuda_sm20_div_rn_f64_full,@function
        .size           $__internal_48_$__cuda_sm20_div_rn_f64_full,(.L_x_17709 - $__internal_48_$__cuda_sm20_div_rn_f64_full)
$__internal_48_$__cuda_sm20_div_rn_f64_full:
[C---:B------:R-:W-:Y:S01]  /*bd70*/  FSETP.GEU.AND P0, PT, |R3|.reuse, 1.469367938527859385e-39, PT ;  /* 0x001000000300780b */ /* 0x040fe20003f0e200 */
[----:B------:R-:W-:Y:S01]  /*bd80*/  IMAD.MOV.U32 R5, RZ, RZ, R3 ;  /* 0x000000ffff057224 */ /* 0x000fe200078e0003 */
[C---:B------:R-:W-:Y:S01]  /*bd90*/  LOP3.LUT R6, R3.reuse, 0x800fffff, RZ, 0xc0, !PT ;  /* 0x800fffff03067812 */ /* 0x040fe200078ec0ff */
[----:B------:R-:W-:Y:S01]  /*bda0*/  IMAD.MOV.U32 R10, RZ, RZ, 0x1 ;  /* 0x00000001ff0a7424 */ /* 0x000fe200078e00ff */
[----:B------:R-:W-:Y:S01]  /*bdb0*/  LOP3.LUT R15, R3, 0x7ff00000, RZ, 0xc0, !PT ;  /* 0x7ff00000030f7812 */ /* 0x000fe200078ec0ff */
[----:B------:R-:W-:Y:S01]  /*bdc0*/  IMAD.MOV.U32 R14, RZ, RZ, 0x1ca00000 ;  /* 0x1ca00000ff0e7424 */ /* 0x000fe200078e00ff */
[----:B------:R-:W-:Y:S01]  /*bdd0*/  LOP3.LUT R7, R6, 0x3ff00000, RZ, 0xfc, !PT ;  /* 0x3ff0000006077812 */ /* 0x000fe200078efcff */
[----:B------:R-:W-:Y:S01]  /*bde0*/  IMAD.MOV.U32 R6, RZ, RZ, R4 ;  /* 0x000000ffff067224 */ /* 0x000fe200078e0004 */
[----:B------:R-:W-:-:S04]  /*bdf0*/  LOP3.LUT R3, R25, 0x7ff00000, RZ, 0xc0, !PT ;  /* 0x7ff0000019037812 */ /* 0x000fc800078ec0ff */
[----:B------:R-:W-:Y:S01]  /*be00*/  ISETP.GE.U32.AND P1, PT, R3, R15, PT ;  /* 0x0000000f0300720c */ /* 0x000fe20003f26070 */
[----:B------:R-:W0:Y:S01]  /*be10*/  @!P0 DMUL R6, R4, 8.98846567431157953865e+307 ;  /* 0x7fe0000004068828 */ /* 0x000e220000000000 */
[----:B------:R-:W-:Y:S02]  /*be20*/  IMAD.MOV.U32 R18, RZ, RZ, R3 ;  /* 0x000000ffff127224 */ /* 0x000fe400078e0003 */
[----:B------:R-:W-:Y:S02]  /*be30*/  SEL R13, R14, 0x63400000, !P1 ;  /* 0x634000000e0d7807 */ /* 0x000fe40004800000 */
[----:B------:R-:W-:Y:S01]  /*be40*/  FSETP.GEU.AND P1, PT, |R25|, 1.469367938527859385e-39, PT ;  /* 0x001000001900780b */ /* 0x000fe20003f2e200 */
[----:B0-----:R-:W0:Y:S04]  /*be50*/  MUFU.RCP64H R11, R7 ;  /* 0x00000007000b7308 */ /* 0x001e280000001800 */
[----:B------:R-:W-:Y:S01]  /*be60*/  @!P0 LOP3.LUT R15, R7, 0x7ff00000, RZ, 0xc0, !PT ;  /* 0x7ff00000070f8812 */ /* 0x000fe200078ec0ff */
[----:B0-----:R-:W0:-:S06]  /*be70*/  DFMA R8, R10, -R6, 1 ;  /* 0x3ff000000a08742b */ /* 0x001e0c0000000806 */
[----:B0-----:R-:W0:-:S06]  /*be80*/  DFMA R8, R8, R8, R8 ;  /* 0x000000080808722b */ /* 0x001e0c0000000008 */
[----:B0-----:R-:W0:-:S06]  /*be90*/  DFMA R10, R10, R8, R10 ;  /* 0x000000080a0a722b */ /* 0x001e0c000000000a */
[----:B0-----:R-:W0:-:S06]  /*bea0*/  DFMA R8, R10, -R6, 1 ;  /* 0x3ff000000a08742b */ /* 0x001e0c0000000806 */
[----:B0-----:R0:W1:Y:S02]  /*beb0*/  DFMA R8, R10, R8, R10 ;  /* 0x000000080a08722b */ /* 0x001064000000000a */
[----:B0-----:R-:W-:Y:S01]  /*bec0*/  LOP3.LUT R11, R13, 0x800fffff, R25, 0xf8, !PT ;  /* 0x800fffff0d0b7812 */ /* 0x001fe200078ef819 */
[----:B------:R-:W-:Y:S01]  /*bed0*/  IMAD.MOV.U32 R10, RZ, RZ, R24 ;  /* 0x000000ffff0a7224 */ /* 0x000fe200078e0018 */
[----:B------:R-:W-:Y:S05]  /*bee0*/  @P1 BRA `(.L_x_13911) ;  /* 0x0000008000001947 */ /* 0x000fea0003800000 */
[----:B-1----:R-:W-:-:S04]  /*bef0*/  LOP3.LUT R12, R5, 0x7ff00000, RZ, 0xc0, !PT ;  /* 0x7ff00000050c7812 */ /* 0x002fc800078ec0ff */
[----:B------:R-:W-:Y:S01]  /*bf00*/  ISETP.GE.U32.AND P0, PT, R3, R12, PT ;  /* 0x0000000c0300720c */ /* 0x000fe20003f06070 */
[----:B------:R-:W-:-:S03]  /*bf10*/  IMAD.MOV.U32 R12, RZ, RZ, RZ ;  /* 0x000000ffff0c7224 */ /* 0x000fc600078e00ff */
[----:B------:R-:W-:-:S04]  /*bf20*/  SEL R13, R14, 0x63400000, !P0 ;  /* 0x634000000e0d7807 */ /* 0x000fc80004000000 */
[----:B------:R-:W-:-:S04]  /*bf30*/  LOP3.LUT R13, R13, 0x80000000, R25, 0xf8, !PT ;  /* 0x800000000d0d7812 */ /* 0x000fc800078ef819 */
[----:B------:R-:W-:-:S06]  /*bf40*/  LOP3.LUT R13, R13, 0x100000, RZ, 0xfc, !PT ;  /* 0x001000000d0d7812 */ /* 0x000fcc00078efcff */
[----:B------:R-:W0:-:S10]  /*bf50*/  DFMA R10, R10, 2, -R12 ;  /* 0x400000000a0a782b */ /* 0x000e14000000080c */
[----:B0-----:R-:W-:-:S04]  /*bf60*/  LOP3.LUT R18, R11, 0x7ff00000, RZ, 0xc0, !PT ;  /* 0x7ff000000b127812 */ /* 0x001fc800078ec0ff */
.L_x_13911:
[----:B-1----:R-:W-:Y:S01]  /*bf70*/  IADD3 R20, R18, -0x1, RZ ;  /* 0xffffffff12147810 */ /* 0x002fe20007ffe0ff */
[----:B------:R-:W0:Y:S01]  /*bf80*/  DMUL R12, R8, R10 ;  /* 0x0000000a080c7228 */ /* 0x000e220000000000 */
[----:B------:R-:W-:Y:S01]  /*bf90*/  IADD3 R21, R15, -0x1, RZ ;  /* 0xffffffff0f157810 */ /* 0x000fe20007ffe0ff */
[----:B------:R-:W-:Y:S01]  /*bfa0*/  BSSY B1, `(.L_x_13912) ;  /* 0x0000037000017945 */ /* 0x000fe20003800000 */
[----:B------:R-:W-:-:S03]  /*bfb0*/  ISETP.GT.U32.AND P0, PT, R20, 0x7feffffe, PT ;  /* 0x7feffffe1400780c */ /* 0x000fc60003f04070 */
[----:B0-----:R-:W0:Y:S01]  /*bfc0*/  DFMA R26, R12, -R6, R10 ;  /* 0x800000060c1a722b */ /* 0x001e22000000000a */
[----:B------:R-:W-:-:S05]  /*bfd0*/  ISETP.GT.U32.OR P0, PT, R21, 0x7feffffe, P0 ;  /* 0x7feffffe1500780c */ /* 0x000fca0000704470 */
[----:B0-----:R0:W1:-:S08]  /*bfe0*/  DFMA R26, R8, R26, R12 ;  /* 0x0000001a081a722b */ /* 0x001050000000000c */
        /* <DEDUP_REMOVED lines=29> */
.L_x_13913:
        /* <DEDUP_REMOVED lines=16> */
.L_x_13916:
[----:B------:R-:W-:Y:S01]  /*c2c0*/  LOP3.LUT R9, R5, 0x80000, RZ, 0xfc, !PT ;  /* 0x0008000005097812 */ /* 0x000fe200078efcff */
[----:B------:R-:W-:Y:S01]  /*c2d0*/  IMAD.MOV.U32 R8, RZ, RZ, R4 ;  /* 0x000000ffff087224 */ /* 0x000fe200078e0004 */
[----:B------:R-:W-:Y:S05]  /*c2e0*/  BRA `(.L_x_13914) ;  /* 0x0000002000007947 */ /* 0x000fea0003800000 */
.L_x_13915:
[----:B------:R-:W-:Y:S01]  /*c2f0*/  LOP3.LUT R9, R25, 0x80000, RZ, 0xfc, !PT ;  /* 0x0008000019097812 */ /* 0x000fe200078efcff */
[----:B------:R-:W-:Y:S02]  /*c300*/  IMAD.MOV.U32 R8, RZ, RZ, R24 ;  /* 0x000000ffff087224 */ /* 0x000fe400078e0018 */
.L_x_13914:
[----:B------:R-:W-:Y:S05]  /*c310*/  BSYNC B1 ;  /* 0x0000000000017941 */ /* 0x000fea0003800000 */
.L_x_13912:
[----:B------:R-:W-:Y:S02]  /*c320*/  IMAD.MOV.U32 R4, RZ, RZ, R0 ;  /* 0x000000ffff047224 */ /* 0x000fe400078e0000 */
[----:B------:R-:W-:-:S04]  /*c330*/  IMAD.MOV.U32 R5, RZ, RZ, 0x0 ;  /* 0x00000000ff057424 */ /* 0x000fc800078e00ff */
[----:B------:R-:W-:Y:S05]  /*c340*/  RET.REL.NODEC R4 `(_ZN2at6native18elementwise_kernelILi128ELi4EZNS0_15gpu_kernel_implINS0_13AUnaryFunctorIdddNS0_15binary_internal10DivFunctorIdEEEEEEvRNS_18TensorIteratorBaseERKT_EUliE_EEviT1_) ;  /* 0xffff3cb004007950 */ /* 0x000fea0003c3ffff */
.L_x_13917:
        /* <DEDUP_REMOVED lines=11> */
.L_x_17709:


//--------------------- .text._ZN2at6native27unrolled_elementwise_kernelINS0_13AUnaryFunctorIdddNS0_15binary_internal10DivFunctorIdEEEESt5arrayIPcLm2EELi4E23TrivialOffsetCalculatorILi1EjESB_NS0_6memory12LoadWithCastILi1EEENSC_13StoreWithCastILi1EEEEEviT_T0_T2_T3_T4_T5_ --------------------------
	.section	.text._ZN2at6native27unrolled_elementwise_kernelINS0_13AUnaryFunctorIdddNS0_15binary_internal10DivFunctorIdEEEESt5arrayIPcLm2EELi4E23TrivialOffsetCalculatorILi1EjESB_NS0_6memory12LoadWithCastILi1EEENSC_13StoreWithCastILi1EEEEEviT_T0_T2_T3_T4_T5_,"ax",@progbits
	.sectioninfo	@"SHI_REGISTERS=36"
	.align	128
        .global         _ZN2at6native27unrolled_elementwise_kernelINS0_13AUnaryFunctorIdddNS0_15binary_internal10DivFunctorIdEEEESt5arrayIPcLm2EELi4E23TrivialOffsetCalculatorILi1EjESB_NS0_6memory12LoadWithCastILi1EEENSC_13StoreWithCastILi1EEEEEviT_T0_T2_T3_T4_T5_
        .type           _ZN2at6native27unrolled_elementwise_kernelINS0_13AUnaryFunctorIdddNS0_15binary_internal10DivFunctorIdEEEESt5arrayIPcLm2EELi4E23TrivialOffsetCalculatorILi1EjESB_NS0_6memory12LoadWithCastILi1EEENSC_13StoreWithCastILi1EEEEEviT_T0_T2_T3_T4_T5_,@function
        .size           _ZN2at6native27unrolled_elementwise_kernelINS0_13AUnaryFunctorIdddNS0_15binary_internal10DivFunctorIdEEEESt5arrayIPcLm2EELi4E23TrivialOffsetCalculatorILi1EjESB_NS0_6memory12LoadWithCastILi1EEENSC_13StoreWithCastILi1EEEEEviT_T0_T2_T3_T4_T5_,(.L_x_17710 - _ZN2at6native27unrolled_elementwise_kernelINS0_13AUnaryFunctorIdddNS0_15binary_internal10DivFunctorIdEEEESt5arrayIPcLm2EELi4E23TrivialOffsetCalculatorILi1EjESB_NS0_6memory12LoadWithCastILi1EEENSC_13StoreWithCastILi1EEEEEviT_T0_T2_T3_T4_T5_)
        .other          _ZN2at6native27unrolled_elementwise_kernelINS0_13AUnaryFunctorIdddNS0_15binary_internal10DivFunctorIdEEEESt5arrayIPcLm2EELi4E23TrivialOffsetCalculatorILi1EjESB_NS0_6memory12LoadWithCastILi1EEENSC_13StoreWithCastILi1EEEEEviT_T0_T2_T3_T4_T5_,@"STO_CUDA_ENTRY STV_DEFAULT"
_ZN2at6native27unrolled_elementwise_kernelINS0_13AUnaryFunctorIdddNS0_15binary_internal10DivFunctorIdEEEESt5arrayIPcLm2EELi4E23TrivialOffsetCalculatorILi1EjESB_NS0_6memory12LoadWithCastILi1EEENSC_13StoreWithCastILi1EEEEEviT_T0_T2_T3_T4_T5_:
.text._ZN2at6native27unrolled_elementwise_kernelINS0_13AUnaryFunctorIdddNS0_15binary_internal10DivFunctorIdEEEESt5arrayIPcLm2EELi4E23TrivialOffsetCalculatorILi1EjESB_NS0_6memory12LoadWithCastILi1EEENSC_13StoreWithCastILi1EEEEEviT_T0_T2_T3_T4_T5_:
        /* <DEDUP_REMOVED lines=30> */
.L_x_13923:
[----:B------:R-:W2:Y:S02]  /*01e0*/  LDG.E.U8 R4, [R4.64] ;  /* 0x0000002404047981 */ /* 0x000ea4000c1e1100 */
[----:B--2---:R0:W1:Y:S01]  /*01f0*/  I2F.F64.U16 R26, R4 ;  /* 0x00000004001a7312 */ /* 0x0040620000101800 */
[----:B------:R-:W-:Y:S05]  /*0200*/  BRA `(.L_x_13925) ;  /* 0x00000e0000007947 */ /* 0x000fea0003800000 */
.L_x_13922:
        /* <DEDUP_REMOVED lines=9> */
.L_x_13927:
[----:B------:R-:W2:Y:S02]  /*02a0*/  LDG.E R4, [R4.64] ;  /* 0x0000002404047981 */ /* 0x000ea4000c1e1900 */
[----:B--2---:R0:W1:Y:S01]  /*02b0*/  I2F.F64 R26, R4 ;  /* 0x00000004001a7312 */ /* 0x0040620000201c00 */
[----:B------:R-:W-:Y:S05]  /*02c0*/  BRA `(.L_x_13925) ;  /* 0x00000d4000007947 */ /* 0x000fea0003800000 */
.L_x_13926:
[----:B------:R-:W2:Y:S02]  /*02d0*/  LDG.E.U16 R4, [R4.64] ;  /* 0x0000002404047981 */ /* 0x000ea4000c1e1500 */
[----:B--2---:R0:W1:Y:S01]  /*02e0*/  I2F.F64.S16 R26, R4 ;  /* 0x00000004001a7312 */ /* 0x0040620000101c00 */
[----:B------:R-:W-:Y:S05]  /*02f0*/  BRA `(.L_x_13925) ;  /* 0x00000d1000007947 */ /* 0x000fea0003800000 */
.L_x_13921:
        /* <DEDUP_REMOVED lines=10> */
.L_x_13929:
[----:B------:R-:W2:Y:S02]  /*03a0*/  LDG.E.U16 R0, [R4.64] ;  /* 0x0000002404007981 */ /* 0x000ea4000c1e1500 */
[----:B--2---:R-:W-:-:S05]  /*03b0*/  HADD2.F32 R0, -RZ, R0.H0_H0 ;  /* 0x20000000ff007230 */ /* 0x004fca0000004100 */
[----:B------:R-:W-:-:S04]  /*03c0*/  FMUL.FTZ R0, R0, 1 ;  /* 0x3f80000000007820 */ /* 0x000fc80000410000 */
[----:B------:R0:W1:Y:S01]  /*03d0*/  F2F.F64.F32 R26, R0 ;  /* 0x00000000001a7310 */ /* 0x0000620000201800 */
[----:B------:R-:W-:Y:S05]  /*03e0*/  BRA `(.L_x_13925) ;  /* 0x00000c2000007947 */ /* 0x000fea0003800000 */
.L_x_13928:
        /* <DEDUP_REMOVED lines=10> */
.L_x_13931:
[----:B------:R-:W2:Y:S02]  /*0490*/  LDG.E.U16 R4, [R4.64] ;  /* 0x0000002404047981 */ /* 0x000ea4000c1e1500 */
[----:B--2---:R-:W-:-:S05]  /*04a0*/  HADD2.F32 R0, -RZ, R4.H0_H0 ;  /* 0x20000004ff007230 */ /* 0x004fca0000004100 */
[----:B------:R-:W-:-:S04]  /*04b0*/  FMUL.FTZ R0, R0, 1 ;  /* 0x3f80000000007820 */ /* 0x000fc80000410000 */
[----:B------:R0:W1:Y:S01]  /*04c0*/  F2F.F64.F32 R26, R0 ;  /* 0x00000000001a7310 */ /* 0x0000620000201800 */
[----:B------:R-:W-:Y:S05]  /*04d0*/  BRA `(.L_x_13925) ;  /* 0x00000b3000007947 */ /* 0x000fea0003800000 */
.L_x_13930:
[----:B------:R0:W5:Y:S01]  /*04e0*/  LDG.E.64 R26, [R4.64] ;  /* 0x00000024041a7981 */ /* 0x000162000c1e1b00 */
[----:B------:R-:W-:Y:S05]  /*04f0*/  BRA `(.L_x_13925) ;  /* 0x00000b1000007947 */ /* 0x000fea0003800000 */
.L_x_13920:
        /* <DEDUP_REMOVED lines=13> */
.L_x_13934:
[----:B------:R0:W5:Y:S01]  /*05d0*/  LDG.E.64 R26, [R4.64] ;  /* 0x00000024041a7981 */ /* 0x000162000c1e1b00 */
[----:B------:R-:W-:Y:S05]  /*05e0*/  BRA `(.L_x_13925) ;  /* 0x00000a2000007947 */ /* 0x000fea0003800000 */
.L_x_13933:
        /* <DEDUP_REMOVED lines=28> */
.L_x_13936:
        /* <DEDUP_REMOVED lines=16> */
.L_x_13935:
[----:B------:R-:W2:Y:S02]  /*08b0*/  LDG.E.U16 R0, [R4.64] ;  /* 0x0000002404007981 */ /* 0x000ea4000c1e1500 */
[----:B--2---:R-:W-:-:S05]  /*08c0*/  PRMT R0, RZ, 0x5410, R0 ;  /* 0x00005410ff007816 */ /* 0x004fca0000000000 */
[----:B------:R-:W-:-:S04]  /*08d0*/  FMUL.FTZ R0, R0, 1 ;  /* 0x3f80000000007820 */ /* 0x000fc80000410000 */
[----:B------:R0:W1:Y:S01]  /*08e0*/  F2F.F64.F32 R26, R0 ;  /* 0x00000000001a7310 */ /* 0x0000620000201800 */
[----:B------:R-:W-:Y:S05]  /*08f0*/  BRA `(.L_x_13925) ;  /* 0x0000071000007947 */ /* 0x000fea0003800000 */
.L_x_13932:
        /* <DEDUP_REMOVED lines=11> */
.L_x_13939:
        /* <DEDUP_REMOVED lines=21> */
.L_x_13943:
[----:B------:R-:W-:Y:S05]  /*0b00*/  BSYNC B1 ;  /* 0x0000000000017941 */ /* 0x000fea0003800000 */
.L_x_13942:
[----:B------:R-:W-:Y:S01]  /*0b10*/  LEA R5, R0, 0x3b800000, 0x17 ;  /* 0x3b80000000057811 */ /* 0x000fe200078eb8ff */
[----:B------:R-:W-:-:S05]  /*0b20*/  IMAD.SHL.U32 R0, R3, 0x100000, RZ ;  /* 0x0010000003007824 */ /* 0x000fca00078e00ff */
[----:B------:R-:W-:Y:S02]  /*0b30*/  LOP3.LUT R0, R5, R0, R6, 0xfe, !PT ;  /* 0x0000000005007212 */ /* 0x000fe400078efe06 */
.L_x_13941:
[----:B------:R-:W-:Y:S05]  /*0b40*/  BSYNC B0 ;  /* 0x0000000000007941 */ /* 0x000fea0003800000 */
.L_x_13940:
[----:B------:R-:W-:-:S04]  /*0b50*/  FMUL.FTZ R0, R0, 1 ;  /* 0x3f80000000007820 */ /* 0x000fc80000410000 */
[----:B------:R0:W1:Y:S01]  /*0b60*/  F2F.F64.F32 R26, R0 ;  /* 0x00000000001a7310 */ /* 0x0000620000201800 */
[----:B------:R-:W-:Y:S05]  /*0b70*/  BRA `(.L_x_13925) ;  /* 0x0000049000007947 */ /* 0x000fea0003800000 */
.L_x_13938:
        /* <DEDUP_REMOVED lines=21> */
.L_x_13947:
[----:B------:R-:W-:Y:S05]  /*0cd0*/  BSYNC B1 ;  /* 0x0000000000017941 */ /* 0x000fea0003800000 */
.L_x_13946:
[----:B------:R-:W-:Y:S01]  /*0ce0*/  LEA R5, R0, 0x37800000, 0x17 ;  /* 0x3780000000057811 */ /* 0x000fe200078eb8ff */
[----:B------:R-:W-:-:S05]  /*0cf0*/  IMAD.SHL.U32 R0, R3, 0x200000, RZ ;  /* 0x0020000003007824 */ /* 0x000fca00078e00ff */
[----:B------:R-:W-:Y:S02]  /*0d00*/  LOP3.LUT R0, R5, R0, R6, 0xfe, !PT ;  /* 0x0000000005007212 */ /* 0x000fe400078efe06 */
.L_x_13945:
[----:B------:R-:W-:Y:S05]  /*0d10*/  BSYNC B0 ;  /* 0x0000000000007941 */ /* 0x000fea0003800000 */
.L_x_13944:
[----:B------:R-:W-:-:S04]  /*0d20*/  FMUL.FTZ R0, R0, 1 ;  /* 0x3f80000000007820 */ /* 0x000fc80000410000 */
[----:B------:R0:W1:Y:S01]  /*0d30*/  F2F.F64.F32 R26, R0 ;  /* 0x00000000001a7310 */ /* 0x0000620000201800 */
[----:B------:R-:W-:Y:S05]  /*0d40*/  BRA `(.L_x_13925) ;  /* 0x000002c000007947 */ /* 0x000fea0003800000 */
.L_x_13937:
        /* <DEDUP_REMOVED lines=14> */
.L_x_13951:
[----:B------:R-:W-:Y:S05]  /*0e30*/  BSYNC B0 ;  /* 0x0000000000007941 */ /* 0x000fea0003800000 */
.L_x_13950:
[----:B------:R-:W-:-:S04]  /*0e40*/  FMUL.FTZ R0, R0, 1 ;  /* 0x3f80000000007820 */ /* 0x000fc80000410000 */
[----:B------:R0:W1:Y:S01]  /*0e50*/  F2F.F64.F32 R26, R0 ;  /* 0x00000000001a7310 */ /* 0x0000620000201800 */
[----:B------:R-:W-:Y:S05]  /*0e60*/  BRA `(.L_x_13925) ;  /* 0x000001a000007947 */ /* 0x000fea0003800000 */
.L_x_13924:
        /* <DEDUP_REMOVED lines=21> */
.L_x_13949:
[----:B------:R-:W2:Y:S02]  /*0fc0*/  LDG.E.64 R26, [R4.64] ;  /* 0x00000024041a7981 */ /* 0x000ea4000c1e1b00 */
[----:B--2---:R-:W0:Y:S01]  /*0fd0*/  I2F.F64.U64 R26, R26 ;  /* 0x0000001a001a7312 */ /* 0x004e220000301800 */
[----:B------:R-:W-:Y:S05]  /*0fe0*/  BRA `(.L_x_13925) ;  /* 0x0000002000007947 */ /* 0x000fea0003800000 */
.L_x_13948:
[----:B------:R-:W2:Y:S02]  /*0ff0*/  LDG.E R4, [R4.64] ;  /* 0x0000002404047981 */ /* 0x000ea4000c1e1900 */
[----:B--2---:R0:W1:Y:S02]  /*1000*/  I2F.F64.U32 R26, R4 ;  /* 0x00000004001a7312 */ /* 0x0040640000201800 */
.L_x_13925:
[----:B------:R-:W2:Y:S02]  /*1010*/  S2R R29, SR_TID.X ;  /* 0x00000000001d7919 */ /* 0x000ea40000002100 */
[----:B--2---:R-:W-:Y:S02]  /*1020*/  IADD3 R29, R29, 0x80, RZ ;  /* 0x000000801d1d7810 */ /* 0x004fe40007ffe0ff */
.L_x_13919:
[----:B-1----:R-:W-:Y:S05]  /*1030*/  BSYNC B6 ;  /* 0x0000000000067941 */ /* 0x002fea0003800000 */
.L_x_13918:
        /* <DEDUP_REMOVED lines=22> */
.L_x_13957:
[----:B------:R-:W2:Y:S02]  /*11a0*/  LDG.E.U8 R4, [R4.64] ;  /* 0x0000002404047981 */ /* 0x000ea4000c1e1100 */
[----:B--2---:R0:W1:Y:S01]  /*11b0*/  I2F.F64.U16 R24, R4 ;  /* 0x0000000400187312 */ /* 0x0040620000101800 */
[----:B------:R-:W-:Y:S05]  /*11c0*/  BRA `(.L_x_13959) ;  /* 0x00000df000007947 */ /* 0x000fea0003800000 */
.L_x_13956:
        /* <DEDUP_REMOVED lines=9> */
.L_x_13961:
[----:B------:R-:W2:Y:S02]  /*1260*/  LDG.E R4, [R4.64] ;  /* 0x0000002404047981 */ /* 0x000ea4000c1e1900 */
[----:B--2---:R0:W1:Y:S01]  /*1270*/  I2F.F64 R24, R4 ;  /* 0x0000000400187312 */ /* 0x0040620000201c00 */
[----:B------:R-:W-:Y:S05]  /*1280*/  BRA `(.L_x_13959) ;  /* 0x00000d3000007947 */ /* 0x000fea0003800000 */
.L_x_13960:
[----:B------:R-:W2:Y:S02]  /*1290*/  LDG.E.U16 R4, [R4.64] ;  /* 0x0000002404047981 */ /* 0x000ea4000c1e1500 */
[----:B--2---:R0:W1:Y:S01]  /*12a0*/  I2F.F64.S16 R24, R4 ;  /* 0x0000000400187312 */ /* 0x0040620000101c00 */
[----:B------:R-:W-:Y:S05]  /*12b0*/  BRA `(.L_x_13959) ;  /* 0x00000d0000007947 */ /* 0x000fea0003800000 */
.L_x_13955:
        /* <DEDUP_REMOVED lines=10> */
.L_x_13963:
[----:B------:R-:W2:Y:S02]  /*1360*/  LDG.E.U16 R0, [R4.64] ;  /* 0x0000002404007981 */ /* 0x000ea4000c1e1500 */
[----:B--2---:R-:W-:-:S05]  /*1370*/  HADD2.F32 R0, -RZ, R0.H0_H0 ;  /* 0x20000000ff007230 */ /* 0x004fca0000004100 */
[----:B------:R-:W-:-:S04]  /*1380*/  FMUL.FTZ R0, R0, 1 ;  /* 0x3f80000000007820 */ /* 0x000fc80000410000 */
[----:B------:R0:W1:Y:S01]  /*1390*/  F2F.F64.F32 R24, R0 ;  /* 0x0000000000187310 */ /* 0x0000620000201800 */
[----:B------:R-:W-:Y:S05]  /*13a0*/  BRA `(.L_x_13959) ;  /* 0x00000c1000007947 */ /* 0x000fea0003800000 */
.L_x_13962:
        /* <DEDUP_REMOVED lines=10> */
.L_x_13965:
[----:B------:R-:W2:Y:S02]  /*1450*/  LDG.E.U16 R4, [R4.64] ;  /* 0x0000002404047981 */ /* 0x000ea4000c1e1500 */
[----:B--2---:R-:W-:-:S05]  /*1460*/  HADD2.F32 R0, -RZ, R4.H0_H0 ;  /* 0x20000004ff007230 */ /* 0x004fca0000004100 */
[----:B------:R-:W-:-:S04]  /*1470*/  FMUL.FTZ R0, R0, 1 ;  /* 0x3f80000000007820 */ /* 0x000fc80000410000 */
[----:B------:R0:W1:Y:S01]  /*1480*/  F2F.F64.F32 R24, R0 ;  /* 0x0000000000187310 */ /* 0x0000620000201800 */
[----:B------:R-:W-:Y:S05]  /*1490*/  BRA `(.L_x_13959) ;  /* 0x00000b2000007947 */ /* 0x000fea0003800000 */
.L_x_13964:
[----:B------:R0:W5:Y:S01]  /*14a0*/  LDG.E.64 R24, [R4.64] ;  /* 0x0000002404187981 */ /* 0x000162000c1e1b00 */
[----:B------:R-:W-:Y:S05]  /*14b0*/  BRA `(.L_x_13959) ;  /* 0x00000b0000007947 */ /* 0x000fea0003800000 */
.L_x_13954:
        /* <DEDUP_REMOVED lines=13> */
.L_x_13968:
[----:B------:R0:W5:Y:S01]  /*1590*/  LDG.E.64 R24, [R4.64] ;  /* 0x0000002404187981 */ /* 0x000162000c1e1b00 */
[----:B------:R-:W-:Y:S05]  /*15a0*/  BRA `(.L_x_13959) ;  /* 0x00000a1000007947 */ /* 0x000fea0003800000 */
.L_x_13967:
        /* <DEDUP_REMOVED lines=28> */
.L_x_13970:
        /* <DEDUP_REMOVED lines=15> */
.L_x_13969:
[----:B------:R-:W2:Y:S02]  /*1860*/  LDG.E.U16 R0, [R4.64] ;  /* 0x0000002404007981 */ /* 0x000ea4000c1e1500 */
[----:B--2---:R-:W-:-:S05]  /*1870*/  PRMT R0, RZ, 0x5410, R0 ;  /* 0x00005410ff007816 */ /* 0x004fca0000000000 */
[----:B------:R-:W-:-:S04]  /*1880*/  FMUL.FTZ R0, R0, 1 ;  /* 0x3f80000000007820 */ /* 0x000fc80000410000 */
[----:B------:R0:W1:Y:S01]  /*1890*/  F2F.F64.F32 R24, R0 ;  /* 0x0000000000187310 */ /* 0x0000620000201800 */
[----:B------:R-:W-:Y:S05]  /*18a0*/  BRA `(.L_x_13959) ;  /* 0x0000071000007947 */ /* 0x000fea0003800000 */
.L_x_13966:
        /* <DEDUP_REMOVED lines=11> */
.L_x_13973:
        /* <DEDUP_REMOVED lines=21> */
.L_x_13977:
[----:B------:R-:W-:Y:S05]  /*1ab0*/  BSYNC B1 ;  /* 0x0000000000017941 */ /* 0x000fea0003800000 */
.L_x_13976:
[----:B------:R-:W-:Y:S01]  /*1ac0*/  LEA R5, R0, 0x3b800000, 0x17 ;  /* 0x3b80000000057811 */ /* 0x000fe200078eb8ff */
[----:B------:R-:W-:-:S05]  /*1ad0*/  IMAD.SHL.U32 R0, R3, 0x100000, RZ ;  /* 0x0010000003007824 */ /* 0x000fca00078e00ff */
[----:B------:R-:W-:Y:S02]  /*1ae0*/  LOP3.LUT R0, R5, R0, R6, 0xfe, !PT ;  /* 0x0000000005007212 */ /* 0x000fe400078efe06 */
.L_x_13975:
[----:B------:R-:W-:Y:S05]  /*1af0*/  BSYNC B0 ;  /* 0x0000000000007941 */ /* 0x000fea0003800000 */
.L_x_13974:
[----:B------:R-:W-:-:S04]  /*1b00*/  FMUL.FTZ R0, R0, 1 ;  /* 0x3f80000000007820 */ /* 0x000fc80000410000 */
[----:B------:R0:W1:Y:S01]  /*1b10*/  F2F.F64.F32 R24, R0 ;  /* 0x0000000000187310 */ /* 0x0000620000201800 */
[----:B------:R-:W-:Y:S05]  /*1b20*/  BRA `(.L_x_13959) ;  /* 0x0000049000007947 */ /* 0x000fea0003800000 */
.L_x_13972:
        /* <DEDUP_REMOVED lines=21> */
.L_x_13981:
[----:B------:R-:W-:Y:S05]  /*1c80*/  BSYNC B1 ;  /* 0x0000000000017941 */ /* 0x000fea0003800000 */
.L_x_13980:
[----:B------:R-:W-:Y:S01]  /*1c90*/  LEA R5, R0, 0x37800000, 0x17 ;  /* 0x3780000000057811 */ /* 0x000fe200078eb8ff */
[----:B------:R-:W-:-:S05]  /*1ca0*/  IMAD.SHL.U32 R0, R3, 0x200000, RZ ;  /* 0x0020000003007824 */ /* 0x000fca00078e00ff */
[----:B------:R-:W-:Y:S02]  /*1cb0*/  LOP3.LUT R0, R5, R0, R6, 0xfe, !PT ;  /* 0x0000000005007212 */ /* 0x000fe400078efe06 */
.L_x_13979:
[----:B------:R-:W-:Y:S05]  /*1cc0*/  BSYNC B0 ;  /* 0x0000000000007941 */ /* 0x000fea0003800000 */
.L_x_13978:
[----:B------:R-:W-:-:S04]  /*1cd0*/  FMUL.FTZ R0, R0, 1 ;  /* 0x3f80000000007820 */ /* 0x000fc80000410000 */
[----:B------:R0:W1:Y:S01]  /*1ce0*/  F2F.F64.F32 R24, R0 ;  /* 0x0000000000187310 */ /* 0x0000620000201800 */
[----:B------:R-:W-:Y:S05]  /*1cf0*/  BRA `(.L_x_13959) ;  /* 0x000002c000007947 */ /* 0x000fea0003800000 */
.L_x_13971:
        /* <DEDUP_REMOVED lines=14> */
.L_x_13985:
[----:B------:R-:W-:Y:S05]  /*1de0*/  BSYNC B0 ;  /* 0x0000000000007941 */ /* 0x000fea0003800000 */
.L_x_13984:
[----:B------:R-:W-:-:S04]  /*1df0*/  FMUL.FTZ R0, R0, 1 ;  /* 0x3f80000000007820 */ /* 0x000fc80000410000 */
[----:B------:R0:W1:Y:S01]  /*1e00*/  F2F.F64.F32 R24, R0 ;  /* 0x0000000000187310 */ /* 0x0000620000201800 */
[----:B------:R-:W-:Y:S05]  /*1e10*/  BRA `(.L_x_13959) ;  /* 0x000001a000007947 */ /* 0x000fea0003800000 */
.L_x_13958:
        /* <DEDUP_REMOVED lines=21> */
.L_x_13983:
[----:B------:R-:W2:Y:S02]  /*1f70*/  LDG.E.64 R24, [R4.64] ;  /* 0x0000002404187981 */ /* 0x000ea4000c1e1b00 */
[----:B--2---:R-:W0:Y:S01]  /*1f80*/  I2F.F64.U64 R24, R24 ;  /* 0x0000001800187312 */ /* 0x004e220000301800 */
[----:B------:R-:W-:Y:S05]  /*1f90*/  BRA `(.L_x_13959) ;  /* 0x0000002000007947 */ /* 0x000fea0003800000 */
.L_x_13982:
[----:B------:R-:W2:Y:S02]  /*1fa0*/  LDG.E R4, [R4.64] ;  /* 0x0000002404047981 */ /* 0x000ea4000c1e1900 */
[----:B--2---:R0:W1:Y:S02]  /*1fb0*/  I2F.F64.U32 R24, R4 ;  /* 0x0000000400187312 */ /* 0x0040640000201800 */
.L_x_13959:
[----:B------:R-:W-:-:S03]  /*1fc0*/  IADD3 R29, R29, 0x80, RZ ;  /* 0x000000801d1d7810 */ /* 0x000fc60007ffe0ff */
.L_x_13953:
[----:B------:R-:W-:Y:S05]  /*1fd0*/  BSYNC B6 ;  /* 0x0000000000067941 */ /* 0x000fea0003800000 */
.L_x_13952:
        /* <DEDUP_REMOVED lines=24> */
.L_x_13991:
[----:B------:R-:W2:Y:S02]  /*2160*/  LDG.E.U8 R4, [R4.64] ;  /* 0x0000002404047981 */ /* 0x000ea4000c1e1100 */
[----:B--2---:R0:W2:Y:S01]  /*2170*/  I2F.F64.U16 R16, R4 ;  /* 0x0000000400107312 */ /* 0x0040a20000101800 */
[----:B------:R-:W-:Y:S05]  /*2180*/  BRA `(.L_x_13993) ;  /* 0x00000df000007947 */ /* 0x000fea0003800000 */
.L_x_13990:
        /* <DEDUP_REMOVED lines=9> */
.L_x_13995:
[----:B------:R-:W2:Y:S02]  /*2220*/  LDG.E R4, [R4.64] ;  /* 0x0000002404047981 */ /* 0x000ea4000c1e1900 */
[----:B--2---:R0:W2:Y:S01]  /*2230*/  I2F.F64 R16, R4 ;  /* 0x0000000400107312 */ /* 0x0040a20000201c00 */
[----:B------:R-:W-:Y:S05]  /*2240*/  BRA `(.L_x_13993) ;  /* 0x00000d3000007947 */ /* 0x000fea0003800000 */
.L_x_13994:
[----:B------:R-:W2:Y:S02]  /*2250*/  LDG.E.U16 R4, [R4.64] ;  /* 0x0000002404047981 */ /* 0x000ea4000c1e1500 */
[----:B--2---:R0:W2:Y:S01]  /*2260*/  I2F.F64.S16 R16, R4 ;  /* 0x0000000400107312 */ /* 0x0040a20000101c00 */
[----:B------:R-:W-:Y:S05]  /*2270*/  BRA `(.L_x_13993) ;  /* 0x00000d0000007947 */ /* 0x000fea0003800000 */
.L_x_13989:
        /* <DEDUP_REMOVED lines=10> */
.L_x_13997:
[----:B------:R-:W2:Y:S02]  /*2320*/  LDG.E.U16 R0, [R4.64] ;  /* 0x0000002404007981 */ /* 0x000ea4000c1e1500 */
[----:B--2---:R-:W-:-:S05]  /*2330*/  HADD2.F32 R0, -RZ, R0.H0_H0 ;  /* 0x20000000ff007230 */ /* 0x004fca0000004100 */
[----:B------:R-:W-:-:S04]  /*2340*/  FMUL.FTZ R0, R0, 1 ;  /* 0x3f80000000007820 */ /* 0x000fc80000410000 */
[----:B------:R0:W2:Y:S01]  /*2350*/  F2F.F64.F32 R16, R0 ;  /* 0x0000000000107310 */ /* 0x0000a20000201800 */
[----:B------:R-:W-:Y:S05]  /*2360*/  BRA `(.L_x_13993) ;  /* 0x00000c1000007947 */ /* 0x000fea0003800000 */
.L_x_13996:
        /* <DEDUP_REMOVED lines=10> */
.L_x_13999:
[----:B------:R-:W2:Y:S02]  /*2410*/  LDG.E.U16 R4, [R4.64] ;  /* 0x0000002404047981 */ /* 0x000ea4000c1e1500 */
[----:B--2---:R-:W-:-:S05]  /*2420*/  HADD2.F32 R0, -RZ, R4.H0_H0 ;  /* 0x20000004ff007230 */ /* 0x004fca0000004100 */
[----:B------:R-:W-:-:S04]  /*2430*/  FMUL.FTZ R0, R0, 1 ;  /* 0x3f80000000007820 */ /* 0x000fc80000410000 */
[----:B------:R0:W2:Y:S01]  /*2440*/  F2F.F64.F32 R16, R0 ;  /* 0x0000000000107310 */ /* 0x0000a20000201800 */
[----:B------:R-:W-:Y:S05]  /*2450*/  BRA `(.L_x_13993) ;  /* 0x00000b2000007947 */ /* 0x000fea0003800000 */
.L_x_13998:
[----:B------:R0:W5:Y:S01]  /*2460*/  LDG.E.64 R16, [R4.64] ;  /* 0x0000002404107981 */ /* 0x000162000c1e1b00 */
[----:B------:R-:W-:Y:S05]  /*2470*/  BRA `(.L_x_13993) ;  /* 0x00000b0000007947 */ /* 0x000fea0003800000 */
.L_x_13988:
        /* <DEDUP_REMOVED lines=13> */
.L_x_14002:
[----:B------:R0:W5:Y:S01]  /*2550*/  LDG.E.64 R16, [R4.64] ;  /* 0x0000002404107981 */ /* 0x000162000c1e1b00 */
[----:B------:R-:W-:Y:S05]  /*2560*/  BRA `(.L_x_13993) ;  /* 0x00000a1000007947 */ /* 0x000fea0003800000 */
.L_x_14001:
        /* <DEDUP_REMOVED lines=28> */
.L_x_14004:
        /* <DEDUP_REMOVED lines=15> */
.L_x_14003:
[----:B------:R-:W2:Y:S02]  /*2820*/  LDG.E.U16 R0, [R4.64] ;  /* 0x0000002404007981 */ /* 0x000ea4000c1e1500 */
[----:B--2---:R-:W-:-:S05]  /*2830*/  PRMT R0, RZ, 0x5410, R0 ;  /* 0x00005410ff007816 */ /* 0x004fca0000000000 */
[----:B------:R-:W-:-:S04]  /*2840*/  FMUL.FTZ R0, R0, 1 ;  /* 0x3f80000000007820 */ /* 0x000fc80000410000 */
[----:B------:R0:W2:Y:S01]  /*2850*/  F2F.F64.F32 R16, R0 ;  /* 0x0000000000107310 */ /* 0x0000a20000201800 */
[----:B------:R-:W-:Y:S05]  /*2860*/  BRA `(.L_x_13993) ;  /* 0x0000071000007947 */ /* 0x000fea0003800000 */
.L_x_14000:
        /* <DEDUP_REMOVED lines=11> */
.L_x_14007:
        /* <DEDUP_REMOVED lines=21> */
.L_x_14011:
[----:B------:R-:W-:Y:S05]  /*2a70*/  BSYNC B1 ;  /* 0x0000000000017941 */ /* 0x000fea0003800000 */
.L_x_14010:
[----:B------:R-:W-:Y:S01]  /*2a80*/  LEA R5, R0, 0x3b800000, 0x17 ;  /* 0x3b80000000057811 */ /* 0x000fe200078eb8ff */
[----:B------:R-:W-:-:S05]  /*2a90*/  IMAD.SHL.U32 R0, R3, 0x100000, RZ ;  /* 0x0010000003007824 */ /* 0x000fca00078e00ff */
[----:B------:R-:W-:Y:S02]  /*2aa0*/  LOP3.LUT R0, R5, R0, R6, 0xfe, !PT ;  /* 0x0000000005007212 */ /* 0x000fe400078efe06 */
.L_x_14009:
[----:B------:R-:W-:Y:S05]  /*2ab0*/  BSYNC B0 ;  /* 0x0000000000007941 */ /* 0x000fea0003800000 */
.L_x_14008:
[----:B------:R-:W-:-:S04]  /*2ac0*/  FMUL.FTZ R0, R0, 1 ;  /* 0x3f80000000007820 */ /* 0x000fc80000410000 */
[----:B------:R0:W2:Y:S01]  /*2ad0*/  F2F.F64.F32 R16, R0 ;  /* 0x0000000000107310 */ /* 0x0000a20000201800 */
[----:B------:R-:W-:Y:S05]  /*2ae0*/  BRA `(.L_x_13993) ;  /* 0x0000049000007947 */ /* 0x000fea0003800000 */
.L_x_14006:
        /* <DEDUP_REMOVED lines=21> */
.L_x_14015:
[----:B------:R-:W-:Y:S05]  /*2c40*/  BSYNC B1 ;  /* 0x0000000000017941 */ /* 0x000fea0003800000 */
.L_x_14014:
[----:B------:R-:W-:Y:S01]  /*2c50*/  LEA R5, R0, 0x37800000, 0x17 ;  /* 0x3780000000057811 */ /* 0x000fe200078eb8ff */
[----:B------:R-:W-:-:S05]  /*2c60*/  IMAD.SHL.U32 R0, R3, 0x200000, RZ ;  /* 0x0020000003007824 */ /* 0x000fca00078e00ff */
[----:B------:R-:W-:Y:S02]  /*2c70*/  LOP3.LUT R0, R5, R0, R6, 0xfe, !PT ;  /* 0x0000000005007212 */ /* 0x000fe400078efe06 */
.L_x_14013:
[----:B------:R-:W-:Y:S05]  /*2c80*/  BSYNC B0 ;  /* 0x0000000000007941 */ /* 0x000fea0003800000 */
.L_x_14012:
[----:B------:R-:W-:-:S04]  /*2c90*/  FMUL.FTZ R0, R0, 1 ;  /* 0x3f80000000007820 */ /* 0x000fc80000410000 */
[----:B------:R0:W2:Y:S01]  /*2ca0*/  F2F.F64.F32 R16, R0 ;  /* 0x0000000000107310 */ /* 0x0000a20000201800 */
[----:B------:R-:W-:Y:S05]  /*2cb0*/  BRA `(.L_x_13993) ;  /* 0x000002c000007947 */ /* 0x000fea0003800000 */
.L_x_14005:
        /* <DEDUP_REMOVED lines=14> */
.L_x_14019:
[----:B------:R-:W-:Y:S05]  /*2da0*/  BSYNC B0 ;  /* 0x0000000000007941 */ /* 0x000fea0003800000 */
.L_x_14018:
[----:B------:R-:W-:-:S04]  /*2db0*/  FMUL.FTZ R0, R0, 1 ;  /* 0x3f80000000007820 */ /* 0x000fc80000410000 */
[----:B------:R0:W2:Y:S01]  /*2dc0*/  F2F.F64.F32 R16, R0 ;  /* 0x0000000000107310 */ /* 0x0000a20000201800 */
[----:B------:R-:W-:Y:S05]  /*2dd0*/  BRA `(.L_x_13993) ;  /* 0x000001a000007947 */ /* 0x000fea0003800000 */
.L_x_13992:
        /* <DEDUP_REMOVED lines=21> */
.L_x_14017:
[----:B------:R-:W2:Y:S02]  /*2f30*/  LDG.E.64 R16, [R4.64] ;  /* 0x0000002404107981 */ /* 0x000ea4000c1e1b00 */
[----:B--2---:R-:W0:Y:S01]  /*2f40*/  I2F.F64.U64 R16, R16 ;  /* 0x0000001000107312 */ /* 0x004e220000301800 */
[----:B------:R-:W-:Y:S05]  /*2f50*/  BRA `(.L_x_13993) ;  /* 0x0000002000007947 */ /* 0x000fea0003800000 */
.L_x_14016:
[----:B------:R-:W2:Y:S02]  /*2f60*/  LDG.E R4, [R4.64] ;  /* 0x0000002404047981 */ /* 0x000ea4000c1e1900 */
[----:B--2---:R0:W2:Y:S02]  /*2f70*/  I2F.F64.U32 R16, R4 ;  /* 0x0000000400107312 */ /* 0x0040a40000201800 */
.L_x_13993:
[----:B------:R-:W-:-:S03]  /*2f80*/  IADD3 R29, R29, 0x80, RZ ;  /* 0x000000801d1d7810 */ /* 0x000fc60007ffe0ff */
.L_x_13987:
[----:B------:R-:W-:Y:S05]  /*2f90*/  BSYNC B6 ;  /* 0x0000000000067941 */ /* 0x000fea0003800000 */
.L_x_13986:
        /* <DEDUP_REMOVED lines=21> */
.L_x_14025:
[----:B------:R-:W3:Y:S02]  /*30f0*/  LDG.E.U8 R4, [R4.64] ;  /* 0x0000002404047981 */ /* 0x000ee4000c1e1100 */
[----:B---3--:R0:W3:Y:S01]  /*3100*/  I2F.F64.U16 R18, R4 ;  /* 0x0000000400127312 */ /* 0x0080e20000101800 */
[----:B------:R-:W-:Y:S05]  /*3110*/  BRA `(.L_x_14021) ;  /* 0x00000de000007947 */ /* 0x000fea0003800000 */
.L_x_14024:
        /* <DEDUP_REMOVED lines=9> */
.L_x_14028:
[----:B------:R-:W3:Y:S02]  /*31b0*/  LDG.E R4, [R4.64] ;  /* 0x0000002404047981 */ /* 0x000ee4000c1e1900 */
[----:B---3--:R0:W3:Y:S01]  /*31c0*/  I2F.F64 R18, R4 ;  /* 0x0000000400127312 */ /* 0x0080e20000201c00 */
[----:B------:R-:W-:Y:S05]  /*31d0*/  BRA `(.L_x_14021) ;  /* 0x00000d2000007947 */ /* 0x000fea0003800000 */
.L_x_14027:
[----:B------:R-:W3:Y:S02]  /*31e0*/  LDG.E.U16 R4, [R4.64] ;  /* 0x0000002404047981 */ /* 0x000ee4000c1e1500 */
[----:B---3--:R0:W3:Y:S01]  /*31f0*/  I2F.F64.S16 R18, R4 ;  /* 0x0000000400127312 */ /* 0x0080e20000101c00 */
[----:B------:R-:W-:Y:S05]  /*3200*/  BRA `(.L_x_14021) ;  /* 0x00000cf000007947 */ /* 0x000fea0003800000 */
.L_x_14023:
        /* <DEDUP_REMOVED lines=10> */
.L_x_14030:
[----:B------:R-:W3:Y:S02]  /*32b0*/  LDG.E.U16 R0, [R4.64] ;  /* 0x0000002404007981 */ /* 0x000ee4000c1e1500 */
[----:B---3--:R-:W-:-:S05]  /*32c0*/  HADD2.F32 R0, -RZ, R0.H0_H0 ;  /* 0x20000000ff007230 */ /* 0x008fca0000004100 */
[----:B------:R-:W-:-:S04]  /*32d0*/  FMUL.FTZ R0, R0, 1 ;  /* 0x3f80000000007820 */ /* 0x000fc80000410000 */
[----:B------:R0:W3:Y:S01]  /*32e0*/  F2F.F64.F32 R18, R0 ;  /* 0x0000000000127310 */ /* 0x0000e20000201800 */
[----:B------:R-:W-:Y:S05]  /*32f0*/  BRA `(.L_x_14021) ;  /* 0x00000c0000007947 */ /* 0x000fea0003800000 */
.L_x_14029:
        /* <DEDUP_REMOVED lines=10> */
.L_x_14032:
[----:B------:R-:W3:Y:S02]  /*33a0*/  LDG.E.U16 R4, [R4.64] ;  /* 0x0000002404047981 */ /* 0x000ee4000c1e1500 */
[----:B---3--:R-:W-:-:S05]  /*33b0*/  HADD2.F32 R0, -RZ, R4.H0_H0 ;  /* 0x20000004ff007230 */ /* 0x008fca0000004100 */
[----:B------:R-:W-:-:S04]  /*33c0*/  FMUL.FTZ R0, R0, 1 ;  /* 0x3f80000000007820 */ /* 0x000fc80000410000 */
[----:B------:R0:W3:Y:S01]  /*33d0*/  F2F.F64.F32 R18, R0 ;  /* 0x0000000000127310 */ /* 0x0000e20000201800 */
[----:B------:R-:W-:Y:S05]  /*33e0*/  BRA `(.L_x_14021) ;  /* 0x00000b1000007947 */ /* 0x000fea0003800000 */
.L_x_14031:
[----:B------:R0:W5:Y:S01]  /*33f0*/  LDG.E.64 R18, [R4.64] ;  /* 0x0000002404127981 */ /* 0x000162000c1e1b00 */
[----:B------:R-:W-:Y:S05]  /*3400*/  BRA `(.L_x_14021) ;  /* 0x00000af000007947 */ /* 0x000fea0003800000 */
.L_x_14022:
        /* <DEDUP_REMOVED lines=13> */
.L_x_14035:
[----:B------:R0:W5:Y:S01]  /*34e0*/  LDG.E.64 R18, [R4.64] ;  /* 0x0000002404127981 */ /* 0x000162000c1e1b00 */
[----:B------:R-:W-:Y:S05]  /*34f0*/  BRA `(.L_x_14021) ;  /* 0x00000a0000007947 */ /* 0x000fea0003800000 */
.L_x_14034:
        /* <DEDUP_REMOVED lines=28> */
.L_x_14037:
        /* <DEDUP_REMOVED lines=15> */
.L_x_14036:
[----:B------:R-:W3:Y:S02]  /*37b0*/  LDG.E.U16 R0, [R4.64] ;  /* 0x0000002404007981 */ /* 0x000ee4000c1e1500 */
[----:B---3--:R-:W-:-:S05]  /*37c0*/  PRMT R0, RZ, 0x5410, R0 ;  /* 0x00005410ff007816 */ /* 0x008fca0000000000 */
[----:B------:R-:W-:-:S04]  /*37d0*/  FMUL.FTZ R0, R0, 1 ;  /* 0x3f80000000007820 */ /* 0x000fc80000410000 */
[----:B------:R0:W3:Y:S01]  /*37e0*/  F2F.F64.F32 R18, R0 ;  /* 0x0000000000127310 */ /* 0x0000e20000201800 */
[----:B------:R-:W-:Y:S05]  /*37f0*/  BRA `(.L_x_14021) ;  /* 0x0000070000007947 */ /* 0x000fea0003800000 */
.L_x_14033:
        /* <DEDUP_REMOVED lines=11> */
.L_x_14040:
        /* <DEDUP_REMOVED lines=21> */
.L_x_14044:
[----:B------:R-:W-:Y:S05]  /*3a00*/  BSYNC B1 ;  /* 0x0000000000017941 */ /* 0x000fea0003800000 */
.L_x_14043:
[----:B------:R-:W-:Y:S01]  /*3a10*/  LEA R5, R0, 0x3b800000, 0x17 ;  /* 0x3b80000000057811 */ /* 0x000fe200078eb8ff */
[----:B------:R-:W-:-:S05]  /*3a20*/  IMAD.SHL.U32 R0, R3, 0x100000, RZ ;  /* 0x0010000003007824 */ /* 0x000fca00078e00ff */
[----:B------:R-:W-:Y:S02]  /*3a30*/  LOP3.LUT R0, R5, R0, R6, 0xfe, !PT ;  /* 0x0000000005007212 */ /* 0x000fe400078efe06 */
.L_x_14042:
[----:B------:R-:W-:Y:S05]  /*3a40*/  BSYNC B0 ;  /* 0x0000000000007941 */ /* 0x000fea0003800000 */
.L_x_14041:
[----:B------:R-:W-:-:S04]  /*3a50*/  FMUL.FTZ R0, R0, 1 ;  /* 0x3f80000000007820 */ /* 0x000fc80000410000 */
[----:B------:R0:W3:Y:S01]  /*3a60*/  F2F.F64.F32 R18, R0 ;  /* 0x0000000000127310 */ /* 0x0000e20000201800 */
[----:B------:R-:W-:Y:S05]  /*3a70*/  BRA `(.L_x_14021) ;  /* 0x0000048000007947 */ /* 0x000fea0003800000 */
.L_x_14039:
        /* <DEDUP_REMOVED lines=21> */
.L_x_14048:
[----:B------:R-:W-:Y:S05]  /*3bd0*/  BSYNC B1 ;  /* 0x0000000000017941 */ /* 0x000fea0003800000 */
.L_x_14047:
[----:B------:R-:W-:Y:S01]  /*3be0*/  LEA R5, R0, 0x37800000, 0x17 ;  /* 0x3780000000057811 */ /* 0x000fe200078eb8ff */
[----:B------:R-:W-:-:S05]  /*3bf0*/  IMAD.SHL.U32 R0, R3, 0x200000, RZ ;  /* 0x0020000003007824 */ /* 0x000fca00078e00ff */
[----:B------:R-:W-:Y:S02]  /*3c00*/  LOP3.LUT R0, R5, R0, R6, 0xfe, !PT ;  /* 0x0000000005007212 */ /* 0x000fe400078efe06 */
.L_x_14046:
[----:B------:R-:W-:Y:S05]  /*3c10*/  BSYNC B0 ;  /* 0x0000000000007941 */ /* 0x000fea0003800000 */
.L_x_14045:
[----:B------:R-:W-:-:S04]  /*3c20*/  FMUL.FTZ R0, R0, 1 ;  /* 0x3f80000000007820 */ /* 0x000fc80000410000 */
[----:B------:R0:W3:Y:S01]  /*3c30*/  F2F.F64.F32 R18, R0 ;  /* 0x0000000000127310 */ /* 0x0000e20000201800 */
[----:B------:R-:W-:Y:S05]  /*3c40*/  BRA `(.L_x_14021) ;  /* 0x000002b000007947 */ /* 0x000fea0003800000 */
.L_x_14038:
        /* <DEDUP_REMOVED lines=14> */
.L_x_14052:
[----:B------:R-:W-:Y:S05]  /*3d30*/  BSYNC B0 ;  /* 0x0000000000007941 */ /* 0x000fea0003800000 */
.L_x_14051:
[----:B------:R-:W-:-:S04]  /*3d40*/  FMUL.FTZ R0, R0, 1 ;  /* 0x3f80000000007820 */ /* 0x000fc80000410000 */
[----:B------:R0:W3:Y:S01]  /*3d50*/  F2F.F64.F32 R18, R0 ;  /* 0x0000000000127310 */ /* 0x0000e20000201800 */
[----:B------:R-:W-:Y:S05]  /*3d60*/  BRA `(.L_x_14021) ;  /* 0x0000019000007947 */ /* 0x000fea0003800000 */
.L_x_14026:
        /* <DEDUP_REMOVED lines=20> */
.L_x_14050:
[----:B------:R-:W3:Y:S02]  /*3eb0*/  LDG.E.64 R18, [R4.64] ;  /* 0x0000002404127981 */ /* 0x000ee4000c1e1b00 */
[----:B---3--:R-:W0:Y:S01]  /*3ec0*/  I2F.F64.U64 R18, R18 ;  /* 0x0000001200127312 */ /* 0x008e220000301800 */
[----:B------:R-:W-:Y:S05]  /*3ed0*/  BRA `(.L_x_14021) ;  /* 0x0000002000007947 */ /* 0x000fea0003800000 */
.L_x_14049:
[----:B------:R-:W3:Y:S02]  /*3ee0*/  LDG.E R4, [R4.64] ;  /* 0x0000002404047981 */ /* 0x000ee4000c1e1900 */
[----:B---3--:R0:W3:Y:S02]  /*3ef0*/  I2F.F64.U32 R18, R4 ;  /* 0x0000000400127312 */ /* 0x0080e40000201800 */
.L_x_14021:
[----:B------:R-:W-:Y:S05]  /*3f00*/  BSYNC B6 ;  /* 0x0000000000067941 */ /* 0x000fea0003800000 */
.L_x_14020:
[----:B------:R-:W4:Y:S01]  /*3f10*/  S2R R23, SR_TID.X ;  /* 0x0000000000177919 */ /* 0x000f220000002100 */
[----:B------:R-:W-:Y:S01]  /*3f20*/  BSSY B0, `(.L_x_14053) ;  /* 0x0000019000007945 */ /* 0x000fe20003800000 */
[----:B----4-:R-:W-:-:S13]  /*3f30*/  ISETP.GE.AND P1, PT, R23, R2, PT ;  /* 0x000000021700720c */ /* 0x010fda0003f26270 */
[----:B------:R-:W-:Y:S05]  /*3f40*/  @P1 BRA `(.L_x_14054) ;  /* 0x0000016000001947 */ /* 0x000fea0003800000 */
[----:B0----5:R-:W0:Y:S01]  /*3f50*/  MUFU.RCP64H R5, R27 ;  /* 0x0000001b00057308 */ /* 0x021e220000001800 */
        /* <DEDUP_REMOVED lines=18> */
[----:B-123--:R-:W-:Y:S05]  /*4080*/  CALL.REL.NOINC `($__internal_49_$__cuda_sm20_div_rn_f64_full) ;  /* 0x0000483000007944 */ /* 0x00efea0003c00000 */
[----:B------:R-:W-:Y:S02]  /*4090*/  IMAD.MOV.U32 R4, RZ, RZ, R6 ;  /* 0x000000ffff047224 */ /* 0x000fe400078e0006 */
[----:B------:R-:W-:Y:S02]  /*40a0*/  IMAD.MOV.U32 R5, RZ, RZ, R7 ;  /* 0x000000ffff057224 */ /* 0x000fe400078e0007 */
.L_x_14054:
[----:B------:R-:W-:Y:S05]  /*40b0*/  BSYNC B0 ;  /* 0x0000000000007941 */ /* 0x000fea0003800000 */
.L_x_14053:
[----:B0----5:R-:W-:Y:S01]  /*40c0*/  IADD3 R27, R23, 0x80, RZ ;  /* 0x00000080171b7810 */ /* 0x021fe20007ffe0ff */
[----:B------:R-:W-:Y:S03]  /*40d0*/  BSSY B0, `(.L_x_14055) ;  /* 0x0000019000007945 */ /* 0x000fe60003800000 */
[----:B------:R-:W-:-:S13]  /*40e0*/  ISETP.GE.AND P0, PT, R27, R2, PT ;  /* 0x000000021b00720c */ /* 0x000fda0003f06270 */
[----:B------:R-:W-:Y:S05]  /*40f0*/  @P0 BRA `(.L_x_14056) ;  /* 0x0000016000000947 */ /* 0x000fea0003800000 */
[----:B-1----:R-:W0:Y:S01]  /*4100*/  MUFU.RCP64H R7, R25 ;  /* 0x0000001900077308 */ /* 0x002e220000001800 */
        /* <DEDUP_REMOVED lines=18> */
[----:B--23--:R-:W-:Y:S05]  /*4230*/  CALL.REL.NOINC `($__internal_49_$__cuda_sm20_div_rn_f64_full) ;  /* 0x0000468000007944 */ /* 0x00cfea0003c00000 */
[----:B------:R-:W-:Y:S02]  /*4240*/  IMAD.MOV.U32 R28, RZ, RZ, R6 ;  /* 0x000000ffff1c7224 */ /* 0x000fe400078e0006 */
[----:B------:R-:W-:Y:S02]  /*4250*/  IMAD.MOV.U32 R29, RZ, RZ, R7 ;  /* 0x000000ffff1d7224 */ /* 0x000fe400078e0007 */
.L_x_14056:
[----:B------:R-:W-:Y:S05]  /*4260*/  BSYNC B0 ;  /* 0x0000000000007941 */ /* 0x000fea0003800000 */
.L_x_14055:
[----:B------:R-:W-:Y:S01]  /*4270*/  IADD3 R3, R23, 0x100, RZ ;  /* 0x0000010017037810 */ /* 0x000fe20007ffe0ff */
[----:B------:R-:W-:Y:S03]  /*4280*/  BSSY B0, `(.L_x_14057) ;  /* 0x0000019000007945 */ /* 0x000fe60003800000 */
[----:B------:R-:W-:-:S13]  /*4290*/  ISETP.GE.AND P0, PT, R3, R2, PT ;  /* 0x000000020300720c */ /* 0x000fda0003f06270 */
[----:B------:R-:W-:Y:S05]  /*42a0*/  @P0 BRA `(.L_x_14058) ;  /* 0x0000016000000947 */ /* 0x000fea0003800000 */
[----:B--2---:R-:W0:Y:S01]  /*42b0*/  MUFU.RCP64H R7, R17 ;  /* 0x0000001100077308 */ /* 0x004e220000001800 */
        /* <DEDUP_REMOVED lines=8> */
[----:B01----:R-:W0:-:S06]  /*4340*/  DMUL R24, R6, c[0x0][0x170] ;  /* 0x00005c0006187a28 */ /* 0x003e0c0000000000 */
        /* <DEDUP_REMOVED lines=9> */
[----:B---3--:R-:W-:Y:S05]  /*43e0*/  CALL.REL.NOINC `($__internal_49_$__cuda_sm20_div_rn_f64_full) ;  /* 0x000044d000007944 */ /* 0x008fea0003c00000 */
[----:B------:R-:W-:Y:S02]  /*43f0*/  IMAD.MOV.U32 R24, RZ, RZ, R6 ;  /* 0x000000ffff187224 */ /* 0x000fe400078e0006 */
[----:B------:R-:W-:Y:S02]  /*4400*/  IMAD.MOV.U32 R25, RZ, RZ, R7 ;  /* 0x000000ffff197224 */ /* 0x000fe400078e0007 */
.L_x_14058:
[----:B------:R-:W-:Y:S05]  /*4410*/  BSYNC B0 ;  /* 0x0000000000007941 */ /* 0x000fea0003800000 */
.L_x_14057:
[----:B------:R-:W-:Y:S01]  /*4420*/  IADD3 R3, R23, 0x180, RZ ;  /* 0x0000018017037810 */ /* 0x000fe20007ffe0ff */
[----:B------:R-:W-:Y:S03]  /*4430*/  BSSY B0, `(.L_x_14059) ;  /* 0x0000019000007945 */ /* 0x000fe60003800000 */
[----:B------:R-:W-:-:S13]  /*4440*/  ISETP.GE.AND P0, PT, R3, R2, PT ;  /* 0x000000020300720c */ /* 0x000fda0003f06270 */
[----:B------:R-:W-:Y:S05]  /*4450*/  @P0 BRA `(.L_x_14060) ;  /* 0x0000016000000947 */ /* 0x000fea0003800000 */
[----:B---3--:R-:W0:Y:S01]  /*4460*/  MUFU.RCP64H R7, R19 ;  /* 0x0000001300077308 */ /* 0x008e220000001800 */
        /* <DEDUP_REMOVED lines=8> */
[----:B0-2---:R-:W0:-:S06]  /*44f0*/  DMUL R16, R6, c[0x0][0x170] ;  /* 0x00005c0006107a28 */ /* 0x005e0c0000000000 */
        /* <DEDUP_REMOVED lines=9> */
[----:B-1----:R-:W-:Y:S05]  /*4590*/  CALL.REL.NOINC `($__internal_49_$__cuda_sm20_div_rn_f64_full) ;  /* 0x0000432000007944 */ /* 0x002fea0003c00000 */
[----:B------:R-:W-:Y:S02]  /*45a0*/  IMAD.MOV.U32 R16, RZ, RZ, R6 ;  /* 0x000000ffff107224 */ /* 0x000fe400078e0006 */
[----:B------:R-:W-:Y:S02]  /*45b0*/  IMAD.MOV.U32 R17, RZ, RZ, R7 ;  /* 0x000000ffff117224 */ /* 0x000fe400078e0007 */
.L_x_14060:
[----:B------:R-:W-:Y:S05]  /*45c0*/  BSYNC B0 ;  /* 0x0000000000007941 */ /* 0x000fea0003800000 */
.L_x_14059:
        /* <DEDUP_REMOVED lines=24> */
.L_x_14066:
[----:B------:R-:W0:Y:S01]  /*4750*/  F2I.S64.F64.TRUNC R4, R4 ;  /* 0x0000000400047311 */ /* 0x000e22000030d900 */
[----:B------:R-:W-:Y:S02]  /*4760*/  IMAD.MOV.U32 R23, RZ, RZ, R27 ;  /* 0x000000ffff177224 */ /* 0x000fe400078e001b */
[----:B0-----:R-:W-:-:S05]  /*4770*/  IMAD.MOV.U32 R3, RZ, RZ, R4 ;  /* 0x000000ffff037224 */ /* 0x001fca00078e0004 */
[----:B------:R0:W-:Y:S01]  /*4780*/  STG.E.U8 [R8.64], R3 ;  /* 0x0000000308007986 */ /* 0x0001e2000c101124 */
[----:B------:R-:W-:Y:S05]  /*4790*/  BRA `(.L_x_14062) ;  /* 0x00000ff000007947 */ /* 0x000fea0003800000 */
.L_x_14065:
        /* <DEDUP_REMOVED lines=10> */
.L_x_14069:
[----:B------:R-:W0:Y:S01]  /*4840*/  F2I.F64.TRUNC R5, R4 ;  /* 0x0000000400057311 */ /* 0x000e22000030d100 */
[----:B------:R-:W-:Y:S01]  /*4850*/  IMAD.MOV.U32 R23, RZ, RZ, R27 ;  /* 0x000000ffff177224 */ /* 0x000fe200078e001b */
[----:B0-----:R0:W-:Y:S01]  /*4860*/  STG.E [R8.64], R5 ;  /* 0x0000000508007986 */ /* 0x0011e2000c101924 */
[----:B------:R-:W-:Y:S05]  /*4870*/  BRA `(.L_x_14062) ;  /* 0x00000f1000007947 */ /* 0x000fea0003800000 */
.L_x_14068:
[----:B------:R-:W0:Y:S01]  /*4880*/  F2I.F64.TRUNC R5, R4 ;  /* 0x0000000400057311 */ /* 0x000e22000030d100 */
[----:B------:R-:W-:Y:S01]  /*4890*/  IMAD.MOV.U32 R23, RZ, RZ, R27 ;  /* 0x000000ffff177224 */ /* 0x000fe200078e001b */
[----:B0-----:R0:W-:Y:S01]  /*48a0*/  STG.E.U16 [R8.64], R5 ;  /* 0x0000000508007986 */ /* 0x0011e2000c101524 */
[----:B------:R-:W-:Y:S05]  /*48b0*/  BRA `(.L_x_14062) ;  /* 0x00000ed000007947 */ /* 0x000fea0003800000 */
.L_x_14064:
        /* <DEDUP_REMOVED lines=12> */
.L_x_14071:
[----:B------:R-:W0:Y:S01]  /*4980*/  F2F.F32.F64 R0, R4 ;  /* 0x0000000400007310 */ /* 0x000e220000301000 */
[----:B------:R-:W0:Y:S01]  /*4990*/  DSETP.GEU.AND P0, PT, |R4|, c[0x2][0x0], PT ;  /* 0x008000000400762a */ /* 0x000e220003f0e200 */
[----:B------:R-:W-:-:S13]  /*49a0*/  IMAD.MOV.U32 R23, RZ, RZ, R27 ;  /* 0x000000ffff177224 */ /* 0x000fda00078e001b */
[----:B0-----:R-:W-:-:S05]  /*49b0*/  @!P0 FMUL R0, R0, 1.175494350822287508e-38 ;  /* 0x0080000000008820 */ /* 0x001fca0000400000 */
[----:B------:R-:W-:-:S05]  /*49c0*/  F2FP.PACK_AB R0, RZ, R0 ;  /* 0x00000000ff00723e */ /* 0x000fca00000000ff */
[----:B------:R0:W-:Y:S01]  /*49d0*/  STG.E.U16 [R8.64], R0 ;  /* 0x0000000008007986 */ /* 0x0001e2000c101524 */
[----:B------:R-:W-:Y:S05]  /*49e0*/  BRA `(.L_x_14062) ;  /* 0x00000da000007947 */ /* 0x000fea0003800000 */
.L_x_14070:
        /* <DEDUP_REMOVED lines=13> */
.L_x_14073:
        /* <DEDUP_REMOVED lines=8> */
.L_x_14072:
[----:B------:R0:W-:Y:S01]  /*4b40*/  STG.E.64 [R8.64], R4 ;  /* 0x0000000408007986 */ /* 0x0001e2000c101b24 */
[----:B------:R-:W-:Y:S01]  /*4b50*/  IMAD.MOV.U32 R23, RZ, RZ, R27 ;  /* 0x000000ffff177224 */ /* 0x000fe200078e001b */
[----:B------:R-:W-:Y:S05]  /*4b60*/  BRA `(.L_x_14062) ;  /* 0x00000c2000007947 */ /* 0x000fea0003800000 */
.L_x_14063:
        /* <DEDUP_REMOVED lines=13> */
.L_x_14076:
[----:B------:R-:W-:Y:S01]  /*4c40*/  CS2R R6, SRZ ;  /* 0x0000000000067805 */ /* 0x000fe2000001ff00 */
[----:B------:R-:W-:-:S04]  /*4c50*/  IMAD.MOV.U32 R23, RZ, RZ, R27 ;  /* 0x000000ffff177224 */ /* 0x000fc800078e001b */
[----:B------:R0:W-:Y:S01]  /*4c60*/  STG.E.128 [R8.64], R4 ;  /* 0x0000000408007986 */ /* 0x0001e2000c101d24 */
[----:B------:R-:W-:Y:S05]  /*4c70*/  BRA `(.L_x_14062) ;  /* 0x00000b1000007947 */ /* 0x000fea0003800000 */
.L_x_14075:
        /* <DEDUP_REMOVED lines=23> */
.L_x_14080:
[----:B------:R-:W-:Y:S05]  /*4df0*/  BSYNC B0 ;  /* 0x0000000000007941 */ /* 0x000fea0003800000 */
.L_x_14079:
[----:B------:R-:W-:Y:S01]  /*4e00*/  LOP3.LUT R7, R0, R7, RZ, 0xfc, !PT ;  /* 0x0000000700077212 */ /* 0x000fe200078efcff */
[----:B------:R-:W-:-:S04]  /*4e10*/  IMAD.MOV.U32 R23, RZ, RZ, R27 ;  /* 0x000000ffff177224 */ /* 0x000fc800078e001b */
[----:B------:R0:W-:Y:S01]  /*4e20*/  STG.E.U8 [R8.64], R7 ;  /* 0x0000000708007986 */ /* 0x0001e2000c101124 */
[----:B------:R-:W-:Y:S05]  /*4e30*/  BRA `(.L_x_14062) ;  /* 0x0000095000007947 */ /* 0x000fea0003800000 */
.L_x_14078:
        /* <DEDUP_REMOVED lines=15> */
.L_x_14082:
[----:B------:R-:W-:Y:S01]  /*4f30*/  IMAD.MOV.U32 R0, RZ, RZ, 0x7f ;  /* 0x0000007fff007424 */ /* 0x000fe200078e00ff */
[----:B------:R-:W-:-:S04]  /*4f40*/  ISETP.GT.U32.AND P0, PT, R3, 0x7f800000, PT ;  /* 0x7f8000000300780c */ /* 0x000fc80003f04070 */
[----:B------:R-:W-:-:S04]  /*4f50*/  SEL R0, R0, 0x7c, P0 ;  /* 0x0000007c00007807 */ /* 0x000fc80000000000 */
.L_x_14083:
[----:B------:R-:W-:Y:S05]  /*4f60*/  BSYNC B0 ;  /* 0x0000000000007941 */ /* 0x000fea0003800000 */
.L_x_14081:
[----:B------:R-:W-:Y:S01]  /*4f70*/  LOP3.LUT R3, R7, 0x80000000, RZ, 0xc0, !PT ;  /* 0x8000000007037812 */ /* 0x000fe200078ec0ff */
[----:B------:R-:W-:-:S03]  /*4f80*/  IMAD.MOV.U32 R23, RZ, RZ, R27 ;  /* 0x000000ffff177224 */ /* 0x000fc600078e001b */
[----:B------:R-:W-:-:S04]  /*4f90*/  SHF.R.U32.HI R3, RZ, 0x18, R3 ;  /* 0x00000018ff037819 */ /* 0x000fc80000011603 */
[----:B------:R-:W-:-:S05]  /*4fa0*/  LOP3.LUT R3, R0, R3, RZ, 0xfc, !PT ;  /* 0x0000000300037212 */ /* 0x000fca00078efcff */
[----:B------:R0:W-:Y:S01]  /*4fb0*/  STG.E.U8 [R8.64], R3 ;  /* 0x0000000308007986 */ /* 0x0001e2000c101124 */
[----:B------:R-:W-:Y:S05]  /*4fc0*/  BRA `(.L_x_14062) ;  /* 0x000007c000007947 */ /* 0x000fea0003800000 */
.L_x_14077:
[----:B------:R-:W0:Y:S01]  /*4fd0*/  F2F.F32.F64 R0, R4 ;  /* 0x0000000400007310 */ /* 0x000e220000301000 */
[----:B------:R-:W0:Y:S01]  /*4fe0*/  DSETP.GEU.AND P0, PT, |R4|, c[0x2][0x0], PT ;  /* 0x008000000400762a */ /* 0x000e220003f0e200 */
[----:B------:R-:W-:-:S13]  /*4ff0*/  IMAD.MOV.U32 R23, RZ, RZ, R27 ;  /* 0x000000ffff177224 */ /* 0x000fda00078e001b */
[----:B0-----:R-:W-:-:S05]  /*5000*/  @!P0 FMUL R0, R0, 1.175494350822287508e-38 ;  /* 0x0080000000008820 */ /* 0x001fca0000400000 */
[----:B------:R-:W-:-:S05]  /*5010*/  F2FP.BF16.PACK_AB R0, RZ, R0 ;  /* 0x00000000ff00723e */ /* 0x000fca00000010ff */
[----:B------:R0:W-:Y:S01]  /*5020*/  STG.E.U16 [R8.64], R0 ;  /* 0x0000000008007986 */ /* 0x0001e2000c101524 */
[----:B------:R-:W-:Y:S05]  /*5030*/  BRA `(.L_x_14062) ;  /* 0x0000075000007947 */ /* 0x000fea0003800000 */
.L_x_14074:
        /* <DEDUP_REMOVED lines=12> */
.L_x_14086:
        /* <DEDUP_REMOVED lines=19> */
.L_x_14089:
[----:B------:R-:W-:-:S04]  /*5230*/  LOP3.LUT R0, R7, 0x80000000, RZ, 0xc0, !PT ;  /* 0x8000000007007812 */ /* 0x000fc800078ec0ff */
[----:B------:R-:W-:-:S04]  /*5240*/  SHF.R.U32.HI R0, RZ, 0x18, R0 ;  /* 0x00000018ff007819 */ /* 0x000fc80000011600 */
[----:B------:R-:W-:Y:S02]  /*5250*/  LOP3.LUT R0, R3, R0, RZ, 0xfc, !PT ;  /* 0x0000000003007212 */ /* 0x000fe400078efcff */
.L_x_14088:
[----:B------:R-:W-:Y:S05]  /*5260*/  BSYNC B0 ;  /* 0x0000000000007941 */ /* 0x000fea0003800000 */
.L_x_14087:
[----:B------:R0:W-:Y:S01]  /*5270*/  STG.E.U8 [R8.64], R0 ;  /* 0x0000000008007986 */ /* 0x0001e2000c101124 */
[----:B------:R-:W-:Y:S01]  /*5280*/  IMAD.MOV.U32 R23, RZ, RZ, R27 ;  /* 0x000000ffff177224 */ /* 0x000fe200078e001b */
[----:B------:R-:W-:Y:S05]  /*5290*/  BRA `(.L_x_14062) ;  /* 0x000004f000007947 */ /* 0x000fea0003800000 */
.L_x_14085:
        /* <DEDUP_REMOVED lines=19> */
.L_x_14092:
[----:B------:R-:W-:-:S04]  /*53d0*/  LOP3.LUT R0, R7, 0x80000000, RZ, 0xc0, !PT ;  /* 0x8000000007007812 */ /* 0x000fc800078ec0ff */
[----:B------:R-:W-:-:S04]  /*53e0*/  SHF.R.U32.HI R0, RZ, 0x18, R0 ;  /* 0x00000018ff007819 */ /* 0x000fc80000011600 */
[----:B------:R-:W-:Y:S02]  /*53f0*/  LOP3.LUT R0, R3, R0, RZ, 0xfc, !PT ;  /* 0x0000000003007212 */ /* 0x000fe400078efcff */
.L_x_14091:
[----:B------:R-:W-:Y:S05]  /*5400*/  BSYNC B0 ;  /* 0x0000000000007941 */ /* 0x000fea0003800000 */
.L_x_14090:
[----:B------:R0:W-:Y:S01]  /*5410*/  STG.E.U8 [R8.64], R0 ;  /* 0x0000000008007986 */ /* 0x0001e2000c101124 */
[----:B------:R-:W-:Y:S01]  /*5420*/  IMAD.MOV.U32 R23, RZ, RZ, R27 ;  /* 0x000000ffff177224 */ /* 0x000fe200078e001b */
[----:B------:R-:W-:Y:S05]  /*5430*/  BRA `(.L_x_14062) ;  /* 0x0000035000007947 */ /* 0x000fea0003800000 */
.L_x_14084:
        /* <DEDUP_REMOVED lines=25> */
.L_x_14067:
        /* <DEDUP_REMOVED lines=21> */
.L_x_14094:
[----:B------:R-:W0:Y:S01]  /*5720*/  F2I.U64.F64.TRUNC R4, R4 ;  /* 0x0000000400047311 */ /* 0x000e22000030d800 */
[----:B------:R-:W-:Y:S01]  /*5730*/  IMAD.MOV.U32 R23, RZ, RZ, R27 ;  /* 0x000000ffff177224 */ /* 0x000fe200078e001b */
[----:B0-----:R0:W-:Y:S01]  /*5740*/  STG.E.64 [R8.64], R4 ;  /* 0x0000000408007986 */ /* 0x0011e2000c101b24 */
[----:B------:R-:W-:Y:S05]  /*5750*/  BRA `(.L_x_14062) ;  /* 0x0000003000007947 */ /* 0x000fea0003800000 */
.L_x_14093:
[----:B------:R-:W0:Y:S01]  /*5760*/  F2I.U32.F64.TRUNC R5, R4 ;  /* 0x0000000400057311 */ /* 0x000e22000030d000 */
[----:B------:R-:W-:Y:S01]  /*5770*/  IMAD.MOV.U32 R23, RZ, RZ, R27 ;  /* 0x000000ffff177224 */ /* 0x000fe200078e001b */
[----:B0-----:R0:W-:Y:S06]  /*5780*/  STG.E [R8.64], R5 ;  /* 0x0000000508007986 */ /* 0x0011ec000c101924 */
.L_x_14062:
[----:B------:R-:W-:Y:S05]  /*5790*/  BSYNC B6 ;  /* 0x0000000000067941 */ /* 0x000fea0003800000 */
.L_x_14061:
        /* <DEDUP_REMOVED lines=22> */
.L_x_14100:
[----:B------:R-:W0:Y:S02]  /*5900*/  F2I.S64.F64.TRUNC R28, R28 ;  /* 0x0000001c001c7311 */ /* 0x000e24000030d900 */
[----:B0-----:R-:W-:-:S05]  /*5910*/  IMAD.MOV.U32 R3, RZ, RZ, R28 ;  /* 0x000000ffff037224 */ /* 0x001fca00078e001c */
[----:B------:R0:W-:Y:S01]  /*5920*/  STG.E.U8 [R4.64], R3 ;  /* 0x0000000304007986 */ /* 0x0001e2000c101124 */
[----:B------:R-:W-:Y:S05]  /*5930*/  BRA `(.L_x_14102) ;  /* 0x00000eb000007947 */ /* 0x000fea0003800000 */
.L_x_14099:
        /* <DEDUP_REMOVED lines=9> */
.L_x_14104:
[----:B------:R-:W0:Y:S02]  /*59d0*/  F2I.F64.TRUNC R29, R28 ;  /* 0x0000001c001d7311 */ /* 0x000e24000030d100 */
[----:B0-----:R0:W-:Y:S01]  /*59e0*/  STG.E [R4.64], R29 ;  /* 0x0000001d04007986 */ /* 0x0011e2000c101924 */
[----:B------:R-:W-:Y:S05]  /*59f0*/  BRA `(.L_x_14102) ;  /* 0x00000df000007947 */ /* 0x000fea0003800000 */
.L_x_14103:
[----:B------:R-:W0:Y:S02]  /*5a00*/  F2I.F64.TRUNC R29, R28 ;  /* 0x0000001c001d7311 */ /* 0x000e24000030d100 */
[----:B0-----:R0:W-:Y:S01]  /*5a10*/  STG.E.U16 [R4.64], R29 ;  /* 0x0000001d04007986 */ /* 0x0011e2000c101524 */
[----:B------:R-:W-:Y:S05]  /*5a20*/  BRA `(.L_x_14102) ;  /* 0x00000dc000007947 */ /* 0x000fea0003800000 */
.L_x_14098:
        /* <DEDUP_REMOVED lines=11> */
.L_x_14106:
[----:B------:R-:W0:Y:S01]  /*5ae0*/  F2F.F32.F64 R0, R28 ;  /* 0x0000001c00007310 */ /* 0x000e220000301000 */
[----:B------:R-:W0:-:S14]  /*5af0*/  DSETP.GEU.AND P0, PT, |R28|, c[0x2][0x0], PT ;  /* 0x008000001c00762a */ /* 0x000e1c0003f0e200 */
[----:B0-----:R-:W-:-:S05]  /*5b00*/  @!P0 FMUL R0, R0, 1.175494350822287508e-38 ;  /* 0x0080000000008820 */ /* 0x001fca0000400000 */
[----:B------:R-:W-:-:S05]  /*5b10*/  F2FP.PACK_AB R0, RZ, R0 ;  /* 0x00000000ff00723e */ /* 0x000fca00000000ff */
[----:B------:R0:W-:Y:S01]  /*5b20*/  STG.E.U16 [R4.64], R0 ;  /* 0x0000000004007986 */ /* 0x0001e2000c101524 */
[----:B------:R-:W-:Y:S05]  /*5b30*/  BRA `(.L_x_14102) ;  /* 0x00000cb000007947 */ /* 0x000fea0003800000 */
.L_x_14105:
        /* <DEDUP_REMOVED lines=12> */
.L_x_14108:
[----:B------:R-:W0:Y:S01]  /*5c00*/  F2F.F32.F64 R0, R28 ;  /* 0x0000001c00007310 */ /* 0x000e220000301000 */
[----:B------:R-:W0:-:S14]  /*5c10*/  DSETP.GEU.AND P0, PT, |R28|, c[0x2][0x0], PT ;  /* 0x008000001c00762a */ /* 0x000e1c0003f0e200 */
[----:B0-----:R-:W-:-:S05]  /*5c20*/  @!P0 FMUL R0, R0, 1.175494350822287508e-38 ;  /* 0x0080000000008820 */ /* 0x001fca0000400000 */
[----:B------:R-:W-:-:S04]  /*5c30*/  F2FP.PACK_AB R3, RZ, R0 ;  /* 0x00000000ff03723e */ /* 0x000fc800000000ff */
[----:B------:R-:W-:-:S05]  /*5c40*/  PRMT R3, R3, 0x5410, RZ ;  /* 0x0000541003037816 */ /* 0x000fca00000000ff */
[----:B------:R0:W-:Y:S01]  /*5c50*/  STG.E [R4.64], R3 ;  /* 0x0000000304007986 */ /* 0x0001e2000c101924 */
[----:B------:R-:W-:Y:S05]  /*5c60*/  BRA `(.L_x_14102) ;  /* 0x00000b8000007947 */ /* 0x000fea0003800000 */
.L_x_14107:
[----:B------:R0:W-:Y:S01]  /*5c70*/  STG.E.64 [R4.64], R28 ;  /* 0x0000001c04007986 */ /* 0x0001e2000c101b24 */
[----:B------:R-:W-:Y:S05]  /*5c80*/  BRA `(.L_x_14102) ;  /* 0x00000b6000007947 */ /* 0x000fea0003800000 */
.L_x_14097:
        /* <DEDUP_REMOVED lines=12> */
.L_x_14111:
[----:B------:R-:W-:-:S05]  /*5d50*/  CS2R R30, SRZ ;  /* 0x00000000001e7805 */ /* 0x000fca000001ff00 */
[----:B------:R0:W-:Y:S01]  /*5d60*/  STG.E.128 [R4.64], R28 ;  /* 0x0000001c04007986 */ /* 0x0001e2000c101d24 */
[----:B------:R-:W-:Y:S05]  /*5d70*/  BRA `(.L_x_14102) ;  /* 0x00000a7000007947 */ /* 0x000fea0003800000 */
.L_x_14110:
        /* <DEDUP_REMOVED lines=23> */
.L_x_14115:
[----:B------:R-:W-:Y:S05]  /*5ef0*/  BSYNC B0 ;  /* 0x0000000000007941 */ /* 0x000fea0003800000 */
.L_x_14114:
[----:B------:R-:W-:-:S05]  /*5f00*/  LOP3.LUT R7, R0, R7, RZ, 0xfc, !PT ;  /* 0x0000000700077212 */ /* 0x000fca00078efcff */
[----:B------:R0:W-:Y:S01]  /*5f10*/  STG.E.U8 [R4.64], R7 ;  /* 0x0000000704007986 */ /* 0x0001e2000c101124 */
[----:B------:R-:W-:Y:S05]  /*5f20*/  BRA `(.L_x_14102) ;  /* 0x000008c000007947 */ /* 0x000fea0003800000 */
.L_x_14113:
        /* <DEDUP_REMOVED lines=15> */
.L_x_14117:
[----:B------:R-:W-:Y:S01]  /*6020*/  IMAD.MOV.U32 R0, RZ, RZ, 0x7f ;  /* 0x0000007fff007424 */ /* 0x000fe200078e00ff */
[----:B------:R-:W-:-:S04]  /*6030*/  ISETP.GT.U32.AND P0, PT, R3, 0x7f800000, PT ;  /* 0x7f8000000300780c */ /* 0x000fc80003f04070 */
[----:B------:R-:W-:-:S04]  /*6040*/  SEL R0, R0, 0x7c, P0 ;  /* 0x0000007c00007807 */ /* 0x000fc80000000000 */
.L_x_14118:
[----:B------:R-:W-:Y:S05]  /*6050*/  BSYNC B0 ;  /* 0x0000000000007941 */ /* 0x000fea0003800000 */
.L_x_14116:
[----:B------:R-:W-:-:S04]  /*6060*/  LOP3.LUT R3, R7, 0x80000000, RZ, 0xc0, !PT ;  /* 0x8000000007037812 */ /* 0x000fc800078ec0ff */
[----:B------:R-:W-:-:S04]  /*6070*/  SHF.R.U32.HI R3, RZ, 0x18, R3 ;  /* 0x00000018ff037819 */ /* 0x000fc80000011603 */
[----:B------:R-:W-:-:S05]  /*6080*/  LOP3.LUT R3, R0, R3, RZ, 0xfc, !PT ;  /* 0x0000000300037212 */ /* 0x000fca00078efcff */
[----:B------:R0:W-:Y:S01]  /*6090*/  STG.E.U8 [R4.64], R3 ;  /* 0x0000000304007986 */ /* 0x0001e2000c101124 */
[----:B------:R-:W-:Y:S05]  /*60a0*/  BRA `(.L_x_14102) ;  /* 0x0000074000007947 */ /* 0x000fea0003800000 */
.L_x_14112:
[----:B------:R-:W0:Y:S01]  /*60b0*/  F2F.F32.F64 R0, R28 ;  /* 0x0000001c00007310 */ /* 0x000e220000301000 */
[----:B------:R-:W0:-:S14]  /*60c0*/  DSETP.GEU.AND P0, PT, |R28|, c[0x2][0x0], PT ;  /* 0x008000001c00762a */ /* 0x000e1c0003f0e200 */
[----:B0-----:R-:W-:-:S05]  /*60d0*/  @!P0 FMUL R0, R0, 1.175494350822287508e-38 ;  /* 0x0080000000008820 */ /* 0x001fca0000400000 */
[----:B------:R-:W-:-:S05]  /*60e0*/  F2FP.BF16.PACK_AB R0, RZ, R0 ;  /* 0x00000000ff00723e */ /* 0x000fca00000010ff */
[----:B------:R0:W-:Y:S01]  /*60f0*/  STG.E.U16 [R4.64], R0 ;  /* 0x0000000004007986 */ /* 0x0001e2000c101524 */
[----:B------:R-:W-:Y:S05]  /*6100*/  BRA `(.L_x_14102) ;  /* 0x000006e000007947 */ /* 0x000fea0003800000 */
.L_x_14109:
        /* <DEDUP_REMOVED lines=11> */
.L_x_14121:
        /* <DEDUP_REMOVED lines=19> */
.L_x_14124:
[----:B------:R-:W-:-:S04]  /*62f0*/  LOP3.LUT R0, R7, 0x80000000, RZ, 0xc0, !PT ;  /* 0x8000000007007812 */ /* 0x000fc800078ec0ff */
[----:B------:R-:W-:-:S04]  /*6300*/  SHF.R.U32.HI R0, RZ, 0x18, R0 ;  /* 0x00000018ff007819 */ /* 0x000fc80000011600 */
[----:B------:R-:W-:Y:S02]  /*6310*/  LOP3.LUT R0, R3, R0, RZ, 0xfc, !PT ;  /* 0x0000000003007212 */ /* 0x000fe400078efcff */
.L_x_14123:
[----:B------:R-:W-:Y:S05]  /*6320*/  BSYNC B0 ;  /* 0x0000000000007941 */ /* 0x000fea0003800000 */
.L_x_14122:
[----:B------:R0:W-:Y:S01]  /*6330*/  STG.E.U8 [R4.64], R0 ;  /* 0x0000000004007986 */ /* 0x0001e2000c101124 */
[----:B------:R-:W-:Y:S05]  /*6340*/  BRA `(.L_x_14102) ;  /* 0x000004a000007947 */ /* 0x000fea0003800000 */
.L_x_14120:
        /* <DEDUP_REMOVED lines=19> */
.L_x_14127:
[----:B------:R-:W-:-:S04]  /*6480*/  LOP3.LUT R0, R7, 0x80000000, RZ, 0xc0, !PT ;  /* 0x8000000007007812 */ /* 0x000fc800078ec0ff */
[----:B------:R-:W-:-:S04]  /*6490*/  SHF.R.U32.HI R0, RZ, 0x18, R0 ;  /* 0x00000018ff007819 */ /* 0x000fc80000011600 */
[----:B------:R-:W-:Y:S02]  /*64a0*/  LOP3.LUT R0, R3, R0, RZ, 0xfc, !PT ;  /* 0x0000000003007212 */ /* 0x000fe400078efcff */
.L_x_14126:
[----:B------:R-:W-:Y:S05]  /*64b0*/  BSYNC B0 ;  /* 0x0000000000007941 */ /* 0x000fea0003800000 */
.L_x_14125:
[----:B------:R0:W-:Y:S01]  /*64c0*/  STG.E.U8 [R4.64], R0 ;  /* 0x0000000004007986 */ /* 0x0001e2000c101124 */
[----:B------:R-:W-:Y:S05]  /*64d0*/  BRA `(.L_x_14102) ;  /* 0x0000031000007947 */ /* 0x000fea0003800000 */
.L_x_14119:
        /* <DEDUP_REMOVED lines=24> */
.L_x_14101:
        /* <DEDUP_REMOVED lines=20> */
.L_x_14129:
[----:B------:R-:W0:Y:S02]  /*67a0*/  F2I.U64.F64.TRUNC R28, R28 ;  /* 0x0000001c001c7311 */ /* 0x000e24000030d800 */
[----:B0-----:R0:W-:Y:S01]  /*67b0*/  STG.E.64 [R4.64], R28 ;  /* 0x0000001c04007986 */ /* 0x0011e2000c101b24 */
[----:B------:R-:W-:Y:S05]  /*67c0*/  BRA `(.L_x_14102) ;  /* 0x0000002000007947 */ /* 0x000fea0003800000 */
.L_x_14128:
[----:B------:R-:W0:Y:S02]  /*67d0*/  F2I.U32.F64.TRUNC R29, R28 ;  /* 0x0000001c001d7311 */ /* 0x000e24000030d000 */
[----:B0-----:R0:W-:Y:S02]  /*67e0*/  STG.E [R4.64], R29 ;  /* 0x0000001d04007986 */ /* 0x0011e4000c101924 */
.L_x_14102:
        /* <DEDUP_REMOVED lines=22> */
.L_x_14133:
[----:B-1----:R-:W0:Y:S02]  /*6950*/  F2I.S64.F64.TRUNC R24, R24 ;  /* 0x0000001800187311 */ /* 0x002e24000030d900 */
[----:B0-----:R-:W-:-:S05]  /*6960*/  IMAD.MOV.U32 R3, RZ, RZ, R24 ;  /* 0x000000ffff037224 */ /* 0x001fca00078e0018 */
[----:B------:R0:W-:Y:S01]  /*6970*/  STG.E.U8 [R4.64], R3 ;  /* 0x0000000304007986 */ /* 0x0001e2000c101124 */
[----:B------:R-:W-:Y:S05]  /*6980*/  BRA `(.L_x_14135) ;  /* 0x00000eb000007947 */ /* 0x000fea0003800000 */
.L_x_14132:
        /* <DEDUP_REMOVED lines=9> */
.L_x_14137:
[----:B-1----:R-:W0:Y:S02]  /*6a20*/  F2I.F64.TRUNC R25, R24 ;  /* 0x0000001800197311 */ /* 0x002e24000030d100 */
[----:B0-----:R0:W-:Y:S01]  /*6a30*/  STG.E [R4.64], R25 ;  /* 0x0000001904007986 */ /* 0x0011e2000c101924 */
[----:B------:R-:W-:Y:S05]  /*6a40*/  BRA `(.L_x_14135) ;  /* 0x00000df000007947 */ /* 0x000fea0003800000 */
.L_x_14136:
[----:B-1----:R-:W0:Y:S02]  /*6a50*/  F2I.F64.TRUNC R25, R24 ;  /* 0x0000001800197311 */ /* 0x002e24000030d100 */
[----:B0-----:R0:W-:Y:S01]  /*6a60*/  STG.E.U16 [R4.64], R25 ;  /* 0x0000001904007986 */ /* 0x0011e2000c101524 */
[----:B------:R-:W-:Y:S05]  /*6a70*/  BRA `(.L_x_14135) ;  /* 0x00000dc000007947 */ /* 0x000fea0003800000 */
.L_x_14131:
        /* <DEDUP_REMOVED lines=11> */
.L_x_14139:
[----:B-1----:R-:W0:Y:S01]  /*6b30*/  F2F.F32.F64 R0, R24 ;  /* 0x0000001800007310 */ /* 0x002e220000301000 */
[----:B------:R-:W0:-:S14]  /*6b40*/  DSETP.GEU.AND P0, PT, |R24|, c[0x2][0x0], PT ;  /* 0x008000001800762a */ /* 0x000e1c0003f0e200 */
[----:B0-----:R-:W-:-:S05]  /*6b50*/  @!P0 FMUL R0, R0, 1.175494350822287508e-38 ;  /* 0x0080000000008820 */ /* 0x001fca0000400000 */
[----:B------:R-:W-:-:S05]  /*6b60*/  F2FP.PACK_AB R0, RZ, R0 ;  /* 0x00000000ff00723e */ /* 0x000fca00000000ff */
[----:B------:R0:W-:Y:S01]  /*6b70*/  STG.E.U16 [R4.64], R0 ;  /* 0x0000000004007986 */ /* 0x0001e2000c101524 */
[----:B------:R-:W-:Y:S05]  /*6b80*/  BRA `(.L_x_14135) ;  /* 0x00000cb000007947 */ /* 0x000fea0003800000 */
.L_x_14138:
        /* <DEDUP_REMOVED lines=12> */
.L_x_14141:
[----:B-1----:R-:W0:Y:S01]  /*6c50*/  F2F.F32.F64 R0, R24 ;  /* 0x0000001800007310 */ /* 0x002e220000301000 */
[----:B------:R-:W0:-:S14]  /*6c60*/  DSETP.GEU.AND P0, PT, |R24|, c[0x2][0x0], PT ;  /* 0x008000001800762a */ /* 0x000e1c0003f0e200 */
[----:B0-----:R-:W-:-:S05]  /*6c70*/  @!P0 FMUL R0, R0, 1.175494350822287508e-38 ;  /* 0x0080000000008820 */ /* 0x001fca0000400000 */
[----:B------:R-:W-:-:S04]  /*6c80*/  F2FP.PACK_AB R3, RZ, R0 ;  /* 0x00000000ff03723e */ /* 0x000fc800000000ff */
[----:B------:R-:W-:-:S05]  /*6c90*/  PRMT R3, R3, 0x5410, RZ ;  /* 0x0000541003037816 */ /* 0x000fca00000000ff */
[----:B------:R0:W-:Y:S01]  /*6ca0*/  STG.E [R4.64], R3 ;  /* 0x0000000304007986 */ /* 0x0001e2000c101924 */
[----:B------:R-:W-:Y:S05]  /*6cb0*/  BRA `(.L_x_14135) ;  /* 0x00000b8000007947 */ /* 0x000fea0003800000 */
.L_x_14140:
[----:B-1----:R0:W-:Y:S01]  /*6cc0*/  STG.E.64 [R4.64], R24 ;  /* 0x0000001804007986 */ /* 0x0021e2000c101b24 */
[----:B------:R-:W-:Y:S05]  /*6cd0*/  BRA `(.L_x_14135) ;  /* 0x00000b6000007947 */ /* 0x000fea0003800000 */
.L_x_14130:
        /* <DEDUP_REMOVED lines=12> */
.L_x_14144:
[----:B------:R-:W-:-:S05]  /*6da0*/  CS2R R26, SRZ ;  /* 0x00000000001a7805 */ /* 0x000fca000001ff00 */
[----:B-1----:R0:W-:Y:S01]  /*6db0*/  STG.E.128 [R4.64], R24 ;  /* 0x0000001804007986 */ /* 0x0021e2000c101d24 */
[----:B------:R-:W-:Y:S05]  /*6dc0*/  BRA `(.L_x_14135) ;  /* 0x00000a7000007947 */ /* 0x000fea0003800000 */
.L_x_14143:
        /* <DEDUP_REMOVED lines=23> */
.L_x_14148:
[----:B------:R-:W-:Y:S05]  /*6f40*/  BSYNC B0 ;  /* 0x0000000000007941 */ /* 0x000fea0003800000 */
.L_x_14147:
[----:B------:R-:W-:-:S05]  /*6f50*/  LOP3.LUT R7, R0, R7, RZ, 0xfc, !PT ;  /* 0x0000000700077212 */ /* 0x000fca00078efcff */
[----:B------:R0:W-:Y:S01]  /*6f60*/  STG.E.U8 [R4.64], R7 ;  /* 0x0000000704007986 */ /* 0x0001e2000c101124 */
[----:B------:R-:W-:Y:S05]  /*6f70*/  BRA `(.L_x_14135) ;  /* 0x000008c000007947 */ /* 0x000fea0003800000 */
.L_x_14146:
        /* <DEDUP_REMOVED lines=15> */
.L_x_14150:
[----:B------:R-:W-:Y:S01]  /*7070*/  IMAD.MOV.U32 R0, RZ, RZ, 0x7f ;  /* 0x0000007fff007424 */ /* 0x000fe200078e00ff */
[----:B------:R-:W-:-:S04]  /*7080*/  ISETP.GT.U32.AND P0, PT, R3, 0x7f800000, PT ;  /* 0x7f8000000300780c */ /* 0x000fc80003f04070 */
[----:B------:R-:W-:-:S04]  /*7090*/  SEL R0, R0, 0x7c, P0 ;  /* 0x0000007c00007807 */ /* 0x000fc80000000000 */
.L_x_14151:
[----:B------:R-:W-:Y:S05]  /*70a0*/  BSYNC B0 ;  /* 0x0000000000007941 */ /* 0x000fea0003800000 */
.L_x_14149:
[----:B------:R-:W-:-:S04]  /*70b0*/  LOP3.LUT R3, R7, 0x80000000, RZ, 0xc0, !PT ;  /* 0x8000000007037812 */ /* 0x000fc800078ec0ff */
[----:B------:R-:W-:-:S04]  /*70c0*/  SHF.R.U32.HI R3, RZ, 0x18, R3 ;  /* 0x00000018ff037819 */ /* 0x000fc80000011603 */
[----:B------:R-:W-:-:S05]  /*70d0*/  LOP3.LUT R3, R0, R3, RZ, 0xfc, !PT ;  /* 0x0000000300037212 */ /* 0x000fca00078efcff */
[----:B------:R0:W-:Y:S01]  /*70e0*/  STG.E.U8 [R4.64], R3 ;  /* 0x0000000304007986 */ /* 0x0001e2000c101124 */
[----:B------:R-:W-:Y:S05]  /*70f0*/  BRA `(.L_x_14135) ;  /* 0x0000074000007947 */ /* 0x000fea0003800000 */
.L_x_14145:
[----:B-1----:R-:W0:Y:S01]  /*7100*/  F2F.F32.F64 R0, R24 ;  /* 0x0000001800007310 */ /* 0x002e220000301000 */
[----:B------:R-:W0:-:S14]  /*7110*/  DSETP.GEU.AND P0, PT, |R24|, c[0x2][0x0], PT ;  /* 0x008000001800762a */ /* 0x000e1c0003f0e200 */
[----:B0-----:R-:W-:-:S05]  /*7120*/  @!P0 FMUL R0, R0, 1.175494350822287508e-38 ;  /* 0x0080000000008820 */ /* 0x001fca0000400000 */
[----:B------:R-:W-:-:S05]  /*7130*/  F2FP.BF16.PACK_AB R0, RZ, R0 ;  /* 0x00000000ff00723e */ /* 0x000fca00000010ff */
[----:B------:R0:W-:Y:S01]  /*7140*/  STG.E.U16 [R4.64], R0 ;  /* 0x0000000004007986 */ /* 0x0001e2000c101524 */
[----:B------:R-:W-:Y:S05]  /*7150*/  BRA `(.L_x_14135) ;  /* 0x000006e000007947 */ /* 0x000fea0003800000 */
.L_x_14142:
        /* <DEDUP_REMOVED lines=11> */
.L_x_14154:
        /* <DEDUP_REMOVED lines=19> */
.L_x_14157:
[----:B------:R-:W-:-:S04]  /*7340*/  LOP3.LUT R0, R7, 0x80000000, RZ, 0xc0, !PT ;  /* 0x8000000007007812 */ /* 0x000fc800078ec0ff */
[----:B------:R-:W-:-:S04]  /*7350*/  SHF.R.U32.HI R0, RZ, 0x18, R0 ;  /* 0x00000018ff007819 */ /* 0x000fc80000011600 */
[----:B------:R-:W-:Y:S02]  /*7360*/  LOP3.LUT R0, R3, R0, RZ, 0xfc, !PT ;  /* 0x0000000003007212 */ /* 0x000fe400078efcff */
.L_x_14156:
[----:B------:R-:W-:Y:S05]  /*7370*/  BSYNC B0 ;  /* 0x0000000000007941 */ /* 0x000fea0003800000 */
.L_x_14155:
[----:B------:R0:W-:Y:S01]  /*7380*/  STG.E.U8 [R4.64], R0 ;  /* 0x0000000004007986 */ /* 0x0001e2000c101124 */
[----:B------:R-:W-:Y:S05]  /*7390*/  BRA `(.L_x_14135) ;  /* 0x000004a000007947 */ /* 0x000fea0003800000 */
.L_x_14153:
        /* <DEDUP_REMOVED lines=19> */
.L_x_14160:
[----:B------:R-:W-:-:S04]  /*74d0*/  LOP3.LUT R0, R7, 0x80000000, RZ, 0xc0, !PT ;  /* 0x8000000007007812 */ /* 0x000fc800078ec0ff */
[----:B------:R-:W-:-:S04]  /*74e0*/  SHF.R.U32.HI R0, RZ, 0x18, R0 ;  /* 0x00000018ff007819 */ /* 0x000fc80000011600 */
[----:B------:R-:W-:Y:S02]  /*74f0*/  LOP3.LUT R0, R3, R0, RZ, 0xfc, !PT ;  /* 0x0000000003007212 */ /* 0x000fe400078efcff */
.L_x_14159:
[----:B------:R-:W-:Y:S05]  /*7500*/  BSYNC B0 ;  /* 0x0000000000007941 */ /* 0x000fea0003800000 */
.L_x_14158:
[----:B------:R0:W-:Y:S01]  /*7510*/  STG.E.U8 [R4.64], R0 ;  /* 0x0000000004007986 */ /* 0x0001e2000c101124 */
[----:B------:R-:W-:Y:S05]  /*7520*/  BRA `(.L_x_14135) ;  /* 0x0000031000007947 */ /* 0x000fea0003800000 */
.L_x_14152:
        /* <DEDUP_REMOVED lines=24> */
.L_x_14134:
        /* <DEDUP_REMOVED lines=20> */
.L_x_14162:
[----:B-1----:R-:W0:Y:S02]  /*77f0*/  F2I.U64.F64.TRUNC R24, R24 ;  /* 0x0000001800187311 */ /* 0x002e24000030d800 */
[----:B0-----:R0:W-:Y:S01]  /*7800*/  STG.E.64 [R4.64], R24 ;  /* 0x0000001804007986 */ /* 0x0011e2000c101b24 */
[----:B------:R-:W-:Y:S05]  /*7810*/  BRA `(.L_x_14135) ;  /* 0x0000002000007947 */ /* 0x000fea0003800000 */
.L_x_14161:
[----:B-1----:R-:W0:Y:S02]  /*7820*/  F2I.U32.F64.TRUNC R25, R24 ;  /* 0x0000001800197311 */ /* 0x002e24000030d000 */
[----:B0-----:R0:W-:Y:S02]  /*7830*/  STG.E [R4.64], R25 ;  /* 0x0000001904007986 */ /* 0x0011e4000c101924 */
.L_x_14135:
[----:B------:R-:W-:Y:S02]  /*7840*/  IADD3 R23, R23, 0x80, RZ ;  /* 0x0000008017177810 */ /* 0x000fe40007ffe0ff */
.L_x_14096:
[----:B------:R-:W-:Y:S05]  /*7850*/  BSYNC B6 ;  /* 0x0000000000067941 */ /* 0x000fea0003800000 */
.L_x_14095:
        /* <DEDUP_REMOVED lines=20> */
.L_x_14166:
[----:B--2---:R-:W0:Y:S02]  /*79a0*/  F2I.S64.F64.TRUNC R16, R16 ;  /* 0x0000001000107311 */ /* 0x004e24000030d900 */
[----:B0-----:R-:W-:-:S05]  /*79b0*/  IMAD.MOV.U32 R5, RZ, RZ, R16 ;  /* 0x000000ffff057224 */ /* 0x001fca00078e0010 */
[----:B------:R-:W-:Y:S01]  /*79c0*/  STG.E.U8 [R2.64], R5 ;  /* 0x0000000502007986 */ /* 0x000fe2000c101124 */
[----:B------:R-:W-:Y:S05]  /*79d0*/  EXIT ;  /* 0x000000000000794d */ /* 0x000fea0003800000 */
.L_x_14165:
        /* <DEDUP_REMOVED lines=9> */
.L_x_14169:
[----:B--2---:R-:W0:Y:S02]  /*7a70*/  F2I.F64.TRUNC R17, R16 ;  /* 0x0000001000117311 */ /* 0x004e24000030d100 */
[----:B0-----:R-:W-:Y:S01]  /*7a80*/  STG.E [R2.64], R17 ;  /* 0x0000001102007986 */ /* 0x001fe2000c101924 */
[----:B------:R-:W-:Y:S05]  /*7a90*/  EXIT ;  /* 0x000000000000794d */ /* 0x000fea0003800000 */
.L_x_14168:
[----:B--2---:R-:W0:Y:S02]  /*7aa0*/  F2I.F64.TRUNC R17, R16 ;  /* 0x0000001000117311 */ /* 0x004e24000030d100 */
[----:B0-----:R-:W-:Y:S01]  /*7ab0*/  STG.E.U16 [R2.64], R17 ;  /* 0x0000001102007986 */ /* 0x001fe2000c101524 */
[----:B------:R-:W-:Y:S05]  /*7ac0*/  EXIT ;  /* 0x000000000000794d */ /* 0x000fea0003800000 */
.L_x_14164:
        /* <DEDUP_REMOVED lines=11> */
.L_x_14171:
[----:B--2---:R-:W0:Y:S01]  /*7b80*/  F2F.F32.F64 R0, R16 ;  /* 0x0000001000007310 */ /* 0x004e220000301000 */
[----:B------:R-:W0:-:S14]  /*7b90*/  DSETP.GEU.AND P0, PT, |R16|, c[0x2][0x0], PT ;  /* 0x008000001000762a */ /* 0x000e1c0003f0e200 */
[----:B0-----:R-:W-:-:S05]  /*7ba0*/  @!P0 FMUL R0, R0, 1.175494350822287508e-38 ;  /* 0x0080000000008820 */ /* 0x001fca0000400000 */
[----:B------:R-:W-:-:S05]  /*7bb0*/  F2FP.PACK_AB R0, RZ, R0 ;  /* 0x00000000ff00723e */ /* 0x000fca00000000ff */
[----:B------:R-:W-:Y:S01]  /*7bc0*/  STG.E.U16 [R2.64], R0 ;  /* 0x0000000002007986 */ /* 0x000fe2000c101524 */
[----:B------:R-:W-:Y:S05]  /*7bd0*/  EXIT ;  /* 0x000000000000794d */ /* 0x000fea0003800000 */
.L_x_14170:
        /* <DEDUP_REMOVED lines=12> */
.L_x_14173:
[----:B--2---:R-:W0:Y:S01]  /*7ca0*/  F2F.F32.F64 R0, R16 ;  /* 0x0000001000007310 */ /* 0x004e220000301000 */
[----:B------:R-:W0:-:S14]  /*7cb0*/  DSETP.GEU.AND P0, PT, |R16|, c[0x2][0x0], PT ;  /* 0x008000001000762a */ /* 0x000e1c0003f0e200 */
[----:B0-----:R-:W-:-:S05]  /*7cc0*/  @!P0 FMUL R0, R0, 1.175494350822287508e-38 ;  /* 0x0080000000008820 */ /* 0x001fca0000400000 */
[----:B------:R-:W-:-:S04]  /*7cd0*/  F2FP.PACK_AB R5, RZ, R0 ;  /* 0x00000000ff05723e */ /* 0x000fc800000000ff */
[----:B------:R-:W-:-:S05]  /*7ce0*/  PRMT R5, R5, 0x5410, RZ ;  /* 0x0000541005057816 */ /* 0x000fca00000000ff */
[----:B------:R-:W-:Y:S01]  /*7cf0*/  STG.E [R2.64], R5 ;  /* 0x0000000502007986 */ /* 0x000fe2000c101924 */
[----:B------:R-:W-:Y:S05]  /*7d00*/  EXIT ;  /* 0x000000000000794d */ /* 0x000fea0003800000 */
.L_x_14172:
[----:B--2---:R-:W-:Y:S01]  /*7d10*/  STG.E.64 [R2.64], R16 ;  /* 0x0000001002007986 */ /* 0x004fe2000c101b24 */
[----:B------:R-:W-:Y:S05]  /*7d20*/  EXIT ;  /* 0x000000000000794d */ /* 0x000fea0003800000 */
.L_x_14163:
        /* <DEDUP_REMOVED lines=12> */
.L_x_14176:
[----:B------:R-:W-:-:S05]  /*7df0*/  CS2R R18, SRZ ;  /* 0x0000000000127805 */ /* 0x000fca000001ff00 */
[----:B--2---:R-:W-:Y:S01]  /*7e00*/  STG.E.128 [R2.64], R16 ;  /* 0x0000001002007986 */ /* 0x004fe2000c101d24 */
[----:B------:R-:W-:Y:S05]  /*7e10*/  EXIT ;  /* 0x000000000000794d */ /* 0x000fea0003800000 */
.L_x_14175:
        /* <DEDUP_REMOVED lines=23> */
.L_x_14180:
[----:B------:R-:W-:Y:S05]  /*7f90*/  BSYNC B0 ;  /* 0x0000000000007941 */ /* 0x000fea0003800000 */
.L_x_14179:
[----:B------:R-:W-:-:S05]  /*7fa0*/  LOP3.LUT R5, R0, R5, RZ, 0xfc, !PT ;  /* 0x0000000500057212 */ /* 0x000fca00078efcff */
[----:B------:R-:W-:Y:S01]  /*7fb0*/  STG.E.U8 [R2.64], R5 ;  /* 0x0000000502007986 */ /* 0x000fe2000c101124 */
[----:B------:R-:W-:Y:S05]  /*7fc0*/  EXIT ;  /* 0x000000000000794d */ /* 0x000fea0003800000 */
.L_x_14178:
        /* <DEDUP_REMOVED lines=15> */
.L_x_14182:
[----:B------:R-:W-:Y:S01]  /*80c0*/  IMAD.MOV.U32 R0, RZ, RZ, 0x7f ;  /* 0x0000007fff007424 */ /* 0x000fe200078e00ff */
[----:B------:R-:W-:-:S04]  /*80d0*/  ISETP.GT.U32.AND P0, PT, R4, 0x7f800000, PT ;  /* 0x7f8000000400780c */ /* 0x000fc80003f04070 */
[----:B------:R-:W-:-:S04]  /*80e0*/  SEL R0, R0, 0x7c, P0 ;  /* 0x0000007c00007807 */ /* 0x000fc80000000000 */
.L_x_14183:
[----:B------:R-:W-:Y:S05]  /*80f0*/  BSYNC B0 ;  /* 0x0000000000007941 */ /* 0x000fea0003800000 */
.L_x_14181:
[----:B------:R-:W-:-:S04]  /*8100*/  LOP3.LUT R4, R5, 0x80000000, RZ, 0xc0, !PT ;  /* 0x8000000005047812 */ /* 0x000fc800078ec0ff */
[----:B------:R-:W-:-:S04]  /*8110*/  SHF.R.U32.HI R5, RZ, 0x18, R4 ;  /* 0x00000018ff057819 */ /* 0x000fc80000011604 */
[----:B------:R-:W-:-:S05]  /*8120*/  LOP3.LUT R5, R0, R5, RZ, 0xfc, !PT ;  /* 0x0000000500057212 */ /* 0x000fca00078efcff */
[----:B------:R-:W-:Y:S01]  /*8130*/  STG.E.U8 [R2.64], R5 ;  /* 0x0000000502007986 */ /* 0x000fe2000c101124 */
[----:B------:R-:W-:Y:S05]  /*8140*/  EXIT ;  /* 0x000000000000794d */ /* 0x000fea0003800000 */
.L_x_14177:
[----:B--2---:R-:W0:Y:S01]  /*8150*/  F2F.F32.F64 R0, R16 ;  /* 0x0000001000007310 */ /* 0x004e220000301000 */
[----:B------:R-:W0:-:S14]  /*8160*/  DSETP.GEU.AND P0, PT, |R16|, c[0x2][0x0], PT ;  /* 0x008000001000762a */ /* 0x000e1c0003f0e200 */
[----:B0-----:R-:W-:-:S05]  /*8170*/  @!P0 FMUL R0, R0, 1.175494350822287508e-38 ;  /* 0x0080000000008820 */ /* 0x001fca0000400000 */
[----:B------:R-:W-:-:S05]  /*8180*/  F2FP.BF16.PACK_AB R0, RZ, R0 ;  /* 0x00000000ff00723e */ /* 0x000fca00000010ff */
[----:B------:R-:W-:Y:S01]  /*8190*/  STG.E.U16 [R2.64], R0 ;  /* 0x0000000002007986 */ /* 0x000fe2000c101524 */
[----:B------:R-:W-:Y:S05]  /*81a0*/  EXIT ;  /* 0x000000000000794d */ /* 0x000fea0003800000 */
.L_x_14174:
        /* <DEDUP_REMOVED lines=11> */
.L_x_14186:
        /* <DEDUP_REMOVED lines=19> */
.L_x_14189:
[----:B------:R-:W-:-:S04]  /*8390*/  LOP3.LUT R0, R7, 0x80000000, RZ, 0xc0, !PT ;  /* 0x8000000007007812 */ /* 0x000fc800078ec0ff */
[----:B------:R-:W-:-:S04]  /*83a0*/  SHF.R.U32.HI R5, RZ, 0x18, R0 ;  /* 0x00000018ff057819 */ /* 0x000fc80000011600 */
[----:B------:R-:W-:-:S04]  /*83b0*/  LOP3.LUT R4, R4, R5, RZ, 0xfc, !PT ;  /* 0x0000000504047212 */ /* 0x000fc800078efcff */
[----:B------:R-:W-:Y:S02]  /*83c0*/  PRMT R0, R4, 0x7610, R0 ;  /* 0x0000761004007816 */ /* 0x000fe40000000000 */
.L_x_14188:
[----:B------:R-:W-:Y:S05]  /*83d0*/  BSYNC B0 ;  /* 0x0000000000007941 */ /* 0x000fea0003800000 */
.L_x_14187:
[----:B------:R-:W-:Y:S01]  /*83e0*/  STG.E.U8 [R2.64], R0 ;  /* 0x0000000002007986 */ /* 0x000fe2000c101124 */
[----:B------:R-:W-:Y:S05]  /*83f0*/  EXIT ;  /* 0x000000000000794d */ /* 0x000fea0003800000 */
.L_x_14185:
        /* <DEDUP_REMOVED lines=19> */
.L_x_14192:
[----:B------:R-:W-:-:S04]  /*8530*/  LOP3.LUT R0, R7, 0x80000000, RZ, 0xc0, !PT ;  /* 0x8000000007007812 */ /* 0x000fc800078ec0ff */
[----:B------:R-:W-:-:S04]  /*8540*/  SHF.R.U32.HI R5, RZ, 0x18, R0 ;  /* 0x00000018ff057819 */ /* 0x000fc80000011600 */
[----:B------:R-:W-:-:S04]  /*8550*/  LOP3.LUT R4, R4, R5, RZ, 0xfc, !PT ;  /* 0x0000000504047212 */ /* 0x000fc800078efcff */
[----:B------:R-:W-:Y:S02]  /*8560*/  PRMT R0, R4, 0x7610, R0 ;  /* 0x0000761004007816 */ /* 0x000fe40000000000 */
.L_x_14191:
[----:B------:R-:W-:Y:S05]  /*8570*/  BSYNC B0 ;  /* 0x0000000000007941 */ /* 0x000fea0003800000 */
.L_x_14190:
[----:B------:R-:W-:Y:S01]  /*8580*/  STG.E.U8 [R2.64], R0 ;  /* 0x0000000002007986 */ /* 0x000fe2000c101124 */
[----:B------:R-:W-:Y:S05]  /*8590*/  EXIT ;  /* 0x000000000000794d */ /* 0x000fea0003800000 */
.L_x_14184:
        /* <DEDUP_REMOVED lines=24> */
.L_x_14167:
        /* <DEDUP_REMOVED lines=20> */
.L_x_14194:
[----:B--2---:R-:W0:Y:S02]  /*8860*/  F2I.U64.F64.TRUNC R16, R16 ;  /* 0x0000001000107311 */ /* 0x004e24000030d800 */
[----:B0-----:R-:W-:Y:S01]  /*8870*/  STG.E.64 [R2.64], R16 ;  /* 0x0000001002007986 */ /* 0x001fe2000c101b24 */
[----:B------:R-:W-:Y:S05]  /*8880*/  EXIT ;  /* 0x000000000000794d */ /* 0x000fea0003800000 */
.L_x_14193:
[----:B--2---:R-:W0:Y:S02]  /*8890*/  F2I.U32.F64.TRUNC R17, R16 ;  /* 0x0000001000117311 */ /* 0x004e24000030d000 */
[----:B0-----:R-:W-:Y:S01]  /*88a0*/  STG.E [R2.64], R17 ;  /* 0x0000001102007986 */ /* 0x001fe2000c101924 */
[----:B------:R-:W-:Y:S05]  /*88b0*/  EXIT ;  /* 0x000000000000794d */ /* 0x000fea0003800000 */
        .weak           $__internal_49_$__cuda_sm20_div_rn_f64_full
        .type           $__internal_49_$__cuda_sm20_div_rn_f64_full,@function
        .size           $__internal_49_$__cuda_sm20_div_rn_f64_full,(.L_x_17710 - $__internal_49_$__cuda_sm20_div_rn_f64_full)
$__internal_49_$__cuda_sm20_div_rn_f64_full:
[C---:B------:R-:W-:Y:S01]  /*88c0*/  FSETP.GEU.AND P0, PT, |R13|.reuse, 1.469367938527859385e-39, PT ;  /* 0x001000000d00780b */ /* 0x040fe20003f0e200 */
[----:B------:R-:W-:Y:S01]  /*88d0*/  IMAD.MOV.U32 R6, RZ, RZ, 0x1 ;  /* 0x00000001ff067424 */ /* 0x000fe200078e00ff */
[C---:B------:R-:W-:Y:S01]  /*88e0*/  LOP3.LUT R14, R13.reuse, 0x800fffff, RZ, 0xc0, !PT ;  /* 0x800fffff0d0e7812 */ /* 0x040fe200078ec0ff */
[----:B------:R-:W-:Y:S01]  /*88f0*/  IMAD.MOV.U32 R3, RZ, RZ, 0x1ca00000 ;  /* 0x1ca00000ff037424 */ /* 0x000fe200078e00ff */
[----:B------:R-:W-:Y:S01]  /*8900*/  LOP3.LUT R33, R13, 0x7ff00000, RZ, 0xc0, !PT ;  /* 0x7ff000000d217812 */ /* 0x000fe200078ec0ff */
[----:B------:R-:W-:Y:S01]  /*8910*/  IMAD.MOV.U32 R8, RZ, RZ, R10 ;  /* 0x000000ffff087224 */ /* 0x000fe200078e000a */
        /* <DEDUP_REMOVED lines=8> */
[----:B0-----:R-:W0:Y:S01]  /*89a0*/  MUFU.RCP64H R7, R15 ;  /* 0x0000000f00077308 */ /* 0x001e220000001800 */
[----:B------:R-:W-:Y:S01]  /*89b0*/  LOP3.LUT R9, R9, 0x800fffff, R11, 0xf8, !PT ;  /* 0x800fffff09097812 */ /* 0x000fe200078ef80b */
[----:B0-----:R-:W0:-:S06]  /*89c0*/  DFMA R20, R6, -R14, 1 ;  /* 0x3ff000000614742b */ /* 0x001e0c000000080e */
[----:B0-----:R-:W0:-:S06]  /*89d0*/  DFMA R20, R20, R20, R20 ;  /* 0x000000141414722b */ /* 0x001e0c0000000014 */
[----:B0-----:R-:W0:-:S06]  /*89e0*/  DFMA R20, R6, R20, R6 ;  /* 0x000000140614722b */ /* 0x001e0c0000000006 */
[----:B0-----:R-:W0:-:S06]  /*89f0*/  DFMA R6, R20, -R14, 1 ;  /* 0x3ff000001406742b */ /* 0x001e0c000000080e */
[----:B0-----:R0:W1:Y:S01]  /*8a00*/  DFMA R6, R20, R6, R20 ;  /* 0x000000061406722b */ /* 0x0010620000000014 */
[----:B------:R-:W-:Y:S05]  /*8a10*/  @P2 BRA `(.L_x_14195) ;  /* 0x0000008000002947 */ /* 0x000fea0003800000 */
[----:B0-----:R-:W-:Y:S01]  /*8a20*/  LOP3.LUT R21, R13, 0x7ff00000, RZ, 0xc0, !PT ;  /* 0x7ff000000d157812 */ /* 0x001fe200078ec0ff */
[----:B------:R-:W-:-:S03]  /*8a30*/  IMAD.MOV.U32 R20, RZ, RZ, RZ ;  /* 0x000000ffff147224 */ /* 0x000fc600078e00ff */
[----:B------:R-:W-:-:S04]  /*8a40*/  ISETP.GE.U32.AND P2, PT, R26, R21, PT ;  /* 0x000000151a00720c */ /* 0x000fc80003f46070 */
[----:B------:R-:W-:-:S04]  /*8a50*/  SEL R21, R3, 0x63400000, !P2 ;  /* 0x6340000003157807 */ /* 0x000fc80005000000 */
[----:B------:R-:W-:-:S04]  /*8a60*/  LOP3.LUT R21, R21, 0x80000000, R11, 0xf8, !PT ;  /* 0x8000000015157812 */ /* 0x000fc800078ef80b */
[----:B------:R-:W-:-:S06]  /*8a70*/  LOP3.LUT R21, R21, 0x100000, RZ, 0xfc, !PT ;  /* 0x0010000015157812 */ /* 0x000fcc00078efcff */
[----:B------:R-:W0:-:S10]  /*8a80*/  DFMA R8, R8, 2, -R20 ;  /* 0x400000000808782b */ /* 0x000e140000000814 */
[----:B0-----:R-:W-:Y:S02]  /*8a90*/  LOP3.LUT R0, R9, 0x7ff00000, RZ, 0xc0, !PT ;  /* 0x7ff0000009007812 */ /* 0x001fe400078ec0ff */
.L_x_14195:
[----:B01----:R-:W0:Y:S01]  /*8aa0*/  DMUL R20, R6, R8 ;  /* 0x0000000806147228 */ /* 0x003e220000000000 */
[----:B------:R-:W-:Y:S01]  /*8ab0*/  @!P0 LOP3.LUT R33, R15, 0x7ff00000, RZ, 0xc0, !PT ;  /* 0x7ff000000f218812 */ /* 0x000fe200078ec0ff */
[----:B------:R-:W-:Y:S04]  /*8ac0*/  BSSY B1, `(.L_x_14196) ;  /* 0x0000039000017945 */ /* 0x000fe80003800000 */
[----:B0-----:R-:W0:-:S06]  /*8ad0*/  DFMA R30, R20, -R14, R8 ;  /* 0x8000000e141e722b */ /* 0x001e0c0000000008 */
[----:B0-----:R0:W1:Y:S02]  /*8ae0*/  DFMA R30, R6, R30, R20 ;  /* 0x0000001e061e722b */ /* 0x0010640000000014 */
[----:B0-----:R-:W-:Y:S02]  /*8af0*/  IADD3 R6, R0, -0x1, RZ ;  /* 0xffffffff00067810 */ /* 0x001fe40007ffe0ff */
[----:B------:R-:W-:Y:S02]  /*8b00*/  IADD3 R7, R33, -0x1, RZ ;  /* 0xffffffff21077810 */ /* 0x000fe40007ffe0ff */
[----:B------:R-:W-:-:S04]  /*8b10*/  ISETP.GT.U32.AND P0, PT, R6, 0x7feffffe, PT ;  /* 0x7feffffe0600780c */ /* 0x000fc80003f04070 */
[----:B------:R-:W-:-:S13]  /*8b20*/  ISETP.GT.U32.OR P0, PT, R7, 0x7feffffe, P0 ;  /* 0x7feffffe0700780c */ /* 0x000fda0000704470 */
[----:B------:R-:W-:Y:S05]  /*8b30*/  @P0 BRA `(.L_x_14197) ;  /* 0x000001c000000947 */ /* 0x000fea0003800000 */
[----:B-1----:R-:W-:Y:S01]  /*8b40*/  LOP3.LUT R7, R13, 0x7ff00000, RZ, 0xc0, !PT ;  /* 0x7ff000000d077812 */ /* 0x002fe200078ec0ff */
[----:B------:R-:W-:-:S03]  /*8b50*/  IMAD.MOV.U32 R10, RZ, RZ, RZ ;  /* 0x000000ffff0a7224 */ /* 0x000fc600078e00ff */
        /* <DEDUP_REMOVED lines=26> */
.L_x_14197:
        /* <DEDUP_REMOVED lines=16> */
.L_x_14200:
[----:B------:R-:W-:Y:S01]  /*8e00*/  LOP3.LUT R7, R13, 0x80000, RZ, 0xfc, !PT ;  /* 0x000800000d077812 */ /* 0x000fe200078efcff */
[----:B------:R-:W-:Y:S01]  /*8e10*/  IMAD.MOV.U32 R6, RZ, RZ, R12 ;  /* 0x000000ffff067224 */ /* 0x000fe200078e000c */
[----:B------:R-:W-:Y:S05]  /*8e20*/  BRA `(.L_x_14198) ;  /* 0x0000002000007947 */ /* 0x000fea0003800000 */
.L_x_14199:
[----:B------:R-:W-:Y:S01]  /*8e30*/  LOP3.LUT R7, R11, 0x80000, RZ, 0xfc, !PT ;  /* 0x000800000b077812 */ /* 0x000fe200078efcff */
[----:B------:R-:W-:Y:S02]  /*8e40*/  IMAD.MOV.U32 R6, RZ, RZ, R10 ;  /* 0x000000ffff067224 */ /* 0x000fe400078e000a */
.L_x_14198:
[----:B------:R-:W-:Y:S05]  /*8e50*/  BSYNC B1 ;  /* 0x0000000000017941 */ /* 0x000fea0003800000 */
.L_x_14196:
[----:B------:R-:W-:-:S04]  /*8e60*/  IMAD.MOV.U32 R33, RZ, RZ, 0x0 ;  /* 0x00000000ff217424 */ /* 0x000fc800078e00ff */
[----:B------:R-:W-:Y:S05]  /*8e70*/  RET.REL.NODEC R32 `(_ZN2at6native27unrolled_elementwise_kernelINS0_13AUnaryFunctorIdddNS0_15binary_internal10DivFunctorIdEEEESt5arrayIPcLm2EELi4E23TrivialOffsetCalculatorILi1EjESB_NS0_6memory12LoadWithCastILi1EEENSC_13StoreWithCastILi1EEEEEviT_T0_T2_T3_T4_T5_) ;  /* 0xffff718020007950 */ /* 0x000fea0003c3ffff */
.L_x_14201:
        /* <DEDUP_REMOVED lines=16> */
.L_x_17710:


//--------------------- .text._ZN2at6native18elementwise_kernelILi128ELi2EZNS0_22gpu_kernel_impl_nocastINS0_13AUnaryFunctorIdddNS0_15binary_internal10DivFunctorIdEEEEEEvRNS_18TensorIteratorBaseERKT_EUliE_EEviT1_ --------------------------
	.section	.text._ZN2at6native18elementwise_kernelILi128ELi2EZNS0_22gpu_kernel_impl_nocastINS0_13AUnaryFunctorIdddNS0_15binary_internal10DivFunctorIdEEEEEEvRNS_18TensorIteratorBaseERKT_EUliE_EEviT1_,"ax",@progbits
	.sectioninfo	@"SHI_REGISTERS=27"
	.align	128
        .global         _ZN2at6native18elementwise_kernelILi128ELi2EZNS0_22gpu_kernel_impl_nocastINS0_13AUnaryFunctorIdddNS0_15binary_internal10DivFunctorIdEEEEEEvRNS_18TensorIteratorBaseERKT_EUliE_EEviT1_
        .type           _ZN2at6native18elementwise_kernelILi128ELi2EZNS0_22gpu_kernel_impl_nocastINS0_13AUnaryFunctorIdddNS0_15binary_internal10DivFunctorIdEEEEEEvRNS_18TensorIteratorBaseERKT_EUliE_EEviT1_,@function
        .size           _ZN2at6native18elementwise_kernelILi128ELi2EZNS0_22gpu_kernel_impl_nocastINS0_13AUnaryFunctorIdddNS0_15binary_internal10DivFunctorIdEEEEEEvRNS_18TensorIteratorBaseERKT_EUliE_EEviT1_,(.L_x_17711 - _ZN2at6native18elementwise_kernelILi128ELi2EZNS0_22gpu_kernel_impl_nocastINS0_13AUnaryFunctorIdddNS0_15binary_internal10DivFunctorIdEEEEEEvRNS_18TensorIteratorBaseERKT_EUliE_EEviT1_)
        .other          _ZN2at6native18elementwise_kernelILi128ELi2EZNS0_22gpu_kernel_impl_nocastINS0_13AUnaryFunctorIdddNS0_15binary_internal10DivFunctorIdEEEEEEvRNS_18TensorIteratorBaseERKT_EUliE_EEviT1_,@"STO_CUDA_ENTRY STV_DEFAULT"
_ZN2at6native18elementwise_kernelILi128ELi2EZNS0_22gpu_kernel_impl_nocastINS0_13AUnaryFunctorIdddNS0_15binary_internal10DivFunctorIdEEEEEEvRNS_18TensorIteratorBaseERKT_EUliE_EEviT1_:
.text._ZN2at6native18elementwise_kernelILi128ELi2EZNS0_22gpu_kernel_impl_nocastINS0_13AUnaryFunctorIdddNS0_15binary_internal10DivFunctorIdEEEEEEvRNS_18TensorIteratorBaseERKT_EUliE_EEviT1_:
        /* <DEDUP_REMOVED lines=13> */
[----:B------:R-:W-:-:S04]  /*00d0*/  IMAD.MOV.U32 R3, RZ, RZ, R7 ;  /* 0x000000ffff037224 */ /* 0x000fc800078e0007 */
[----:B------:R-:W-:Y:S01]  /*00e0*/  IMAD.HI.U32 R4, R7, c[0x0][0x170], R2 ;  /* 0x00005c0007047a27 */ /* 0x000fe200078e0002 */
[----:B------:R-:W-:-:S04]  /*00f0*/  MOV R3, c[0x0][0x168] ;  /* 0x00005a0000037a02 */ /* 0x000fc80000000f00 */
[----:B------:R-:W-:Y:S02]  /*0100*/  ISETP.NE.AND P0, PT, R3, 0x1, PT ;  /* 0x000000010300780c */ /* 0x000fe40003f05270 */
        /* <DEDUP_REMOVED lines=219> */
.L_x_14204:
[----:B------:R-:W-:-:S05]  /*0ec0*/  IADD3 R2, P0, R2, c[0x0][0x368], RZ ;  /* 0x0000da0002027a10 */ /* 0x000fca0007f1e0ff */
[----:B------:R-:W-:-:S06]  /*0ed0*/  IMAD.X R3, RZ, RZ, c[0x0][0x36c], P0 ;  /* 0x0000db00ff037624 */ /* 0x000fcc00000e06ff */
[----:B------:R-:W2:Y:S01]  /*0ee0*/  LDG.E.64 R2, [R2.64] ;  /* 0x0000000402027981 */ /* 0x000ea2000c1e1b00 */
[----:B------:R-:W-:Y:S01]  /*0ef0*/  MOV R4, 0x1 ;  /* 0x0000000100047802 */ /* 0x000fe20000000f00 */
[----:B------:R-:W-:Y:S01]  /*0f00*/  BSSY B1, `(.L_x_14205) ;  /* 0x0000015000017945 */ /* 0x000fe20003800000 */
[----:B------:R-:W-:-:S05]  /*0f10*/  IADD3 R8, P1, R8, c[0x0][0x360], RZ ;  /* 0x0000d80008087a10 */ /* 0x000fca0007f3e0ff */
[----:B------:R-:W-:Y:S01]  /*0f20*/  IMAD.X R9, RZ, RZ, c[0x0][0x364], P1 ;  /* 0x0000d900ff097624 */ /* 0x000fe200008e06ff */
[----:B--2---:R-:W0:Y:S02]  /*0f30*/  MUFU.RCP64H R5, R3 ;  /* 0x0000000300057308 */ /* 0x004e240000001800 */
[----:B0-----:R-:W0:-:S06]  /*0f40*/  DFMA R6, -R2, R4, 1 ;  /* 0x3ff000000206742b */ /* 0x001e0c0000000104 */
[----:B0-----:R-:W0:-:S06]  /*0f50*/  DFMA R6, R6, R6, R6 ;  /* 0x000000060606722b */ /* 0x001e0c0000000006 */
[----:B0-----:R-:W0:-:S06]  /*0f60*/  DFMA R6, R4, R6, R4 ;  /* 0x000000060406722b */ /* 0x001e0c0000000004 */
[----:B0-----:R-:W0:-:S06]  /*0f70*/  DFMA R4, -R2, R6, 1 ;  /* 0x3ff000000204742b */ /* 0x001e0c0000000106 */
[----:B0-----:R-:W0:-:S06]  /*0f80*/  DFMA R4, R6, R4, R6 ;  /* 0x000000040604722b */ /* 0x001e0c0000000006 */
[----:B0-----:R-:W0:-:S06]  /*0f90*/  DMUL R6, R4, c[0x0][0x378] ;  /* 0x0000de0004067a28 */ /* 0x001e0c0000000000 */
[----:B0-----:R-:W0:-:S06]  /*0fa0*/  DFMA R10, -R2, R6, c[0x0][0x378] ;  /* 0x0000de00020a762b */ /* 0x001e0c0000000106 */
[----:B0-----:R0:W1:Y:S02]  /*0fb0*/  DFMA R4, R4, R10, R6 ;  /* 0x0000000a0404722b */ /* 0x0010640000000006 */
[----:B0-----:R-:W-:-:S04]  /*0fc0*/  MOV R10, c[0x0][0x37c] ;  /* 0x0000df00000a7a02 */ /* 0x001fc80000000f00 */
[----:B------:R-:W-:-:S04]  /*0fd0*/  FSETP.GEU.AND P0, PT, |R10|, 6.5827683646048100446e-37, PT ;  /* 0x036000000a00780b */ /* 0x000fc80003f0e200 */
[----:B-1----:R-:W-:-:S05]  /*0fe0*/  FFMA R6, RZ, R3, R5 ;  /* 0x00000003ff067223 */ /* 0x002fca0000000005 */
[----:B------:R-:W-:-:S13]  /*0ff0*/  FSETP.GT.AND P2, PT, |R6|, 1.469367938527859385e-39, PT ;  /* 0x001000000600780b */ /* 0x000fda0003f44200 */
[----:B------:R-:W-:Y:S05]  /*1000*/  @P0 BRA P2, `(.L_x_14206) ;  /* 0x0000004000000947 */ /* 0x000fea0001000000 */
[----:B------:R-:W-:Y:S02]  /*1010*/  MOV R5, R3 ;  /* 0x0000000300057202 */ /* 0x000fe40000000f00 */
[----:B------:R-:W-:Y:S02]  /*1020*/  MOV R11, c[0x0][0x378] ;  /* 0x0000de00000b7a02 */ /* 0x000fe40000000f00 */
[----:B------:R-:W-:Y:S02]  /*1030*/  MOV R18, 0x1050 ;  /* 0x0000105000127802 */ /* 0x000fe40000000f00 */
[----:B------:R-:W-:Y:S05]  /*1040*/  CALL.REL.NOINC `($__internal_50_$__cuda_sm20_div_rn_f64_full) ;  /* 0x0000107000007944 */ /* 0x000fea0003c00000 */
.L_x_14206:
[----:B------:R-:W-:Y:S05]  /*1050*/  BSYNC B1 ;  /* 0x0000000000017941 */ /* 0x000fea0003800000 */
.L_x_14205:
[----:B------:R0:W-:Y:S01]  /*1060*/  STG.E.64 [R8.64], R4 ;  /* 0x0000000408007986 */ /* 0x0001e2000c101b04 */
[----:B------:R-:W-:-:S05]  /*1070*/  IMAD R0, R19, 0x100, R0 ;  /* 0x0000010013007824 */ /* 0x000fca00078e0200 */
[----:B------:R-:W-:Y:S02]  /*1080*/  IADD3 R7, R0, 0x80, RZ ;  /* 0x0000008000077810 */ /* 0x000fe40007ffe0ff */
.L_x_14203:
[----:B------:R-:W-:Y:S05]  /*1090*/  BSYNC B0 ;  /* 0x0000000000007941 */ /* 0x000fea0003800000 */
.L_x_14202:
        /* <DEDUP_REMOVED lines=230> */
.L_x_14207:
[----:B------:R-:W-:-:S04]  /*1f00*/  IADD3 R2, P0, R0, c[0x0][0x368], RZ ;  /* 0x0000da0000027a10 */ /* 0x000fc80007f1e0ff */
[----:B------:R-:W-:-:S06]  /*1f10*/  IADD3.X R3, RZ, c[0x0][0x36c], RZ, P0, !PT ;  /* 0x0000db00ff037a10 */ /* 0x000fcc00007fe4ff */
[----:B------:R-:W2:Y:S01]  /*1f20*/  LDG.E.64 R2, [R2.64] ;  /* 0x0000000402027981 */ /* 0x000ea2000c1e1b00 */
[----:B------:R-:W-:Y:S01]  /*1f30*/  MOV R4, 0x1 ;  /* 0x0000000100047802 */ /* 0x000fe20000000f00 */
[----:B------:R-:W-:Y:S01]  /*1f40*/  BSSY B0, `(.L_x_14208) ;  /* 0x0000015000007945 */ /* 0x000fe20003800000 */
[----:B------:R-:W-:-:S04]  /*1f50*/  IADD3 R8, P0, R8, c[0x0][0x360], RZ ;  /* 0x0000d80008087a10 */ /* 0x000fc80007f1e0ff */
[----:B------:R-:W-:Y:S01]  /*1f60*/  IADD3.X R9, RZ, c[0x0][0x364], RZ, P0, !PT ;  /* 0x0000d900ff097a10 */ /* 0x000fe200007fe4ff */
        /* <DEDUP_REMOVED lines=9> */
[----:B0-----:R-:W-:-:S05]  /*2000*/  IMAD.MOV.U32 R10, RZ, RZ, c[0x0][0x37c] ;  /* 0x0000df00ff0a7624 */ /* 0x001fca00078e00ff */
[----:B------:R-:W-:-:S03]  /*2010*/  FSETP.GEU.AND P1, PT, |R10|, 6.5827683646048100446e-37, PT ;  /* 0x036000000a00780b */ /* 0x000fc60003f2e200 */
[----:B-1----:R-:W-:-:S05]  /*2020*/  FFMA R0, RZ, R3, R5 ;  /* 0x00000003ff007223 */ /* 0x002fca0000000005 */
[----:B------:R-:W-:-:S13]  /*2030*/  FSETP.GT.AND P2, PT, |R0|, 1.469367938527859385e-39, PT ;  /* 0x001000000000780b */ /* 0x000fda0003f44200 */
[----:B------:R-:W-:Y:S05]  /*2040*/  @P1 BRA P2, `(.L_x_14209) ;  /* 0x0000004000001947 */ /* 0x000fea0001000000 */
[----:B------:R-:W-:Y:S01]  /*2050*/  MOV R5, R3 ;  /* 0x0000000300057202 */ /* 0x000fe20000000f00 */
[----:B------:R-:W-:Y:S01]  /*2060*/  IMAD.MOV.U32 R11, RZ, RZ, c[0x0][0x378] ;  /* 0x0000de00ff0b7624 */ /* 0x000fe200078e00ff */
[----:B------:R-:W-:Y:S02]  /*2070*/  MOV R18, 0x2090 ;  /* 0x0000209000127802 */ /* 0x000fe40000000f00 */
[----:B------:R-:W-:Y:S05]  /*2080*/  CALL.REL.NOINC `($__internal_50_$__cuda_sm20_div_rn_f64_full) ;  /* 0x0000003000007944 */ /* 0x000fea0003c00000 */
.L_x_14209:
[----:B------:R-:W-:Y:S05]  /*2090*/  BSYNC B0 ;  /* 0x0000000000007941 */ /* 0x000fea0003800000 */
.L_x_14208:
[----:B------:R-:W-:Y:S01]  /*20a0*/  STG.E.64 [R8.64], R4 ;  /* 0x0000000408007986 */ /* 0x000fe2000c101b04 */
[----:B------:R-:W-:Y:S05]  /*20b0*/  EXIT ;  /* 0x000000000000794d */ /* 0x000fea0003800000 */
        .weak           $__internal_50_$__cuda_sm20_div_rn_f64_full
        .type           $__internal_50_$__cuda_sm20_div_rn_f64_full,@function
        .size           $__internal_50_$__cuda_sm20_div_rn_f64_full,(.L_x_17711 - $__internal_50_$__cuda_sm20_div_rn_f64_full)
$__internal_50_$__cuda_sm20_div_rn_f64_full:
[C---:B------:R-:W-:Y:S01]  /*20c0*/  FSETP.GEU.AND P0, PT, |R5|.reuse, 1.469367938527859385e-39, PT ;  /* 0x001000000500780b */ /* 0x040fe20003f0e200 */
[----:B------:R-:W-:Y:S01]  /*20d0*/  IMAD.MOV.U32 R12, RZ, RZ, 0x1 ;  /* 0x00000001ff0c7424 */ /* 0x000fe200078e00ff */
[----:B------:R-:W-:Y:S01]  /*20e0*/  LOP3.LUT R6, R5, 0x800fffff, RZ, 0xc0, !PT ;  /* 0x800fffff05067812 */ /* 0x000fe200078ec0ff */
[----:B------:R-:W-:Y:S01]  /*20f0*/  IMAD.MOV.U32 R21, RZ, RZ, 0x1ca00000 ;  /* 0x1ca00000ff157424 */ /* 0x000fe200078e00ff */
[-C--:B------:R-:W-:Y:S02]  /*2100*/  MOV R4, R2.reuse ;  /* 0x0000000200047202 */ /* 0x080fe40000000f00 */
[----:B------:R-:W-:Y:S02]  /*2110*/  LOP3.LUT R7, R6, 0x3ff00000, RZ, 0xfc, !PT ;  /* 0x3ff0000006077812 */ /* 0x000fe400078efcff */
[----:B------:R-:W-:-:S02]  /*2120*/  MOV R6, R2 ;  /* 0x0000000200067202 */ /* 0x000fc40000000f00 */
[----:B------:R-:W-:-:S03]  /*2130*/  LOP3.LUT R20, R5, 0x7ff00000, RZ, 0xc0, !PT ;  /* 0x7ff0000005147812 */ /* 0x000fc600078ec0ff */
[----:B------:R-:W0:-:S06]  /*2140*/  @!P0 DMUL R6, R4, 8.98846567431157953865e+307 ;  /* 0x7fe0000004068828 */ /* 0x000e0c0000000000 */
[----:B0-----:R-:W0:Y:S02]  /*2150*/  MUFU.RCP64H R13, R7 ;  /* 0x00000007000d7308 */ /* 0x001e240000001800 */
[----:B0-----:R-:W0:-:S06]  /*2160*/  DFMA R2, R12, -R6, 1 ;  /* 0x3ff000000c02742b */ /* 0x001e0c0000000806 */
[----:B0-----:R0:W1:Y:S02]  /*2170*/  DFMA R14, R2, R2, R2 ;  /* 0x00000002020e722b */ /* 0x0010640000000002 */
[----:B0-----:R-:W-:Y:S02]  /*2180*/  MOV R3, R10 ;  /* 0x0000000a00037202 */ /* 0x001fe40000000f00 */
[----:B------:R-:W-:Y:S02]  /*2190*/  MOV R2, R11 ;  /* 0x0000000b00027202 */ /* 0x000fe40000000f00 */
[----:B------:R-:W-:Y:S01]  /*21a0*/  LOP3.LUT R22, R3, 0x7ff00000, RZ, 0xc0, !PT ;  /* 0x7ff0000003167812 */ /* 0x000fe200078ec0ff */
[----:B-1----:R-:W0:-:S03]  /*21b0*/  DFMA R12, R12, R14, R12 ;  /* 0x0000000e0c0c722b */ /* 0x002e06000000000c */
[----:B------:R-:W-:Y:S02]  /*21c0*/  ISETP.GE.U32.AND P1, PT, R22, R20, PT ;  /* 0x000000141600720c */ /* 0x000fe40003f26070 */
[----:B------:R-:W-:Y:S01]  /*21d0*/  MOV R23, R22 ;  /* 0x0000001600177202 */ /* 0x000fe20000000f00 */
[C---:B0-----:R-:W0:Y:S01]  /*21e0*/  DFMA R10, R12.reuse, -R6, 1 ;  /* 0x3ff000000c0a742b */ /* 0x041e220000000806 */
[----:B------:R-:W-:Y:S02]  /*21f0*/  SEL R15, R21, 0x63400000, !P1 ;  /* 0x63400000150f7807 */ /* 0x000fe40004800000 */
[----:B------:R-:W-:Y:S02]  /*2200*/  FSETP.GEU.AND P1, PT, |R3|, 1.469367938527859385e-39, PT ;  /* 0x001000000300780b */ /* 0x000fe40003f2e200 */
[----:B------:R-:W-:Y:S01]  /*2210*/  @!P0 LOP3.LUT R20, R7, 0x7ff00000, RZ, 0xc0, !PT ;  /* 0x7ff0000007148812 */ /* 0x000fe200078ec0ff */
[----:B0-----:R0:W1:Y:S02]  /*2220*/  DFMA R12, R12, R10, R12 ;  /* 0x0000000a0c0c722b */ /* 0x001064000000000c */
[----:B0-----:R-:W-:-:S02]  /*2230*/  LOP3.LUT R11, R15, 0x800fffff, R3, 0xf8, !PT ;  /* 0x800fffff0f0b7812 */ /* 0x001fc400078ef803 */
[----:B------:R-:W-:-:S06]  /*2240*/  MOV R10, R2 ;  /* 0x00000002000a7202 */ /* 0x000fcc0000000f00 */
[----:B------:R-:W-:Y:S05]  /*2250*/  @P1 BRA `(.L_x_14210) ;  /* 0x0000008000001947 */ /* 0x000fea0003800000 */
[----:B-1----:R-:W-:Y:S01]  /*2260*/  LOP3.LUT R15, R5, 0x7ff00000, RZ, 0xc0, !PT ;  /* 0x7ff00000050f7812 */ /* 0x002fe200078ec0ff */
[----:B------:R-:W-:-:S03]  /*2270*/  IMAD.MOV.U32 R14, RZ, RZ, RZ ;  /* 0x000000ffff0e7224 */ /* 0x000fc600078e00ff */
[----:B------:R-:W-:-:S04]  /*2280*/  ISETP.GE.U32.AND P0, PT, R22, R15, PT ;  /* 0x0000000f1600720c */ /* 0x000fc80003f06070 */
[----:B------:R-:W-:-:S04]  /*2290*/  SEL R15, R21, 0x63400000, !P0 ;  /* 0x63400000150f7807 */ /* 0x000fc80004000000 */
[----:B------:R-:W-:-:S04]  /*22a0*/  LOP3.LUT R15, R15, 0x80000000, R3, 0xf8, !PT ;  /* 0x800000000f0f7812 */ /* 0x000fc800078ef803 */
[----:B------:R-:W-:-:S06]  /*22b0*/  LOP3.LUT R15, R15, 0x100000, RZ, 0xfc, !PT ;  /* 0x001000000f0f7812 */ /* 0x000fcc00078efcff */
[----:B------:R-:W0:-:S10]  /*22c0*/  DFMA R10, R10, 2, -R14 ;  /* 0x400000000a0a782b */ /* 0x000e14000000080e */
[----:B0-----:R-:W-:-:S04]  /*22d0*/  LOP3.LUT R23, R11, 0x7ff00000, RZ, 0xc0, !PT ;  /* 0x7ff000000b177812 */ /* 0x001fc800078ec0ff */
.L_x_14210:
        /* <DEDUP_REMOVED lines=37> */
.L_x_14212:
        /* <DEDUP_REMOVED lines=16> */
.L_x_14215:
[----:B------:R-:W-:Y:S01]  /*2630*/  LOP3.LUT R13, R5, 0x80000, RZ, 0xfc, !PT ;  /* 0x00080000050d7812 */ /* 0x000fe200078efcff */
[----:B------:R-:W-:Y:S01]  /*2640*/  IMAD.MOV.U32 R12, RZ, RZ, R4 ;  /* 0x000000ffff0c7224 */ /* 0x000fe200078e0004 */
[----:B------:R-:W-:Y:S05]  /*2650*/  BRA `(.L_x_14213) ;  /* 0x0000002000007947 */ /* 0x000fea0003800000 */
.L_x_14214:
[----:B------:R-:W-:Y:S02]  /*2660*/  LOP3.LUT R13, R3, 0x80000, RZ, 0xfc, !PT ;  /* 0x00080000030d7812 */ /* 0x000fe400078efcff */
[----:B------:R-:W-:Y:S02]  /*2670*/  MOV R12, R2 ;  /* 0x00000002000c7202 */ /* 0x000fe40000000f00 */
.L_x_14213:
[----:B------:R-:W-:Y:S05]  /*2680*/  BSYNC B2 ;  /* 0x0000000000027941 */ /* 0x000fea0003800000 */
.L_x_14211:
[----:B------:R-:W-:Y:S01]  /*2690*/  HFMA2.MMA R3, -RZ, RZ, 0, 0 ;  /* 0x00000000ff037435 */ /* 0x000fe200000001ff */
[----:B------:R-:W-:Y:S01]  /*26a0*/  MOV R2, R18 ;  /* 0x0000001200027202 */ /* 0x000fe20000000f00 */
[----:B------:R-:W-:Y:S01]  /*26b0*/  IMAD.MOV.U32 R5, RZ, RZ, R13 ;  /* 0x000000ffff057224 */ /* 0x000fe200078e000d */
[----:B------:R-:W-:-:S03]  /*26c0*/  MOV R4, R12 ;  /* 0x0000000c00047202 */ /* 0x000fc60000000f00 */
[----:B------:R-:W-:Y:S05]  /*26d0*/  RET.REL.NODEC R2 `(_ZN2at6native18elementwise_kernelILi128ELi2EZNS0_22gpu_kernel_impl_nocastINS0_13AUnaryFunctorIdddNS0_15binary_internal10DivFunctorIdEEEEEEvRNS_18TensorIteratorBaseERKT_EUliE_EEviT1_) ;  /* 0xffffd92002007950 */ /* 0x000fea0003c3ffff */
.L_x_14216:
        /* <DEDUP_REMOVED lines=10> */
.L_x_17711:


//--------------------- .text._ZN2at6native27unrolled_elementwise_kernelINS0_13AUnaryFunctorIdddNS0_15binary_internal10DivFunctorIdEEEESt5arrayIPcLm2EELi4E23TrivialOffsetCalculatorILi1EjESB_NS0_6memory15LoadWithoutCastENSC_16StoreWithoutCastEEEviT_T0_T2_T3_T4_T5_ --------------------------
	.section	.text._ZN2at6native27unrolled_elementwise_kernelINS0_13AUnaryFunctorIdddNS0_15binary_internal10DivFunctorIdEEEESt5arrayIPcLm2EELi4E23TrivialOffsetCalculatorILi1EjESB_NS0_6memory15LoadWithoutCastENSC_16StoreWithoutCastEEEviT_T0_T2_T3_T4_T5_,"ax",@progbits
	.sectioninfo	@"SHI_REGISTERS=36"
	.align	128
        .global         _ZN2at6native27unrolled_elementwise_kernelINS0_13AUnaryFunctorIdddNS0_15binary_internal10DivFunctorIdEEEESt5arrayIPcLm2EELi4E23TrivialOffsetCalculatorILi1EjESB_NS0_6memory15LoadWithoutCastENSC_16StoreWithoutCastEEEviT_T0_T2_T3_T4_T5_
        .type           _ZN2at6native27unrolled_elementwise_kernelINS0_13AUnaryFunctorIdddNS0_15binary_internal10DivFunctorIdEEEESt5arrayIPcLm2EELi4E23TrivialOffsetCalculatorILi1EjESB_NS0_6memory15LoadWithoutCastENSC_16StoreWithoutCastEEEviT_T0_T2_T3_T4_T5_,@function
        .size           _ZN2at6native27unrolled_elementwise_kernelINS0_13AUnaryFunctorIdddNS0_15binary_internal10DivFunctorIdEEEESt5arrayIPcLm2EELi4E23TrivialOffsetCalculatorILi1EjESB_NS0_6memory15LoadWithoutCastENSC_16StoreWithoutCastEEEviT_T0_T2_T3_T4_T5_,(.L_x_17712 - _ZN2at6native27unrolled_elementwise_kernelINS0_13AUnaryFunctorIdddNS0_15binary_internal10DivFunctorIdEEEESt5arrayIPcLm2EELi4E23TrivialOffsetCalculatorILi1EjESB_NS0_6memory15LoadWithoutCastENSC_16StoreWithoutCastEEEviT_T0_T2_T3_T4_T5_)
        .other          _ZN2at6native27unrolled_elementwise_kernelINS0_13AUnaryFunctorIdddNS0_15binary_internal10DivFunctorIdEEEESt5arrayIPcLm2EELi4E23TrivialOffsetCalculatorILi1EjESB_NS0_6memory15LoadWithoutCastENSC_16StoreWithoutCastEEEviT_T0_T2_T3_T4_T5_,@"STO_CUDA_ENTRY STV_DEFAULT"
_ZN2at6native27unrolled_elementwise_kernelINS0_13AUnaryFunctorIdddNS0_15binary_internal10DivFunctorIdEEEESt5arrayIPcLm2EELi4E23TrivialOffsetCalculatorILi1EjESB_NS0_6memory15LoadWithoutCastENSC_16StoreWithoutCastEEEviT_T0_T2_T3_T4_T5_:
.text._ZN2at6native27unrolled_elementwise_kernelINS0_13AUnaryFunctorIdddNS0_15binary_internal10DivFunctorIdEEEESt5arrayIPcLm2EELi4E23TrivialOffsetCalculatorILi1EjESB_NS0_6memory15LoadWithoutCastENSC_16StoreWithoutCastEEEviT_T0_T2_T3_T4_T5_:
        /* <DEDUP_REMOVED lines=9> */
[----:B------:R-:W-:Y:S01]  /*0090*/  CS2R R4, SRZ ;  /* 0x0000000000047805 */ /* 0x000fe2000001ff00 */
[----:B-1----:R-:W-:-:S02]  /*00a0*/  IMAD.MOV.U32 R7, RZ, RZ, R3 ;  /* 0x000000ffff077224 */ /* 0x002fc400078e0003 */
[----:B------:R-:W-:-:S13]  /*00b0*/  ISETP.GE.AND P1, PT, R3, R2, PT ;  /* 0x000000020300720c */ /* 0x000fda0003f26270 */
[----:B------:R-:W-:Y:S01]  /*00c0*/  @!P1 IMAD R6, R0, 0x200, R7 ;  /* 0x0000020000069824 */ /* 0x000fe200078e0207 */
[----:B------:R-:W-:Y:S01]  /*00d0*/  @!P1 IADD3 R7, R7, 0x80, RZ ;  /* 0x0000008007079810 */ /* 0x000fe20007ffe0ff */
[----:B------:R-:W-:-:S03]  /*00e0*/  @!P1 IMAD.MOV.U32 R11, RZ, RZ, 0x8 ;  /* 0x00000008ff0b9424 */ /* 0x000fc600078e00ff */
        /* <DEDUP_REMOVED lines=8> */
[----:B------:R-:W-:Y:S01]  /*0170*/  @!P3 IADD3 R7, R7, 0x80, RZ ;  /* 0x000000800707b810 */ /* 0x000fe20007ffe0ff */
[----:B------:R-:W-:-:S03]  /*0180*/  @!P3 IMAD.MOV.U32 R17, RZ, RZ, 0x8 ;  /* 0x00000008ff11b424 */ /* 0x000fc600078e00ff */
[----:B------:R-:W-:Y:S01]  /*0190*/  ISETP.GE.AND P2, PT, R7, R2, PT ;  /* 0x000000020700720c */ /* 0x000fe20003f46270 */
[----:B------:R-:W-:-:S05]  /*01a0*/  @!P3 IMAD.WIDE.U32 R16, R16, R17, c[0x0][0x180] ;  /* 0x000060001010b625 */ /* 0x000fca00078e0011 */
[----:B------:R0:W5:Y:S07]  /*01b0*/  @!P3 LDG.E.64 R30, [R16.64] ;  /* 0x00000004101eb981 */ /* 0x00016e000c1e1b00 */
[----:B------:R-:W-:Y:S02]  /*01c0*/  @!P2 IMAD R10, R0, 0x200, R7 ;  /* 0x00000200000aa824 */ /* 0x000fe400078e0207 */
[----:B------:R-:W-:Y:S02]  /*01d0*/  @!P2 IMAD.MOV.U32 R19, RZ, RZ, 0x8 ;  /* 0x00000008ff13a424 */ /* 0x000fe400078e00ff */
[----:B------:R-:W-:-:S04]  /*01e0*/  @!P1 IMAD.WIDE.U32 R6, R6, R11, c[0x0][0x180] ;  /* 0x0000600006069625 */ /* 0x000fc800078e000b */
[----:B------:R-:W-:Y:S01]  /*01f0*/  @!P2 IMAD.WIDE.U32 R10, R10, R19, c[0x0][0x180] ;  /* 0x000060000a0aa625 */ /* 0x000fe200078e0013 */
[----:B------:R0:W5:Y:S04]  /*0200*/  @!P1 LDG.E.64 R4, [R6.64] ;  /* 0x0000000406049981 */ /* 0x000168000c1e1b00 */
[----:B------:R0:W5:Y:S01]  /*0210*/  @!P2 LDG.E.64 R14, [R10.64] ;  /* 0x000000040a0ea981 */ /* 0x000162000c1e1b00 */
[----:B------:R-:W-:Y:S01]  /*0220*/  BSSY B0, `(.L_x_14217) ;  /* 0x0000016000007945 */ /* 0x000fe20003800000 */
        /* <DEDUP_REMOVED lines=16> */
[----:B------:R-:W-:Y:S02]  /*0330*/  MOV R20, c[0x0][0x170] ;  /* 0x00005c0000147a02 */ /* 0x000fe40000000f00 */
[----:B------:R-:W-:Y:S02]  /*0340*/  MOV R32, 0x360 ;  /* 0x0000036000207802 */ /* 0x000fe40000000f00 */
[----:B------:R-:W-:Y:S05]  /*0350*/  CALL.REL.NOINC `($__internal_51_$__cuda_sm20_div_rn_f64_full) ;  /* 0x000006f000007944 */ /* 0x000fea0003c00000 */
[----:B------:R-:W-:Y:S02]  /*0360*/  IMAD.MOV.U32 R12, RZ, RZ, R4 ;  /* 0x000000ffff0c7224 */ /* 0x000fe400078e0004 */
[----:B------:R-:W-:Y:S02]  /*0370*/  IMAD.MOV.U32 R13, RZ, RZ, R5 ;  /* 0x000000ffff0d7224 */ /* 0x000fe400078e0005 */
.L_x_14218:
[----:B------:R-:W-:Y:S05]  /*0380*/  BSYNC B0 ;  /* 0x0000000000007941 */ /* 0x000fea0003800000 */
.L_x_14217:
[----:B-----5:R-:W-:Y:S01]  /*0390*/  IADD3 R5, R3, 0x80, RZ ;  /* 0x0000008003057810 */ /* 0x020fe20007ffe0ff */
[----:B------:R-:W-:Y:S03]  /*03a0*/  BSSY B0, `(.L_x_14219) ;  /* 0x0000019000007945 */ /* 0x000fe60003800000 */
[----:B------:R-:W-:-:S13]  /*03b0*/  ISETP.GE.AND P0, PT, R5, R2, PT ;  /* 0x000000020500720c */ /* 0x000fda0003f06270 */
[----:B------:R-:W-:Y:S05]  /*03c0*/  @P0 BRA `(.L_x_14220) ;  /* 0x0000016000000947 */ /* 0x000fea0003800000 */
[----:B------:R-:W1:Y:S01]  /*03d0*/  MUFU.RCP64H R5, R9 ;  /* 0x0000000900057308 */ /* 0x000e620000001800 */
[----:B------:R-:W-:Y:S02]  /*03e0*/  IMAD.MOV.U32 R4, RZ, RZ, 0x1 ;  /* 0x00000001ff047424 */ /* 0x000fe400078e00ff */
[----:B------:R-:W-:-:S05]  /*03f0*/  IMAD.MOV.U32 R21, RZ, RZ, c[0x0][0x174] ;  /* 0x00005d00ff157624 */ /* 0x000fca00078e00ff */
[----:B------:R-:W-:Y:S01]  /*0400*/  FSETP.GEU.AND P0, PT, |R21|, 6.5827683646048100446e-37, PT ;  /* 0x036000001500780b */ /* 0x000fe20003f0e200 */
[----:B01----:R-:W0:-:S06]  /*0410*/  DFMA R6, R4, -R8, 1 ;  /* 0x3ff000000406742b */ /* 0x003e0c0000000808 */
        /* <DEDUP_REMOVED lines=14> */
[----:B------:R-:W-:Y:S05]  /*0500*/  CALL.REL.NOINC `($__internal_51_$__cuda_sm20_div_rn_f64_full) ;  /* 0x0000054000007944 */ /* 0x000fea0003c00000 */
[----:B------:R-:W-:Y:S02]  /*0510*/  IMAD.MOV.U32 R10, RZ, RZ, R4 ;  /* 0x000000ffff0a7224 */ /* 0x000fe400078e0004 */
[----:B------:R-:W-:Y:S02]  /*0520*/  IMAD.MOV.U32 R11, RZ, RZ, R5 ;  /* 0x000000ffff0b7224 */ /* 0x000fe400078e0005 */
.L_x_14220:
[----:B------:R-:W-:Y:S05]  /*0530*/  BSYNC B0 ;  /* 0x0000000000007941 */ /* 0x000fea0003800000 */
.L_x_14219:
[----:B------:R-:W-:Y:S01]  /*0540*/  IADD3 R5, R3, 0x100, RZ ;  /* 0x0000010003057810 */ /* 0x000fe20007ffe0ff */
[----:B------:R-:W-:Y:S03]  /*0550*/  BSSY B0, `(.L_x_14221) ;  /* 0x0000019000007945 */ /* 0x000fe60003800000 */
[----:B------:R-:W-:-:S13]  /*0560*/  ISETP.GE.AND P0, PT, R5, R2, PT ;  /* 0x000000020500720c */ /* 0x000fda0003f06270 */
[----:B------:R-:W-:Y:S05]  /*0570*/  @P0 BRA `(.L_x_14222) ;  /* 0x0000016000000947 */ /* 0x000fea0003800000 */
[----:B------:R-:W1:Y:S01]  /*0580*/  MUFU.RCP64H R5, R31 ;  /* 0x0000001f00057308 */ /* 0x000e620000001800 */
[----:B------:R-:W-:Y:S01]  /*0590*/  IMAD.MOV.U32 R4, RZ, RZ, 0x1 ;  /* 0x00000001ff047424 */ /* 0x000fe200078e00ff */
[----:B------:R-:W-:-:S04]  /*05a0*/  MOV R21, c[0x0][0x174] ;  /* 0x00005d0000157a02 */ /* 0x000fc80000000f00 */
        /* <DEDUP_REMOVED lines=19> */
.L_x_14222:
[----:B------:R-:W-:Y:S05]  /*06e0*/  BSYNC B0 ;  /* 0x0000000000007941 */ /* 0x000fea0003800000 */
.L_x_14221:
[----:B------:R-:W-:Y:S01]  /*06f0*/  IADD3 R5, R3, 0x180, RZ ;  /* 0x0000018003057810 */ /* 0x000fe20007ffe0ff */
        /* <DEDUP_REMOVED lines=23> */
[----:B------:R-:W-:Y:S01]  /*0870*/  MOV R30, R4 ;  /* 0x00000004001e7202 */ /* 0x000fe20000000f00 */
[----:B------:R-:W-:Y:S02]  /*0880*/  IMAD.MOV.U32 R31, RZ, RZ, R5 ;  /* 0x000000ffff1f7224 */ /* 0x000fe400078e0005 */
.L_x_14224:
[----:B------:R-:W-:Y:S05]  /*0890*/  BSYNC B0 ;  /* 0x0000000000007941 */ /* 0x000fea0003800000 */
.L_x_14223:
[----:B------:R-:W1:Y:S01]  /*08a0*/  @!P1 S2R R5, SR_TID.X ;  /* 0x0000000000059919 */ /* 0x000e620000002100 */
[----:B0-----:R-:W-:Y:S01]  /*08b0*/  @!P1 IMAD.MOV.U32 R7, RZ, RZ, 0x8 ;  /* 0x00000008ff079424 */ /* 0x001fe200078e00ff */
[----:B------:R-:W-:Y:S01]  /*08c0*/  BSSY B0, `(.L_x_14225) ;  /* 0x0000011000007945 */ /* 0x000fe20003800000 */
[----:B-1----:R-:W-:Y:S01]  /*08d0*/  @!P1 IMAD R4, R0, 0x200, R5 ;  /* 0x0000020000049824 */ /* 0x002fe200078e0205 */
[----:B------:R-:W-:-:S03]  /*08e0*/  @!P1 IADD3 R3, R5, 0x80, RZ ;  /* 0x0000008005039810 */ /* 0x000fc60007ffe0ff */
[----:B------:R-:W-:Y:S01]  /*08f0*/  @!P1 IMAD.WIDE.U32 R4, R4, R7, c[0x0][0x178] ;  /* 0x00005e0004049625 */ /* 0x000fe200078e0007 */
[----:B------:R-:W-:-:S04]  /*0900*/  ISETP.GE.AND P0, PT, R3, R2, PT ;  /* 0x000000020300720c */ /* 0x000fc80003f06270 */
[----:B------:R0:W-:Y:S09]  /*0910*/  @!P1 STG.E.64 [R4.64], R12 ;  /* 0x0000000c04009986 */ /* 0x0001f2000c101b04 */
[----:B------:R-:W-:Y:S05]  /*0920*/  @P0 BRA `(.L_x_14226) ;  /* 0x000000a000000947 */ /* 0x000fea0003800000 */
[----:B0-----:R-:W-:Y:S01]  /*0930*/  IMAD R4, R0, 0x200, R3 ;  /* 0x0000020000047824 */ /* 0x001fe200078e0203 */
[----:B------:R-:W-:Y:S01]  /*0940*/  IADD3 R3, R3, 0x80, RZ ;  /* 0x0000008003037810 */ /* 0x000fe20007ffe0ff */
[----:B------:R-:W-:-:S03]  /*0950*/  IMAD.MOV.U32 R7, RZ, RZ, 0x8 ;  /* 0x00000008ff077424 */ /* 0x000fc600078e00ff */
[----:B------:R-:W-:Y:S01]  /*0960*/  ISETP.GE.AND P0, PT, R3, R2, PT ;  /* 0x000000020300720c */ /* 0x000fe20003f06270 */
[----:B------:R-:W-:-:S05]  /*0970*/  IMAD.WIDE.U32 R4, R4, R7, c[0x0][0x178] ;  /* 0x00005e0004047625 */ /* 0x000fca00078e0007 */
[----:B------:R0:W-:Y:S07]  /*0980*/  STG.E.64 [R4.64], R10 ;  /* 0x0000000a04007986 */ /* 0x0001ee000c101b04 */
[----:B------:R-:W-:Y:S01]  /*0990*/  @!P0 IMAD R6, R0, 0x200, R3 ;  /* 0x0000020000068824 */ /* 0x000fe200078e0203 */
[----:B------:R-:W-:-:S03]  /*09a0*/  @!P0 IADD3 R3, R3, 0x80, RZ ;  /* 0x0000008003038810 */ /* 0x000fc60007ffe0ff */
[----:B------:R-:W-:-:S05]  /*09b0*/  @!P0 IMAD.WIDE.U32 R6, R6, R7, c[0x0][0x178] ;  /* 0x00005e0006068625 */ /* 0x000fca00078e0007 */
[----:B------:R0:W-:Y:S02]  /*09c0*/  @!P0 STG.E.64 [R6.64], R8 ;  /* 0x0000000806008986 */ /* 0x0001e4000c101b04 */
.L_x_14226:
[----:B------:R-:W-:Y:S05]  /*09d0*/  BSYNC B0 ;  /* 0x0000000000007941 */ /* 0x000fea0003800000 */
.L_x_14225:
[----:B------:R-:W-:-:S13]  /*09e0*/  ISETP.GE.AND P0, PT, R3, R2, PT ;  /* 0x000000020300720c */ /* 0x000fda0003f06270 */
[----:B------:R-:W-:Y:S05]  /*09f0*/  @P0 EXIT ;  /* 0x000000000000094d */ /* 0x000fea0003800000 */
[----:B------:R-:W-:Y:S02]  /*0a00*/  IMAD R3, R0, 0x200, R3 ;  /* 0x0000020000037824 */ /* 0x000fe400078e0203 */
[----:B------:R-:W-:-:S04]  /*0a10*/  IMAD.MOV.U32 R2, RZ, RZ, 0x8 ;  /* 0x00000008ff027424 */ /* 0x000fc800078e00ff */
[----:B------:R-:W-:-:S05]  /*0a20*/  IMAD.WIDE.U32 R2, R3, R2, c[0x0][0x178] ;  /* 0x00005e0003027625 */ /* 0x000fca00078e0002 */
[----:B------:R-:W-:Y:S01]  /*0a30*/  STG.E.64 [R2.64], R30 ;  /* 0x0000001e02007986 */ /* 0x000fe2000c101b04 */
[----:B------:R-:W-:Y:S05]  /*0a40*/  EXIT ;  /* 0x000000000000794d */ /* 0x000fea0003800000 */
        .weak           $__internal_51_$__cuda_sm20_div_rn_f64_full
        .type           $__internal_51_$__cuda_sm20_div_rn_f64_full,@function
        .size           $__internal_51_$__cuda_sm20_div_rn_f64_full,(.L_x_17712 - $__internal_51_$__cuda_sm20_div_rn_f64_full)
$__internal_51_$__cuda_sm20_div_rn_f64_full:
[C---:B------:R-:W-:Y:S01]  /*0a50*/  FSETP.GEU.AND P0, PT, |R5|.reuse, 1.469367938527859385e-39, PT ;  /* 0x001000000500780b */ /* 0x040fe20003f0e200 */
[----:B------:R-:W-:Y:S01]  /*0a60*/  IMAD.MOV.U32 R18, RZ, RZ, R4 ;  /* 0x000000ffff127224 */ /* 0x000fe200078e0004 */
[C---:B------:R-:W-:Y:S01]  /*0a70*/  LOP3.LUT R16, R5.reuse, 0x800fffff, RZ, 0xc0, !PT ;  /* 0x800fffff05107812 */ /* 0x040fe200078ec0ff */
[----:B------:R-:W-:Y:S02]  /*0a80*/  IMAD.MOV.U32 R19, RZ, RZ, R5 ;  /* 0x000000ffff137224 */ /* 0x000fe400078e0005 */
[----:B------:R-:W-:Y:S01]  /*0a90*/  IMAD.MOV.U32 R26, RZ, RZ, 0x1 ;  /* 0x00000001ff1a7424 */ /* 0x000fe200078e00ff */
[----:B------:R-:W-:Y:S01]  /*0aa0*/  LOP3.LUT R17, R16, 0x3ff00000, RZ, 0xfc, !PT ;  /* 0x3ff0000010117812 */ /* 0x000fe200078efcff */
[----:B------:R-:W-:Y:S01]  /*0ab0*/  IMAD.MOV.U32 R22, RZ, RZ, R20 ;  /* 0x000000ffff167224 */ /* 0x000fe200078e0014 */
[----:B------:R-:W-:Y:S02]  /*0ac0*/  MOV R16, R4 ;  /* 0x0000000400107202 */ /* 0x000fe40000000f00 */
[----:B------:R-:W-:-:S02]  /*0ad0*/  LOP3.LUT R4, R5, 0x7ff00000, RZ, 0xc0, !PT ;  /* 0x7ff0000005047812 */ /* 0x000fc400078ec0ff */
[----:B------:R-:W-:Y:S01]  /*0ae0*/  LOP3.LUT R5, R21, 0x7ff00000, RZ, 0xc0, !PT ;  /* 0x7ff0000015057812 */ /* 0x000fe200078ec0ff */
[----:B------:R-:W0:-:S03]  /*0af0*/  @!P0 DMUL R16, R18, 8.98846567431157953865e+307 ;  /* 0x7fe0000012108828 */ /* 0x000e060000000000 */
[----:B------:R-:W-:-:S03]  /*0b00*/  ISETP.GE.U32.AND P2, PT, R5, R4, PT ;  /* 0x000000040500720c */ /* 0x000fc60003f46070 */
[----:B0-----:R-:W0:Y:S02]  /*0b10*/  MUFU.RCP64H R27, R17 ;  /* 0x00000011001b7308 */ /* 0x001e240000001800 */
[----:B0-----:R-:W0:-:S06]  /*0b20*/  DFMA R6, R26, -R16, 1 ;  /* 0x3ff000001a06742b */ /* 0x001e0c0000000810 */
[----:B0-----:R-:W0:-:S06]  /*0b30*/  DFMA R6, R6, R6, R6 ;  /* 0x000000060606722b */ /* 0x001e0c0000000006 */
[----:B0-----:R0:W1:Y:S02]  /*0b40*/  DFMA R26, R26, R6, R26 ;  /* 0x000000061a1a722b */ /* 0x001064000000001a */
[----:B0-----:R-:W-:Y:S02]  /*0b50*/  IMAD.MOV.U32 R6, RZ, RZ, 0x1ca00000 ;  /* 0x1ca00000ff067424 */ /* 0x001fe400078e00ff */
[----:B------:R-:W-:Y:S02]  /*0b60*/  IMAD.MOV.U32 R7, RZ, RZ, R5 ;  /* 0x000000ffff077224 */ /* 0x000fe400078e0005 */
[C---:B-1----:R-:W0:Y:S01]  /*0b70*/  DFMA R24, R26.reuse, -R16, 1 ;  /* 0x3ff000001a18742b */ /* 0x042e220000000810 */
[----:B------:R-:W-:Y:S02]  /*0b80*/  SEL R23, R6, 0x63400000, !P2 ;  /* 0x6340000006177807 */ /* 0x000fe40005000000 */
[----:B------:R-:W-:Y:S02]  /*0b90*/  FSETP.GEU.AND P2, PT, |R21|, 1.469367938527859385e-39, PT ;  /* 0x001000001500780b */ /* 0x000fe40003f4e200 */
[----:B------:R-:W-:Y:S01]  /*0ba0*/  LOP3.LUT R23, R23, 0x800fffff, R21, 0xf8, !PT ;  /* 0x800fffff17177812 */ /* 0x000fe200078ef815 */
[----:B0-----:R0:W1:-:S10]  /*0bb0*/  DFMA R24, R26, R24, R26 ;  /* 0x000000181a18722b */ /* 0x001054000000001a */
[----:B------:R-:W-:Y:S05]  /*0bc0*/  @P2 BRA `(.L_x_14227) ;  /* 0x0000008000002947 */ /* 0x000fea0003800000 */
[----:B01----:R-:W-:-:S04]  /*0bd0*/  LOP3.LUT R26, R19, 0x7ff00000, RZ, 0xc0, !PT ;  /* 0x7ff00000131a7812 */ /* 0x003fc800078ec0ff */
[----:B------:R-:W-:Y:S01]  /*0be0*/  ISETP.GE.U32.AND P2, PT, R5, R26, PT ;  /* 0x0000001a0500720c */ /* 0x000fe20003f46070 */
[----:B------:R-:W-:-:S03]  /*0bf0*/  IMAD.MOV.U32 R26, RZ, RZ, RZ ;  /* 0x000000ffff1a7224 */ /* 0x000fc600078e00ff */
[----:B------:R-:W-:-:S04]  /*0c00*/  SEL R7, R6, 0x63400000, !P2 ;  /* 0x6340000006077807 */ /* 0x000fc80005000000 */
[----:B------:R-:W-:-:S04]  /*0c10*/  LOP3.LUT R7, R7, 0x80000000, R21, 0xf8, !PT ;  /* 0x8000000007077812 */ /* 0x000fc800078ef815 */
[----:B------:R-:W-:-:S06]  /*0c20*/  LOP3.LUT R27, R7, 0x100000, RZ, 0xfc, !PT ;  /* 0x00100000071b7812 */ /* 0x000fcc00078efcff */
[----:B------:R-:W0:-:S10]  /*0c30*/  DFMA R22, R22, 2, -R26 ;  /* 0x400000001616782b */ /* 0x000e14000000081a */
[----:B0-----:R-:W-:Y:S02]  /*0c40*/  LOP3.LUT R7, R23, 0x7ff00000, RZ, 0xc0, !PT ;  /* 0x7ff0000017077812 */ /* 0x001fe400078ec0ff */
.L_x_14227:
[----:B01----:R-:W0:Y:S01]  /*0c50*/  DMUL R26, R24, R22 ;  /* 0x00000016181a7228 */ /* 0x003e220000000000 */
[----:B------:R-:W-:Y:S05]  /*0c60*/  BSSY B1, `(.L_x_14228) ;  /* 0x000003b000017945 */ /* 0x000fea0003800000 */
[----:B0-----:R-:W0:-:S06]  /*0c70*/  DFMA R28, R26, -R16, R22 ;  /* 0x800000101a1c722b */ /* 0x001e0c0000000016 */
[----:B0-----:R0:W1:Y:S02]  /*0c80*/  DFMA R28, R24, R28, R26 ;  /* 0x0000001c181c722b */ /* 0x001064000000001a */
[----:B0-----:R-:W-:Y:S01]  /*0c90*/  IMAD.MOV.U32 R24, RZ, RZ, R4 ;  /* 0x000000ffff187224 */ /* 0x001fe200078e0004 */
[----:B------:R-:W-:Y:S02]  /*0ca0*/  @!P0 LOP3.LUT R24, R17, 0x7ff00000, RZ, 0xc0, !PT ;  /* 0x7ff0000011188812 */ /* 0x000fe400078ec0ff */
[----:B------:R-:W-:Y:S02]  /*0cb0*/  IADD3 R4, R7, -0x1, RZ ;  /* 0xffffffff07047810 */ /* 0x000fe40007ffe0ff */
[----:B------:R-:W-:Y:S02]  /*0cc0*/  IADD3 R25, R24, -0x1, RZ ;  /* 0xffffffff18197810 */ /* 0x000fe40007ffe0ff */
[----:B------:R-:W-:-:S04]  /*0cd0*/  ISETP.GT.U32.AND P0, PT, R4, 0x7feffffe, PT ;  /* 0x7feffffe0400780c */ /* 0x000fc80003f04070 */
[----:B------:R-:W-:-:S13]  /*0ce0*/  ISETP.GT.U32.OR P0, PT, R25, 0x7feffffe, P0 ;  /* 0x7feffffe1900780c */ /* 0x000fda0000704470 */
[----:B------:R-:W-:Y:S05]  /*0cf0*/  @P0 BRA `(.L_x_14229) ;  /* 0x000001c000000947 */ /* 0x000fea0003800000 */
[----:B-1----:R-:W-:-:S04]  /*0d00*/  LOP3.LUT R20, R19, 0x7ff00000, RZ, 0xc0, !PT ;  /* 0x7ff0000013147812 */ /* 0x002fc800078ec0ff */
[C---:B------:R-:W-:Y:S01]  /*0d10*/  ISETP.GE.U32.AND P0, PT, R5.reuse, R20, PT ;  /* 0x000000140500720c */ /* 0x040fe20003f06070 */
[----:B------:R-:W-:-:S03]  /*0d20*/  IMAD.IADD R4, R5, 0x1, -R20 ;  /* 0x0000000105047824 */ /* 0x000fc600078e0a14 */
[----:B------:R-:W-:Y:S01]  /*0d30*/  SEL R5, R6, 0x63400000, !P0 ;  /* 0x6340000006057807 */ /* 0x000fe20004000000 */
[----:B------:R-:W-:Y:S01]  /*0d40*/  IMAD.MOV.U32 R6, RZ, RZ, RZ ;  /* 0x000000ffff067224 */ /* 0x000fe200078e00ff */
[----:B------:R-:W-:-:S04]  /*0d50*/  IMNMX R4, R4, -0x46a00000, !PT ;  /* 0xb960000004047817 */ /* 0x000fc80007800200 */
[----:B------:R-:W-:-:S05]  /*0d60*/  IMNMX R4, R4, 0x46a00000, PT ;  /* 0x46a0000004047817 */ /* 0x000fca0003800200 */
[----:B------:R-:W-:-:S05]  /*0d70*/  IMAD.IADD R20, R4, 0x1, -R5 ;  /* 0x0000000104147824 */ /* 0x000fca00078e0a05 */
[----:B------:R-:W-:-:S06]  /*0d80*/  IADD3 R7, R20, 0x7fe00000, RZ ;  /* 0x7fe0000014077810 */ /* 0x000fcc0007ffe0ff */
[----:B------:R-:W0:-:S10]  /*0d90*/  DMUL R4, R28, R6 ;  /* 0x000000061c047228 */ /* 0x000e140000000000 */
        /* <DEDUP_REMOVED lines=18> */
.L_x_14229:
        /* <DEDUP_REMOVED lines=16> */
.L_x_14232:
[----:B------:R-:W-:Y:S01]  /*0fc0*/  LOP3.LUT R5, R19, 0x80000, RZ, 0xfc, !PT ;  /* 0x0008000013057812 */ /* 0x000fe200078efcff */
[----:B------:R-:W-:Y:S01]  /*0fd0*/  IMAD.MOV.U32 R4, RZ, RZ, R18 ;  /* 0x000000ffff047224 */ /* 0x000fe200078e0012 */
[----:B------:R-:W-:Y:S05]  /*0fe0*/  BRA `(.L_x_14230) ;  /* 0x0000002000007947 */ /* 0x000fea0003800000 */
.L_x_14231:
[----:B------:R-:W-:Y:S01]  /*0ff0*/  LOP3.LUT R5, R21, 0x80000, RZ, 0xfc, !PT ;  /* 0x0008000015057812 */ /* 0x000fe200078efcff */
[----:B------:R-:W-:Y:S02]  /*1000*/  IMAD.MOV.U32 R4, RZ, RZ, R20 ;  /* 0x000000ffff047224 */ /* 0x000fe400078e0014 */
.L_x_14230:
[----:B------:R-:W-:Y:S05]  /*1010*/  BSYNC B1 ;  /* 0x0000000000017941 */ /* 0x000fea0003800000 */
.L_x_14228:
[----:B------:R-:W-:-:S04]  /*1020*/  IMAD.MOV.U32 R33, RZ, RZ, 0x0 ;  /* 0x00000000ff217424 */ /* 0x000fc800078e00ff */
[----:B------:R-:W-:Y:S05]  /*1030*/  RET.REL.NODEC R32 `(_ZN2at6native27unrolled_elementwise_kernelINS0_13AUnaryFunctorIdddNS0_15binary_internal10DivFunctorIdEEEESt5arrayIPcLm2EELi4E23TrivialOffsetCalculatorILi1EjESB_NS0_6memory15LoadWithoutCastENSC_16StoreWithoutCastEEEviT_T0_T2_T3_T4_T5_) ;  /* 0xffffefc020007950 */ /* 0x000fea0003c3ffff */
.L_x_14233:
        /* <DEDUP_REMOVED lines=12> */
.L_x_17712:


//--------------------- .text._ZN2at6native29vectorized_elementwise_kernelILi2ENS0_13AUnaryFunctorIdddNS0_15binary_internal10DivFunctorIdEEEESt5arrayIPcLm2EEEEviT0_T1_ --------------------------
	.section	.text._ZN2at6native29vectorized_elementwise_kernelILi2ENS0_13AUnaryFunctorIdddNS0_15binary_internal10DivFunctorIdEEEESt5arrayIPcLm2EEEEviT0_T1_,"ax",@progbits
	.sectioninfo	@"SHI_REGISTERS=43"
	.align	128
        .global         _ZN2at6native29vectorized_elementwise_kernelILi2ENS0_13AUnaryFunctorIdddNS0_15binary_internal10DivFunctorIdEEEESt5arrayIPcLm2EEEEviT0_T1_
        .type           _ZN2at6native29vectorized_elementwise_kernelILi2ENS0_13AUnaryFunctorIdddNS0_15binary_internal10DivFunctorIdEEEESt5arrayIPcLm2EEEEviT0_T1_,@function
        .size           _ZN2at6native29vectorized_elementwise_kernelILi2ENS0_13AUnaryFunctorIdddNS0_15binary_internal10DivFunctorIdEEEESt5arrayIPcLm2EEEEviT0_T1_,(.L_x_17713 - _ZN2at6native29vectorized_elementwise_kernelILi2ENS0_13AUnaryFunctorIdddNS0_15binary_internal10DivFunctorIdEEEESt5arrayIPcLm2EEEEviT0_T1_)
        .other          _ZN2at6native29vectorized_elementwise_kernelILi2ENS0_13AUnaryFunctorIdddNS0_15binary_internal10DivFunctorIdEEEESt5arrayIPcLm2EEEEviT0_T1_,@"STO_CUDA_ENTRY STV_DEFAULT"
_ZN2at6native29vectorized_elementwise_kernelILi2ENS0_13AUnaryFunctorIdddNS0_15binary_internal10DivFunctorIdEEEESt5arrayIPcLm2EEEEviT0_T1_:
.text._ZN2at6native29vectorized_elementwise_kernelILi2ENS0_13AUnaryFunctorIdddNS0_15binary_internal10DivFunctorIdEEEESt5arrayIPcLm2EEEEviT0_T1_:
        /* <DEDUP_REMOVED lines=14> */
[----:B------:R0:W5:Y:S01]  /*00e0*/  LDG.E.128 R8, [R2.64+0x1800] ;  /* 0x0018000402087981 */ /* 0x000162000c1e1d00 */
[----:B------:R-:W-:Y:S01]  /*00f0*/  IMAD.MOV.U32 R4, RZ, RZ, 0x1 ;  /* 0x00000001ff047424 */ /* 0x000fe200078e00ff */
[----:B------:R-:W-:Y:S01]  /*0100*/  MOV R34, c[0x0][0x174] ;  /* 0x00005d0000227a02 */ /* 0x000fe20000000f00 */
[----:B------:R-:W-:Y:S03]  /*0110*/  BSSY B1, `(.L_x_14235) ;  /* 0x0000017000017945 */ /* 0x000fe60003800000 */
[----:B------:R-:W-:Y:S01]  /*0120*/  FSETP.GEU.AND P0, PT, |R34|, 6.5827683646048100446e-37, PT ;  /* 0x036000002200780b */ /* 0x000fe20003f0e200 */
[----:B--2---:R-:W1:Y:S02]  /*0130*/  MUFU.RCP64H R5, R23 ;  /* 0x0000001700057308 */ /* 0x004e640000001800 */
[----:B-1----:R-:W1:-:S06]  /*0140*/  DFMA R6, -R22, R4, 1 ;  /* 0x3ff000001606742b */ /* 0x002e4c0000000104 */
[----:B-1----:R-:W1:-:S06]  /*0150*/  DFMA R6, R6, R6, R6 ;  /* 0x000000060606722b */ /* 0x002e4c0000000006 */
[----:B-1----:R-:W1:-:S06]  /*0160*/  DFMA R6, R4, R6, R4 ;  /* 0x000000060406722b */ /* 0x002e4c0000000004 */
[----:B-1----:R-:W1:-:S06]  /*0170*/  DFMA R4, -R22, R6, 1 ;  /* 0x3ff000001604742b */ /* 0x002e4c0000000106 */
[----:B-1----:R-:W1:-:S06]  /*0180*/  DFMA R4, R6, R4, R6 ;  /* 0x000000040604722b */ /* 0x002e4c0000000006 */
[----:B-1----:R-:W1:-:S06]  /*0190*/  DMUL R6, R4, c[0x0][0x170] ;  /* 0x00005c0004067a28 */ /* 0x002e4c0000000000 */
[----:B-1----:R-:W1:-:S06]  /*01a0*/  DFMA R24, -R22, R6, c[0x0][0x170] ;  /* 0x00005c001618762b */ /* 0x002e4c0000000106 */
[----:B-1----:R1:W2:Y:S02]  /*01b0*/  DFMA R6, R4, R24, R6 ;  /* 0x000000180406722b */ /* 0x0022a40000000006 */
[----:B-1----:R-:W-:-:S06]  /*01c0*/  IMAD.WIDE.U32 R24, R39, R26, c[0x0][0x178] ;  /* 0x00005e0027187625 */ /* 0x002fcc00078e001a */
[----:B------:R-:W-:-:S04]  /*01d0*/  IMAD.WIDE R24, R27, 0x10, R24 ;  /* 0x000000101b187825 */ /* 0x000fc800078e0218 */
[----:B--2---:R-:W-:-:S05]  /*01e0*/  FFMA R0, RZ, R23, R7 ;  /* 0x00000017ff007223 */ /* 0x004fca0000000007 */
[----:B------:R-:W-:-:S13]  /*01f0*/  FSETP.GT.AND P1, PT, |R0|, 1.469367938527859385e-39, PT ;  /* 0x001000000000780b */ /* 0x000fda0003f24200 */
[----:B------:R-:W-:Y:S05]  /*0200*/  @P0 BRA P1, `(.L_x_14236) ;  /* 0x0000007000000947 */ /* 0x000fea0000800000 */
[----:B0-----:R-:W-:Y:S01]  /*0210*/  IMAD.MOV.U32 R3, RZ, RZ, R22 ;  /* 0x000000ffff037224 */ /* 0x001fe200078e0016 */
[----:B------:R-:W-:Y:S01]  /*0220*/  MOV R0, 0x260 ;  /* 0x0000026000007802 */ /* 0x000fe20000000f00 */
[----:B------:R-:W-:Y:S02]  /*0230*/  IMAD.MOV.U32 R2, RZ, RZ, R23 ;  /* 0x000000ffff027224 */ /* 0x000fe400078e0017 */
[----:B------:R-:W-:Y:S02]  /*0240*/  IMAD.MOV.U32 R35, RZ, RZ, c[0x0][0x170] ;  /* 0x00005c00ff237624 */ /* 0x000fe400078e00ff */
[----:B-----5:R-:W-:Y:S05]  /*0250*/  CALL.REL.NOINC `($__internal_52_$__cuda_sm20_div_rn_f64_full) ;  /* 0x00001fb000007944 */ /* 0x020fea0003c00000 */
[----:B------:R-:W-:Y:S01]  /*0260*/  IMAD.MOV.U32 R6, RZ, RZ, R2 ;  /* 0x000000ffff067224 */ /* 0x000fe200078e0002 */
[----:B------:R-:W-:Y:S02]  /*0270*/  MOV R7, R3 ;  /* 0x0000000300077202 */ /* 0x000fe40000000f00 */
.L_x_14236:
[----:B0-----:R-:W-:Y:S05]  /*0280*/  BSYNC B1 ;  /* 0x0000000000017941 */ /* 0x001fea0003800000 */
.L_x_14235:
[----:B------:R-:W0:Y:S01]  /*0290*/  MUFU.RCP64H R3, R21 ;  /* 0x0000001500037308 */ /* 0x000e220000001800 */
[----:B------:R-:W-:Y:S01]  /*02a0*/  IMAD.MOV.U32 R2, RZ, RZ, 0x1 ;  /* 0x00000001ff027424 */ /* 0x000fe200078e00ff */
[----:B------:R-:W-:Y:S01]  /*02b0*/  BSSY B1, `(.L_x_14237) ;  /* 0x0000015000017945 */ /* 0x000fe20003800000 */
[----:B------:R-:W-:-:S05]  /*02c0*/  IMAD.MOV.U32 R34, RZ, RZ, c[0x0][0x174] ;  /* 0x00005d00ff227624 */ /* 0x000fca00078e00ff */
[----:B------:R-:W-:Y:S01]  /*02d0*/  FSETP.GEU.AND P0, PT, |R34|, 6.5827683646048100446e-37, PT ;  /* 0x036000002200780b */ /* 0x000fe20003f0e200 */
[----:B0-----:R-:W0:-:S06]  /*02e0*/  DFMA R4, -R20, R2, 1 ;  /* 0x3ff000001404742b */ /* 0x001e0c0000000102 */
[----:B0-----:R-:W0:-:S06]  /*02f0*/  DFMA R4, R4, R4, R4 ;  /* 0x000000040404722b */ /* 0x001e0c0000000004 */
[----:B0-----:R-:W0:-:S06]  /*0300*/  DFMA R4, R2, R4, R2 ;  /* 0x000000040204722b */ /* 0x001e0c0000000002 */
[----:B0-----:R-:W0:-:S06]  /*0310*/  DFMA R2, -R20, R4, 1 ;  /* 0x3ff000001402742b */ /* 0x001e0c0000000104 */
[----:B0-----:R-:W0:-:S06]  /*0320*/  DFMA R2, R4, R2, R4 ;  /* 0x000000020402722b */ /* 0x001e0c0000000004 */
[----:B0-----:R-:W0:-:S06]  /*0330*/  DMUL R4, R2, c[0x0][0x170] ;  /* 0x00005c0002047a28 */ /* 0x001e0c0000000000 */
[----:B0-----:R-:W0:-:S06]  /*0340*/  DFMA R22, -R20, R4, c[0x0][0x170] ;  /* 0x00005c001416762b */ /* 0x001e0c0000000104 */
[----:B0-----:R-:W0:-:S10]  /*0350*/  DFMA R4, R2, R22, R4 ;  /* 0x000000160204722b */ /* 0x001e140000000004 */
[----:B0-----:R-:W-:-:S05]  /*0360*/  FFMA R0, RZ, R21, R5 ;  /* 0x00000015ff007223 */ /* 0x001fca0000000005 */
[----:B------:R-:W-:-:S13]  /*0370*/  FSETP.GT.AND P1, PT, |R0|, 1.469367938527859385e-39, PT ;  /* 0x001000000000780b */ /* 0x000fda0003f24200 */
[----:B------:R-:W-:Y:S05]  /*0380*/  @P0 BRA P1, `(.L_x_14238) ;  /* 0x0000007000000947 */ /* 0x000fea0000800000 */
[----:B------:R-:W-:Y:S01]  /*0390*/  IMAD.MOV.U32 R3, RZ, RZ, R20 ;  /* 0x000000ffff037224 */ /* 0x000fe200078e0014 */
[----:B------:R-:W-:Y:S01]  /*03a0*/  MOV R35, c[0x0][0x170] ;  /* 0x00005c0000237a02 */ /* 0x000fe20000000f00 */
[----:B------:R-:W-:Y:S01]  /*03b0*/  IMAD.MOV.U32 R2, RZ, RZ, R21 ;  /* 0x000000ffff027224 */ /* 0x000fe200078e0015 */
[----:B------:R-:W-:Y:S02]  /*03c0*/  MOV R0, 0x3e0 ;  /* 0x000003e000007802 */ /* 0x000fe40000000f00 */
[----:B-----5:R-:W-:Y:S05]  /*03d0*/  CALL.REL.NOINC `($__internal_52_$__cuda_sm20_div_rn_f64_full) ;  /* 0x00001e3000007944 */ /* 0x020fea0003c00000 */
[----:B------:R-:W-:Y:S02]  /*03e0*/  IMAD.MOV.U32 R4, RZ, RZ, R2 ;  /* 0x000000ffff047224 */ /* 0x000fe400078e0002 */
[----:B------:R-:W-:Y:S02]  /*03f0*/  IMAD.MOV.U32 R5, RZ, RZ, R3 ;  /* 0x000000ffff057224 */ /* 0x000fe400078e0003 */
.L_x_14238:
[----:B------:R-:W-:Y:S05]  /*0400*/  BSYNC B1 ;  /* 0x0000000000017941 */ /* 0x000fea0003800000 */
.L_x_14237:
[----:B-----5:R-:W0:Y:S01]  /*0410*/  MUFU.RCP64H R3, R19 ;  /* 0x0000001300037308 */ /* 0x020e220000001800 */
[----:B------:R-:W-:Y:S01]  /*0420*/  IMAD.MOV.U32 R2, RZ, RZ, 0x1 ;  /* 0x00000001ff027424 */ /* 0x000fe200078e00ff */
[----:B------:R1:W-:Y:S01]  /*0430*/  STG.E.128 [R24.64], R4 ;  /* 0x0000000418007986 */ /* 0x0003e2000c101d04 */
[----:B------:R-:W-:Y:S01]  /*0440*/  IMAD.MOV.U32 R34, RZ, RZ, c[0x0][0x174] ;  /* 0x00005d00ff227624 */ /* 0x000fe200078e00ff */
[----:B------:R-:W-:Y:S04]  /*0450*/  BSSY B1, `(.L_x_14239) ;  /* 0x0000014000017945 */ /* 0x000fe80003800000 */
        /* <DEDUP_REMOVED lines=12> */
[----:B-1----:R-:W-:Y:S01]  /*0520*/  MOV R3, R18 ;  /* 0x0000001200037202 */ /* 0x002fe20000000f00 */
[----:B------:R-:W-:Y:S01]  /*0530*/  IMAD.MOV.U32 R2, RZ, RZ, R19 ;  /* 0x000000ffff027224 */ /* 0x000fe200078e0013 */
[----:B------:R-:W-:Y:S01]  /*0540*/  MOV R0, 0x570 ;  /* 0x0000057000007802 */ /* 0x000fe20000000f00 */
[----:B------:R-:W-:Y:S02]  /*0550*/  IMAD.MOV.U32 R35, RZ, RZ, c[0x0][0x170] ;  /* 0x00005c00ff237624 */ /* 0x000fe400078e00ff */
[----:B------:R-:W-:Y:S05]  /*0560*/  CALL.REL.NOINC `($__internal_52_$__cuda_sm20_div_rn_f64_full) ;  /* 0x00001ca000007944 */ /* 0x000fea0003c00000 */
[----:B------:R-:W-:Y:S02]  /*0570*/  IMAD.MOV.U32 R22, RZ, RZ, R2 ;  /* 0x000000ffff167224 */ /* 0x000fe400078e0002 */
[----:B------:R-:W-:Y:S02]  /*0580*/  IMAD.MOV.U32 R23, RZ, RZ, R3 ;  /* 0x000000ffff177224 */ /* 0x000fe400078e0003 */
.L_x_14240:
[----:B-1----:R-:W-:Y:S05]  /*0590*/  BSYNC B1 ;  /* 0x0000000000017941 */ /* 0x002fea0003800000 */
.L_x_14239:
[----:B------:R-:W0:Y:S01]  /*05a0*/  MUFU.RCP64H R3, R17 ;  /* 0x0000001100037308 */ /* 0x000e220000001800 */
[----:B------:R-:W-:Y:S01]  /*05b0*/  MOV R2, 0x1 ;  /* 0x0000000100027802 */ /* 0x000fe20000000f00 */
        /* <DEDUP_REMOVED lines=18> */
[----:B------:R-:W-:Y:S05]  /*06e0*/  CALL.REL.NOINC `($__internal_52_$__cuda_sm20_div_rn_f64_full) ;  /* 0x00001b2000007944 */ /* 0x000fea0003c00000 */
[----:B------:R-:W-:Y:S01]  /*06f0*/  MOV R20, R2 ;  /* 0x0000000200147202 */ /* 0x000fe20000000f00 */
[----:B------:R-:W-:Y:S02]  /*0700*/  IMAD.MOV.U32 R21, RZ, RZ, R3 ;  /* 0x000000ffff157224 */ /* 0x000fe400078e0003 */
.L_x_14242:
[----:B------:R-:W-:Y:S05]  /*0710*/  BSYNC B1 ;  /* 0x0000000000017941 */ /* 0x000fea0003800000 */
.L_x_14241:
[----:B------:R-:W0:Y:S01]  /*0720*/  MUFU.RCP64H R3, R15 ;  /* 0x0000000f00037308 */ /* 0x000e220000001800 */
[----:B------:R-:W-:Y:S01]  /*0730*/  IMAD.MOV.U32 R2, RZ, RZ, 0x1 ;  /* 0x00000001ff027424 */ /* 0x000fe200078e00ff */
[----:B------:R1:W-:Y:S01]  /*0740*/  STG.E.128 [R24.64+0x800], R20 ;  /* 0x0008001418007986 */ /* 0x0003e2000c101d04 */
        /* <DEDUP_REMOVED lines=14> */
[----:B-1----:R-:W-:Y:S01]  /*0830*/  IMAD.MOV.U32 R3, RZ, RZ, R14 ;  /* 0x000000ffff037224 */ /* 0x002fe200078e000e */
[----:B------:R-:W-:Y:S01]  /*0840*/  MOV R2, R15 ;  /* 0x0000000f00027202 */ /* 0x000fe20000000f00 */
[----:B------:R-:W-:Y:S01]  /*0850*/  IMAD.MOV.U32 R35, RZ, RZ, c[0x0][0x170] ;  /* 0x00005c00ff237624 */ /* 0x000fe200078e00ff */
[----:B------:R-:W-:Y:S02]  /*0860*/  MOV R0, 0x880 ;  /* 0x0000088000007802 */ /* 0x000fe40000000f00 */
[----:B------:R-:W-:Y:S05]  /*0870*/  CALL.REL.NOINC `($__internal_52_$__cuda_sm20_div_rn_f64_full) ;  /* 0x0000199000007944 */ /* 0x000fea0003c00000 */
[----:B------:R-:W-:Y:S02]  /*0880*/  IMAD.MOV.U32 R6, RZ, RZ, R2 ;  /* 0x000000ffff067224 */ /* 0x000fe400078e0002 */
[----:B------:R-:W-:Y:S02]  /*0890*/  IMAD.MOV.U32 R7, RZ, RZ, R3 ;  /* 0x000000ffff077224 */ /* 0x000fe400078e0003 */
.L_x_14244:
[----:B-1----:R-:W-:Y:S05]  /*08a0*/  BSYNC B1 ;  /* 0x0000000000017941 */ /* 0x002fea0003800000 */
.L_x_14243:
[----:B------:R-:W0:Y:S01]  /*08b0*/  MUFU.RCP64H R3, R13 ;  /* 0x0000000d00037308 */ /* 0x000e220000001800 */
[----:B------:R-:W-:Y:S01]  /*08c0*/  IMAD.MOV.U32 R2, RZ, RZ, 0x1 ;  /* 0x00000001ff027424 */ /* 0x000fe200078e00ff */
[----:B------:R-:W-:Y:S01]  /*08d0*/  MOV R34, c[0x0][0x174] ;  /* 0x00005d0000227a02 */ /* 0x000fe20000000f00 */
[----:B------:R-:W-:Y:S03]  /*08e0*/  BSSY B1, `(.L_x_14245) ;  /* 0x0000014000017945 */ /* 0x000fe60003800000 */
        /* <DEDUP_REMOVED lines=17> */
[----:B------:R-:W-:Y:S01]  /*0a00*/  IMAD.MOV.U32 R4, RZ, RZ, R2 ;  /* 0x000000ffff047224 */ /* 0x000fe200078e0002 */
[----:B------:R-:W-:Y:S02]  /*0a10*/  MOV R5, R3 ;  /* 0x0000000300057202 */ /* 0x000fe40000000f00 */
.L_x_14246:
[----:B------:R-:W-:Y:S05]  /*0a20*/  BSYNC B1 ;  /* 0x0000000000017941 */ /* 0x000fea0003800000 */
.L_x_14245:
        /* <DEDUP_REMOVED lines=18> */
[----:B------:R-:W-:Y:S01]  /*0b50*/  MOV R35, c[0x0][0x170] ;  /* 0x00005c0000237a02 */ /* 0x000fe20000000f00 */
[----:B------:R-:W-:Y:S01]  /*0b60*/  IMAD.MOV.U32 R2, RZ, RZ, R11 ;  /* 0x000000ffff027224 */ /* 0x000fe200078e000b */
[----:B------:R-:W-:Y:S02]  /*0b70*/  MOV R0, 0xb90 ;  /* 0x00000b9000007802 */ /* 0x000fe40000000f00 */
[----:B------:R-:W-:Y:S05]  /*0b80*/  CALL.REL.NOINC `($__internal_52_$__cuda_sm20_div_rn_f64_full) ;  /* 0x0000168000007944 */ /* 0x000fea0003c00000 */
[----:B------:R-:W-:Y:S02]  /*0b90*/  IMAD.MOV.U32 R14, RZ, RZ, R2 ;  /* 0x000000ffff0e7224 */ /* 0x000fe400078e0002 */
[----:B------:R-:W-:Y:S02]  /*0ba0*/  IMAD.MOV.U32 R15, RZ, RZ, R3 ;  /* 0x000000ffff0f7224 */ /* 0x000fe400078e0003 */
.L_x_14248:
[----:B-1----:R-:W-:Y:S05]  /*0bb0*/  BSYNC B1 ;  /* 0x0000000000017941 */ /* 0x002fea0003800000 */
.L_x_14247:
        /* <DEDUP_REMOVED lines=16> */
[----:B------:R-:W-:Y:S01]  /*0cc0*/  MOV R3, R8 ;  /* 0x0000000800037202 */ /* 0x000fe20000000f00 */
[----:B------:R-:W-:Y:S01]  /*0cd0*/  IMAD.MOV.U32 R2, RZ, RZ, R9 ;  /* 0x000000ffff027224 */ /* 0x000fe200078e0009 */
[----:B------:R-:W-:Y:S01]  /*0ce0*/  MOV R0, 0xd10 ;  /* 0x00000d1000007802 */ /* 0x000fe20000000f00 */
[----:B------:R-:W-:Y:S02]  /*0cf0*/  IMAD.MOV.U32 R35, RZ, RZ, c[0x0][0x170] ;  /* 0x00005c00ff237624 */ /* 0x000fe400078e00ff */
[----:B------:R-:W-:Y:S05]  /*0d00*/  CALL.REL.NOINC `($__internal_52_$__cuda_sm20_div_rn_f64_full) ;  /* 0x0000150000007944 */ /* 0x000fea0003c00000 */
[----:B------:R-:W-:Y:S02]  /*0d10*/  IMAD.MOV.U32 R12, RZ, RZ, R2 ;  /* 0x000000ffff0c7224 */ /* 0x000fe400078e0002 */
[----:B------:R-:W-:Y:S02]  /*0d20*/  IMAD.MOV.U32 R13, RZ, RZ, R3 ;  /* 0x000000ffff0d7224 */ /* 0x000fe400078e0003 */
.L_x_14250:
[----:B------:R-:W-:Y:S05]  /*0d30*/  BSYNC B1 ;  /* 0x0000000000017941 */ /* 0x000fea0003800000 */
.L_x_14249:
[----:B------:R-:W-:Y:S01]  /*0d40*/  STG.E.128 [R24.64+0x1800], R12 ;  /* 0x0018000c18007986 */ /* 0x000fe2000c101d04 */
[----:B------:R-:W-:Y:S05]  /*0d50*/  EXIT ;  /* 0x000000000000794d */ /* 0x000fea0003800000 */
.L_x_14234:
[----:B------:R-:W0:Y:S01]  /*0d60*/  S2R R6, SR_TID.X ;  /* 0x0000000000067919 */ /* 0x000e220000002100 */
[----:B------:R-:W-:Y:S01]  /*0d70*/  CS2R R10, SRZ ;  /* 0x00000000000a7805 */ /* 0x000fe2000001ff00 */
[----:B------:R-:W-:Y:S01]  /*0d80*/  CS2R R8, SRZ ;  /* 0x0000000000087805 */ /* 0x000fe2000001ff00 */
[----:B------:R-:W-:Y:S01]  /*0d90*/  CS2R R4, SRZ ;  /* 0x0000000000047805 */ /* 0x000fe2000001ff00 */
[----:B0-----:R-:W-:-:S02]  /*0da0*/  ISETP.GE.AND P1, PT, R6, R7, PT ;  /* 0x000000070600720c */ /* 0x001fc40003f26270 */
[----:B------:R-:W-:-:S11]  /*0db0*/  MOV R28, R6 ;  /* 0x00000006001c7202 */ /* 0x000fd60000000f00 */
[----:B------:R-:W-:Y:S01]  /*0dc0*/  @!P1 IMAD.IADD R2, R39, 0x1, R28 ;  /* 0x0000000127029824 */ /* 0x000fe200078e021c */
[----:B------:R-:W-:Y:S01]  /*0dd0*/  @!P1 IADD3 R28, R28, 0x80, RZ ;  /* 0x000000801c1c9810 */ /* 0x000fe20007ffe0ff */
[----:B------:R-:W-:-:S03]  /*0de0*/  @!P1 IMAD.MOV.U32 R3, RZ, RZ, 0x8 ;  /* 0x00000008ff039424 */ /* 0x000fc600078e00ff */
[----:B------:R-:W-:Y:S01]  /*0df0*/  ISETP.GE.AND P6, PT, R28, R7, PT ;  /* 0x000000071c00720c */ /* 0x000fe20003fc6270 */
[----:B------:R-:W-:Y:S01]  /*0e00*/  @!P1 IMAD.WIDE.U32 R2, R2, R3, c[0x0][0x180] ;  /* 0x0000600002029625 */ /* 0x000fe200078e0003 */
[----:B------:R-:W-:Y:S01]  /*0e10*/  CS2R R22, SRZ ;  /* 0x0000000000167805 */ /* 0x000fe2000001ff00 */
[----:B------:R-:W-:Y:S01]  /*0e20*/  CS2R R20, SRZ ;  /* 0x0000000000147805 */ /* 0x000fe2000001ff00 */
[----:B------:R-:W-:Y:S01]  /*0e30*/  CS2R R18, SRZ ;  /* 0x0000000000127805 */ /* 0x000fe2000001ff00 */
[----:B------:R-:W-:Y:S01]  /*0e40*/  CS2R R16, SRZ ;  /* 0x0000000000107805 */ /* 0x000fe2000001ff00 */
[----:B------:R0:W5:Y:S07]  /*0e50*/  @!P1 LDG.E.64 R4, [R2.64] ;  /* 0x0000000402049981 */ /* 0x00016e000c1e1b00 */
        /* <DEDUP_REMOVED lines=25> */
[----:B------:R-:W-:Y:S02]  /*0ff0*/  @!P4 IMAD.MOV.U32 R30, RZ, RZ, 0x8 ;  /* 0x00000008ff1ec424 */ /* 0x000fe400078e00ff */
[----:B------:R-:W-:Y:S02]  /*1000*/  @!P2 IMAD.MOV.U32 R33, RZ, RZ, 0x8 ;  /* 0x00000008ff21a424 */ /* 0x000fe400078e00ff */
[----:B------:R-:W-:Y:S02]  /*1010*/  @!P3 IMAD.MOV.U32 R32, RZ, RZ, 0x8 ;  /* 0x00000008ff20b424 */ /* 0x000fe400078e00ff */
[----:B------:R-:W-:Y:S02]  /*1020*/  @!P0 IMAD.MOV.U32 R35, RZ, RZ, 0x8 ;  /* 0x00000008ff238424 */ /* 0x000fe400078e00ff */
[----:B0-----:R-:W-:-:S04]  /*1030*/  @!P4 IMAD.WIDE.U32 R2, R29, R30, c[0x0][0x180] ;  /* 0x000060001d02c625 */ /* 0x001fc800078e001e */
[----:B------:R-:W-:Y:S01]  /*1040*/  @!P6 IADD3 R13, R39, R28, RZ ;  /* 0x0000001c270de210 */ /* 0x000fe20007ffe0ff */
[----:B------:R-:W-:Y:S01]  /*1050*/  @!P6 IMAD.MOV.U32 R34, RZ, RZ, 0x8 ;  /* 0x00000008ff22e424 */ /* 0x000fe200078e00ff */
        /* <DEDUP_REMOVED lines=11> */
[----:B0----5:R-:W0:Y:S01]  /*1110*/  MUFU.RCP64H R3, R5 ;  /* 0x0000000500037308 */ /* 0x021e220000001800 */
[----:B------:R-:W-:-:S02]  /*1120*/  IMAD.MOV.U32 R2, RZ, RZ, 0x1 ;  /* 0x00000001ff027424 */ /* 0x000fc400078e00ff */
        /* <DEDUP_REMOVED lines=14> */
[----:B------:R-:W-:Y:S01]  /*1210*/  MOV R2, R5 ;  /* 0x0000000500027202 */ /* 0x000fe20000000f00 */
[----:B------:R-:W-:Y:S01]  /*1220*/  IMAD.MOV.U32 R35, RZ, RZ, c[0x0][0x170] ;  /* 0x00005c00ff237624 */ /* 0x000fe200078e00ff */
[----:B------:R-:W-:Y:S02]  /*1230*/  MOV R0, 0x1250 ;  /* 0x0000125000007802 */ /* 0x000fe40000000f00 */
[----:B------:R-:W-:Y:S05]  /*1240*/  CALL.REL.NOINC `($__internal_52_$__cuda_sm20_div_rn_f64_full) ;  /* 0x00000fc000007944 */ /* 0x000fea0003c00000 */
[----:B------:R-:W-:Y:S02]  /*1250*/  IMAD.MOV.U32 R24, RZ, RZ, R2 ;  /* 0x000000ffff187224 */ /* 0x000fe400078e0002 */
[----:B------:R-:W-:Y:S02]  /*1260*/  IMAD.MOV.U32 R25, RZ, RZ, R3 ;  /* 0x000000ffff197224 */ /* 0x000fe400078e0003 */
.L_x_14252:
[----:B------:R-:W-:Y:S05]  /*1270*/  BSYNC B1 ;  /* 0x0000000000017941 */ /* 0x000fea0003800000 */
.L_x_14251:
[----:B------:R-:W-:Y:S01]  /*1280*/  IADD3 R0, R6, 0x80, RZ ;  /* 0x0000008006007810 */ /* 0x000fe20007ffe0ff */
[----:B------:R-:W-:Y:S03]  /*1290*/  BSSY B1, `(.L_x_14253) ;  /* 0x0000019000017945 */ /* 0x000fe60003800000 */
[----:B------:R-:W-:-:S13]  /*12a0*/  ISETP.GE.AND P0, PT, R0, R7, PT ;  /* 0x000000070000720c */ /* 0x000fda0003f06270 */
[----:B------:R-:W-:Y:S05]  /*12b0*/  @P0 BRA `(.L_x_14254) ;  /* 0x0000016000000947 */ /* 0x000fea0003800000 */
[----:B0----5:R-:W0:Y:S01]  /*12c0*/  MUFU.RCP64H R3, R11 ;  /* 0x0000000b00037308 */ /* 0x021e220000001800 */
[----:B------:R-:W-:Y:S01]  /*12d0*/  IMAD.MOV.U32 R2, RZ, RZ, 0x1 ;  /* 0x00000001ff027424 */ /* 0x000fe200078e00ff */
[----:B------:R-:W-:-:S04]  /*12e0*/  MOV R34, c[0x0][0x174] ;  /* 0x00005d0000227a02 */ /* 0x000fc80000000f00 */
        /* <DEDUP_REMOVED lines=19> */
.L_x_14254:
[----:B------:R-:W-:Y:S05]  /*1420*/  BSYNC B1 ;  /* 0x0000000000017941 */ /* 0x000fea0003800000 */
.L_x_14253:
[----:B------:R-:W-:Y:S01]  /*1430*/  IADD3 R0, R6, 0x100, RZ ;  /* 0x0000010006007810 */ /* 0x000fe20007ffe0ff */
[----:B------:R-:W-:Y:S03]  /*1440*/  BSSY B1, `(.L_x_14255) ;  /* 0x0000019000017945 */ /* 0x000fe60003800000 */
[----:B------:R-:W-:-:S13]  /*1450*/  ISETP.GE.AND P0, PT, R0, R7, PT ;  /* 0x000000070000720c */ /* 0x000fda0003f06270 */
        /* <DEDUP_REMOVED lines=20> */
[----:B------:R-:W-:Y:S05]  /*15a0*/  CALL.REL.NOINC `($__internal_52_$__cuda_sm20_div_rn_f64_full) ;  /* 0x00000c6000007944 */ /* 0x000fea0003c00000 */
[----:B------:R-:W-:Y:S02]  /*15b0*/  IMAD.MOV.U32 R10, RZ, RZ, R2 ;  /* 0x000000ffff0a7224 */ /* 0x000fe400078e0002 */
[----:B------:R-:W-:Y:S02]  /*15c0*/  IMAD.MOV.U32 R11, RZ, RZ, R3 ;  /* 0x000000ffff0b7224 */ /* 0x000fe400078e0003 */
.L_x_14256:
[----:B------:R-:W-:Y:S05]  /*15d0*/  BSYNC B1 ;  /* 0x0000000000017941 */ /* 0x000fea0003800000 */
.L_x_14255:
        /* <DEDUP_REMOVED lines=26> */
.L_x_14258:
[----:B------:R-:W-:Y:S05]  /*1780*/  BSYNC B1 ;  /* 0x0000000000017941 */ /* 0x000fea0003800000 */
.L_x_14257:
[----:B------:R-:W-:Y:S01]  /*1790*/  IADD3 R0, R6, 0x200, RZ ;  /* 0x0000020006007810 */ /* 0x000fe20007ffe0ff */
[----:B------:R-:W-:Y:S03]  /*17a0*/  BSSY B1, `(.L_x_14259) ;  /* 0x0000019000017945 */ /* 0x000fe60003800000 */
[----:B------:R-:W-:-:S13]  /*17b0*/  ISETP.GE.AND P0, PT, R0, R7, PT ;  /* 0x000000070000720c */ /* 0x000fda0003f06270 */
[----:B------:R-:W-:Y:S05]  /*17c0*/  @P0 BRA `(.L_x_14260) ;  /* 0x0000016000000947 */ /* 0x000fea0003800000 */
[----:B0----5:R-:W0:Y:S01]  /*17d0*/  MUFU.RCP64H R3, R21 ;  /* 0x0000001500037308 */ /* 0x021e220000001800 */
[----:B------:R-:W-:Y:S01]  /*17e0*/  MOV R2, 0x1 ;  /* 0x0000000100027802 */ /* 0x000fe20000000f00 */
        /* <DEDUP_REMOVED lines=20> */
.L_x_14260:
[----:B------:R-:W-:Y:S05]  /*1930*/  BSYNC B1 ;  /* 0x0000000000017941 */ /* 0x000fea0003800000 */
.L_x_14259:
        /* <DEDUP_REMOVED lines=24> */
[----:B------:R-:W-:Y:S01]  /*1ac0*/  IMAD.MOV.U32 R20, RZ, RZ, R2 ;  /* 0x000000ffff147224 */ /* 0x000fe200078e0002 */
[----:B------:R-:W-:Y:S02]  /*1ad0*/  MOV R21, R3 ;  /* 0x0000000300157202 */ /* 0x000fe40000000f00 */
.L_x_14262:
[----:B------:R-:W-:Y:S05]  /*1ae0*/  BSYNC B1 ;  /* 0x0000000000017941 */ /* 0x000fea0003800000 */
.L_x_14261:
        /* <DEDUP_REMOVED lines=26> */
.L_x_14264:
[----:B------:R-:W-:Y:S05]  /*1c90*/  BSYNC B1 ;  /* 0x0000000000017941 */ /* 0x000fea0003800000 */
.L_x_14263:
        /* <DEDUP_REMOVED lines=26> */
.L_x_14266:
[----:B------:R-:W-:Y:S05]  /*1e40*/  BSYNC B1 ;  /* 0x0000000000017941 */ /* 0x000fea0003800000 */
.L_x_14265:
[----:B------:R-:W1:Y:S01]  /*1e50*/  @!P1 S2R R0, SR_TID.X ;  /* 0x0000000000009919 */ /* 0x000e620000002100 */
[----:B0-----:R-:W-:Y:S01]  /*1e60*/  @!P1 IMAD.MOV.U32 R3, RZ, RZ, 0x8 ;  /* 0x00000008ff039424 */ /* 0x001fe200078e00ff */
[----:B------:R-:W-:Y:S01]  /*1e70*/  BSSY B0, `(.L_x_14267) ;  /* 0x0000031000007945 */ /* 0x000fe20003800000 */
[----:B------:R-:W-:Y:S01]  /*1e80*/  BSSY B1, `(.L_x_14268) ;  /* 0x0000029000017945 */ /* 0x000fe20003800000 */
[----:B-1----:R-:W-:Y:S02]  /*1e90*/  @!P1 IADD3 R2, R39, R0, RZ ;  /* 0x0000000027029210 */ /* 0x002fe40007ffe0ff */
[----:B------:R-:W-:-:S03]  /*1ea0*/  @!P1 IADD3 R6, R0, 0x80, RZ ;  /* 0x0000008000069810 */ /* 0x000fc60007ffe0ff */
[----:B------:R-:W-:Y:S01]  /*1eb0*/  @!P1 IMAD.WIDE.U32 R2, R2, R3, c[0x0][0x178] ;  /* 0x00005e0002029625 */ /* 0x000fe200078e0003 */
[----:B------:R-:W-:-:S04]  /*1ec0*/  ISETP.GE.AND P0, PT, R6, R7, PT ;  /* 0x000000070600720c */ /* 0x000fc80003f06270 */
[----:B------:R0:W-:Y:S09]  /*1ed0*/  @!P1 STG.E.64 [R2.64], R24 ;  /* 0x0000001802009986 */ /* 0x0001f2000c101b04 */
[----:B------:R-:W-:Y:S05]  /*1ee0*/  @P0 BRA `(.L_x_14269) ;  /* 0x000000c000000947 */ /* 0x000fea0003800000 */
[----:B0-----:R-:W-:Y:S01]  /*1ef0*/  IMAD.IADD R2, R39, 0x1, R6 ;  /* 0x0000000127027824 */ /* 0x001fe200078e0206 */
[----:B------:R-:W-:Y:S01]  /*1f00*/  IADD3 R6, R6, 0x80, RZ ;  /* 0x0000008006067810 */ /* 0x000fe20007ffe0ff */
[----:B------:R-:W-:-:S03]  /*1f10*/  IMAD.MOV.U32 R3, RZ, RZ, 0x8 ;  /* 0x00000008ff037424 */ /* 0x000fc600078e00ff */
[----:B------:R-:W-:Y:S01]  /*1f20*/  ISETP.GE.AND P0, PT, R6, R7, PT ;  /* 0x000000070600720c */ /* 0x000fe20003f06270 */
[----:B------:R-:W-:-:S05]  /*1f30*/  IMAD.WIDE.U32 R2, R2, R3, c[0x0][0x178] ;  /* 0x00005e0002027625 */ /* 0x000fca00078e0003 */
[----:B------:R0:W-:Y:S07]  /*1f40*/  STG.E.64 [R2.64], R12 ;  /* 0x0000000c02007986 */ /* 0x0001ee000c101b04 */
[----:B------:R-:W-:Y:S05]  /*1f50*/  @P0 BRA `(.L_x_14270) ;  /* 0x000000c000000947 */ /* 0x000fea0003800000 */
[----:B0-----:R-:W-:Y:S01]  /*1f60*/  MOV R3, 0x8 ;  /* 0x0000000800037802 */ /* 0x001fe20000000f00 */
[----:B------:R-:W-:Y:S01]  /*1f70*/  IMAD.IADD R2, R39, 0x1, R6 ;  /* 0x0000000127027824 */ /* 0x000fe200078e0206 */
[----:B------:R-:W-:-:S03]  /*1f80*/  IADD3 R6, R6, 0x80, RZ ;  /* 0x0000008006067810 */ /* 0x000fc60007ffe0ff */
[----:B------:R-:W-:-:S05]  /*1f90*/  IMAD.WIDE.U32 R2, R2, R3, c[0x0][0x178] ;  /* 0x00005e0002027625 */ /* 0x000fca00078e0003 */
[----:B-----5:R0:W-:Y:S02]  /*1fa0*/  STG.E.64 [R2.64], R10 ;  /* 0x0000000a02007986 */ /* 0x0201e4000c101b04 */
.L_x_14269:
[----:B------:R-:W-:-:S13]  /*1fb0*/  ISETP.GE.AND P0, PT, R6, R7, PT ;  /* 0x000000070600720c */ /* 0x000fda0003f06270 */
[----:B------:R-:W-:Y:S05]  /*1fc0*/  @P0 BRA `(.L_x_14271) ;  /* 0x000000c000000947 */ /* 0x000fea0003800000 */
[----:B0-----:R-:W-:Y:S01]  /*1fd0*/  IMAD.IADD R2, R39, 0x1, R6 ;  /* 0x0000000127027824 */ /* 0x001fe200078e0206 */
[----:B------:R-:W-:Y:S01]  /*1fe0*/  IADD3 R6, R6, 0x80, RZ ;  /* 0x0000008006067810 */ /* 0x000fe20007ffe0ff */
[----:B------:R-:W-:-:S04]  /*1ff0*/  IMAD.MOV.U32 R3, RZ, RZ, 0x8 ;  /* 0x00000008ff037424 */ /* 0x000fc800078e00ff */
[----:B------:R-:W-:-:S05]  /*2000*/  IMAD.WIDE.U32 R2, R2, R3, c[0x0][0x178] ;  /* 0x00005e0002027625 */ /* 0x000fca00078e0003 */
[----:B-----5:R0:W-:Y:S02]  /*2010*/  STG.E.64 [R2.64], R8 ;  /* 0x0000000802007986 */ /* 0x0201e4000c101b04 */
.L_x_14270:
[----:B------:R-:W-:-:S13]  /*2020*/  ISETP.GE.AND P0, PT, R6, R7, PT ;  /* 0x000000070600720c */ /* 0x000fda0003f06270 */
[----:B------:R-:W-:Y:S05]  /*2030*/  @P0 BRA `(.L_x_14272) ;  /* 0x000000d000000947 */ /* 0x000fea0003800000 */
[----:B0-----:R-:W-:Y:S01]  /*2040*/  HFMA2.MMA R3, -RZ, RZ, 0, 4.76837158203125e-07 ;  /* 0x00000008ff037435 */ /* 0x001fe200000001ff */
[----:B------:R-:W-:Y:S01]  /*2050*/  IMAD.IADD R2, R39, 0x1, R6 ;  /* 0x0000000127027824 */ /* 0x000fe200078e0206 */
[----:B------:R-:W-:-:S08]  /*2060*/  IADD3 R6, R6, 0x80, RZ ;  /* 0x0000008006067810 */ /* 0x000fd00007ffe0ff */
[----:B------:R-:W-:-:S05]  /*2070*/  IMAD.WIDE.U32 R2, R2, R3, c[0x0][0x178] ;  /* 0x00005e0002027625 */ /* 0x000fca00078e0003 */
[----:B-----5:R0:W-:Y:S02]  /*2080*/  STG.E.64 [R2.64], R22 ;  /* 0x0000001602007986 */ /* 0x0201e4000c101b04 */
.L_x_14271:
[----:B------:R-:W-:-:S13]  /*2090*/  ISETP.GE.AND P0, PT, R6, R7, PT ;  /* 0x000000070600720c */ /* 0x000fda0003f06270 */
[----:B------:R-:W-:Y:S01]  /*20a0*/  @P0 BREAK B1 ;  /* 0x0000000000010942 */ /* 0x000fe20003800000 */
[----:B------:R-:W-:Y:S05]  /*20b0*/  @P0 BRA `(.L_x_14273) ;  /* 0x000000c000000947 */ /* 0x000fea0003800000 */
[----:B0-----:R-:W-:Y:S01]  /*20c0*/  IMAD.IADD R2, R39, 0x1, R6 ;  /* 0x0000000127027824 */ /* 0x001fe200078e0206 */
[----:B------:R-:W-:Y:S01]  /*20d0*/  IADD3 R6, R6, 0x80, RZ ;  /* 0x0000008006067810 */ /* 0x000fe20007ffe0ff */
[----:B------:R-:W-:-:S04]  /*20e0*/  IMAD.MOV.U32 R3, RZ, RZ, 0x8 ;  /* 0x00000008ff037424 */ /* 0x000fc800078e00ff */
[----:B------:R-:W-:-:S05]  /*20f0*/  IMAD.WIDE.U32 R2, R2, R3, c[0x0][0x178] ;  /* 0x00005e0002027625 */ /* 0x000fca00078e0003 */
[----:B-----5:R0:W-:Y:S02]  /*2100*/  STG.E.64 [R2.64], R20 ;  /* 0x0000001402007986 */ /* 0x0201e4000c101b04 */
.L_x_14272:
[----:B------:R-:W-:Y:S05]  /*2110*/  BSYNC B1 ;  /* 0x0000000000017941 */ /* 0x000fea0003800000 */
.L_x_14268:
[----:B------:R-:W-:-:S13]  /*2120*/  ISETP.GE.AND P0, PT, R6, R7, PT ;  /* 0x000000070600720c */ /* 0x000fda0003f06270 */
[----:B0-----:R-:W-:Y:S01]  /*2130*/  @!P0 MOV R3, 0x8 ;  /* 0x0000000800038802 */ /* 0x001fe20000000f00 */
[----:B------:R-:W-:Y:S01]  /*2140*/  @!P0 IMAD.IADD R2, R39, 0x1, R6 ;  /* 0x0000000127028824 */ /* 0x000fe200078e0206 */
[----:B------:R-:W-:-:S03]  /*2150*/  @!P0 IADD3 R6, R6, 0x80, RZ ;  /* 0x0000008006068810 */ /* 0x000fc60007ffe0ff */
[----:B------:R-:W-:-:S05]  /*2160*/  @!P0 IMAD.WIDE.U32 R2, R2, R3, c[0x0][0x178] ;  /* 0x00005e0002028625 */ /* 0x000fca00078e0003 */
[----:B-----5:R0:W-:Y:S02]  /*2170*/  @!P0 STG.E.64 [R2.64], R18 ;  /* 0x0000001202008986 */ /* 0x0201e4000c101b04 */
.L_x_14273:
[----:B------:R-:W-:Y:S05]  /*2180*/  BSYNC B0 ;  /* 0x0000000000007941 */ /* 0x000fea0003800000 */
.L_x_14267:
[----:B------:R-:W-:Y:S01]  /*2190*/  WARPSYNC 0xffffffff ;  /* 0xffffffff00007948 */ /* 0x000fe20003800000 */
[----:B------:R-:W-:-:S13]  /*21a0*/  ISETP.GE.AND P0, PT, R6, R7, PT ;  /* 0x000000070600720c */ /* 0x000fda0003f06270 */
[----:B------:R-:W-:Y:S05]  /*21b0*/  @P0 EXIT ;  /* 0x000000000000094d */ /* 0x000fea0003800000 */
[----:B0-----:R-:W-:Y:S02]  /*21c0*/  IMAD.IADD R2, R39, 0x1, R6 ;  /* 0x0000000127027824 */ /* 0x001fe400078e0206 */
[----:B------:R-:W-:-:S04]  /*21d0*/  IMAD.MOV.U32 R3, RZ, RZ, 0x8 ;  /* 0x00000008ff037424 */ /* 0x000fc800078e00ff */
[----:B------:R-:W-:-:S05]  /*21e0*/  IMAD.WIDE.U32 R2, R2, R3, c[0x0][0x178] ;  /* 0x00005e0002027625 */ /* 0x000fca00078e0003 */
[----:B-----5:R-:W-:Y:S01]  /*21f0*/  STG.E.64 [R2.64], R16 ;  /* 0x0000001002007986 */ /* 0x020fe2000c101b04 */
[----:B------:R-:W-:Y:S05]  /*2200*/  EXIT ;  /* 0x000000000000794d */ /* 0x000fea0003800000 */
        .weak           $__internal_52_$__cuda_sm20_div_rn_f64_full
        .type           $__internal_52_$__cuda_sm20_div_rn_f64_full,@function
        .size           $__internal_52_$__cuda_sm20_div_rn_f64_full,(.L_x_17713 - $__internal_52_$__cuda_sm20_div_rn_f64_full)
$__internal_52_$__cuda_sm20_div_rn_f64_full:
[C---:B------:R-:W-:Y:S01]  /*2210*/  FSETP.GEU.AND P0, PT, |R2|.reuse, 1.469367938527859385e-39, PT ;  /* 0x001000000200780b */ /* 0x040fe20003f0e200 */
[--C-:B------:R-:W-:Y:S01]  /*2220*/  IMAD.MOV.U32 R26, RZ, RZ, R3.reuse ;  /* 0x000000ffff1a7224 */ /* 0x100fe200078e0003 */
[----:B------:R-:W-:Y:S01]  /*2230*/  LOP3.LUT R4, R2, 0x800fffff, RZ, 0xc0, !PT ;  /* 0x800fffff02047812 */ /* 0x000fe200078ec0ff */
[----:B------:R-:W-:Y:S01]  /*2240*/  IMAD.MOV.U32 R28, RZ, RZ, 0x1 ;  /* 0x00000001ff1c7424 */ /* 0x000fe200078e00ff */
[----:B------:R-:W-:Y:S01]  /*2250*/  MOV R27, R2 ;  /* 0x00000002001b7202 */ /* 0x000fe20000000f00 */
[----:B------:R-:W-:Y:S01]  /*2260*/  IMAD.MOV.U32 R40, RZ, RZ, 0x1ca00000 ;  /* 0x1ca00000ff287424 */ /* 0x000fe200078e00ff */
[----:B------:R-:W-:Y:S01]  /*2270*/  LOP3.LUT R5, R4, 0x3ff00000, RZ, 0xfc, !PT ;  /* 0x3ff0000004057812 */ /* 0x000fe200078efcff */
[----:B------:R-:W-:Y:S01]  /*2280*/  IMAD.MOV.U32 R4, RZ, RZ, R3 ;  /* 0x000000ffff047224 */ /* 0x000fe200078e0003 */
[----:B------:R-:W-:Y:S02]  /*2290*/  LOP3.LUT R35, R35, R34, RZ, 0x3c, !PT ;  /* 0x0000002223237212 */ /* 0x000fe400078e3cff */
[----:B------:R-:W-:-:S02]  /*22a0*/  LOP3.LUT R32, R2, 0x7ff00000, RZ, 0xc0, !PT ;  /* 0x7ff0000002207812 */ /* 0x000fc400078ec0ff */
[----:B------:R-:W-:Y:S01]  /*22b0*/  LOP3.LUT R34, R35, R34, RZ, 0x3c, !PT ;  /* 0x0000002223227212 */ /* 0x000fe200078e3cff */
[----:B------:R-:W0:-:S03]  /*22c0*/  @!P0 DMUL R4, R26, 8.98846567431157953865e+307 ;  /* 0x7fe000001a048828 */ /* 0x000e060000000000 */
[----:B------:R-:W-:-:S03]  /*22d0*/  LOP3.LUT R35, R35, R34, RZ, 0x3c, !PT ;  /* 0x0000002223237212 */ /* 0x000fc600078e3cff */
[----:B0-----:R-:W0:Y:S01]  /*22e0*/  MUFU.RCP64H R29, R5 ;  /* 0x00000005001d7308 */ /* 0x001e220000001800 */
[----:B------:R-:W-:-:S04]  /*22f0*/  LOP3.LUT R38, R35, 0x7ff00000, RZ, 0xc0, !PT ;  /* 0x7ff0000023267812 */ /* 0x000fc800078ec0ff */
[----:B------:R-:W-:Y:S02]  /*2300*/  ISETP.GE.U32.AND P2, PT, R38, R32, PT ;  /* 0x000000202600720c */ /* 0x000fe40003f46070 */
[----:B------:R-:W-:Y:S01]  /*2310*/  MOV R33, R38 ;  /* 0x0000002600217202 */ /* 0x000fe20000000f00 */
[----:B0-----:R-:W0:-:S06]  /*2320*/  DFMA R30, R28, -R4, 1 ;  /* 0x3ff000001c1e742b */ /* 0x001e0c0000000804 */
[----:B0-----:R-:W0:-:S06]  /*2330*/  DFMA R30, R30, R30, R30 ;  /* 0x0000001e1e1e722b */ /* 0x001e0c000000001e */
[----:B0-----:R0:W1:Y:S02]  /*2340*/  DFMA R2, R28, R30, R28 ;  /* 0x0000001e1c02722b */ /* 0x001064000000001c */
[----:B0-----:R-:W-:Y:S02]  /*2350*/  SEL R28, R40, 0x63400000, !P2 ;  /* 0x63400000281c7807 */ /* 0x001fe40005000000 */
[----:B------:R-:W-:Y:S02]  /*2360*/  FSETP.GEU.AND P2, PT, |R35|, 1.469367938527859385e-39, PT ;  /* 0x001000002300780b */ /* 0x000fe40003f4e200 */
[----:B-1----:R-:W0:Y:S01]  /*2370*/  DFMA R30, R2, -R4, 1 ;  /* 0x3ff00000021e742b */ /* 0x002e220000000804 */
[----:B------:R-:W-:Y:S01]  /*2380*/  LOP3.LUT R29, R28, 0x800fffff, R35, 0xf8, !PT ;  /* 0x800fffff1c1d7812 */ /* 0x000fe200078ef823 */
[----:B------:R-:W-:-:S04]  /*2390*/  IMAD.MOV.U32 R28, RZ, RZ, R34 ;  /* 0x000000ffff1c7224 */ /* 0x000fc800078e0022 */
[----:B0-----:R0:W1:-:S05]  /*23a0*/  DFMA R30, R2, R30, R2 ;  /* 0x0000001e021e722b */ /* 0x00104a0000000002 */
[----:B------:R-:W-:Y:S05]  /*23b0*/  @P2 BRA `(.L_x_14274) ;  /* 0x0000008000002947 */ /* 0x000fea0003800000 */
[----:B01----:R-:W-:-:S04]  /*23c0*/  LOP3.LUT R2, R27, 0x7ff00000, RZ, 0xc0, !PT ;  /* 0x7ff000001b027812 */ /* 0x003fc800078ec0ff */
[----:B------:R-:W-:-:S04]  /*23d0*/  ISETP.GE.U32.AND P2, PT, R38, R2, PT ;  /* 0x000000022600720c */ /* 0x000fc80003f46070 */
[----:B------:R-:W-:-:S04]  /*23e0*/  SEL R2, R40, 0x63400000, !P2 ;  /* 0x6340000028027807 */ /* 0x000fc80005000000 */
[----:B------:R-:W-:-:S04]  /*23f0*/  LOP3.LUT R2, R2, 0x80000000, R35, 0xf8, !PT ;  /* 0x8000000002027812 */ /* 0x000fc800078ef823 */
[----:B------:R-:W-:Y:S01]  /*2400*/  LOP3.LUT R3, R2, 0x100000, RZ, 0xfc, !PT ;  /* 0x0010000002037812 */ /* 0x000fe200078efcff */
[----:B------:R-:W-:-:S06]  /*2410*/  IMAD.MOV.U32 R2, RZ, RZ, RZ ;  /* 0x000000ffff027224 */ /* 0x000fcc00078e00ff */
[----:B------:R-:W0:-:S10]  /*2420*/  DFMA R28, R28, 2, -R2 ;  /* 0x400000001c1c782b */ /* 0x000e140000000802 */
[----:B0-----:R-:W-:Y:S02]  /*2430*/  LOP3.LUT R33, R29, 0x7ff00000, RZ, 0xc0, !PT ;  /* 0x7ff000001d217812 */ /* 0x001fe400078ec0ff */
.L_x_14274:
[----:B01----:R-:W0:Y:S01]  /*2440*/  DMUL R2, R30, R28 ;  /* 0x0000001c1e027228 */ /* 0x003e220000000000 */
[----:B------:R-:W-:Y:S01]  /*2450*/  @!P0 LOP3.LUT R32, R5, 0x7ff00000, RZ, 0xc0, !PT ;  /* 0x7ff0000005208812 */ /* 0x000fe200078ec0ff */
[----:B------:R-:W-:Y:S04]  /*2460*/  BSSY B0, `(.L_x_14275) ;  /* 0x000003e000007945 */ /* 0x000fe80003800000 */
        /* <DEDUP_REMOVED lines=33> */
[----:B------:R-:W-:-:S05]  /*2680*/  FSEL R2, R26, R3, !P0 ;  /* 0x000000031a027208 */ /* 0x000fca0004000000 */
[----:B------:R-:W-:Y:S02]  /*2690*/  IMAD.MOV.U32 R3, RZ, RZ, R2 ;  /* 0x000000ffff037224 */ /* 0x000fe400078e0002 */
[----:B------:R-:W-:Y:S01]  /*26a0*/  IMAD.MOV.U32 R2, RZ, RZ, R30 ;  /* 0x000000ffff027224 */ /* 0x000fe200078e001e */
[----:B------:R-:W-:Y:S05]  /*26b0*/  BRA `(.L_x_14277) ;  /* 0x0000018000007947 */ /* 0x000fea0003800000 */
.L_x_14276:
        /* <DEDUP_REMOVED lines=14> */
[----:B------:R-:W-:Y:S01]  /*27a0*/  @P0 MOV R3, R4 ;  /* 0x0000000400030202 */ /* 0x000fe20000000f00 */
[----:B------:R-:W-:Y:S01]  /*27b0*/  @P0 IMAD.MOV.U32 R2, RZ, RZ, RZ ;  /* 0x000000ffff020224 */ /* 0x000fe200078e00ff */
[----:B------:R-:W-:Y:S05]  /*27c0*/  BRA `(.L_x_14277) ;  /* 0x0000007000007947 */ /* 0x000fea0003800000 */
.L_x_14279:
[----:B------:R-:W-:-:S05]  /*27d0*/  LOP3.LUT R2, R27, 0x80000, RZ, 0xfc, !PT ;  /* 0x000800001b027812 */ /* 0x000fca00078efcff */
[----:B------:R-:W-:Y:S02]  /*27e0*/  IMAD.MOV.U32 R3, RZ, RZ, R2 ;  /* 0x000000ffff037224 */ /* 0x000fe400078e0002 */
[----:B------:R-:W-:Y:S01]  /*27f0*/  IMAD.MOV.U32 R2, RZ, RZ, R26 ;  /* 0x000000ffff027224 */ /* 0x000fe200078e001a */
[----:B------:R-:W-:Y:S05]  /*2800*/  BRA `(.L_x_14277) ;  /* 0x0000003000007947 */ /* 0x000fea0003800000 */
.L_x_14278:
[----:B------:R-:W-:-:S05]  /*2810*/  LOP3.LUT R2, R35, 0x80000, RZ, 0xfc, !PT ;  /* 0x0008000023027812 */ /* 0x000fca00078efcff */
[----:B------:R-:W-:Y:S01]  /*2820*/  IMAD.MOV.U32 R3, RZ, RZ, R2 ;  /* 0x000000ffff037224 */ /* 0x000fe200078e0002 */
[----:B------:R-:W-:Y:S02]  /*2830*/  MOV R2, R34 ;  /* 0x0000002200027202 */ /* 0x000fe40000000f00 */
.L_x_14277:
[----:B------:R-:W-:Y:S05]  /*2840*/  BSYNC B0 ;  /* 0x0000000000007941 */ /* 0x000fea0003800000 */
.L_x_14275:
[----:B------:R-:W-:Y:S02]  /*2850*/  IMAD.MOV.U32 R4, RZ, RZ, R0 ;  /* 0x000000ffff047224 */ /* 0x000fe400078e0000 */
[----:B------:R-:W-:-:S04]  /*2860*/  IMAD.MOV.U32 R5, RZ, RZ, 0x0 ;  /* 0x00000000ff057424 */ /* 0x000fc800078e00ff */
[----:B------:R-:W-:Y:S05]  /*2870*/  RET.REL.NODEC R4 `(_ZN2at6native29vectorized_elementwise_kernelILi2ENS0_13AUnaryFunctorIdddNS0_15binary_internal10DivFunctorIdEEEESt5arrayIPcLm2EEEEviT0_T1_) ;  /* 0xffffd78004007950 */ /* 0x000fea0003c3ffff */
.L_x_14280:
        /* <DEDUP_REMOVED lines=16> */
.L_x_17713:


//--------------------- .text._ZN2at6native29vectorized_elementwise_kernelILi4ENS0_13AUnaryFunctorIdddNS0_15binary_internal10DivFunctorIdEEEESt5arrayIPcLm2EEEEviT0_T1_ --------------------------
	.section	.text._ZN2at6native29vectorized_elementwise_kernelILi4ENS0_13AUnaryFunctorIdddNS0_15binary_internal10DivFunctorIdEEEESt5arrayIPcLm2EEEEviT0_T1_,"ax",@progbits
	.sectioninfo	@"SHI_REGISTERS=43"
	.align	128
        .global         _ZN2at6native29vectorized_elementwise_kernelILi4ENS0_13AUnaryFunctorIdddNS0_15binary_internal10DivFunctorIdEEEESt5arrayIPcLm2EEEEviT0_T1_
        .type           _ZN2at6native29vectorized_elementwise_kernelILi4ENS0_13AUnaryFunctorIdddNS0_15binary_internal10DivFunctorIdEEEESt5arrayIPcLm2EEEEviT0_T1_,@function
        .size           _ZN2at6native29vectorized_elementwise_kernelILi4ENS0_13AUnaryFunctorIdddNS0_15binary_internal10DivFunctorIdEEEESt5arrayIPcLm2EEEEviT0_T1_,(.L_x_17714 - _ZN2at6native29vectorized_elementwise_kernelILi4ENS0_13AUnaryFunctorIdddNS0_15binary_internal10DivFunctorIdEEEESt5arrayIPcLm2EEEEviT0_T1_)
        .other          _ZN2at6native29vectorized_elementwise_kernelILi4ENS0_13AUnaryFunctorIdddNS0_15binary_internal10DivFunctorIdEEEESt5arrayIPcLm2EEEEviT0_T1_,@"STO_CUDA_ENTRY STV_DEFAULT"
_ZN2at6native29vectorized_elementwise_kernelILi4ENS0_13AUnaryFunctorIdddNS0_15binary_internal10DivFunctorIdEEEESt5arrayIPcLm2EEEEviT0_T1_:
.text._ZN2at6native29vectorized_elementwise_kernelILi4ENS0_13AUnaryFunctorIdddNS0_15binary_internal10DivFunctorIdEEEESt5arrayIPcLm2EEEEviT0_T1_:
        /* <DEDUP_REMOVED lines=37> */
[----:B-----5:R-:W-:Y:S05]  /*0250*/  CALL.REL.NOINC `($__internal_53_$__cuda_sm20_div_rn_f64_full) ;  /* 0x00001fb000007944 */ /* 0x020fea0003c00000 */
[----:B------:R-:W-:Y:S01]  /*0260*/  IMAD.MOV.U32 R6, RZ, RZ, R2 ;  /* 0x000000ffff067224 */ /* 0x000fe200078e0002 */
[----:B------:R-:W-:Y:S02]  /*0270*/  MOV R7, R3 ;  /* 0x0000000300077202 */ /* 0x000fe40000000f00 */
.L_x_14283:
[----:B0-----:R-:W-:Y:S05]  /*0280*/  BSYNC B1 ;  /* 0x0000000000017941 */ /* 0x001fea0003800000 */
.L_x_14282:
        /* <DEDUP_REMOVED lines=20> */
[----:B-----5:R-:W-:Y:S05]  /*03d0*/  CALL.REL.NOINC `($__internal_53_$__cuda_sm20_div_rn_f64_full) ;  /* 0x00001e3000007944 */ /* 0x020fea0003c00000 */
[----:B------:R-:W-:Y:S02]  /*03e0*/  IMAD.MOV.U32 R4, RZ, RZ, R2 ;  /* 0x000000ffff047224 */ /* 0x000fe400078e0002 */
[----:B------:R-:W-:Y:S02]  /*03f0*/  IMAD.MOV.U32 R5, RZ, RZ, R3 ;  /* 0x000000ffff057224 */ /* 0x000fe400078e0003 */
.L_x_14285:
[----:B------:R-:W-:Y:S05]  /*0400*/  BSYNC B1 ;  /* 0x0000000000017941 */ /* 0x000fea0003800000 */
.L_x_14284:
        /* <DEDUP_REMOVED lines=21> */
[----:B------:R-:W-:Y:S05]  /*0560*/  CALL.REL.NOINC `($__internal_53_$__cuda_sm20_div_rn_f64_full) ;  /* 0x00001ca000007944 */ /* 0x000fea0003c00000 */
[----:B------:R-:W-:Y:S02]  /*0570*/  IMAD.MOV.U32 R22, RZ, RZ, R2 ;  /* 0x000000ffff167224 */ /* 0x000fe400078e0002 */
[----:B------:R-:W-:Y:S02]  /*0580*/  IMAD.MOV.U32 R23, RZ, RZ, R3 ;  /* 0x000000ffff177224 */ /* 0x000fe400078e0003 */
.L_x_14287:
[----:B-1----:R-:W-:Y:S05]  /*0590*/  BSYNC B1 ;  /* 0x0000000000017941 */ /* 0x002fea0003800000 */
.L_x_14286:
        /* <DEDUP_REMOVED lines=20> */
[----:B------:R-:W-:Y:S05]  /*06e0*/  CALL.REL.NOINC `($__internal_53_$__cuda_sm20_div_rn_f64_full) ;  /* 0x00001b2000007944 */ /* 0x000fea0003c00000 */
[----:B------:R-:W-:Y:S01]  /*06f0*/  MOV R20, R2 ;  /* 0x0000000200147202 */ /* 0x000fe20000000f00 */
[----:B------:R-:W-:Y:S02]  /*0700*/  IMAD.MOV.U32 R21, RZ, RZ, R3 ;  /* 0x000000ffff157224 */ /* 0x000fe400078e0003 */
.L_x_14289:
[----:B------:R-:W-:Y:S05]  /*0710*/  BSYNC B1 ;  /* 0x0000000000017941 */ /* 0x000fea0003800000 */
.L_x_14288:
        /* <DEDUP_REMOVED lines=21> */
[----:B------:R-:W-:Y:S05]  /*0870*/  CALL.REL.NOINC `($__internal_53_$__cuda_sm20_div_rn_f64_full) ;  /* 0x0000199000007944 */ /* 0x000fea0003c00000 */
[----:B------:R-:W-:Y:S02]  /*0880*/  IMAD.MOV.U32 R6, RZ, RZ, R2 ;  /* 0x000000ffff067224 */ /* 0x000fe400078e0002 */
[----:B------:R-:W-:Y:S02]  /*0890*/  IMAD.MOV.U32 R7, RZ, RZ, R3 ;  /* 0x000000ffff077224 */ /* 0x000fe400078e0003 */
.L_x_14291:
[----:B-1----:R-:W-:Y:S05]  /*08a0*/  BSYNC B1 ;  /* 0x0000000000017941 */ /* 0x002fea0003800000 */
.L_x_14290:
        /* <DEDUP_REMOVED lines=21> */
[----:B------:R-:W-:Y:S01]  /*0a00*/  IMAD.MOV.U32 R4, RZ, RZ, R2 ;  /* 0x000000ffff047224 */ /* 0x000fe200078e0002 */
[----:B------:R-:W-:Y:S02]  /*0a10*/  MOV R5, R3 ;  /* 0x0000000300057202 */ /* 0x000fe40000000f00 */
.L_x_14293:
[----:B------:R-:W-:Y:S05]  /*0a20*/  BSYNC B1 ;  /* 0x0000000000017941 */ /* 0x000fea0003800000 */
.L_x_14292:
        /* <DEDUP_REMOVED lines=21> */
[----:B------:R-:W-:Y:S05]  /*0b80*/  CALL.REL.NOINC `($__internal_53_$__cuda_sm20_div_rn_f64_full) ;  /* 0x0000168000007944 */ /* 0x000fea0003c00000 */
[----:B------:R-:W-:Y:S02]  /*0b90*/  IMAD.MOV.U32 R14, RZ, RZ, R2 ;  /* 0x000000ffff0e7224 */ /* 0x000fe400078e0002 */
[----:B------:R-:W-:Y:S02]  /*0ba0*/  IMAD.MOV.U32 R15, RZ, RZ, R3 ;  /* 0x000000ffff0f7224 */ /* 0x000fe400078e0003 */
.L_x_14295:
[----:B-1----:R-:W-:Y:S05]  /*0bb0*/  BSYNC B1 ;  /* 0x0000000000017941 */ /* 0x002fea0003800000 */
.L_x_14294:
        /* <DEDUP_REMOVED lines=20> */
[----:B------:R-:W-:Y:S05]  /*0d00*/  CALL.REL.NOINC `($__internal_53_$__cuda_sm20_div_rn_f64_full) ;  /* 0x0000150000007944 */ /* 0x000fea0003c00000 */
[----:B------:R-:W-:Y:S02]  /*0d10*/  IMAD.MOV.U32 R12, RZ, RZ, R2 ;  /* 0x000000ffff0c7224 */ /* 0x000fe400078e0002 */
[----:B------:R-:W-:Y:S02]  /*0d20*/  IMAD.MOV.U32 R13, RZ, RZ, R3 ;  /* 0x000000ffff0d7224 */ /* 0x000fe400078e0003 */
.L_x_14297:
[----:B------:R-:W-:Y:S05]  /*0d30*/  BSYNC B1 ;  /* 0x0000000000017941 */ /* 0x000fea0003800000 */
.L_x_14296:
[----:B------:R-:W-:Y:S01]  /*0d40*/  STG.E.128 [R24.64+0x1010], R12 ;  /* 0x0010100c18007986 */ /* 0x000fe2000c101d04 */
[----:B------:R-:W-:Y:S05]  /*0d50*/  EXIT ;  /* 0x000000000000794d */ /* 0x000fea0003800000 */
.L_x_14281:
        /* <DEDUP_REMOVED lines=78> */
[----:B------:R-:W-:Y:S05]  /*1240*/  CALL.REL.NOINC `($__internal_53_$__cuda_sm20_div_rn_f64_full) ;  /* 0x00000fc000007944 */ /* 0x000fea0003c00000 */
[----:B------:R-:W-:Y:S02]  /*1250*/  IMAD.MOV.U32 R24, RZ, RZ, R2 ;  /* 0x000000ffff187224 */ /* 0x000fe400078e0002 */
[----:B------:R-:W-:Y:S02]  /*1260*/  IMAD.MOV.U32 R25, RZ, RZ, R3 ;  /* 0x000000ffff197224 */ /* 0x000fe400078e0003 */
.L_x_14299:
[----:B------:R-:W-:Y:S05]  /*1270*/  BSYNC B1 ;  /* 0x0000000000017941 */ /* 0x000fea0003800000 */
.L_x_14298:
        /* <DEDUP_REMOVED lines=26> */
.L_x_14301:
[----:B------:R-:W-:Y:S05]  /*1420*/  BSYNC B1 ;  /* 0x0000000000017941 */ /* 0x000fea0003800000 */
.L_x_14300:
        /* <DEDUP_REMOVED lines=23> */
[----:B------:R-:W-:Y:S05]  /*15a0*/  CALL.REL.NOINC `($__internal_53_$__cuda_sm20_div_rn_f64_full) ;  /* 0x00000c6000007944 */ /* 0x000fea0003c00000 */
[----:B------:R-:W-:Y:S02]  /*15b0*/  IMAD.MOV.U32 R10, RZ, RZ, R2 ;  /* 0x000000ffff0a7224 */ /* 0x000fe400078e0002 */
[----:B------:R-:W-:Y:S02]  /*15c0*/  IMAD.MOV.U32 R11, RZ, RZ, R3 ;  /* 0x000000ffff0b7224 */ /* 0x000fe400078e0003 */
.L_x_14303:
[----:B------:R-:W-:Y:S05]  /*15d0*/  BSYNC B1 ;  /* 0x0000000000017941 */ /* 0x000fea0003800000 */
.L_x_14302:
        /* <DEDUP_REMOVED lines=26> */
.L_x_14305:
[----:B------:R-:W-:Y:S05]  /*1780*/  BSYNC B1 ;  /* 0x0000000000017941 */ /* 0x000fea0003800000 */
.L_x_14304:
        /* <DEDUP_REMOVED lines=26> */
.L_x_14307:
[----:B------:R-:W-:Y:S05]  /*1930*/  BSYNC B1 ;  /* 0x0000000000017941 */ /* 0x000fea0003800000 */
.L_x_14306:
        /* <DEDUP_REMOVED lines=24> */
[----:B------:R-:W-:Y:S01]  /*1ac0*/  IMAD.MOV.U32 R20, RZ, RZ, R2 ;  /* 0x000000ffff147224 */ /* 0x000fe200078e0002 */
[----:B------:R-:W-:Y:S02]  /*1ad0*/  MOV R21, R3 ;  /* 0x0000000300157202 */ /* 0x000fe40000000f00 */
.L_x_14309:
[----:B------:R-:W-:Y:S05]  /*1ae0*/  BSYNC B1 ;  /* 0x0000000000017941 */ /* 0x000fea0003800000 */
.L_x_14308:
        /* <DEDUP_REMOVED lines=26> */
.L_x_14311:
[----:B------:R-:W-:Y:S05]  /*1c90*/  BSYNC B1 ;  /* 0x0000000000017941 */ /* 0x000fea0003800000 */
.L_x_14310:
        /* <DEDUP_REMOVED lines=26> */
.L_x_14313:
[----:B------:R-:W-:Y:S05]  /*1e40*/  BSYNC B1 ;  /* 0x0000000000017941 */ /* 0x000fea0003800000 */
.L_x_14312:
        /* <DEDUP_REMOVED lines=22> */
.L_x_14316:
[----:B------:R-:W-:-:S13]  /*1fb0*/  ISETP.GE.AND P0, PT, R6, R7, PT ;  /* 0x000000070600720c */ /* 0x000fda0003f06270 */
[----:B------:R-:W-:Y:S05]  /*1fc0*/  @P0 BRA `(.L_x_14318) ;  /* 0x000000c000000947 */ /* 0x000fea0003800000 */
[----:B0-----:R-:W-:Y:S01]  /*1fd0*/  IMAD.IADD R2, R39, 0x1, R6 ;  /* 0x0000000127027824 */ /* 0x001fe200078e0206 */
[----:B------:R-:W-:Y:S01]  /*1fe0*/  IADD3 R6, R6, 0x80, RZ ;  /* 0x0000008006067810 */ /* 0x000fe20007ffe0ff */
[----:B------:R-:W-:-:S04]  /*1ff0*/  IMAD.MOV.U32 R3, RZ, RZ, 0x8 ;  /* 0x00000008ff037424 */ /* 0x000fc800078e00ff */
[----:B------:R-:W-:-:S05]  /*2000*/  IMAD.WIDE.U32 R2, R2, R3, c[0x0][0x178] ;  /* 0x00005e0002027625 */ /* 0x000fca00078e0003 */
[----:B-----5:R0:W-:Y:S02]  /*2010*/  STG.E.64 [R2.64], R8 ;  /* 0x0000000802007986 */ /* 0x0201e4000c101b04 */
.L_x_14317:
[----:B------:R-:W-:-:S13]  /*2020*/  ISETP.GE.AND P0, PT, R6, R7, PT ;  /* 0x000000070600720c */ /* 0x000fda0003f06270 */
[----:B------:R-:W-:Y:S05]  /*2030*/  @P0 BRA `(.L_x_14319) ;  /* 0x000000d000000947 */ /* 0x000fea0003800000 */
[----:B0-----:R-:W-:Y:S01]  /*2040*/  HFMA2.MMA R3, -RZ, RZ, 0, 4.76837158203125e-07 ;  /* 0x00000008ff037435 */ /* 0x001fe200000001ff */
[----:B------:R-:W-:Y:S01]  /*2050*/  IMAD.IADD R2, R39, 0x1, R6 ;  /* 0x0000000127027824 */ /* 0x000fe200078e0206 */
[----:B------:R-:W-:-:S08]  /*2060*/  IADD3 R6, R6, 0x80, RZ ;  /* 0x0000008006067810 */ /* 0x000fd00007ffe0ff */
[----:B------:R-:W-:-:S05]  /*2070*/  IMAD.WIDE.U32 R2, R2, R3, c[0x0][0x178] ;  /* 0x00005e0002027625 */ /* 0x000fca00078e0003 */
[----:B-----5:R0:W-:Y:S02]  /*2080*/  STG.E.64 [R2.64], R22 ;  /* 0x0000001602007986 */ /* 0x0201e4000c101b04 */
.L_x_14318:
        /* <DEDUP_REMOVED lines=8> */
.L_x_14319:
[----:B------:R-:W-:Y:S05]  /*2110*/  BSYNC B1 ;  /* 0x0000000000017941 */ /* 0x000fea0003800000 */
.L_x_14315:
[----:B------:R-:W-:-:S13]  /*2120*/  ISETP.GE.AND P0, PT, R6, R7, PT ;  /* 0x000000070600720c */ /* 0x000fda0003f06270 */
[----:B0-----:R-:W-:Y:S01]  /*2130*/  @!P0 MOV R3, 0x8 ;  /* 0x0000000800038802 */ /* 0x001fe20000000f00 */
[----:B------:R-:W-:Y:S01]  /*2140*/  @!P0 IMAD.IADD R2, R39, 0x1, R6 ;  /* 0x0000000127028824 */ /* 0x000fe200078e0206 */
[----:B------:R-:W-:-:S03]  /*2150*/  @!P0 IADD3 R6, R6, 0x80, RZ ;  /* 0x0000008006068810 */ /* 0x000fc60007ffe0ff */
[----:B------:R-:W-:-:S05]  /*2160*/  @!P0 IMAD.WIDE.U32 R2, R2, R3, c[0x0][0x178] ;  /* 0x00005e0002028625 */ /* 0x000fca00078e0003 */
[----:B-----5:R0:W-:Y:S02]  /*2170*/  @!P0 STG.E.64 [R2.64], R18 ;  /* 0x0000001202008986 */ /* 0x0201e4000c101b04 */
.L_x_14320:
[----:B------:R-:W-:Y:S05]  /*2180*/  BSYNC B0 ;  /* 0x0000000000007941 */ /* 0x000fea0003800000 */
.L_x_14314:
        /* <DEDUP_REMOVED lines=8> */
        .weak           $__internal_53_$__cuda_sm20_div_rn_f64_full
        .type           $__internal_53_$__cuda_sm20_div_rn_f64_full,@function
        .size           $__internal_53_$__cuda_sm20_div_rn_f64_full,(.L_x_17714 - $__internal_53_$__cuda_sm20_div_rn_f64_full)
$__internal_53_$__cuda_sm20_div_rn_f64_full:
        /* <DEDUP_REMOVED lines=35> */
.L_x_14321:
        /* <DEDUP_REMOVED lines=40> */
.L_x_14323:
        /* <DEDUP_REMOVED lines=17> */
.L_x_14326:
[----:B------:R-:W-:-:S05]  /*27d0*/  LOP3.LUT R2, R27, 0x80000, RZ, 0xfc, !PT ;  /* 0x000800001b027812 */ /* 0x000fca00078efcff */
[----:B------:R-:W-:Y:S02]  /*27e0*/  IMAD.MOV.U32 R3, RZ, RZ, R2 ;  /* 0x000000ffff037224 */ /* 0x000fe400078e0002 */
[----:B------:R-:W-:Y:S01]  /*27f0*/  IMAD.MOV.U32 R2, RZ, RZ, R26 ;  /* 0x000000ffff027224 */ /* 0x000fe200078e001a */
[----:B------:R-:W-:Y:S05]  /*2800*/  BRA `(.L_x_14324) ;  /* 0x0000003000007947 */ /* 0x000fea0003800000 */
.L_x_14325:
[----:B------:R-:W-:-:S05]  /*2810*/  LOP3.LUT R2, R35, 0x80000, RZ, 0xfc, !PT ;  /* 0x0008000023027812 */ /* 0x000fca00078efcff */
[----:B------:R-:W-:Y:S01]  /*2820*/  IMAD.MOV.U32 R3, RZ, RZ, R2 ;  /* 0x000000ffff037224 */ /* 0x000fe200078e0002 */
[----:B------:R-:W-:Y:S02]  /*2830*/  MOV R2, R34 ;  /* 0x0000002200027202 */ /* 0x000fe40000000f00 */
.L_x_14324:
[----:B------:R-:W-:Y:S05]  /*2840*/  BSYNC B0 ;  /* 0x0000000000007941 */ /* 0x000fea0003800000 */
.L_x_14322:
[----:B------:R-:W-:Y:S02]  /*2850*/  IMAD.MOV.U32 R4, RZ, RZ, R0 ;  /* 0x000000ffff047224 */ /* 0x000fe400078e0000 */
[----:B------:R-:W-:-:S04]  /*2860*/  IMAD.MOV.U32 R5, RZ, RZ, 0x0 ;  /* 0x00000000ff057424 */ /* 0x000fc800078e00ff */
[----:B------:R-:W-:Y:S05]  /*2870*/  RET.REL.NODEC R4 `(_ZN2at6native29vectorized_elementwise_kernelILi4ENS0_13AUnaryFunctorIdddNS0_15binary_internal10DivFunctorIdEEEESt5arrayIPcLm2EEEEviT0_T1_) ;  /* 0xffffd78004007950 */ /* 0x000fea0003c3ffff */
.L_x_14327:
        /* <DEDUP_REMOVED lines=16> */
.L_x_17714:


//--------------------- .text._ZN2at6native29vectorized_elementwise_kernelILi8ENS0_13AUnaryFunctorIdddNS0_15binary_internal10DivFunctorIdEEEESt5arrayIPcLm2EEEEviT0_T1_ --------------------------
	.section	.text._ZN2at6native29vectorized_elementwise_kernelILi8ENS0_13AUnaryFunctorIdddNS0_15binary_internal10DivFunctorIdEEEESt5arrayIPcLm2EEEEviT0_T1_,"ax",@progbits
	.sectioninfo	@"SHI_REGISTERS=4"
	.align	128
        .global         _ZN2at6native29vectorized_elementwise_kernelILi8ENS0_13AUnaryFunctorIdddNS0_15binary_internal10DivFunctorIdEEEESt5arrayIPcLm2EEEEviT0_T1_
        .type           _ZN2at6native29vectorized_elementwise_kernelILi8ENS0_13AUnaryFunctorIdddNS0_15binary_internal10DivFunctorIdEEEESt5arrayIPcLm2EEEEviT0_T1_,@function
        .size           _ZN2at6native29vectorized_elementwise_kernelILi8ENS0_13AUnaryFunctorIdddNS0_15binary_internal10DivFunctorIdEEEESt5arrayIPcLm2EEEEviT0_T1_,(.L_x_17840 - _ZN2at6native29vectorized_elementwise_kernelILi8ENS0_13AUnaryFunctorIdddNS0_15binary_internal10DivFunctorIdEEEESt5arrayIPcLm2EEEEviT0_T1_)
        .other          _ZN2at6native29vectorized_elementwise_kernelILi8ENS0_13AUnaryFunctorIdddNS0_15binary_internal10DivFunctorIdEEEESt5arrayIPcLm2EEEEviT0_T1_,@"STO_CUDA_ENTRY STV_DEFAULT"
_ZN2at6native29vectorized_elementwise_kernelILi8ENS0_13AUnaryFunctorIdddNS0_15binary_internal10DivFunctorIdEEEESt5arrayIPcLm2EEEEviT0_T1_:
.text._ZN2at6native29vectorized_elementwise_kernelILi8ENS0_13AUnaryFunctorIdddNS0_15binary_internal10DivFunctorIdEEEESt5arrayIPcLm2EEEEviT0_T1_:
[----:B------:R-:W-:Y:S02]  /*0000*/  MOV R1, c[0x0][0x28] ;  /* 0x00000a0000017a02 */ /* 0x000fe40000000f00 */
[----:B------:R-:W-:Y:S05]  /*0010*/  EXIT ;  /* 0x000000000000794d */ /* 0x000fea0003800000 */
.L_x_14328:
        /* <DEDUP_REMOVED lines=14> */
.L_x_17840:


//--------------------- .text._ZN2at6native18elementwise_kernelILi128ELi4EZNS0_15gpu_kernel_implINS0_13BUnaryFunctorIN3c108BFloat16ES5_S5_NS0_15binary_internal10MulFunctorIfEEEEEEvRNS_18TensorIteratorBaseERKT_EUliE_EEviT1_ --------------------------
	.section	.text._ZN2at6native18elementwise_kernelILi128ELi4EZNS0_15gpu_kernel_implINS0_13BUnaryFunctorIN3c108BFloat16ES5_S5_NS0_15binary_internal10MulFunctorIfEEEEEEvRNS_18TensorIteratorBaseERKT_EUliE_EEviT1_,"ax",@progbits
	.sectioninfo	@"SHI_REGISTERS=26"
	.align	128
        .global         _ZN2at6native18elementwise_kernelILi128ELi4EZNS0_15gpu_kernel_implINS0_13BUnaryFunctorIN3c108BFloat16ES5_S5_NS0_15binary_internal10MulFunctorIfEEEEEEvRNS_18TensorIteratorBaseERKT_EUliE_EEviT1_
        .type           _ZN2at6native18elementwise_kernelILi128ELi4EZNS0_15gpu_kernel_implINS0_13BUnaryFunctorIN3c108BFloat16ES5_S5_NS0_15binary_internal10MulFunctorIfEEEEEEvRNS_18TensorIteratorBaseERKT_EUliE_EEviT1_,@function
        .size           _ZN2at6native18elementwise_kernelILi128ELi4EZNS0_15gpu_kernel_implINS0_13BUnaryFunctorIN3c108BFloat16ES5_S5_NS0_15binary_internal10MulFunctorIfEEEEEEvRNS_18TensorIteratorBaseERKT_EUliE_EEviT1_,(.L_x_17841 - _ZN2at6native18elementwise_kernelILi128ELi4EZNS0_15gpu_kernel_implINS0_13BUnaryFunctorIN3c108BFloat16ES5_S5_NS0_15binary_internal10MulFunctorIfEEEEEEvRNS_18TensorIteratorBaseERKT_EUliE_EEviT1_)
        .other          _ZN2at6native18elementwise_kernelILi128ELi4EZNS0_15gpu_kernel_implINS0_13BUnaryFunctorIN3c108BFloat16ES5_S5_NS0_15binary_internal10MulFunctorIfEEEEEEvRNS_18TensorIteratorBaseERKT_EUliE_EEviT1_,@"STO_CUDA_ENTRY STV_DEFAULT"
_ZN2at6native18elementwise_kernelILi128ELi4EZNS0_15gpu_kernel_implINS0_13BUnaryFunctorIN3c108BFloat16ES5_S5_NS0_15binary_internal10MulFunctorIfEEEEEEvRNS_18TensorIteratorBaseERKT_EUliE_EEviT1_:
.text._ZN2at6native18elementwise_kernelILi128ELi4EZNS0_15gpu_kernel_implINS0_13BUnaryFunctorIN3c108BFloat16ES5_S5_NS0_15binary_internal10MulFunctorIfEEEEEEvRNS_18TensorIteratorBaseERKT_EUliE_EEviT1_:
        /* <DEDUP_REMOVED lines=237> */
.L_x_14331:
        /* <DEDUP_REMOVED lines=20> */
.L_x_14335:
[----:B------:R-:W2:Y:S02]  /*1010*/  LDG.E.U8 R2, [R2.64] ;  /* 0x0000002402027981 */ /* 0x000ea4000c1e1100 */
[----:B--2---:R-:W0:Y:S02]  /*1020*/  I2F.U16 R0, R2 ;  /* 0x0000000200007306 */ /* 0x004e240000101000 */
[----:B0-----:R-:W-:Y:S01]  /*1030*/  F2FP.BF16.PACK_AB R0, RZ, R0 ;  /* 0x00000000ff00723e */ /* 0x001fe200000010ff */
[----:B------:R-:W-:Y:S05]  /*1040*/  BRA `(.L_x_14337) ;  /* 0x00000e3000007947 */ /* 0x000fea0003800000 */
.L_x_14334:
        /* <DEDUP_REMOVED lines=10> */
.L_x_14339:
[----:B------:R-:W2:Y:S02]  /*10f0*/  LDG.E R2, [R2.64] ;  /* 0x0000002402027981 */ /* 0x000ea4000c1e1900 */
[----:B--2---:R-:W0:Y:S02]  /*1100*/  I2F R0, R2 ;  /* 0x0000000200007306 */ /* 0x004e240000201400 */
[----:B0-----:R-:W-:Y:S01]  /*1110*/  F2FP.BF16.PACK_AB R0, RZ, R0 ;  /* 0x00000000ff00723e */ /* 0x001fe200000010ff */
[----:B------:R-:W-:Y:S05]  /*1120*/  BRA `(.L_x_14337) ;  /* 0x00000d5000007947 */ /* 0x000fea0003800000 */
.L_x_14338:
[----:B------:R-:W2:Y:S02]  /*1130*/  LDG.E.U16 R2, [R2.64] ;  /* 0x0000002402027981 */ /* 0x000ea4000c1e1500 */
[----:B--2---:R-:W0:Y:S02]  /*1140*/  I2F.S16 R0, R2 ;  /* 0x0000000200007306 */ /* 0x004e240000101400 */
[----:B0-----:R-:W-:Y:S01]  /*1150*/  F2FP.BF16.PACK_AB R0, RZ, R0 ;  /* 0x00000000ff00723e */ /* 0x001fe200000010ff */
[----:B------:R-:W-:Y:S05]  /*1160*/  BRA `(.L_x_14337) ;  /* 0x00000d1000007947 */ /* 0x000fea0003800000 */
.L_x_14333:
        /* <DEDUP_REMOVED lines=9> */
.L_x_14341:
[----:B------:R-:W2:Y:S02]  /*1200*/  LDG.E.U16 R0, [R2.64] ;  /* 0x0000002402007981 */ /* 0x000ea4000c1e1500 */
[----:B--2---:R-:W-:-:S05]  /*1210*/  HADD2.F32 R0, -RZ, R0.H0_H0 ;  /* 0x20000000ff007230 */ /* 0x004fca0000004100 */
[----:B------:R-:W-:Y:S01]  /*1220*/  F2FP.BF16.PACK_AB R0, RZ, R0 ;  /* 0x00000000ff00723e */ /* 0x000fe200000010ff */
[----:B------:R-:W-:Y:S05]  /*1230*/  BRA `(.L_x_14337) ;  /* 0x00000c4000007947 */ /* 0x000fea0003800000 */
.L_x_14340:
        /* <DEDUP_REMOVED lines=9> */
.L_x_14343:
[----:B------:R-:W2:Y:S02]  /*12d0*/  LDG.E.U16 R2, [R2.64] ;  /* 0x0000002402027981 */ /* 0x000ea4000c1e1500 */
[----:B--2---:R-:W-:-:S05]  /*12e0*/  HADD2.F32 R0, -RZ, R2.H0_H0 ;  /* 0x20000002ff007230 */ /* 0x004fca0000004100 */
[----:B------:R-:W-:Y:S01]  /*12f0*/  F2FP.BF16.PACK_AB R0, RZ, R0 ;  /* 0x00000000ff00723e */ /* 0x000fe200000010ff */
[----:B------:R-:W-:Y:S05]  /*1300*/  BRA `(.L_x_14337) ;  /* 0x00000b7000007947 */ /* 0x000fea0003800000 */
.L_x_14342:
[----:B------:R-:W2:Y:S02]  /*1310*/  LDG.E.64 R2, [R2.64] ;  /* 0x0000002402027981 */ /* 0x000ea4000c1e1b00 */
[----:B--2---:R-:W0:Y:S01]  /*1320*/  F2F.F32.F64 R0, R2 ;  /* 0x0000000200007310 */ /* 0x004e220000301000 */
[----:B------:R-:W0:-:S14]  /*1330*/  DSETP.GEU.AND P0, PT, |R2|, c[0x2][0x0], PT ;  /* 0x008000000200762a */ /* 0x000e1c0003f0e200 */
[----:B0-----:R-:W-:-:S05]  /*1340*/  @!P0 FMUL R0, R0, 1.175494350822287508e-38 ;  /* 0x0080000000008820 */ /* 0x001fca0000400000 */
[----:B------:R-:W-:Y:S01]  /*1350*/  F2FP.BF16.PACK_AB R0, RZ, R0 ;  /* 0x00000000ff00723e */ /* 0x000fe200000010ff */
[----:B------:R-:W-:Y:S05]  /*1360*/  BRA `(.L_x_14337) ;  /* 0x00000b1000007947 */ /* 0x000fea0003800000 */
.L_x_14332:
        /* <DEDUP_REMOVED lines=13> */
.L_x_14346:
[----:B------:R-:W2:Y:S02]  /*1440*/  LDG.E.64 R2, [R2.64] ;  /* 0x0000002402027981 */ /* 0x000ea4000c1e1b00 */
[----:B--2---:R-:W0:Y:S01]  /*1450*/  F2F.F32.F64 R0, R2 ;  /* 0x0000000200007310 */ /* 0x004e220000301000 */
[----:B------:R-:W0:-:S14]  /*1460*/  DSETP.GEU.AND P0, PT, |R2|, c[0x2][0x0], PT ;  /* 0x008000000200762a */ /* 0x000e1c0003f0e200 */
[----:B0-----:R-:W-:-:S05]  /*1470*/  @!P0 FMUL R0, R0, 1.175494350822287508e-38 ;  /* 0x0080000000008820 */ /* 0x001fca0000400000 */
[----:B------:R-:W-:Y:S01]  /*1480*/  F2FP.BF16.PACK_AB R0, RZ, R0 ;  /* 0x00000000ff00723e */ /* 0x000fe200000010ff */
[----:B------:R-:W-:Y:S05]  /*1490*/  BRA `(.L_x_14337) ;  /* 0x000009e000007947 */ /* 0x000fea0003800000 */
.L_x_14345:
        /* <DEDUP_REMOVED lines=28> */
.L_x_14348:
        /* <DEDUP_REMOVED lines=15> */
.L_x_14347:
[----:B------:R0:W5:Y:S01]  /*1750*/  LDG.E.U16 R0, [R2.64] ;  /* 0x0000002402007981 */ /* 0x000162000c1e1500 */
[----:B------:R-:W-:Y:S05]  /*1760*/  BRA `(.L_x_14337) ;  /* 0x0000071000007947 */ /* 0x000fea0003800000 */
.L_x_14344:
        /* <DEDUP_REMOVED lines=12> */
.L_x_14351:
        /* <DEDUP_REMOVED lines=21> */
.L_x_14355:
[----:B------:R-:W-:Y:S05]  /*1980*/  BSYNC B1 ;  /* 0x0000000000017941 */ /* 0x000fea0003800000 */
.L_x_14354:
[----:B------:R-:W-:Y:S01]  /*1990*/  LEA R3, R0, 0x3b800000, 0x17 ;  /* 0x3b80000000037811 */ /* 0x000fe200078eb8ff */
[----:B------:R-:W-:-:S05]  /*19a0*/  IMAD.SHL.U32 R0, R2, 0x100000, RZ ;  /* 0x0010000002007824 */ /* 0x000fca00078e00ff */
[----:B------:R-:W-:Y:S02]  /*19b0*/  LOP3.LUT R0, R3, R0, R4, 0xfe, !PT ;  /* 0x0000000003007212 */ /* 0x000fe400078efe04 */
.L_x_14353:
[----:B------:R-:W-:Y:S05]  /*19c0*/  BSYNC B0 ;  /* 0x0000000000007941 */ /* 0x000fea0003800000 */
.L_x_14352:
[----:B------:R-:W-:Y:S01]  /*19d0*/  F2FP.BF16.PACK_AB R0, RZ, R0 ;  /* 0x00000000ff00723e */ /* 0x000fe200000010ff */
[----:B------:R-:W-:Y:S05]  /*19e0*/  BRA `(.L_x_14337) ;  /* 0x0000049000007947 */ /* 0x000fea0003800000 */
.L_x_14350:
        /* <DEDUP_REMOVED lines=21> */
.L_x_14359:
[----:B------:R-:W-:Y:S05]  /*1b40*/  BSYNC B1 ;  /* 0x0000000000017941 */ /* 0x000fea0003800000 */
.L_x_14358:
[----:B------:R-:W-:Y:S01]  /*1b50*/  LEA R3, R0, 0x37800000, 0x17 ;  /* 0x3780000000037811 */ /* 0x000fe200078eb8ff */
[----:B------:R-:W-:-:S05]  /*1b60*/  IMAD.SHL.U32 R0, R2, 0x200000, RZ ;  /* 0x0020000002007824 */ /* 0x000fca00078e00ff */
[----:B------:R-:W-:Y:S02]  /*1b70*/  LOP3.LUT R0, R3, R0, R4, 0xfe, !PT ;  /* 0x0000000003007212 */ /* 0x000fe400078efe04 */
.L_x_14357:
[----:B------:R-:W-:Y:S05]  /*1b80*/  BSYNC B0 ;  /* 0x0000000000007941 */ /* 0x000fea0003800000 */
.L_x_14356:
[----:B------:R-:W-:Y:S01]  /*1b90*/  F2FP.BF16.PACK_AB R0, RZ, R0 ;  /* 0x00000000ff00723e */ /* 0x000fe200000010ff */
[----:B------:R-:W-:Y:S05]  /*1ba0*/  BRA `(.L_x_14337) ;  /* 0x000002d000007947 */ /* 0x000fea0003800000 */
.L_x_14349:
        /* <DEDUP_REMOVED lines=14> */
.L_x_14363:
[----:B------:R-:W-:Y:S05]  /*1c90*/  BSYNC B0 ;  /* 0x0000000000007941 */ /* 0x000fea0003800000 */
.L_x_14362:
[----:B------:R-:W-:Y:S01]  /*1ca0*/  F2FP.BF16.PACK_AB R0, RZ, R0 ;  /* 0x00000000ff00723e */ /* 0x000fe200000010ff */
[----:B------:R-:W-:Y:S05]  /*1cb0*/  BRA `(.L_x_14337) ;  /* 0x000001c000007947 */ /* 0x000fea0003800000 */
.L_x_14336:
        /* <DEDUP_REMOVED lines=21> */
.L_x_14361:
[----:B------:R-:W2:Y:S02]  /*1e10*/  LDG.E.64 R2, [R2.64] ;  /* 0x0000002402027981 */ /* 0x000ea4000c1e1b00 */
[----:B--2---:R-:W0:Y:S02]  /*1e20*/  I2F.U64 R0, R2 ;  /* 0x0000000200007312 */ /* 0x004e240000301000 */
[----:B0-----:R-:W-:Y:S01]  /*1e30*/  F2FP.BF16.PACK_AB R0, RZ, R0 ;  /* 0x00000000ff00723e */ /* 0x001fe200000010ff */
[----:B------:R-:W-:Y:S05]  /*1e40*/  BRA `(.L_x_14337) ;  /* 0x0000003000007947 */ /* 0x000fea0003800000 */
.L_x_14360:
[----:B------:R-:W2:Y:S02]  /*1e50*/  LDG.E R2, [R2.64] ;  /* 0x0000002402027981 */ /* 0x000ea4000c1e1900 */
[----:B--2---:R-:W0:Y:S02]  /*1e60*/  I2F.U32 R0, R2 ;  /* 0x0000000200007306 */ /* 0x004e240000201000 */
[----:B0-----:R-:W-:-:S06]  /*1e70*/  F2FP.BF16.PACK_AB R0, RZ, R0 ;  /* 0x00000000ff00723e */ /* 0x001fcc00000010ff */
.L_x_14337:
[----:B0-----:R-:W0:Y:S01]  /*1e80*/  LDC.U8 R3, c[0x0][0x378] ;  /* 0x0000de00ff037b82 */ /* 0x001e220000000000 */
[----:B-----5:R-:W-:-:S05]  /*1e90*/  PRMT R0, RZ, 0x5410, R0 ;  /* 0x00005410ff007816 */ /* 0x020fca0000000000 */
[----:B------:R-:W-:-:S05]  /*1ea0*/  FMUL.FTZ R0, R0, c[0x0][0x374] ;  /* 0x0000dd0000007a20 */ /* 0x000fca0000410000 */
[----:B------:R-:W-:Y:S02]  /*1eb0*/  F2FP.BF16.PACK_AB R0, RZ, R0 ;  /* 0x00000000ff00723e */ /* 0x000fe400000010ff */
        /* <DEDUP_REMOVED lines=15> */
.L_x_14367:
[----:B------:R-:W-:-:S06]  /*1fb0*/  PRMT R3, RZ, 0x5410, R0 ;  /* 0x00005410ff037816 */ /* 0x000fcc0000000000 */
[----:B------:R-:W0:Y:S02]  /*1fc0*/  F2I.S64.TRUNC R2, R3 ;  /* 0x0000000300027311 */ /* 0x000e24000020d900 */
[----:B0-----:R0:W-:Y:S01]  /*1fd0*/  STG.E.U8 [R16.64], R2 ;  /* 0x0000000210007986 */ /* 0x0011e2000c101124 */
[----:B------:R-:W-:Y:S05]  /*1fe0*/  BRA `(.L_x_14369) ;  /* 0x00000e4000007947 */ /* 0x000fea0003800000 */
.L_x_14366:
        /* <DEDUP_REMOVED lines=10> */
.L_x_14371:
[----:B------:R-:W-:-:S04]  /*2090*/  PRMT R0, RZ, 0x5410, R0 ;  /* 0x00005410ff007816 */ /* 0x000fc80000000000 */
[----:B------:R-:W0:Y:S02]  /*20a0*/  F2I.FTZ.TRUNC.NTZ R3, R0 ;  /* 0x0000000000037305 */ /* 0x000e24000021f100 */
[----:B0-----:R0:W-:Y:S01]  /*20b0*/  STG.E [R16.64], R3 ;  /* 0x0000000310007986 */ /* 0x0011e2000c101924 */
[----:B------:R-:W-:Y:S05]  /*20c0*/  BRA `(.L_x_14369) ;  /* 0x00000d6000007947 */ /* 0x000fea0003800000 */
.L_x_14370:
[----:B------:R-:W-:-:S04]  /*20d0*/  PRMT R0, RZ, 0x5410, R0 ;  /* 0x00005410ff007816 */ /* 0x000fc80000000000 */
[----:B------:R-:W0:Y:S02]  /*20e0*/  F2I.FTZ.TRUNC.NTZ R3, R0 ;  /* 0x0000000000037305 */ /* 0x000e24000021f100 */
[----:B0-----:R0:W-:Y:S01]  /*20f0*/  STG.E.U16 [R16.64], R3 ;  /* 0x0000000310007986 */ /* 0x0011e2000c101524 */
[----:B------:R-:W-:Y:S05]  /*2100*/  BRA `(.L_x_14369) ;  /* 0x00000d2000007947 */ /* 0x000fea0003800000 */
.L_x_14365:
        /* <DEDUP_REMOVED lines=9> */
.L_x_14373:
[----:B------:R-:W-:-:S04]  /*21a0*/  PRMT R0, RZ, 0x5410, R0 ;  /* 0x00005410ff007816 */ /* 0x000fc80000000000 */
[----:B------:R-:W-:-:S05]  /*21b0*/  F2FP.PACK_AB R0, RZ, R0 ;  /* 0x00000000ff00723e */ /* 0x000fca00000000ff */
[----:B------:R0:W-:Y:S01]  /*21c0*/  STG.E.U16 [R16.64], R0 ;  /* 0x0000000010007986 */ /* 0x0001e2000c101524 */
[----:B------:R-:W-:Y:S05]  /*21d0*/  BRA `(.L_x_14369) ;  /* 0x00000c5000007947 */ /* 0x000fea0003800000 */
.L_x_14372:
        /* <DEDUP_REMOVED lines=10> */
.L_x_14375:
[----:B------:R-:W-:-:S04]  /*2280*/  PRMT R0, RZ, 0x5410, R0 ;  /* 0x00005410ff007816 */ /* 0x000fc80000000000 */
[----:B------:R-:W-:-:S04]  /*2290*/  F2FP.PACK_AB R3, RZ, R0 ;  /* 0x00000000ff03723e */ /* 0x000fc800000000ff */
[----:B------:R-:W-:-:S05]  /*22a0*/  PRMT R3, R3, 0x5410, RZ ;  /* 0x0000541003037816 */ /* 0x000fca00000000ff */
[----:B------:R0:W-:Y:S01]  /*22b0*/  STG.E [R16.64], R3 ;  /* 0x0000000310007986 */ /* 0x0001e2000c101924 */
[----:B------:R-:W-:Y:S05]  /*22c0*/  BRA `(.L_x_14369) ;  /* 0x00000b6000007947 */ /* 0x000fea0003800000 */
.L_x_14374:
[----:B------:R-:W-:-:S05]  /*22d0*/  PRMT R2, RZ, 0x5410, R0 ;  /* 0x00005410ff027816 */ /* 0x000fca0000000000 */
[----:B------:R-:W-:-:S06]  /*22e0*/  FMUL.FTZ R2, R2, 1 ;  /* 0x3f80000002027820 */ /* 0x000fcc0000410000 */
[----:B------:R-:W0:Y:S02]  /*22f0*/  F2F.F64.F32 R2, R2 ;  /* 0x0000000200027310 */ /* 0x000e240000201800 */
[----:B0-----:R0:W-:Y:S01]  /*2300*/  STG.E.64 [R16.64], R2 ;  /* 0x0000000210007986 */ /* 0x0011e2000c101b24 */
[----:B------:R-:W-:Y:S05]  /*2310*/  BRA `(.L_x_14369) ;  /* 0x00000b1000007947 */ /* 0x000fea0003800000 */
.L_x_14364:
        /* <DEDUP_REMOVED lines=13> */
.L_x_14378:
[----:B------:R-:W-:Y:S01]  /*23f0*/  PRMT R0, RZ, 0x5410, R0 ;  /* 0x00005410ff007816 */ /* 0x000fe20000000000 */
[----:B------:R-:W-:-:S04]  /*2400*/  CS2R R6, SRZ ;  /* 0x0000000000067805 */ /* 0x000fc8000001ff00 */
[----:B------:R-:W-:-:S04]  /*2410*/  FMUL.FTZ R0, R0, 1 ;  /* 0x3f80000000007820 */ /* 0x000fc80000410000 */
[----:B------:R-:W0:Y:S02]  /*2420*/  F2F.F64.F32 R4, R0 ;  /* 0x0000000000047310 */ /* 0x000e240000201800 */
[----:B0-----:R0:W-:Y:S01]  /*2430*/  STG.E.128 [R16.64], R4 ;  /* 0x0000000410007986 */ /* 0x0011e2000c101d24 */
[----:B------:R-:W-:Y:S05]  /*2440*/  BRA `(.L_x_14369) ;  /* 0x000009e000007947 */ /* 0x000fea0003800000 */
.L_x_14377:
        /* <DEDUP_REMOVED lines=21> */
.L_x_14382:
[----:B------:R-:W-:Y:S05]  /*25a0*/  BSYNC B0 ;  /* 0x0000000000007941 */ /* 0x000fea0003800000 */
.L_x_14381:
[----:B------:R-:W-:-:S05]  /*25b0*/  LOP3.LUT R3, R0, R3, RZ, 0xfc, !PT ;  /* 0x0000000300037212 */ /* 0x000fca00078efcff */
[----:B------:R0:W-:Y:S01]  /*25c0*/  STG.E.U8 [R16.64], R3 ;  /* 0x0000000310007986 */ /* 0x0001e2000c101124 */
[----:B------:R-:W-:Y:S05]  /*25d0*/  BRA `(.L_x_14369) ;  /* 0x0000085000007947 */ /* 0x000fea0003800000 */
.L_x_14380:
        /* <DEDUP_REMOVED lines=13> */
.L_x_14384:
[----:B------:R-:W-:Y:S01]  /*26b0*/  IMAD.MOV.U32 R0, RZ, RZ, 0x7f ;  /* 0x0000007fff007424 */ /* 0x000fe200078e00ff */
[----:B------:R-:W-:-:S04]  /*26c0*/  ISETP.GT.U32.AND P0, PT, R2, 0x7f800000, PT ;  /* 0x7f8000000200780c */ /* 0x000fc80003f04070 */
[----:B------:R-:W-:-:S04]  /*26d0*/  SEL R0, R0, 0x7c, P0 ;  /* 0x0000007c00007807 */ /* 0x000fc80000000000 */
.L_x_14385:
[----:B------:R-:W-:Y:S05]  /*26e0*/  BSYNC B0 ;  /* 0x0000000000007941 */ /* 0x000fea0003800000 */
.L_x_14383:
[----:B------:R-:W-:-:S04]  /*26f0*/  LOP3.LUT R2, R3, 0x80000000, RZ, 0xc0, !PT ;  /* 0x8000000003027812 */ /* 0x000fc800078ec0ff */
[----:B------:R-:W-:-:S04]  /*2700*/  SHF.R.U32.HI R3, RZ, 0x18, R2 ;  /* 0x00000018ff037819 */ /* 0x000fc80000011602 */
[----:B------:R-:W-:-:S05]  /*2710*/  LOP3.LUT R3, R0, R3, RZ, 0xfc, !PT ;  /* 0x0000000300037212 */ /* 0x000fca00078efcff */
[----:B------:R0:W-:Y:S01]  /*2720*/  STG.E.U8 [R16.64], R3 ;  /* 0x0000000310007986 */ /* 0x0001e2000c101124 */
[----:B------:R-:W-:Y:S05]  /*2730*/  BRA `(.L_x_14369) ;  /* 0x000006f000007947 */ /* 0x000fea0003800000 */
.L_x_14379:
[----:B------:R0:W-:Y:S01]  /*2740*/  STG.E.U16 [R16.64], R0 ;  /* 0x0000000010007986 */ /* 0x0001e2000c101524 */
[----:B------:R-:W-:Y:S05]  /*2750*/  BRA `(.L_x_14369) ;  /* 0x000006d000007947 */ /* 0x000fea0003800000 */
.L_x_14376:
        /* <DEDUP_REMOVED lines=12> */
.L_x_14388:
        /* <DEDUP_REMOVED lines=17> */
.L_x_14391:
[----:B------:R-:W-:-:S04]  /*2930*/  LOP3.LUT R2, R3, 0x80000000, RZ, 0xc0, !PT ;  /* 0x8000000003027812 */ /* 0x000fc800078ec0ff */
[----:B------:R-:W-:-:S04]  /*2940*/  SHF.R.U32.HI R3, RZ, 0x18, R2 ;  /* 0x00000018ff037819 */ /* 0x000fc80000011602 */
[----:B------:R-:W-:-:S04]  /*2950*/  LOP3.LUT R0, R0, R3, RZ, 0xfc, !PT ;  /* 0x0000000300007212 */ /* 0x000fc800078efcff */
[----:B------:R-:W-:Y:S02]  /*2960*/  PRMT R8, R0, 0x7610, R8 ;  /* 0x0000761000087816 */ /* 0x000fe40000000008 */
.L_x_14390:
[----:B------:R-:W-:Y:S05]  /*2970*/  BSYNC B0 ;  /* 0x0000000000007941 */ /* 0x000fea0003800000 */
.L_x_14389:
[----:B------:R0:W-:Y:S01]  /*2980*/  STG.E.U8 [R16.64], R8 ;  /* 0x0000000810007986 */ /* 0x0001e2000c101124 */
[----:B------:R-:W-:Y:S05]  /*2990*/  BRA `(.L_x_14369) ;  /* 0x0000049000007947 */ /* 0x000fea0003800000 */
.L_x_14387:
        /* <DEDUP_REMOVED lines=17> */
.L_x_14394:
[----:B------:R-:W-:-:S04]  /*2ab0*/  LOP3.LUT R2, R3, 0x80000000, RZ, 0xc0, !PT ;  /* 0x8000000003027812 */ /* 0x000fc800078ec0ff */
[----:B------:R-:W-:-:S04]  /*2ac0*/  SHF.R.U32.HI R3, RZ, 0x18, R2 ;  /* 0x00000018ff037819 */ /* 0x000fc80000011602 */
[----:B------:R-:W-:-:S04]  /*2ad0*/  LOP3.LUT R0, R0, R3, RZ, 0xfc, !PT ;  /* 0x0000000300007212 */ /* 0x000fc800078efcff */
[----:B------:R-:W-:Y:S02]  /*2ae0*/  PRMT R8, R0, 0x7610, R8 ;  /* 0x0000761000087816 */ /* 0x000fe40000000008 */
.L_x_14393:
[----:B------:R-:W-:Y:S05]  /*2af0*/  BSYNC B0 ;  /* 0x0000000000007941 */ /* 0x000fea0003800000 */
.L_x_14392:
[----:B------:R0:W-:Y:S01]  /*2b00*/  STG.E.U8 [R16.64], R8 ;  /* 0x0000000810007986 */ /* 0x0001e2000c101124 */
[----:B------:R-:W-:Y:S05]  /*2b10*/  BRA `(.L_x_14369) ;  /* 0x0000031000007947 */ /* 0x000fea0003800000 */
.L_x_14386:
        /* <DEDUP_REMOVED lines=22> */
.L_x_14368:
        /* <DEDUP_REMOVED lines=20> */
.L_x_14396:
[----:B------:R-:W-:-:S06]  /*2dc0*/  PRMT R2, RZ, 0x5410, R0 ;  /* 0x00005410ff027816 */ /* 0x000fcc0000000000 */
[----:B------:R-:W0:Y:S02]  /*2dd0*/  F2I.U64.TRUNC R2, R2 ;  /* 0x0000000200027311 */ /* 0x000e24000020d800 */
[----:B0-----:R0:W-:Y:S01]  /*2de0*/  STG.E.64 [R16.64], R2 ;  /* 0x0000000210007986 */ /* 0x0011e2000c101b24 */
[----:B------:R-:W-:Y:S05]  /*2df0*/  BRA `(.L_x_14369) ;  /* 0x0000003000007947 */ /* 0x000fea0003800000 */
.L_x_14395:
[----:B------:R-:W-:-:S04]  /*2e00*/  PRMT R0, RZ, 0x5410, R0 ;  /* 0x00005410ff007816 */ /* 0x000fc80000000000 */
[----:B------:R-:W0:Y:S02]  /*2e10*/  F2I.FTZ.U32.TRUNC.NTZ R3, R0 ;  /* 0x0000000000037305 */ /* 0x000e24000021f000 */
[----:B0-----:R0:W-:Y:S02]  /*2e20*/  STG.E [R16.64], R3 ;  /* 0x0000000310007986 */ /* 0x0011e4000c101924 */
.L_x_14369:
[----:B------:R-:W-:-:S05]  /*2e30*/  IMAD R18, R18, 0x200, R23 ;  /* 0x0000020012127824 */ /* 0x000fca00078e0217 */
[----:B------:R-:W-:Y:S02]  /*2e40*/  IADD3 R19, R18, 0x80, RZ ;  /* 0x0000008012137810 */ /* 0x000fe40007ffe0ff */
.L_x_14330:
[----:B------:R-:W-:Y:S05]  /*2e50*/  BSYNC B6 ;  /* 0x0000000000067941 */ /* 0x000fea0003800000 */
.L_x_14329:
        /* <DEDUP_REMOVED lines=231> */
.L_x_14399:
        /* <DEDUP_REMOVED lines=20> */
.L_x_14403:
[----:B------:R-:W2:Y:S02]  /*3e10*/  LDG.E.U8 R2, [R2.64] ;  /* 0x0000002402027981 */ /* 0x000ea4000c1e1100 */
[----:B--2---:R-:W0:Y:S02]  /*3e20*/  I2F.U16 R0, R2 ;  /* 0x0000000200007306 */ /* 0x004e240000101000 */
[----:B0-----:R-:W-:Y:S01]  /*3e30*/  F2FP.BF16.PACK_AB R0, RZ, R0 ;  /* 0x00000000ff00723e */ /* 0x001fe200000010ff */
[----:B------:R-:W-:Y:S05]  /*3e40*/  BRA `(.L_x_14405) ;  /* 0x00000e3000007947 */ /* 0x000fea0003800000 */
.L_x_14402:
        /* <DEDUP_REMOVED lines=10> */
.L_x_14407:
[----:B------:R-:W2:Y:S02]  /*3ef0*/  LDG.E R2, [R2.64] ;  /* 0x0000002402027981 */ /* 0x000ea4000c1e1900 */
[----:B--2---:R-:W0:Y:S02]  /*3f00*/  I2F R0, R2 ;  /* 0x0000000200007306 */ /* 0x004e240000201400 */
[----:B0-----:R-:W-:Y:S01]  /*3f10*/  F2FP.BF16.PACK_AB R0, RZ, R0 ;  /* 0x00000000ff00723e */ /* 0x001fe200000010ff */
[----:B------:R-:W-:Y:S05]  /*3f20*/  BRA `(.L_x_14405) ;  /* 0x00000d5000007947 */ /* 0x000fea0003800000 */
.L_x_14406:
[----:B------:R-:W2:Y:S02]  /*3f30*/  LDG.E.U16 R2, [R2.64] ;  /* 0x0000002402027981 */ /* 0x000ea4000c1e1500 */
[----:B--2---:R-:W0:Y:S02]  /*3f40*/  I2F.S16 R0, R2 ;  /* 0x0000000200007306 */ /* 0x004e240000101400 */
[----:B0-----:R-:W-:Y:S01]  /*3f50*/  F2FP.BF16.PACK_AB R0, RZ, R0 ;  /* 0x00000000ff00723e */ /* 0x001fe200000010ff */
[----:B------:R-:W-:Y:S05]  /*3f60*/  BRA `(.L_x_14405) ;  /* 0x00000d1000007947 */ /* 0x000fea0003800000 */
.L_x_14401:
        /* <DEDUP_REMOVED lines=9> */
.L_x_14409:
[----:B------:R-:W2:Y:S02]  /*4000*/  LDG.E.U16 R0, [R2.64] ;  /* 0x0000002402007981 */ /* 0x000ea4000c1e1500 */
[----:B--2---:R-:W-:-:S05]  /*4010*/  HADD2.F32 R0, -RZ, R0.H0_H0 ;  /* 0x20000000ff007230 */ /* 0x004fca0000004100 */
[----:B------:R-:W-:Y:S01]  /*4020*/  F2FP.BF16.PACK_AB R0, RZ, R0 ;  /* 0x00000000ff00723e */ /* 0x000fe200000010ff */
[----:B------:R-:W-:Y:S05]  /*4030*/  BRA `(.L_x_14405) ;  /* 0x00000c4000007947 */ /* 0x000fea0003800000 */
.L_x_14408:
        /* <DEDUP_REMOVED lines=9> */
.L_x_14411:
[----:B------:R-:W2:Y:S02]  /*40d0*/  LDG.E.U16 R2, [R2.64] ;  /* 0x0000002402027981 */ /* 0x000ea4000c1e1500 */
[----:B--2---:R-:W-:-:S05]  /*40e0*/  HADD2.F32 R0, -RZ, R2.H0_H0 ;  /* 0x20000002ff007230 */ /* 0x004fca0000004100 */
[----:B------:R-:W-:Y:S01]  /*40f0*/  F2FP.BF16.PACK_AB R0, RZ, R0 ;  /* 0x00000000ff00723e */ /* 0x000fe200000010ff */
[----:B------:R-:W-:Y:S05]  /*4100*/  BRA `(.L_x_14405) ;  /* 0x00000b7000007947 */ /* 0x000fea0003800000 */
.L_x_14410:
[----:B------:R-:W2:Y:S02]  /*4110*/  LDG.E.64 R2, [R2.64] ;  /* 0x0000002402027981 */ /* 0x000ea4000c1e1b00 */
[----:B--2---:R-:W0:Y:S01]  /*4120*/  F2F.F32.F64 R0, R2 ;  /* 0x0000000200007310 */ /* 0x004e220000301000 */
[----:B------:R-:W0:-:S14]  /*4130*/  DSETP.GEU.AND P0, PT, |R2|, c[0x2][0x0], PT ;  /* 0x008000000200762a */ /* 0x000e1c0003f0e200 */
[----:B0-----:R-:W-:-:S05]  /*4140*/  @!P0 FMUL R0, R0, 1.175494350822287508e-38 ;  /* 0x0080000000008820 */ /* 0x001fca0000400000 */
[----:B------:R-:W-:Y:S01]  /*4150*/  F2FP.BF16.PACK_AB R0, RZ, R0 ;  /* 0x00000000ff00723e */ /* 0x000fe200000010ff */
[----:B------:R-:W-:Y:S05]  /*4160*/  BRA `(.L_x_14405) ;  /* 0x00000b1000007947 */ /* 0x000fea0003800000 */
.L_x_14400:
        /* <DEDUP_REMOVED lines=13> */
.L_x_14414:
[----:B------:R-:W2:Y:S02]  /*4240*/  LDG.E.64 R2, [R2.64] ;  /* 0x0000002402027981 */ /* 0x000ea4000c1e1b00 */
[----:B--2---:R-:W0:Y:S01]  /*4250*/  F2F.F32.F64 R0, R2 ;  /* 0x0000000200007310 */ /* 0x004e220000301000 */
[----:B------:R-:W0:-:S14]  /*4260*/  DSETP.GEU.AND P0, PT, |R2|, c[0x2][0x0], PT ;  /* 0x008000000200762a */ /* 0x000e1c0003f0e200 */
[----:B0-----:R-:W-:-:S05]  /*4270*/  @!P0 FMUL R0, R0, 1.175494350822287508e-38 ;  /* 0x0080000000008820 */ /* 0x001fca0000400000 */
[----:B------:R-:W-:Y:S01]  /*4280*/  F2FP.BF16.PACK_AB R0, RZ, R0 ;  /* 0x00000000ff00723e */ /* 0x000fe200000010ff */
[----:B------:R-:W-:Y:S05]  /*4290*/  BRA `(.L_x_14405) ;  /* 0x000009e000007947 */ /* 0x000fea0003800000 */
.L_x_14413:
        /* <DEDUP_REMOVED lines=28> */
.L_x_14416:
        /* <DEDUP_REMOVED lines=15> */
.L_x_14415:
[----:B------:R0:W5:Y:S01]  /*4550*/  LDG.E.U16 R0, [R2.64] ;  /* 0x0000002402007981 */ /* 0x000162000c1e1500 */
[----:B------:R-:W-:Y:S05]  /*4560*/  BRA `(.L_x_14405) ;  /* 0x0000071000007947 */ /* 0x000fea0003800000 */
.L_x_14412:
        /* <DEDUP_REMOVED lines=12> */
.L_x_14419:
        /* <DEDUP_REMOVED lines=21> */
.L_x_14423:
[----:B------:R-:W-:Y:S05]  /*4780*/  BSYNC B1 ;  /* 0x0000000000017941 */ /* 0x000fea0003800000 */
.L_x_14422:
[----:B------:R-:W-:Y:S01]  /*4790*/  LEA R3, R0, 0x3b800000, 0x17 ;  /* 0x3b80000000037811 */ /* 0x000fe200078eb8ff */
[----:B------:R-:W-:-:S05]  /*47a0*/  IMAD.SHL.U32 R0, R2, 0x100000, RZ ;  /* 0x0010000002007824 */ /* 0x000fca00078e00ff */
[----:B------:R-:W-:Y:S02]  /*47b0*/  LOP3.LUT R0, R3, R0, R4, 0xfe, !PT ;  /* 0x0000000003007212 */ /* 0x000fe400078efe04 */
.L_x_14421:
[----:B------:R-:W-:Y:S05]  /*47c0*/  BSYNC B0 ;  /* 0x0000000000007941 */ /* 0x000fea0003800000 */
.L_x_14420:
[----:B------:R-:W-:Y:S01]  /*47d0*/  F2FP.BF16.PACK_AB R0, RZ, R0 ;  /* 0x00000000ff00723e */ /* 0x000fe200000010ff */
[----:B------:R-:W-:Y:S05]  /*47e0*/  BRA `(.L_x_14405) ;  /* 0x0000049000007947 */ /* 0x000fea0003800000 */
.L_x_14418:
        /* <DEDUP_REMOVED lines=21> */
.L_x_14427:
[----:B------:R-:W-:Y:S05]  /*4940*/  BSYNC B1 ;  /* 0x0000000000017941 */ /* 0x000fea0003800000 */
.L_x_14426:
[----:B------:R-:W-:Y:S01]  /*4950*/  LEA R3, R0, 0x37800000, 0x17 ;  /* 0x3780000000037811 */ /* 0x000fe200078eb8ff */
[----:B------:R-:W-:-:S05]  /*4960*/  IMAD.SHL.U32 R0, R2, 0x200000, RZ ;  /* 0x0020000002007824 */ /* 0x000fca00078e00ff */
[----:B------:R-:W-:Y:S02]  /*4970*/  LOP3.LUT R0, R3, R0, R4, 0xfe, !PT ;  /* 0x0000000003007212 */ /* 0x000fe400078efe04 */
.L_x_14425:
[----:B------:R-:W-:Y:S05]  /*4980*/  BSYNC B0 ;  /* 0x0000000000007941 */ /* 0x000fea0003800000 */
.L_x_14424:
[----:B------:R-:W-:Y:S01]  /*4990*/  F2FP.BF16.PACK_AB R0, RZ, R0 ;  /* 0x00000000ff00723e */ /* 0x000fe200000010ff */
[----:B------:R-:W-:Y:S05]  /*49a0*/  BRA `(.L_x_14405) ;  /* 0x000002d000007947 */ /* 0x000fea0003800000 */
.L_x_14417:
        /* <DEDUP_REMOVED lines=14> */
.L_x_14431:
[----:B------:R-:W-:Y:S05]  /*4a90*/  BSYNC B0 ;  /* 0x0000000000007941 */ /* 0x000fea0003800000 */
.L_x_14430:
[----:B------:R-:W-:Y:S01]  /*4aa0*/  F2FP.BF16.PACK_AB R0, RZ, R0 ;  /* 0x00000000ff00723e */ /* 0x000fe200000010ff */
[----:B------:R-:W-:Y:S05]  /*4ab0*/  BRA `(.L_x_14405) ;  /* 0x000001c000007947 */ /* 0x000fea0003800000 */
.L_x_14404:
        /* <DEDUP_REMOVED lines=21> */
.L_x_14429:
[----:B------:R-:W2:Y:S02]  /*4c10*/  LDG.E.64 R2, [R2.64] ;  /* 0x0000002402027981 */ /* 0x000ea4000c1e1b00 */
[----:B--2---:R-:W0:Y:S02]  /*4c20*/  I2F.U64 R0, R2 ;  /* 0x0000000200007312 */ /* 0x004e240000301000 */
[----:B0-----:R-:W-:Y:S01]  /*4c30*/  F2FP.BF16.PACK_AB R0, RZ, R0 ;  /* 0x00000000ff00723e */ /* 0x001fe200000010ff */
[----:B------:R-:W-:Y:S05]  /*4c40*/  BRA `(.L_x_14405) ;  /* 0x0000003000007947 */ /* 0x000fea0003800000 */
.L_x_14428:
[----:B------:R-:W2:Y:S02]  /*4c50*/  LDG.E R2, [R2.64] ;  /* 0x0000002402027981 */ /* 0x000ea4000c1e1900 */
[----:B--2---:R-:W0:Y:S02]  /*4c60*/  I2F.U32 R0, R2 ;  /* 0x0000000200007306 */ /* 0x004e240000201000 */
[----:B0-----:R-:W-:-:S06]  /*4c70*/  F2FP.BF16.PACK_AB R0, RZ, R0 ;  /* 0x00000000ff00723e */ /* 0x001fcc00000010ff */
.L_x_14405:
        /* <DEDUP_REMOVED lines=19> */
.L_x_14435:
[----:B------:R-:W-:-:S06]  /*4db0*/  PRMT R3, RZ, 0x5410, R0 ;  /* 0x00005410ff037816 */ /* 0x000fcc0000000000 */
[----:B------:R-:W0:Y:S02]  /*4dc0*/  F2I.S64.TRUNC R2, R3 ;  /* 0x0000000300027311 */ /* 0x000e24000020d900 */
[----:B0-----:R0:W-:Y:S01]  /*4dd0*/  STG.E.U8 [R16.64], R2 ;  /* 0x0000000210007986 */ /* 0x0011e2000c101124 */
[----:B------:R-:W-:Y:S05]  /*4de0*/  BRA `(.L_x_14437) ;  /* 0x00000e4000007947 */ /* 0x000fea0003800000 */
.L_x_14434:
        /* <DEDUP_REMOVED lines=10> */
.L_x_14439:
[----:B------:R-:W-:-:S04]  /*4e90*/  PRMT R0, RZ, 0x5410, R0 ;  /* 0x00005410ff007816 */ /* 0x000fc80000000000 */
[----:B------:R-:W0:Y:S02]  /*4ea0*/  F2I.FTZ.TRUNC.NTZ R3, R0 ;  /* 0x0000000000037305 */ /* 0x000e24000021f100 */
[----:B0-----:R0:W-:Y:S01]  /*4eb0*/  STG.E [R16.64], R3 ;  /* 0x0000000310007986 */ /* 0x0011e2000c101924 */
[----:B------:R-:W-:Y:S05]  /*4ec0*/  BRA `(.L_x_14437) ;  /* 0x00000d6000007947 */ /* 0x000fea0003800000 */
.L_x_14438:
[----:B------:R-:W-:-:S04]  /*4ed0*/  PRMT R0, RZ, 0x5410, R0 ;  /* 0x00005410ff007816 */ /* 0x000fc80000000000 */
[----:B------:R-:W0:Y:S02]  /*4ee0*/  F2I.FTZ.TRUNC.NTZ R3, R0 ;  /* 0x0000000000037305 */ /* 0x000e24000021f100 */
[----:B0-----:R0:W-:Y:S01]  /*4ef0*/  STG.E.U16 [R16.64], R3 ;  /* 0x0000000310007986 */ /* 0x0011e2000c101524 */
[----:B------:R-:W-:Y:S05]  /*4f00*/  BRA `(.L_x_14437) ;  /* 0x00000d2000007947 */ /* 0x000fea0003800000 */
.L_x_14433:
        /* <DEDUP_REMOVED lines=9> */
.L_x_14441:
[----:B------:R-:W-:-:S04]  /*4fa0*/  PRMT R0, RZ, 0x5410, R0 ;  /* 0x00005410ff007816 */ /* 0x000fc80000000000 */
[----:B------:R-:W-:-:S05]  /*4fb0*/  F2FP.PACK_AB R0, RZ, R0 ;  /* 0x00000000ff00723e */ /* 0x000fca00000000ff */
[----:B------:R0:W-:Y:S01]  /*4fc0*/  STG.E.U16 [R16.64], R0 ;  /* 0x0000000010007986 */ /* 0x0001e2000c101524 */
[----:B------:R-:W-:Y:S05]  /*4fd0*/  BRA `(.L_x_14437) ;  /* 0x00000c5000007947 */ /* 0x000fea0003800000 */
.L_x_14440:
        /* <DEDUP_REMOVED lines=10> */
.L_x_14443:
[----:B------:R-:W-:-:S04]  /*5080*/  PRMT R0, RZ, 0x5410, R0 ;  /* 0x00005410ff007816 */ /* 0x000fc80000000000 */
[----:B------:R-:W-:-:S04]  /*5090*/  F2FP.PACK_AB R3, RZ, R0 ;  /* 0x00000000ff03723e */ /* 0x000fc800000000ff */
[----:B------:R-:W-:-:S05]  /*50a0*/  PRMT R3, R3, 0x5410, RZ ;  /* 0x0000541003037816 */ /* 0x000fca00000000ff */
[----:B------:R0:W-:Y:S01]  /*50b0*/  STG.E [R16.64], R3 ;  /* 0x0000000310007986 */ /* 0x0001e2000c101924 */
[----:B------:R-:W-:Y:S05]  /*50c0*/  BRA `(.L_x_14437) ;  /* 0x00000b6000007947 */ /* 0x000fea0003800000 */
.L_x_14442:
[----:B------:R-:W-:-:S05]  /*50d0*/  PRMT R2, RZ, 0x5410, R0 ;  /* 0x00005410ff027816 */ /* 0x000fca0000000000 */
[----:B------:R-:W-:-:S06]  /*50e0*/  FMUL.FTZ R2, R2, 1 ;  /* 0x3f80000002027820 */ /* 0x000fcc0000410000 */
[----:B------:R-:W0:Y:S02]  /*50f0*/  F2F.F64.F32 R2, R2 ;  /* 0x0000000200027310 */ /* 0x000e240000201800 */
[----:B0-----:R0:W-:Y:S01]  /*5100*/  STG.E.64 [R16.64], R2 ;  /* 0x0000000210007986 */ /* 0x0011e2000c101b24 */
[----:B------:R-:W-:Y:S05]  /*5110*/  BRA `(.L_x_14437) ;  /* 0x00000b1000007947 */ /* 0x000fea0003800000 */
.L_x_14432:
        /* <DEDUP_REMOVED lines=13> */
.L_x_14446:
[----:B------:R-:W-:Y:S01]  /*51f0*/  PRMT R0, RZ, 0x5410, R0 ;  /* 0x00005410ff007816 */ /* 0x000fe20000000000 */
[----:B------:R-:W-:-:S04]  /*5200*/  CS2R R6, SRZ ;  /* 0x0000000000067805 */ /* 0x000fc8000001ff00 */
[----:B------:R-:W-:-:S04]  /*5210*/  FMUL.FTZ R0, R0, 1 ;  /* 0x3f80000000007820 */ /* 0x000fc80000410000 */
[----:B------:R-:W0:Y:S02]  /*5220*/  F2F.F64.F32 R4, R0 ;  /* 0x0000000000047310 */ /* 0x000e240000201800 */
[----:B0-----:R0:W-:Y:S01]  /*5230*/  STG.E.128 [R16.64], R4 ;  /* 0x0000000410007986 */ /* 0x0011e2000c101d24 */
[----:B------:R-:W-:Y:S05]  /*5240*/  BRA `(.L_x_14437) ;  /* 0x000009e000007947 */ /* 0x000fea0003800000 */
.L_x_14445:
        /* <DEDUP_REMOVED lines=21> */
.L_x_14450:
[----:B------:R-:W-:Y:S05]  /*53a0*/  BSYNC B0 ;  /* 0x0000000000007941 */ /* 0x000fea0003800000 */
.L_x_14449:
[----:B------:R-:W-:-:S05]  /*53b0*/  LOP3.LUT R3, R0, R3, RZ, 0xfc, !PT ;  /* 0x0000000300037212 */ /* 0x000fca00078efcff */
[----:B------:R0:W-:Y:S01]  /*53c0*/  STG.E.U8 [R16.64], R3 ;  /* 0x0000000310007986 */ /* 0x0001e2000c101124 */
[----:B------:R-:W-:Y:S05]  /*53d0*/  BRA `(.L_x_14437) ;  /* 0x0000085000007947 */ /* 0x000fea0003800000 */
.L_x_14448:
        /* <DEDUP_REMOVED lines=13> */
.L_x_14452:
[----:B------:R-:W-:Y:S01]  /*54b0*/  IMAD.MOV.U32 R0, RZ, RZ, 0x7f ;  /* 0x0000007fff007424 */ /* 0x000fe200078e00ff */
[----:B------:R-:W-:-:S04]  /*54c0*/  ISETP.GT.U32.AND P0, PT, R2, 0x7f800000, PT ;  /* 0x7f8000000200780c */ /* 0x000fc80003f04070 */
[----:B------:R-:W-:-:S04]  /*54d0*/  SEL R0, R0, 0x7c, P0 ;  /* 0x0000007c00007807 */ /* 0x000fc80000000000 */
.L_x_14453:
[----:B------:R-:W-:Y:S05]  /*54e0*/  BSYNC B0 ;  /* 0x0000000000007941 */ /* 0x000fea0003800000 */
.L_x_14451:
[----:B------:R-:W-:-:S04]  /*54f0*/  LOP3.LUT R2, R3, 0x80000000, RZ, 0xc0, !PT ;  /* 0x8000000003027812 */ /* 0x000fc800078ec0ff */
[----:B------:R-:W-:-:S04]  /*5500*/  SHF.R.U32.HI R3, RZ, 0x18, R2 ;  /* 0x00000018ff037819 */ /* 0x000fc80000011602 */
[----:B------:R-:W-:-:S05]  /*5510*/  LOP3.LUT R3, R0, R3, RZ, 0xfc, !PT ;  /* 0x0000000300037212 */ /* 0x000fca00078efcff */
[----:B------:R0:W-:Y:S01]  /*5520*/  STG.E.U8 [R16.64], R3 ;  /* 0x0000000310007986 */ /* 0x0001e2000c101124 */
[----:B------:R-:W-:Y:S05]  /*5530*/  BRA `(.L_x_14437) ;  /* 0x000006f000007947 */ /* 0x000fea0003800000 */
.L_x_14447:
[----:B------:R0:W-:Y:S01]  /*5540*/  STG.E.U16 [R16.64], R0 ;  /* 0x0000000010007986 */ /* 0x0001e2000c101524 */
[----:B------:R-:W-:Y:S05]  /*5550*/  BRA `(.L_x_14437) ;  /* 0x000006d000007947 */ /* 0x000fea0003800000 */
.L_x_14444:
        /* <DEDUP_REMOVED lines=12> */
.L_x_14456:
        /* <DEDUP_REMOVED lines=17> */
.L_x_14459:
[----:B------:R-:W-:-:S04]  /*5730*/  LOP3.LUT R2, R3, 0x80000000, RZ, 0xc0, !PT ;  /* 0x8000000003027812 */ /* 0x000fc800078ec0ff */
[----:B------:R-:W-:-:S04]  /*5740*/  SHF.R.U32.HI R3, RZ, 0x18, R2 ;  /* 0x00000018ff037819 */ /* 0x000fc80000011602 */
[----:B------:R-:W-:-:S04]  /*5750*/  LOP3.LUT R0, R0, R3, RZ, 0xfc, !PT ;  /* 0x0000000300007212 */ /* 0x000fc800078efcff */
[----:B------:R-:W-:Y:S02]  /*5760*/  PRMT R8, R0, 0x7610, R8 ;  /* 0x0000761000087816 */ /* 0x000fe40000000008 */
.L_x_14458:
[----:B------:R-:W-:Y:S05]  /*5770*/  BSYNC B0 ;  /* 0x0000000000007941 */ /* 0x000fea0003800000 */
.L_x_14457:
[----:B------:R0:W-:Y:S01]  /*5780*/  STG.E.U8 [R16.64], R8 ;  /* 0x0000000810007986 */ /* 0x0001e2000c101124 */
[----:B------:R-:W-:Y:S05]  /*5790*/  BRA `(.L_x_14437) ;  /* 0x0000049000007947 */ /* 0x000fea0003800000 */
.L_x_14455:
        /* <DEDUP_REMOVED lines=17> */
.L_x_14462:
[----:B------:R-:W-:-:S04]  /*58b0*/  LOP3.LUT R2, R3, 0x80000000, RZ, 0xc0, !PT ;  /* 0x8000000003027812 */ /* 0x000fc800078ec0ff */
[----:B------:R-:W-:-:S04]  /*58c0*/  SHF.R.U32.HI R3, RZ, 0x18, R2 ;  /* 0x00000018ff037819 */ /* 0x000fc80000011602 */
[----:B------:R-:W-:-:S04]  /*58d0*/  LOP3.LUT R0, R0, R3, RZ, 0xfc, !PT ;  /* 0x0000000300007212 */ /* 0x000fc800078efcff */
[----:B------:R-:W-:Y:S02]  /*58e0*/  PRMT R8, R0, 0x7610, R8 ;  /* 0x0000761000087816 */ /* 0x000fe40000000008 */
.L_x_14461:
[----:B------:R-:W-:Y:S05]  /*58f0*/  BSYNC B0 ;  /* 0x0000000000007941 */ /* 0x000fea0003800000 */
.L_x_14460:
[----:B------:R0:W-:Y:S01]  /*5900*/  STG.E.U8 [R16.64], R8 ;  /* 0x0000000810007986 */ /* 0x0001e2000c101124 */
[----:B------:R-:W-:Y:S05]  /*5910*/  BRA `(.L_x_14437) ;  /* 0x0000031000007947 */ /* 0x000fea0003800000 */
.L_x_14454:
        /* <DEDUP_REMOVED lines=22> */
.L_x_14436:
        /* <DEDUP_REMOVED lines=20> */
.L_x_14464:
[----:B------:R-:W-:-:S06]  /*5bc0*/  PRMT R2, RZ, 0x5410, R0 ;  /* 0x00005410ff027816 */ /* 0x000fcc0000000000 */
[----:B------:R-:W0:Y:S02]  /*5bd0*/  F2I.U64.TRUNC R2, R2 ;  /* 0x0000000200027311 */ /* 0x000e24000020d800 */
[----:B0-----:R0:W-:Y:S01]  /*5be0*/  STG.E.64 [R16.64], R2 ;  /* 0x0000000210007986 */ /* 0x0011e2000c101b24 */
[----:B------:R-:W-:Y:S05]  /*5bf0*/  BRA `(.L_x_14437) ;  /* 0x0000003000007947 */ /* 0x000fea0003800000 */
.L_x_14463:
[----:B------:R-:W-:-:S04]  /*5c00*/  PRMT R0, RZ, 0x5410, R0 ;  /* 0x00005410ff007816 */ /* 0x000fc80000000000 */
[----:B------:R-:W0:Y:S02]  /*5c10*/  F2I.FTZ.U32.TRUNC.NTZ R3, R0 ;  /* 0x0000000000037305 */ /* 0x000e24000021f000 */
[----:B0-----:R0:W-:Y:S02]  /*5c20*/  STG.E [R16.64], R3 ;  /* 0x0000000310007986 */ /* 0x0011e4000c101924 */
.L_x_14437:
        /* <DEDUP_REMOVED lines=231> */
.L_x_14465:
        /* <DEDUP_REMOVED lines=20> */
.L_x_14469:
[----:B------:R-:W2:Y:S02]  /*6be0*/  LDG.E.U8 R2, [R2.64] ;  /* 0x0000002402027981 */ /* 0x000ea4000c1e1100 */
[----:B--2---:R-:W0:Y:S02]  /*6bf0*/  I2F.U16 R0, R2 ;  /* 0x0000000200007306 */ /* 0x004e240000101000 */
[----:B0-----:R-:W-:Y:S01]  /*6c00*/  F2FP.BF16.PACK_AB R0, RZ, R0 ;  /* 0x00000000ff00723e */ /* 0x001fe200000010ff */
[----:B------:R-:W-:Y:S05]  /*6c10*/  BRA `(.L_x_14471) ;  /* 0x00000e3000007947 */ /* 0x000fea0003800000 */
.L_x_14468:
        /* <DEDUP_REMOVED lines=10> */
.L_x_14473:
[----:B------:R-:W2:Y:S02]  /*6cc0*/  LDG.E R2, [R2.64] ;  /* 0x0000002402027981 */ /* 0x000ea4000c1e1900 */
[----:B--2---:R-:W0:Y:S02]  /*6cd0*/  I2F R0, R2 ;  /* 0x0000000200007306 */ /* 0x004e240000201400 */
[----:B0-----:R-:W-:Y:S01]  /*6ce0*/  F2FP.BF16.PACK_AB R0, RZ, R0 ;  /* 0x00000000ff00723e */ /* 0x001fe200000010ff */
[----:B------:R-:W-:Y:S05]  /*6cf0*/  BRA `(.L_x_14471) ;  /* 0x00000d5000007947 */ /* 0x000fea0003800000 */
.L_x_14472:
[----:B------:R-:W2:Y:S02]  /*6d00*/  LDG.E.U16 R2, [R2.64] ;  /* 0x0000002402027981 */ /* 0x000ea4000c1e1500 */
[----:B--2---:R-:W0:Y:S02]  /*6d10*/  I2F.S16 R0, R2 ;  /* 0x0000000200007306 */ /* 0x004e240000101400 */
[----:B0-----:R-:W-:Y:S01]  /*6d20*/  F2FP.BF16.PACK_AB R0, RZ, R0 ;  /* 0x00000000ff00723e */ /* 0x001fe200000010ff */
[----:B------:R-:W-:Y:S05]  /*6d30*/  BRA `(.L_x_14471) ;  /* 0x00000d1000007947 */ /* 0x000fea0003800000 */
.L_x_14467:
        /* <DEDUP_REMOVED lines=9> */
.L_x_14475:
[----:B------:R-:W2:Y:S02]  /*6dd0*/  LDG.E.U16 R0, [R2.64] ;  /* 0x0000002402007981 */ /* 0x000ea4000c1e1500 */
[----:B--2---:R-:W-:-:S05]  /*6de0*/  HADD2.F32 R0, -RZ, R0.H0_H0 ;  /* 0x20000000ff007230 */ /* 0x004fca0000004100 */
[----:B------:R-:W-:Y:S01]  /*6df0*/  F2FP.BF16.PACK_AB R0, RZ, R0 ;  /* 0x00000000ff00723e */ /* 0x000fe200000010ff */
[----:B------:R-:W-:Y:S05]  /*6e00*/  BRA `(.L_x_14471) ;  /* 0x00000c4000007947 */ /* 0x000fea0003800000 */
.L_x_14474:
        /* <DEDUP_REMOVED lines=9> */
.L_x_14477:
[----:B------:R-:W2:Y:S02]  /*6ea0*/  LDG.E.U16 R2, [R2.64] ;  /* 0x0000002402027981 */ /* 0x000ea4000c1e1500 */
[----:B--2---:R-:W-:-:S05]  /*6eb0*/  HADD2.F32 R0, -RZ, R2.H0_H0 ;  /* 0x20000002ff007230 */ /* 0x004fca0000004100 */
[----:B------:R-:W-:Y:S01]  /*6ec0*/  F2FP.BF16.PACK_AB R0, RZ, R0 ;  /* 0x00000000ff00723e */ /* 0x000fe200000010ff */
[----:B------:R-:W-:Y:S05]  /*6ed0*/  BRA `(.L_x_14471) ;  /* 0x00000b7000007947 */ /* 0x000fea0003800000 */
.L_x_14476:
[----:B------:R-:W2:Y:S02]  /*6ee0*/  LDG.E.64 R2, [R2.64] ;  /* 0x0000002402027981 */ /* 0x000ea4000c1e1b00 */
[----:B--2---:R-:W0:Y:S01]  /*6ef0*/  F2F.F32.F64 R0, R2 ;  /* 0x0000000200007310 */ /* 0x004e220000301000 */
[----:B------:R-:W0:-:S14]  /*6f00*/  DSETP.GEU.AND P0, PT, |R2|, c[0x2][0x0], PT ;  /* 0x008000000200762a */ /* 0x000e1c0003f0e200 */
[----:B0-----:R-:W-:-:S05]  /*6f10*/  @!P0 FMUL R0, R0, 1.175494350822287508e-38 ;  /* 0x0080000000008820 */ /* 0x001fca0000400000 */
[----:B------:R-:W-:Y:S01]  /*6f20*/  F2FP.BF16.PACK_AB R0, RZ, R0 ;  /* 0x00000000ff00723e */ /* 0x000fe200000010ff */
[----:B------:R-:W-:Y:S05]  /*6f30*/  BRA `(.L_x_14471) ;  /* 0x00000b1000007947 */ /* 0x000fea0003800000 */
.L_x_14466:
        /* <DEDUP_REMOVED lines=13> */
.L_x_14480:
[----:B------:R-:W2:Y:S02]  /*7010*/  LDG.E.64 R2, [R2.64] ;  /* 0x0000002402027981 */ /* 0x000ea4000c1e1b00 */
[----:B--2---:R-:W0:Y:S01]  /*7020*/  F2F.F32.F64 R0, R2 ;  /* 0x0000000200007310 */ /* 0x004e220000301000 */
[----:B------:R-:W0:-:S14]  /*7030*/  DSETP.GEU.AND P0, PT, |R2|, c[0x2][0x0], PT ;  /* 0x008000000200762a */ /* 0x000e1c0003f0e200 */
[----:B0-----:R-:W-:-:S05]  /*7040*/  @!P0 FMUL R0, R0, 1.175494350822287508e-38 ;  /* 0x0080000000008820 */ /* 0x001fca0000400000 */
[----:B------:R-:W-:Y:S01]  /*7050*/  F2FP.BF16.PACK_AB R0, RZ, R0 ;  /* 0x00000000ff00723e */ /* 0x000fe200000010ff */
[----:B------:R-:W-:Y:S05]  /*7060*/  BRA `(.L_x_14471) ;  /* 0x000009e000007947 */ /* 0x000fea0003800000 */
.L_x_14479:
        /* <DEDUP_REMOVED lines=28> */
.L_x_14482:
        /* <DEDUP_REMOVED lines=15> */
.L_x_14481:
[----:B------:R0:W5:Y:S01]  /*7320*/  LDG.E.U16 R0, [R2.64] ;  /* 0x0000002402007981 */ /* 0x000162000c1e1500 */
[----:B------:R-:W-:Y:S05]  /*7330*/  BRA `(.L_x_14471) ;  /* 0x0000071000007947 */ /* 0x000fea0003800000 */
.L_x_14478:
        /* <DEDUP_REMOVED lines=12> */
.L_x_14485:
        /* <DEDUP_REMOVED lines=21> */
.L_x_14489:
[----:B------:R-:W-:Y:S05]  /*7550*/  BSYNC B1 ;  /* 0x0000000000017941 */ /* 0x000fea0003800000 */
.L_x_14488:
[----:B------:R-:W-:Y:S01]  /*7560*/  LEA R3, R0, 0x3b800000, 0x17 ;  /* 0x3b80000000037811 */ /* 0x000fe200078eb8ff */
[----:B------:R-:W-:-:S05]  /*7570*/  IMAD.SHL.U32 R0, R2, 0x100000, RZ ;  /* 0x0010000002007824 */ /* 0x000fca00078e00ff */
[----:B------:R-:W-:Y:S02]  /*7580*/  LOP3.LUT R0, R3, R0, R4, 0xfe, !PT ;  /* 0x0000000003007212 */ /* 0x000fe400078efe04 */
.L_x_14487:
[----:B------:R-:W-:Y:S05]  /*7590*/  BSYNC B0 ;  /* 0x0000000000007941 */ /* 0x000fea0003800000 */
.L_x_14486:
[----:B------:R-:W-:Y:S01]  /*75a0*/  F2FP.BF16.PACK_AB R0, RZ, R0 ;  /* 0x00000000ff00723e */ /* 0x000fe200000010ff */
[----:B------:R-:W-:Y:S05]  /*75b0*/  BRA `(.L_x_14471) ;  /* 0x0000049000007947 */ /* 0x000fea0003800000 */
.L_x_14484:
        /* <DEDUP_REMOVED lines=21> */
.L_x_14493:
[----:B------:R-:W-:Y:S05]  /*7710*/  BSYNC B1 ;  /* 0x0000000000017941 */ /* 0x000fea0003800000 */
.L_x_14492:
[----:B------:R-:W-:Y:S01]  /*7720*/  LEA R3, R0, 0x37800000, 0x17 ;  /* 0x3780000000037811 */ /* 0x000fe200078eb8ff */
[----:B------:R-:W-:-:S05]  /*7730*/  IMAD.SHL.U32 R0, R2, 0x200000, RZ ;  /* 0x0020000002007824 */ /* 0x000fca00078e00ff */
[----:B------:R-:W-:Y:S02]  /*7740*/  LOP3.LUT R0, R3, R0, R4, 0xfe, !PT ;  /* 0x0000000003007212 */ /* 0x000fe400078efe04 */
.L_x_14491:
[----:B------:R-:W-:Y:S05]  /*7750*/  BSYNC B0 ;  /* 0x0000000000007941 */ /* 0x000fea0003800000 */
.L_x_14490:
[----:B------:R-:W-:Y:S01]  /*7760*/  F2FP.BF16.PACK_AB R0, RZ, R0 ;  /* 0x00000000ff00723e */ /* 0x000fe200000010ff */
[----:B------:R-:W-:Y:S05]  /*7770*/  BRA `(.L_x_14471) ;  /* 0x000002d000007947 */ /* 0x000fea0003800000 */
.L_x_14483:
        /* <DEDUP_REMOVED lines=14> */
.L_x_14497:
[----:B------:R-:W-:Y:S05]  /*7860*/  BSYNC B0 ;  /* 0x0000000000007941 */ /* 0x000fea0003800000 */
.L_x_14496:
[----:B------:R-:W-:Y:S01]  /*7870*/  F2FP.BF16.PACK_AB R0, RZ, R0 ;  /* 0x00000000ff00723e */ /* 0x000fe200000010ff */
[----:B------:R-:W-:Y:S05]  /*7880*/  BRA `(.L_x_14471) ;  /* 0x000001c000007947 */ /* 0x000fea0003800000 */
.L_x_14470:
        /* <DEDUP_REMOVED lines=21> */
.L_x_14495:
[----:B------:R-:W2:Y:S02]  /*79e0*/  LDG.E.64 R2, [R2.64] ;  /* 0x0000002402027981 */ /* 0x000ea4000c1e1b00 */
[----:B--2---:R-:W0:Y:S02]  /*79f0*/  I2F.U64 R0, R2 ;  /* 0x0000000200007312 */ /* 0x004e240000301000 */
[----:B0-----:R-:W-:Y:S01]  /*7a00*/  F2FP.BF16.PACK_AB R0, RZ, R0 ;  /* 0x00000000ff00723e */ /* 0x001fe200000010ff */
[----:B------:R-:W-:Y:S05]  /*7a10*/  BRA `(.L_x_14471) ;  /* 0x0000003000007947 */ /* 0x000fea0003800000 */
.L_x_14494:
[----:B------:R-:W2:Y:S02]  /*7a20*/  LDG.E R2, [R2.64] ;  /* 0x0000002402027981 */ /* 0x000ea4000c1e1900 */
[----:B--2---:R-:W0:Y:S02]  /*7a30*/  I2F.U32 R0, R2 ;  /* 0x0000000200007306 */ /* 0x004e240000201000 */
[----:B0-----:R-:W-:-:S06]  /*7a40*/  F2FP.BF16.PACK_AB R0, RZ, R0 ;  /* 0x00000000ff00723e */ /* 0x001fcc00000010ff */
.L_x_14471:
        /* <DEDUP_REMOVED lines=19> */
.L_x_14501:
[----:B------:R-:W-:-:S06]  /*7b80*/  PRMT R3, RZ, 0x5410, R0 ;  /* 0x00005410ff037816 */ /* 0x000fcc0000000000 */
[----:B------:R-:W0:Y:S02]  /*7b90*/  F2I.S64.TRUNC R2, R3 ;  /* 0x0000000300027311 */ /* 0x000e24000020d900 */
[----:B0-----:R0:W-:Y:S01]  /*7ba0*/  STG.E.U8 [R16.64], R2 ;  /* 0x0000000210007986 */ /* 0x0011e2000c101124 */
[----:B------:R-:W-:Y:S05]  /*7bb0*/  BRA `(.L_x_14503) ;  /* 0x00000e4000007947 */ /* 0x000fea0003800000 */
.L_x_14500:
        /* <DEDUP_REMOVED lines=10> */
.L_x_14505:
[----:B------:R-:W-:-:S04]  /*7c60*/  PRMT R0, RZ, 0x5410, R0 ;  /* 0x00005410ff007816 */ /* 0x000fc80000000000 */
[----:B------:R-:W0:Y:S02]  /*7c70*/  F2I.FTZ.TRUNC.NTZ R3, R0 ;  /* 0x0000000000037305 */ /* 0x000e24000021f100 */
[----:B0-----:R0:W-:Y:S01]  /*7c80*/  STG.E [R16.64], R3 ;  /* 0x0000000310007986 */ /* 0x0011e2000c101924 */
[----:B------:R-:W-:Y:S05]  /*7c90*/  BRA `(.L_x_14503) ;  /* 0x00000d6000007947 */ /* 0x000fea0003800000 */
.L_x_14504:
[----:B------:R-:W-:-:S04]  /*7ca0*/  PRMT R0, RZ, 0x5410, R0 ;  /* 0x00005410ff007816 */ /* 0x000fc80000000000 */
[----:B------:R-:W0:Y:S02]  /*7cb0*/  F2I.FTZ.TRUNC.NTZ R3, R0 ;  /* 0x0000000000037305 */ /* 0x000e24000021f100 */
[----:B0-----:R0:W-:Y:S01]  /*7cc0*/  STG.E.U16 [R16.64], R3 ;  /* 0x0000000310007986 */ /* 0x0011e2000c101524 */
[----:B------:R-:W-:Y:S05]  /*7cd0*/  BRA `(.L_x_14503) ;  /* 0x00000d2000007947 */ /* 0x000fea0003800000 */
.L_x_14499:
        /* <DEDUP_REMOVED lines=9> */
.L_x_14507:
[----:B------:R-:W-:-:S04]  /*7d70*/  PRMT R0, RZ, 0x5410, R0 ;  /* 0x00005410ff007816 */ /* 0x000fc80000000000 */
[----:B------:R-:W-:-:S05]  /*7d80*/  F2FP.PACK_AB R0, RZ, R0 ;  /* 0x00000000ff00723e */ /* 0x000fca00000000ff */
[----:B------:R0:W-:Y:S01]  /*7d90*/  STG.E.U16 [R16.64], R0 ;  /* 0x0000000010007986 */ /* 0x0001e2000c101524 */
[----:B------:R-:W-:Y:S05]  /*7da0*/  BRA `(.L_x_14503) ;  /* 0x00000c5000007947 */ /* 0x000fea0003800000 */
.L_x_14506:
        /* <DEDUP_REMOVED lines=10> */
.L_x_14509:
[----:B------:R-:W-:-:S04]  /*7e50*/  PRMT R0, RZ, 0x5410, R0 ;  /* 0x00005410ff007816 */ /* 0x000fc80000000000 */
[----:B------:R-:W-:-:S04]  /*7e60*/  F2FP.PACK_AB R3, RZ, R0 ;  /* 0x00000000ff03723e */ /* 0x000fc800000000ff */
[----:B------:R-:W-:-:S05]  /*7e70*/  PRMT R3, R3, 0x5410, RZ ;  /* 0x0000541003037816 */ /* 0x000fca00000000ff */
[----:B------:R0:W-:Y:S01]  /*7e80*/  STG.E [R16.64], R3 ;  /* 0x0000000310007986 */ /* 0x0001e2000c101924 */
[----:B------:R-:W-:Y:S05]  /*7e90*/  BRA `(.L_x_14503) ;  /* 0x00000b6000007947 */ /* 0x000fea0003800000 */
.L_x_14508:
[----:B------:R-:W-:-:S05]  /*7ea0*/  PRMT R2, RZ, 0x5410, R0 ;  /* 0x00005410ff027816 */ /* 0x000fca0000000000 */
[----:B------:R-:W-:-:S06]  /*7eb0*/  FMUL.FTZ R2, R2, 1 ;  /* 0x3f80000002027820 */ /* 0x000fcc0000410000 */
[----:B------:R-:W0:Y:S02]  /*7ec0*/  F2F.F64.F32 R2, R2 ;  /* 0x0000000200027310 */ /* 0x000e240000201800 */
[----:B0-----:R0:W-:Y:S01]  /*7ed0*/  STG.E.64 [R16.64], R2 ;  /* 0x0000000210007986 */ /* 0x0011e2000c101b24 */
[----:B------:R-:W-:Y:S05]  /*7ee0*/  BRA `(.L_x_14503) ;  /* 0x00000b1000007947 */ /* 0x000fea0003800000 */
.L_x_14498:
        /* <DEDUP_REMOVED lines=13> */
.L_x_14512:
[----:B------:R-:W-:Y:S01]  /*7fc0*/  PRMT R0, RZ, 0x5410, R0 ;  /* 0x00005410ff007816 */ /* 0x000fe20000000000 */
[----:B------:R-:W-:-:S04]  /*7fd0*/  CS2R R6, SRZ ;  /* 0x0000000000067805 */ /* 0x000fc8000001ff00 */
[----:B------:R-:W-:-:S04]  /*7fe0*/  FMUL.FTZ R0, R0, 1 ;  /* 0x3f80000000007820 */ /* 0x000fc80000410000 */
[----:B------:R-:W0:Y:S02]  /*7ff0*/  F2F.F64.F32 R4, R0 ;  /* 0x0000000000047310 */ /* 0x000e240000201800 */
[----:B0-----:R0:W-:Y:S01]  /*8000*/  STG.E.128 [R16.64], R4 ;  /* 0x0000000410007986 */ /* 0x0011e2000c101d24 */
[----:B------:R-:W-:Y:S05]  /*8010*/  BRA `(.L_x_14503) ;  /* 0x000009e000007947 */ /* 0x000fea0003800000 */
.L_x_14511:
        /* <DEDUP_REMOVED lines=21> */
.L_x_14516:
[----:B------:R-:W-:Y:S05]  /*8170*/  BSYNC B0 ;  /* 0x0000000000007941 */ /* 0x000fea0003800000 */
.L_x_14515:
[----:B------:R-:W-:-:S05]  /*8180*/  LOP3.LUT R3, R0, R3, RZ, 0xfc, !PT ;  /* 0x0000000300037212 */ /* 0x000fca00078efcff */
[----:B------:R0:W-:Y:S01]  /*8190*/  STG.E.U8 [R16.64], R3 ;  /* 0x0000000310007986 */ /* 0x0001e2000c101124 */
[----:B------:R-:W-:Y:S05]  /*81a0*/  BRA `(.L_x_14503) ;  /* 0x0000085000007947 */ /* 0x000fea0003800000 */
.L_x_14514:
        /* <DEDUP_REMOVED lines=13> */
.L_x_14518:
[----:B------:R-:W-:Y:S01]  /*8280*/  IMAD.MOV.U32 R0, RZ, RZ, 0x7f ;  /* 0x0000007fff007424 */ /* 0x000fe200078e00ff */
[----:B------:R-:W-:-:S04]  /*8290*/  ISETP.GT.U32.AND P0, PT, R2, 0x7f800000, PT ;  /* 0x7f8000000200780c */ /* 0x000fc80003f04070 */
[----:B------:R-:W-:-:S04]  /*82a0*/  SEL R0, R0, 0x7c, P0 ;  /* 0x0000007c00007807 */ /* 0x000fc80000000000 */
.L_x_14519:
[----:B------:R-:W-:Y:S05]  /*82b0*/  BSYNC B0 ;  /* 0x0000000000007941 */ /* 0x000fea0003800000 */
.L_x_14517:
[----:B------:R-:W-:-:S04]  /*82c0*/  LOP3.LUT R2, R3, 0x80000000, RZ, 0xc0, !PT ;  /* 0x8000000003027812 */ /* 0x000fc800078ec0ff */
[----:B------:R-:W-:-:S04]  /*82d0*/  SHF.R.U32.HI R3, RZ, 0x18, R2 ;  /* 0x00000018ff037819 */ /* 0x000fc80000011602 */
[----:B------:R-:W-:-:S05]  /*82e0*/  LOP3.LUT R3, R0, R3, RZ, 0xfc, !PT ;  /* 0x0000000300037212 */ /* 0x000fca00078efcff */
[----:B------:R0:W-:Y:S01]  /*82f0*/  STG.E.U8 [R16.64], R3 ;  /* 0x0000000310007986 */ /* 0x0001e2000c101124 */
[----:B------:R-:W-:Y:S05]  /*8300*/  BRA `(.L_x_14503) ;  /* 0x000006f000007947 */ /* 0x000fea0003800000 */
.L_x_14513:
[----:B------:R0:W-:Y:S01]  /*8310*/  STG.E.U16 [R16.64], R0 ;  /* 0x0000000010007986 */ /* 0x0001e2000c101524 */
[----:B------:R-:W-:Y:S05]  /*8320*/  BRA `(.L_x_14503) ;  /* 0x000006d000007947 */ /* 0x000fea0003800000 */
.L_x_14510:
        /* <DEDUP_REMOVED lines=12> */
.L_x_14522:
        /* <DEDUP_REMOVED lines=17> */
.L_x_14525:
[----:B------:R-:W-:-:S04]  /*8500*/  LOP3.LUT R2, R3, 0x80000000, RZ, 0xc0, !PT ;  /* 0x8000000003027812 */ /* 0x000fc800078ec0ff */
[----:B------:R-:W-:-:S04]  /*8510*/  SHF.R.U32.HI R3, RZ, 0x18, R2 ;  /* 0x00000018ff037819 */ /* 0x000fc80000011602 */
[----:B------:R-:W-:-:S04]  /*8520*/  LOP3.LUT R0, R0, R3, RZ, 0xfc, !PT ;  /* 0x0000000300007212 */ /* 0x000fc800078efcff */
[----:B------:R-:W-:Y:S02]  /*8530*/  PRMT R8, R0, 0x7610, R8 ;  /* 0x0000761000087816 */ /* 0x000fe40000000008 */
.L_x_14524:
[----:B------:R-:W-:Y:S05]  /*8540*/  BSYNC B0 ;  /* 0x0000000000007941 */ /* 0x000fea0003800000 */
.L_x_14523:
[----:B------:R0:W-:Y:S01]  /*8550*/  STG.E.U8 [R16.64], R8 ;  /* 0x0000000810007986 */ /* 0x0001e2000c101124 */
[----:B------:R-:W-:Y:S05]  /*8560*/  BRA `(.L_x_14503) ;  /* 0x0000049000007947 */ /* 0x000fea0003800000 */
.L_x_14521:
        /* <DEDUP_REMOVED lines=17> */
.L_x_14528:
[----:B------:R-:W-:-:S04]  /*8680*/  LOP3.LUT R2, R3, 0x80000000, RZ, 0xc0, !PT ;  /* 0x8000000003027812 */ /* 0x000fc800078ec0ff */
[----:B------:R-:W-:-:S04]  /*8690*/  SHF.R.U32.HI R3, RZ, 0x18, R2 ;  /* 0x00000018ff037819 */ /* 0x000fc80000011602 */
[----:B------:R-:W-:-:S04]  /*86a0*/  LOP3.LUT R0, R0, R3, RZ, 0xfc, !PT ;  /* 0x0000000300007212 */ /* 0x000fc800078efcff */
[----:B------:R-:W-:Y:S02]  /*86b0*/  PRMT R8, R0, 0x7610, R8 ;  /* 0x0000761000087816 */ /* 0x000fe40000000008 */
.L_x_14527:
[----:B------:R-:W-:Y:S05]  /*86c0*/  BSYNC B0 ;  /* 0x0000000000007941 */ /* 0x000fea0003800000 */
.L_x_14526:
[----:B------:R0:W-:Y:S01]  /*86d0*/  STG.E.U8 [R16.64], R8 ;  /* 0x0000000810007986 */ /* 0x0001e2000c101124 */
[----:B------:R-:W-:Y:S05]  /*86e0*/  BRA `(.L_x_14503) ;  /* 0x0000031000007947 */ /* 0x000fea0003800000 */
.L_x_14520:
        /* <DEDUP_REMOVED lines=22> */
.L_x_14502:
        /* <DEDUP_REMOVED lines=20> */
.L_x_14530:
[----:B------:R-:W-:-:S06]  /*8990*/  PRMT R2, RZ, 0x5410, R0 ;  /* 0x00005410ff027816 */ /* 0x000fcc0000000000 */
[----:B------:R-:W0:Y:S02]  /*89a0*/  F2I.U64.TRUNC R2, R2 ;  /* 0x0000000200027311 */ /* 0x000e24000020d800 */
[----:B0-----:R0:W-:Y:S01]  /*89b0*/  STG.E.64 [R16.64], R2 ;  /* 0x0000000210007986 */ /* 0x0011e2000c101b24 */
[----:B------:R-:W-:Y:S05]  /*89c0*/  BRA `(.L_x_14503) ;  /* 0x0000003000007947 */ /* 0x000fea0003800000 */
.L_x_14529:
[----:B------:R-:W-:-:S04]  /*89d0*/  PRMT R0, RZ, 0x5410, R0 ;  /* 0x00005410ff007816 */ /* 0x000fc80000000000 */
[----:B------:R-:W0:Y:S02]  /*89e0*/  F2I.FTZ.U32.TRUNC.NTZ R3, R0 ;  /* 0x0000000000037305 */ /* 0x000e24000021f000 */
[----:B0-----:R0:W-:Y:S02]  /*89f0*/  STG.E [R16.64], R3 ;  /* 0x0000000310007986 */ /* 0x0011e4000c101924 */
.L_x_14503:
[----:B------:R-:W-:Y:S02]  /*8a00*/  IADD3 R19, R19, 0x80, RZ ;  /* 0x0000008013137810 */ /* 0x000fe40007ffe0ff */
.L_x_14398:
[----:B------:R-:W-:Y:S05]  /*8a10*/  BSYNC B6 ;  /* 0x0000000000067941 */ /* 0x000fea0003800000 */
.L_x_14397:
        /* <DEDUP_REMOVED lines=230> */
.L_x_14531:
        /* <DEDUP_REMOVED lines=20> */
.L_x_14535:
[----:B------:R-:W2:Y:S02]  /*99c0*/  LDG.E.U8 R2, [R2.64] ;  /* 0x0000002402027981 */ /* 0x000ea4000c1e1100 */
[----:B--2---:R-:W0:Y:S02]  /*99d0*/  I2F.U16 R0, R2 ;  /* 0x0000000200007306 */ /* 0x004e240000101000 */
[----:B0-----:R-:W-:Y:S01]  /*99e0*/  F2FP.BF16.PACK_AB R0, RZ, R0 ;  /* 0x00000000ff00723e */ /* 0x001fe200000010ff */
[----:B------:R-:W-:Y:S05]  /*99f0*/  BRA `(.L_x_14537) ;  /* 0x00000e3000007947 */ /* 0x000fea0003800000 */
.L_x_14534:
        /* <DEDUP_REMOVED lines=10> */
.L_x_14539:
[----:B------:R-:W2:Y:S02]  /*9aa0*/  LDG.E R2, [R2.64] ;  /* 0x0000002402027981 */ /* 0x000ea4000c1e1900 */
[----:B--2---:R-:W0:Y:S02]  /*9ab0*/  I2F R0, R2 ;  /* 0x0000000200007306 */ /* 0x004e240000201400 */
[----:B0-----:R-:W-:Y:S01]  /*9ac0*/  F2FP.BF16.PACK_AB R0, RZ, R0 ;  /* 0x00000000ff00723e */ /* 0x001fe200000010ff */
[----:B------:R-:W-:Y:S05]  /*9ad0*/  BRA `(.L_x_14537) ;  /* 0x00000d5000007947 */ /* 0x000fea0003800000 */
.L_x_14538:
[----:B------:R-:W2:Y:S02]  /*9ae0*/  LDG.E.U16 R2, [R2.64] ;  /* 0x0000002402027981 */ /* 0x000ea4000c1e1500 */
[----:B--2---:R-:W0:Y:S02]  /*9af0*/  I2F.S16 R0, R2 ;  /* 0x0000000200007306 */ /* 0x004e240000101400 */
[----:B0-----:R-:W-:Y:S01]  /*9b00*/  F2FP.BF16.PACK_AB R0, RZ, R0 ;  /* 0x00000000ff00723e */ /* 0x001fe200000010ff */
[----:B------:R-:W-:Y:S05]  /*9b10*/  BRA `(.L_x_14537) ;  /* 0x00000d1000007947 */ /* 0x000fea0003800000 */
.L_x_14533:
        /* <DEDUP_REMOVED lines=9> */
.L_x_14541:
[----:B------:R-:W2:Y:S02]  /*9bb0*/  LDG.E.U16 R0, [R2.64] ;  /* 0x0000002402007981 */ /* 0x000ea4000c1e1500 */
[----:B--2---:R-:W-:-:S05]  /*9bc0*/  HADD2.F32 R0, -RZ, R0.H0_H0 ;  /* 0x20000000ff007230 */ /* 0x004fca0000004100 */
[----:B------:R-:W-:Y:S01]  /*9bd0*/  F2FP.BF16.PACK_AB R0, RZ, R0 ;  /* 0x00000000ff00723e */ /* 0x000fe200000010ff */
[----:B------:R-:W-:Y:S05]  /*9be0*/  BRA `(.L_x_14537) ;  /* 0x00000c4000007947 */ /* 0x000fea0003800000 */
.L_x_14540:
        /* <DEDUP_REMOVED lines=9> */
.L_x_14543:
[----:B------:R-:W2:Y:S02]  /*9c80*/  LDG.E.U16 R2, [R2.64] ;  /* 0x0000002402027981 */ /* 0x000ea4000c1e1500 */
[----:B--2---:R-:W-:-:S05]  /*9c90*/  HADD2.F32 R0, -RZ, R2.H0_H0 ;  /* 0x20000002ff007230 */ /* 0x004fca0000004100 */
[----:B------:R-:W-:Y:S01]  /*9ca0*/  F2FP.BF16.PACK_AB R0, RZ, R0 ;  /* 0x00000000ff00723e */ /* 0x000fe200000010ff */
[----:B------:R-:W-:Y:S05]  /*9cb0*/  BRA `(.L_x_14537) ;  /* 0x00000b7000007947 */ /* 0x000fea0003800000 */
.L_x_14542:
[----:B------:R-:W2:Y:S02]  /*9cc0*/  LDG.E.64 R2, [R2.64] ;  /* 0x0000002402027981 */ /* 0x000ea4000c1e1b00 */
[----:B--2---:R-:W0:Y:S01]  /*9cd0*/  F2F.F32.F64 R0, R2 ;  /* 0x0000000200007310 */ /* 0x004e220000301000 */
[----:B------:R-:W0:-:S14]  /*9ce0*/  DSETP.GEU.AND P0, PT, |R2|, c[0x2][0x0], PT ;  /* 0x008000000200762a */ /* 0x000e1c0003f0e200 */
[----:B0-----:R-:W-:-:S05]  /*9cf0*/  @!P0 FMUL R0, R0, 1.175494350822287508e-38 ;  /* 0x0080000000008820 */ /* 0x001fca0000400000 */
[----:B------:R-:W-:Y:S01]  /*9d00*/  F2FP.BF16.PACK_AB R0, RZ, R0 ;  /* 0x00000000ff00723e */ /* 0x000fe200000010ff */
[----:B------:R-:W-:Y:S05]  /*9d10*/  BRA `(.L_x_14537) ;  /* 0x00000b1000007947 */ /* 0x000fea0003800000 */
.L_x_14532:
        /* <DEDUP_REMOVED lines=13> */
.L_x_14546:
[----:B------:R-:W2:Y:S02]  /*9df0*/  LDG.E.64 R2, [R2.64] ;  /* 0x0000002402027981 */ /* 0x000ea4000c1e1b00 */
[----:B--2---:R-:W0:Y:S01]  /*9e00*/  F2F.F32.F64 R0, R2 ;  /* 0x0000000200007310 */ /* 0x004e220000301000 */
[----:B------:R-:W0:-:S14]  /*9e10*/  DSETP.GEU.AND P0, PT, |R2|, c[0x2][0x0], PT ;  /* 0x008000000200762a */ /* 0x000e1c0003f0e200 */
[----:B0-----:R-:W-:-:S05]  /*9e20*/  @!P0 FMUL R0, R0, 1.175494350822287508e-38 ;  /* 0x0080000000008820 */ /* 0x001fca0000400000 */
[----:B------:R-:W-:Y:S01]  /*9e30*/  F2FP.BF16.PACK_AB R0, RZ, R0 ;  /* 0x00000000ff00723e */ /* 0x000fe200000010ff */
[----:B------:R-:W-:Y:S05]  /*9e40*/  BRA `(.L_x_14537) ;  /* 0x000009e000007947 */ /* 0x000fea0003800000 */
.L_x_14545:
        /* <DEDUP_REMOVED lines=28> */
.L_x_14548:
        /* <DEDUP_REMOVED lines=15> */
.L_x_14547:
[----:B------:R0:W5:Y:S01]  /*a100*/  LDG.E.U16 R0, [R2.64] ;  /* 0x0000002402007981 */ /* 0x000162000c1e1500 */
[----:B------:R-:W-:Y:S05]  /*a110*/  BRA `(.L_x_14537) ;  /* 0x0000071000007947 */ /* 0x000fea0003800000 */
.L_x_14544:
        /* <DEDUP_REMOVED lines=12> */
.L_x_14551:
        /* <DEDUP_REMOVED lines=21> */
.L_x_14555:
[----:B------:R-:W-:Y:S05]  /*a330*/  BSYNC B1 ;  /* 0x0000000000017941 */ /* 0x000fea0003800000 */
.L_x_14554:
[----:B------:R-:W-:Y:S01]  /*a340*/  LEA R3, R0, 0x3b800000, 0x17 ;  /* 0x3b80000000037811 */ /* 0x000fe200078eb8ff */
[----:B------:R-:W-:-:S05]  /*a350*/  IMAD.SHL.U32 R0, R2, 0x100000, RZ ;  /* 0x0010000002007824 */ /* 0x000fca00078e00ff */
[----:B------:R-:W-:Y:S02]  /*a360*/  LOP3.LUT R0, R3, R0, R4, 0xfe, !PT ;  /* 0x0000000003007212 */ /* 0x000fe400078efe04 */
.L_x_14553:
[----:B------:R-:W-:Y:S05]  /*a370*/  BSYNC B0 ;  /* 0x0000000000007941 */ /* 0x000fea0003800000 */
.L_x_14552:
[----:B------:R-:W-:Y:S01]  /*a380*/  F2FP.BF16.PACK_AB R0, RZ, R0 ;  /* 0x00000000ff00723e */ /* 0x000fe200000010ff */
[----:B------:R-:W-:Y:S05]  /*a390*/  BRA `(.L_x_14537) ;  /* 0x0000049000007947 */ /* 0x000fea0003800000 */
.L_x_14550:
        /* <DEDUP_REMOVED lines=21> */
.L_x_14559:
[----:B------:R-:W-:Y:S05]  /*a4f0*/  BSYNC B1 ;  /* 0x0000000000017941 */ /* 0x000fea0003800000 */
.L_x_14558:
[----:B------:R-:W-:Y:S01]  /*a500*/  LEA R3, R0, 0x37800000, 0x17 ;  /* 0x3780000000037811 */ /* 0x000fe200078eb8ff */
[----:B------:R-:W-:-:S05]  /*a510*/  IMAD.SHL.U32 R0, R2, 0x200000, RZ ;  /* 0x0020000002007824 */ /* 0x000fca00078e00ff */
[----:B------:R-:W-:Y:S02]  /*a520*/  LOP3.LUT R0, R3, R0, R4, 0xfe, !PT ;  /* 0x0000000003007212 */ /* 0x000fe400078efe04 */
.L_x_14557:
[----:B------:R-:W-:Y:S05]  /*a530*/  BSYNC B0 ;  /* 0x0000000000007941 */ /* 0x000fea0003800000 */
.L_x_14556:
[----:B------:R-:W-:Y:S01]  /*a540*/  F2FP.BF16.PACK_AB R0, RZ, R0 ;  /* 0x00000000ff00723e */ /* 0x000fe200000010ff */
[----:B------:R-:W-:Y:S05]  /*a550*/  BRA `(.L_x_14537) ;  /* 0x000002d000007947 */ /* 0x000fea0003800000 */
.L_x_14549:
        /* <DEDUP_REMOVED lines=14> */
.L_x_14563:
[----:B------:R-:W-:Y:S05]  /*a640*/  BSYNC B0 ;  /* 0x0000000000007941 */ /* 0x000fea0003800000 */
.L_x_14562:
[----:B------:R-:W-:Y:S01]  /*a650*/  F2FP.BF16.PACK_AB R0, RZ, R0 ;  /* 0x00000000ff00723e */ /* 0x000fe200000010ff */
[----:B------:R-:W-:Y:S05]  /*a660*/  BRA `(.L_x_14537) ;  /* 0x000001c000007947 */ /* 0x000fea0003800000 */
.L_x_14536:
        /* <DEDUP_REMOVED lines=21> */
.L_x_14561:
[----:B------:R-:W2:Y:S02]  /*a7c0*/  LDG.E.64 R2, [R2.64] ;  /* 0x0000002402027981 */ /* 0x000ea4000c1e1b00 */
[----:B--2---:R-:W0:Y:S02]  /*a7d0*/  I2F.U64 R0, R2 ;  /* 0x0000000200007312 */ /* 0x004e240000301000 */
[----:B0-----:R-:W-:Y:S01]  /*a7e0*/  F2FP.BF16.PACK_AB R0, RZ, R0 ;  /* 0x00000000ff00723e */ /* 0x001fe200000010ff */
[----:B------:R-:W-:Y:S05]  /*a7f0*/  BRA `(.L_x_14537) ;  /* 0x0000003000007947 */ /* 0x000fea0003800000 */
.L_x_14560:
[----:B------:R-:W2:Y:S02]  /*a800*/  LDG.E R2, [R2.64] ;  /* 0x0000002402027981 */ /* 0x000ea4000c1e1900 */
[----:B--2---:R-:W0:Y:S02]  /*a810*/  I2F.U32 R0, R2 ;  /* 0x0000000200007306 */ /* 0x004e240000201000 */
[----:B0-----:R-:W-:-:S06]  /*a820*/  F2FP.BF16.PACK_AB R0, RZ, R0 ;  /* 0x00000000ff00723e */ /* 0x001fcc00000010ff */
.L_x_14537:
        /* <DEDUP_REMOVED lines=19> */
.L_x_14567:
[----:B------:R-:W-:-:S06]  /*a960*/  PRMT R3, RZ, 0x5410, R0 ;  /* 0x00005410ff037816 */ /* 0x000fcc0000000000 */
[----:B------:R-:W0:Y:S02]  /*a970*/  F2I.S64.TRUNC R2, R3 ;  /* 0x0000000300027311 */ /* 0x000e24000020d900 */
[----:B0-----:R-:W-:Y:S01]  /*a980*/  STG.E.U8 [R16.64], R2 ;  /* 0x0000000210007986 */ /* 0x001fe2000c101124 */
[----:B------:R-:W-:Y:S05]  /*a990*/  EXIT ;  /* 0x000000000000794d */ /* 0x000fea0003800000 */
.L_x_14566:
        /* <DEDUP_REMOVED lines=10> */
.L_x_14570:
[----:B------:R-:W-:-:S04]  /*aa40*/  PRMT R0, RZ, 0x5410, R0 ;  /* 0x00005410ff007816 */ /* 0x000fc80000000000 */
[----:B------:R-:W0:Y:S02]  /*aa50*/  F2I.FTZ.TRUNC.NTZ R3, R0 ;  /* 0x0000000000037305 */ /* 0x000e24000021f100 */
[----:B0-----:R-:W-:Y:S01]  /*aa60*/  STG.E [R16.64], R3 ;  /* 0x0000000310007986 */ /* 0x001fe2000c101924 */
[----:B------:R-:W-:Y:S05]  /*aa70*/  EXIT ;  /* 0x000000000000794d */ /* 0x000fea0003800000 */
.L_x_14569:
[----:B------:R-:W-:-:S04]  /*aa80*/  PRMT R0, RZ, 0x5410, R0 ;  /* 0x00005410ff007816 */ /* 0x000fc80000000000 */
[----:B------:R-:W0:Y:S02]  /*aa90*/  F2I.FTZ.TRUNC.NTZ R3, R0 ;  /* 0x0000000000037305 */ /* 0x000e24000021f100 */
[----:B0-----:R-:W-:Y:S01]  /*aaa0*/  STG.E.U16 [R16.64], R3 ;  /* 0x0000000310007986 */ /* 0x001fe2000c101524 */
[----:B------:R-:W-:Y:S05]  /*aab0*/  EXIT ;  /* 0x000000000000794d */ /* 0x000fea0003800000 */
.L_x_14565:
        /* <DEDUP_REMOVED lines=9> */
.L_x_14572:
[----:B------:R-:W-:-:S04]  /*ab50*/  PRMT R0, RZ, 0x5410, R0 ;  /* 0x00005410ff007816 */ /* 0x000fc80000000000 */
[----:B------:R-:W-:-:S05]  /*ab60*/  F2FP.PACK_AB R0, RZ, R0 ;  /* 0x00000000ff00723e */ /* 0x000fca00000000ff */
[----:B------:R-:W-:Y:S01]  /*ab70*/  STG.E.U16 [R16.64], R0 ;  /* 0x0000000010007986 */ /* 0x000fe2000c101524 */
[----:B------:R-:W-:Y:S05]  /*ab80*/  EXIT ;  /* 0x000000000000794d */ /* 0x000fea0003800000 */
.L_x_14571:
        /* <DEDUP_REMOVED lines=10> */
.L_x_14574:
[----:B------:R-:W-:-:S04]  /*ac30*/  PRMT R0, RZ, 0x5410, R0 ;  /* 0x00005410ff007816 */ /* 0x000fc80000000000 */
[----:B------:R-:W-:-:S04]  /*ac40*/  F2FP.PACK_AB R3, RZ, R0 ;  /* 0x00000000ff03723e */ /* 0x000fc800000000ff */
[----:B------:R-:W-:-:S05]  /*ac50*/  PRMT R3, R3, 0x5410, RZ ;  /* 0x0000541003037816 */ /* 0x000fca00000000ff */
[----:B------:R-:W-:Y:S01]  /*ac60*/  STG.E [R16.64], R3 ;  /* 0x0000000310007986 */ /* 0x000fe2000c101924 */
[----:B------:R-:W-:Y:S05]  /*ac70*/  EXIT ;  /* 0x000000000000794d */ /* 0x000fea0003800000 */
.L_x_14573:
[----:B------:R-:W-:-:S05]  /*ac80*/  PRMT R2, RZ, 0x5410, R0 ;  /* 0x00005410ff027816 */ /* 0x000fca0000000000 */
[----:B------:R-:W-:-:S06]  /*ac90*/  FMUL.FTZ R2, R2, 1 ;  /* 0x3f80000002027820 */ /* 0x000fcc0000410000 */
[----:B------:R-:W0:Y:S02]  /*aca0*/  F2F.F64.F32 R2, R2 ;  /* 0x0000000200027310 */ /* 0x000e240000201800 */
[----:B0-----:R-:W-:Y:S01]  /*acb0*/  STG.E.64 [R16.64], R2 ;  /* 0x0000000210007986 */ /* 0x001fe2000c101b24 */
[----:B------:R-:W-:Y:S05]  /*acc0*/  EXIT ;  /* 0x000000000000794d */ /* 0x000fea0003800000 */
.L_x_14564:
        /* <DEDUP_REMOVED lines=13> */
.L_x_14577:
[----:B------:R-:W-:Y:S01]  /*ada0*/  PRMT R0, RZ, 0x5410, R0 ;  /* 0x00005410ff007816 */ /* 0x000fe20000000000 */
[----:B------:R-:W-:-:S04]  /*adb0*/  CS2R R6, SRZ ;  /* 0x0000000000067805 */ /* 0x000fc8000001ff00 */
[----:B------:R-:W-:-:S04]  /*adc0*/  FMUL.FTZ R0, R0, 1 ;  /* 0x3f80000000007820 */ /* 0x000fc80000410000 */
[----:B------:R-:W0:Y:S02]  /*add0*/  F2F.F64.F32 R4, R0 ;  /* 0x0000000000047310 */ /* 0x000e240000201800 */
[----:B0-----:R-:W-:Y:S01]  /*ade0*/  STG.E.128 [R16.64], R4 ;  /* 0x0000000410007986 */ /* 0x001fe2000c101d24 */
[----:B------:R-:W-:Y:S05]  /*adf0*/  EXIT ;  /* 0x000000000000794d */ /* 0x000fea0003800000 */
.L_x_14576:
        /* <DEDUP_REMOVED lines=21> */
.L_x_14581:
[----:B------:R-:W-:Y:S05]  /*af50*/  BSYNC B0 ;  /* 0x0000000000007941 */ /* 0x000fea0003800000 */
.L_x_14580:
[----:B------:R-:W-:-:S05]  /*af60*/  LOP3.LUT R3, R0, R3, RZ, 0xfc, !PT ;  /* 0x0000000300037212 */ /* 0x000fca00078efcff */
[----:B------:R-:W-:Y:S01]  /*af70*/  STG.E.U8 [R16.64], R3 ;  /* 0x0000000310007986 */ /* 0x000fe2000c101124 */
[----:B------:R-:W-:Y:S05]  /*af80*/  EXIT ;  /* 0x000000000000794d */ /* 0x000fea0003800000 */
.L_x_14579:
        /* <DEDUP_REMOVED lines=13> */
.L_x_14583:
[----:B------:R-:W-:Y:S01]  /*b060*/  IMAD.MOV.U32 R0, RZ, RZ, 0x7f ;  /* 0x0000007fff007424 */ /* 0x000fe200078e00ff */
[----:B------:R-:W-:-:S04]  /*b070*/  ISETP.GT.U32.AND P0, PT, R2, 0x7f800000, PT ;  /* 0x7f8000000200780c */ /* 0x000fc80003f04070 */
[----:B------:R-:W-:-:S04]  /*b080*/  SEL R0, R0, 0x7c, P0 ;  /* 0x0000007c00007807 */ /* 0x000fc80000000000 */
.L_x_14584:
[----:B------:R-:W-:Y:S05]  /*b090*/  BSYNC B0 ;  /* 0x0000000000007941 */ /* 0x000fea0003800000 */
.L_x_14582:
[----:B------:R-:W-:-:S04]  /*b0a0*/  LOP3.LUT R2, R3, 0x80000000, RZ, 0xc0, !PT ;  /* 0x8000000003027812 */ /* 0x000fc800078ec0ff */
[----:B------:R-:W-:-:S04]  /*b0b0*/  SHF.R.U32.HI R3, RZ, 0x18, R2 ;  /* 0x00000018ff037819 */ /* 0x000fc80000011602 */
[----:B------:R-:W-:-:S05]  /*b0c0*/  LOP3.LUT R3, R0, R3, RZ, 0xfc, !PT ;  /* 0x0000000300037212 */ /* 0x000fca00078efcff */
[----:B------:R-:W-:Y:S01]  /*b0d0*/  STG.E.U8 [R16.64], R3 ;  /* 0x0000000310007986 */ /* 0x000fe2000c101124 */
[----:B------:R-:W-:Y:S05]  /*b0e0*/  EXIT ;  /* 0x000000000000794d */ /* 0x000fea0003800000 */
.L_x_14578:
[----:B------:R-:W-:Y:S01]  /*b0f0*/  STG.E.U16 [R16.64], R0 ;  /* 0x0000000010007986 */ /* 0x000fe2000c101524 */
[----:B------:R-:W-:Y:S05]  /*b100*/  EXIT ;  /* 0x000000000000794d */ /* 0x000fea0003800000 */
.L_x_14575:
        /* <DEDUP_REMOVED lines=12> */
.L_x_14587:
        /* <DEDUP_REMOVED lines=17> */
.L_x_14590:
[----:B------:R-:W-:-:S04]  /*b2e0*/  LOP3.LUT R2, R3, 0x80000000, RZ, 0xc0, !PT ;  /* 0x8000000003027812 */ /* 0x000fc800078ec0ff */
[----:B------:R-:W-:-:S04]  /*b2f0*/  SHF.R.U32.HI R3, RZ, 0x18, R2 ;  /* 0x00000018ff037819 */ /* 0x000fc80000011602 */
[----:B------:R-:W-:-:S04]  /*b300*/  LOP3.LUT R0, R0, R3, RZ, 0xfc, !PT ;  /* 0x0000000300007212 */ /* 0x000fc800078efcff */
[----:B------:R-:W-:Y:S02]  /*b310*/  PRMT R8, R0, 0x7610, R8 ;  /* 0x0000761000087816 */ /* 0x000fe40000000008 */
.L_x_14589:
[----:B------:R-:W-:Y:S05]  /*b320*/  BSYNC B0 ;  /* 0x0000000000007941 */ /* 0x000fea0003800000 */
.L_x_14588:
[----:B------:R-:W-:Y:S01]  /*b330*/  STG.E.U8 [R16.64], R8 ;  /* 0x0000000810007986 */ /* 0x000fe2000c101124 */
[----:B------:R-:W-:Y:S05]  /*b340*/  EXIT ;  /* 0x000000000000794d */ /* 0x000fea0003800000 */
.L_x_14586:
        /* <DEDUP_REMOVED lines=17> */
.L_x_14593:
[----:B------:R-:W-:-:S04]  /*b460*/  LOP3.LUT R2, R3, 0x80000000, RZ, 0xc0, !PT ;  /* 0x8000000003027812 */ /* 0x000fc800078ec0ff */
[----:B------:R-:W-:-:S04]  /*b470*/  SHF.R.U32.HI R3, RZ, 0x18, R2 ;  /* 0x00000018ff037819 */ /* 0x000fc80000011602 */
[----:B------:R-:W-:-:S04]  /*b480*/  LOP3.LUT R0, R0, R3, RZ, 0xfc, !PT ;  /* 0x0000000300007212 */ /* 0x000fc800078efcff */
[----:B------:R-:W-:Y:S02]  /*b490*/  PRMT R8, R0, 0x7610, R8 ;  /* 0x0000761000087816 */ /* 0x000fe40000000008 */
.L_x_14592:
[----:B------:R-:W-:Y:S05]  /*b4a0*/  BSYNC B0 ;  /* 0x0000000000007941 */ /* 0x000fea0003800000 */
.L_x_14591:
[----:B------:R-:W-:Y:S01]  /*b4b0*/  STG.E.U8 [R16.64], R8 ;  /* 0x0000000810007986 */ /* 0x000fe2000c101124 */
[----:B------:R-:W-:Y:S05]  /*b4c0*/  EXIT ;  /* 0x000000000000794d */ /* 0x000fea0003800000 */
.L_x_14585:
        /* <DEDUP_REMOVED lines=22> */
.L_x_14568:
        /* <DEDUP_REMOVED lines=20> */
.L_x_14595:
[----:B------:R-:W-:-:S06]  /*b770*/  PRMT R2, RZ, 0x5410, R0 ;  /* 0x00005410ff027816 */ /* 0x000fcc0000000000 */
[----:B------:R-:W0:Y:S02]  /*b780*/  F2I.U64.TRUNC R2, R2 ;  /* 0x0000000200027311 */ /* 0x000e24000020d800 */
[----:B0-----:R-:W-:Y:S01]  /*b790*/  STG.E.64 [R16.64], R2 ;  /* 0x0000000210007986 */ /* 0x001fe2000c101b24 */
[----:B------:R-:W-:Y:S05]  /*b7a0*/  EXIT ;  /* 0x000000000000794d */ /* 0x000fea0003800000 */
.L_x_14594:
[----:B------:R-:W-:-:S04]  /*b7b0*/  PRMT R0, RZ, 0x5410, R0 ;  /* 0x00005410ff007816 */ /* 0x000fc80000000000 */
[----:B------:R-:W0:Y:S02]  /*b7c0*/  F2I.FTZ.U32.TRUNC.NTZ R3, R0 ;  /* 0x0000000000037305 */ /* 0x000e24000021f000 */
[----:B0-----:R-:W-:Y:S01]  /*b7d0*/  STG.E [R16.64], R3 ;  /* 0x0000000310007986 */ /* 0x001fe2000c101924 */
[----:B------:R-:W-:Y:S05]  /*b7e0*/  EXIT ;  /* 0x000000000000794d */ /* 0x000fea0003800000 */
.L_x_14596:
        /* <DEDUP_REMOVED lines=9> */
.L_x_17841:


//--------------------- .text._ZN2at6native27unrolled_elementwise_kernelINS0_13BUnaryFunctorIN3c108BFloat16ES4_S4_NS0_15binary_internal10MulFunctorIfEEEESt5arrayIPcLm2EELi4E23TrivialOffsetCalculatorILi1EjESD_NS0_6memory12LoadWithCastILi1EEENSE_13StoreWithCastILi1EEEEEviT_T0_T2_T3_T4_T5_ --------------------------
	.section	.text._ZN2at6native27unrolled_elementwise_kernelINS0_13BUnaryFunctorIN3c108BFloat16ES4_S4_NS0_15binary_internal10MulFunctorIfEEEESt5arrayIPcLm2EELi4E23TrivialOffsetCalculatorILi1EjESD_NS0_6memory12LoadWithCastILi1EEENSE_13StoreWithCastILi1EEEEEviT_T0_T2_T3_T4_T5_,"ax",@progbits
	.sectioninfo	@"SHI_REGISTERS=29"
	.align	128
        .global         _ZN2at6native27unrolled_elementwise_kernelINS0_13BUnaryFunctorIN3c108BFloat16ES4_S4_NS0_15binary_internal10MulFunctorIfEEEESt5arrayIPcLm2EELi4E23TrivialOffsetCalculatorILi1EjESD_NS0_6memory12LoadWithCastILi1EEENSE_13StoreWithCastILi1EEEEEviT_T0_T2_T3_T4_T5_
        .type           _ZN2at6native27unrolled_elementwise_kernelINS0_13BUnaryFunctorIN3c108BFloat16ES4_S4_NS0_15binary_internal10MulFunctorIfEEEESt5arrayIPcLm2EELi4E23TrivialOffsetCalculatorILi1EjESD_NS0_6memory12LoadWithCastILi1EEENSE_13StoreWithCastILi1EEEEEviT_T0_T2_T3_T4_T5_,@function
        .size           _ZN2at6native27unrolled_elementwise_kernelINS0_13BUnaryFunctorIN3c108BFloat16ES4_S4_NS0_15binary_internal10MulFunctorIfEEEESt5arrayIPcLm2EELi4E23TrivialOffsetCalculatorILi1EjESD_NS0_6memory12LoadWithCastILi1EEENSE_13StoreWithCastILi1EEEEEviT_T0_T2_T3_T4_T5_,(.L_x_17842 - _ZN2at6native27unrolled_elementwise_kernelINS0_13BUnaryFunctorIN3c108BFloat16ES4_S4_NS0_15binary_internal10MulFunctorIfEEEESt5arrayIPcLm2EELi4E23TrivialOffsetCalculatorILi1EjESD_NS0_6memory12LoadWithCastILi1EEENSE_13StoreWithCastILi1EEEEEviT_T0_T2_T3_T4_T5_)
        .other          _ZN2at6native27unrolled_elementwise_kernelINS0_13BUnaryFunctorIN3c108BFloat16ES4_S4_NS0_15binary_internal10MulFunctorIfEEEESt5arrayIPcLm2EELi4E23TrivialOffsetCalculatorILi1EjESD_NS0_6memory12LoadWithCastILi1EEENSE_13StoreWithCastILi1EEEEEviT_T0_T2_T3_T4_T5_,@"STO_CUDA_ENTRY STV_DEFAULT"
_ZN2at6native27unrolled_elementwise_kernelINS0_13BUnaryFunctorIN3c108BFloat16ES4_S4_NS0_15binary_internal10MulFunctorIfEEEESt5arrayIPcLm2EELi4E23TrivialOffsetCalculatorILi1EjESD_NS0_6memory12LoadWithCastILi1EEENSE_13StoreWithCastILi1EEEEEviT_T0_T2_T3_T4_T5_:
.text._ZN2at6native27unrolled_elementwise_kernelINS0_13BUnaryFunctorIN3c108BFloat16ES4_S4_NS0_15binary_internal10MulFunctorIfEEEESt5arrayIPcLm2EELi4E23TrivialOffsetCalculatorILi1EjESD_NS0_6memory12LoadWithCastILi1EEENSE_13StoreWithCastILi1EEEEEviT_T0_T2_T3_T4_T5_:
        /* <DEDUP_REMOVED lines=32> */
.L_x_14602:
[----:B------:R-:W2:Y:S02]  /*0200*/  LDG.E.U8 R2, [R2.64] ;  /* 0x0000002402027981 */ /* 0x000ea4000c1e1100 */
[----:B--2---:R-:W0:Y:S02]  /*0210*/  I2F.U16 R0, R2 ;  /* 0x0000000200007306 */ /* 0x004e240000101000 */
[----:B0-----:R-:W-:-:S04]  /*0220*/  F2FP.BF16.PACK_AB R0, RZ, R0 ;  /* 0x00000000ff00723e */ /* 0x001fc800000010ff */
[----:B------:R-:W-:Y:S01]  /*0230*/  PRMT R23, R0, 0x7610, R23 ;  /* 0x0000761000177816 */ /* 0x000fe20000000017 */
[----:B------:R-:W-:Y:S05]  /*0240*/  BRA `(.L_x_14604) ;  /* 0x00000f1000007947 */ /* 0x000fea0003800000 */
.L_x_14601:
        /* <DEDUP_REMOVED lines=11> */
.L_x_14606:
[----:B------:R-:W2:Y:S02]  /*0300*/  LDG.E R2, [R2.64] ;  /* 0x0000002402027981 */ /* 0x000ea4000c1e1900 */
[----:B--2---:R-:W0:Y:S02]  /*0310*/  I2F R0, R2 ;  /* 0x0000000200007306 */ /* 0x004e240000201400 */
[----:B0-----:R-:W-:-:S04]  /*0320*/  F2FP.BF16.PACK_AB R0, RZ, R0 ;  /* 0x00000000ff00723e */ /* 0x001fc800000010ff */
[----:B------:R-:W-:Y:S01]  /*0330*/  PRMT R23, R0, 0x7610, R23 ;  /* 0x0000761000177816 */ /* 0x000fe20000000017 */
[----:B------:R-:W-:Y:S05]  /*0340*/  BRA `(.L_x_14604) ;  /* 0x00000e1000007947 */ /* 0x000fea0003800000 */
.L_x_14605:
[----:B------:R-:W2:Y:S02]  /*0350*/  LDG.E.U16 R2, [R2.64] ;  /* 0x0000002402027981 */ /* 0x000ea4000c1e1500 */
[----:B--2---:R-:W0:Y:S02]  /*0360*/  I2F.S16 R0, R2 ;  /* 0x0000000200007306 */ /* 0x004e240000101400 */
[----:B0-----:R-:W-:-:S04]  /*0370*/  F2FP.BF16.PACK_AB R0, RZ, R0 ;  /* 0x00000000ff00723e */ /* 0x001fc800000010ff */
[----:B------:R-:W-:Y:S01]  /*0380*/  PRMT R23, R0, 0x7610, R23 ;  /* 0x0000761000177816 */ /* 0x000fe20000000017 */
[----:B------:R-:W-:Y:S05]  /*0390*/  BRA `(.L_x_14604) ;  /* 0x00000dc000007947 */ /* 0x000fea0003800000 */
.L_x_14600:
        /* <DEDUP_REMOVED lines=9> */
.L_x_14608:
[----:B------:R-:W2:Y:S02]  /*0430*/  LDG.E.U16 R0, [R2.64] ;  /* 0x0000002402007981 */ /* 0x000ea4000c1e1500 */
[----:B--2---:R-:W-:-:S05]  /*0440*/  HADD2.F32 R0, -RZ, R0.H0_H0 ;  /* 0x20000000ff007230 */ /* 0x004fca0000004100 */
[----:B------:R-:W-:-:S04]  /*0450*/  F2FP.BF16.PACK_AB R0, RZ, R0 ;  /* 0x00000000ff00723e */ /* 0x000fc800000010ff */
[----:B------:R-:W-:Y:S01]  /*0460*/  PRMT R23, R0, 0x7610, R23 ;  /* 0x0000761000177816 */ /* 0x000fe20000000017 */
[----:B------:R-:W-:Y:S05]  /*0470*/  BRA `(.L_x_14604) ;  /* 0x00000ce000007947 */ /* 0x000fea0003800000 */
.L_x_14607:
        /* <DEDUP_REMOVED lines=9> */
.L_x_14610:
[----:B------:R-:W2:Y:S02]  /*0510*/  LDG.E.U16 R2, [R2.64] ;  /* 0x0000002402027981 */ /* 0x000ea4000c1e1500 */
[----:B--2---:R-:W-:-:S05]  /*0520*/  HADD2.F32 R0, -RZ, R2.H0_H0 ;  /* 0x20000002ff007230 */ /* 0x004fca0000004100 */
[----:B------:R-:W-:-:S04]  /*0530*/  F2FP.BF16.PACK_AB R0, RZ, R0 ;  /* 0x00000000ff00723e */ /* 0x000fc800000010ff */
[----:B------:R-:W-:Y:S01]  /*0540*/  PRMT R23, R0, 0x7610, R23 ;  /* 0x0000761000177816 */ /* 0x000fe20000000017 */
[----:B------:R-:W-:Y:S05]  /*0550*/  BRA `(.L_x_14604) ;  /* 0x00000c0000007947 */ /* 0x000fea0003800000 */
.L_x_14609:
[----:B------:R-:W2:Y:S02]  /*0560*/  LDG.E.64 R2, [R2.64] ;  /* 0x0000002402027981 */ /* 0x000ea4000c1e1b00 */
[----:B--2---:R-:W0:Y:S01]  /*0570*/  F2F.F32.F64 R0, R2 ;  /* 0x0000000200007310 */ /* 0x004e220000301000 */
[----:B------:R-:W0:-:S14]  /*0580*/  DSETP.GEU.AND P0, PT, |R2|, c[0x2][0x0], PT ;  /* 0x008000000200762a */ /* 0x000e1c0003f0e200 */
[----:B0-----:R-:W-:-:S05]  /*0590*/  @!P0 FMUL R0, R0, 1.175494350822287508e-38 ;  /* 0x0080000000008820 */ /* 0x001fca0000400000 */
[----:B------:R-:W-:-:S04]  /*05a0*/  F2FP.BF16.PACK_AB R0, RZ, R0 ;  /* 0x00000000ff00723e */ /* 0x000fc800000010ff */
[----:B------:R-:W-:Y:S01]  /*05b0*/  PRMT R23, R0, 0x7610, R23 ;  /* 0x0000761000177816 */ /* 0x000fe20000000017 */
[----:B------:R-:W-:Y:S05]  /*05c0*/  BRA `(.L_x_14604) ;  /* 0x00000b9000007947 */ /* 0x000fea0003800000 */
.L_x_14599:
        /* <DEDUP_REMOVED lines=14> */
.L_x_14613:
[----:B------:R-:W2:Y:S02]  /*06b0*/  LDG.E.64 R2, [R2.64] ;  /* 0x0000002402027981 */ /* 0x000ea4000c1e1b00 */
[----:B--2---:R-:W0:Y:S01]  /*06c0*/  F2F.F32.F64 R0, R2 ;  /* 0x0000000200007310 */ /* 0x004e220000301000 */
[----:B------:R-:W0:-:S14]  /*06d0*/  DSETP.GEU.AND P0, PT, |R2|, c[0x2][0x0], PT ;  /* 0x008000000200762a */ /* 0x000e1c0003f0e200 */
[----:B0-----:R-:W-:-:S05]  /*06e0*/  @!P0 FMUL R0, R0, 1.175494350822287508e-38 ;  /* 0x0080000000008820 */ /* 0x001fca0000400000 */
[----:B------:R-:W-:-:S04]  /*06f0*/  F2FP.BF16.PACK_AB R0, RZ, R0 ;  /* 0x00000000ff00723e */ /* 0x000fc800000010ff */
[----:B------:R-:W-:Y:S01]  /*0700*/  PRMT R23, R0, 0x7610, R23 ;  /* 0x0000761000177816 */ /* 0x000fe20000000017 */
[----:B------:R-:W-:Y:S05]  /*0710*/  BRA `(.L_x_14604) ;  /* 0x00000a4000007947 */ /* 0x000fea0003800000 */
.L_x_14612:
        /* <DEDUP_REMOVED lines=28> */
.L_x_14615:
        /* <DEDUP_REMOVED lines=16> */
.L_x_14614:
[----:B------:R0:W5:Y:S01]  /*09e0*/  LDG.E.U16 R23, [R2.64] ;  /* 0x0000002402177981 */ /* 0x000162000c1e1500 */
[----:B------:R-:W-:Y:S05]  /*09f0*/  BRA `(.L_x_14604) ;  /* 0x0000076000007947 */ /* 0x000fea0003800000 */
.L_x_14611:
        /* <DEDUP_REMOVED lines=12> */
.L_x_14618:
        /* <DEDUP_REMOVED lines=21> */
.L_x_14622:
[----:B------:R-:W-:Y:S05]  /*0c10*/  BSYNC B1 ;  /* 0x0000000000017941 */ /* 0x000fea0003800000 */
.L_x_14621:
[----:B------:R-:W-:Y:S01]  /*0c20*/  LEA R3, R0, 0x3b800000, 0x17 ;  /* 0x3b80000000037811 */ /* 0x000fe200078eb8ff */
[----:B------:R-:W-:-:S05]  /*0c30*/  IMAD.SHL.U32 R0, R2, 0x100000, RZ ;  /* 0x0010000002007824 */ /* 0x000fca00078e00ff */
[----:B------:R-:W-:Y:S02]  /*0c40*/  LOP3.LUT R0, R3, R0, R4, 0xfe, !PT ;  /* 0x0000000003007212 */ /* 0x000fe400078efe04 */
.L_x_14620:
[----:B------:R-:W-:Y:S05]  /*0c50*/  BSYNC B0 ;  /* 0x0000000000007941 */ /* 0x000fea0003800000 */
.L_x_14619:
[----:B------:R-:W-:-:S04]  /*0c60*/  F2FP.BF16.PACK_AB R0, RZ, R0 ;  /* 0x00000000ff00723e */ /* 0x000fc800000010ff */
[----:B------:R-:W-:Y:S01]  /*0c70*/  PRMT R23, R0, 0x7610, R23 ;  /* 0x0000761000177816 */ /* 0x000fe20000000017 */
[----:B------:R-:W-:Y:S05]  /*0c80*/  BRA `(.L_x_14604) ;  /* 0x000004d000007947 */ /* 0x000fea0003800000 */
.L_x_14617:
        /* <DEDUP_REMOVED lines=21> */
.L_x_14626:
[----:B------:R-:W-:Y:S05]  /*0de0*/  BSYNC B1 ;  /* 0x0000000000017941 */ /* 0x000fea0003800000 */
.L_x_14625:
[----:B------:R-:W-:Y:S01]  /*0df0*/  LEA R3, R0, 0x37800000, 0x17 ;  /* 0x3780000000037811 */ /* 0x000fe200078eb8ff */
[----:B------:R-:W-:-:S05]  /*0e00*/  IMAD.SHL.U32 R0, R2, 0x200000, RZ ;  /* 0x0020000002007824 */ /* 0x000fca00078e00ff */
[----:B------:R-:W-:Y:S02]  /*0e10*/  LOP3.LUT R0, R3, R0, R4, 0xfe, !PT ;  /* 0x0000000003007212 */ /* 0x000fe400078efe04 */
.L_x_14624:
[----:B------:R-:W-:Y:S05]  /*0e20*/  BSYNC B0 ;  /* 0x0000000000007941 */ /* 0x000fea0003800000 */
.L_x_14623:
[----:B------:R-:W-:-:S04]  /*0e30*/  F2FP.BF16.PACK_AB R0, RZ, R0 ;  /* 0x00000000ff00723e */ /* 0x000fc800000010ff */
[----:B------:R-:W-:Y:S01]  /*0e40*/  PRMT R23, R0, 0x7610, R23 ;  /* 0x0000761000177816 */ /* 0x000fe20000000017 */
[----:B------:R-:W-:Y:S05]  /*0e50*/  BRA `(.L_x_14604) ;  /* 0x0000030000007947 */ /* 0x000fea0003800000 */
.L_x_14616:
        /* <DEDUP_REMOVED lines=14> */
.L_x_14630:
[----:B------:R-:W-:Y:S05]  /*0f40*/  BSYNC B0 ;  /* 0x0000000000007941 */ /* 0x000fea0003800000 */
.L_x_14629:
[----:B------:R-:W-:-:S04]  /*0f50*/  F2FP.BF16.PACK_AB R0, RZ, R0 ;  /* 0x00000000ff00723e */ /* 0x000fc800000010ff */
[----:B------:R-:W-:Y:S01]  /*0f60*/  PRMT R23, R0, 0x7610, R23 ;  /* 0x0000761000177816 */ /* 0x000fe20000000017 */
[----:B------:R-:W-:Y:S05]  /*0f70*/  BRA `(.L_x_14604) ;  /* 0x000001e000007947 */ /* 0x000fea0003800000 */
.L_x_14603:
        /* <DEDUP_REMOVED lines=21> */
.L_x_14628:
[----:B------:R-:W2:Y:S02]  /*10d0*/  LDG.E.64 R2, [R2.64] ;  /* 0x0000002402027981 */ /* 0x000ea4000c1e1b00 */
[----:B--2---:R-:W0:Y:S02]  /*10e0*/  I2F.U64 R0, R2 ;  /* 0x0000000200007312 */ /* 0x004e240000301000 */
[----:B0-----:R-:W-:-:S04]  /*10f0*/  F2FP.BF16.PACK_AB R0, RZ, R0 ;  /* 0x00000000ff00723e */ /* 0x001fc800000010ff */
[----:B------:R-:W-:Y:S01]  /*1100*/  PRMT R23, R0, 0x7610, R23 ;  /* 0x0000761000177816 */ /* 0x000fe20000000017 */
[----:B------:R-:W-:Y:S05]  /*1110*/  BRA `(.L_x_14604) ;  /* 0x0000004000007947 */ /* 0x000fea0003800000 */
.L_x_14627:
[----:B------:R-:W2:Y:S02]  /*1120*/  LDG.E R2, [R2.64] ;  /* 0x0000002402027981 */ /* 0x000ea4000c1e1900 */
[----:B--2---:R-:W0:Y:S02]  /*1130*/  I2F.U32 R0, R2 ;  /* 0x0000000200007306 */ /* 0x004e240000201000 */
[----:B0-----:R-:W-:-:S04]  /*1140*/  F2FP.BF16.PACK_AB R0, RZ, R0 ;  /* 0x00000000ff00723e */ /* 0x001fc800000010ff */
[----:B------:R-:W-:Y:S02]  /*1150*/  PRMT R23, R0, 0x7610, R23 ;  /* 0x0000761000177816 */ /* 0x000fe40000000017 */
.L_x_14604:
[----:B------:R-:W1:Y:S02]  /*1160*/  S2R R19, SR_TID.X ;  /* 0x0000000000137919 */ /* 0x000e640000002100 */
[----:B-1----:R-:W-:-:S03]  /*1170*/  IADD3 R19, R19, 0x80, RZ ;  /* 0x0000008013137810 */ /* 0x002fc60007ffe0ff */
.L_x_14598:
[----:B-1----:R-:W-:Y:S05]  /*1180*/  BSYNC B6 ;  /* 0x0000000000067941 */ /* 0x002fea0003800000 */
.L_x_14597:
        /* <DEDUP_REMOVED lines=24> */
.L_x_14636:
[----:B------:R-:W2:Y:S02]  /*1310*/  LDG.E.U8 R2, [R2.64] ;  /* 0x0000002402027981 */ /* 0x000ea4000c1e1100 */
[----:B--2---:R-:W0:Y:S02]  /*1320*/  I2F.U16 R0, R2 ;  /* 0x0000000200007306 */ /* 0x004e240000101000 */
[----:B0-----:R-:W-:-:S04]  /*1330*/  F2FP.BF16.PACK_AB R0, RZ, R0 ;  /* 0x00000000ff00723e */ /* 0x001fc800000010ff */
[----:B------:R-:W-:Y:S01]  /*1340*/  PRMT R22, R0, 0x7610, R22 ;  /* 0x0000761000167816 */ /* 0x000fe20000000016 */
[----:B------:R-:W-:Y:S05]  /*1350*/  BRA `(.L_x_14638) ;  /* 0x00000f0000007947 */ /* 0x000fea0003800000 */
.L_x_14635:
        /* <DEDUP_REMOVED lines=11> */
.L_x_14640:
[----:B------:R-:W2:Y:S02]  /*1410*/  LDG.E R2, [R2.64] ;  /* 0x0000002402027981 */ /* 0x000ea4000c1e1900 */
[----:B--2---:R-:W0:Y:S02]  /*1420*/  I2F R0, R2 ;  /* 0x0000000200007306 */ /* 0x004e240000201400 */
[----:B0-----:R-:W-:-:S04]  /*1430*/  F2FP.BF16.PACK_AB R0, RZ, R0 ;  /* 0x00000000ff00723e */ /* 0x001fc800000010ff */
[----:B------:R-:W-:Y:S01]  /*1440*/  PRMT R22, R0, 0x7610, R22 ;  /* 0x0000761000167816 */ /* 0x000fe20000000016 */
[----:B------:R-:W-:Y:S05]  /*1450*/  BRA `(.L_x_14638) ;  /* 0x00000e0000007947 */ /* 0x000fea0003800000 */
.L_x_14639:
[----:B------:R-:W2:Y:S02]  /*1460*/  LDG.E.U16 R2, [R2.64] ;  /* 0x0000002402027981 */ /* 0x000ea4000c1e1500 */
[----:B--2---:R-:W0:Y:S02]  /*1470*/  I2F.S16 R0, R2 ;  /* 0x0000000200007306 */ /* 0x004e240000101400 */
[----:B0-----:R-:W-:-:S04]  /*1480*/  F2FP.BF16.PACK_AB R0, RZ, R0 ;  /* 0x00000000ff00723e */ /* 0x001fc800000010ff */
[----:B------:R-:W-:Y:S01]  /*1490*/  PRMT R22, R0, 0x7610, R22 ;  /* 0x0000761000167816 */ /* 0x000fe20000000016 */
[----:B------:R-:W-:Y:S05]  /*14a0*/  BRA `(.L_x_14638) ;  /* 0x00000db000007947 */ /* 0x000fea0003800000 */
.L_x_14634:
        /* <DEDUP_REMOVED lines=9> */
.L_x_14642:
[----:B------:R-:W2:Y:S02]  /*1540*/  LDG.E.U16 R0, [R2.64] ;  /* 0x0000002402007981 */ /* 0x000ea4000c1e1500 */
[----:B--2---:R-:W-:-:S05]  /*1550*/  HADD2.F32 R0, -RZ, R0.H0_H0 ;  /* 0x20000000ff007230 */ /* 0x004fca0000004100 */
[----:B------:R-:W-:-:S04]  /*1560*/  F2FP.BF16.PACK_AB R0, RZ, R0 ;  /* 0x00000000ff00723e */ /* 0x000fc800000010ff */
[----:B------:R-:W-:Y:S01]  /*1570*/  PRMT R22, R0, 0x7610, R22 ;  /* 0x0000761000167816 */ /* 0x000fe20000000016 */
[----:B------:R-:W-:Y:S05]  /*1580*/  BRA `(.L_x_14638) ;  /* 0x00000cd000007947 */ /* 0x000fea0003800000 */
.L_x_14641:
        /* <DEDUP_REMOVED lines=9> */
.L_x_14644:
[----:B------:R-:W2:Y:S02]  /*1620*/  LDG.E.U16 R2, [R2.64] ;  /* 0x0000002402027981 */ /* 0x000ea4000c1e1500 */
[----:B--2---:R-:W-:-:S05]  /*1630*/  HADD2.F32 R0, -RZ, R2.H0_H0 ;  /* 0x20000002ff007230 */ /* 0x004fca0000004100 */
[----:B------:R-:W-:-:S04]  /*1640*/  F2FP.BF16.PACK_AB R0, RZ, R0 ;  /* 0x00000000ff00723e */ /* 0x000fc800000010ff */
[----:B------:R-:W-:Y:S01]  /*1650*/  PRMT R22, R0, 0x7610, R22 ;  /* 0x0000761000167816 */ /* 0x000fe20000000016 */
[----:B------:R-:W-:Y:S05]  /*1660*/  BRA `(.L_x_14638) ;  /* 0x00000bf000007947 */ /* 0x000fea0003800000 */
.L_x_14643:
[----:B------:R-:W2:Y:S02]  /*1670*/  LDG.E.64 R2, [R2.64] ;  /* 0x0000002402027981 */ /* 0x000ea4000c1e1b00 */
[----:B--2---:R-:W0:Y:S01]  /*1680*/  F2F.F32.F64 R0, R2 ;  /* 0x0000000200007310 */ /* 0x004e220000301000 */
[----:B------:R-:W0:-:S14]  /*1690*/  DSETP.GEU.AND P0, PT, |R2|, c[0x2][0x0], PT ;  /* 0x008000000200762a */ /* 0x000e1c0003f0e200 */
[----:B0-----:R-:W-:-:S05]  /*16a0*/  @!P0 FMUL R0, R0, 1.175494350822287508e-38 ;  /* 0x0080000000008820 */ /* 0x001fca0000400000 */
[----:B------:R-:W-:-:S04]  /*16b0*/  F2FP.BF16.PACK_AB R0, RZ, R0 ;  /* 0x00000000ff00723e */ /* 0x000fc800000010ff */
[----:B------:R-:W-:Y:S01]  /*16c0*/  PRMT R22, R0, 0x7610, R22 ;  /* 0x0000761000167816 */ /* 0x000fe20000000016 */
[----:B------:R-:W-:Y:S05]  /*16d0*/  BRA `(.L_x_14638) ;  /* 0x00000b8000007947 */ /* 0x000fea0003800000 */
.L_x_14633:
        /* <DEDUP_REMOVED lines=14> */
.L_x_14647:
[----:B------:R-:W2:Y:S02]  /*17c0*/  LDG.E.64 R2, [R2.64] ;  /* 0x0000002402027981 */ /* 0x000ea4000c1e1b00 */
[----:B--2---:R-:W0:Y:S01]  /*17d0*/  F2F.F32.F64 R0, R2 ;  /* 0x0000000200007310 */ /* 0x004e220000301000 */
[----:B------:R-:W0:-:S14]  /*17e0*/  DSETP.GEU.AND P0, PT, |R2|, c[0x2][0x0], PT ;  /* 0x008000000200762a */ /* 0x000e1c0003f0e200 */
[----:B0-----:R-:W-:-:S05]  /*17f0*/  @!P0 FMUL R0, R0, 1.175494350822287508e-38 ;  /* 0x0080000000008820 */ /* 0x001fca0000400000 */
[----:B------:R-:W-:-:S04]  /*1800*/  F2FP.BF16.PACK_AB R0, RZ, R0 ;  /* 0x00000000ff00723e */ /* 0x000fc800000010ff */
[----:B------:R-:W-:Y:S01]  /*1810*/  PRMT R22, R0, 0x7610, R22 ;  /* 0x0000761000167816 */ /* 0x000fe20000000016 */
[----:B------:R-:W-:Y:S05]  /*1820*/  BRA `(.L_x_14638) ;  /* 0x00000a3000007947 */ /* 0x000fea0003800000 */
.L_x_14646:
        /* <DEDUP_REMOVED lines=28> */
.L_x_14649:
        /* <DEDUP_REMOVED lines=15> */
.L_x_14648:
[----:B------:R0:W5:Y:S01]  /*1ae0*/  LDG.E.U16 R22, [R2.64] ;  /* 0x0000002402167981 */ /* 0x000162000c1e1500 */
[----:B------:R-:W-:Y:S05]  /*1af0*/  BRA `(.L_x_14638) ;  /* 0x0000076000007947 */ /* 0x000fea0003800000 */
.L_x_14645:
        /* <DEDUP_REMOVED lines=12> */
.L_x_14652:
        /* <DEDUP_REMOVED lines=21> */
.L_x_14656:
[----:B------:R-:W-:Y:S05]  /*1d10*/  BSYNC B1 ;  /* 0x0000000000017941 */ /* 0x000fea0003800000 */
.L_x_14655:
[----:B------:R-:W-:Y:S01]  /*1d20*/  LEA R3, R0, 0x3b800000, 0x17 ;  /* 0x3b80000000037811 */ /* 0x000fe200078eb8ff */
[----:B------:R-:W-:-:S05]  /*1d30*/  IMAD.SHL.U32 R0, R2, 0x100000, RZ ;  /* 0x0010000002007824 */ /* 0x000fca00078e00ff */
[----:B------:R-:W-:Y:S02]  /*1d40*/  LOP3.LUT R0, R3, R0, R4, 0xfe, !PT ;  /* 0x0000000003007212 */ /* 0x000fe400078efe04 */
.L_x_14654:
[----:B------:R-:W-:Y:S05]  /*1d50*/  BSYNC B0 ;  /* 0x0000000000007941 */ /* 0x000fea0003800000 */
.L_x_14653:
[----:B------:R-:W-:-:S04]  /*1d60*/  F2FP.BF16.PACK_AB R0, RZ, R0 ;  /* 0x00000000ff00723e */ /* 0x000fc800000010ff */
[----:B------:R-:W-:Y:S01]  /*1d70*/  PRMT R22, R0, 0x7610, R22 ;  /* 0x0000761000167816 */ /* 0x000fe20000000016 */
[----:B------:R-:W-:Y:S05]  /*1d80*/  BRA `(.L_x_14638) ;  /* 0x000004d000007947 */ /* 0x000fea0003800000 */
.L_x_14651:
        /* <DEDUP_REMOVED lines=21> */
.L_x_14660:
[----:B------:R-:W-:Y:S05]  /*1ee0*/  BSYNC B1 ;  /* 0x0000000000017941 */ /* 0x000fea0003800000 */
.L_x_14659:
[----:B------:R-:W-:Y:S01]  /*1ef0*/  LEA R3, R0, 0x37800000, 0x17 ;  /* 0x3780000000037811 */ /* 0x000fe200078eb8ff */
[----:B------:R-:W-:-:S05]  /*1f00*/  IMAD.SHL.U32 R0, R2, 0x200000, RZ ;  /* 0x0020000002007824 */ /* 0x000fca00078e00ff */
[----:B------:R-:W-:Y:S02]  /*1f10*/  LOP3.LUT R0, R3, R0, R4, 0xfe, !PT ;  /* 0x0000000003007212 */ /* 0x000fe400078efe04 */
.L_x_14658:
[----:B------:R-:W-:Y:S05]  /*1f20*/  BSYNC B0 ;  /* 0x0000000000007941 */ /* 0x000fea0003800000 */
.L_x_14657:
[----:B------:R-:W-:-:S04]  /*1f30*/  F2FP.BF16.PACK_AB R0, RZ, R0 ;  /* 0x00000000ff00723e */ /* 0x000fc800000010ff */
[----:B------:R-:W-:Y:S01]  /*1f40*/  PRMT R22, R0, 0x7610, R22 ;  /* 0x0000761000167816 */ /* 0x000fe20000000016 */
[----:B------:R-:W-:Y:S05]  /*1f50*/  BRA `(.L_x_14638) ;  /* 0x0000030000007947 */ /* 0x000fea0003800000 */
.L_x_14650:
        /* <DEDUP_REMOVED lines=14> */
.L_x_14664:
[----:B------:R-:W-:Y:S05]  /*2040*/  BSYNC B0 ;  /* 0x0000000000007941 */ /* 0x000fea0003800000 */
.L_x_14663:
[----:B------:R-:W-:-:S04]  /*2050*/  F2FP.BF16.PACK_AB R0, RZ, R0 ;  /* 0x00000000ff00723e */ /* 0x000fc800000010ff */
[----:B------:R-:W-:Y:S01]  /*2060*/  PRMT R22, R0, 0x7610, R22 ;  /* 0x0000761000167816 */ /* 0x000fe20000000016 */
[----:B------:R-:W-:Y:S05]  /*2070*/  BRA `(.L_x_14638) ;  /* 0x000001e000007947 */ /* 0x000fea0003800000 */
.L_x_14637:
        /* <DEDUP_REMOVED lines=21> */
.L_x_14662:
[----:B------:R-:W2:Y:S02]  /*21d0*/  LDG.E.64 R2, [R2.64] ;  /* 0x0000002402027981 */ /* 0x000ea4000c1e1b00 */
[----:B--2---:R-:W0:Y:S02]  /*21e0*/  I2F.U64 R0, R2 ;  /* 0x0000000200007312 */ /* 0x004e240000301000 */
[----:B0-----:R-:W-:-:S04]  /*21f0*/  F2FP.BF16.PACK_AB R0, RZ, R0 ;  /* 0x00000000ff00723e */ /* 0x001fc800000010ff */
[----:B------:R-:W-:Y:S01]  /*2200*/  PRMT R22, R0, 0x7610, R22 ;  /* 0x0000761000167816 */ /* 0x000fe20000000016 */
[----:B------:R-:W-:Y:S05]  /*2210*/  BRA `(.L_x_14638) ;  /* 0x0000004000007947 */ /* 0x000fea0003800000 */
.L_x_14661:
[----:B------:R-:W2:Y:S02]  /*2220*/  LDG.E R2, [R2.64] ;  /* 0x0000002402027981 */ /* 0x000ea4000c1e1900 */
[----:B--2---:R-:W0:Y:S02]  /*2230*/  I2F.U32 R0, R2 ;  /* 0x0000000200007306 */ /* 0x004e240000201000 */
[----:B0-----:R-:W-:-:S04]  /*2240*/  F2FP.BF16.PACK_AB R0, RZ, R0 ;  /* 0x00000000ff00723e */ /* 0x001fc800000010ff */
[----:B------:R-:W-:Y:S02]  /*2250*/  PRMT R22, R0, 0x7610, R22 ;  /* 0x0000761000167816 */ /* 0x000fe40000000016 */
.L_x_14638:
[----:B------:R-:W-:-:S05]  /*2260*/  IADD3 R19, R19, 0x80, RZ ;  /* 0x0000008013137810 */ /* 0x000fca0007ffe0ff */
.L_x_14632:
[----:B------:R-:W-:Y:S05]  /*2270*/  BSYNC B6 ;  /* 0x0000000000067941 */ /* 0x000fea0003800000 */
.L_x_14631:
        /* <DEDUP_REMOVED lines=26> */
.L_x_14670:
[----:B------:R-:W2:Y:S02]  /*2420*/  LDG.E.U8 R2, [R2.64] ;  /* 0x0000002402027981 */ /* 0x000ea4000c1e1100 */
[----:B--2---:R-:W0:Y:S02]  /*2430*/  I2F.U16 R0, R2 ;  /* 0x0000000200007306 */ /* 0x004e240000101000 */
[----:B0-----:R-:W-:-:S04]  /*2440*/  F2FP.BF16.PACK_AB R0, RZ, R0 ;  /* 0x00000000ff00723e */ /* 0x001fc800000010ff */
[----:B------:R-:W-:Y:S01]  /*2450*/  PRMT R26, R0, 0x7610, R26 ;  /* 0x00007610001a7816 */ /* 0x000fe2000000001a */
[----:B------:R-:W-:Y:S05]  /*2460*/  BRA `(.L_x_14672) ;  /* 0x00000f0000007947 */ /* 0x000fea0003800000 */
.L_x_14669:
        /* <DEDUP_REMOVED lines=11> */
.L_x_14674:
[----:B------:R-:W2:Y:S02]  /*2520*/  LDG.E R2, [R2.64] ;  /* 0x0000002402027981 */ /* 0x000ea4000c1e1900 */
[----:B--2---:R-:W0:Y:S02]  /*2530*/  I2F R0, R2 ;  /* 0x0000000200007306 */ /* 0x004e240000201400 */
[----:B0-----:R-:W-:-:S04]  /*2540*/  F2FP.BF16.PACK_AB R0, RZ, R0 ;  /* 0x00000000ff00723e */ /* 0x001fc800000010ff */
[----:B------:R-:W-:Y:S01]  /*2550*/  PRMT R26, R0, 0x7610, R26 ;  /* 0x00007610001a7816 */ /* 0x000fe2000000001a */
[----:B------:R-:W-:Y:S05]  /*2560*/  BRA `(.L_x_14672) ;  /* 0x00000e0000007947 */ /* 0x000fea0003800000 */
.L_x_14673:
[----:B------:R-:W2:Y:S02]  /*2570*/  LDG.E.U16 R2, [R2.64] ;  /* 0x0000002402027981 */ /* 0x000ea4000c1e1500 */
[----:B--2---:R-:W0:Y:S02]  /*2580*/  I2F.S16 R0, R2 ;  /* 0x0000000200007306 */ /* 0x004e240000101400 */
[----:B0-----:R-:W-:-:S04]  /*2590*/  F2FP.BF16.PACK_AB R0, RZ, R0 ;  /* 0x00000000ff00723e */ /* 0x001fc800000010ff */
[----:B------:R-:W-:Y:S01]  /*25a0*/  PRMT R26, R0, 0x7610, R26 ;  /* 0x00007610001a7816 */ /* 0x000fe2000000001a */
[----:B------:R-:W-:Y:S05]  /*25b0*/  BRA `(.L_x_14672) ;  /* 0x00000db000007947 */ /* 0x000fea0003800000 */
.L_x_14668:
        /* <DEDUP_REMOVED lines=9> */
.L_x_14676:
[----:B------:R-:W2:Y:S02]  /*2650*/  LDG.E.U16 R0, [R2.64] ;  /* 0x0000002402007981 */ /* 0x000ea4000c1e1500 */
[----:B--2---:R-:W-:-:S05]  /*2660*/  HADD2.F32 R0, -RZ, R0.H0_H0 ;  /* 0x20000000ff007230 */ /* 0x004fca0000004100 */
[----:B------:R-:W-:-:S04]  /*2670*/  F2FP.BF16.PACK_AB R0, RZ, R0 ;  /* 0x00000000ff00723e */ /* 0x000fc800000010ff */
[----:B------:R-:W-:Y:S01]  /*2680*/  PRMT R26, R0, 0x7610, R26 ;  /* 0x00007610001a7816 */ /* 0x000fe2000000001a */
[----:B------:R-:W-:Y:S05]  /*2690*/  BRA `(.L_x_14672) ;  /* 0x00000cd000007947 */ /* 0x000fea0003800000 */
.L_x_14675:
        /* <DEDUP_REMOVED lines=9> */
.L_x_14678:
[----:B------:R-:W2:Y:S02]  /*2730*/  LDG.E.U16 R2, [R2.64] ;  /* 0x0000002402027981 */ /* 0x000ea4000c1e1500 */
[----:B--2---:R-:W-:-:S05]  /*2740*/  HADD2.F32 R0, -RZ, R2.H0_H0 ;  /* 0x20000002ff007230 */ /* 0x004fca0000004100 */
[----:B------:R-:W-:-:S04]  /*2750*/  F2FP.BF16.PACK_AB R0, RZ, R0 ;  /* 0x00000000ff00723e */ /* 0x000fc800000010ff */
[----:B------:R-:W-:Y:S01]  /*2760*/  PRMT R26, R0, 0x7610, R26 ;  /* 0x00007610001a7816 */ /* 0x000fe2000000001a */
[----:B------:R-:W-:Y:S05]  /*2770*/  BRA `(.L_x_14672) ;  /* 0x00000bf000007947 */ /* 0x000fea0003800000 */
.L_x_14677:
[----:B------:R-:W2:Y:S02]  /*2780*/  LDG.E.64 R2, [R2.64] ;  /* 0x0000002402027981 */ /* 0x000ea4000c1e1b00 */
[----:B--2---:R-:W0:Y:S01]  /*2790*/  F2F.F32.F64 R0, R2 ;  /* 0x0000000200007310 */ /* 0x004e220000301000 */
[----:B------:R-:W0:-:S14]  /*27a0*/  DSETP.GEU.AND P0, PT, |R2|, c[0x2][0x0], PT ;  /* 0x008000000200762a */ /* 0x000e1c0003f0e200 */
[----:B0-----:R-:W-:-:S05]  /*27b0*/  @!P0 FMUL R0, R0, 1.175494350822287508e-38 ;  /* 0x0080000000008820 */ /* 0x001fca0000400000 */
[----:B------:R-:W-:-:S04]  /*27c0*/  F2FP.BF16.PACK_AB R0, RZ, R0 ;  /* 0x00000000ff00723e */ /* 0x000fc800000010ff */
[----:B------:R-:W-:Y:S01]  /*27d0*/  PRMT R26, R0, 0x7610, R26 ;  /* 0x00007610001a7816 */ /* 0x000fe2000000001a */
[----:B------:R-:W-:Y:S05]  /*27e0*/  BRA `(.L_x_14672) ;  /* 0x00000b8000007947 */ /* 0x000fea0003800000 */
.L_x_14667:
        /* <DEDUP_REMOVED lines=14> */
.L_x_14681:
[----:B------:R-:W2:Y:S02]  /*28d0*/  LDG.E.64 R2, [R2.64] ;  /* 0x0000002402027981 */ /* 0x000ea4000c1e1b00 */
[----:B--2---:R-:W0:Y:S01]  /*28e0*/  F2F.F32.F64 R0, R2 ;  /* 0x0000000200007310 */ /* 0x004e220000301000 */
[----:B------:R-:W0:-:S14]  /*28f0*/  DSETP.GEU.AND P0, PT, |R2|, c[0x2][0x0], PT ;  /* 0x008000000200762a */ /* 0x000e1c0003f0e200 */
[----:B0-----:R-:W-:-:S05]  /*2900*/  @!P0 FMUL R0, R0, 1.175494350822287508e-38 ;  /* 0x0080000000008820 */ /* 0x001fca0000400000 */
[----:B------:R-:W-:-:S04]  /*2910*/  F2FP.BF16.PACK_AB R0, RZ, R0 ;  /* 0x00000000ff00723e */ /* 0x000fc800000010ff */
[----:B------:R-:W-:Y:S01]  /*2920*/  PRMT R26, R0, 0x7610, R26 ;  /* 0x00007610001a7816 */ /* 0x000fe2000000001a */
[----:B------:R-:W-:Y:S05]  /*2930*/  BRA `(.L_x_14672) ;  /* 0x00000a3000007947 */ /* 0x000fea0003800000 */
.L_x_14680:
        /* <DEDUP_REMOVED lines=28> */
.L_x_14683:
        /* <DEDUP_REMOVED lines=15> */
.L_x_14682:
[----:B------:R0:W5:Y:S01]  /*2bf0*/  LDG.E.U16 R26, [R2.64] ;  /* 0x00000024021a7981 */ /* 0x000162000c1e1500 */
[----:B------:R-:W-:Y:S05]  /*2c00*/  BRA `(.L_x_14672) ;  /* 0x0000076000007947 */ /* 0x000fea0003800000 */
.L_x_14679:
        /* <DEDUP_REMOVED lines=12> */
.L_x_14686:
        /* <DEDUP_REMOVED lines=21> */
.L_x_14690:
[----:B------:R-:W-:Y:S05]  /*2e20*/  BSYNC B1 ;  /* 0x0000000000017941 */ /* 0x000fea0003800000 */
.L_x_14689:
[----:B------:R-:W-:Y:S01]  /*2e30*/  LEA R3, R0, 0x3b800000, 0x17 ;  /* 0x3b80000000037811 */ /* 0x000fe200078eb8ff */
[----:B------:R-:W-:-:S05]  /*2e40*/  IMAD.SHL.U32 R0, R2, 0x100000, RZ ;  /* 0x0010000002007824 */ /* 0x000fca00078e00ff */
[----:B------:R-:W-:Y:S02]  /*2e50*/  LOP3.LUT R0, R3, R0, R4, 0xfe, !PT ;  /* 0x0000000003007212 */ /* 0x000fe400078efe04 */
.L_x_14688:
[----:B------:R-:W-:Y:S05]  /*2e60*/  BSYNC B0 ;  /* 0x0000000000007941 */ /* 0x000fea0003800000 */
.L_x_14687:
[----:B------:R-:W-:-:S04]  /*2e70*/  F2FP.BF16.PACK_AB R0, RZ, R0 ;  /* 0x00000000ff00723e */ /* 0x000fc800000010ff */
[----:B------:R-:W-:Y:S01]  /*2e80*/  PRMT R26, R0, 0x7610, R26 ;  /* 0x00007610001a7816 */ /* 0x000fe2000000001a */
[----:B------:R-:W-:Y:S05]  /*2e90*/  BRA `(.L_x_14672) ;  /* 0x000004d000007947 */ /* 0x000fea0003800000 */
.L_x_14685:
        /* <DEDUP_REMOVED lines=21> */
.L_x_14694:
[----:B------:R-:W-:Y:S05]  /*2ff0*/  BSYNC B1 ;  /* 0x0000000000017941 */ /* 0x000fea0003800000 */
.L_x_14693:
[----:B------:R-:W-:Y:S01]  /*3000*/  LEA R3, R0, 0x37800000, 0x17 ;  /* 0x3780000000037811 */ /* 0x000fe200078eb8ff */
[----:B------:R-:W-:-:S05]  /*3010*/  IMAD.SHL.U32 R0, R2, 0x200000, RZ ;  /* 0x0020000002007824 */ /* 0x000fca00078e00ff */
[----:B------:R-:W-:Y:S02]  /*3020*/  LOP3.LUT R0, R3, R0, R4, 0xfe, !PT ;  /* 0x0000000003007212 */ /* 0x000fe400078efe04 */
.L_x_14692:
[----:B------:R-:W-:Y:S05]  /*3030*/  BSYNC B0 ;  /* 0x0000000000007941 */ /* 0x000fea0003800000 */
.L_x_14691:
[----:B------:R-:W-:-:S04]  /*3040*/  F2FP.BF16.PACK_AB R0, RZ, R0 ;  /* 0x00000000ff00723e */ /* 0x000fc800000010ff */
[----:B------:R-:W-:Y:S01]  /*3050*/  PRMT R26, R0, 0x7610, R26 ;  /* 0x00007610001a7816 */ /* 0x000fe2000000001a */
[----:B------:R-:W-:Y:S05]  /*3060*/  BRA `(.L_x_14672) ;  /* 0x0000030000007947 */ /* 0x000fea0003800000 */
.L_x_14684:
        /* <DEDUP_REMOVED lines=14> */
.L_x_14698:
[----:B------:R-:W-:Y:S05]  /*3150*/  BSYNC B0 ;  /* 0x0000000000007941 */ /* 0x000fea0003800000 */
.L_x_14697:
[----:B------:R-:W-:-:S04]  /*3160*/  F2FP.BF16.PACK_AB R0, RZ, R0 ;  /* 0x00000000ff00723e */ /* 0x000fc800000010ff */
[----:B------:R-:W-:Y:S01]  /*3170*/  PRMT R26, R0, 0x7610, R26 ;  /* 0x00007610001a7816 */ /* 0x000fe2000000001a */
[----:B------:R-:W-:Y:S05]  /*3180*/  BRA `(.L_x_14672) ;  /* 0x000001e000007947 */ /* 0x000fea0003800000 */
.L_x_14671:
        /* <DEDUP_REMOVED lines=21> */
.L_x_14696:
[----:B------:R-:W2:Y:S02]  /*32e0*/  LDG.E.64 R2, [R2.64] ;  /* 0x0000002402027981 */ /* 0x000ea4000c1e1b00 */
[----:B--2---:R-:W0:Y:S02]  /*32f0*/  I2F.U64 R0, R2 ;  /* 0x0000000200007312 */ /* 0x004e240000301000 */
[----:B0-----:R-:W-:-:S04]  /*3300*/  F2FP.BF16.PACK_AB R0, RZ, R0 ;  /* 0x00000000ff00723e */ /* 0x001fc800000010ff */
[----:B------:R-:W-:Y:S01]  /*3310*/  PRMT R26, R0, 0x7610, R26 ;  /* 0x00007610001a7816 */ /* 0x000fe2000000001a */
[----:B------:R-:W-:Y:S05]  /*3320*/  BRA `(.L_x_14672) ;  /* 0x0000004000007947 */ /* 0x000fea0003800000 */
.L_x_14695:
[----:B------:R-:W2:Y:S02]  /*3330*/  LDG.E R2, [R2.64] ;  /* 0x0000002402027981 */ /* 0x000ea4000c1e1900 */
[----:B--2---:R-:W0:Y:S02]  /*3340*/  I2F.U32 R0, R2 ;  /* 0x0000000200007306 */ /* 0x004e240000201000 */
[----:B0-----:R-:W-:-:S04]  /*3350*/  F2FP.BF16.PACK_AB R0, RZ, R0 ;  /* 0x00000000ff00723e */ /* 0x001fc800000010ff */
[----:B------:R-:W-:Y:S02]  /*3360*/  PRMT R26, R0, 0x7610, R26 ;  /* 0x00007610001a7816 */ /* 0x000fe4000000001a */
.L_x_14672:
[----:B------:R-:W-:-:S05]  /*3370*/  IADD3 R19, R19, 0x80, RZ ;  /* 0x0000008013137810 */ /* 0x000fca0007ffe0ff */
.L_x_14666:
[----:B------:R-:W-:Y:S05]  /*3380*/  BSYNC B6 ;  /* 0x0000000000067941 */ /* 0x000fea0003800000 */
.L_x_14665:
        /* <DEDUP_REMOVED lines=23> */
.L_x_14704:
[----:B------:R-:W2:Y:S02]  /*3500*/  LDG.E.U8 R2, [R2.64] ;  /* 0x0000002402027981 */ /* 0x000ea4000c1e1100 */
[----:B--2---:R-:W0:Y:S02]  /*3510*/  I2F.U16 R0, R2 ;  /* 0x0000000200007306 */ /* 0x004e240000101000 */
[----:B0-----:R-:W-:-:S04]  /*3520*/  F2FP.BF16.PACK_AB R0, RZ, R0 ;  /* 0x00000000ff00723e */ /* 0x001fc800000010ff */
[----:B------:R-:W-:Y:S01]  /*3530*/  PRMT R25, R0, 0x7610, R25 ;  /* 0x0000761000197816 */ /* 0x000fe20000000019 */
[----:B------:R-:W-:Y:S05]  /*3540*/  BRA `(.L_x_14700) ;  /* 0x00000f0000007947 */ /* 0x000fea0003800000 */
.L_x_14703:
        /* <DEDUP_REMOVED lines=11> */
.L_x_14707:
[----:B------:R-:W2:Y:S02]  /*3600*/  LDG.E R2, [R2.64] ;  /* 0x0000002402027981 */ /* 0x000ea4000c1e1900 */
[----:B--2---:R-:W0:Y:S02]  /*3610*/  I2F R0, R2 ;  /* 0x0000000200007306 */ /* 0x004e240000201400 */
[----:B0-----:R-:W-:-:S04]  /*3620*/  F2FP.BF16.PACK_AB R0, RZ, R0 ;  /* 0x00000000ff00723e */ /* 0x001fc800000010ff */
[----:B------:R-:W-:Y:S01]  /*3630*/  PRMT R25, R0, 0x7610, R25 ;  /* 0x0000761000197816 */ /* 0x000fe20000000019 */
[----:B------:R-:W-:Y:S05]  /*3640*/  BRA `(.L_x_14700) ;  /* 0x00000e0000007947 */ /* 0x000fea0003800000 */
.L_x_14706:
[----:B------:R-:W2:Y:S02]  /*3650*/  LDG.E.U16 R2, [R2.64] ;  /* 0x0000002402027981 */ /* 0x000ea4000c1e1500 */
[----:B--2---:R-:W0:Y:S02]  /*3660*/  I2F.S16 R0, R2 ;  /* 0x0000000200007306 */ /* 0x004e240000101400 */
[----:B0-----:R-:W-:-:S04]  /*3670*/  F2FP.BF16.PACK_AB R0, RZ, R0 ;  /* 0x00000000ff00723e */ /* 0x001fc800000010ff */
[----:B------:R-:W-:Y:S01]  /*3680*/  PRMT R25, R0, 0x7610, R25 ;  /* 0x0000761000197816 */ /* 0x000fe20000000019 */
[----:B------:R-:W-:Y:S05]  /*3690*/  BRA `(.L_x_14700) ;  /* 0x00000db000007947 */ /* 0x000fea0003800000 */
.L_x_14702:
        /* <DEDUP_REMOVED lines=9> */
.L_x_14709:
[----:B------:R-:W2:Y:S02]  /*3730*/  LDG.E.U16 R0, [R2.64] ;  /* 0x0000002402007981 */ /* 0x000ea4000c1e1500 */
[----:B--2---:R-:W-:-:S05]  /*3740*/  HADD2.F32 R0, -RZ, R0.H0_H0 ;  /* 0x20000000ff007230 */ /* 0x004fca0000004100 */
[----:B------:R-:W-:-:S04]  /*3750*/  F2FP.BF16.PACK_AB R0, RZ, R0 ;  /* 0x00000000ff00723e */ /* 0x000fc800000010ff */
[----:B------:R-:W-:Y:S01]  /*3760*/  PRMT R25, R0, 0x7610, R25 ;  /* 0x0000761000197816 */ /* 0x000fe20000000019 */
[----:B------:R-:W-:Y:S05]  /*3770*/  BRA `(.L_x_14700) ;  /* 0x00000cd000007947 */ /* 0x000fea0003800000 */
.L_x_14708:
        /* <DEDUP_REMOVED lines=9> */
.L_x_14711:
[----:B------:R-:W2:Y:S02]  /*3810*/  LDG.E.U16 R2, [R2.64] ;  /* 0x0000002402027981 */ /* 0x000ea4000c1e1500 */
[----:B--2---:R-:W-:-:S05]  /*3820*/  HADD2.F32 R0, -RZ, R2.H0_H0 ;  /* 0x20000002ff007230 */ /* 0x004fca0000004100 */
[----:B------:R-:W-:-:S04]  /*3830*/  F2FP.BF16.PACK_AB R0, RZ, R0 ;  /* 0x00000000ff00723e */ /* 0x000fc800000010ff */
[----:B------:R-:W-:Y:S01]  /*3840*/  PRMT R25, R0, 0x7610, R25 ;  /* 0x0000761000197816 */ /* 0x000fe20000000019 */
[----:B------:R-:W-:Y:S05]  /*3850*/  BRA `(.L_x_14700) ;  /* 0x00000bf000007947 */ /* 0x000fea0003800000 */
.L_x_14710:
[----:B------:R-:W2:Y:S02]  /*3860*/  LDG.E.64 R2, [R2.64] ;  /* 0x0000002402027981 */ /* 0x000ea4000c1e1b00 */
[----:B--2---:R-:W0:Y:S01]  /*3870*/  F2F.F32.F64 R0, R2 ;  /* 0x0000000200007310 */ /* 0x004e220000301000 */
[----:B------:R-:W0:-:S14]  /*3880*/  DSETP.GEU.AND P0, PT, |R2|, c[0x2][0x0], PT ;  /* 0x008000000200762a */ /* 0x000e1c0003f0e200 */
[----:B0-----:R-:W-:-:S05]  /*3890*/  @!P0 FMUL R0, R0, 1.175494350822287508e-38 ;  /* 0x0080000000008820 */ /* 0x001fca0000400000 */
[----:B------:R-:W-:-:S04]  /*38a0*/  F2FP.BF16.PACK_AB R0, RZ, R0 ;  /* 0x00000000ff00723e */ /* 0x000fc800000010ff */
[----:B------:R-:W-:Y:S01]  /*38b0*/  PRMT R25, R0, 0x7610, R25 ;  /* 0x0000761000197816 */ /* 0x000fe20000000019 */
[----:B------:R-:W-:Y:S05]  /*38c0*/  BRA `(.L_x_14700) ;  /* 0x00000b8000007947 */ /* 0x000fea0003800000 */
.L_x_14701:
        /* <DEDUP_REMOVED lines=14> */
.L_x_14714:
[----:B------:R-:W2:Y:S02]  /*39b0*/  LDG.E.64 R2, [R2.64] ;  /* 0x0000002402027981 */ /* 0x000ea4000c1e1b00 */
[----:B--2---:R-:W0:Y:S01]  /*39c0*/  F2F.F32.F64 R0, R2 ;  /* 0x0000000200007310 */ /* 0x004e220000301000 */
[----:B------:R-:W0:-:S14]  /*39d0*/  DSETP.GEU.AND P0, PT, |R2|, c[0x2][0x0], PT ;  /* 0x008000000200762a */ /* 0x000e1c0003f0e200 */
[----:B0-----:R-:W-:-:S05]  /*39e0*/  @!P0 FMUL R0, R0, 1.175494350822287508e-38 ;  /* 0x0080000000008820 */ /* 0x001fca0000400000 */
[----:B------:R-:W-:-:S04]  /*39f0*/  F2FP.BF16.PACK_AB R0, RZ, R0 ;  /* 0x00000000ff00723e */ /* 0x000fc800000010ff */
[----:B------:R-:W-:Y:S01]  /*3a00*/  PRMT R25, R0, 0x7610, R25 ;  /* 0x0000761000197816 */ /* 0x000fe20000000019 */
[----:B------:R-:W-:Y:S05]  /*3a10*/  BRA `(.L_x_14700) ;  /* 0x00000a3000007947 */ /* 0x000fea0003800000 */
.L_x_14713:
        /* <DEDUP_REMOVED lines=28> */
.L_x_14716:
        /* <DEDUP_REMOVED lines=15> */
.L_x_14715:
[----:B------:R0:W5:Y:S01]  /*3cd0*/  LDG.E.U16 R25, [R2.64] ;  /* 0x0000002402197981 */ /* 0x000162000c1e1500 */
[----:B------:R-:W-:Y:S05]  /*3ce0*/  BRA `(.L_x_14700) ;  /* 0x0000076000007947 */ /* 0x000fea0003800000 */
.L_x_14712:
        /* <DEDUP_REMOVED lines=12> */
.L_x_14719:
        /* <DEDUP_REMOVED lines=21> */
.L_x_14723:
[----:B------:R-:W-:Y:S05]  /*3f00*/  BSYNC B1 ;  /* 0x0000000000017941 */ /* 0x000fea0003800000 */
.L_x_14722:
[----:B------:R-:W-:Y:S01]  /*3f10*/  LEA R3, R0, 0x3b800000, 0x17 ;  /* 0x3b80000000037811 */ /* 0x000fe200078eb8ff */
[----:B------:R-:W-:-:S05]  /*3f20*/  IMAD.SHL.U32 R0, R2, 0x100000, RZ ;  /* 0x0010000002007824 */ /* 0x000fca00078e00ff */
[----:B------:R-:W-:Y:S02]  /*3f30*/  LOP3.LUT R0, R3, R0, R4, 0xfe, !PT ;  /* 0x0000000003007212 */ /* 0x000fe400078efe04 */
.L_x_14721:
[----:B------:R-:W-:Y:S05]  /*3f40*/  BSYNC B0 ;  /* 0x0000000000007941 */ /* 0x000fea0003800000 */
.L_x_14720:
[----:B------:R-:W-:-:S04]  /*3f50*/  F2FP.BF16.PACK_AB R0, RZ, R0 ;  /* 0x00000000ff00723e */ /* 0x000fc800000010ff */
[----:B------:R-:W-:Y:S01]  /*3f60*/  PRMT R25, R0, 0x7610, R25 ;  /* 0x0000761000197816 */ /* 0x000fe20000000019 */
[----:B------:R-:W-:Y:S05]  /*3f70*/  BRA `(.L_x_14700) ;  /* 0x000004d000007947 */ /* 0x000fea0003800000 */
.L_x_14718:
        /* <DEDUP_REMOVED lines=21> */
.L_x_14727:
[----:B------:R-:W-:Y:S05]  /*40d0*/  BSYNC B1 ;  /* 0x0000000000017941 */ /* 0x000fea0003800000 */
.L_x_14726:
[----:B------:R-:W-:Y:S01]  /*40e0*/  LEA R3, R0, 0x37800000, 0x17 ;  /* 0x3780000000037811 */ /* 0x000fe200078eb8ff */
[----:B------:R-:W-:-:S05]  /*40f0*/  IMAD.SHL.U32 R0, R2, 0x200000, RZ ;  /* 0x0020000002007824 */ /* 0x000fca00078e00ff */
[----:B------:R-:W-:Y:S02]  /*4100*/  LOP3.LUT R0, R3, R0, R4, 0xfe, !PT ;  /* 0x0000000003007212 */ /* 0x000fe400078efe04 */
.L_x_14725:
[----:B------:R-:W-:Y:S05]  /*4110*/  BSYNC B0 ;  /* 0x0000000000007941 */ /* 0x000fea0003800000 */
.L_x_14724:
[----:B------:R-:W-:-:S04]  /*4120*/  F2FP.BF16.PACK_AB R0, RZ, R0 ;  /* 0x00000000ff00723e */ /* 0x000fc800000010ff */
[----:B------:R-:W-:Y:S01]  /*4130*/  PRMT R25, R0, 0x7610, R25 ;  /* 0x0000761000197816 */ /* 0x000fe20000000019 */
[----:B------:R-:W-:Y:S05]  /*4140*/  BRA `(.L_x_14700) ;  /* 0x0000030000007947 */ /* 0x000fea0003800000 */
.L_x_14717:
        /* <DEDUP_REMOVED lines=14> */
.L_x_14731:
[----:B------:R-:W-:Y:S05]  /*4230*/  BSYNC B0 ;  /* 0x0000000000007941 */ /* 0x000fea0003800000 */
.L_x_14730:
[----:B------:R-:W-:-:S04]  /*4240*/  F2FP.BF16.PACK_AB R0, RZ, R0 ;  /* 0x00000000ff00723e */ /* 0x000fc800000010ff */
[----:B------:R-:W-:Y:S01]  /*4250*/  PRMT R25, R0, 0x7610, R25 ;  /* 0x0000761000197816 */ /* 0x000fe20000000019 */
[----:B------:R-:W-:Y:S05]  /*4260*/  BRA `(.L_x_14700) ;  /* 0x000001e000007947 */ /* 0x000fea0003800000 */
.L_x_14705:
        /* <DEDUP_REMOVED lines=21> */
.L_x_14729:
[----:B------:R-:W2:Y:S02]  /*43c0*/  LDG.E.64 R2, [R2.64] ;  /* 0x0000002402027981 */ /* 0x000ea4000c1e1b00 */
[----:B--2---:R-:W0:Y:S02]  /*43d0*/  I2F.U64 R0, R2 ;  /* 0x0000000200007312 */ /* 0x004e240000301000 */
[----:B0-----:R-:W-:-:S04]  /*43e0*/  F2FP.BF16.PACK_AB R0, RZ, R0 ;  /* 0x00000000ff00723e */ /* 0x001fc800000010ff */
[----:B------:R-:W-:Y:S01]  /*43f0*/  PRMT R25, R0, 0x7610, R25 ;  /* 0x0000761000197816 */ /* 0x000fe20000000019 */
[----:B------:R-:W-:Y:S05]  /*4400*/  BRA `(.L_x_14700) ;  /* 0x0000004000007947 */ /* 0x000fea0003800000 */
.L_x_14728:
[----:B------:R-:W2:Y:S02]  /*4410*/  LDG.E R2, [R2.64] ;  /* 0x0000002402027981 */ /* 0x000ea4000c1e1900 */
[----:B--2---:R-:W0:Y:S02]  /*4420*/  I2F.U32 R0, R2 ;  /* 0x0000000200007306 */ /* 0x004e240000201000 */
[----:B0-----:R-:W-:-:S04]  /*4430*/  F2FP.BF16.PACK_AB R0, RZ, R0 ;  /* 0x00000000ff00723e */ /* 0x001fc800000010ff */
[----:B------:R-:W-:Y:S02]  /*4440*/  PRMT R25, R0, 0x7610, R25 ;  /* 0x0000761000197816 */ /* 0x000fe40000000019 */
.L_x_14700:
[----:B------:R-:W-:Y:S05]  /*4450*/  BSYNC B6 ;  /* 0x0000000000067941 */ /* 0x000fea0003800000 */
.L_x_14699:
        /* <DEDUP_REMOVED lines=10> */
[----:B-----5:R-:W-:Y:S02]  /*4500*/  @!P3 PRMT R23, RZ, 0x5410, R23 ;  /* 0x00005410ff17b816 */ /* 0x020fe40000000017 */
[----:B------:R-:W-:Y:S02]  /*4510*/  @!P2 PRMT R25, RZ, 0x5410, R25 ;  /* 0x00005410ff19a816 */ /* 0x000fe40000000019 */
[----:B------:R-:W-:Y:S01]  /*4520*/  @!P1 PRMT R26, RZ, 0x5410, R26 ;  /* 0x00005410ff1a9816 */ /* 0x000fe2000000001a */
[----:B------:R-:W-:Y:S01]  /*4530*/  @!P3 FMUL.FTZ R23, R23, c[0x0][0x168] ;  /* 0x00005a001717ba20 */ /* 0x000fe20000410000 */
[----:B------:R-:W-:Y:S01]  /*4540*/  @!P0 PRMT R22, RZ, 0x5410, R22 ;  /* 0x00005410ff168816 */ /* 0x000fe20000000016 */
[----:B------:R-:W-:Y:S02]  /*4550*/  @!P2 FMUL.FTZ R0, R25, c[0x0][0x168] ;  /* 0x00005a001900aa20 */ /* 0x000fe40000410000 */
[----:B------:R-:W-:Y:S01]  /*4560*/  @!P1 FMUL.FTZ R26, R26, c[0x0][0x168] ;  /* 0x00005a001a1a9a20 */ /* 0x000fe20000410000 */
[----:B------:R-:W-:Y:S01]  /*4570*/  @!P3 F2FP.BF16.PACK_AB R4, RZ, R23 ;  /* 0x00000017ff04b23e */ /* 0x000fe200000010ff */
[----:B------:R-:W-:Y:S01]  /*4580*/  @!P0 FMUL.FTZ R25, R22, c[0x0][0x168] ;  /* 0x00005a0016198a20 */ /* 0x000fe20000410000 */
[----:B------:R-:W-:-:S02]  /*4590*/  @!P2 F2FP.BF16.PACK_AB R23, RZ, R0 ;  /* 0x00000000ff17a23e */ /* 0x000fc400000010ff */
[----:B------:R-:W-:Y:S02]  /*45a0*/  @!P1 F2FP.BF16.PACK_AB R22, RZ, R26 ;  /* 0x0000001aff16923e */ /* 0x000fe400000010ff */
[----:B------:R-:W-:Y:S01]  /*45b0*/  @!P0 F2FP.BF16.PACK_AB R25, RZ, R25 ;  /* 0x00000019ff19823e */ /* 0x000fe200000010ff */
[----:B------:R-:W-:Y:S05]  /*45c0*/  @P3 BRA `(.L_x_14733) ;  /* 0x0000112000003947 */ /* 0x000fea0003800000 */
[----:B--2---:R-:W-:Y:S01]  /*45d0*/  IMAD R0, R16, 0x200, R19 ;  /* 0x0000020010007824 */ /* 0x004fe200078e0213 */
        /* <DEDUP_REMOVED lines=20> */
.L_x_14737:
[----:B------:R-:W-:Y:S01]  /*4720*/  PRMT R5, RZ, 0x5410, R4 ;  /* 0x00005410ff057816 */ /* 0x000fe20000000004 */
[----:B------:R-:W-:-:S05]  /*4730*/  IMAD.MOV.U32 R19, RZ, RZ, R24 ;  /* 0x000000ffff137224 */ /* 0x000fca00078e0018 */
[----:B------:R-:W0:Y:S02]  /*4740*/  F2I.S64.TRUNC R4, R5 ;  /* 0x0000000500047311 */ /* 0x000e24000020d900 */
[----:B0-----:R0:W-:Y:S01]  /*4750*/  STG.E.U8 [R2.64], R4 ;  /* 0x0000000402007986 */ /* 0x0011e2000c101124 */
[----:B------:R-:W-:Y:S05]  /*4760*/  BRA `(.L_x_14733) ;  /* 0x00000f8000007947 */ /* 0x000fea0003800000 */
.L_x_14736:
        /* <DEDUP_REMOVED lines=11> */
.L_x_14740:
[----:B------:R-:W-:Y:S01]  /*4820*/  PRMT R4, RZ, 0x5410, R4 ;  /* 0x00005410ff047816 */ /* 0x000fe20000000004 */
[----:B------:R-:W-:-:S03]  /*4830*/  IMAD.MOV.U32 R19, RZ, RZ, R24 ;  /* 0x000000ffff137224 */ /* 0x000fc600078e0018 */
[----:B------:R-:W0:Y:S02]  /*4840*/  F2I.FTZ.TRUNC.NTZ R5, R4 ;  /* 0x0000000400057305 */ /* 0x000e24000021f100 */
[----:B0-----:R0:W-:Y:S01]  /*4850*/  STG.E [R2.64], R5 ;  /* 0x0000000502007986 */ /* 0x0011e2000c101924 */
[----:B------:R-:W-:Y:S05]  /*4860*/  BRA `(.L_x_14733) ;  /* 0x00000e8000007947 */ /* 0x000fea0003800000 */
.L_x_14739:
[----:B------:R-:W-:Y:S01]  /*4870*/  PRMT R4, RZ, 0x5410, R4 ;  /* 0x00005410ff047816 */ /* 0x000fe20000000004 */
[----:B------:R-:W-:-:S03]  /*4880*/  IMAD.MOV.U32 R19, RZ, RZ, R24 ;  /* 0x000000ffff137224 */ /* 0x000fc600078e0018 */
[----:B------:R-:W0:Y:S02]  /*4890*/  F2I.FTZ.TRUNC.NTZ R5, R4 ;  /* 0x0000000400057305 */ /* 0x000e24000021f100 */
[----:B0-----:R0:W-:Y:S01]  /*48a0*/  STG.E.U16 [R2.64], R5 ;  /* 0x0000000502007986 */ /* 0x0011e2000c101524 */
[----:B------:R-:W-:Y:S05]  /*48b0*/  BRA `(.L_x_14733) ;  /* 0x00000e3000007947 */ /* 0x000fea0003800000 */
.L_x_14735:
        /* <DEDUP_REMOVED lines=10> */
.L_x_14742:
[----:B------:R-:W-:Y:S01]  /*4960*/  PRMT R0, RZ, 0x5410, R4 ;  /* 0x00005410ff007816 */ /* 0x000fe20000000004 */
[----:B------:R-:W-:-:S03]  /*4970*/  IMAD.MOV.U32 R19, RZ, RZ, R24 ;  /* 0x000000ffff137224 */ /* 0x000fc600078e0018 */
[----:B------:R-:W-:-:S05]  /*4980*/  F2FP.PACK_AB R0, RZ, R0 ;  /* 0x00000000ff00723e */ /* 0x000fca00000000ff */
[----:B------:R0:W-:Y:S01]  /*4990*/  STG.E.U16 [R2.64], R0 ;  /* 0x0000000002007986 */ /* 0x0001e2000c101524 */
[----:B------:R-:W-:Y:S05]  /*49a0*/  BRA `(.L_x_14733) ;  /* 0x00000d4000007947 */ /* 0x000fea0003800000 */
.L_x_14741:
        /* <DEDUP_REMOVED lines=11> */
.L_x_14744:
[----:B------:R-:W-:Y:S01]  /*4a60*/  PRMT R4, RZ, 0x5410, R4 ;  /* 0x00005410ff047816 */ /* 0x000fe20000000004 */
[----:B------:R-:W-:-:S03]  /*4a70*/  IMAD.MOV.U32 R19, RZ, RZ, R24 ;  /* 0x000000ffff137224 */ /* 0x000fc600078e0018 */
[----:B------:R-:W-:-:S04]  /*4a80*/  F2FP.PACK_AB R5, RZ, R4 ;  /* 0x00000004ff05723e */ /* 0x000fc800000000ff */
[----:B------:R-:W-:-:S05]  /*4a90*/  PRMT R5, R5, 0x5410, RZ ;  /* 0x0000541005057816 */ /* 0x000fca00000000ff */
[----:B------:R0:W-:Y:S01]  /*4aa0*/  STG.E [R2.64], R5 ;  /* 0x0000000502007986 */ /* 0x0001e2000c101924 */
[----:B------:R-:W-:Y:S05]  /*4ab0*/  BRA `(.L_x_14733) ;  /* 0x00000c3000007947 */ /* 0x000fea0003800000 */
.L_x_14743:
[----:B------:R-:W-:Y:S01]  /*4ac0*/  PRMT R4, RZ, 0x5410, R4 ;  /* 0x00005410ff047816 */ /* 0x000fe20000000004 */
[----:B------:R-:W-:-:S04]  /*4ad0*/  IMAD.MOV.U32 R19, RZ, RZ, R24 ;  /* 0x000000ffff137224 */ /* 0x000fc800078e0018 */
[----:B------:R-:W-:-:S06]  /*4ae0*/  FMUL.FTZ R4, R4, 1 ;  /* 0x3f80000004047820 */ /* 0x000fcc0000410000 */
[----:B------:R-:W0:Y:S02]  /*4af0*/  F2F.F64.F32 R4, R4 ;  /* 0x0000000400047310 */ /* 0x000e240000201800 */
[----:B0-----:R0:W-:Y:S01]  /*4b00*/  STG.E.64 [R2.64], R4 ;  /* 0x0000000402007986 */ /* 0x0011e2000c101b24 */
[----:B------:R-:W-:Y:S05]  /*4b10*/  BRA `(.L_x_14733) ;  /* 0x00000bd000007947 */ /* 0x000fea0003800000 */
.L_x_14734:
        /* <DEDUP_REMOVED lines=14> */
.L_x_14747:
[----:B------:R-:W-:Y:S01]  /*4c00*/  PRMT R4, RZ, 0x5410, R4 ;  /* 0x00005410ff047816 */ /* 0x000fe20000000004 */
[----:B------:R-:W-:Y:S01]  /*4c10*/  CS2R R6, SRZ ;  /* 0x0000000000067805 */ /* 0x000fe2000001ff00 */
[----:B------:R-:W-:-:S03]  /*4c20*/  IMAD.MOV.U32 R19, RZ, RZ, R24 ;  /* 0x000000ffff137224 */ /* 0x000fc600078e0018 */
[----:B------:R-:W-:-:S06]  /*4c30*/  FMUL.FTZ R4, R4, 1 ;  /* 0x3f80000004047820 */ /* 0x000fcc0000410000 */
[----:B------:R-:W0:Y:S02]  /*4c40*/  F2F.F64.F32 R4, R4 ;  /* 0x0000000400047310 */ /* 0x000e240000201800 */
[----:B0-----:R0:W-:Y:S01]  /*4c50*/  STG.E.128 [R2.64], R4 ;  /* 0x0000000402007986 */ /* 0x0011e2000c101d24 */
[----:B------:R-:W-:Y:S05]  /*4c60*/  BRA `(.L_x_14733) ;  /* 0x00000a8000007947 */ /* 0x000fea0003800000 */
.L_x_14746:
        /* <DEDUP_REMOVED lines=21> */
.L_x_14751:
[----:B------:R-:W-:Y:S05]  /*4dc0*/  BSYNC B0 ;  /* 0x0000000000007941 */ /* 0x000fea0003800000 */
.L_x_14750:
[----:B------:R-:W-:Y:S01]  /*4dd0*/  LOP3.LUT R5, R0, R5, RZ, 0xfc, !PT ;  /* 0x0000000500057212 */ /* 0x000fe200078efcff */
[----:B------:R-:W-:-:S04]  /*4de0*/  IMAD.MOV.U32 R19, RZ, RZ, R24 ;  /* 0x000000ffff137224 */ /* 0x000fc800078e0018 */
[----:B------:R0:W-:Y:S01]  /*4df0*/  STG.E.U8 [R2.64], R5 ;  /* 0x0000000502007986 */ /* 0x0001e2000c101124 */
[----:B------:R-:W-:Y:S05]  /*4e00*/  BRA `(.L_x_14733) ;  /* 0x000008e000007947 */ /* 0x000fea0003800000 */
.L_x_14749:
        /* <DEDUP_REMOVED lines=13> */
.L_x_14753:
[----:B------:R-:W-:Y:S01]  /*4ee0*/  IMAD.MOV.U32 R0, RZ, RZ, 0x7f ;  /* 0x0000007fff007424 */ /* 0x000fe200078e00ff */
[----:B------:R-:W-:-:S04]  /*4ef0*/  ISETP.GT.U32.AND P0, PT, R4, 0x7f800000, PT ;  /* 0x7f8000000400780c */ /* 0x000fc80003f04070 */
[----:B------:R-:W-:-:S04]  /*4f00*/  SEL R0, R0, 0x7c, P0 ;  /* 0x0000007c00007807 */ /* 0x000fc80000000000 */
.L_x_14754:
[----:B------:R-:W-:Y:S05]  /*4f10*/  BSYNC B0 ;  /* 0x0000000000007941 */ /* 0x000fea0003800000 */
.L_x_14752:
[----:B------:R-:W-:Y:S01]  /*4f20*/  LOP3.LUT R4, R5, 0x80000000, RZ, 0xc0, !PT ;  /* 0x8000000005047812 */ /* 0x000fe200078ec0ff */
[----:B------:R-:W-:-:S03]  /*4f30*/  IMAD.MOV.U32 R19, RZ, RZ, R24 ;  /* 0x000000ffff137224 */ /* 0x000fc600078e0018 */
[----:B------:R-:W-:-:S04]  /*4f40*/  SHF.R.U32.HI R5, RZ, 0x18, R4 ;  /* 0x00000018ff057819 */ /* 0x000fc80000011604 */
[----:B------:R-:W-:-:S05]  /*4f50*/  LOP3.LUT R5, R0, R5, RZ, 0xfc, !PT ;  /* 0x0000000500057212 */ /* 0x000fca00078efcff */
[----:B------:R0:W-:Y:S01]  /*4f60*/  STG.E.U8 [R2.64], R5 ;  /* 0x0000000502007986 */ /* 0x0001e2000c101124 */
[----:B------:R-:W-:Y:S05]  /*4f70*/  BRA `(.L_x_14733) ;  /* 0x0000077000007947 */ /* 0x000fea0003800000 */
.L_x_14748:
[----:B------:R0:W-:Y:S01]  /*4f80*/  STG.E.U16 [R2.64], R4 ;  /* 0x0000000402007986 */ /* 0x0001e2000c101524 */
[----:B------:R-:W-:Y:S01]  /*4f90*/  IMAD.MOV.U32 R19, RZ, RZ, R24 ;  /* 0x000000ffff137224 */ /* 0x000fe200078e0018 */
[----:B------:R-:W-:Y:S05]  /*4fa0*/  BRA `(.L_x_14733) ;  /* 0x0000074000007947 */ /* 0x000fea0003800000 */
.L_x_14745:
        /* <DEDUP_REMOVED lines=13> */
.L_x_14757:
        /* <DEDUP_REMOVED lines=17> */
.L_x_14760:
[----:B------:R-:W-:-:S04]  /*5190*/  LOP3.LUT R0, R7, 0x80000000, RZ, 0xc0, !PT ;  /* 0x8000000007007812 */ /* 0x000fc800078ec0ff */
[----:B------:R-:W-:-:S04]  /*51a0*/  SHF.R.U32.HI R5, RZ, 0x18, R0 ;  /* 0x00000018ff057819 */ /* 0x000fc80000011600 */
[----:B------:R-:W-:-:S04]  /*51b0*/  LOP3.LUT R4, R4, R5, RZ, 0xfc, !PT ;  /* 0x0000000504047212 */ /* 0x000fc800078efcff */
[----:B------:R-:W-:Y:S02]  /*51c0*/  PRMT R0, R4, 0x7610, R0 ;  /* 0x0000761004007816 */ /* 0x000fe40000000000 */
.L_x_14759:
[----:B------:R-:W-:Y:S05]  /*51d0*/  BSYNC B0 ;  /* 0x0000000000007941 */ /* 0x000fea0003800000 */
.L_x_14758:
[----:B------:R0:W-:Y:S01]  /*51e0*/  STG.E.U8 [R2.64], R0 ;  /* 0x0000000002007986 */ /* 0x0001e2000c101124 */
[----:B------:R-:W-:Y:S01]  /*51f0*/  IMAD.MOV.U32 R19, RZ, RZ, R24 ;  /* 0x000000ffff137224 */ /* 0x000fe200078e0018 */
[----:B------:R-:W-:Y:S05]  /*5200*/  BRA `(.L_x_14733) ;  /* 0x000004e000007947 */ /* 0x000fea0003800000 */
.L_x_14756:
        /* <DEDUP_REMOVED lines=17> */
.L_x_14763:
[----:B------:R-:W-:-:S04]  /*5320*/  LOP3.LUT R0, R7, 0x80000000, RZ, 0xc0, !PT ;  /* 0x8000000007007812 */ /* 0x000fc800078ec0ff */
[----:B------:R-:W-:-:S04]  /*5330*/  SHF.R.U32.HI R5, RZ, 0x18, R0 ;  /* 0x00000018ff057819 */ /* 0x000fc80000011600 */
[----:B------:R-:W-:-:S04]  /*5340*/  LOP3.LUT R4, R4, R5, RZ, 0xfc, !PT ;  /* 0x0000000504047212 */ /* 0x000fc800078efcff */
[----:B------:R-:W-:Y:S02]  /*5350*/  PRMT R0, R4, 0x7610, R0 ;  /* 0x0000761004007816 */ /* 0x000fe40000000000 */
.L_x_14762:
[----:B------:R-:W-:Y:S05]  /*5360*/  BSYNC B0 ;  /* 0x0000000000007941 */ /* 0x000fea0003800000 */
.L_x_14761:
[----:B------:R0:W-:Y:S01]  /*5370*/  STG.E.U8 [R2.64], R0 ;  /* 0x0000000002007986 */ /* 0x0001e2000c101124 */
[----:B------:R-:W-:Y:S01]  /*5380*/  IMAD.MOV.U32 R19, RZ, RZ, R24 ;  /* 0x000000ffff137224 */ /* 0x000fe200078e0018 */
[----:B------:R-:W-:Y:S05]  /*5390*/  BRA `(.L_x_14733) ;  /* 0x0000035000007947 */ /* 0x000fea0003800000 */
.L_x_14755:
        /* <DEDUP_REMOVED lines=23> */
.L_x_14738:
        /* <DEDUP_REMOVED lines=21> */
.L_x_14765:
[----:B------:R-:W-:Y:S01]  /*5660*/  PRMT R4, RZ, 0x5410, R4 ;  /* 0x00005410ff047816 */ /* 0x000fe20000000004 */
[----:B------:R-:W-:-:S05]  /*5670*/  IMAD.MOV.U32 R19, RZ, RZ, R24 ;  /* 0x000000ffff137224 */ /* 0x000fca00078e0018 */
[----:B------:R-:W0:Y:S02]  /*5680*/  F2I.U64.TRUNC R4, R4 ;  /* 0x0000000400047311 */ /* 0x000e24000020d800 */
[----:B0-----:R0:W-:Y:S01]  /*5690*/  STG.E.64 [R2.64], R4 ;  /* 0x0000000402007986 */ /* 0x0011e2000c101b24 */
[----:B------:R-:W-:Y:S05]  /*56a0*/  BRA `(.L_x_14733) ;  /* 0x0000004000007947 */ /* 0x000fea0003800000 */
.L_x_14764:
[----:B------:R-:W-:Y:S01]  /*56b0*/  PRMT R4, RZ, 0x5410, R4 ;  /* 0x00005410ff047816 */ /* 0x000fe20000000004 */
[----:B------:R-:W-:-:S03]  /*56c0*/  IMAD.MOV.U32 R19, RZ, RZ, R24 ;  /* 0x000000ffff137224 */ /* 0x000fc600078e0018 */
[----:B------:R-:W0:Y:S02]  /*56d0*/  F2I.FTZ.U32.TRUNC.NTZ R5, R4 ;  /* 0x0000000400057305 */ /* 0x000e24000021f000 */
[----:B0-----:R0:W-:Y:S02]  /*56e0*/  STG.E [R2.64], R5 ;  /* 0x0000000502007986 */ /* 0x0011e4000c101924 */
.L_x_14733:
[----:B--2---:R-:W-:Y:S05]  /*56f0*/  BSYNC B6 ;  /* 0x0000000000067941 */ /* 0x004fea0003800000 */
.L_x_14732:
        /* <DEDUP_REMOVED lines=23> */
.L_x_14771:
[----:B------:R-:W-:-:S06]  /*5870*/  PRMT R5, RZ, 0x5410, R25 ;  /* 0x00005410ff057816 */ /* 0x000fcc0000000019 */
[----:B------:R-:W0:Y:S02]  /*5880*/  F2I.S64.TRUNC R4, R5 ;  /* 0x0000000500047311 */ /* 0x000e24000020d900 */
[----:B0-----:R0:W-:Y:S01]  /*5890*/  STG.E.U8 [R2.64], R4 ;  /* 0x0000000402007986 */ /* 0x0011e2000c101124 */
[----:B------:R-:W-:Y:S05]  /*58a0*/  BRA `(.L_x_14773) ;  /* 0x00000e4000007947 */ /* 0x000fea0003800000 */
.L_x_14770:
        /* <DEDUP_REMOVED lines=10> */
.L_x_14775:
[----:B------:R-:W-:-:S06]  /*5950*/  PRMT R25, RZ, 0x5410, R25 ;  /* 0x00005410ff197816 */ /* 0x000fcc0000000019 */
[----:B------:R-:W0:Y:S02]  /*5960*/  F2I.FTZ.TRUNC.NTZ R25, R25 ;  /* 0x0000001900197305 */ /* 0x000e24000021f100 */
[----:B0-----:R0:W-:Y:S01]  /*5970*/  STG.E [R2.64], R25 ;  /* 0x0000001902007986 */ /* 0x0011e2000c101924 */
[----:B------:R-:W-:Y:S05]  /*5980*/  BRA `(.L_x_14773) ;  /* 0x00000d6000007947 */ /* 0x000fea0003800000 */
.L_x_14774:
[----:B------:R-:W-:-:S06]  /*5990*/  PRMT R25, RZ, 0x5410, R25 ;  /* 0x00005410ff197816 */ /* 0x000fcc0000000019 */
[----:B------:R-:W0:Y:S02]  /*59a0*/  F2I.FTZ.TRUNC.NTZ R25, R25 ;  /* 0x0000001900197305 */ /* 0x000e24000021f100 */
[----:B0-----:R0:W-:Y:S01]  /*59b0*/  STG.E.U16 [R2.64], R25 ;  /* 0x0000001902007986 */ /* 0x0011e2000c101524 */
[----:B------:R-:W-:Y:S05]  /*59c0*/  BRA `(.L_x_14773) ;  /* 0x00000d2000007947 */ /* 0x000fea0003800000 */
.L_x_14769:
        /* <DEDUP_REMOVED lines=9> */
.L_x_14777:
[----:B------:R-:W-:-:S04]  /*5a60*/  PRMT R0, RZ, 0x5410, R25 ;  /* 0x00005410ff007816 */ /* 0x000fc80000000019 */
[----:B------:R-:W-:-:S05]  /*5a70*/  F2FP.PACK_AB R0, RZ, R0 ;  /* 0x00000000ff00723e */ /* 0x000fca00000000ff */
[----:B------:R0:W-:Y:S01]  /*5a80*/  STG.E.U16 [R2.64], R0 ;  /* 0x0000000002007986 */ /* 0x0001e2000c101524 */
[----:B------:R-:W-:Y:S05]  /*5a90*/  BRA `(.L_x_14773) ;  /* 0x00000c5000007947 */ /* 0x000fea0003800000 */
.L_x_14776:
        /* <DEDUP_REMOVED lines=10> */
.L_x_14779:
[----:B------:R-:W-:-:S04]  /*5b40*/  PRMT R25, RZ, 0x5410, R25 ;  /* 0x00005410ff197816 */ /* 0x000fc80000000019 */
[----:B------:R-:W-:-:S04]  /*5b50*/  F2FP.PACK_AB R5, RZ, R25 ;  /* 0x00000019ff05723e */ /* 0x000fc800000000ff */
[----:B------:R-:W-:-:S05]  /*5b60*/  PRMT R5, R5, 0x5410, RZ ;  /* 0x0000541005057816 */ /* 0x000fca00000000ff */
[----:B------:R0:W-:Y:S01]  /*5b70*/  STG.E [R2.64], R5 ;  /* 0x0000000502007986 */ /* 0x0001e2000c101924 */
[----:B------:R-:W-:Y:S05]  /*5b80*/  BRA `(.L_x_14773) ;  /* 0x00000b6000007947 */ /* 0x000fea0003800000 */
.L_x_14778:
[----:B------:R-:W-:-:S05]  /*5b90*/  PRMT R4, RZ, 0x5410, R25 ;  /* 0x00005410ff047816 */ /* 0x000fca0000000019 */
[----:B------:R-:W-:-:S06]  /*5ba0*/  FMUL.FTZ R4, R4, 1 ;  /* 0x3f80000004047820 */ /* 0x000fcc0000410000 */
[----:B------:R-:W0:Y:S02]  /*5bb0*/  F2F.F64.F32 R4, R4 ;  /* 0x0000000400047310 */ /* 0x000e240000201800 */
[----:B0-----:R0:W-:Y:S01]  /*5bc0*/  STG.E.64 [R2.64], R4 ;  /* 0x0000000402007986 */ /* 0x0011e2000c101b24 */
[----:B------:R-:W-:Y:S05]  /*5bd0*/  BRA `(.L_x_14773) ;  /* 0x00000b1000007947 */ /* 0x000fea0003800000 */
.L_x_14768:
        /* <DEDUP_REMOVED lines=13> */
.L_x_14782:
[----:B------:R-:W-:Y:S01]  /*5cb0*/  PRMT R25, RZ, 0x5410, R25 ;  /* 0x00005410ff197816 */ /* 0x000fe20000000019 */
[----:B------:R-:W-:-:S04]  /*5cc0*/  CS2R R6, SRZ ;  /* 0x0000000000067805 */ /* 0x000fc8000001ff00 */
[----:B------:R-:W-:-:S06]  /*5cd0*/  FMUL.FTZ R4, R25, 1 ;  /* 0x3f80000019047820 */ /* 0x000fcc0000410000 */
[----:B------:R-:W0:Y:S02]  /*5ce0*/  F2F.F64.F32 R4, R4 ;  /* 0x0000000400047310 */ /* 0x000e240000201800 */
[----:B0-----:R0:W-:Y:S01]  /*5cf0*/  STG.E.128 [R2.64], R4 ;  /* 0x0000000402007986 */ /* 0x0011e2000c101d24 */
[----:B------:R-:W-:Y:S05]  /*5d00*/  BRA `(.L_x_14773) ;  /* 0x000009e000007947 */ /* 0x000fea0003800000 */
.L_x_14781:
        /* <DEDUP_REMOVED lines=21> */
.L_x_14786:
[----:B------:R-:W-:Y:S05]  /*5e60*/  BSYNC B0 ;  /* 0x0000000000007941 */ /* 0x000fea0003800000 */
.L_x_14785:
[----:B------:R-:W-:-:S05]  /*5e70*/  LOP3.LUT R5, R0, R5, RZ, 0xfc, !PT ;  /* 0x0000000500057212 */ /* 0x000fca00078efcff */
[----:B------:R0:W-:Y:S01]  /*5e80*/  STG.E.U8 [R2.64], R5 ;  /* 0x0000000502007986 */ /* 0x0001e2000c101124 */
[----:B------:R-:W-:Y:S05]  /*5e90*/  BRA `(.L_x_14773) ;  /* 0x0000085000007947 */ /* 0x000fea0003800000 */
.L_x_14784:
        /* <DEDUP_REMOVED lines=13> */
.L_x_14788:
[----:B------:R-:W-:Y:S01]  /*5f70*/  IMAD.MOV.U32 R0, RZ, RZ, 0x7f ;  /* 0x0000007fff007424 */ /* 0x000fe200078e00ff */
[----:B------:R-:W-:-:S04]  /*5f80*/  ISETP.GT.U32.AND P0, PT, R4, 0x7f800000, PT ;  /* 0x7f8000000400780c */ /* 0x000fc80003f04070 */
[----:B------:R-:W-:-:S04]  /*5f90*/  SEL R0, R0, 0x7c, P0 ;  /* 0x0000007c00007807 */ /* 0x000fc80000000000 */
.L_x_14789:
[----:B------:R-:W-:Y:S05]  /*5fa0*/  BSYNC B0 ;  /* 0x0000000000007941 */ /* 0x000fea0003800000 */
.L_x_14787:
[----:B------:R-:W-:-:S04]  /*5fb0*/  LOP3.LUT R4, R25, 0x80000000, RZ, 0xc0, !PT ;  /* 0x8000000019047812 */ /* 0x000fc800078ec0ff */
[----:B------:R-:W-:-:S04]  /*5fc0*/  SHF.R.U32.HI R5, RZ, 0x18, R4 ;  /* 0x00000018ff057819 */ /* 0x000fc80000011604 */
[----:B------:R-:W-:-:S05]  /*5fd0*/  LOP3.LUT R5, R0, R5, RZ, 0xfc, !PT ;  /* 0x0000000500057212 */ /* 0x000fca00078efcff */
[----:B------:R0:W-:Y:S01]  /*5fe0*/  STG.E.U8 [R2.64], R5 ;  /* 0x0000000502007986 */ /* 0x0001e2000c101124 */
[----:B------:R-:W-:Y:S05]  /*5ff0*/  BRA `(.L_x_14773) ;  /* 0x000006f000007947 */ /* 0x000fea0003800000 */
.L_x_14783:
[----:B------:R0:W-:Y:S01]  /*6000*/  STG.E.U16 [R2.64], R25 ;  /* 0x0000001902007986 */ /* 0x0001e2000c101524 */
[----:B------:R-:W-:Y:S05]  /*6010*/  BRA `(.L_x_14773) ;  /* 0x000006d000007947 */ /* 0x000fea0003800000 */
.L_x_14780:
        /* <DEDUP_REMOVED lines=12> */
.L_x_14792:
        /* <DEDUP_REMOVED lines=17> */
.L_x_14795:
[----:B------:R-:W-:-:S04]  /*61f0*/  LOP3.LUT R0, R25, 0x80000000, RZ, 0xc0, !PT ;  /* 0x8000000019007812 */ /* 0x000fc800078ec0ff */
[----:B------:R-:W-:-:S04]  /*6200*/  SHF.R.U32.HI R5, RZ, 0x18, R0 ;  /* 0x00000018ff057819 */ /* 0x000fc80000011600 */
[----:B------:R-:W-:-:S04]  /*6210*/  LOP3.LUT R4, R4, R5, RZ, 0xfc, !PT ;  /* 0x0000000504047212 */ /* 0x000fc800078efcff */
[----:B------:R-:W-:Y:S02]  /*6220*/  PRMT R0, R4, 0x7610, R0 ;  /* 0x0000761004007816 */ /* 0x000fe40000000000 */
.L_x_14794:
[----:B------:R-:W-:Y:S05]  /*6230*/  BSYNC B0 ;  /* 0x0000000000007941 */ /* 0x000fea0003800000 */
.L_x_14793:
[----:B------:R0:W-:Y:S01]  /*6240*/  STG.E.U8 [R2.64], R0 ;  /* 0x0000000002007986 */ /* 0x0001e2000c101124 */
[----:B------:R-:W-:Y:S05]  /*6250*/  BRA `(.L_x_14773) ;  /* 0x0000049000007947 */ /* 0x000fea0003800000 */
.L_x_14791:
        /* <DEDUP_REMOVED lines=17> */
.L_x_14798:
[----:B------:R-:W-:-:S04]  /*6370*/  LOP3.LUT R0, R25, 0x80000000, RZ, 0xc0, !PT ;  /* 0x8000000019007812 */ /* 0x000fc800078ec0ff */
[----:B------:R-:W-:-:S04]  /*6380*/  SHF.R.U32.HI R5, RZ, 0x18, R0 ;  /* 0x00000018ff057819 */ /* 0x000fc80000011600 */
[----:B------:R-:W-:-:S04]  /*6390*/  LOP3.LUT R4, R4, R5, RZ, 0xfc, !PT ;  /* 0x0000000504047212 */ /* 0x000fc800078efcff */
[----:B------:R-:W-:Y:S02]  /*63a0*/  PRMT R0, R4, 0x7610, R0 ;  /* 0x0000761004007816 */ /* 0x000fe40000000000 */
.L_x_14797:
[----:B------:R-:W-:Y:S05]  /*63b0*/  BSYNC B0 ;  /* 0x0000000000007941 */ /* 0x000fea0003800000 */
.L_x_14796:
[----:B------:R0:W-:Y:S01]  /*63c0*/  STG.E.U8 [R2.64], R0 ;  /* 0x0000000002007986 */ /* 0x0001e2000c101124 */
[----:B------:R-:W-:Y:S05]  /*63d0*/  BRA `(.L_x_14773) ;  /* 0x0000031000007947 */ /* 0x000fea0003800000 */
.L_x_14790:
        /* <DEDUP_REMOVED lines=22> */
.L_x_14772:
        /* <DEDUP_REMOVED lines=20> */
.L_x_14800:
[----:B------:R-:W-:-:S06]  /*6680*/  PRMT R4, RZ, 0x5410, R25 ;  /* 0x00005410ff047816 */ /* 0x000fcc0000000019 */
[----:B------:R-:W0:Y:S02]  /*6690*/  F2I.U64.TRUNC R4, R4 ;  /* 0x0000000400047311 */ /* 0x000e24000020d800 */
[----:B0-----:R0:W-:Y:S01]  /*66a0*/  STG.E.64 [R2.64], R4 ;  /* 0x0000000402007986 */ /* 0x0011e2000c101b24 */
[----:B------:R-:W-:Y:S05]  /*66b0*/  BRA `(.L_x_14773) ;  /* 0x0000003000007947 */ /* 0x000fea0003800000 */
.L_x_14799:
[----:B------:R-:W-:-:S06]  /*66c0*/  PRMT R25, RZ, 0x5410, R25 ;  /* 0x00005410ff197816 */ /* 0x000fcc0000000019 */
[----:B------:R-:W0:Y:S02]  /*66d0*/  F2I.FTZ.U32.TRUNC.NTZ R25, R25 ;  /* 0x0000001900197305 */ /* 0x000e24000021f000 */
[----:B0-----:R0:W-:Y:S02]  /*66e0*/  STG.E [R2.64], R25 ;  /* 0x0000001902007986 */ /* 0x0011e4000c101924 */
.L_x_14773:
        /* <DEDUP_REMOVED lines=23> */
.L_x_14804:
[----:B------:R-:W-:-:S06]  /*6860*/  PRMT R5, RZ, 0x5410, R22 ;  /* 0x00005410ff057816 */ /* 0x000fcc0000000016 */
[----:B------:R-:W0:Y:S02]  /*6870*/  F2I.S64.TRUNC R4, R5 ;  /* 0x0000000500047311 */ /* 0x000e24000020d900 */
[----:B0-----:R0:W-:Y:S01]  /*6880*/  STG.E.U8 [R2.64], R4 ;  /* 0x0000000402007986 */ /* 0x0011e2000c101124 */
[----:B------:R-:W-:Y:S05]  /*6890*/  BRA `(.L_x_14806) ;  /* 0x00000e4000007947 */ /* 0x000fea0003800000 */
.L_x_14803:
        /* <DEDUP_REMOVED lines=10> */
.L_x_14808:
[----:B------:R-:W-:-:S04]  /*6940*/  PRMT R22, RZ, 0x5410, R22 ;  /* 0x00005410ff167816 */ /* 0x000fc80000000016 */
[----:B------:R-:W0:Y:S02]  /*6950*/  F2I.FTZ.TRUNC.NTZ R5, R22 ;  /* 0x0000001600057305 */ /* 0x000e24000021f100 */
[----:B0-----:R0:W-:Y:S01]  /*6960*/  STG.E [R2.64], R5 ;  /* 0x0000000502007986 */ /* 0x0011e2000c101924 */
[----:B------:R-:W-:Y:S05]  /*6970*/  BRA `(.L_x_14806) ;  /* 0x00000d6000007947 */ /* 0x000fea0003800000 */
.L_x_14807:
[----:B------:R-:W-:-:S04]  /*6980*/  PRMT R22, RZ, 0x5410, R22 ;  /* 0x00005410ff167816 */ /* 0x000fc80000000016 */
[----:B------:R-:W0:Y:S02]  /*6990*/  F2I.FTZ.TRUNC.NTZ R5, R22 ;  /* 0x0000001600057305 */ /* 0x000e24000021f100 */
[----:B0-----:R0:W-:Y:S01]  /*69a0*/  STG.E.U16 [R2.64], R5 ;  /* 0x0000000502007986 */ /* 0x0011e2000c101524 */
[----:B------:R-:W-:Y:S05]  /*69b0*/  BRA `(.L_x_14806) ;  /* 0x00000d2000007947 */ /* 0x000fea0003800000 */
.L_x_14802:
        /* <DEDUP_REMOVED lines=9> */
.L_x_14810:
[----:B------:R-:W-:-:S04]  /*6a50*/  PRMT R0, RZ, 0x5410, R22 ;  /* 0x00005410ff007816 */ /* 0x000fc80000000016 */
[----:B------:R-:W-:-:S05]  /*6a60*/  F2FP.PACK_AB R0, RZ, R0 ;  /* 0x00000000ff00723e */ /* 0x000fca00000000ff */
[----:B------:R0:W-:Y:S01]  /*6a70*/  STG.E.U16 [R2.64], R0 ;  /* 0x0000000002007986 */ /* 0x0001e2000c101524 */
[----:B------:R-:W-:Y:S05]  /*6a80*/  BRA `(.L_x_14806) ;  /* 0x00000c5000007947 */ /* 0x000fea0003800000 */
.L_x_14809:
        /* <DEDUP_REMOVED lines=10> */
.L_x_14812:
[----:B------:R-:W-:-:S04]  /*6b30*/  PRMT R22, RZ, 0x5410, R22 ;  /* 0x00005410ff167816 */ /* 0x000fc80000000016 */
[----:B------:R-:W-:-:S04]  /*6b40*/  F2FP.PACK_AB R5, RZ, R22 ;  /* 0x00000016ff05723e */ /* 0x000fc800000000ff */
[----:B------:R-:W-:-:S05]  /*6b50*/  PRMT R5, R5, 0x5410, RZ ;  /* 0x0000541005057816 */ /* 0x000fca00000000ff */
[----:B------:R0:W-:Y:S01]  /*6b60*/  STG.E [R2.64], R5 ;  /* 0x0000000502007986 */ /* 0x0001e2000c101924 */
[----:B------:R-:W-:Y:S05]  /*6b70*/  BRA `(.L_x_14806) ;  /* 0x00000b6000007947 */ /* 0x000fea0003800000 */
.L_x_14811:
[----:B------:R-:W-:-:S05]  /*6b80*/  PRMT R4, RZ, 0x5410, R22 ;  /* 0x00005410ff047816 */ /* 0x000fca0000000016 */
[----:B------:R-:W-:-:S06]  /*6b90*/  FMUL.FTZ R4, R4, 1 ;  /* 0x3f80000004047820 */ /* 0x000fcc0000410000 */
[----:B------:R-:W0:Y:S02]  /*6ba0*/  F2F.F64.F32 R4, R4 ;  /* 0x0000000400047310 */ /* 0x000e240000201800 */
[----:B0-----:R0:W-:Y:S01]  /*6bb0*/  STG.E.64 [R2.64], R4 ;  /* 0x0000000402007986 */ /* 0x0011e2000c101b24 */
[----:B------:R-:W-:Y:S05]  /*6bc0*/  BRA `(.L_x_14806) ;  /* 0x00000b1000007947 */ /* 0x000fea0003800000 */
.L_x_14801:
        /* <DEDUP_REMOVED lines=13> */
.L_x_14815:
[----:B------:R-:W-:Y:S01]  /*6ca0*/  PRMT R22, RZ, 0x5410, R22 ;  /* 0x00005410ff167816 */ /* 0x000fe20000000016 */
[----:B------:R-:W-:-:S04]  /*6cb0*/  CS2R R6, SRZ ;  /* 0x0000000000067805 */ /* 0x000fc8000001ff00 */
[----:B------:R-:W-:-:S06]  /*6cc0*/  FMUL.FTZ R4, R22, 1 ;  /* 0x3f80000016047820 */ /* 0x000fcc0000410000 */
[----:B------:R-:W0:Y:S02]  /*6cd0*/  F2F.F64.F32 R4, R4 ;  /* 0x0000000400047310 */ /* 0x000e240000201800 */
[----:B0-----:R0:W-:Y:S01]  /*6ce0*/  STG.E.128 [R2.64], R4 ;  /* 0x0000000402007986 */ /* 0x0011e2000c101d24 */
[----:B------:R-:W-:Y:S05]  /*6cf0*/  BRA `(.L_x_14806) ;  /* 0x000009e000007947 */ /* 0x000fea0003800000 */
.L_x_14814:
        /* <DEDUP_REMOVED lines=21> */
.L_x_14819:
[----:B------:R-:W-:Y:S05]  /*6e50*/  BSYNC B0 ;  /* 0x0000000000007941 */ /* 0x000fea0003800000 */
.L_x_14818:
[----:B------:R-:W-:-:S05]  /*6e60*/  LOP3.LUT R5, R0, R5, RZ, 0xfc, !PT ;  /* 0x0000000500057212 */ /* 0x000fca00078efcff */
[----:B------:R0:W-:Y:S01]  /*6e70*/  STG.E.U8 [R2.64], R5 ;  /* 0x0000000502007986 */ /* 0x0001e2000c101124 */
[----:B------:R-:W-:Y:S05]  /*6e80*/  BRA `(.L_x_14806) ;  /* 0x0000085000007947 */ /* 0x000fea0003800000 */
.L_x_14817:
        /* <DEDUP_REMOVED lines=13> */
.L_x_14821:
[----:B------:R-:W-:Y:S01]  /*6f60*/  IMAD.MOV.U32 R0, RZ, RZ, 0x7f ;  /* 0x0000007fff007424 */ /* 0x000fe200078e00ff */
[----:B------:R-:W-:-:S04]  /*6f70*/  ISETP.GT.U32.AND P0, PT, R4, 0x7f800000, PT ;  /* 0x7f8000000400780c */ /* 0x000fc80003f04070 */
[----:B------:R-:W-:-:S04]  /*6f80*/  SEL R0, R0, 0x7c, P0 ;  /* 0x0000007c00007807 */ /* 0x000fc80000000000 */
.L_x_14822:
[----:B------:R-:W-:Y:S05]  /*6f90*/  BSYNC B0 ;  /* 0x0000000000007941 */ /* 0x000fea0003800000 */
.L_x_14820:
[----:B------:R-:W-:-:S04]  /*6fa0*/  LOP3.LUT R4, R5, 0x80000000, RZ, 0xc0, !PT ;  /* 0x8000000005047812 */ /* 0x000fc800078ec0ff */
[----:B------:R-:W-:-:S04]  /*6fb0*/  SHF.R.U32.HI R5, RZ, 0x18, R4 ;  /* 0x00000018ff057819 */ /* 0x000fc80000011604 */
[----:B------:R-:W-:-:S05]  /*6fc0*/  LOP3.LUT R5, R0, R5, RZ, 0xfc, !PT ;  /* 0x0000000500057212 */ /* 0x000fca00078efcff */
[----:B------:R0:W-:Y:S01]  /*6fd0*/  STG.E.U8 [R2.64], R5 ;  /* 0x0000000502007986 */ /* 0x0001e2000c101124 */
[----:B------:R-:W-:Y:S05]  /*6fe0*/  BRA `(.L_x_14806) ;  /* 0x000006f000007947 */ /* 0x000fea0003800000 */
.L_x_14816:
[----:B------:R0:W-:Y:S01]  /*6ff0*/  STG.E.U16 [R2.64], R22 ;  /* 0x0000001602007986 */ /* 0x0001e2000c101524 */
[----:B------:R-:W-:Y:S05]  /*7000*/  BRA `(.L_x_14806) ;  /* 0x000006d000007947 */ /* 0x000fea0003800000 */
.L_x_14813:
        /* <DEDUP_REMOVED lines=12> */
.L_x_14825:
        /* <DEDUP_REMOVED lines=17> */
.L_x_14828:
[----:B------:R-:W-:-:S04]  /*71e0*/  LOP3.LUT R0, R7, 0x80000000, RZ, 0xc0, !PT ;  /* 0x8000000007007812 */ /* 0x000fc800078ec0ff */
[----:B------:R-:W-:-:S04]  /*71f0*/  SHF.R.U32.HI R5, RZ, 0x18, R0 ;  /* 0x00000018ff057819 */ /* 0x000fc80000011600 */
[----:B------:R-:W-:-:S04]  /*7200*/  LOP3.LUT R4, R4, R5, RZ, 0xfc, !PT ;  /* 0x0000000504047212 */ /* 0x000fc800078efcff */
[----:B------:R-:W-:Y:S02]  /*7210*/  PRMT R0, R4, 0x7610, R0 ;  /* 0x0000761004007816 */ /* 0x000fe40000000000 */
.L_x_14827:
[----:B------:R-:W-:Y:S05]  /*7220*/  BSYNC B0 ;  /* 0x0000000000007941 */ /* 0x000fea0003800000 */
.L_x_14826:
[----:B------:R0:W-:Y:S01]  /*7230*/  STG.E.U8 [R2.64], R0 ;  /* 0x0000000002007986 */ /* 0x0001e2000c101124 */
[----:B------:R-:W-:Y:S05]  /*7240*/  BRA `(.L_x_14806) ;  /* 0x0000049000007947 */ /* 0x000fea0003800000 */
.L_x_14824:
        /* <DEDUP_REMOVED lines=17> */
.L_x_14831:
[----:B------:R-:W-:-:S04]  /*7360*/  LOP3.LUT R0, R7, 0x80000000, RZ, 0xc0, !PT ;  /* 0x8000000007007812 */ /* 0x000fc800078ec0ff */
[----:B------:R-:W-:-:S04]  /*7370*/  SHF.R.U32.HI R5, RZ, 0x18, R0 ;  /* 0x00000018ff057819 */ /* 0x000fc80000011600 */
[----:B------:R-:W-:-:S04]  /*7380*/  LOP3.LUT R4, R4, R5, RZ, 0xfc, !PT ;  /* 0x0000000504047212 */ /* 0x000fc800078efcff */
[----:B------:R-:W-:Y:S02]  /*7390*/  PRMT R0, R4, 0x7610, R0 ;  /* 0x0000761004007816 */ /* 0x000fe40000000000 */
.L_x_14830:
[----:B------:R-:W-:Y:S05]  /*73a0*/  BSYNC B0 ;  /* 0x0000000000007941 */ /* 0x000fea0003800000 */
.L_x_14829:
[----:B------:R0:W-:Y:S01]  /*73b0*/  STG.E.U8 [R2.64], R0 ;  /* 0x0000000002007986 */ /* 0x0001e2000c101124 */
[----:B------:R-:W-:Y:S05]  /*73c0*/  BRA `(.L_x_14806) ;  /* 0x0000031000007947 */ /* 0x000fea0003800000 */
.L_x_14823:
        /* <DEDUP_REMOVED lines=22> */
.L_x_14805:
        /* <DEDUP_REMOVED lines=20> */
.L_x_14833:
[----:B------:R-:W-:-:S06]  /*7670*/  PRMT R4, RZ, 0x5410, R22 ;  /* 0x00005410ff047816 */ /* 0x000fcc0000000016 */
[----:B------:R-:W0:Y:S02]  /*7680*/  F2I.U64.TRUNC R4, R4 ;  /* 0x0000000400047311 */ /* 0x000e24000020d800 */
[----:B0-----:R0:W-:Y:S01]  /*7690*/  STG.E.64 [R2.64], R4 ;  /* 0x0000000402007986 */ /* 0x0011e2000c101b24 */
[----:B------:R-:W-:Y:S05]  /*76a0*/  BRA `(.L_x_14806) ;  /* 0x0000003000007947 */ /* 0x000fea0003800000 */
.L_x_14832:
[----:B------:R-:W-:-:S04]  /*76b0*/  PRMT R22, RZ, 0x5410, R22 ;  /* 0x00005410ff167816 */ /* 0x000fc80000000016 */
[----:B------:R-:W0:Y:S02]  /*76c0*/  F2I.FTZ.U32.TRUNC.NTZ R5, R22 ;  /* 0x0000001600057305 */ /* 0x000e24000021f000 */
[----:B0-----:R0:W-:Y:S02]  /*76d0*/  STG.E [R2.64], R5 ;  /* 0x0000000502007986 */ /* 0x0011e4000c101924 */
.L_x_14806:
[----:B------:R-:W-:Y:S02]  /*76e0*/  IADD3 R19, R19, 0x80, RZ ;  /* 0x0000008013137810 */ /* 0x000fe40007ffe0ff */
.L_x_14767:
[----:B------:R-:W-:Y:S05]  /*76f0*/  BSYNC B6 ;  /* 0x0000000000067941 */ /* 0x000fea0003800000 */
.L_x_14766:
        /* <DEDUP_REMOVED lines=21> */
.L_x_14837:
[----:B------:R-:W-:-:S06]  /*7850*/  PRMT R5, RZ, 0x5410, R23 ;  /* 0x00005410ff057816 */ /* 0x000fcc0000000017 */
[----:B------:R-:W0:Y:S02]  /*7860*/  F2I.S64.TRUNC R4, R5 ;  /* 0x0000000500047311 */ /* 0x000e24000020d900 */
[----:B0-----:R-:W-:Y:S01]  /*7870*/  STG.E.U8 [R2.64], R4 ;  /* 0x0000000402007986 */ /* 0x001fe2000c101124 */
[----:B------:R-:W-:Y:S05]  /*7880*/  EXIT ;  /* 0x000000000000794d */ /* 0x000fea0003800000 */
.L_x_14836:
        /* <DEDUP_REMOVED lines=10> */
.L_x_14840:
[----:B------:R-:W-:-:S06]  /*7930*/  PRMT R23, RZ, 0x5410, R23 ;  /* 0x00005410ff177816 */ /* 0x000fcc0000000017 */
[----:B------:R-:W0:Y:S02]  /*7940*/  F2I.FTZ.TRUNC.NTZ R23, R23 ;  /* 0x0000001700177305 */ /* 0x000e24000021f100 */
[----:B0-----:R-:W-:Y:S01]  /*7950*/  STG.E [R2.64], R23 ;  /* 0x0000001702007986 */ /* 0x001fe2000c101924 */
[----:B------:R-:W-:Y:S05]  /*7960*/  EXIT ;  /* 0x000000000000794d */ /* 0x000fea0003800000 */
.L_x_14839:
[----:B------:R-:W-:-:S06]  /*7970*/  PRMT R23, RZ, 0x5410, R23 ;  /* 0x00005410ff177816 */ /* 0x000fcc0000000017 */
[----:B------:R-:W0:Y:S02]  /*7980*/  F2I.FTZ.TRUNC.NTZ R23, R23 ;  /* 0x0000001700177305 */ /* 0x000e24000021f100 */
[----:B0-----:R-:W-:Y:S01]  /*7990*/  STG.E.U16 [R2.64], R23 ;  /* 0x0000001702007986 */ /* 0x001fe2000c101524 */
[----:B------:R-:W-:Y:S05]  /*79a0*/  EXIT ;  /* 0x000000000000794d */ /* 0x000fea0003800000 */
.L_x_14835:
        /* <DEDUP_REMOVED lines=9> */
.L_x_14842:
[----:B------:R-:W-:-:S04]  /*7a40*/  PRMT R0, RZ, 0x5410, R23 ;  /* 0x00005410ff007816 */ /* 0x000fc80000000017 */
[----:B------:R-:W-:-:S05]  /*7a50*/  F2FP.PACK_AB R0, RZ, R0 ;  /* 0x00000000ff00723e */ /* 0x000fca00000000ff */
[----:B------:R-:W-:Y:S01]  /*7a60*/  STG.E.U16 [R2.64], R0 ;  /* 0x0000000002007986 */ /* 0x000fe2000c101524 */
[----:B------:R-:W-:Y:S05]  /*7a70*/  EXIT ;  /* 0x000000000000794d */ /* 0x000fea0003800000 */
.L_x_14841:
        /* <DEDUP_REMOVED lines=10> */
.L_x_14844:
[----:B------:R-:W-:-:S04]  /*7b20*/  PRMT R23, RZ, 0x5410, R23 ;  /* 0x00005410ff177816 */ /* 0x000fc80000000017 */
[----:B------:R-:W-:-:S04]  /*7b30*/  F2FP.PACK_AB R5, RZ, R23 ;  /* 0x00000017ff05723e */ /* 0x000fc800000000ff */
[----:B------:R-:W-:-:S05]  /*7b40*/  PRMT R5, R5, 0x5410, RZ ;  /* 0x0000541005057816 */ /* 0x000fca00000000ff */
[----:B------:R-:W-:Y:S01]  /*7b50*/  STG.E [R2.64], R5 ;  /* 0x0000000502007986 */ /* 0x000fe2000c101924 */
[----:B------:R-:W-:Y:S05]  /*7b60*/  EXIT ;  /* 0x000000000000794d */ /* 0x000fea0003800000 */
.L_x_14843:
[----:B------:R-:W-:-:S05]  /*7b70*/  PRMT R4, RZ, 0x5410, R23 ;  /* 0x00005410ff047816 */ /* 0x000fca0000000017 */
[----:B------:R-:W-:-:S06]  /*7b80*/  FMUL.FTZ R4, R4, 1 ;  /* 0x3f80000004047820 */ /* 0x000fcc0000410000 */
[----:B------:R-:W0:Y:S02]  /*7b90*/  F2F.F64.F32 R4, R4 ;  /* 0x0000000400047310 */ /* 0x000e240000201800 */
[----:B0-----:R-:W-:Y:S01]  /*7ba0*/  STG.E.64 [R2.64], R4 ;  /* 0x0000000402007986 */ /* 0x001fe2000c101b24 */
[----:B------:R-:W-:Y:S05]  /*7bb0*/  EXIT ;  /* 0x000000000000794d */ /* 0x000fea0003800000 */
.L_x_14834:
        /* <DEDUP_REMOVED lines=13> */
.L_x_14847:
[----:B------:R-:W-:Y:S01]  /*7c90*/  PRMT R23, RZ, 0x5410, R23 ;  /* 0x00005410ff177816 */ /* 0x000fe20000000017 */
[----:B------:R-:W-:-:S04]  /*7ca0*/  CS2R R6, SRZ ;  /* 0x0000000000067805 */ /* 0x000fc8000001ff00 */
[----:B------:R-:W-:-:S06]  /*7cb0*/  FMUL.FTZ R4, R23, 1 ;  /* 0x3f80000017047820 */ /* 0x000fcc0000410000 */
[----:B------:R-:W0:Y:S02]  /*7cc0*/  F2F.F64.F32 R4, R4 ;  /* 0x0000000400047310 */ /* 0x000e240000201800 */
[----:B0-----:R-:W-:Y:S01]  /*7cd0*/  STG.E.128 [R2.64], R4 ;  /* 0x0000000402007986 */ /* 0x001fe2000c101d24 */
[----:B------:R-:W-:Y:S05]  /*7ce0*/  EXIT ;  /* 0x000000000000794d */ /* 0x000fea0003800000 */
.L_x_14846:
        /* <DEDUP_REMOVED lines=21> */
.L_x_14851:
[----:B------:R-:W-:Y:S05]  /*7e40*/  BSYNC B0 ;  /* 0x0000000000007941 */ /* 0x000fea0003800000 */
.L_x_14850:
[----:B------:R-:W-:-:S05]  /*7e50*/  LOP3.LUT R5, R0, R5, RZ, 0xfc, !PT ;  /* 0x0000000500057212 */ /* 0x000fca00078efcff */
[----:B------:R-:W-:Y:S01]  /*7e60*/  STG.E.U8 [R2.64], R5 ;  /* 0x0000000502007986 */ /* 0x000fe2000c101124 */
[----:B------:R-:W-:Y:S05]  /*7e70*/  EXIT ;  /* 0x000000000000794d */ /* 0x000fea0003800000 */
.L_x_14849:
        /* <DEDUP_REMOVED lines=13> */
.L_x_14853:
[----:B------:R-:W-:Y:S01]  /*7f50*/  IMAD.MOV.U32 R0, RZ, RZ, 0x7f ;  /* 0x0000007fff007424 */ /* 0x000fe200078e00ff */
[----:B------:R-:W-:-:S04]  /*7f60*/  ISETP.GT.U32.AND P0, PT, R4, 0x7f800000, PT ;  /* 0x7f8000000400780c */ /* 0x000fc80003f04070 */
[----:B------:R-:W-:-:S04]  /*7f70*/  SEL R0, R0, 0x7c, P0 ;  /* 0x0000007c00007807 */ /* 0x000fc80000000000 */
.L_x_14854:
[----:B------:R-:W-:Y:S05]  /*7f80*/  BSYNC B0 ;  /* 0x0000000000007941 */ /* 0x000fea0003800000 */
.L_x_14852:
[----:B------:R-:W-:-:S04]  /*7f90*/  LOP3.LUT R4, R23, 0x80000000, RZ, 0xc0, !PT ;  /* 0x8000000017047812 */ /* 0x000fc800078ec0ff */
[----:B------:R-:W-:-:S04]  /*7fa0*/  SHF.R.U32.HI R5, RZ, 0x18, R4 ;  /* 0x00000018ff057819 */ /* 0x000fc80000011604 */
[----:B------:R-:W-:-:S05]  /*7fb0*/  LOP3.LUT R5, R0, R5, RZ, 0xfc, !PT ;  /* 0x0000000500057212 */ /* 0x000fca00078efcff */
[----:B------:R-:W-:Y:S01]  /*7fc0*/  STG.E.U8 [R2.64], R5 ;  /* 0x0000000502007986 */ /* 0x000fe2000c101124 */
[----:B------:R-:W-:Y:S05]  /*7fd0*/  EXIT ;  /* 0x000000000000794d */ /* 0x000fea0003800000 */
.L_x_14848:
[----:B------:R-:W-:Y:S01]  /*7fe0*/  STG.E.U16 [R2.64], R23 ;  /* 0x0000001702007986 */ /* 0x000fe2000c101524 */
[----:B------:R-:W-:Y:S05]  /*7ff0*/  EXIT ;  /* 0x000000000000794d */ /* 0x000fea0003800000 */
.L_x_14845:
        /* <DEDUP_REMOVED lines=12> */
.L_x_14857:
        /* <DEDUP_REMOVED lines=17> */
.L_x_14860:
[----:B------:R-:W-:-:S04]  /*81d0*/  LOP3.LUT R0, R23, 0x80000000, RZ, 0xc0, !PT ;  /* 0x8000000017007812 */ /* 0x000fc800078ec0ff */
[----:B------:R-:W-:-:S04]  /*81e0*/  SHF.R.U32.HI R5, RZ, 0x18, R0 ;  /* 0x00000018ff057819 */ /* 0x000fc80000011600 */
[----:B------:R-:W-:-:S04]  /*81f0*/  LOP3.LUT R4, R4, R5, RZ, 0xfc, !PT ;  /* 0x0000000504047212 */ /* 0x000fc800078efcff */
[----:B------:R-:W-:Y:S02]  /*8200*/  PRMT R0, R4, 0x7610, R0 ;  /* 0x0000761004007816 */ /* 0x000fe40000000000 */
.L_x_14859:
[----:B------:R-:W-:Y:S05]  /*8210*/  BSYNC B0 ;  /* 0x0000000000007941 */ /* 0x000fea0003800000 */
.L_x_14858:
[----:B------:R-:W-:Y:S01]  /*8220*/  STG.E.U8 [R2.64], R0 ;  /* 0x0000000002007986 */ /* 0x000fe2000c101124 */
[----:B------:R-:W-:Y:S05]  /*8230*/  EXIT ;  /* 0x000000000000794d */ /* 0x000fea0003800000 */
.L_x_14856:
        /* <DEDUP_REMOVED lines=17> */
.L_x_14863:
[----:B------:R-:W-:-:S04]  /*8350*/  LOP3.LUT R0, R23, 0x80000000, RZ, 0xc0, !PT ;  /* 0x8000000017007812 */ /* 0x000fc800078ec0ff */
[----:B------:R-:W-:-:S04]  /*8360*/  SHF.R.U32.HI R5, RZ, 0x18, R0 ;  /* 0x00000018ff057819 */ /* 0x000fc80000011600 */
[----:B------:R-:W-:-:S04]  /*8370*/  LOP3.LUT R4, R4, R5, RZ, 0xfc, !PT ;  /* 0x0000000504047212 */ /* 0x000fc800078efcff */
[----:B------:R-:W-:Y:S02]  /*8380*/  PRMT R0, R4, 0x7610, R0 ;  /* 0x0000761004007816 */ /* 0x000fe40000000000 */
.L_x_14862:
[----:B------:R-:W-:Y:S05]  /*8390*/  BSYNC B0 ;  /* 0x0000000000007941 */ /* 0x000fea0003800000 */
.L_x_14861:
[----:B------:R-:W-:Y:S01]  /*83a0*/  STG.E.U8 [R2.64], R0 ;  /* 0x0000000002007986 */ /* 0x000fe2000c101124 */
[----:B------:R-:W-:Y:S05]  /*83b0*/  EXIT ;  /* 0x000000000000794d */ /* 0x000fea0003800000 */
.L_x_14855:
        /* <DEDUP_REMOVED lines=22> */
.L_x_14838:
        /* <DEDUP_REMOVED lines=20> */
.L_x_14865:
[----:B------:R-:W-:-:S06]  /*8660*/  PRMT R4, RZ, 0x5410, R23 ;  /* 0x00005410ff047816 */ /* 0x000fcc0000000017 */
[----:B------:R-:W0:Y:S02]  /*8670*/  F2I.U64.TRUNC R4, R4 ;  /* 0x0000000400047311 */ /* 0x000e24000020d800 */
[----:B0-----:R-:W-:Y:S01]  /*8680*/  STG.E.64 [R2.64], R4 ;  /* 0x0000000402007986 */ /* 0x001fe2000c101b24 */
[----:B------:R-:W-:Y:S05]  /*8690*/  EXIT ;  /* 0x000000000000794d */ /* 0x000fea0003800000 */
.L_x_14864:
[----:B------:R-:W-:-:S06]  /*86a0*/  PRMT R23, RZ, 0x5410, R23 ;  /* 0x00005410ff177816 */ /* 0x000fcc0000000017 */
[----:B------:R-:W0:Y:S02]  /*86b0*/  F2I.FTZ.U32.TRUNC.NTZ R23, R23 ;  /* 0x0000001700177305 */ /* 0x000e24000021f000 */
[----:B0-----:R-:W-:Y:S01]  /*86c0*/  STG.E [R2.64], R23 ;  /* 0x0000001702007986 */ /* 0x001fe2000c101924 */
[----:B------:R-:W-:Y:S05]  /*86d0*/  EXIT ;  /* 0x000000000000794d */ /* 0x000fea0003800000 */
.L_x_14866:
        /* <DEDUP_REMOVED lines=10> */
.L_x_17842:


//--------------------- .text._ZN2at6native18elementwise_kernelILi128ELi4EZNS0_22gpu_kernel_impl_nocastINS0_13BUnaryFunctorIN3c108BFloat16ES5_S5_NS0_15binary_internal10MulFunctorIfEEEEEEvRNS_18TensorIteratorBaseERKT_EUliE_EEviT1_ --------------------------
	.section	.text._ZN2at6native18elementwise_kernelILi128ELi4EZNS0_22gpu_kernel_impl_nocastINS0_13BUnaryFunctorIN3c108BFloat16ES5_S5_NS0_15binary_internal10MulFunctorIfEEEEEEvRNS_18TensorIteratorBaseERKT_EUliE_EEviT1_,"ax",@progbits
	.sectioninfo	@"SHI_REGISTERS=12"
	.align	128
        .global         _ZN2at6native18elementwise_kernelILi128ELi4EZNS0_22gpu_kernel_impl_nocastINS0_13BUnaryFunctorIN3c108BFloat16ES5_S5_NS0_15binary_internal10MulFunctorIfEEEEEEvRNS_18TensorIteratorBaseERKT_EUliE_EEviT1_
        .type           _ZN2at6native18elementwise_kernelILi128ELi4EZNS0_22gpu_kernel_impl_nocastINS0_13BUnaryFunctorIN3c108BFloat16ES5_S5_NS0_15binary_internal10MulFunctorIfEEEEEEvRNS_18TensorIteratorBaseERKT_EUliE_EEviT1_,@function
        .size           _ZN2at6native18elementwise_kernelILi128ELi4EZNS0_22gpu_kernel_impl_nocastINS0_13BUnaryFunctorIN3c108BFloat16ES5_S5_NS0_15binary_internal10MulFunctorIfEEEEEEvRNS_18TensorIteratorBaseERKT_EUliE_EEviT1_,(.L_x_17843 - _ZN2at6native18elementwise_kernelILi128ELi4EZNS0_22gpu_kernel_impl_nocastINS0_13BUnaryFunctorIN3c108BFloat16ES5_S5_NS0_15binary_internal10MulFunctorIfEEEEEEvRNS_18TensorIteratorBaseERKT_EUliE_EEviT1_)
        .other          _ZN2at6native18elementwise_kernelILi128ELi4EZNS0_22gpu_kernel_impl_nocastINS0_13BUnaryFunctorIN3c108BFloat16ES5_S5_NS0_15binary_internal10MulFunctorIfEEEEEEvRNS_18TensorIteratorBaseERKT_EUliE_EEviT1_,@"STO_CUDA_ENTRY STV_DEFAULT"
_ZN2at6native18elementwise_kernelILi128ELi4EZNS0_22gpu_kernel_impl_nocastINS0_13BUnaryFunctorIN3c108BFloat16ES5_S5_NS0_15binary_internal10MulFunctorIfEEEEEEvRNS_18TensorIteratorBaseERKT_EUliE_EEviT1_:
.text._ZN2at6native18elementwise_kernelILi128ELi4EZNS0_22gpu_kernel_impl_nocastINS0_13BUnaryFunctorIN3c108BFloat16ES5_S5_NS0_15binary_internal10MulFunctorIfEEEEEEvRNS_18TensorIteratorBaseERKT_EUliE_EEviT1_:
        /* <DEDUP_REMOVED lines=235> */
.L_x_14869:
[----:B------:R-:W-:-:S04]  /*0eb0*/  IADD3 R4, P0, R3, c[0x0][0x368], RZ ;  /* 0x0000da0003047a10 */ /* 0x000fc80007f1e0ff */
[----:B------:R-:W-:-:S05]  /*0ec0*/  IADD3.X R5, RZ, c[0x0][0x36c], RZ, P0, !PT ;  /* 0x0000db00ff057a10 */ /* 0x000fca00007fe4ff */
[----:B------:R-:W2:Y:S01]  /*0ed0*/  LDG.E.U16 R4, [R4.64] ;  /* 0x0000000404047981 */ /* 0x000ea2000c1e1500 */
[----:B------:R-:W-:Y:S02]  /*0ee0*/  IADD3 R2, P0, R2, c[0x0][0x360], RZ ;  /* 0x0000d80002027a10 */ /* 0x000fe40007f1e0ff */
[----:B------:R-:W-:Y:S02]  /*0ef0*/  IADD3 R0, R0, 0x80, RZ ;  /* 0x0000008000007810 */ /* 0x000fe40007ffe0ff */
[----:B--2---:R-:W-:-:S05]  /*0f00*/  PRMT R4, RZ, 0x5410, R4 ;  /* 0x00005410ff047816 */ /* 0x004fca0000000004 */
[----:B------:R-:W-:-:S05]  /*0f10*/  FMUL.FTZ R3, R4, c[0x0][0x374] ;  /* 0x0000dd0004037a20 */ /* 0x000fca0000410000 */
[----:B------:R-:W-:Y:S01]  /*0f20*/  F2FP.BF16.PACK_AB R5, RZ, R3 ;  /* 0x00000003ff05723e */ /* 0x000fe200000010ff */
[----:B------:R-:W-:-:S05]  /*0f30*/  IMAD.X R3, RZ, RZ, c[0x0][0x364], P0 ;  /* 0x0000d900ff037624 */ /* 0x000fca00000e06ff */
[----:B------:R0:W-:Y:S02]  /*0f40*/  STG.E.U16 [R2.64], R5 ;  /* 0x0000000502007986 */ /* 0x0001e4000c101504 */
.L_x_14868:
[----:B------:R-:W-:Y:S05]  /*0f50*/  BSYNC B0 ;  /* 0x0000000000007941 */ /* 0x000fea0003800000 */
.L_x_14867:
        /* <DEDUP_REMOVED lines=230> */
.L_x_14872:
[----:B------:R-:W-:-:S04]  /*1dc0*/  IADD3 R4, P0, R3, c[0x0][0x368], RZ ;  /* 0x0000da0003047a10 */ /* 0x000fc80007f1e0ff */
[----:B------:R-:W-:-:S05]  /*1dd0*/  IADD3.X R5, RZ, c[0x0][0x36c], RZ, P0, !PT ;  /* 0x0000db00ff057a10 */ /* 0x000fca00007fe4ff */
[----:B------:R-:W2:Y:S01]  /*1de0*/  LDG.E.U16 R4, [R4.64] ;  /* 0x0000000404047981 */ /* 0x000ea2000c1e1500 */
[----:B------:R-:W-:Y:S02]  /*1df0*/  IADD3 R2, P0, R2, c[0x0][0x360], RZ ;  /* 0x0000d80002027a10 */ /* 0x000fe40007f1e0ff */
[----:B------:R-:W-:Y:S02]  /*1e00*/  IADD3 R0, R0, 0x80, RZ ;  /* 0x0000008000007810 */ /* 0x000fe40007ffe0ff */
[----:B--2---:R-:W-:-:S05]  /*1e10*/  PRMT R4, RZ, 0x5410, R4 ;  /* 0x00005410ff047816 */ /* 0x004fca0000000004 */
[----:B------:R-:W-:-:S05]  /*1e20*/  FMUL.FTZ R3, R4, c[0x0][0x374] ;  /* 0x0000dd0004037a20 */ /* 0x000fca0000410000 */
        /* <DEDUP_REMOVED lines=232> */
.L_x_14873:
        /* <DEDUP_REMOVED lines=8> */
[----:B------:R-:W-:-:S05]  /*2d30*/  IADD3.X R3, RZ, c[0x0][0x364], RZ, P0, !PT ;  /* 0x0000d900ff037a10 */ /* 0x000fca00007fe4ff */
[----:B------:R0:W-:Y:S02]  /*2d40*/  STG.E.U16 [R2.64], R5 ;  /* 0x0000000502007986 */ /* 0x0001e4000c101504 */
.L_x_14871:
[----:B------:R-:W-:Y:S05]  /*2d50*/  BSYNC B0 ;  /* 0x0000000000007941 */ /* 0x000fea0003800000 */
.L_x_14870:
        /* <DEDUP_REMOVED lines=229> */
.L_x_14874:
[----:B------:R-:W-:-:S04]  /*3bb0*/  IADD3 R4, P0, R3, c[0x0][0x368], RZ ;  /* 0x0000da0003047a10 */ /* 0x000fc80007f1e0ff */
[----:B------:R-:W-:-:S05]  /*3bc0*/  IADD3.X R5, RZ, c[0x0][0x36c], RZ, P0, !PT ;  /* 0x0000db00ff057a10 */ /* 0x000fca00007fe4ff */
[----:B------:R-:W2:Y:S01]  /*3bd0*/  LDG.E.U16 R4, [R4.64] ;  /* 0x0000000404047981 */ /* 0x000ea2000c1e1500 */
[----:B------:R-:W-:-:S04]  /*3be0*/  IADD3 R2, P0, R2, c[0x0][0x360], RZ ;  /* 0x0000d80002027a10 */ /* 0x000fc80007f1e0ff */
[----:B------:R-:W-:Y:S02]  /*3bf0*/  IADD3.X R3, RZ, c[0x0][0x364], RZ, P0, !PT ;  /* 0x0000d900ff037a10 */ /* 0x000fe400007fe4ff */
[----:B--2---:R-:W-:-:S05]  /*3c00*/  PRMT R4, RZ, 0x5410, R4 ;  /* 0x00005410ff047816 */ /* 0x004fca0000000004 */
[----:B------:R-:W-:-:S05]  /*3c10*/  FMUL.FTZ R0, R4, c[0x0][0x374] ;  /* 0x0000dd0004007a20 */ /* 0x000fca0000410000 */
[----:B------:R-:W-:-:S05]  /*3c20*/  F2FP.BF16.PACK_AB R0, RZ, R0 ;  /* 0x00000000ff00723e */ /* 0x000fca00000010ff */
[----:B------:R-:W-:Y:S01]  /*3c30*/  STG.E.U16 [R2.64], R0 ;  /* 0x0000000002007986 */ /* 0x000fe2000c101504 */
[----:B------:R-:W-:Y:S05]  /*3c40*/  EXIT ;  /* 0x000000000000794d */ /* 0x000fea0003800000 */
.L_x_14875:
        /* <DEDUP_REMOVED lines=11> */
.L_x_17843:


//--------------------- .text._ZN2at6native27unrolled_elementwise_kernelINS0_13BUnaryFunctorIN3c108BFloat16ES4_S4_NS0_15binary_internal10MulFunctorIfEEEESt5arrayIPcLm2EELi4E23TrivialOffsetCalculatorILi1EjESD_NS0_6memory15LoadWithoutCastENSE_16StoreWithoutCastEEEviT_T0_T2_T3_T4_T5_ --------------------------
	.section	.text._ZN2at6native27unrolled_elementwise_kernelINS0_13BUnaryFunctorIN3c108BFloat16ES4_S4_NS0_15binary_internal10MulFunctorIfEEEESt5arrayIPcLm2EELi4E23TrivialOffsetCalculatorILi1EjESD_NS0_6memory15LoadWithoutCastENSE_16StoreWithoutCastEEEviT_T0_T2_T3_T4_T5_,"ax",@progbits
	.sectioninfo	@"SHI_REGISTERS=20"
	.align	128
        .global         _ZN2at6native27unrolled_elementwise_kernelINS0_13BUnaryFunctorIN3c108BFloat16ES4_S4_NS0_15binary_internal10MulFunctorIfEEEESt5arrayIPcLm2EELi4E23TrivialOffsetCalculatorILi1EjESD_NS0_6memory15LoadWithoutCastENSE_16StoreWithoutCastEEEviT_T0_T2_T3_T4_T5_
        .type           _ZN2at6native27unrolled_elementwise_kernelINS0_13BUnaryFunctorIN3c108BFloat16ES4_S4_NS0_15binary_internal10MulFunctorIfEEEESt5arrayIPcLm2EELi4E23TrivialOffsetCalculatorILi1EjESD_NS0_6memory15LoadWithoutCastENSE_16StoreWithoutCastEEEviT_T0_T2_T3_T4_T5_,@function
        .size           _ZN2at6native27unrolled_elementwise_kernelINS0_13BUnaryFunctorIN3c108BFloat16ES4_S4_NS0_15binary_internal10MulFunctorIfEEEESt5arrayIPcLm2EELi4E23TrivialOffsetCalculatorILi1EjESD_NS0_6memory15LoadWithoutCastENSE_16StoreWithoutCastEEEviT_T0_T2_T3_T4_T5_,(.L_x_17844 - _ZN2at6native27unrolled_elementwise_kernelINS0_13BUnaryFunctorIN3c108BFloat16ES4_S4_NS0_15binary_internal10MulFunctorIfEEEESt5arrayIPcLm2EELi4E23TrivialOffsetCalculatorILi1EjESD_NS0_6memory15LoadWithoutCastENSE_16StoreWithoutCastEEEviT_T0_T2_T3_T4_T5_)
        .other          _ZN2at6native27unrolled_elementwise_kernelINS0_13BUnaryFunctorIN3c108BFloat16ES4_S4_NS0_15binary_internal10MulFunctorIfEEEESt5arrayIPcLm2EELi4E23TrivialOffsetCalculatorILi1EjESD_NS0_6memory15LoadWithoutCastENSE_16StoreWithoutCastEEEviT_T0_T2_T3_T4_T5_,@"STO_CUDA_ENTRY STV_DEFAULT"
_ZN2at6native27unrolled_elementwise_kernelINS0_13BUnaryFunctorIN3c108BFloat16ES4_S4_NS0_15binary_internal10MulFunctorIfEEEESt5arrayIPcLm2EELi4E23TrivialOffsetCalculatorILi1EjESD_NS0_6memory15LoadWithoutCastENSE_16StoreWithoutCastEEEviT_T0_T2_T3_T4_T5_:
.text._ZN2at6native27unrolled_elementwise_kernelINS0_13BUnaryFunctorIN3c108BFloat16ES4_S4_NS0_15binary_internal10MulFunctorIfEEEESt5arrayIPcLm2EELi4E23TrivialOffsetCalculatorILi1EjESD_NS0_6memory15LoadWithoutCastENSE_16StoreWithoutCastEEEviT_T0_T2_T3_T4_T5_:
        /* <DEDUP_REMOVED lines=18> */
[----:B------:R-:W-:Y:S01]  /*0120*/  @!P1 IMAD.MOV.U32 R11, RZ, RZ, 0x2 ;  /* 0x00000002ff0b9424 */ /* 0x000fe200078e00ff */
[----:B------:R-:W-:Y:S02]  /*0130*/  PRMT R6, RZ, 0x7610, R6 ;  /* 0x00007610ff067816 */ /* 0x000fe40000000006 */
[----:B------:R-:W-:Y:S01]  /*0140*/  PRMT R4, RZ, 0x7610, R4 ;  /* 0x00007610ff047816 */ /* 0x000fe20000000004 */
[----:B------:R-:W-:-:S05]  /*0150*/  @!P1 IMAD.WIDE.U32 R10, R10, R11, c[0x0][0x178] ;  /* 0x00005e000a0a9625 */ /* 0x000fca00078e000b */
[----:B------:R1:W3:Y:S03]  /*0160*/  @!P1 LDG.E.U16 R6, [R10.64] ;  /* 0x000000040a069981 */ /* 0x0002e6000c1e1500 */
[----:B------:R-:W-:Y:S01]  /*0170*/  @!P3 IMAD R12, R0, 0x200, R3 ;  /* 0x00000200000cb824 */ /* 0x000fe200078e0203 */
[----:B------:R-:W-:Y:S01]  /*0180*/  @!P3 IADD3 R3, R3, 0x80, RZ ;  /* 0x000000800303b810 */ /* 0x000fe20007ffe0ff */
[----:B------:R-:W-:-:S04]  /*0190*/  @!P3 IMAD.MOV.U32 R13, RZ, RZ, 0x2 ;  /* 0x00000002ff0db424 */ /* 0x000fc800078e00ff */
[----:B------:R-:W-:-:S05]  /*01a0*/  @!P3 IMAD.WIDE.U32 R12, R12, R13, c[0x0][0x178] ;  /* 0x00005e000c0cb625 */ /* 0x000fca00078e000d */
[----:B------:R4:W3:Y:S01]  /*01b0*/  @!P3 LDG.E.U16 R4, [R12.64] ;  /* 0x000000040c04b981 */ /* 0x0008e2000c1e1500 */
[----:B------:R-:W-:Y:S01]  /*01c0*/  ISETP.GE.AND P2, PT, R3, R2, PT ;  /* 0x000000020300720c */ /* 0x000fe20003f46270 */
[----:B-1----:R-:W-:Y:S01]  /*01d0*/  @!P0 IMAD R10, R0, 0x200, R5 ;  /* 0x00000200000a8824 */ /* 0x002fe200078e0205 */
[C---:B------:R-:W-:Y:S02]  /*01e0*/  IADD3 R15, R5.reuse, 0x80, RZ ;  /* 0x00000080050f7810 */ /* 0x040fe40007ffe0ff */
[----:B------:R-:W-:-:S09]  /*01f0*/  IADD3 R17, R5, 0x100, RZ ;  /* 0x0000010005117810 */ /* 0x000fd20007ffe0ff */
[--C-:B------:R-:W-:Y:S02]  /*0200*/  @!P2 IMAD R14, R0, 0x200, R3.reuse ;  /* 0x00000200000ea824 */ /* 0x100fe400078e0203 */
[----:B0-----:R-:W-:Y:S01]  /*0210*/  @!P2 IMAD.MOV.U32 R9, RZ, RZ, 0x2 ;  /* 0x00000002ff09a424 */ /* 0x001fe200078e00ff */
[----:B------:R-:W-:Y:S01]  /*0220*/  PRMT R3, RZ, 0x7610, R3 ;  /* 0x00007610ff037816 */ /* 0x000fe20000000003 */
[----:B----4-:R-:W-:Y:S02]  /*0230*/  @!P0 IMAD.MOV.U32 R13, RZ, RZ, 0x2 ;  /* 0x00000002ff0d8424 */ /* 0x010fe400078e00ff */
[----:B------:R-:W-:Y:S01]  /*0240*/  @!P2 IMAD.WIDE.U32 R8, R14, R9, c[0x0][0x178] ;  /* 0x00005e000e08a625 */ /* 0x000fe200078e0009 */
[----:B------:R-:W-:-:S04]  /*0250*/  ISETP.GE.AND P3, PT, R17, R2, PT ;  /* 0x000000021100720c */ /* 0x000fc80003f66270 */
[----:B------:R0:W5:Y:S01]  /*0260*/  @!P2 LDG.E.U16 R3, [R8.64] ;  /* 0x000000040803a981 */ /* 0x000162000c1e1500 */
[----:B------:R-:W-:Y:S02]  /*0270*/  ISETP.GE.AND P2, PT, R15, R2, PT ;  /* 0x000000020f00720c */ /* 0x000fe40003f46270 */
[C---:B------:R-:W-:Y:S01]  /*0280*/  IADD3 R11, R5.reuse, 0x180, RZ ;  /* 0x00000180050b7810 */ /* 0x040fe20007ffe0ff */
[----:B0-----:R-:W-:Y:S01]  /*0290*/  @!P0 IMAD.WIDE.U32 R8, R10, R13, c[0x0][0x170] ;  /* 0x00005c000a088625 */ /* 0x001fe200078e000d */
[----:B------:R-:W-:-:S04]  /*02a0*/  @!P0 IADD3 R5, R5, 0x80, RZ ;  /* 0x0000008005058810 */ /* 0x000fc80007ffe0ff */
[-C--:B------:R-:W-:Y:S01]  /*02b0*/  ISETP.GE.AND P4, PT, R5, R2.reuse, PT ;  /* 0x000000020500720c */ /* 0x080fe20003f86270 */
[----:B------:R-:W-:Y:S01]  /*02c0*/  BSSY B0, `(.L_x_14876) ;  /* 0x0000019000007945 */ /* 0x000fe20003800000 */
[----:B------:R-:W-:Y:S02]  /*02d0*/  ISETP.GE.AND P1, PT, R11, R2, PT ;  /* 0x000000020b00720c */ /* 0x000fe40003f26270 */
[----:B--2---:R-:W-:-:S05]  /*02e0*/  @!P0 PRMT R7, RZ, 0x5410, R7 ;  /* 0x00005410ff078816 */ /* 0x004fca0000000007 */
[----:B------:R-:W-:-:S05]  /*02f0*/  @!P0 FMUL.FTZ R7, R7, c[0x0][0x168] ;  /* 0x00005a0007078a20 */ /* 0x000fca0000410000 */
[----:B------:R-:W-:-:S04]  /*0300*/  @!P0 F2FP.BF16.PACK_AB R7, RZ, R7 ;  /* 0x00000007ff07823e */ /* 0x000fc800000010ff */
[----:B------:R-:W-:-:S05]  /*0310*/  PRMT R10, R7, 0x7610, R10 ;  /* 0x00007610070a7816 */ /* 0x000fca000000000a */
[----:B------:R0:W-:Y:S01]  /*0320*/  @!P0 STG.E.U16 [R8.64], R10 ;  /* 0x0000000a08008986 */ /* 0x0001e2000c101504 */
[----:B---3--:R-:W-:-:S05]  /*0330*/  @!P2 PRMT R6, RZ, 0x5410, R6 ;  /* 0x00005410ff06a816 */ /* 0x008fca0000000006 */
[----:B------:R-:W-:Y:S01]  /*0340*/  @!P2 FMUL.FTZ R6, R6, c[0x0][0x168] ;  /* 0x00005a000606aa20 */ /* 0x000fe20000410000 */
[----:B------:R-:W-:-:S05]  /*0350*/  @!P3 PRMT R4, RZ, 0x5410, R4 ;  /* 0x00005410ff04b816 */ /* 0x000fca0000000004 */
[----:B------:R-:W-:Y:S01]  /*0360*/  @!P3 FMUL.FTZ R4, R4, c[0x0][0x168] ;  /* 0x00005a000404ba20 */ /* 0x000fe20000410000 */
[----:B------:R-:W-:-:S04]  /*0370*/  @!P2 F2FP.BF16.PACK_AB R7, RZ, R6 ;  /* 0x00000006ff07a23e */ /* 0x000fc800000010ff */
[----:B------:R-:W-:Y:S01]  /*0380*/  @!P3 F2FP.BF16.PACK_AB R4, RZ, R4 ;  /* 0x00000004ff04b23e */ /* 0x000fe200000010ff */
[----:B------:R-:W-:Y:S05]  /*0390*/  @P4 BRA `(.L_x_14877) ;  /* 0x000000b000004947 */ /* 0x000fea0003800000 */
[----:B0-----:R-:W-:Y:S01]  /*03a0*/  IMAD R6, R0, 0x200, R5 ;  /* 0x0000020000067824 */ /* 0x001fe200078e0205 */
        /* <DEDUP_REMOVED lines=10> */
.L_x_14877:
[----:B0-----:R-:W-:Y:S05]  /*0450*/  BSYNC B0 ;  /* 0x0000000000007941 */ /* 0x001fea0003800000 */
.L_x_14876:
[----:B------:R-:W-:Y:S02]  /*0460*/  ISETP.GE.AND P0, PT, R5, R2, PT ;  /* 0x000000020500720c */ /* 0x000fe40003f06270 */
[----:B-----5:R-:W-:-:S05]  /*0470*/  @!P1 PRMT R3, RZ, 0x5410, R3 ;  /* 0x00005410ff039816 */ /* 0x020fca0000000003 */
[----:B------:R-:W-:-:S05]  /*0480*/  @!P1 FMUL.FTZ R3, R3, c[0x0][0x168] ;  /* 0x00005a0003039a20 */ /* 0x000fca0000410000 */
        /* <DEDUP_REMOVED lines=8> */
.L_x_14878:
        /* <DEDUP_REMOVED lines=15> */
.L_x_17844:


//--------------------- .text._ZN2at6native29vectorized_elementwise_kernelILi2ENS0_13BUnaryFunctorIN3c108BFloat16ES4_S4_NS0_15binary_internal10MulFunctorIfEEEESt5arrayIPcLm2EEEEviT0_T1_ --------------------------
	.section	.text._ZN2at6native29vectorized_elementwise_kernelILi2ENS0_13BUnaryFunctorIN3c108BFloat16ES4_S4_NS0_15binary_internal10MulFunctorIfEEEESt5arrayIPcLm2EEEEviT0_T1_,"ax",@progbits
	.sectioninfo	@"SHI_REGISTERS=28"
	.align	128
        .global         _ZN2at6native29vectorized_elementwise_kernelILi2ENS0_13BUnaryFunctorIN3c108BFloat16ES4_S4_NS0_15binary_internal10MulFunctorIfEEEESt5arrayIPcLm2EEEEviT0_T1_
        .type           _ZN2at6native29vectorized_elementwise_kernelILi2ENS0_13BUnaryFunctorIN3c108BFloat16ES4_S4_NS0_15binary_internal10MulFunctorIfEEEESt5arrayIPcLm2EEEEviT0_T1_,@function
        .size           _ZN2at6native29vectorized_elementwise_kernelILi2ENS0_13BUnaryFunctorIN3c108BFloat16ES4_S4_NS0_15binary_internal10MulFunctorIfEEEESt5arrayIPcLm2EEEEviT0_T1_,(.L_x_17845 - _ZN2at6native29vectorized_elementwise_kernelILi2ENS0_13BUnaryFunctorIN3c108BFloat16ES4_S4_NS0_15binary_internal10MulFunctorIfEEEESt5arrayIPcLm2EEEEviT0_T1_)
        .other          _ZN2at6native29vectorized_elementwise_kernelILi2ENS0_13BUnaryFunctorIN3c108BFloat16ES4_S4_NS0_15binary_internal10MulFunctorIfEEEESt5arrayIPcLm2EEEEviT0_T1_,@"STO_CUDA_ENTRY STV_DEFAULT"
_ZN2at6native29vectorized_elementwise_kernelILi2ENS0_13BUnaryFunctorIN3c108BFloat16ES4_S4_NS0_15binary_internal10MulFunctorIfEEEESt5arrayIPcLm2EEEEviT0_T1_:
.text._ZN2at6native29vectorized_elementwise_kernelILi2ENS0_13BUnaryFunctorIN3c108BFloat16ES4_S4_NS0_15binary_internal10MulFunctorIfEEEESt5arrayIPcLm2EEEEviT0_T1_:
        /* <DEDUP_REMOVED lines=12> */
[----:B------:R0:W3:Y:S04]  /*00c0*/  LDG.E R7, [R4.64+0x200] ;  /* 0x0002000404077981 */ /* 0x0000e8000c1e1900 */
[----:B------:R0:W4:Y:S04]  /*00d0*/  LDG.E R9, [R4.64+0x400] ;  /* 0x0004000404097981 */ /* 0x000128000c1e1900 */
[----:B------:R0:W5:Y:S01]  /*00e0*/  LDG.E R11, [R4.64+0x600] ;  /* 0x00060004040b7981 */ /* 0x000162000c1e1900 */
[----:B------:R-:W-:-:S06]  /*00f0*/  IMAD.WIDE.U32 R2, R2, R3, c[0x0][0x170] ;  /* 0x00005c0002027625 */ /* 0x000fcc00078e0003 */
[----:B------:R-:W-:Y:S01]  /*0100*/  IMAD.WIDE R2, R13, 0x4, R2 ;  /* 0x000000040d027825 */ /* 0x000fe200078e0202 */
[--C-:B--2---:R-:W-:Y:S02]  /*0110*/  PRMT R0, RZ, 0x5410, R6.reuse ;  /* 0x00005410ff007816 */ /* 0x104fe40000000006 */
[----:B0-----:R-:W-:Y:S02]  /*0120*/  PRMT R4, RZ, 0x7610, R6 ;  /* 0x00007610ff047816 */ /* 0x001fe40000000006 */
[--C-:B---3--:R-:W-:Y:S01]  /*0130*/  PRMT R6, RZ, 0x5410, R7.reuse ;  /* 0x00005410ff067816 */ /* 0x108fe20000000007 */
[----:B------:R-:W-:Y:S01]  /*0140*/  FMUL.FTZ R0, R0, c[0x0][0x168] ;  /* 0x00005a0000007a20 */ /* 0x000fe20000410000 */
[----:B------:R-:W-:Y:S01]  /*0150*/  PRMT R7, RZ, 0x7610, R7 ;  /* 0x00007610ff077816 */ /* 0x000fe20000000007 */
[----:B------:R-:W-:Y:S01]  /*0160*/  FMUL.FTZ R5, R4, c[0x0][0x168] ;  /* 0x00005a0004057a20 */ /* 0x000fe20000410000 */
[--C-:B----4-:R-:W-:Y:S01]  /*0170*/  PRMT R8, RZ, 0x5410, R9.reuse ;  /* 0x00005410ff087816 */ /* 0x110fe20000000009 */
[----:B------:R-:W-:Y:S01]  /*0180*/  FMUL.FTZ R6, R6, c[0x0][0x168] ;  /* 0x00005a0006067a20 */ /* 0x000fe20000410000 */
[----:B------:R-:W-:Y:S01]  /*0190*/  PRMT R9, RZ, 0x7610, R9 ;  /* 0x00007610ff097816 */ /* 0x000fe20000000009 */
[----:B------:R-:W-:Y:S01]  /*01a0*/  FMUL.FTZ R7, R7, c[0x0][0x168] ;  /* 0x00005a0007077a20 */ /* 0x000fe20000410000 */
[--C-:B-----5:R-:W-:Y:S01]  /*01b0*/  PRMT R10, RZ, 0x5410, R11.reuse ;  /* 0x00005410ff0a7816 */ /* 0x120fe2000000000b */
[----:B------:R-:W-:Y:S01]  /*01c0*/  FMUL.FTZ R8, R8, c[0x0][0x168] ;  /* 0x00005a0008087a20 */ /* 0x000fe20000410000 */
[----:B------:R-:W-:Y:S01]  /*01d0*/  PRMT R11, RZ, 0x7610, R11 ;  /* 0x00007610ff0b7816 */ /* 0x000fe2000000000b */
[----:B------:R-:W-:Y:S01]  /*01e0*/  FMUL.FTZ R9, R9, c[0x0][0x168] ;  /* 0x00005a0009097a20 */ /* 0x000fe20000410000 */
[----:B------:R-:W-:Y:S01]  /*01f0*/  F2FP.BF16.PACK_AB R5, R5, R0 ;  /* 0x000000000505723e */ /* 0x000fe200000010ff */
[----:B------:R-:W-:Y:S01]  /*0200*/  FMUL.FTZ R10, R10, c[0x0][0x168] ;  /* 0x00005a000a0a7a20 */ /* 0x000fe20000410000 */
[----:B------:R-:W-:Y:S01]  /*0210*/  F2FP.BF16.PACK_AB R7, R7, R6 ;  /* 0x000000060707723e */ /* 0x000fe200000010ff */
[----:B------:R-:W-:Y:S01]  /*0220*/  FMUL.FTZ R11, R11, c[0x0][0x168] ;  /* 0x00005a000b0b7a20 */ /* 0x000fe20000410000 */
[----:B------:R-:W-:Y:S01]  /*0230*/  F2FP.BF16.PACK_AB R9, R9, R8 ;  /* 0x000000080909723e */ /* 0x000fe200000010ff */
[----:B------:R-:W-:Y:S03]  /*0240*/  STG.E [R2.64], R5 ;  /* 0x0000000502007986 */ /* 0x000fe6000c101904 */
[----:B------:R-:W-:Y:S01]  /*0250*/  F2FP.BF16.PACK_AB R11, R11, R10 ;  /* 0x0000000a0b0b723e */ /* 0x000fe200000010ff */
[----:B------:R-:W-:Y:S04]  /*0260*/  STG.E [R2.64+0x200], R7 ;  /* 0x0002000702007986 */ /* 0x000fe8000c101904 */
[----:B------:R-:W-:Y:S04]  /*0270*/  STG.E [R2.64+0x400], R9 ;  /* 0x0004000902007986 */ /* 0x000fe8000c101904 */
[----:B------:R-:W-:Y:S01]  /*0280*/  STG.E [R2.64+0x600], R11 ;  /* 0x0006000b02007986 */ /* 0x000fe2000c101904 */
[----:B------:R-:W-:Y:S05]  /*0290*/  EXIT ;  /* 0x000000000000794d */ /* 0x000fea0003800000 */
.L_x_14879:
[----:B------:R-:W0:Y:S01]  /*02a0*/  S2R R3, SR_TID.X ;  /* 0x0000000000037919 */ /* 0x000e220000002100 */
        /* <DEDUP_REMOVED lines=14> */
[----:B------:R-:W-:-:S05]  /*0390*/  @!P6 IMAD.WIDE.U32 R18, R18, R19, c[0x0][0x178] ;  /* 0x00005e001212e625 */ /* 0x000fca00078e0013 */
[----:B------:R1:W3:Y:S07]  /*03a0*/  @!P6 LDG.E.U16 R9, [R18.64] ;  /* 0x000000041209e981 */ /* 0x0002ee000c1e1500 */
        /* <DEDUP_REMOVED lines=16> */
[----:B------:R-:W-:Y:S02]  /*04b0*/  @!P4 IMAD.MOV.U32 R20, RZ, RZ, 0x2 ;  /* 0x00000002ff14c424 */ /* 0x000fe400078e00ff */
[----:B------:R-:W-:Y:S01]  /*04c0*/  @!P3 IMAD.MOV.U32 R22, RZ, RZ, 0x2 ;  /* 0x00000002ff16b424 */ /* 0x000fe200078e00ff */
[----:B------:R-:W-:Y:S01]  /*04d0*/  PRMT R7, RZ, 0x7610, R7 ;  /* 0x00007610ff077816 */ /* 0x000fe20000000007 */
[----:B------:R-:W-:Y:S02]  /*04e0*/  @!P2 IMAD.MOV.U32 R13, RZ, RZ, 0x2 ;  /* 0x00000002ff0da424 */ /* 0x000fe400078e00ff */
[----:B------:R-:W-:-:S04]  /*04f0*/  @!P5 IMAD.WIDE.U32 R16, R16, R17, c[0x0][0x178] ;  /* 0x00005e001010d625 */ /* 0x000fc800078e0011 */
[----:B-1----:R-:W-:Y:S01]  /*0500*/  @!P4 IMAD.WIDE.U32 R18, R11, R20, c[0x0][0x178] ;  /* 0x00005e000b12c625 */ /* 0x002fe200078e0014 */
[----:B------:R-:W-:Y:S01]  /*0510*/  PRMT R6, RZ, 0x7610, R6 ;  /* 0x00007610ff067816 */ /* 0x000fe20000000006 */
[----:B------:R1:W4:Y:S02]  /*0520*/  @!P5 LDG.E.U16 R7, [R16.64] ;  /* 0x000000041007d981 */ /* 0x000324000c1e1500 */
[----:B0-----:R-:W-:Y:S02]  /*0530*/  @!P1 IMAD.MOV.U32 R15, RZ, RZ, 0x2 ;  /* 0x00000002ff0f9424 */ /* 0x001fe400078e00ff */
[----:B------:R-:W-:Y:S01]  /*0540*/  @!P3 IMAD.WIDE.U32 R20, R21, R22, c[0x0][0x178] ;  /* 0x00005e001514b625 */ /* 0x000fe200078e0016 */
[----:B------:R-:W-:Y:S01]  /*0550*/  PRMT R10, RZ, 0x7610, R10 ;  /* 0x00007610ff0a7816 */ /* 0x000fe2000000000a */
[----:B------:R0:W5:Y:S02]  /*0560*/  @!P4 LDG.E.U16 R6, [R18.64] ;  /* 0x000000041206c981 */ /* 0x000164000c1e1500 */
[----:B------:R-:W-:-:S02]  /*0570*/  @!P6 IMAD.IADD R22, R2, 0x1, R5 ;  /* 0x000000010216e824 */ /* 0x000fc400078e0205 */
[----:B------:R-:W-:Y:S01]  /*0580*/  @!P6 IMAD.MOV.U32 R23, RZ, RZ, 0x2 ;  /* 0x00000002ff17e424 */ /* 0x000fe200078e00ff */
[----:B------:R-:W-:Y:S01]  /*0590*/  PRMT R11, RZ, 0x7610, R11 ;  /* 0x00007610ff0b7816 */ /* 0x000fe2000000000b */
[----:B------:R-:W-:Y:S01]  /*05a0*/  @!P2 IMAD.WIDE.U32 R4, R4, R13, c[0x0][0x178] ;  /* 0x00005e000404a625 */ /* 0x000fe200078e000d */
[----:B------:R-:W-:Y:S01]  /*05b0*/  PRMT R14, RZ, 0x7610, R14 ;  /* 0x00007610ff0e7816 */ /* 0x000fe2000000000e */
[----:B------:R0:W5:Y:S02]  /*05c0*/  @!P3 LDG.E.U16 R10, [R20.64] ;  /* 0x00000004140ab981 */ /* 0x000164000c1e1500 */
[----:B------:R-:W-:Y:S01]  /*05d0*/  @!P1 IMAD.WIDE.U32 R12, R12, R15, c[0x0][0x178] ;  /* 0x00005e000c0c9625 */ /* 0x000fe200078e000f */
[----:B------:R-:W-:Y:S01]  /*05e0*/  PRMT R15, RZ, 0x7610, R15 ;  /* 0x00007610ff0f7816 */ /* 0x000fe2000000000f */
[----:B------:R0:W5:Y:S02]  /*05f0*/  @!P2 LDG.E.U16 R11, [R4.64] ;  /* 0x00000004040ba981 */ /* 0x000164000c1e1500 */
[----:B-1----:R-:W-:-:S02]  /*0600*/  @!P6 IMAD.WIDE.U32 R16, R22, R23, c[0x0][0x178] ;  /* 0x00005e001610e625 */ /* 0x002fc400078e0017 */
[----:B------:R1:W5:Y:S04]  /*0610*/  @!P1 LDG.E.U16 R14, [R12.64] ;  /* 0x000000040c0e9981 */ /* 0x000368000c1e1500 */
[----:B------:R-:W5:Y:S01]  /*0620*/  @!P6 LDG.E.U16 R15, [R16.64] ;  /* 0x00000004100fe981 */ /* 0x000f62000c1e1500 */
[----:B0-----:R-:W-:-:S04]  /*0630*/  IADD3 R19, R3, 0x80, RZ ;  /* 0x0000008003137810 */ /* 0x001fc80007ffe0ff */
[-C--:B------:R-:W-:Y:S02]  /*0640*/  ISETP.GE.AND P6, PT, R19, R0.reuse, PT ;  /* 0x000000001300720c */ /* 0x080fe40003fc6270 */
[C---:B------:R-:W-:Y:S02]  /*0650*/  IADD3 R19, R3.reuse, 0x100, RZ ;  /* 0x0000010003137810 */ /* 0x040fe40007ffe0ff */
[----:B------:R-:W-:Y:S02]  /*0660*/  IADD3 R21, R3, 0x180, RZ ;  /* 0x0000018003157810 */ /* 0x000fe40007ffe0ff */
[----:B------:R-:W-:Y:S02]  /*0670*/  ISETP.GE.AND P1, PT, R19, R0, PT ;  /* 0x000000001300720c */ /* 0x000fe40003f26270 */
[C---:B------:R-:W-:Y:S02]  /*0680*/  IADD3 R23, R3.reuse, 0x200, RZ ;  /* 0x0000020003177810 */ /* 0x040fe40007ffe0ff */
[----:B------:R-:W-:-:S02]  /*0690*/  IADD3 R25, R3, 0x280, RZ ;  /* 0x0000028003197810 */ /* 0x000fc40007ffe0ff */
[----:B------:R-:W-:Y:S01]  /*06a0*/  IADD3 R5, R3, 0x300, RZ ;  /* 0x0000030003057810 */ /* 0x000fe20007ffe0ff */
[----:B------:R-:W-:Y:S01]  /*06b0*/  @!P0 IMAD.IADD R4, R2, 0x1, R3 ;  /* 0x0000000102048824 */ /* 0x000fe200078e0203 */
[-C--:B------:R-:W-:Y:S01]  /*06c0*/  ISETP.GE.AND P2, PT, R21, R0.reuse, PT ;  /* 0x000000001500720c */ /* 0x080fe20003f46270 */
[----:B-1----:R-:W-:Y:S01]  /*06d0*/  @!P0 IMAD.MOV.U32 R13, RZ, RZ, 0x2 ;  /* 0x00000002ff0d8424 */ /* 0x002fe200078e00ff */
[-C--:B------:R-:W-:Y:S02]  /*06e0*/  ISETP.GE.AND P3, PT, R23, R0.reuse, PT ;  /* 0x000000001700720c */ /* 0x080fe40003f66270 */
[-C--:B------:R-:W-:Y:S02]  /*06f0*/  ISETP.GE.AND P4, PT, R25, R0.reuse, PT ;  /* 0x000000001900720c */ /* 0x080fe40003f86270 */
[----:B------:R-:W-:Y:S01]  /*0700*/  ISETP.GE.AND P5, PT, R5, R0, PT ;  /* 0x000000000500720c */ /* 0x000fe20003fa6270 */
[----:B------:R-:W-:Y:S01]  /*0710*/  @!P0 IMAD.WIDE.U32 R4, R4, R13, c[0x0][0x170] ;  /* 0x00005c0004048625 */ /* 0x000fe200078e000d */
[----:B------:R-:W-:Y:S01]  /*0720*/  BSSY B0, `(.L_x_14880) ;  /* 0x000004b000007945 */ /* 0x000fe20003800000 */
[----:B------:R-:W-:Y:S01]  /*0730*/  BSSY B1, `(.L_x_14881) ;  /* 0x0000042000017945 */ /* 0x000fe20003800000 */
[----:B--2---:R-:W-:-:S05]  /*0740*/  @!P0 PRMT R8, RZ, 0x5410, R8 ;  /* 0x00005410ff088816 */ /* 0x004fca0000000008 */
[----:B------:R-:W-:-:S05]  /*0750*/  @!P0 FMUL.FTZ R8, R8, c[0x0][0x168] ;  /* 0x00005a0008088a20 */ /* 0x000fca0000410000 */
[----:B------:R-:W-:Y:S02]  /*0760*/  @!P0 F2FP.BF16.PACK_AB R12, RZ, R8 ;  /* 0x00000008ff0c823e */ /* 0x000fe400000010ff */
[----:B---3--:R-:W-:-:S05]  /*0770*/  @!P6 PRMT R9, RZ, 0x5410, R9 ;  /* 0x00005410ff09e816 */ /* 0x008fca0000000009 */
[----:B------:R-:W-:Y:S01]  /*0780*/  @!P6 FMUL.FTZ R8, R9, c[0x0][0x168] ;  /* 0x00005a000908ea20 */ /* 0x000fe20000410000 */
[----:B------:R-:W-:-:S04]  /*0790*/  IADD3 R9, R3, 0x380, RZ ;  /* 0x0000038003097810 */ /* 0x000fc80007ffe0ff */
[----:B------:R-:W-:Y:S02]  /*07a0*/  @!P6 F2FP.BF16.PACK_AB R8, RZ, R8 ;  /* 0x00000008ff08e23e */ /* 0x000fe400000010ff */
[-C--:B------:R-:W-:Y:S02]  /*07b0*/  ISETP.GE.AND P6, PT, R9, R0.reuse, PT ;  /* 0x000000000900720c */ /* 0x080fe40003fc6270 */
[----:B------:R-:W-:Y:S01]  /*07c0*/  @!P0 IADD3 R3, R3, 0x80, RZ ;  /* 0x0000008003038810 */ /* 0x000fe20007ffe0ff */
[----:B------:R0:W-:Y:S03]  /*07d0*/  @!P0 STG.E.U16 [R4.64], R12 ;  /* 0x0000000c04008986 */ /* 0x0001e6000c101504 */
[----:B------:R-:W-:Y:S02]  /*07e0*/  ISETP.GE.AND P0, PT, R3, R0, PT ;  /* 0x000000000300720c */ /* 0x000fe40003f06270 */
[----:B----4-:R-:W-:-:S05]  /*07f0*/  @!P1 PRMT R7, RZ, 0x5410, R7 ;  /* 0x00005410ff079816 */ /* 0x010fca0000000007 */
[----:B------:R-:W-:Y:S01]  /*0800*/  @!P1 FMUL.FTZ R7, R7, c[0x0][0x168] ;  /* 0x00005a0007079a20 */ /* 0x000fe20000410000 */
[----:B-----5:R-:W-:-:S04]  /*0810*/  @!P2 PRMT R6, RZ, 0x5410, R6 ;  /* 0x00005410ff06a816 */ /* 0x020fc80000000006 */
[----:B0-----:R-:W-:Y:S02]  /*0820*/  @!P1 F2FP.BF16.PACK_AB R5, RZ, R7 ;  /* 0x00000007ff05923e */ /* 0x001fe400000010ff */
[----:B------:R-:W-:Y:S02]  /*0830*/  @!P3 PRMT R10, RZ, 0x5410, R10 ;  /* 0x00005410ff0ab816 */ /* 0x000fe4000000000a */
[----:B------:R-:W-:Y:S02]  /*0840*/  @!P4 PRMT R11, RZ, 0x5410, R11 ;  /* 0x00005410ff0bc816 */ /* 0x000fe4000000000b */
[----:B------:R-:W-:Y:S02]  /*0850*/  @!P5 PRMT R14, RZ, 0x5410, R14 ;  /* 0x00005410ff0ed816 */ /* 0x000fe4000000000e */
[----:B------:R-:W-:Y:S01]  /*0860*/  @!P6 PRMT R15, RZ, 0x5410, R15 ;  /* 0x00005410ff0fe816 */ /* 0x000fe2000000000f */
[----:B------:R-:W-:Y:S02]  /*0870*/  @!P2 FMUL.FTZ R6, R6, c[0x0][0x168] ;  /* 0x00005a000606aa20 */ /* 0x000fe40000410000 */
[----:B------:R-:W-:-:S02]  /*0880*/  @!P3 FMUL.FTZ R9, R10, c[0x0][0x168] ;  /* 0x00005a000a09ba20 */ /* 0x000fc40000410000 */
[----:B------:R-:W-:Y:S02]  /*0890*/  @!P4 FMUL.FTZ R7, R11, c[0x0][0x168] ;  /* 0x00005a000b07ca20 */ /* 0x000fe40000410000 */
[----:B------:R-:W-:Y:S02]  /*08a0*/  @!P5 FMUL.FTZ R14, R14, c[0x0][0x168] ;  /* 0x00005a000e0eda20 */ /* 0x000fe40000410000 */
[----:B------:R-:W-:Y:S01]  /*08b0*/  @!P6 FMUL.FTZ R4, R15, c[0x0][0x168] ;  /* 0x00005a000f04ea20 */ /* 0x000fe20000410000 */
[----:B------:R-:W-:Y:S02]  /*08c0*/  @!P2 F2FP.BF16.PACK_AB R12, RZ, R6 ;  /* 0x00000006ff0ca23e */ /* 0x000fe400000010ff */
[----:B------:R-:W-:Y:S02]  /*08d0*/  @!P3 F2FP.BF16.PACK_AB R9, RZ, R9 ;  /* 0x00000009ff09b23e */ /* 0x000fe400000010ff */
[----:B------:R-:W-:Y:S02]  /*08e0*/  @!P4 F2FP.BF16.PACK_AB R7, RZ, R7 ;  /* 0x00000007ff07c23e */ /* 0x000fe400000010ff */
[----:B------:R-:W-:-:S02]  /*08f0*/  @!P5 F2FP.BF16.PACK_AB R6, RZ, R14 ;  /* 0x0000000eff06d23e */ /* 0x000fc400000010ff */
        /* <DEDUP_REMOVED lines=14> */
.L_x_14882:
[----:B------:R-:W-:-:S13]  /*09e0*/  ISETP.GE.AND P0, PT, R3, R0, PT ;  /* 0x000000000300720c */ /* 0x000fda0003f06270 */
[----:B------:R-:W-:Y:S05]  /*09f0*/  @P0 BRA `(.L_x_14884) ;  /* 0x000000d000000947 */ /* 0x000fea0003800000 */
[----:B0-----:R-:W-:Y:S01]  /*0a00*/  IMAD.IADD R10, R2, 0x1, R3 ;  /* 0x00000001020a7824 */ /* 0x001fe200078e0203 */
[----:B------:R-:W-:Y:S01]  /*0a10*/  IADD3 R3, R3, 0x80, RZ ;  /* 0x0000008003037810 */ /* 0x000fe20007ffe0ff */
[----:B------:R-:W-:-:S04]  /*0a20*/  IMAD.MOV.U32 R11, RZ, RZ, 0x2 ;  /* 0x00000002ff0b7424 */ /* 0x000fc800078e00ff */
[----:B------:R-:W-:-:S05]  /*0a30*/  IMAD.WIDE.U32 R10, R10, R11, c[0x0][0x170] ;  /* 0x00005c000a0a7625 */ /* 0x000fca00078e000b */
[----:B------:R0:W-:Y:S02]  /*0a40*/  STG.E.U16 [R10.64], R12 ;  /* 0x0000000c0a007986 */ /* 0x0001e4000c101504 */
.L_x_14883:
[----:B------:R-:W-:-:S13]  /*0a50*/  ISETP.GE.AND P0, PT, R3, R0, PT ;  /* 0x000000000300720c */ /* 0x000fda0003f06270 */
[----:B------:R-:W-:Y:S05]  /*0a60*/  @P0 BRA `(.L_x_14885) ;  /* 0x000000e000000947 */ /* 0x000fea0003800000 */
[----:B0-----:R-:W-:Y:S01]  /*0a70*/  IMAD.IADD R8, R2, 0x1, R3 ;  /* 0x0000000102087824 */ /* 0x001fe200078e0203 */
[----:B------:R-:W-:Y:S01]  /*0a80*/  PRMT R10, R9, 0x7610, R10 ;  /* 0x00007610090a7816 */ /* 0x000fe2000000000a */
[----:B------:R-:W-:Y:S01]  /*0a90*/  IMAD.MOV.U32 R5, RZ, RZ, 0x2 ;  /* 0x00000002ff057424 */ /* 0x000fe200078e00ff */
[----:B------:R-:W-:-:S03]  /*0aa0*/  IADD3 R3, R3, 0x80, RZ ;  /* 0x0000008003037810 */ /* 0x000fc60007ffe0ff */
[----:B------:R-:W-:-:S05]  /*0ab0*/  IMAD.WIDE.U32 R8, R8, R5, c[0x0][0x170] ;  /* 0x00005c0008087625 */ /* 0x000fca00078e0005 */
[----:B------:R0:W-:Y:S02]  /*0ac0*/  STG.E.U16 [R8.64], R10 ;  /* 0x0000000a08007986 */ /* 0x0001e4000c101504 */
.L_x_14884:
        /* <DEDUP_REMOVED lines=8> */
.L_x_14885:
[----:B------:R-:W-:Y:S05]  /*0b50*/  BSYNC B1 ;  /* 0x0000000000017941 */ /* 0x000fea0003800000 */
.L_x_14881:
[----:B------:R-:W-:Y:S02]  /*0b60*/  ISETP.GE.AND P0, PT, R3, R0, PT ;  /* 0x000000000300720c */ /* 0x000fe40003f06270 */
[----:B------:R-:W-:-:S11]  /*0b70*/  PRMT R5, R6, 0x7610, R5 ;  /* 0x0000761006057816 */ /* 0x000fd60000000005 */
[----:B0-----:R-:W-:Y:S01]  /*0b80*/  @!P0 IMAD.IADD R7, R2, 0x1, R3 ;  /* 0x0000000102078824 */ /* 0x001fe200078e0203 */
[----:B------:R-:W-:Y:S01]  /*0b90*/  @!P0 IADD3 R3, R3, 0x80, RZ ;  /* 0x0000008003038810 */ /* 0x000fe20007ffe0ff */
[----:B------:R-:W-:-:S04]  /*0ba0*/  @!P0 IMAD.MOV.U32 R8, RZ, RZ, 0x2 ;  /* 0x00000002ff088424 */ /* 0x000fc800078e00ff */
[----:B------:R-:W-:-:S05]  /*0bb0*/  @!P0 IMAD.WIDE.U32 R6, R7, R8, c[0x0][0x170] ;  /* 0x00005c0007068625 */ /* 0x000fca00078e0008 */
[----:B------:R0:W-:Y:S02]  /*0bc0*/  @!P0 STG.E.U16 [R6.64], R5 ;  /* 0x0000000506008986 */ /* 0x0001e4000c101504 */
.L_x_14886:
[----:B------:R-:W-:Y:S05]  /*0bd0*/  BSYNC B0 ;  /* 0x0000000000007941 */ /* 0x000fea0003800000 */
.L_x_14880:
        /* <DEDUP_REMOVED lines=8> */
.L_x_14887:
        /* <DEDUP_REMOVED lines=10> */
.L_x_17845:


//--------------------- .text._ZN2at6native29vectorized_elementwise_kernelILi4ENS0_13BUnaryFunctorIN3c108BFloat16ES4_S4_NS0_15binary_internal10MulFunctorIfEEEESt5arrayIPcLm2EEEEviT0_T1_ --------------------------
	.section	.text._ZN2at6native29vectorized_elementwise_kernelILi4ENS0_13BUnaryFunctorIN3c108BFloat16ES4_S4_NS0_15binary_internal10MulFunctorIfEEEESt5arrayIPcLm2EEEEviT0_T1_,"ax",@progbits
	.sectioninfo	@"SHI_REGISTERS=28"
	.align	128
        .global         _ZN2at6native29vectorized_elementwise_kernelILi4ENS0_13BUnaryFunctorIN3c108BFloat16ES4_S4_NS0_15binary_internal10MulFunctorIfEEEESt5arrayIPcLm2EEEEviT0_T1_
        .type           _ZN2at6native29vectorized_elementwise_kernelILi4ENS0_13BUnaryFunctorIN3c108BFloat16ES4_S4_NS0_15binary_internal10MulFunctorIfEEEESt5arrayIPcLm2EEEEviT0_T1_,@function
        .size           _ZN2at6native29vectorized_elementwise_kernelILi4ENS0_13BUnaryFunctorIN3c108BFloat16ES4_S4_NS0_15binary_internal10MulFunctorIfEEEESt5arrayIPcLm2EEEEviT0_T1_,(.L_x_17846 - _ZN2at6native29vectorized_elementwise_kernelILi4ENS0_13BUnaryFunctorIN3c108BFloat16ES4_S4_NS0_15binary_internal10MulFunctorIfEEEESt5arrayIPcLm2EEEEviT0_T1_)
        .other          _ZN2at6native29vectorized_elementwise_kernelILi4ENS0_13BUnaryFunctorIN3c108BFloat16ES4_S4_NS0_15binary_internal10MulFunctorIfEEEESt5arrayIPcLm2EEEEviT0_T1_,@"STO_CUDA_ENTRY STV_DEFAULT"
_ZN2at6native29vectorized_elementwise_kernelILi4ENS0_13BUnaryFunctorIN3c108BFloat16ES4_S4_NS0_15binary_internal10MulFunctorIfEEEESt5arrayIPcLm2EEEEviT0_T1_:
.text._ZN2at6native29vectorized_elementwise_kernelILi4ENS0_13BUnaryFunctorIN3c108BFloat16ES4_S4_NS0_15binary_internal10MulFunctorIfEEEESt5arrayIPcLm2EEEEviT0_T1_:
        /* <DEDUP_REMOVED lines=12> */
[----:B------:R0:W3:Y:S01]  /*00c0*/  LDG.E.64 R10, [R4.64+0x400] ;  /* 0x00040004040a7981 */ /* 0x0000e2000c1e1b00 */
        /* <DEDUP_REMOVED lines=16> */
[----:B------:R-:W-:Y:S01]  /*01d0*/  F2FP.BF16.PACK_AB R4, R5, R0 ;  /* 0x000000000504723e */ /* 0x000fe200000010ff */
[----:B------:R-:W-:Y:S01]  /*01e0*/  FMUL.FTZ R7, R7, c[0x0][0x168] ;  /* 0x00005a0007077a20 */ /* 0x000fe20000410000 */
[----:B------:R-:W-:Y:S01]  /*01f0*/  F2FP.BF16.PACK_AB R8, R9, R8 ;  /* 0x000000080908723e */ /* 0x000fe200000010ff */
[----:B------:R-:W-:-:S03]  /*0200*/  FMUL.FTZ R11, R11, c[0x0][0x168] ;  /* 0x00005a000b0b7a20 */ /* 0x000fc60000410000 */
[----:B------:R-:W-:Y:S02]  /*0210*/  F2FP.BF16.PACK_AB R5, R7, R6 ;  /* 0x000000060705723e */ /* 0x000fe400000010ff */
[----:B------:R-:W-:-:S03]  /*0220*/  F2FP.BF16.PACK_AB R9, R11, R10 ;  /* 0x0000000a0b09723e */ /* 0x000fc600000010ff */
[----:B------:R-:W-:Y:S04]  /*0230*/  STG.E.64 [R2.64], R4 ;  /* 0x0000000402007986 */ /* 0x000fe8000c101b04 */
[----:B------:R-:W-:Y:S01]  /*0240*/  STG.E.64 [R2.64+0x400], R8 ;  /* 0x0004000802007986 */ /* 0x000fe2000c101b04 */
[----:B------:R-:W-:Y:S05]  /*0250*/  EXIT ;  /* 0x000000000000794d */ /* 0x000fea0003800000 */
.L_x_14888:
[----:B------:R-:W0:Y:S01]  /*0260*/  S2R R3, SR_TID.X ;  /* 0x0000000000037919 */ /* 0x000e220000002100 */
        /* <DEDUP_REMOVED lines=115> */
.L_x_14891:
[----:B------:R-:W-:-:S13]  /*09a0*/  ISETP.GE.AND P0, PT, R3, R0, PT ;  /* 0x000000000300720c */ /* 0x000fda0003f06270 */
[----:B------:R-:W-:Y:S05]  /*09b0*/  @P0 BRA `(.L_x_14893) ;  /* 0x000000d000000947 */ /* 0x000fea0003800000 */
[----:B0-----:R-:W-:Y:S01]  /*09c0*/  IMAD.IADD R10, R2, 0x1, R3 ;  /* 0x00000001020a7824 */ /* 0x001fe200078e0203 */
[----:B------:R-:W-:Y:S01]  /*09d0*/  IADD3 R3, R3, 0x80, RZ ;  /* 0x0000008003037810 */ /* 0x000fe20007ffe0ff */
[----:B------:R-:W-:-:S04]  /*09e0*/  IMAD.MOV.U32 R11, RZ, RZ, 0x2 ;  /* 0x00000002ff0b7424 */ /* 0x000fc800078e00ff */
[----:B------:R-:W-:-:S05]  /*09f0*/  IMAD.WIDE.U32 R10, R10, R11, c[0x0][0x170] ;  /* 0x00005c000a0a7625 */ /* 0x000fca00078e000b */
[----:B------:R0:W-:Y:S02]  /*0a00*/  STG.E.U16 [R10.64], R12 ;  /* 0x0000000c0a007986 */ /* 0x0001e4000c101504 */
.L_x_14892:
        /* <DEDUP_REMOVED lines=8> */
.L_x_14893:
        /* <DEDUP_REMOVED lines=8> */
.L_x_14894:
[----:B------:R-:W-:Y:S05]  /*0b10*/  BSYNC B1 ;  /* 0x0000000000017941 */ /* 0x000fea0003800000 */
.L_x_14890:
[----:B------:R-:W-:Y:S02]  /*0b20*/  ISETP.GE.AND P0, PT, R3, R0, PT ;  /* 0x000000000300720c */ /* 0x000fe40003f06270 */
[----:B------:R-:W-:-:S11]  /*0b30*/  PRMT R5, R6, 0x7610, R5 ;  /* 0x0000761006057816 */ /* 0x000fd60000000005 */
[----:B0-----:R-:W-:Y:S01]  /*0b40*/  @!P0 IMAD.IADD R7, R2, 0x1, R3 ;  /* 0x0000000102078824 */ /* 0x001fe200078e0203 */
[----:B------:R-:W-:Y:S01]  /*0b50*/  @!P0 IADD3 R3, R3, 0x80, RZ ;  /* 0x0000008003038810 */ /* 0x000fe20007ffe0ff */
[----:B------:R-:W-:-:S04]  /*0b60*/  @!P0 IMAD.MOV.U32 R8, RZ, RZ, 0x2 ;  /* 0x00000002ff088424 */ /* 0x000fc800078e00ff */
[----:B------:R-:W-:-:S05]  /*0b70*/  @!P0 IMAD.WIDE.U32 R6, R7, R8, c[0x0][0x170] ;  /* 0x00005c0007068625 */ /* 0x000fca00078e0008 */
[----:B------:R0:W-:Y:S02]  /*0b80*/  @!P0 STG.E.U16 [R6.64], R5 ;  /* 0x0000000506008986 */ /* 0x0001e4000c101504 */
.L_x_14895:
[----:B------:R-:W-:Y:S05]  /*0b90*/  BSYNC B0 ;  /* 0x0000000000007941 */ /* 0x000fea0003800000 */
.L_x_14889:
        /* <DEDUP_REMOVED lines=8> */
.L_x_14896:
        /* <DEDUP_REMOVED lines=14> */
.L_x_17846:


//--------------------- .text._ZN2at6native29vectorized_elementwise_kernelILi8ENS0_13BUnaryFunctorIN3c108BFloat16ES4_S4_NS0_15binary_internal10MulFunctorIfEEEESt5arrayIPcLm2EEEEviT0_T1_ --------------------------
	.section	.text._ZN2at6native29vectorized_elementwise_kernelILi8ENS0_13BUnaryFunctorIN3c108BFloat16ES4_S4_NS0_15binary_internal10MulFunctorIfEEEESt5arrayIPcLm2EEEEviT0_T1_,"ax",@progbits
	.sectioninfo	@"SHI_REGISTERS=4"
	.align	128
        .global         _ZN2at6native29vectorized_elementwise_kernelILi8ENS0_13BUnaryFunctorIN3c108BFloat16ES4_S4_NS0_15binary_internal10MulFunctorIfEEEESt5arrayIPcLm2EEEEviT0_T1_
        .type           _ZN2at6native29vectorized_elementwise_kernelILi8ENS0_13BUnaryFunctorIN3c108BFloat16ES4_S4_NS0_15binary_internal10MulFunctorIfEEEESt5arrayIPcLm2EEEEviT0_T1_,@function
        .size           _ZN2at6native29vectorized_elementwise_kernelILi8ENS0_13BUnaryFunctorIN3c108BFloat16ES4_S4_NS0_15binary_internal10MulFunctorIfEEEESt5arrayIPcLm2EEEEviT0_T1_,(.L_x_17847 - _ZN2at6native29vectorized_elementwise_kernelILi8ENS0_13BUnaryFunctorIN3c108BFloat16ES4_S4_NS0_15binary_internal10MulFunctorIfEEEESt5arrayIPcLm2EEEEviT0_T1_)
        .other          _ZN2at6native29vectorized_elementwise_kernelILi8ENS0_13BUnaryFunctorIN3c108BFloat16ES4_S4_NS0_15binary_internal10MulFunctorIfEEEESt5arrayIPcLm2EEEEviT0_T1_,@"STO_CUDA_ENTRY STV_DEFAULT"
_ZN2at6native29vectorized_elementwise_kernelILi8ENS0_13BUnaryFunctorIN3c108BFloat16ES4_S4_NS0_15binary_internal10MulFunctorIfEEEESt5arrayIPcLm2EEEEviT0_T1_:
.text._ZN2at6native29vectorized_elementwise_kernelILi8ENS0_13BUnaryFunctorIN3c108BFloat16ES4_S4_NS0_15binary_internal10MulFunctorIfEEEESt5arrayIPcLm2EEEEviT0_T1_:
[----:B------:R-:W-:Y:S02]  /*0000*/  MOV R1, c[0x0][0x28] ;  /* 0x00000a0000017a02 */ /* 0x000fe40000000f00 */
[----:B------:R-:W-:Y:S05]  /*0010*/  EXIT ;  /* 0x000000000000794d */ /* 0x000fea0003800000 */
.L_x_14897:
        /* <DEDUP_REMOVED lines=14> */
.L_x_17847:


//--------------------- .text._ZN2at6native18elementwise_kernelILi128ELi4EZNS0_15gpu_kernel_implINS0_13BUnaryFunctorIN3c104HalfES5_S5_NS0_15binary_internal10MulFunctorIfEEEEEEvRNS_18TensorIteratorBaseERKT_EUliE_EEviT1_ --------------------------
	.section	.text._ZN2at6native18elementwise_kernelILi128ELi4EZNS0_15gpu_kernel_implINS0_13BUnaryFunctorIN3c104HalfES5_S5_NS0_15binary_internal10MulFunctorIfEEEEEEvRNS_18TensorIteratorBaseERKT_EUliE_EEviT1_,"ax",@progbits
	.sectioninfo	@"SHI_REGISTERS=26"
	.align	128
        .global         _ZN2at6native18elementwise_kernelILi128ELi4EZNS0_15gpu_kernel_implINS0_13BUnaryFunctorIN3c104HalfES5_S5_NS0_15binary_internal10MulFunctorIfEEEEEEvRNS_18TensorIteratorBaseERKT_EUliE_EEviT1_
        .type           _ZN2at6native18elementwise_kernelILi128ELi4EZNS0_15gpu_kernel_implINS0_13BUnaryFunctorIN3c104HalfES5_S5_NS0_15binary_internal10MulFunctorIfEEEEEEvRNS_18TensorIteratorBaseERKT_EUliE_EEviT1_,@function
        .size           _ZN2at6native18elementwise_kernelILi128ELi4EZNS0_15gpu_kernel_implINS0_13BUnaryFunctorIN3c104HalfES5_S5_NS0_15binary_internal10MulFunctorIfEEEEEEvRNS_18TensorIteratorBaseERKT_EUliE_EEviT1_,(.L_x_17848 - _ZN2at6native18elementwise_kernelILi128ELi4EZNS0_15gpu_kernel_implINS0_13BUnaryFunctorIN3c104HalfES5_S5_NS0_15binary_internal10MulFunctorIfEEEEEEvRNS_18TensorIteratorBaseERKT_EUliE_EEviT1_)
        .other          _ZN2at6native18elementwise_kernelILi128ELi4EZNS0_15gpu_kernel_implINS0_13BUnaryFunctorIN3c104HalfES5_S5_NS0_15binary_internal10MulFunctorIfEEEEEEvRNS_18TensorIteratorBaseERKT_EUliE_EEviT1_,@"STO_CUDA_ENTRY STV_DEFAULT"
_ZN2at6native18elementwise_kernelILi128ELi4EZNS0_15gpu_kernel_implINS0_13BUnaryFunctorIN3c104HalfES5_S5_NS0_15binary_internal10MulFunctorIfEEEEEEvRNS_18TensorIteratorBaseERKT_EUliE_EEviT1_:
.text._ZN2at6native18elementwise_kernelILi128ELi4EZNS0_15gpu_kernel_implINS0_13BUnaryFunctorIN3c104HalfES5_S5_NS0_15binary_internal10MulFunctorIfEEEEEEvRNS_18TensorIteratorBaseERKT_EUliE_EEviT1_:
        /* <DEDUP_REMOVED lines=237> */
.L_x_14900:
        /* <DEDUP_REMOVED lines=20> */
.L_x_14904:
[----:B------:R-:W2:Y:S02]  /*1010*/  LDG.E.U8 R2, [R2.64] ;  /* 0x0000002402027981 */ /* 0x000ea4000c1e1100 */
[----:B--2---:R-:W0:Y:S02]  /*1020*/  I2F.U16 R0, R2 ;  /* 0x0000000200007306 */ /* 0x004e240000101000 */
[----:B0-----:R-:W-:Y:S01]  /*1030*/  F2FP.PACK_AB R0, RZ, R0 ;  /* 0x00000000ff00723e */ /* 0x001fe200000000ff */
[----:B------:R-:W-:Y:S05]  /*1040*/  BRA `(.L_x_14906) ;  /* 0x00000e1000007947 */ /* 0x000fea0003800000 */
.L_x_14903:
        /* <DEDUP_REMOVED lines=10> */
.L_x_14908:
[----:B------:R-:W2:Y:S02]  /*10f0*/  LDG.E R2, [R2.64] ;  /* 0x0000002402027981 */ /* 0x000ea4000c1e1900 */
[----:B--2---:R-:W0:Y:S02]  /*1100*/  I2F R0, R2 ;  /* 0x0000000200007306 */ /* 0x004e240000201400 */
[----:B0-----:R-:W-:Y:S01]  /*1110*/  F2FP.PACK_AB R0, RZ, R0 ;  /* 0x00000000ff00723e */ /* 0x001fe200000000ff */
[----:B------:R-:W-:Y:S05]  /*1120*/  BRA `(.L_x_14906) ;  /* 0x00000d3000007947 */ /* 0x000fea0003800000 */
.L_x_14907:
[----:B------:R-:W2:Y:S02]  /*1130*/  LDG.E.U16 R2, [R2.64] ;  /* 0x0000002402027981 */ /* 0x000ea4000c1e1500 */
[----:B--2---:R-:W0:Y:S02]  /*1140*/  I2F.S16 R0, R2 ;  /* 0x0000000200007306 */ /* 0x004e240000101400 */
[----:B0-----:R-:W-:Y:S01]  /*1150*/  F2FP.PACK_AB R0, RZ, R0 ;  /* 0x00000000ff00723e */ /* 0x001fe200000000ff */
[----:B------:R-:W-:Y:S05]  /*1160*/  BRA `(.L_x_14906) ;  /* 0x00000cf000007947 */ /* 0x000fea0003800000 */
.L_x_14902:
        /* <DEDUP_REMOVED lines=9> */
.L_x_14910:
[----:B------:R0:W5:Y:S01]  /*1200*/  LDG.E.U16 R0, [R2.64] ;  /* 0x0000002402007981 */ /* 0x000162000c1e1500 */
[----:B------:R-:W-:Y:S05]  /*1210*/  BRA `(.L_x_14906) ;  /* 0x00000c4000007947 */ /* 0x000fea0003800000 */
.L_x_14909:
        /* <DEDUP_REMOVED lines=9> */
.L_x_14912:
[----:B------:R0:W5:Y:S01]  /*12b0*/  LDG.E.U16 R0, [R2.64] ;  /* 0x0000002402007981 */ /* 0x000162000c1e1500 */
[----:B------:R-:W-:Y:S05]  /*12c0*/  BRA `(.L_x_14906) ;  /* 0x00000b9000007947 */ /* 0x000fea0003800000 */
.L_x_14911:
[----:B------:R-:W2:Y:S02]  /*12d0*/  LDG.E.64 R2, [R2.64] ;  /* 0x0000002402027981 */ /* 0x000ea4000c1e1b00 */
[----:B--2---:R-:W0:Y:S01]  /*12e0*/  F2F.F32.F64 R0, R2 ;  /* 0x0000000200007310 */ /* 0x004e220000301000 */
[----:B------:R-:W0:-:S14]  /*12f0*/  DSETP.GEU.AND P0, PT, |R2|, c[0x2][0x0], PT ;  /* 0x008000000200762a */ /* 0x000e1c0003f0e200 */
[----:B0-----:R-:W-:-:S05]  /*1300*/  @!P0 FMUL R0, R0, 1.175494350822287508e-38 ;  /* 0x0080000000008820 */ /* 0x001fca0000400000 */
[----:B------:R-:W-:Y:S01]  /*1310*/  F2FP.PACK_AB R0, RZ, R0 ;  /* 0x00000000ff00723e */ /* 0x000fe200000000ff */
[----:B------:R-:W-:Y:S05]  /*1320*/  BRA `(.L_x_14906) ;  /* 0x00000b3000007947 */ /* 0x000fea0003800000 */
.L_x_14901:
        /* <DEDUP_REMOVED lines=13> */
.L_x_14915:
[----:B------:R-:W2:Y:S02]  /*1400*/  LDG.E.64 R2, [R2.64] ;  /* 0x0000002402027981 */ /* 0x000ea4000c1e1b00 */
[----:B--2---:R-:W0:Y:S01]  /*1410*/  F2F.F32.F64 R0, R2 ;  /* 0x0000000200007310 */ /* 0x004e220000301000 */
[----:B------:R-:W0:-:S14]  /*1420*/  DSETP.GEU.AND P0, PT, |R2|, c[0x2][0x0], PT ;  /* 0x008000000200762a */ /* 0x000e1c0003f0e200 */
[----:B0-----:R-:W-:-:S05]  /*1430*/  @!P0 FMUL R0, R0, 1.175494350822287508e-38 ;  /* 0x0080000000008820 */ /* 0x001fca0000400000 */
[----:B------:R-:W-:Y:S01]  /*1440*/  F2FP.PACK_AB R0, RZ, R0 ;  /* 0x00000000ff00723e */ /* 0x000fe200000000ff */
[----:B------:R-:W-:Y:S05]  /*1450*/  BRA `(.L_x_14906) ;  /* 0x00000a0000007947 */ /* 0x000fea0003800000 */
.L_x_14914:
        /* <DEDUP_REMOVED lines=28> */
.L_x_14917:
        /* <DEDUP_REMOVED lines=15> */
.L_x_14916:
[----:B------:R-:W2:Y:S02]  /*1710*/  LDG.E.U16 R0, [R2.64] ;  /* 0x0000002402007981 */ /* 0x000ea4000c1e1500 */
[----:B--2---:R-:W-:-:S04]  /*1720*/  PRMT R0, RZ, 0x5410, R0 ;  /* 0x00005410ff007816 */ /* 0x004fc80000000000 */
[----:B------:R-:W-:Y:S01]  /*1730*/  F2FP.PACK_AB R0, RZ, R0 ;  /* 0x00000000ff00723e */ /* 0x000fe200000000ff */
[----:B------:R-:W-:Y:S05]  /*1740*/  BRA `(.L_x_14906) ;  /* 0x0000071000007947 */ /* 0x000fea0003800000 */
.L_x_14913:
        /* <DEDUP_REMOVED lines=12> */
.L_x_14920:
        /* <DEDUP_REMOVED lines=21> */
.L_x_14924:
[----:B------:R-:W-:Y:S05]  /*1960*/  BSYNC B1 ;  /* 0x0000000000017941 */ /* 0x000fea0003800000 */
.L_x_14923:
[----:B------:R-:W-:Y:S01]  /*1970*/  LEA R3, R0, 0x3b800000, 0x17 ;  /* 0x3b80000000037811 */ /* 0x000fe200078eb8ff */
[----:B------:R-:W-:-:S05]  /*1980*/  IMAD.SHL.U32 R0, R2, 0x100000, RZ ;  /* 0x0010000002007824 */ /* 0x000fca00078e00ff */
[----:B------:R-:W-:Y:S02]  /*1990*/  LOP3.LUT R0, R3, R0, R4, 0xfe, !PT ;  /* 0x0000000003007212 */ /* 0x000fe400078efe04 */
.L_x_14922:
[----:B------:R-:W-:Y:S05]  /*19a0*/  BSYNC B0 ;  /* 0x0000000000007941 */ /* 0x000fea0003800000 */
.L_x_14921:
[----:B------:R-:W-:Y:S01]  /*19b0*/  F2FP.PACK_AB R0, RZ, R0 ;  /* 0x00000000ff00723e */ /* 0x000fe200000000ff */
[----:B------:R-:W-:Y:S05]  /*19c0*/  BRA `(.L_x_14906) ;  /* 0x0000049000007947 */ /* 0x000fea0003800000 */
.L_x_14919:
        /* <DEDUP_REMOVED lines=21> */
.L_x_14928:
[----:B------:R-:W-:Y:S05]  /*1b20*/  BSYNC B1 ;  /* 0x0000000000017941 */ /* 0x000fea0003800000 */
.L_x_14927:
[----:B------:R-:W-:Y:S01]  /*1b30*/  LEA R3, R0, 0x37800000, 0x17 ;  /* 0x3780000000037811 */ /* 0x000fe200078eb8ff */
[----:B------:R-:W-:-:S05]  /*1b40*/  IMAD.SHL.U32 R0, R2, 0x200000, RZ ;  /* 0x0020000002007824 */ /* 0x000fca00078e00ff */
[----:B------:R-:W-:Y:S02]  /*1b50*/  LOP3.LUT R0, R3, R0, R4, 0xfe, !PT ;  /* 0x0000000003007212 */ /* 0x000fe400078efe04 */
.L_x_14926:
[----:B------:R-:W-:Y:S05]  /*1b60*/  BSYNC B0 ;  /* 0x0000000000007941 */ /* 0x000fea0003800000 */
.L_x_14925:
[----:B------:R-:W-:Y:S01]  /*1b70*/  F2FP.PACK_AB R0, RZ, R0 ;  /* 0x00000000ff00723e */ /* 0x000fe200000000ff */
[----:B------:R-:W-:Y:S05]  /*1b80*/  BRA `(.L_x_14906) ;  /* 0x000002d000007947 */ /* 0x000fea0003800000 */
.L_x_14918:
        /* <DEDUP_REMOVED lines=14> */
.L_x_14932:
[----:B------:R-:W-:Y:S05]  /*1c70*/  BSYNC B0 ;  /* 0x0000000000007941 */ /* 0x000fea0003800000 */
.L_x_14931:
[----:B------:R-:W-:Y:S01]  /*1c80*/  F2FP.PACK_AB R0, RZ, R0 ;  /* 0x00000000ff00723e */ /* 0x000fe200000000ff */
[----:B------:R-:W-:Y:S05]  /*1c90*/  BRA `(.L_x_14906) ;  /* 0x000001c000007947 */ /* 0x000fea0003800000 */
.L_x_14905:
        /* <DEDUP_REMOVED lines=21> */
.L_x_14930:
[----:B------:R-:W2:Y:S02]  /*1df0*/  LDG.E.64 R2, [R2.64] ;  /* 0x0000002402027981 */ /* 0x000ea4000c1e1b00 */
[----:B--2---:R-:W0:Y:S02]  /*1e00*/  I2F.U64 R0, R2 ;  /* 0x0000000200007312 */ /* 0x004e240000301000 */
[----:B0-----:R-:W-:Y:S01]  /*1e10*/  F2FP.PACK_AB R0, RZ, R0 ;  /* 0x00000000ff00723e */ /* 0x001fe200000000ff */
[----:B------:R-:W-:Y:S05]  /*1e20*/  BRA `(.L_x_14906) ;  /* 0x0000003000007947 */ /* 0x000fea0003800000 */
.L_x_14929:
[----:B------:R-:W2:Y:S02]  /*1e30*/  LDG.E R2, [R2.64] ;  /* 0x0000002402027981 */ /* 0x000ea4000c1e1900 */
[----:B--2---:R-:W0:Y:S02]  /*1e40*/  I2F.U32 R0, R2 ;  /* 0x0000000200007306 */ /* 0x004e240000201000 */
[----:B0-----:R-:W-:-:S06]  /*1e50*/  F2FP.PACK_AB R0, RZ, R0 ;  /* 0x00000000ff00723e */ /* 0x001fcc00000000ff */
.L_x_14906:
[----:B0-----:R-:W0:Y:S01]  /*1e60*/  LDC.U8 R3, c[0x0][0x378] ;  /* 0x0000de00ff037b82 */ /* 0x001e220000000000 */
[----:B-----5:R-:W-:-:S05]  /*1e70*/  HADD2.F32 R0, -RZ, R0.H0_H0 ;  /* 0x20000000ff007230 */ /* 0x020fca0000004100 */
[----:B------:R-:W-:-:S05]  /*1e80*/  FMUL.FTZ R0, R0, c[0x0][0x374] ;  /* 0x0000dd0000007a20 */ /* 0x000fca0000410000 */
[----:B------:R-:W-:Y:S02]  /*1e90*/  F2FP.PACK_AB R0, RZ, R0 ;  /* 0x00000000ff00723e */ /* 0x000fe400000000ff */
        /* <DEDUP_REMOVED lines=15> */
.L_x_14936:
[----:B------:R-:W-:-:S06]  /*1f90*/  HADD2.F32 R3, -RZ, R0.H0_H0 ;  /* 0x20000000ff037230 */ /* 0x000fcc0000004100 */
[----:B------:R-:W0:Y:S02]  /*1fa0*/  F2I.S64.TRUNC R2, R3 ;  /* 0x0000000300027311 */ /* 0x000e24000020d900 */
[----:B0-----:R0:W-:Y:S01]  /*1fb0*/  STG.E.U8 [R16.64], R2 ;  /* 0x0000000210007986 */ /* 0x0011e2000c101124 */
[----:B------:R-:W-:Y:S05]  /*1fc0*/  BRA `(.L_x_14938) ;  /* 0x00000e4000007947 */ /* 0x000fea0003800000 */
.L_x_14935:
        /* <DEDUP_REMOVED lines=10> */
.L_x_14940:
[----:B------:R-:W-:-:S04]  /*2070*/  HADD2.F32 R0, -RZ, R0.H0_H0 ;  /* 0x20000000ff007230 */ /* 0x000fc80000004100 */
[----:B------:R-:W0:Y:S02]  /*2080*/  F2I.FTZ.TRUNC.NTZ R3, R0 ;  /* 0x0000000000037305 */ /* 0x000e24000021f100 */
[----:B0-----:R0:W-:Y:S01]  /*2090*/  STG.E [R16.64], R3 ;  /* 0x0000000310007986 */ /* 0x0011e2000c101924 */
[----:B------:R-:W-:Y:S05]  /*20a0*/  BRA `(.L_x_14938) ;  /* 0x00000d6000007947 */ /* 0x000fea0003800000 */
.L_x_14939:
[----:B------:R-:W-:-:S04]  /*20b0*/  HADD2.F32 R0, -RZ, R0.H0_H0 ;  /* 0x20000000ff007230 */ /* 0x000fc80000004100 */
[----:B------:R-:W0:Y:S02]  /*20c0*/  F2I.FTZ.TRUNC.NTZ R3, R0 ;  /* 0x0000000000037305 */ /* 0x000e24000021f100 */
[----:B0-----:R0:W-:Y:S01]  /*20d0*/  STG.E.U16 [R16.64], R3 ;  /* 0x0000000310007986 */ /* 0x0011e2000c101524 */
[----:B------:R-:W-:Y:S05]  /*20e0*/  BRA `(.L_x_14938) ;  /* 0x00000d2000007947 */ /* 0x000fea0003800000 */
.L_x_14934:
        /* <DEDUP_REMOVED lines=9> */
.L_x_14942:
[----:B------:R0:W-:Y:S01]  /*2180*/  STG.E.U16 [R16.64], R0 ;  /* 0x0000000010007986 */ /* 0x0001e2000c101524 */
[----:B------:R-:W-:Y:S05]  /*2190*/  BRA `(.L_x_14938) ;  /* 0x00000c7000007947 */ /* 0x000fea0003800000 */
.L_x_14941:
        /* <DEDUP_REMOVED lines=10> */
.L_x_14944:
[----:B------:R-:W-:-:S05]  /*2240*/  HADD2.F32 R0, -RZ, R0.H0_H0 ;  /* 0x20000000ff007230 */ /* 0x000fca0000004100 */
[----:B------:R-:W-:-:S04]  /*2250*/  F2FP.PACK_AB R0, RZ, R0 ;  /* 0x00000000ff00723e */ /* 0x000fc800000000ff */
[----:B------:R-:W-:-:S05]  /*2260*/  PRMT R0, R0, 0x5410, RZ ;  /* 0x0000541000007816 */ /* 0x000fca00000000ff */
[----:B------:R0:W-:Y:S01]  /*2270*/  STG.E [R16.64], R0 ;  /* 0x0000000010007986 */ /* 0x0001e2000c101924 */
[----:B------:R-:W-:Y:S05]  /*2280*/  BRA `(.L_x_14938) ;  /* 0x00000b8000007947 */ /* 0x000fea0003800000 */
.L_x_14943:
[----:B------:R-:W-:-:S05]  /*2290*/  HADD2.F32 R2, -RZ, R0.H0_H0 ;  /* 0x20000000ff027230 */ /* 0x000fca0000004100 */
[----:B------:R-:W-:-:S06]  /*22a0*/  FMUL.FTZ R2, R2, 1 ;  /* 0x3f80000002027820 */ /* 0x000fcc0000410000 */
[----:B------:R-:W0:Y:S02]  /*22b0*/  F2F.F64.F32 R2, R2 ;  /* 0x0000000200027310 */ /* 0x000e240000201800 */
[----:B0-----:R0:W-:Y:S01]  /*22c0*/  STG.E.64 [R16.64], R2 ;  /* 0x0000000210007986 */ /* 0x0011e2000c101b24 */
[----:B------:R-:W-:Y:S05]  /*22d0*/  BRA `(.L_x_14938) ;  /* 0x00000b3000007947 */ /* 0x000fea0003800000 */
.L_x_14933:
        /* <DEDUP_REMOVED lines=13> */
.L_x_14947:
[----:B------:R-:W-:Y:S01]  /*23b0*/  HADD2.F32 R0, -RZ, R0.H0_H0 ;  /* 0x20000000ff007230 */ /* 0x000fe20000004100 */
[----:B------:R-:W-:-:S04]  /*23c0*/  CS2R R6, SRZ ;  /* 0x0000000000067805 */ /* 0x000fc8000001ff00 */
[----:B------:R-:W-:-:S04]  /*23d0*/  FMUL.FTZ R0, R0, 1 ;  /* 0x3f80000000007820 */ /* 0x000fc80000410000 */
[----:B------:R-:W0:Y:S02]  /*23e0*/  F2F.F64.F32 R4, R0 ;  /* 0x0000000000047310 */ /* 0x000e240000201800 */
[----:B0-----:R0:W-:Y:S01]  /*23f0*/  STG.E.128 [R16.64], R4 ;  /* 0x0000000410007986 */ /* 0x0011e2000c101d24 */
[----:B------:R-:W-:Y:S05]  /*2400*/  BRA `(.L_x_14938) ;  /* 0x00000a0000007947 */ /* 0x000fea0003800000 */
.L_x_14946:
        /* <DEDUP_REMOVED lines=21> */
.L_x_14951:
[----:B------:R-:W-:Y:S05]  /*2560*/  BSYNC B0 ;  /* 0x0000000000007941 */ /* 0x000fea0003800000 */
.L_x_14950:
[----:B------:R-:W-:-:S05]  /*2570*/  LOP3.LUT R3, R0, R3, RZ, 0xfc, !PT ;  /* 0x0000000300037212 */ /* 0x000fca00078efcff */
[----:B------:R0:W-:Y:S01]  /*2580*/  STG.E.U8 [R16.64], R3 ;  /* 0x0000000310007986 */ /* 0x0001e2000c101124 */
[----:B------:R-:W-:Y:S05]  /*2590*/  BRA `(.L_x_14938) ;  /* 0x0000087000007947 */ /* 0x000fea0003800000 */
.L_x_14949:
        /* <DEDUP_REMOVED lines=13> */
.L_x_14953:
[----:B------:R-:W-:Y:S01]  /*2670*/  IMAD.MOV.U32 R0, RZ, RZ, 0x7f ;  /* 0x0000007fff007424 */ /* 0x000fe200078e00ff */
[----:B------:R-:W-:-:S04]  /*2680*/  ISETP.GT.U32.AND P0, PT, R2, 0x7f800000, PT ;  /* 0x7f8000000200780c */ /* 0x000fc80003f04070 */
[----:B------:R-:W-:-:S04]  /*2690*/  SEL R0, R0, 0x7c, P0 ;  /* 0x0000007c00007807 */ /* 0x000fc80000000000 */
.L_x_14954:
[----:B------:R-:W-:Y:S05]  /*26a0*/  BSYNC B0 ;  /* 0x0000000000007941 */ /* 0x000fea0003800000 */
.L_x_14952:
[----:B------:R-:W-:-:S04]  /*26b0*/  LOP3.LUT R2, R3, 0x80000000, RZ, 0xc0, !PT ;  /* 0x8000000003027812 */ /* 0x000fc800078ec0ff */
[----:B------:R-:W-:-:S04]  /*26c0*/  SHF.R.U32.HI R3, RZ, 0x18, R2 ;  /* 0x00000018ff037819 */ /* 0x000fc80000011602 */
[----:B------:R-:W-:-:S05]  /*26d0*/  LOP3.LUT R3, R0, R3, RZ, 0xfc, !PT ;  /* 0x0000000300037212 */ /* 0x000fca00078efcff */
[----:B------:R0:W-:Y:S01]  /*26e0*/  STG.E.U8 [R16.64], R3 ;  /* 0x0000000310007986 */ /* 0x0001e2000c101124 */
[----:B------:R-:W-:Y:S05]  /*26f0*/  BRA `(.L_x_14938) ;  /* 0x0000071000007947 */ /* 0x000fea0003800000 */
.L_x_14948:
[----:B------:R-:W-:-:S05]  /*2700*/  HADD2.F32 R0, -RZ, R0.H0_H0 ;  /* 0x20000000ff007230 */ /* 0x000fca0000004100 */
[----:B------:R-:W-:-:S05]  /*2710*/  F2FP.BF16.PACK_AB R0, RZ, R0 ;  /* 0x00000000ff00723e */ /* 0x000fca00000010ff */
[----:B------:R0:W-:Y:S01]  /*2720*/  STG.E.U16 [R16.64], R0 ;  /* 0x0000000010007986 */ /* 0x0001e2000c101524 */
[----:B------:R-:W-:Y:S05]  /*2730*/  BRA `(.L_x_14938) ;  /* 0x000006d000007947 */ /* 0x000fea0003800000 */
.L_x_14945:
        /* <DEDUP_REMOVED lines=12> */
.L_x_14957:
        /* <DEDUP_REMOVED lines=17> */
.L_x_14960:
[----:B------:R-:W-:-:S04]  /*2910*/  LOP3.LUT R2, R3, 0x80000000, RZ, 0xc0, !PT ;  /* 0x8000000003027812 */ /* 0x000fc800078ec0ff */
[----:B------:R-:W-:-:S04]  /*2920*/  SHF.R.U32.HI R3, RZ, 0x18, R2 ;  /* 0x00000018ff037819 */ /* 0x000fc80000011602 */
[----:B------:R-:W-:-:S04]  /*2930*/  LOP3.LUT R0, R0, R3, RZ, 0xfc, !PT ;  /* 0x0000000300007212 */ /* 0x000fc800078efcff */
[----:B------:R-:W-:Y:S02]  /*2940*/  PRMT R8, R0, 0x7610, R8 ;  /* 0x0000761000087816 */ /* 0x000fe40000000008 */
.L_x_14959:
[----:B------:R-:W-:Y:S05]  /*2950*/  BSYNC B0 ;  /* 0x0000000000007941 */ /* 0x000fea0003800000 */
.L_x_14958:
[----:B------:R0:W-:Y:S01]  /*2960*/  STG.E.U8 [R16.64], R8 ;  /* 0x0000000810007986 */ /* 0x0001e2000c101124 */
[----:B------:R-:W-:Y:S05]  /*2970*/  BRA `(.L_x_14938) ;  /* 0x0000049000007947 */ /* 0x000fea0003800000 */
.L_x_14956:
        /* <DEDUP_REMOVED lines=17> */
.L_x_14963:
[----:B------:R-:W-:-:S04]  /*2a90*/  LOP3.LUT R2, R3, 0x80000000, RZ, 0xc0, !PT ;  /* 0x8000000003027812 */ /* 0x000fc800078ec0ff */
[----:B------:R-:W-:-:S04]  /*2aa0*/  SHF.R.U32.HI R3, RZ, 0x18, R2 ;  /* 0x00000018ff037819 */ /* 0x000fc80000011602 */
[----:B------:R-:W-:-:S04]  /*2ab0*/  LOP3.LUT R0, R0, R3, RZ, 0xfc, !PT ;  /* 0x0000000300007212 */ /* 0x000fc800078efcff */
[----:B------:R-:W-:Y:S02]  /*2ac0*/  PRMT R8, R0, 0x7610, R8 ;  /* 0x0000761000087816 */ /* 0x000fe40000000008 */
.L_x_14962:
[----:B------:R-:W-:Y:S05]  /*2ad0*/  BSYNC B0 ;  /* 0x0000000000007941 */ /* 0x000fea0003800000 */
.L_x_14961:
[----:B------:R0:W-:Y:S01]  /*2ae0*/  STG.E.U8 [R16.64], R8 ;  /* 0x0000000810007986 */ /* 0x0001e2000c101124 */
[----:B------:R-:W-:Y:S05]  /*2af0*/  BRA `(.L_x_14938) ;  /* 0x0000031000007947 */ /* 0x000fea0003800000 */
.L_x_14955:
        /* <DEDUP_REMOVED lines=22> */
.L_x_14937:
        /* <DEDUP_REMOVED lines=20> */
.L_x_14965:
[----:B------:R-:W-:-:S06]  /*2da0*/  HADD2.F32 R2, -RZ, R0.H0_H0 ;  /* 0x20000000ff027230 */ /* 0x000fcc0000004100 */
[----:B------:R-:W0:Y:S02]  /*2db0*/  F2I.U64.TRUNC R2, R2 ;  /* 0x0000000200027311 */ /* 0x000e24000020d800 */
[----:B0-----:R0:W-:Y:S01]  /*2dc0*/  STG.E.64 [R16.64], R2 ;  /* 0x0000000210007986 */ /* 0x0011e2000c101b24 */
[----:B------:R-:W-:Y:S05]  /*2dd0*/  BRA `(.L_x_14938) ;  /* 0x0000003000007947 */ /* 0x000fea0003800000 */
.L_x_14964:
[----:B------:R-:W-:-:S04]  /*2de0*/  HADD2.F32 R0, -RZ, R0.H0_H0 ;  /* 0x20000000ff007230 */ /* 0x000fc80000004100 */
[----:B------:R-:W0:Y:S02]  /*2df0*/  F2I.FTZ.U32.TRUNC.NTZ R3, R0 ;  /* 0x0000000000037305 */ /* 0x000e24000021f000 */
[----:B0-----:R0:W-:Y:S02]  /*2e00*/  STG.E [R16.64], R3 ;  /* 0x0000000310007986 */ /* 0x0011e4000c101924 */
.L_x_14938:
[----:B------:R-:W-:-:S05]  /*2e10*/  IMAD R18, R18, 0x200, R23 ;  /* 0x0000020012127824 */ /* 0x000fca00078e0217 */
[----:B------:R-:W-:Y:S02]  /*2e20*/  IADD3 R19, R18, 0x80, RZ ;  /* 0x0000008012137810 */ /* 0x000fe40007ffe0ff */
.L_x_14899:
[----:B------:R-:W-:Y:S05]  /*2e30*/  BSYNC B6 ;  /* 0x0000000000067941 */ /* 0x000fea0003800000 */
.L_x_14898:
        /* <DEDUP_REMOVED lines=231> */
.L_x_14968:
        /* <DEDUP_REMOVED lines=20> */
.L_x_14972:
[----:B------:R-:W2:Y:S02]  /*3df0*/  LDG.E.U8 R2, [R2.64] ;  /* 0x0000002402027981 */ /* 0x000ea4000c1e1100 */
[----:B--2---:R-:W0:Y:S02]  /*3e00*/  I2F.U16 R0, R2 ;  /* 0x0000000200007306 */ /* 0x004e240000101000 */
[----:B0-----:R-:W-:Y:S01]  /*3e10*/  F2FP.PACK_AB R0, RZ, R0 ;  /* 0x00000000ff00723e */ /* 0x001fe200000000ff */
[----:B------:R-:W-:Y:S05]  /*3e20*/  BRA `(.L_x_14974) ;  /* 0x00000e1000007947 */ /* 0x000fea0003800000 */
.L_x_14971:
        /* <DEDUP_REMOVED lines=10> */
.L_x_14976:
[----:B------:R-:W2:Y:S02]  /*3ed0*/  LDG.E R2, [R2.64] ;  /* 0x0000002402027981 */ /* 0x000ea4000c1e1900 */
[----:B--2---:R-:W0:Y:S02]  /*3ee0*/  I2F R0, R2 ;  /* 0x0000000200007306 */ /* 0x004e240000201400 */
[----:B0-----:R-:W-:Y:S01]  /*3ef0*/  F2FP.PACK_AB R0, RZ, R0 ;  /* 0x00000000ff00723e */ /* 0x001fe200000000ff */
[----:B------:R-:W-:Y:S05]  /*3f00*/  BRA `(.L_x_14974) ;  /* 0x00000d3000007947 */ /* 0x000fea0003800000 */
.L_x_14975:
[----:B------:R-:W2:Y:S02]  /*3f10*/  LDG.E.U16 R2, [R2.64] ;  /* 0x0000002402027981 */ /* 0x000ea4000c1e1500 */
[----:B--2---:R-:W0:Y:S02]  /*3f20*/  I2F.S16 R0, R2 ;  /* 0x0000000200007306 */ /* 0x004e240000101400 */
[----:B0-----:R-:W-:Y:S01]  /*3f30*/  F2FP.PACK_AB R0, RZ, R0 ;  /* 0x00000000ff00723e */ /* 0x001fe200000000ff */
[----:B------:R-:W-:Y:S05]  /*3f40*/  BRA `(.L_x_14974) ;  /* 0x00000cf000007947 */ /* 0x000fea0003800000 */
.L_x_14970:
        /* <DEDUP_REMOVED lines=9> */
.L_x_14978:
[----:B------:R0:W5:Y:S01]  /*3fe0*/  LDG.E.U16 R0, [R2.64] ;  /* 0x0000002402007981 */ /* 0x000162000c1e1500 */
[----:B------:R-:W-:Y:S05]  /*3ff0*/  BRA `(.L_x_14974) ;  /* 0x00000c4000007947 */ /* 0x000fea0003800000 */
.L_x_14977:
        /* <DEDUP_REMOVED lines=9> */
.L_x_14980:
[----:B------:R0:W5:Y:S01]  /*4090*/  LDG.E.U16 R0, [R2.64] ;  /* 0x0000002402007981 */ /* 0x000162000c1e1500 */
[----:B------:R-:W-:Y:S05]  /*40a0*/  BRA `(.L_x_14974) ;  /* 0x00000b9000007947 */ /* 0x000fea0003800000 */
.L_x_14979:
[----:B------:R-:W2:Y:S02]  /*40b0*/  LDG.E.64 R2, [R2.64] ;  /* 0x0000002402027981 */ /* 0x000ea4000c1e1b00 */
[----:B--2---:R-:W0:Y:S01]  /*40c0*/  F2F.F32.F64 R0, R2 ;  /* 0x0000000200007310 */ /* 0x004e220000301000 */
[----:B------:R-:W0:-:S14]  /*40d0*/  DSETP.GEU.AND P0, PT, |R2|, c[0x2][0x0], PT ;  /* 0x008000000200762a */ /* 0x000e1c0003f0e200 */
[----:B0-----:R-:W-:-:S05]  /*40e0*/  @!P0 FMUL R0, R0, 1.175494350822287508e-38 ;  /* 0x0080000000008820 */ /* 0x001fca0000400000 */
[----:B------:R-:W-:Y:S01]  /*40f0*/  F2FP.PACK_AB R0, RZ, R0 ;  /* 0x00000000ff00723e */ /* 0x000fe200000000ff */
[----:B------:R-:W-:Y:S05]  /*4100*/  BRA `(.L_x_14974) ;  /* 0x00000b3000007947 */ /* 0x000fea0003800000 */
.L_x_14969:
        /* <DEDUP_REMOVED lines=13> */
.L_x_14983:
[----:B------:R-:W2:Y:S02]  /*41e0*/  LDG.E.64 R2, [R2.64] ;  /* 0x0000002402027981 */ /* 0x000ea4000c1e1b00 */
[----:B--2---:R-:W0:Y:S01]  /*41f0*/  F2F.F32.F64 R0, R2 ;  /* 0x0000000200007310 */ /* 0x004e220000301000 */
[----:B------:R-:W0:-:S14]  /*4200*/  DSETP.GEU.AND P0, PT, |R2|, c[0x2][0x0], PT ;  /* 0x008000000200762a */ /* 0x000e1c0003f0e200 */
[----:B0-----:R-:W-:-:S05]  /*4210*/  @!P0 FMUL R0, R0, 1.175494350822287508e-38 ;  /* 0x0080000000008820 */ /* 0x001fca0000400000 */
[----:B------:R-:W-:Y:S01]  /*4220*/  F2FP.PACK_AB R0, RZ, R0 ;  /* 0x00000000ff00723e */ /* 0x000fe200000000ff */
[----:B------:R-:W-:Y:S05]  /*4230*/  BRA `(.L_x_14974) ;  /* 0x00000a0000007947 */ /* 0x000fea0003800000 */
.L_x_14982:
        /* <DEDUP_REMOVED lines=28> */
.L_x_14985:
        /* <DEDUP_REMOVED lines=15> */
.L_x_14984:
[----:B------:R-:W2:Y:S02]  /*44f0*/  LDG.E.U16 R0, [R2.64] ;  /* 0x0000002402007981 */ /* 0x000ea4000c1e1500 */
[----:B--2---:R-:W-:-:S04]  /*4500*/  PRMT R0, RZ, 0x5410, R0 ;  /* 0x00005410ff007816 */ /* 0x004fc80000000000 */
[----:B------:R-:W-:Y:S01]  /*4510*/  F2FP.PACK_AB R0, RZ, R0 ;  /* 0x00000000ff00723e */ /* 0x000fe200000000ff */
[----:B------:R-:W-:Y:S05]  /*4520*/  BRA `(.L_x_14974) ;  /* 0x0000071000007947 */ /* 0x000fea0003800000 */
.L_x_14981:
        /* <DEDUP_REMOVED lines=12> */
.L_x_14988:
        /* <DEDUP_REMOVED lines=21> */
.L_x_14992:
[----:B------:R-:W-:Y:S05]  /*4740*/  BSYNC B1 ;  /* 0x0000000000017941 */ /* 0x000fea0003800000 */
.L_x_14991:
[----:B------:R-:W-:Y:S01]  /*4750*/  LEA R3, R0, 0x3b800000, 0x17 ;  /* 0x3b80000000037811 */ /* 0x000fe200078eb8ff */
[----:B------:R-:W-:-:S05]  /*4760*/  IMAD.SHL.U32 R0, R2, 0x100000, RZ ;  /* 0x0010000002007824 */ /* 0x000fca00078e00ff */
[----:B------:R-:W-:Y:S02]  /*4770*/  LOP3.LUT R0, R3, R0, R4, 0xfe, !PT ;  /* 0x0000000003007212 */ /* 0x000fe400078efe04 */
.L_x_14990:
[----:B------:R-:W-:Y:S05]  /*4780*/  BSYNC B0 ;  /* 0x0000000000007941 */ /* 0x000fea0003800000 */
.L_x_14989:
[----:B------:R-:W-:Y:S01]  /*4790*/  F2FP.PACK_AB R0, RZ, R0 ;  /* 0x00000000ff00723e */ /* 0x000fe200000000ff */
[----:B------:R-:W-:Y:S05]  /*47a0*/  BRA `(.L_x_14974) ;  /* 0x0000049000007947 */ /* 0x000fea0003800000 */
.L_x_14987:
        /* <DEDUP_REMOVED lines=21> */
.L_x_14996:
[----:B------:R-:W-:Y:S05]  /*4900*/  BSYNC B1 ;  /* 0x0000000000017941 */ /* 0x000fea0003800000 */
.L_x_14995:
[----:B------:R-:W-:Y:S01]  /*4910*/  LEA R3, R0, 0x37800000, 0x17 ;  /* 0x3780000000037811 */ /* 0x000fe200078eb8ff */
[----:B------:R-:W-:-:S05]  /*4920*/  IMAD.SHL.U32 R0, R2, 0x200000, RZ ;  /* 0x0020000002007824 */ /* 0x000fca00078e00ff */
[----:B------:R-:W-:Y:S02]  /*4930*/  LOP3.LUT R0, R3, R0, R4, 0xfe, !PT ;  /* 0x0000000003007212 */ /* 0x000fe400078efe04 */
.L_x_14994:
[----:B------:R-:W-:Y:S05]  /*4940*/  BSYNC B0 ;  /* 0x0000000000007941 */ /* 0x000fea0003800000 */
.L_x_14993:
[----:B------:R-:W-:Y:S01]  /*4950*/  F2FP.PACK_AB R0, RZ, R0 ;  /* 0x00000000ff00723e */ /* 0x000fe200000000ff */
[----:B------:R-:W-:Y:S05]  /*4960*/  BRA `(.L_x_14974) ;  /* 0x000002d000007947 */ /* 0x000fea0003800000 */
.L_x_14986:
        /* <DEDUP_REMOVED lines=14> */
.L_x_15000:
[----:B------:R-:W-:Y:S05]  /*4a50*/  BSYNC B0 ;  /* 0x0000000000007941 */ /* 0x000fea0003800000 */
.L_x_14999:
[----:B------:R-:W-:Y:S01]  /*4a60*/  F2FP.PACK_AB R0, RZ, R0 ;  /* 0x00000000ff00723e */ /* 0x000fe200000000ff */
[----:B------:R-:W-:Y:S05]  /*4a70*/  BRA `(.L_x_14974) ;  /* 0x000001c000007947 */ /* 0x000fea0003800000 */
.L_x_14973:
        /* <DEDUP_REMOVED lines=21> */
.L_x_14998:
[----:B------:R-:W2:Y:S02]  /*4bd0*/  LDG.E.64 R2, [R2.64] ;  /* 0x0000002402027981 */ /* 0x000ea4000c1e1b00 */
[----:B--2---:R-:W0:Y:S02]  /*4be0*/  I2F.U64 R0, R2 ;  /* 0x0000000200007312 */ /* 0x004e240000301000 */
[----:B0-----:R-:W-:Y:S01]  /*4bf0*/  F2FP.PACK_AB R0, RZ, R0 ;  /* 0x00000000ff00723e */ /* 0x001fe200000000ff */
[----:B------:R-:W-:Y:S05]  /*4c00*/  BRA `(.L_x_14974) ;  /* 0x0000003000007947 */ /* 0x000fea0003800000 */
.L_x_14997:
[----:B------:R-:W2:Y:S02]  /*4c10*/  LDG.E R2, [R2.64] ;  /* 0x0000002402027981 */ /* 0x000ea4000c1e1900 */
[----:B--2---:R-:W0:Y:S02]  /*4c20*/  I2F.U32 R0, R2 ;  /* 0x0000000200007306 */ /* 0x004e240000201000 */
[----:B0-----:R-:W-:-:S06]  /*4c30*/  F2FP.PACK_AB R0, RZ, R0 ;  /* 0x00000000ff00723e */ /* 0x001fcc00000000ff */
.L_x_14974:
        /* <DEDUP_REMOVED lines=19> */
.L_x_15004:
[----:B------:R-:W-:-:S06]  /*4d70*/  HADD2.F32 R3, -RZ, R0.H0_H0 ;  /* 0x20000000ff037230 */ /* 0x000fcc0000004100 */
[----:B------:R-:W0:Y:S02]  /*4d80*/  F2I.S64.TRUNC R2, R3 ;  /* 0x0000000300027311 */ /* 0x000e24000020d900 */
[----:B0-----:R0:W-:Y:S01]  /*4d90*/  STG.E.U8 [R16.64], R2 ;  /* 0x0000000210007986 */ /* 0x0011e2000c101124 */
[----:B------:R-:W-:Y:S05]  /*4da0*/  BRA `(.L_x_15006) ;  /* 0x00000e4000007947 */ /* 0x000fea0003800000 */
.L_x_15003:
        /* <DEDUP_REMOVED lines=10> */
.L_x_15008:
[----:B------:R-:W-:-:S04]  /*4e50*/  HADD2.F32 R0, -RZ, R0.H0_H0 ;  /* 0x20000000ff007230 */ /* 0x000fc80000004100 */
[----:B------:R-:W0:Y:S02]  /*4e60*/  F2I.FTZ.TRUNC.NTZ R3, R0 ;  /* 0x0000000000037305 */ /* 0x000e24000021f100 */
[----:B0-----:R0:W-:Y:S01]  /*4e70*/  STG.E [R16.64], R3 ;  /* 0x0000000310007986 */ /* 0x0011e2000c101924 */
[----:B------:R-:W-:Y:S05]  /*4e80*/  BRA `(.L_x_15006) ;  /* 0x00000d6000007947 */ /* 0x000fea0003800000 */
.L_x_15007:
[----:B------:R-:W-:-:S04]  /*4e90*/  HADD2.F32 R0, -RZ, R0.H0_H0 ;  /* 0x20000000ff007230 */ /* 0x000fc80000004100 */
[----:B------:R-:W0:Y:S02]  /*4ea0*/  F2I.FTZ.TRUNC.NTZ R3, R0 ;  /* 0x0000000000037305 */ /* 0x000e24000021f100 */
[----:B0-----:R0:W-:Y:S01]  /*4eb0*/  STG.E.U16 [R16.64], R3 ;  /* 0x0000000310007986 */ /* 0x0011e2000c101524 */
[----:B------:R-:W-:Y:S05]  /*4ec0*/  BRA `(.L_x_15006) ;  /* 0x00000d2000007947 */ /* 0x000fea0003800000 */
.L_x_15002:
        /* <DEDUP_REMOVED lines=9> */
.L_x_15010:
[----:B------:R0:W-:Y:S01]  /*4f60*/  STG.E.U16 [R16.64], R0 ;  /* 0x0000000010007986 */ /* 0x0001e2000c101524 */
[----:B------:R-:W-:Y:S05]  /*4f70*/  BRA `(.L_x_15006) ;  /* 0x00000c7000007947 */ /* 0x000fea0003800000 */
.L_x_15009:
        /* <DEDUP_REMOVED lines=10> */
.L_x_15012:
[----:B------:R-:W-:-:S05]  /*5020*/  HADD2.F32 R0, -RZ, R0.H0_H0 ;  /* 0x20000000ff007230 */ /* 0x000fca0000004100 */
[----:B------:R-:W-:-:S04]  /*5030*/  F2FP.PACK_AB R0, RZ, R0 ;  /* 0x00000000ff00723e */ /* 0x000fc800000000ff */
[----:B------:R-:W-:-:S05]  /*5040*/  PRMT R0, R0, 0x5410, RZ ;  /* 0x0000541000007816 */ /* 0x000fca00000000ff */
[----:B------:R0:W-:Y:S01]  /*5050*/  STG.E [R16.64], R0 ;  /* 0x0000000010007986 */ /* 0x0001e2000c101924 */
[----:B------:R-:W-:Y:S05]  /*5060*/  BRA `(.L_x_15006) ;  /* 0x00000b8000007947 */ /* 0x000fea0003800000 */
.L_x_15011:
[----:B------:R-:W-:-:S05]  /*5070*/  HADD2.F32 R2, -RZ, R0.H0_H0 ;  /* 0x20000000ff027230 */ /* 0x000fca0000004100 */
[----:B------:R-:W-:-:S06]  /*5080*/  FMUL.FTZ R2, R2, 1 ;  /* 0x3f80000002027820 */ /* 0x000fcc0000410000 */
[----:B------:R-:W0:Y:S02]  /*5090*/  F2F.F64.F32 R2, R2 ;  /* 0x0000000200027310 */ /* 0x000e240000201800 */
[----:B0-----:R0:W-:Y:S01]  /*50a0*/  STG.E.64 [R16.64], R2 ;  /* 0x0000000210007986 */ /* 0x0011e2000c101b24 */
[----:B------:R-:W-:Y:S05]  /*50b0*/  BRA `(.L_x_15006) ;  /* 0x00000b3000007947 */ /* 0x000fea0003800000 */
.L_x_15001:
        /* <DEDUP_REMOVED lines=13> */
.L_x_15015:
[----:B------:R-:W-:Y:S01]  /*5190*/  HADD2.F32 R0, -RZ, R0.H0_H0 ;  /* 0x20000000ff007230 */ /* 0x000fe20000004100 */
[----:B------:R-:W-:-:S04]  /*51a0*/  CS2R R6, SRZ ;  /* 0x0000000000067805 */ /* 0x000fc8000001ff00 */
[----:B------:R-:W-:-:S04]  /*51b0*/  FMUL.FTZ R0, R0, 1 ;  /* 0x3f80000000007820 */ /* 0x000fc80000410000 */
[----:B------:R-:W0:Y:S02]  /*51c0*/  F2F.F64.F32 R4, R0 ;  /* 0x0000000000047310 */ /* 0x000e240000201800 */
[----:B0-----:R0:W-:Y:S01]  /*51d0*/  STG.E.128 [R16.64], R4 ;  /* 0x0000000410007986 */ /* 0x0011e2000c101d24 */
[----:B------:R-:W-:Y:S05]  /*51e0*/  BRA `(.L_x_15006) ;  /* 0x00000a0000007947 */ /* 0x000fea0003800000 */
.L_x_15014:
        /* <DEDUP_REMOVED lines=21> */
.L_x_15019:
[----:B------:R-:W-:Y:S05]  /*5340*/  BSYNC B0 ;  /* 0x0000000000007941 */ /* 0x000fea0003800000 */
.L_x_15018:
[----:B------:R-:W-:-:S05]  /*5350*/  LOP3.LUT R3, R0, R3, RZ, 0xfc, !PT ;  /* 0x0000000300037212 */ /* 0x000fca00078efcff */
[----:B------:R0:W-:Y:S01]  /*5360*/  STG.E.U8 [R16.64], R3 ;  /* 0x0000000310007986 */ /* 0x0001e2000c101124 */
[----:B------:R-:W-:Y:S05]  /*5370*/  BRA `(.L_x_15006) ;  /* 0x0000087000007947 */ /* 0x000fea0003800000 */
.L_x_15017:
        /* <DEDUP_REMOVED lines=13> */
.L_x_15021:
[----:B------:R-:W-:Y:S01]  /*5450*/  IMAD.MOV.U32 R0, RZ, RZ, 0x7f ;  /* 0x0000007fff007424 */ /* 0x000fe200078e00ff */
[----:B------:R-:W-:-:S04]  /*5460*/  ISETP.GT.U32.AND P0, PT, R2, 0x7f800000, PT ;  /* 0x7f8000000200780c */ /* 0x000fc80003f04070 */
[----:B------:R-:W-:-:S04]  /*5470*/  SEL R0, R0, 0x7c, P0 ;  /* 0x0000007c00007807 */ /* 0x000fc80000000000 */
.L_x_15022:
[----:B------:R-:W-:Y:S05]  /*5480*/  BSYNC B0 ;  /* 0x0000000000007941 */ /* 0x000fea0003800000 */
.L_x_15020:
[----:B------:R-:W-:-:S04]  /*5490*/  LOP3.LUT R2, R3, 0x80000000, RZ, 0xc0, !PT ;  /* 0x8000000003027812 */ /* 0x000fc800078ec0ff */
[----:B------:R-:W-:-:S04]  /*54a0*/  SHF.R.U32.HI R3, RZ, 0x18, R2 ;  /* 0x00000018ff037819 */ /* 0x000fc80000011602 */
[----:B------:R-:W-:-:S05]  /*54b0*/  LOP3.LUT R3, R0, R3, RZ, 0xfc, !PT ;  /* 0x0000000300037212 */ /* 0x000fca00078efcff */
[----:B------:R0:W-:Y:S01]  /*54c0*/  STG.E.U8 [R16.64], R3 ;  /* 0x0000000310007986 */ /* 0x0001e2000c101124 */
[----:B------:R-:W-:Y:S05]  /*54d0*/  BRA `(.L_x_15006) ;  /* 0x0000071000007947 */ /* 0x000fea0003800000 */
.L_x_15016:
[----:B------:R-:W-:-:S05]  /*54e0*/  HADD2.F32 R0, -RZ, R0.H0_H0 ;  /* 0x20000000ff007230 */ /* 0x000fca0000004100 */
[----:B------:R-:W-:-:S05]  /*54f0*/  F2FP.BF16.PACK_AB R0, RZ, R0 ;  /* 0x00000000ff00723e */ /* 0x000fca00000010ff */
[----:B------:R0:W-:Y:S01]  /*5500*/  STG.E.U16 [R16.64], R0 ;  /* 0x0000000010007986 */ /* 0x0001e2000c101524 */
[----:B------:R-:W-:Y:S05]  /*5510*/  BRA `(.L_x_15006) ;  /* 0x000006d000007947 */ /* 0x000fea0003800000 */
.L_x_15013:
        /* <DEDUP_REMOVED lines=12> */
.L_x_15025:
        /* <DEDUP_REMOVED lines=17> */
.L_x_15028:
[----:B------:R-:W-:-:S04]  /*56f0*/  LOP3.LUT R2, R3, 0x80000000, RZ, 0xc0, !PT ;  /* 0x8000000003027812 */ /* 0x000fc800078ec0ff */
[----:B------:R-:W-:-:S04]  /*5700*/  SHF.R.U32.HI R3, RZ, 0x18, R2 ;  /* 0x00000018ff037819 */ /* 0x000fc80000011602 */
[----:B------:R-:W-:-:S04]  /*5710*/  LOP3.LUT R0, R0, R3, RZ, 0xfc, !PT ;  /* 0x0000000300007212 */ /* 0x000fc800078efcff */
[----:B------:R-:W-:Y:S02]  /*5720*/  PRMT R8, R0, 0x7610, R8 ;  /* 0x0000761000087816 */ /* 0x000fe40000000008 */
.L_x_15027:
[----:B------:R-:W-:Y:S05]  /*5730*/  BSYNC B0 ;  /* 0x0000000000007941 */ /* 0x000fea0003800000 */
.L_x_15026:
[----:B------:R0:W-:Y:S01]  /*5740*/  STG.E.U8 [R16.64], R8 ;  /* 0x0000000810007986 */ /* 0x0001e2000c101124 */
[----:B------:R-:W-:Y:S05]  /*5750*/  BRA `(.L_x_15006) ;  /* 0x0000049000007947 */ /* 0x000fea0003800000 */
.L_x_15024:
        /* <DEDUP_REMOVED lines=17> */
.L_x_15031:
[----:B------:R-:W-:-:S04]  /*5870*/  LOP3.LUT R2, R3, 0x80000000, RZ, 0xc0, !PT ;  /* 0x8000000003027812 */ /* 0x000fc800078ec0ff */
[----:B------:R-:W-:-:S04]  /*5880*/  SHF.R.U32.HI R3, RZ, 0x18, R2 ;  /* 0x00000018ff037819 */ /* 0x000fc80000011602 */
[----:B------:R-:W-:-:S04]  /*5890*/  LOP3.LUT R0, R0, R3, RZ, 0xfc, !PT ;  /* 0x0000000300007212 */ /* 0x000fc800078efcff */
[----:B------:R-:W-:Y:S02]  /*58a0*/  PRMT R8, R0, 0x7610, R8 ;  /* 0x0000761000087816 */ /* 0x000fe40000000008 */
.L_x_15030:
[----:B------:R-:W-:Y:S05]  /*58b0*/  BSYNC B0 ;  /* 0x0000000000007941 */ /* 0x000fea0003800000 */
.L_x_15029:
[----:B------:R0:W-:Y:S01]  /*58c0*/  STG.E.U8 [R16.64], R8 ;  /* 0x0000000810007986 */ /* 0x0001e2000c101124 */
[----:B------:R-:W-:Y:S05]  /*58d0*/  BRA `(.L_x_15006) ;  /* 0x0000031000007947 */ /* 0x000fea0003800000 */
.L_x_15023:
        /* <DEDUP_REMOVED lines=22> */
.L_x_15005:
        /* <DEDUP_REMOVED lines=20> */
.L_x_15033:
[----:B------:R-:W-:-:S06]  /*5b80*/  HADD2.F32 R2, -RZ, R0.H0_H0 ;  /* 0x20000000ff027230 */ /* 0x000fcc0000004100 */
[----:B------:R-:W0:Y:S02]  /*5b90*/  F2I.U64.TRUNC R2, R2 ;  /* 0x0000000200027311 */ /* 0x000e24000020d800 */
[----:B0-----:R0:W-:Y:S01]  /*5ba0*/  STG.E.64 [R16.64], R2 ;  /* 0x0000000210007986 */ /* 0x0011e2000c101b24 */
[----:B------:R-:W-:Y:S05]  /*5bb0*/  BRA `(.L_x_15006) ;  /* 0x0000003000007947 */ /* 0x000fea0003800000 */
.L_x_15032:
[----:B------:R-:W-:-:S04]  /*5bc0*/  HADD2.F32 R0, -RZ, R0.H0_H0 ;  /* 0x20000000ff007230 */ /* 0x000fc80000004100 */
[----:B------:R-:W0:Y:S02]  /*5bd0*/  F2I.FTZ.U32.TRUNC.NTZ R3, R0 ;  /* 0x0000000000037305 */ /* 0x000e24000021f000 */
[----:B0-----:R0:W-:Y:S02]  /*5be0*/  STG.E [R16.64], R3 ;  /* 0x0000000310007986 */ /* 0x0011e4000c101924 */
.L_x_15006:
        /* <DEDUP_REMOVED lines=231> */
.L_x_15034:
        /* <DEDUP_REMOVED lines=20> */
.L_x_15038:
[----:B------:R-:W2:Y:S02]  /*6ba0*/  LDG.E.U8 R2, [R2.64] ;  /* 0x0000002402027981 */ /* 0x000ea4000c1e1100 */
[----:B--2---:R-:W0:Y:S02]  /*6bb0*/  I2F.U16 R0, R2 ;  /* 0x0000000200007306 */ /* 0x004e240000101000 */
[----:B0-----:R-:W-:Y:S01]  /*6bc0*/  F2FP.PACK_AB R0, RZ, R0 ;  /* 0x00000000ff00723e */ /* 0x001fe200000000ff */
[----:B------:R-:W-:Y:S05]  /*6bd0*/  BRA `(.L_x_15040) ;  /* 0x00000e1000007947 */ /* 0x000fea0003800000 */
.L_x_15037:
        /* <DEDUP_REMOVED lines=10> */
.L_x_15042:
[----:B------:R-:W2:Y:S02]  /*6c80*/  LDG.E R2, [R2.64] ;  /* 0x0000002402027981 */ /* 0x000ea4000c1e1900 */
[----:B--2---:R-:W0:Y:S02]  /*6c90*/  I2F R0, R2 ;  /* 0x0000000200007306 */ /* 0x004e240000201400 */
[----:B0-----:R-:W-:Y:S01]  /*6ca0*/  F2FP.PACK_AB R0, RZ, R0 ;  /* 0x00000000ff00723e */ /* 0x001fe200000000ff */
[----:B------:R-:W-:Y:S05]  /*6cb0*/  BRA `(.L_x_15040) ;  /* 0x00000d3000007947 */ /* 0x000fea0003800000 */
.L_x_15041:
[----:B------:R-:W2:Y:S02]  /*6cc0*/  LDG.E.U16 R2, [R2.64] ;  /* 0x0000002402027981 */ /* 0x000ea4000c1e1500 */
[----:B--2---:R-:W0:Y:S02]  /*6cd0*/  I2F.S16 R0, R2 ;  /* 0x0000000200007306 */ /* 0x004e240000101400 */
[----:B0-----:R-:W-:Y:S01]  /*6ce0*/  F2FP.PACK_AB R0, RZ, R0 ;  /* 0x00000000ff00723e */ /* 0x001fe200000000ff */
[----:B------:R-:W-:Y:S05]  /*6cf0*/  BRA `(.L_x_15040) ;  /* 0x00000cf000007947 */ /* 0x000fea0003800000 */
.L_x_15036:
        /* <DEDUP_REMOVED lines=9> */
.L_x_15044:
[----:B------:R0:W5:Y:S01]  /*6d90*/  LDG.E.U16 R0, [R2.64] ;  /* 0x0000002402007981 */ /* 0x000162000c1e1500 */
[----:B------:R-:W-:Y:S05]  /*6da0*/  BRA `(.L_x_15040) ;  /* 0x00000c4000007947 */ /* 0x000fea0003800000 */
.L_x_15043:
        /* <DEDUP_REMOVED lines=9> */
.L_x_15046:
[----:B------:R0:W5:Y:S01]  /*6e40*/  LDG.E.U16 R0, [R2.64] ;  /* 0x0000002402007981 */ /* 0x000162000c1e1500 */
[----:B------:R-:W-:Y:S05]  /*6e50*/  BRA `(.L_x_15040) ;  /* 0x00000b9000007947 */ /* 0x000fea0003800000 */
.L_x_15045:
[----:B------:R-:W2:Y:S02]  /*6e60*/  LDG.E.64 R2, [R2.64] ;  /* 0x0000002402027981 */ /* 0x000ea4000c1e1b00 */
[----:B--2---:R-:W0:Y:S01]  /*6e70*/  F2F.F32.F64 R0, R2 ;  /* 0x0000000200007310 */ /* 0x004e220000301000 */
[----:B------:R-:W0:-:S14]  /*6e80*/  DSETP.GEU.AND P0, PT, |R2|, c[0x2][0x0], PT ;  /* 0x008000000200762a */ /* 0x000e1c0003f0e200 */
[----:B0-----:R-:W-:-:S05]  /*6e90*/  @!P0 FMUL R0, R0, 1.175494350822287508e-38 ;  /* 0x0080000000008820 */ /* 0x001fca0000400000 */
[----:B------:R-:W-:Y:S01]  /*6ea0*/  F2FP.PACK_AB R0, RZ, R0 ;  /* 0x00000000ff00723e */ /* 0x000fe200000000ff */
[----:B------:R-:W-:Y:S05]  /*6eb0*/  BRA `(.L_x_15040) ;  /* 0x00000b3000007947 */ /* 0x000fea0003800000 */
.L_x_15035:
        /* <DEDUP_REMOVED lines=13> */
.L_x_15049:
[----:B------:R-:W2:Y:S02]  /*6f90*/  LDG.E.64 R2, [R2.64] ;  /* 0x0000002402027981 */ /* 0x000ea4000c1e1b00 */
[----:B--2---:R-:W0:Y:S01]  /*6fa0*/  F2F.F32.F64 R0, R2 ;  /* 0x0000000200007310 */ /* 0x004e220000301000 */
[----:B------:R-:W0:-:S14]  /*6fb0*/  DSETP.GEU.AND P0, PT, |R2|, c[0x2][0x0], PT ;  /* 0x008000000200762a */ /* 0x000e1c0003f0e200 */
[----:B0-----:R-:W-:-:S05]  /*6fc0*/  @!P0 FMUL R0, R0, 1.175494350822287508e-38 ;  /* 0x0080000000008820 */ /* 0x001fca0000400000 */
[----:B------:R-:W-:Y:S01]  /*6fd0*/  F2FP.PACK_AB R0, RZ, R0 ;  /* 0x00000000ff00723e */ /* 0x000fe200000000ff */
[----:B------:R-:W-:Y:S05]  /*6fe0*/  BRA `(.L_x_15040) ;  /* 0x00000a0000007947 */ /* 0x000fea0003800000 */
.L_x_15048:
        /* <DEDUP_REMOVED lines=28> */
.L_x_15051:
        /* <DEDUP_REMOVED lines=15> */
.L_x_15050:
[----:B------:R-:W2:Y:S02]  /*72a0*/  LDG.E.U16 R0, [R2.64] ;  /* 0x0000002402007981 */ /* 0x000ea4000c1e1500 */
[----:B--2---:R-:W-:-:S04]  /*72b0*/  PRMT R0, RZ, 0x5410, R0 ;  /* 0x00005410ff007816 */ /* 0x004fc80000000000 */
[----:B------:R-:W-:Y:S01]  /*72c0*/  F2FP.PACK_AB R0, RZ, R0 ;  /* 0x00000000ff00723e */ /* 0x000fe200000000ff */
[----:B------:R-:W-:Y:S05]  /*72d0*/  BRA `(.L_x_15040) ;  /* 0x0000071000007947 */ /* 0x000fea0003800000 */
.L_x_15047:
        /* <DEDUP_REMOVED lines=12> */
.L_x_15054:
        /* <DEDUP_REMOVED lines=21> */
.L_x_15058:
[----:B------:R-:W-:Y:S05]  /*74f0*/  BSYNC B1 ;  /* 0x0000000000017941 */ /* 0x000fea0003800000 */
.L_x_15057:
[----:B------:R-:W-:Y:S01]  /*7500*/  LEA R3, R0, 0x3b800000, 0x17 ;  /* 0x3b80000000037811 */ /* 0x000fe200078eb8ff */
[----:B------:R-:W-:-:S05]  /*7510*/  IMAD.SHL.U32 R0, R2, 0x100000, RZ ;  /* 0x0010000002007824 */ /* 0x000fca00078e00ff */
[----:B------:R-:W-:Y:S02]  /*7520*/  LOP3.LUT R0, R3, R0, R4, 0xfe, !PT ;  /* 0x0000000003007212 */ /* 0x000fe400078efe04 */
.L_x_15056:
[----:B------:R-:W-:Y:S05]  /*7530*/  BSYNC B0 ;  /* 0x0000000000007941 */ /* 0x000fea0003800000 */
.L_x_15055:
[----:B------:R-:W-:Y:S01]  /*7540*/  F2FP.PACK_AB R0, RZ, R0 ;  /* 0x00000000ff00723e */ /* 0x000fe200000000ff */
[----:B------:R-:W-:Y:S05]  /*7550*/  BRA `(.L_x_15040) ;  /* 0x0000049000007947 */ /* 0x000fea0003800000 */
.L_x_15053:
        /* <DEDUP_REMOVED lines=21> */
.L_x_15062:
[----:B------:R-:W-:Y:S05]  /*76b0*/  BSYNC B1 ;  /* 0x0000000000017941 */ /* 0x000fea0003800000 */
.L_x_15061:
[----:B------:R-:W-:Y:S01]  /*76c0*/  LEA R3, R0, 0x37800000, 0x17 ;  /* 0x3780000000037811 */ /* 0x000fe200078eb8ff */
[----:B------:R-:W-:-:S05]  /*76d0*/  IMAD.SHL.U32 R0, R2, 0x200000, RZ ;  /* 0x0020000002007824 */ /* 0x000fca00078e00ff */
[----:B------:R-:W-:Y:S02]  /*76e0*/  LOP3.LUT R0, R3, R0, R4, 0xfe, !PT ;  /* 0x0000000003007212 */ /* 0x000fe400078efe04 */
.L_x_15060:
[----:B------:R-:W-:Y:S05]  /*76f0*/  BSYNC B0 ;  /* 0x0000000000007941 */ /* 0x000fea0003800000 */
.L_x_15059:
[----:B------:R-:W-:Y:S01]  /*7700*/  F2FP.PACK_AB R0, RZ, R0 ;  /* 0x00000000ff00723e */ /* 0x000fe200000000ff */
[----:B------:R-:W-:Y:S05]  /*7710*/  BRA `(.L_x_15040) ;  /* 0x000002d000007947 */ /* 0x000fea0003800000 */
.L_x_15052:
        /* <DEDUP_REMOVED lines=14> */
.L_x_15066:
[----:B------:R-:W-:Y:S05]  /*7800*/  BSYNC B0 ;  /* 0x0000000000007941 */ /* 0x000fea0003800000 */
.L_x_15065:
[----:B------:R-:W-:Y:S01]  /*7810*/  F2FP.PACK_AB R0, RZ, R0 ;  /* 0x00000000ff00723e */ /* 0x000fe200000000ff */
[----:B------:R-:W-:Y:S05]  /*7820*/  BRA `(.L_x_15040) ;  /* 0x000001c000007947 */ /* 0x000fea0003800000 */
.L_x_15039:
        /* <DEDUP_REMOVED lines=21> */
.L_x_15064:
[----:B------:R-:W2:Y:S02]  /*7980*/  LDG.E.64 R2, [R2.64] ;  /* 0x0000002402027981 */ /* 0x000ea4000c1e1b00 */
[----:B--2---:R-:W0:Y:S02]  /*7990*/  I2F.U64 R0, R2 ;  /* 0x0000000200007312 */ /* 0x004e240000301000 */
[----:B0-----:R-:W-:Y:S01]  /*79a0*/  F2FP.PACK_AB R0, RZ, R0 ;  /* 0x00000000ff00723e */ /* 0x001fe200000000ff */
[----:B------:R-:W-:Y:S05]  /*79b0*/  BRA `(.L_x_15040) ;  /* 0x0000003000007947 */ /* 0x000fea0003800000 */
.L_x_15063:
[----:B------:R-:W2:Y:S02]  /*79c0*/  LDG.E R2, [R2.64] ;  /* 0x0000002402027981 */ /* 0x000ea4000c1e1900 */
[----:B--2---:R-:W0:Y:S02]  /*79d0*/  I2F.U32 R0, R2 ;  /* 0x0000000200007306 */ /* 0x004e240000201000 */
[----:B0-----:R-:W-:-:S06]  /*79e0*/  F2FP.PACK_AB R0, RZ, R0 ;  /* 0x00000000ff00723e */ /* 0x001fcc00000000ff */
.L_x_15040:
        /* <DEDUP_REMOVED lines=19> */
.L_x_15070:
[----:B------:R-:W-:-:S06]  /*7b20*/  HADD2.F32 R3, -RZ, R0.H0_H0 ;  /* 0x20000000ff037230 */ /* 0x000fcc0000004100 */
[----:B------:R-:W0:Y:S02]  /*7b30*/  F2I.S64.TRUNC R2, R3 ;  /* 0x0000000300027311 */ /* 0x000e24000020d900 */
[----:B0-----:R0:W-:Y:S01]  /*7b40*/  STG.E.U8 [R16.64], R2 ;  /* 0x0000000210007986 */ /* 0x0011e2000c101124 */
[----:B------:R-:W-:Y:S05]  /*7b50*/  BRA `(.L_x_15072) ;  /* 0x00000e4000007947 */ /* 0x000fea0003800000 */
.L_x_15069:
        /* <DEDUP_REMOVED lines=10> */
.L_x_15074:
[----:B------:R-:W-:-:S04]  /*7c00*/  HADD2.F32 R0, -RZ, R0.H0_H0 ;  /* 0x20000000ff007230 */ /* 0x000fc80000004100 */
[----:B------:R-:W0:Y:S02]  /*7c10*/  F2I.FTZ.TRUNC.NTZ R3, R0 ;  /* 0x0000000000037305 */ /* 0x000e24000021f100 */
[----:B0-----:R0:W-:Y:S01]  /*7c20*/  STG.E [R16.64], R3 ;  /* 0x0000000310007986 */ /* 0x0011e2000c101924 */
[----:B------:R-:W-:Y:S05]  /*7c30*/  BRA `(.L_x_15072) ;  /* 0x00000d6000007947 */ /* 0x000fea0003800000 */
.L_x_15073:
[----:B------:R-:W-:-:S04]  /*7c40*/  HADD2.F32 R0, -RZ, R0.H0_H0 ;  /* 0x20000000ff007230 */ /* 0x000fc80000004100 */
[----:B------:R-:W0:Y:S02]  /*7c50*/  F2I.FTZ.TRUNC.NTZ R3, R0 ;  /* 0x0000000000037305 */ /* 0x000e24000021f100 */
[----:B0-----:R0:W-:Y:S01]  /*7c60*/  STG.E.U16 [R16.64], R3 ;  /* 0x0000000310007986 */ /* 0x0011e2000c101524 */
[----:B------:R-:W-:Y:S05]  /*7c70*/  BRA `(.L_x_15072) ;  /* 0x00000d2000007947 */ /* 0x000fea0003800000 */
.L_x_15068:
        /* <DEDUP_REMOVED lines=9> */
.L_x_15076:
[----:B------:R0:W-:Y:S01]  /*7d10*/  STG.E.U16 [R16.64], R0 ;  /* 0x0000000010007986 */ /* 0x0001e2000c101524 */
[----:B------:R-:W-:Y:S05]  /*7d20*/  BRA `(.L_x_15072) ;  /* 0x00000c7000007947 */ /* 0x000fea0003800000 */
.L_x_15075:
        /* <DEDUP_REMOVED lines=10> */
.L_x_15078:
[----:B------:R-:W-:-:S05]  /*7dd0*/  HADD2.F32 R0, -RZ, R0.H0_H0 ;  /* 0x20000000ff007230 */ /* 0x000fca0000004100 */
[----:B------:R-:W-:-:S04]  /*7de0*/  F2FP.PACK_AB R0, RZ, R0 ;  /* 0x00000000ff00723e */ /* 0x000fc800000000ff */
[----:B------:R-:W-:-:S05]  /*7df0*/  PRMT R0, R0, 0x5410, RZ ;  /* 0x0000541000007816 */ /* 0x000fca00000000ff */
[----:B------:R0:W-:Y:S01]  /*7e00*/  STG.E [R16.64], R0 ;  /* 0x0000000010007986 */ /* 0x0001e2000c101924 */
[----:B------:R-:W-:Y:S05]  /*7e10*/  BRA `(.L_x_15072) ;  /* 0x00000b8000007947 */ /* 0x000fea0003800000 */
.L_x_15077:
[----:B------:R-:W-:-:S05]  /*7e20*/  HADD2.F32 R2, -RZ, R0.H0_H0 ;  /* 0x20000000ff027230 */ /* 0x000fca0000004100 */
[----:B------:R-:W-:-:S06]  /*7e30*/  FMUL.FTZ R2, R2, 1 ;  /* 0x3f80000002027820 */ /* 0x000fcc0000410000 */
[----:B------:R-:W0:Y:S02]  /*7e40*/  F2F.F64.F32 R2, R2 ;  /* 0x0000000200027310 */ /* 0x000e240000201800 */
[----:B0-----:R0:W-:Y:S01]  /*7e50*/  STG.E.64 [R16.64], R2 ;  /* 0x0000000210007986 */ /* 0x0011e2000c101b24 */
[----:B------:R-:W-:Y:S05]  /*7e60*/  BRA `(.L_x_15072) ;  /* 0x00000b3000007947 */ /* 0x000fea0003800000 */
.L_x_15067:
        /* <DEDUP_REMOVED lines=13> */
.L_x_15081:
[----:B------:R-:W-:Y:S01]  /*7f40*/  HADD2.F32 R0, -RZ, R0.H0_H0 ;  /* 0x20000000ff007230 */ /* 0x000fe20000004100 */
[----:B------:R-:W-:-:S04]  /*7f50*/  CS2R R6, SRZ ;  /* 0x0000000000067805 */ /* 0x000fc8000001ff00 */
[----:B------:R-:W-:-:S04]  /*7f60*/  FMUL.FTZ R0, R0, 1 ;  /* 0x3f80000000007820 */ /* 0x000fc80000410000 */
[----:B------:R-:W0:Y:S02]  /*7f70*/  F2F.F64.F32 R4, R0 ;  /* 0x0000000000047310 */ /* 0x000e240000201800 */
[----:B0-----:R0:W-:Y:S01]  /*7f80*/  STG.E.128 [R16.64], R4 ;  /* 0x0000000410007986 */ /* 0x0011e2000c101d24 */
[----:B------:R-:W-:Y:S05]  /*7f90*/  BRA `(.L_x_15072) ;  /* 0x00000a0000007947 */ /* 0x000fea0003800000 */
.L_x_15080:
        /* <DEDUP_REMOVED lines=21> */
.L_x_15085:
[----:B------:R-:W-:Y:S05]  /*80f0*/  BSYNC B0 ;  /* 0x0000000000007941 */ /* 0x000fea0003800000 */
.L_x_15084:
[----:B------:R-:W-:-:S05]  /*8100*/  LOP3.LUT R3, R0, R3, RZ, 0xfc, !PT ;  /* 0x0000000300037212 */ /* 0x000fca00078efcff */
[----:B------:R0:W-:Y:S01]  /*8110*/  STG.E.U8 [R16.64], R3 ;  /* 0x0000000310007986 */ /* 0x0001e2000c101124 */
[----:B------:R-:W-:Y:S05]  /*8120*/  BRA `(.L_x_15072) ;  /* 0x0000087000007947 */ /* 0x000fea0003800000 */
.L_x_15083:
        /* <DEDUP_REMOVED lines=13> */
.L_x_15087:
[----:B------:R-:W-:Y:S01]  /*8200*/  IMAD.MOV.U32 R0, RZ, RZ, 0x7f ;  /* 0x0000007fff007424 */ /* 0x000fe200078e00ff */
[----:B------:R-:W-:-:S04]  /*8210*/  ISETP.GT.U32.AND P0, PT, R2, 0x7f800000, PT ;  /* 0x7f8000000200780c */ /* 0x000fc80003f04070 */
[----:B------:R-:W-:-:S04]  /*8220*/  SEL R0, R0, 0x7c, P0 ;  /* 0x0000007c00007807 */ /* 0x000fc80000000000 */
.L_x_15088:
[----:B------:R-:W-:Y:S05]  /*8230*/  BSYNC B0 ;  /* 0x0000000000007941 */ /* 0x000fea0003800000 */
.L_x_15086:
[----:B------:R-:W-:-:S04]  /*8240*/  LOP3.LUT R2, R3, 0x80000000, RZ, 0xc0, !PT ;  /* 0x8000000003027812 */ /* 0x000fc800078ec0ff */
[----:B------:R-:W-:-:S04]  /*8250*/  SHF.R.U32.HI R3, RZ, 0x18, R2 ;  /* 0x00000018ff037819 */ /* 0x000fc80000011602 */
[----:B------:R-:W-:-:S05]  /*8260*/  LOP3.LUT R3, R0, R3, RZ, 0xfc, !PT ;  /* 0x0000000300037212 */ /* 0x000fca00078efcff */
[----:B------:R0:W-:Y:S01]  /*8270*/  STG.E.U8 [R16.64], R3 ;  /* 0x0000000310007986 */ /* 0x0001e2000c101124 */
[----:B------:R-:W-:Y:S05]  /*8280*/  BRA `(.L_x_15072) ;  /* 0x0000071000007947 */ /* 0x000fea0003800000 */
.L_x_15082:
[----:B------:R-:W-:-:S05]  /*8290*/  HADD2.F32 R0, -RZ, R0.H0_H0 ;  /* 0x20000000ff007230 */ /* 0x000fca0000004100 */
[----:B------:R-:W-:-:S05]  /*82a0*/  F2FP.BF16.PACK_AB R0, RZ, R0 ;  /* 0x00000000ff00723e */ /* 0x000fca00000010ff */
[----:B------:R0:W-:Y:S01]  /*82b0*/  STG.E.U16 [R16.64], R0 ;  /* 0x0000000010007986 */ /* 0x0001e2000c101524 */
[----:B------:R-:W-:Y:S05]  /*82c0*/  BRA `(.L_x_15072) ;  /* 0x000006d000007947 */ /* 0x000fea0003800000 */
.L_x_15079:
        /* <DEDUP_REMOVED lines=12> */
.L_x_15091:
        /* <DEDUP_REMOVED lines=17> */
.L_x_15094:
[----:B------:R-:W-:-:S04]  /*84a0*/  LOP3.LUT R2, R3, 0x80000000, RZ, 0xc0, !PT ;  /* 0x8000000003027812 */ /* 0x000fc800078ec0ff */
[----:B------:R-:W-:-:S04]  /*84b0*/  SHF.R.U32.HI R3, RZ, 0x18, R2 ;  /* 0x00000018ff037819 */ /* 0x000fc80000011602 */
[----:B------:R-:W-:-:S04]  /*84c0*/  LOP3.LUT R0, R0, R3, RZ, 0xfc, !PT ;  /* 0x0000000300007212 */ /* 0x000fc800078efcff */
[----:B------:R-:W-:Y:S02]  /*84d0*/  PRMT R8, R0, 0x7610, R8 ;  /* 0x0000761000087816 */ /* 0x000fe40000000008 */
.L_x_15093:
[----:B------:R-:W-:Y:S05]  /*84e0*/  BSYNC B0 ;  /* 0x0000000000007941 */ /* 0x000fea0003800000 */
.L_x_15092:
[----:B------:R0:W-:Y:S01]  /*84f0*/  STG.E.U8 [R16.64], R8 ;  /* 0x0000000810007986 */ /* 0x0001e2000c101124 */
[----:B------:R-:W-:Y:S05]  /*8500*/  BRA `(.L_x_15072) ;  /* 0x0000049000007947 */ /* 0x000fea0003800000 */
.L_x_15090:
        /* <DEDUP_REMOVED lines=17> */
.L_x_15097:
[----:B------:R-:W-:-:S04]  /*8620*/  LOP3.LUT R2, R3, 0x80000000, RZ, 0xc0, !PT ;  /* 0x8000000003027812 */ /* 0x000fc800078ec0ff */
[----:B------:R-:W-:-:S04]  /*8630*/  SHF.R.U32.HI R3, RZ, 0x18, R2 ;  /* 0x00000018ff037819 */ /* 0x000fc80000011602 */
[----:B------:R-:W-:-:S04]  /*8640*/  LOP3.LUT R0, R0, R3, RZ, 0xfc, !PT ;  /* 0x0000000300007212 */ /* 0x000fc800078efcff */
[----:B------:R-:W-:Y:S02]  /*8650*/  PRMT R8, R0, 0x7610, R8 ;  /* 0x0000761000087816 */ /* 0x000fe40000000008 */
.L_x_15096:
[----:B------:R-:W-:Y:S05]  /*8660*/  BSYNC B0 ;  /* 0x0000000000007941 */ /* 0x000fea0003800000 */
.L_x_15095:
[----:B------:R0:W-:Y:S01]  /*8670*/  STG.E.U8 [R16.64], R8 ;  /* 0x0000000810007986 */ /* 0x0001e2000c101124 */
[----:B------:R-:W-:Y:S05]  /*8680*/  BRA `(.L_x_15072) ;  /* 0x0000031000007947 */ /* 0x000fea0003800000 */
.L_x_15089:
        /* <DEDUP_REMOVED lines=22> */
.L_x_15071:
        /* <DEDUP_REMOVED lines=20> */
.L_x_15099:
[----:B------:R-:W-:-:S06]  /*8930*/  HADD2.F32 R2, -RZ, R0.H0_H0 ;  /* 0x20000000ff027230 */ /* 0x000fcc0000004100 */
[----:B------:R-:W0:Y:S02]  /*8940*/  F2I.U64.TRUNC R2, R2 ;  /* 0x0000000200027311 */ /* 0x000e24000020d800 */
[----:B0-----:R0:W-:Y:S01]  /*8950*/  STG.E.64 [R16.64], R2 ;  /* 0x0000000210007986 */ /* 0x0011e2000c101b24 */
[----:B------:R-:W-:Y:S05]  /*8960*/  BRA `(.L_x_15072) ;  /* 0x0000003000007947 */ /* 0x000fea0003800000 */
.L_x_15098:
[----:B------:R-:W-:-:S04]  /*8970*/  HADD2.F32 R0, -RZ, R0.H0_H0 ;  /* 0x20000000ff007230 */ /* 0x000fc80000004100 */
[----:B------:R-:W0:Y:S02]  /*8980*/  F2I.FTZ.U32.TRUNC.NTZ R3, R0 ;  /* 0x0000000000037305 */ /* 0x000e24000021f000 */
[----:B0-----:R0:W-:Y:S02]  /*8990*/  STG.E [R16.64], R3 ;  /* 0x0000000310007986 */ /* 0x0011e4000c101924 */
.L_x_15072:
[----:B------:R-:W-:Y:S02]  /*89a0*/  IADD3 R19, R19, 0x80, RZ ;  /* 0x0000008013137810 */ /* 0x000fe40007ffe0ff */
.L_x_14967:
[----:B------:R-:W-:Y:S05]  /*89b0*/  BSYNC B6 ;  /* 0x0000000000067941 */ /* 0x000fea0003800000 */
.L_x_14966:
        /* <DEDUP_REMOVED lines=230> */
.L_x_15100:
        /* <DEDUP_REMOVED lines=20> */
.L_x_15104:
[----:B------:R-:W2:Y:S02]  /*9960*/  LDG.E.U8 R2, [R2.64] ;  /* 0x0000002402027981 */ /* 0x000ea4000c1e1100 */
[----:B--2---:R-:W0:Y:S02]  /*9970*/  I2F.U16 R0, R2 ;  /* 0x0000000200007306 */ /* 0x004e240000101000 */
[----:B0-----:R-:W-:Y:S01]  /*9980*/  F2FP.PACK_AB R0, RZ, R0 ;  /* 0x00000000ff00723e */ /* 0x001fe200000000ff */
[----:B------:R-:W-:Y:S05]  /*9990*/  BRA `(.L_x_15106) ;  /* 0x00000e1000007947 */ /* 0x000fea0003800000 */
.L_x_15103:
        /* <DEDUP_REMOVED lines=10> */
.L_x_15108:
[----:B------:R-:W2:Y:S02]  /*9a40*/  LDG.E R2, [R2.64] ;  /* 0x0000002402027981 */ /* 0x000ea4000c1e1900 */
[----:B--2---:R-:W0:Y:S02]  /*9a50*/  I2F R0, R2 ;  /* 0x0000000200007306 */ /* 0x004e240000201400 */
[----:B0-----:R-:W-:Y:S01]  /*9a60*/  F2FP.PACK_AB R0, RZ, R0 ;  /* 0x00000000ff00723e */ /* 0x001fe200000000ff */
[----:B------:R-:W-:Y:S05]  /*9a70*/  BRA `(.L_x_15106) ;  /* 0x00000d3000007947 */ /* 0x000fea0003800000 */
.L_x_15107:
[----:B------:R-:W2:Y:S02]  /*9a80*/  LDG.E.U16 R2, [R2.64] ;  /* 0x0000002402027981 */ /* 0x000ea4000c1e1500 */
[----:B--2---:R-:W0:Y:S02]  /*9a90*/  I2F.S16 R0, R2 ;  /* 0x0000000200007306 */ /* 0x004e240000101400 */
[----:B0-----:R-:W-:Y:S01]  /*9aa0*/  F2FP.PACK_AB R0, RZ, R0 ;  /* 0x00000000ff00723e */ /* 0x001fe200000000ff */
[----:B------:R-:W-:Y:S05]  /*9ab0*/  BRA `(.L_x_15106) ;  /* 0x00000cf000007947 */ /* 0x000fea0003800000 */
.L_x_15102:
        /* <DEDUP_REMOVED lines=9> */
.L_x_15110:
[----:B------:R0:W5:Y:S01]  /*9b50*/  LDG.E.U16 R0, [R2.64] ;  /* 0x0000002402007981 */ /* 0x000162000c1e1500 */
[----:B------:R-:W-:Y:S05]  /*9b60*/  BRA `(.L_x_15106) ;  /* 0x00000c4000007947 */ /* 0x000fea0003800000 */
.L_x_15109:
        /* <DEDUP_REMOVED lines=9> */
.L_x_15112:
[----:B------:R0:W5:Y:S01]  /*9c00*/  LDG.E.U16 R0, [R2.64] ;  /* 0x0000002402007981 */ /* 0x000162000c1e1500 */
[----:B------:R-:W-:Y:S05]  /*9c10*/  BRA `(.L_x_15106) ;  /* 0x00000b9000007947 */ /* 0x000fea0003800000 */
.L_x_15111:
[----:B------:R-:W2:Y:S02]  /*9c20*/  LDG.E.64 R2, [R2.64] ;  /* 0x0000002402027981 */ /* 0x000ea4000c1e1b00 */
[----:B--2---:R-:W0:Y:S01]  /*9c30*/  F2F.F32.F64 R0, R2 ;  /* 0x0000000200007310 */ /* 0x004e220000301000 */
[----:B------:R-:W0:-:S14]  /*9c40*/  DSETP.GEU.AND P0, PT, |R2|, c[0x2][0x0], PT ;  /* 0x008000000200762a */ /* 0x000e1c0003f0e200 */
[----:B0-----:R-:W-:-:S05]  /*9c50*/  @!P0 FMUL R0, R0, 1.175494350822287508e-38 ;  /* 0x0080000000008820 */ /* 0x001fca0000400000 */
[----:B------:R-:W-:Y:S01]  /*9c60*/  F2FP.PACK_AB R0, RZ, R0 ;  /* 0x00000000ff00723e */ /* 0x000fe200000000ff */
[----:B------:R-:W-:Y:S05]  /*9c70*/  BRA `(.L_x_15106) ;  /* 0x00000b3000007947 */ /* 0x000fea0003800000 */
.L_x_15101:
        /* <DEDUP_REMOVED lines=13> */
.L_x_15115:
[----:B------:R-:W2:Y:S02]  /*9d50*/  LDG.E.64 R2, [R2.64] ;  /* 0x0000002402027981 */ /* 0x000ea4000c1e1b00 */
[----:B--2---:R-:W0:Y:S01]  /*9d60*/  F2F.F32.F64 R0, R2 ;  /* 0x0000000200007310 */ /* 0x004e220000301000 */
[----:B------:R-:W0:-:S14]  /*9d70*/  DSETP.GEU.AND P0, PT, |R2|, c[0x2][0x0], PT ;  /* 0x008000000200762a */ /* 0x000e1c0003f0e200 */
[----:B0-----:R-:W-:-:S05]  /*9d80*/  @!P0 FMUL R0, R0, 1.175494350822287508e-38 ;  /* 0x0080000000008820 */ /* 0x001fca0000400000 */
[----:B------:R-:W-:Y:S01]  /*9d90*/  F2FP.PACK_AB R0, RZ, R0 ;  /* 0x00000000ff00723e */ /* 0x000fe200000000ff */
[----:B------:R-:W-:Y:S05]  /*9da0*/  BRA `(.L_x_15106) ;  /* 0x00000a0000007947 */ /* 0x000fea0003800000 */
.L_x_15114:
        /* <DEDUP_REMOVED lines=28> */
.L_x_15117:
        /* <DEDUP_REMOVED lines=15> */
.L_x_15116:
[----:B------:R-:W2:Y:S02]  /*a060*/  LDG.E.U16 R0, [R2.64] ;  /* 0x0000002402007981 */ /* 0x000ea4000c1e1500 */
[----:B--2---:R-:W-:-:S04]  /*a070*/  PRMT R0, RZ, 0x5410, R0 ;  /* 0x00005410ff007816 */ /* 0x004fc80000000000 */
[----:B------:R-:W-:Y:S01]  /*a080*/  F2FP.PACK_AB R0, RZ, R0 ;  /* 0x00000000ff00723e */ /* 0x000fe200000000ff */
[----:B------:R-:W-:Y:S05]  /*a090*/  BRA `(.L_x_15106) ;  /* 0x0000071000007947 */ /* 0x000fea0003800000 */
.L_x_15113:
        /* <DEDUP_REMOVED lines=12> */
.L_x_15120:
        /* <DEDUP_REMOVED lines=21> */
.L_x_15124:
[----:B------:R-:W-:Y:S05]  /*a2b0*/  BSYNC B1 ;  /* 0x0000000000017941 */ /* 0x000fea0003800000 */
.L_x_15123:
[----:B------:R-:W-:Y:S01]  /*a2c0*/  LEA R3, R0, 0x3b800000, 0x17 ;  /* 0x3b80000000037811 */ /* 0x000fe200078eb8ff */
[----:B------:R-:W-:-:S05]  /*a2d0*/  IMAD.SHL.U32 R0, R2, 0x100000, RZ ;  /* 0x0010000002007824 */ /* 0x000fca00078e00ff */
[----:B------:R-:W-:Y:S02]  /*a2e0*/  LOP3.LUT R0, R3, R0, R4, 0xfe, !PT ;  /* 0x0000000003007212 */ /* 0x000fe400078efe04 */
.L_x_15122:
[----:B------:R-:W-:Y:S05]  /*a2f0*/  BSYNC B0 ;  /* 0x0000000000007941 */ /* 0x000fea0003800000 */
.L_x_15121:
[----:B------:R-:W-:Y:S01]  /*a300*/  F2FP.PACK_AB R0, RZ, R0 ;  /* 0x00000000ff00723e */ /* 0x000fe200000000ff */
[----:B------:R-:W-:Y:S05]  /*a310*/  BRA `(.L_x_15106) ;  /* 0x0000049000007947 */ /* 0x000fea0003800000 */
.L_x_15119:
        /* <DEDUP_REMOVED lines=21> */
.L_x_15128:
[----:B------:R-:W-:Y:S05]  /*a470*/  BSYNC B1 ;  /* 0x0000000000017941 */ /* 0x000fea0003800000 */
.L_x_15127:
[----:B------:R-:W-:Y:S01]  /*a480*/  LEA R3, R0, 0x37800000, 0x17 ;  /* 0x3780000000037811 */ /* 0x000fe200078eb8ff */
[----:B------:R-:W-:-:S05]  /*a490*/  IMAD.SHL.U32 R0, R2, 0x200000, RZ ;  /* 0x0020000002007824 */ /* 0x000fca00078e00ff */
[----:B------:R-:W-:Y:S02]  /*a4a0*/  LOP3.LUT R0, R3, R0, R4, 0xfe, !PT ;  /* 0x0000000003007212 */ /* 0x000fe400078efe04 */
.L_x_15126:
[----:B------:R-:W-:Y:S05]  /*a4b0*/  BSYNC B0 ;  /* 0x0000000000007941 */ /* 0x000fea0003800000 */
.L_x_15125:
[----:B------:R-:W-:Y:S01]  /*a4c0*/  F2FP.PACK_AB R0, RZ, R0 ;  /* 0x00000000ff00723e */ /* 0x000fe200000000ff */
[----:B------:R-:W-:Y:S05]  /*a4d0*/  BRA `(.L_x_15106) ;  /* 0x000002d000007947 */ /* 0x000fea0003800000 */
.L_x_15118:
        /* <DEDUP_REMOVED lines=14> */
.L_x_15132:
[----:B------:R-:W-:Y:S05]  /*a5c0*/  BSYNC B0 ;  /* 0x0000000000007941 */ /* 0x000fea0003800000 */
.L_x_15131:
[----:B------:R-:W-:Y:S01]  /*a5d0*/  F2FP.PACK_AB R0, RZ, R0 ;  /* 0x00000000ff00723e */ /* 0x000fe200000000ff */
[----:B------:R-:W-:Y:S05]  /*a5e0*/  BRA `(.L_x_15106) ;  /* 0x000001c000007947 */ /* 0x000fea0003800000 */
.L_x_15105:
        /* <DEDUP_REMOVED lines=21> */
.L_x_15130:
[----:B------:R-:W2:Y:S02]  /*a740*/  LDG.E.64 R2, [R2.64] ;  /* 0x0000002402027981 */ /* 0x000ea4000c1e1b00 */
[----:B--2---:R-:W0:Y:S02]  /*a750*/  I2F.U64 R0, R2 ;  /* 0x0000000200007312 */ /* 0x004e240000301000 */
[----:B0-----:R-:W-:Y:S01]  /*a760*/  F2FP.PACK_AB R0, RZ, R0 ;  /* 0x00000000ff00723e */ /* 0x001fe200000000ff */
[----:B------:R-:W-:Y:S05]  /*a770*/  BRA `(.L_x_15106) ;  /* 0x0000003000007947 */ /* 0x000fea0003800000 */
.L_x_15129:
[----:B------:R-:W2:Y:S02]  /*a780*/  LDG.E R2, [R2.64] ;  /* 0x0000002402027981 */ /* 0x000ea4000c1e1900 */
[----:B--2---:R-:W0:Y:S02]  /*a790*/  I2F.U32 R0, R2 ;  /* 0x0000000200007306 */ /* 0x004e240000201000 */
[----:B0-----:R-:W-:-:S06]  /*a7a0*/  F2FP.PACK_AB R0, RZ, R0 ;  /* 0x00000000ff00723e */ /* 0x001fcc00000000ff */
.L_x_15106:
        /* <DEDUP_REMOVED lines=19> */
.L_x_15136:
[----:B------:R-:W-:-:S06]  /*a8e0*/  HADD2.F32 R3, -RZ, R0.H0_H0 ;  /* 0x20000000ff037230 */ /* 0x000fcc0000004100 */
[----:B------:R-:W0:Y:S02]  /*a8f0*/  F2I.S64.TRUNC R2, R3 ;  /* 0x0000000300027311 */ /* 0x000e24000020d900 */
[----:B0-----:R-:W-:Y:S01]  /*a900*/  STG.E.U8 [R16.64], R2 ;  /* 0x0000000210007986 */ /* 0x001fe2000c101124 */
[----:B------:R-:W-:Y:S05]  /*a910*/  EXIT ;  /* 0x000000000000794d */ /* 0x000fea0003800000 */
.L_x_15135:
        /* <DEDUP_REMOVED lines=10> */
.L_x_15139:
[----:B------:R-:W-:-:S04]  /*a9c0*/  HADD2.F32 R0, -RZ, R0.H0_H0 ;  /* 0x20000000ff007230 */ /* 0x000fc80000004100 */
[----:B------:R-:W0:Y:S02]  /*a9d0*/  F2I.FTZ.TRUNC.NTZ R3, R0 ;  /* 0x0000000000037305 */ /* 0x000e24000021f100 */
[----:B0-----:R-:W-:Y:S01]  /*a9e0*/  STG.E [R16.64], R3 ;  /* 0x0000000310007986 */ /* 0x001fe2000c101924 */
[----:B------:R-:W-:Y:S05]  /*a9f0*/  EXIT ;  /* 0x000000000000794d */ /* 0x000fea0003800000 */
.L_x_15138:
[----:B------:R-:W-:-:S04]  /*aa00*/  HADD2.F32 R0, -RZ, R0.H0_H0 ;  /* 0x20000000ff007230 */ /* 0x000fc80000004100 */
[----:B------:R-:W0:Y:S02]  /*aa10*/  F2I.FTZ.TRUNC.NTZ R3, R0 ;  /* 0x0000000000037305 */ /* 0x000e24000021f100 */
[----:B0-----:R-:W-:Y:S01]  /*aa20*/  STG.E.U16 [R16.64], R3 ;  /* 0x0000000310007986 */ /* 0x001fe2000c101524 */
[----:B------:R-:W-:Y:S05]  /*aa30*/  EXIT ;  /* 0x000000000000794d */ /* 0x000fea0003800000 */
.L_x_15134:
        /* <DEDUP_REMOVED lines=9> */
.L_x_15141:
[----:B------:R-:W-:Y:S01]  /*aad0*/  STG.E.U16 [R16.64], R0 ;  /* 0x0000000010007986 */ /* 0x000fe2000c101524 */
[----:B------:R-:W-:Y:S05]  /*aae0*/  EXIT ;  /* 0x000000000000794d */ /* 0x000fea0003800000 */
.L_x_15140:
        /* <DEDUP_REMOVED lines=10> */
.L_x_15143:
[----:B------:R-:W-:-:S05]  /*ab90*/  HADD2.F32 R0, -RZ, R0.H0_H0 ;  /* 0x20000000ff007230 */ /* 0x000fca0000004100 */
[----:B------:R-:W-:-:S04]  /*aba0*/  F2FP.PACK_AB R0, RZ, R0 ;  /* 0x00000000ff00723e */ /* 0x000fc800000000ff */
[----:B------:R-:W-:-:S05]  /*abb0*/  PRMT R0, R0, 0x5410, RZ ;  /* 0x0000541000007816 */ /* 0x000fca00000000ff */
[----:B------:R-:W-:Y:S01]  /*abc0*/  STG.E [R16.64], R0 ;  /* 0x0000000010007986 */ /* 0x000fe2000c101924 */
[----:B------:R-:W-:Y:S05]  /*abd0*/  EXIT ;  /* 0x000000000000794d */ /* 0x000fea0003800000 */
.L_x_15142:
[----:B------:R-:W-:-:S05]  /*abe0*/  HADD2.F32 R2, -RZ, R0.H0_H0 ;  /* 0x20000000ff027230 */ /* 0x000fca0000004100 */
[----:B------:R-:W-:-:S06]  /*abf0*/  FMUL.FTZ R2, R2, 1 ;  /* 0x3f80000002027820 */ /* 0x000fcc0000410000 */
[----:B------:R-:W0:Y:S02]  /*ac00*/  F2F.F64.F32 R2, R2 ;  /* 0x0000000200027310 */ /* 0x000e240000201800 */
[----:B0-----:R-:W-:Y:S01]  /*ac10*/  STG.E.64 [R16.64], R2 ;  /* 0x0000000210007986 */ /* 0x001fe2000c101b24 */
[----:B------:R-:W-:Y:S05]  /*ac20*/  EXIT ;  /* 0x000000000000794d */ /* 0x000fea0003800000 */
.L_x_15133:
        /* <DEDUP_REMOVED lines=13> */
.L_x_15146:
[----:B------:R-:W-:Y:S01]  /*ad00*/  HADD2.F32 R0, -RZ, R0.H0_H0 ;  /* 0x20000000ff007230 */ /* 0x000fe20000004100 */
[----:B------:R-:W-:-:S04]  /*ad10*/  CS2R R6, SRZ ;  /* 0x0000000000067805 */ /* 0x000fc8000001ff00 */
[----:B------:R-:W-:-:S04]  /*ad20*/  FMUL.FTZ R0, R0, 1 ;  /* 0x3f80000000007820 */ /* 0x000fc80000410000 */
[----:B------:R-:W0:Y:S02]  /*ad30*/  F2F.F64.F32 R4, R0 ;  /* 0x0000000000047310 */ /* 0x000e240000201800 */
[----:B0-----:R-:W-:Y:S01]  /*ad40*/  STG.E.128 [R16.64], R4 ;  /* 0x0000000410007986 */ /* 0x001fe2000c101d24 */
[----:B------:R-:W-:Y:S05]  /*ad50*/  EXIT ;  /* 0x000000000000794d */ /* 0x000fea0003800000 */
.L_x_15145:
        /* <DEDUP_REMOVED lines=21> */
.L_x_15150:
[----:B------:R-:W-:Y:S05]  /*aeb0*/  BSYNC B0 ;  /* 0x0000000000007941 */ /* 0x000fea0003800000 */
.L_x_15149:
[----:B------:R-:W-:-:S05]  /*aec0*/  LOP3.LUT R3, R0, R3, RZ, 0xfc, !PT ;  /* 0x0000000300037212 */ /* 0x000fca00078efcff */
[----:B------:R-:W-:Y:S01]  /*aed0*/  STG.E.U8 [R16.64], R3 ;  /* 0x0000000310007986 */ /* 0x000fe2000c101124 */
[----:B------:R-:W-:Y:S05]  /*aee0*/  EXIT ;  /* 0x000000000000794d */ /* 0x000fea0003800000 */
.L_x_15148:
        /* <DEDUP_REMOVED lines=13> */
.L_x_15152:
[----:B------:R-:W-:Y:S01]  /*afc0*/  IMAD.MOV.U32 R0, RZ, RZ, 0x7f ;  /* 0x0000007fff007424 */ /* 0x000fe200078e00ff */
[----:B------:R-:W-:-:S04]  /*afd0*/  ISETP.GT.U32.AND P0, PT, R2, 0x7f800000, PT ;  /* 0x7f8000000200780c */ /* 0x000fc80003f04070 */
[----:B------:R-:W-:-:S04]  /*afe0*/  SEL R0, R0, 0x7c, P0 ;  /* 0x0000007c00007807 */ /* 0x000fc80000000000 */
.L_x_15153:
[----:B------:R-:W-:Y:S05]  /*aff0*/  BSYNC B0 ;  /* 0x0000000000007941 */ /* 0x000fea0003800000 */
.L_x_15151:
[----:B------:R-:W-:-:S04]  /*b000*/  LOP3.LUT R2, R3, 0x80000000, RZ, 0xc0, !PT ;  /* 0x8000000003027812 */ /* 0x000fc800078ec0ff */
[----:B------:R-:W-:-:S04]  /*b010*/  SHF.R.U32.HI R3, RZ, 0x18, R2 ;  /* 0x00000018ff037819 */ /* 0x000fc80000011602 */
[----:B------:R-:W-:-:S05]  /*b020*/  LOP3.LUT R3, R0, R3, RZ, 0xfc, !PT ;  /* 0x0000000300037212 */ /* 0x000fca00078efcff */
[----:B------:R-:W-:Y:S01]  /*b030*/  STG.E.U8 [R16.64], R3 ;  /* 0x0000000310007986 */ /* 0x000fe2000c101124 */
[----:B------:R-:W-:Y:S05]  /*b040*/  EXIT ;  /* 0x000000000000794d */ /* 0x000fea0003800000 */
.L_x_15147:
[----:B------:R-:W-:-:S05]  /*b050*/  HADD2.F32 R0, -RZ, R0.H0_H0 ;  /* 0x20000000ff007230 */ /* 0x000fca0000004100 */
[----:B------:R-:W-:-:S05]  /*b060*/  F2FP.BF16.PACK_AB R0, RZ, R0 ;  /* 0x00000000ff00723e */ /* 0x000fca00000010ff */
[----:B------:R-:W-:Y:S01]  /*b070*/  STG.E.U16 [R16.64], R0 ;  /* 0x0000000010007986 */ /* 0x000fe2000c101524 */
[----:B------:R-:W-:Y:S05]  /*b080*/  EXIT ;  /* 0x000000000000794d */ /* 0x000fea0003800000 */
.L_x_15144:
        /* <DEDUP_REMOVED lines=12> */
.L_x_15156:
        /* <DEDUP_REMOVED lines=17> */
.L_x_15159:
[----:B------:R-:W-:-:S04]  /*b260*/  LOP3.LUT R2, R3, 0x80000000, RZ, 0xc0, !PT ;  /* 0x8000000003027812 */ /* 0x000fc800078ec0ff */
[----:B------:R-:W-:-:S04]  /*b270*/  SHF.R.U32.HI R3, RZ, 0x18, R2 ;  /* 0x00000018ff037819 */ /* 0x000fc80000011602 */
[----:B------:R-:W-:-:S04]  /*b280*/  LOP3.LUT R0, R0, R3, RZ, 0xfc, !PT ;  /* 0x0000000300007212 */ /* 0x000fc800078efcff */
[----:B------:R-:W-:Y:S02]  /*b290*/  PRMT R8, R0, 0x7610, R8 ;  /* 0x0000761000087816 */ /* 0x000fe40000000008 */
.L_x_15158:
[----:B------:R-:W-:Y:S05]  /*b2a0*/  BSYNC B0 ;  /* 0x0000000000007941 */ /* 0x000fea0003800000 */
.L_x_15157:
[----:B------:R-:W-:Y:S01]  /*b2b0*/  STG.E.U8 [R16.64], R8 ;  /* 0x0000000810007986 */ /* 0x000fe2000c101124 */
[----:B------:R-:W-:Y:S05]  /*b2c0*/  EXIT ;  /* 0x000000000000794d */ /* 0x000fea0003800000 */
.L_x_15155:
        /* <DEDUP_REMOVED lines=17> */
.L_x_15162:
[----:B------:R-:W-:-:S04]  /*b3e0*/  LOP3.LUT R2, R3, 0x80000000, RZ, 0xc0, !PT ;  /* 0x8000000003027812 */ /* 0x000fc800078ec0ff */
[----:B------:R-:W-:-:S04]  /*b3f0*/  SHF.R.U32.HI R3, RZ, 0x18, R2 ;  /* 0x00000018ff037819 */ /* 0x000fc80000011602 */
[----:B------:R-:W-:-:S04]  /*b400*/  LOP3.LUT R0, R0, R3, RZ, 0xfc, !PT ;  /* 0x0000000300007212 */ /* 0x000fc800078efcff */
[----:B------:R-:W-:Y:S02]  /*b410*/  PRMT R8, R0, 0x7610, R8 ;  /* 0x0000761000087816 */ /* 0x000fe40000000008 */
.L_x_15161:
[----:B------:R-:W-:Y:S05]  /*b420*/  BSYNC B0 ;  /* 0x0000000000007941 */ /* 0x000fea0003800000 */
.L_x_15160:
[----:B------:R-:W-:Y:S01]  /*b430*/  STG.E.U8 [R16.64], R8 ;  /* 0x0000000810007986 */ /* 0x000fe2000c101124 */
[----:B------:R-:W-:Y:S05]  /*b440*/  EXIT ;  /* 0x000000000000794d */ /* 0x000fea0003800000 */
.L_x_15154:
        /* <DEDUP_REMOVED lines=22> */
.L_x_15137:
        /* <DEDUP_REMOVED lines=20> */
.L_x_15164:
[----:B------:R-:W-:-:S06]  /*b6f0*/  HADD2.F32 R2, -RZ, R0.H0_H0 ;  /* 0x20000000ff027230 */ /* 0x000fcc0000004100 */
[----:B------:R-:W0:Y:S02]  /*b700*/  F2I.U64.TRUNC R2, R2 ;  /* 0x0000000200027311 */ /* 0x000e24000020d800 */
[----:B0-----:R-:W-:Y:S01]  /*b710*/  STG.E.64 [R16.64], R2 ;  /* 0x0000000210007986 */ /* 0x001fe2000c101b24 */
[----:B------:R-:W-:Y:S05]  /*b720*/  EXIT ;  /* 0x000000000000794d */ /* 0x000fea0003800000 */
.L_x_15163:
[----:B------:R-:W-:-:S04]  /*b730*/  HADD2.F32 R0, -RZ, R0.H0_H0 ;  /* 0x20000000ff007230 */ /* 0x000fc80000004100 */
[----:B------:R-:W0:Y:S02]  /*b740*/  F2I.FTZ.U32.TRUNC.NTZ R3, R0 ;  /* 0x0000000000037305 */ /* 0x000e24000021f000 */
[----:B0-----:R-:W-:Y:S01]  /*b750*/  STG.E [R16.64], R3 ;  /* 0x0000000310007986 */ /* 0x001fe2000c101924 */
[----:B------:R-:W-:Y:S05]  /*b760*/  EXIT ;  /* 0x000000000000794d */ /* 0x000fea0003800000 */
.L_x_15165:
        /* <DEDUP_REMOVED lines=9> */
.L_x_17848:


//--------------------- .text._ZN2at6native27unrolled_elementwise_kernelINS0_13BUnaryFunctorIN3c104HalfES4_S4_NS0_15binary_internal10MulFunctorIfEEEESt5arrayIPcLm2EELi4E23TrivialOffsetCalculatorILi1EjESD_NS0_6memory12LoadWithCastILi1EEENSE_13StoreWithCastILi1EEEEEviT_T0_T2_T3_T4_T5_ --------------------------
	.section	.text._ZN2at6native27unrolled_elementwise_kernelINS0_13BUnaryFunctorIN3c104HalfES4_S4_NS0_15binary_internal10MulFunctorIfEEEESt5arrayIPcLm2EELi4E23TrivialOffsetCalculatorILi1EjESD_NS0_6memory12LoadWithCastILi1EEENSE_13StoreWithCastILi1EEEEEviT_T0_T2_T3_T4_T5_,"ax",@progbits
	.sectioninfo	@"SHI_REGISTERS=29"
	.align	128
        .global         _ZN2at6native27unrolled_elementwise_kernelINS0_13BUnaryFunctorIN3c104HalfES4_S4_NS0_15binary_internal10MulFunctorIfEEEESt5arrayIPcLm2EELi4E23TrivialOffsetCalculatorILi1EjESD_NS0_6memory12LoadWithCastILi1EEENSE_13StoreWithCastILi1EEEEEviT_T0_T2_T3_T4_T5_
        .type           _ZN2at6native27unrolled_elementwise_kernelINS0_13BUnaryFunctorIN3c104HalfES4_S4_NS0_15binary_internal10MulFunctorIfEEEESt5arrayIPcLm2EELi4E23TrivialOffsetCalculatorILi1EjESD_NS0_6memory12LoadWithCastILi1EEENSE_13StoreWithCastILi1EEEEEviT_T0_T2_T3_T4_T5_,@function
        .size           _ZN2at6native27unrolled_elementwise_kernelINS0_13BUnaryFunctorIN3c104HalfES4_S4_NS0_15binary_internal10MulFunctorIfEEEESt5arrayIPcLm2EELi4E23TrivialOffsetCalculatorILi1EjESD_NS0_6memory12LoadWithCastILi1EEENSE_13StoreWithCastILi1EEEEEviT_T0_T2_T3_T4_T5_,(.L_x_17849 - _ZN2at6native27unrolled_elementwise_kernelINS0_13BUnaryFunctorIN3c104HalfES4_S4_NS0_15binary_internal10MulFunctorIfEEEESt5arrayIPcLm2EELi4E23TrivialOffsetCalculatorILi1EjESD_NS0_6memory12LoadWithCastILi1EEENSE_13StoreWithCastILi1EEEEEviT_T0_T2_T3_T4_T5_)
        .other          _ZN2at6native27unrolled_elementwise_kernelINS0_13BUnaryFunctorIN3c104HalfES4_S4_NS0_15binary_internal10MulFunctorIfEEEESt5arrayIPcLm2EELi4E23TrivialOffsetCalculatorILi1EjESD_NS0_6memory12LoadWithCastILi1EEENSE_13StoreWithCastILi1EEEEEviT_T0_T2_T3_T4_T5_,@"STO_CUDA_ENTRY STV_DEFAULT"
_ZN2at6native27unrolled_elementwise_kernelINS0_13BUnaryFunctorIN3c104HalfES4_S4_NS0_15binary_internal10MulFunctorIfEEEESt5arrayIPcLm2EELi4E23TrivialOffsetCalculatorILi1EjESD_NS0_6memory12LoadWithCastILi1EEENSE_13StoreWithCastILi1EEEEEviT_T0_T2_T3_T4_T5_:
.text._ZN2at6native27unrolled_elementwise_kernelINS0_13BUnaryFunctorIN3c104HalfES4_S4_NS0_15binary_internal10MulFunctorIfEEEESt5arrayIPcLm2EELi4E23TrivialOffsetCalculatorILi1EjESD_NS0_6memory12LoadWithCastILi1EEENSE_13StoreWithCastILi1EEEEEviT_T0_T2_T3_T4_T5_:
        /* <DEDUP_REMOVED lines=32> */
.L_x_15171:
[----:B------:R-:W2:Y:S02]  /*0200*/  LDG.E.U8 R2, [R2.64] ;  /* 0x0000002402027981 */ /* 0x000ea4000c1e1100 */
[----:B--2---:R-:W0:Y:S02]  /*0210*/  I2F.U16 R0, R2 ;  /* 0x0000000200007306 */ /* 0x004e240000101000 */
[----:B0-----:R-:W-:-:S04]  /*0220*/  F2FP.PACK_AB R0, RZ, R0 ;  /* 0x00000000ff00723e */ /* 0x001fc800000000ff */
[----:B------:R-:W-:Y:S01]  /*0230*/  PRMT R23, R0, 0x7610, R23 ;  /* 0x0000761000177816 */ /* 0x000fe20000000017 */
[----:B------:R-:W-:Y:S05]  /*0240*/  BRA `(.L_x_15173) ;  /* 0x00000ee000007947 */ /* 0x000fea0003800000 */
.L_x_15170:
        /* <DEDUP_REMOVED lines=11> */
.L_x_15175:
[----:B------:R-:W2:Y:S02]  /*0300*/  LDG.E R2, [R2.64] ;  /* 0x0000002402027981 */ /* 0x000ea4000c1e1900 */
[----:B--2---:R-:W0:Y:S02]  /*0310*/  I2F R0, R2 ;  /* 0x0000000200007306 */ /* 0x004e240000201400 */
[----:B0-----:R-:W-:-:S04]  /*0320*/  F2FP.PACK_AB R0, RZ, R0 ;  /* 0x00000000ff00723e */ /* 0x001fc800000000ff */
[----:B------:R-:W-:Y:S01]  /*0330*/  PRMT R23, R0, 0x7610, R23 ;  /* 0x0000761000177816 */ /* 0x000fe20000000017 */
[----:B------:R-:W-:Y:S05]  /*0340*/  BRA `(.L_x_15173) ;  /* 0x00000de000007947 */ /* 0x000fea0003800000 */
.L_x_15174:
[----:B------:R-:W2:Y:S02]  /*0350*/  LDG.E.U16 R2, [R2.64] ;  /* 0x0000002402027981 */ /* 0x000ea4000c1e1500 */
[----:B--2---:R-:W0:Y:S02]  /*0360*/  I2F.S16 R0, R2 ;  /* 0x0000000200007306 */ /* 0x004e240000101400 */
[----:B0-----:R-:W-:-:S04]  /*0370*/  F2FP.PACK_AB R0, RZ, R0 ;  /* 0x00000000ff00723e */ /* 0x001fc800000000ff */
[----:B------:R-:W-:Y:S01]  /*0380*/  PRMT R23, R0, 0x7610, R23 ;  /* 0x0000761000177816 */ /* 0x000fe20000000017 */
[----:B------:R-:W-:Y:S05]  /*0390*/  BRA `(.L_x_15173) ;  /* 0x00000d9000007947 */ /* 0x000fea0003800000 */
.L_x_15169:
        /* <DEDUP_REMOVED lines=9> */
.L_x_15177:
[----:B------:R0:W5:Y:S01]  /*0430*/  LDG.E.U16 R23, [R2.64] ;  /* 0x0000002402177981 */ /* 0x000162000c1e1500 */
[----:B------:R-:W-:Y:S05]  /*0440*/  BRA `(.L_x_15173) ;  /* 0x00000ce000007947 */ /* 0x000fea0003800000 */
.L_x_15176:
        /* <DEDUP_REMOVED lines=9> */
.L_x_15179:
[----:B------:R0:W5:Y:S01]  /*04e0*/  LDG.E.U16 R23, [R2.64] ;  /* 0x0000002402177981 */ /* 0x000162000c1e1500 */
[----:B------:R-:W-:Y:S05]  /*04f0*/  BRA `(.L_x_15173) ;  /* 0x00000c3000007947 */ /* 0x000fea0003800000 */
.L_x_15178:
[----:B------:R-:W2:Y:S02]  /*0500*/  LDG.E.64 R2, [R2.64] ;  /* 0x0000002402027981 */ /* 0x000ea4000c1e1b00 */
[----:B--2---:R-:W0:Y:S01]  /*0510*/  F2F.F32.F64 R0, R2 ;  /* 0x0000000200007310 */ /* 0x004e220000301000 */
[----:B------:R-:W0:-:S14]  /*0520*/  DSETP.GEU.AND P0, PT, |R2|, c[0x2][0x0], PT ;  /* 0x008000000200762a */ /* 0x000e1c0003f0e200 */
[----:B0-----:R-:W-:-:S05]  /*0530*/  @!P0 FMUL R0, R0, 1.175494350822287508e-38 ;  /* 0x0080000000008820 */ /* 0x001fca0000400000 */
[----:B------:R-:W-:-:S04]  /*0540*/  F2FP.PACK_AB R0, RZ, R0 ;  /* 0x00000000ff00723e */ /* 0x000fc800000000ff */
[----:B------:R-:W-:Y:S01]  /*0550*/  PRMT R23, R0, 0x7610, R23 ;  /* 0x0000761000177816 */ /* 0x000fe20000000017 */
[----:B------:R-:W-:Y:S05]  /*0560*/  BRA `(.L_x_15173) ;  /* 0x00000bc000007947 */ /* 0x000fea0003800000 */
.L_x_15168:
        /* <DEDUP_REMOVED lines=14> */
.L_x_15182:
[----:B------:R-:W2:Y:S02]  /*0650*/  LDG.E.64 R2, [R2.64] ;  /* 0x0000002402027981 */ /* 0x000ea4000c1e1b00 */
[----:B--2---:R-:W0:Y:S01]  /*0660*/  F2F.F32.F64 R0, R2 ;  /* 0x0000000200007310 */ /* 0x004e220000301000 */
[----:B------:R-:W0:-:S14]  /*0670*/  DSETP.GEU.AND P0, PT, |R2|, c[0x2][0x0], PT ;  /* 0x008000000200762a */ /* 0x000e1c0003f0e200 */
[----:B0-----:R-:W-:-:S05]  /*0680*/  @!P0 FMUL R0, R0, 1.175494350822287508e-38 ;  /* 0x0080000000008820 */ /* 0x001fca0000400000 */
[----:B------:R-:W-:-:S04]  /*0690*/  F2FP.PACK_AB R0, RZ, R0 ;  /* 0x00000000ff00723e */ /* 0x000fc800000000ff */
[----:B------:R-:W-:Y:S01]  /*06a0*/  PRMT R23, R0, 0x7610, R23 ;  /* 0x0000761000177816 */ /* 0x000fe20000000017 */
[----:B------:R-:W-:Y:S05]  /*06b0*/  BRA `(.L_x_15173) ;  /* 0x00000a7000007947 */ /* 0x000fea0003800000 */
.L_x_15181:
        /* <DEDUP_REMOVED lines=28> */
.L_x_15184:
        /* <DEDUP_REMOVED lines=16> */
.L_x_15183:
[----:B------:R-:W2:Y:S02]  /*0980*/  LDG.E.U16 R0, [R2.64] ;  /* 0x0000002402007981 */ /* 0x000ea4000c1e1500 */
[----:B--2---:R-:W-:-:S04]  /*0990*/  PRMT R0, RZ, 0x5410, R0 ;  /* 0x00005410ff007816 */ /* 0x004fc80000000000 */
[----:B------:R-:W-:-:S04]  /*09a0*/  F2FP.PACK_AB R0, RZ, R0 ;  /* 0x00000000ff00723e */ /* 0x000fc800000000ff */
[----:B------:R-:W-:Y:S01]  /*09b0*/  PRMT R23, R0, 0x7610, R23 ;  /* 0x0000761000177816 */ /* 0x000fe20000000017 */
[----:B------:R-:W-:Y:S05]  /*09c0*/  BRA `(.L_x_15173) ;  /* 0x0000076000007947 */ /* 0x000fea0003800000 */
.L_x_15180:
        /* <DEDUP_REMOVED lines=12> */
.L_x_15187:
        /* <DEDUP_REMOVED lines=21> */
.L_x_15191:
[----:B------:R-:W-:Y:S05]  /*0be0*/  BSYNC B1 ;  /* 0x0000000000017941 */ /* 0x000fea0003800000 */
.L_x_15190:
[----:B------:R-:W-:Y:S01]  /*0bf0*/  LEA R3, R0, 0x3b800000, 0x17 ;  /* 0x3b80000000037811 */ /* 0x000fe200078eb8ff */
[----:B------:R-:W-:-:S05]  /*0c00*/  IMAD.SHL.U32 R0, R2, 0x100000, RZ ;  /* 0x0010000002007824 */ /* 0x000fca00078e00ff */
[----:B------:R-:W-:Y:S02]  /*0c10*/  LOP3.LUT R0, R3, R0, R4, 0xfe, !PT ;  /* 0x0000000003007212 */ /* 0x000fe400078efe04 */
.L_x_15189:
[----:B------:R-:W-:Y:S05]  /*0c20*/  BSYNC B0 ;  /* 0x0000000000007941 */ /* 0x000fea0003800000 */
.L_x_15188:
[----:B------:R-:W-:-:S04]  /*0c30*/  F2FP.PACK_AB R0, RZ, R0 ;  /* 0x00000000ff00723e */ /* 0x000fc800000000ff */
[----:B------:R-:W-:Y:S01]  /*0c40*/  PRMT R23, R0, 0x7610, R23 ;  /* 0x0000761000177816 */ /* 0x000fe20000000017 */
[----:B------:R-:W-:Y:S05]  /*0c50*/  BRA `(.L_x_15173) ;  /* 0x000004d000007947 */ /* 0x000fea0003800000 */
.L_x_15186:
        /* <DEDUP_REMOVED lines=21> */
.L_x_15195:
[----:B------:R-:W-:Y:S05]  /*0db0*/  BSYNC B1 ;  /* 0x0000000000017941 */ /* 0x000fea0003800000 */
.L_x_15194:
[----:B------:R-:W-:Y:S01]  /*0dc0*/  LEA R3, R0, 0x37800000, 0x17 ;  /* 0x3780000000037811 */ /* 0x000fe200078eb8ff */
[----:B------:R-:W-:-:S05]  /*0dd0*/  IMAD.SHL.U32 R0, R2, 0x200000, RZ ;  /* 0x0020000002007824 */ /* 0x000fca00078e00ff */
[----:B------:R-:W-:Y:S02]  /*0de0*/  LOP3.LUT R0, R3, R0, R4, 0xfe, !PT ;  /* 0x0000000003007212 */ /* 0x000fe400078efe04 */
.L_x_15193:
[----:B------:R-:W-:Y:S05]  /*0df0*/  BSYNC B0 ;  /* 0x0000000000007941 */ /* 0x000fea0003800000 */
.L_x_15192:
[----:B------:R-:W-:-:S04]  /*0e00*/  F2FP.PACK_AB R0, RZ, R0 ;  /* 0x00000000ff00723e */ /* 0x000fc800000000ff */
[----:B------:R-:W-:Y:S01]  /*0e10*/  PRMT R23, R0, 0x7610, R23 ;  /* 0x0000761000177816 */ /* 0x000fe20000000017 */
[----:B------:R-:W-:Y:S05]  /*0e20*/  BRA `(.L_x_15173) ;  /* 0x0000030000007947 */ /* 0x000fea0003800000 */
.L_x_15185:
        /* <DEDUP_REMOVED lines=14> */
.L_x_15199:
[----:B------:R-:W-:Y:S05]  /*0f10*/  BSYNC B0 ;  /* 0x0000000000007941 */ /* 0x000fea0003800000 */
.L_x_15198:
[----:B------:R-:W-:-:S04]  /*0f20*/  F2FP.PACK_AB R0, RZ, R0 ;  /* 0x00000000ff00723e */ /* 0x000fc800000000ff */
[----:B------:R-:W-:Y:S01]  /*0f30*/  PRMT R23, R0, 0x7610, R23 ;  /* 0x0000761000177816 */ /* 0x000fe20000000017 */
[----:B------:R-:W-:Y:S05]  /*0f40*/  BRA `(.L_x_15173) ;  /* 0x000001e000007947 */ /* 0x000fea0003800000 */
.L_x_15172:
        /* <DEDUP_REMOVED lines=21> */
.L_x_15197:
[----:B------:R-:W2:Y:S02]  /*10a0*/  LDG.E.64 R2, [R2.64] ;  /* 0x0000002402027981 */ /* 0x000ea4000c1e1b00 */
[----:B--2---:R-:W0:Y:S02]  /*10b0*/  I2F.U64 R0, R2 ;  /* 0x0000000200007312 */ /* 0x004e240000301000 */
[----:B0-----:R-:W-:-:S04]  /*10c0*/  F2FP.PACK_AB R0, RZ, R0 ;  /* 0x00000000ff00723e */ /* 0x001fc800000000ff */
[----:B------:R-:W-:Y:S01]  /*10d0*/  PRMT R23, R0, 0x7610, R23 ;  /* 0x0000761000177816 */ /* 0x000fe20000000017 */
[----:B------:R-:W-:Y:S05]  /*10e0*/  BRA `(.L_x_15173) ;  /* 0x0000004000007947 */ /* 0x000fea0003800000 */
.L_x_15196:
[----:B------:R-:W2:Y:S02]  /*10f0*/  LDG.E R2, [R2.64] ;  /* 0x0000002402027981 */ /* 0x000ea4000c1e1900 */
[----:B--2---:R-:W0:Y:S02]  /*1100*/  I2F.U32 R0, R2 ;  /* 0x0000000200007306 */ /* 0x004e240000201000 */
[----:B0-----:R-:W-:-:S04]  /*1110*/  F2FP.PACK_AB R0, RZ, R0 ;  /* 0x00000000ff00723e */ /* 0x001fc800000000ff */
[----:B------:R-:W-:Y:S02]  /*1120*/  PRMT R23, R0, 0x7610, R23 ;  /* 0x0000761000177816 */ /* 0x000fe40000000017 */
.L_x_15173:
[----:B------:R-:W1:Y:S02]  /*1130*/  S2R R19, SR_TID.X ;  /* 0x0000000000137919 */ /* 0x000e640000002100 */
[----:B-1----:R-:W-:-:S03]  /*1140*/  IADD3 R19, R19, 0x80, RZ ;  /* 0x0000008013137810 */ /* 0x002fc60007ffe0ff */
.L_x_15167:
[----:B-1----:R-:W-:Y:S05]  /*1150*/  BSYNC B6 ;  /* 0x0000000000067941 */ /* 0x002fea0003800000 */
.L_x_15166:
        /* <DEDUP_REMOVED lines=24> */
.L_x_15205:
[----:B------:R-:W2:Y:S02]  /*12e0*/  LDG.E.U8 R2, [R2.64] ;  /* 0x0000002402027981 */ /* 0x000ea4000c1e1100 */
[----:B--2---:R-:W0:Y:S02]  /*12f0*/  I2F.U16 R0, R2 ;  /* 0x0000000200007306 */ /* 0x004e240000101000 */
[----:B0-----:R-:W-:-:S04]  /*1300*/  F2FP.PACK_AB R0, RZ, R0 ;  /* 0x00000000ff00723e */ /* 0x001fc800000000ff */
[----:B------:R-:W-:Y:S01]  /*1310*/  PRMT R22, R0, 0x7610, R22 ;  /* 0x0000761000167816 */ /* 0x000fe20000000016 */
[----:B------:R-:W-:Y:S05]  /*1320*/  BRA `(.L_x_15207) ;  /* 0x00000ed000007947 */ /* 0x000fea0003800000 */
.L_x_15204:
        /* <DEDUP_REMOVED lines=11> */
.L_x_15209:
[----:B------:R-:W2:Y:S02]  /*13e0*/  LDG.E R2, [R2.64] ;  /* 0x0000002402027981 */ /* 0x000ea4000c1e1900 */
[----:B--2---:R-:W0:Y:S02]  /*13f0*/  I2F R0, R2 ;  /* 0x0000000200007306 */ /* 0x004e240000201400 */
[----:B0-----:R-:W-:-:S04]  /*1400*/  F2FP.PACK_AB R0, RZ, R0 ;  /* 0x00000000ff00723e */ /* 0x001fc800000000ff */
[----:B------:R-:W-:Y:S01]  /*1410*/  PRMT R22, R0, 0x7610, R22 ;  /* 0x0000761000167816 */ /* 0x000fe20000000016 */
[----:B------:R-:W-:Y:S05]  /*1420*/  BRA `(.L_x_15207) ;  /* 0x00000dd000007947 */ /* 0x000fea0003800000 */
.L_x_15208:
[----:B------:R-:W2:Y:S02]  /*1430*/  LDG.E.U16 R2, [R2.64] ;  /* 0x0000002402027981 */ /* 0x000ea4000c1e1500 */
[----:B--2---:R-:W0:Y:S02]  /*1440*/  I2F.S16 R0, R2 ;  /* 0x0000000200007306 */ /* 0x004e240000101400 */
[----:B0-----:R-:W-:-:S04]  /*1450*/  F2FP.PACK_AB R0, RZ, R0 ;  /* 0x00000000ff00723e */ /* 0x001fc800000000ff */
[----:B------:R-:W-:Y:S01]  /*1460*/  PRMT R22, R0, 0x7610, R22 ;  /* 0x0000761000167816 */ /* 0x000fe20000000016 */
[----:B------:R-:W-:Y:S05]  /*1470*/  BRA `(.L_x_15207) ;  /* 0x00000d8000007947 */ /* 0x000fea0003800000 */
.L_x_15203:
        /* <DEDUP_REMOVED lines=9> */
.L_x_15211:
[----:B------:R0:W5:Y:S01]  /*1510*/  LDG.E.U16 R22, [R2.64] ;  /* 0x0000002402167981 */ /* 0x000162000c1e1500 */
[----:B------:R-:W-:Y:S05]  /*1520*/  BRA `(.L_x_15207) ;  /* 0x00000cd000007947 */ /* 0x000fea0003800000 */
.L_x_15210:
        /* <DEDUP_REMOVED lines=9> */
.L_x_15213:
[----:B------:R0:W5:Y:S01]  /*15c0*/  LDG.E.U16 R22, [R2.64] ;  /* 0x0000002402167981 */ /* 0x000162000c1e1500 */
[----:B------:R-:W-:Y:S05]  /*15d0*/  BRA `(.L_x_15207) ;  /* 0x00000c2000007947 */ /* 0x000fea0003800000 */
.L_x_15212:
[----:B------:R-:W2:Y:S02]  /*15e0*/  LDG.E.64 R2, [R2.64] ;  /* 0x0000002402027981 */ /* 0x000ea4000c1e1b00 */
[----:B--2---:R-:W0:Y:S01]  /*15f0*/  F2F.F32.F64 R0, R2 ;  /* 0x0000000200007310 */ /* 0x004e220000301000 */
[----:B------:R-:W0:-:S14]  /*1600*/  DSETP.GEU.AND P0, PT, |R2|, c[0x2][0x0], PT ;  /* 0x008000000200762a */ /* 0x000e1c0003f0e200 */
[----:B0-----:R-:W-:-:S05]  /*1610*/  @!P0 FMUL R0, R0, 1.175494350822287508e-38 ;  /* 0x0080000000008820 */ /* 0x001fca0000400000 */
[----:B------:R-:W-:-:S04]  /*1620*/  F2FP.PACK_AB R0, RZ, R0 ;  /* 0x00000000ff00723e */ /* 0x000fc800000000ff */
[----:B------:R-:W-:Y:S01]  /*1630*/  PRMT R22, R0, 0x7610, R22 ;  /* 0x0000761000167816 */ /* 0x000fe20000000016 */
[----:B------:R-:W-:Y:S05]  /*1640*/  BRA `(.L_x_15207) ;  /* 0x00000bb000007947 */ /* 0x000fea0003800000 */
.L_x_15202:
        /* <DEDUP_REMOVED lines=14> */
.L_x_15216:
[----:B------:R-:W2:Y:S02]  /*1730*/  LDG.E.64 R2, [R2.64] ;  /* 0x0000002402027981 */ /* 0x000ea4000c1e1b00 */
[----:B--2---:R-:W0:Y:S01]  /*1740*/  F2F.F32.F64 R0, R2 ;  /* 0x0000000200007310 */ /* 0x004e220000301000 */
[----:B------:R-:W0:-:S14]  /*1750*/  DSETP.GEU.AND P0, PT, |R2|, c[0x2][0x0], PT ;  /* 0x008000000200762a */ /* 0x000e1c0003f0e200 */
[----:B0-----:R-:W-:-:S05]  /*1760*/  @!P0 FMUL R0, R0, 1.175494350822287508e-38 ;  /* 0x0080000000008820 */ /* 0x001fca0000400000 */
[----:B------:R-:W-:-:S04]  /*1770*/  F2FP.PACK_AB R0, RZ, R0 ;  /* 0x00000000ff00723e */ /* 0x000fc800000000ff */
[----:B------:R-:W-:Y:S01]  /*1780*/  PRMT R22, R0, 0x7610, R22 ;  /* 0x0000761000167816 */ /* 0x000fe20000000016 */
[----:B------:R-:W-:Y:S05]  /*1790*/  BRA `(.L_x_15207) ;  /* 0x00000a6000007947 */ /* 0x000fea0003800000 */
.L_x_15215:
        /* <DEDUP_REMOVED lines=28> */
.L_x_15218:
        /* <DEDUP_REMOVED lines=15> */
.L_x_15217:
[----:B------:R-:W2:Y:S02]  /*1a50*/  LDG.E.U16 R0, [R2.64] ;  /* 0x0000002402007981 */ /* 0x000ea4000c1e1500 */
[----:B--2---:R-:W-:-:S04]  /*1a60*/  PRMT R0, RZ, 0x5410, R0 ;  /* 0x00005410ff007816 */ /* 0x004fc80000000000 */
[----:B------:R-:W-:-:S04]  /*1a70*/  F2FP.PACK_AB R0, RZ, R0 ;  /* 0x00000000ff00723e */ /* 0x000fc800000000ff */
[----:B------:R-:W-:Y:S01]  /*1a80*/  PRMT R22, R0, 0x7610, R22 ;  /* 0x0000761000167816 */ /* 0x000fe20000000016 */
[----:B------:R-:W-:Y:S05]  /*1a90*/  BRA `(.L_x_15207) ;  /* 0x0000076000007947 */ /* 0x000fea0003800000 */
.L_x_15214:
        /* <DEDUP_REMOVED lines=12> */
.L_x_15221:
        /* <DEDUP_REMOVED lines=21> */
.L_x_15225:
[----:B------:R-:W-:Y:S05]  /*1cb0*/  BSYNC B1 ;  /* 0x0000000000017941 */ /* 0x000fea0003800000 */
.L_x_15224:
[----:B------:R-:W-:Y:S01]  /*1cc0*/  LEA R3, R0, 0x3b800000, 0x17 ;  /* 0x3b80000000037811 */ /* 0x000fe200078eb8ff */
[----:B------:R-:W-:-:S05]  /*1cd0*/  IMAD.SHL.U32 R0, R2, 0x100000, RZ ;  /* 0x0010000002007824 */ /* 0x000fca00078e00ff */
[----:B------:R-:W-:Y:S02]  /*1ce0*/  LOP3.LUT R0, R3, R0, R4, 0xfe, !PT ;  /* 0x0000000003007212 */ /* 0x000fe400078efe04 */
.L_x_15223:
[----:B------:R-:W-:Y:S05]  /*1cf0*/  BSYNC B0 ;  /* 0x0000000000007941 */ /* 0x000fea0003800000 */
.L_x_15222:
[----:B------:R-:W-:-:S04]  /*1d00*/  F2FP.PACK_AB R0, RZ, R0 ;  /* 0x00000000ff00723e */ /* 0x000fc800000000ff */
[----:B------:R-:W-:Y:S01]  /*1d10*/  PRMT R22, R0, 0x7610, R22 ;  /* 0x0000761000167816 */ /* 0x000fe20000000016 */
[----:B------:R-:W-:Y:S05]  /*1d20*/  BRA `(.L_x_15207) ;  /* 0x000004d000007947 */ /* 0x000fea0003800000 */
.L_x_15220:
        /* <DEDUP_REMOVED lines=21> */
.L_x_15229:
[----:B------:R-:W-:Y:S05]  /*1e80*/  BSYNC B1 ;  /* 0x0000000000017941 */ /* 0x000fea0003800000 */
.L_x_15228:
[----:B------:R-:W-:Y:S01]  /*1e90*/  LEA R3, R0, 0x37800000, 0x17 ;  /* 0x3780000000037811 */ /* 0x000fe200078eb8ff */
[----:B------:R-:W-:-:S05]  /*1ea0*/  IMAD.SHL.U32 R0, R2, 0x200000, RZ ;  /* 0x0020000002007824 */ /* 0x000fca00078e00ff */
[----:B------:R-:W-:Y:S02]  /*1eb0*/  LOP3.LUT R0, R3, R0, R4, 0xfe, !PT ;  /* 0x0000000003007212 */ /* 0x000fe400078efe04 */
.L_x_15227:
[----:B------:R-:W-:Y:S05]  /*1ec0*/  BSYNC B0 ;  /* 0x0000000000007941 */ /* 0x000fea0003800000 */
.L_x_15226:
[----:B------:R-:W-:-:S04]  /*1ed0*/  F2FP.PACK_AB R0, RZ, R0 ;  /* 0x00000000ff00723e */ /* 0x000fc800000000ff */
[----:B------:R-:W-:Y:S01]  /*1ee0*/  PRMT R22, R0, 0x7610, R22 ;  /* 0x0000761000167816 */ /* 0x000fe20000000016 */
[----:B------:R-:W-:Y:S05]  /*1ef0*/  BRA `(.L_x_15207) ;  /* 0x0000030000007947 */ /* 0x000fea0003800000 */
.L_x_15219:
        /* <DEDUP_REMOVED lines=14> */
.L_x_15233:
[----:B------:R-:W-:Y:S05]  /*1fe0*/  BSYNC B0 ;  /* 0x0000000000007941 */ /* 0x000fea0003800000 */
.L_x_15232:
[----:B------:R-:W-:-:S04]  /*1ff0*/  F2FP.PACK_AB R0, RZ, R0 ;  /* 0x00000000ff00723e */ /* 0x000fc800000000ff */
[----:B------:R-:W-:Y:S01]  /*2000*/  PRMT R22, R0, 0x7610, R22 ;  /* 0x0000761000167816 */ /* 0x000fe20000000016 */
[----:B------:R-:W-:Y:S05]  /*2010*/  BRA `(.L_x_15207) ;  /* 0x000001e000007947 */ /* 0x000fea0003800000 */
.L_x_15206:
        /* <DEDUP_REMOVED lines=21> */
.L_x_15231:
[----:B------:R-:W2:Y:S02]  /*2170*/  LDG.E.64 R2, [R2.64] ;  /* 0x0000002402027981 */ /* 0x000ea4000c1e1b00 */
[----:B--2---:R-:W0:Y:S02]  /*2180*/  I2F.U64 R0, R2 ;  /* 0x0000000200007312 */ /* 0x004e240000301000 */
[----:B0-----:R-:W-:-:S04]  /*2190*/  F2FP.PACK_AB R0, RZ, R0 ;  /* 0x00000000ff00723e */ /* 0x001fc800000000ff */
[----:B------:R-:W-:Y:S01]  /*21a0*/  PRMT R22, R0, 0x7610, R22 ;  /* 0x0000761000167816 */ /* 0x000fe20000000016 */
[----:B------:R-:W-:Y:S05]  /*21b0*/  BRA `(.L_x_15207) ;  /* 0x0000004000007947 */ /* 0x000fea0003800000 */
.L_x_15230:
[----:B------:R-:W2:Y:S02]  /*21c0*/  LDG.E R2, [R2.64] ;  /* 0x0000002402027981 */ /* 0x000ea4000c1e1900 */
[----:B--2---:R-:W0:Y:S02]  /*21d0*/  I2F.U32 R0, R2 ;  /* 0x0000000200007306 */ /* 0x004e240000201000 */
[----:B0-----:R-:W-:-:S04]  /*21e0*/  F2FP.PACK_AB R0, RZ, R0 ;  /* 0x00000000ff00723e */ /* 0x001fc800000000ff */
[----:B------:R-:W-:Y:S02]  /*21f0*/  PRMT R22, R0, 0x7610, R22 ;  /* 0x0000761000167816 */ /* 0x000fe40000000016 */
.L_x_15207:
[----:B------:R-:W-:-:S05]  /*2200*/  IADD3 R19, R19, 0x80, RZ ;  /* 0x0000008013137810 */ /* 0x000fca0007ffe0ff */
.L_x_15201:
[----:B------:R-:W-:Y:S05]  /*2210*/  BSYNC B6 ;  /* 0x0000000000067941 */ /* 0x000fea0003800000 */
.L_x_15200:
        /* <DEDUP_REMOVED lines=26> */
.L_x_15239:
[----:B------:R-:W2:Y:S02]  /*23c0*/  LDG.E.U8 R2, [R2.64] ;  /* 0x0000002402027981 */ /* 0x000ea4000c1e1100 */
[----:B--2---:R-:W0:Y:S02]  /*23d0*/  I2F.U16 R0, R2 ;  /* 0x0000000200007306 */ /* 0x004e240000101000 */
[----:B0-----:R-:W-:-:S04]  /*23e0*/  F2FP.PACK_AB R0, RZ, R0 ;  /* 0x00000000ff00723e */ /* 0x001fc800000000ff */
[----:B------:R-:W-:Y:S01]  /*23f0*/  PRMT R26, R0, 0x7610, R26 ;  /* 0x00007610001a7816 */ /* 0x000fe2000000001a */
[----:B------:R-:W-:Y:S05]  /*2400*/  BRA `(.L_x_15241) ;  /* 0x00000ed000007947 */ /* 0x000fea0003800000 */
.L_x_15238:
        /* <DEDUP_REMOVED lines=11> */
.L_x_15243:
[----:B------:R-:W2:Y:S02]  /*24c0*/  LDG.E R2, [R2.64] ;  /* 0x0000002402027981 */ /* 0x000ea4000c1e1900 */
[----:B--2---:R-:W0:Y:S02]  /*24d0*/  I2F R0, R2 ;  /* 0x0000000200007306 */ /* 0x004e240000201400 */
[----:B0-----:R-:W-:-:S04]  /*24e0*/  F2FP.PACK_AB R0, RZ, R0 ;  /* 0x00000000ff00723e */ /* 0x001fc800000000ff */
[----:B------:R-:W-:Y:S01]  /*24f0*/  PRMT R26, R0, 0x7610, R26 ;  /* 0x00007610001a7816 */ /* 0x000fe2000000001a */
[----:B------:R-:W-:Y:S05]  /*2500*/  BRA `(.L_x_15241) ;  /* 0x00000dd000007947 */ /* 0x000fea0003800000 */
.L_x_15242:
[----:B------:R-:W2:Y:S02]  /*2510*/  LDG.E.U16 R2, [R2.64] ;  /* 0x0000002402027981 */ /* 0x000ea4000c1e1500 */
[----:B--2---:R-:W0:Y:S02]  /*2520*/  I2F.S16 R0, R2 ;  /* 0x0000000200007306 */ /* 0x004e240000101400 */
[----:B0-----:R-:W-:-:S04]  /*2530*/  F2FP.PACK_AB R0, RZ, R0 ;  /* 0x00000000ff00723e */ /* 0x001fc800000000ff */
[----:B------:R-:W-:Y:S01]  /*2540*/  PRMT R26, R0, 0x7610, R26 ;  /* 0x00007610001a7816 */ /* 0x000fe2000000001a */
[----:B------:R-:W-:Y:S05]  /*2550*/  BRA `(.L_x_15241) ;  /* 0x00000d8000007947 */ /* 0x000fea0003800000 */
.L_x_15237:
        /* <DEDUP_REMOVED lines=9> */
.L_x_15245:
[----:B------:R0:W5:Y:S01]  /*25f0*/  LDG.E.U16 R26, [R2.64] ;  /* 0x00000024021a7981 */ /* 0x000162000c1e1500 */
[----:B------:R-:W-:Y:S05]  /*2600*/  BRA `(.L_x_15241) ;  /* 0x00000cd000007947 */ /* 0x000fea0003800000 */
.L_x_15244:
        /* <DEDUP_REMOVED lines=9> */
.L_x_15247:
[----:B------:R0:W5:Y:S01]  /*26a0*/  LDG.E.U16 R26, [R2.64] ;  /* 0x00000024021a7981 */ /* 0x000162000c1e1500 */
[----:B------:R-:W-:Y:S05]  /*26b0*/  BRA `(.L_x_15241) ;  /* 0x00000c2000007947 */ /* 0x000fea0003800000 */
.L_x_15246:
[----:B------:R-:W2:Y:S02]  /*26c0*/  LDG.E.64 R2, [R2.64] ;  /* 0x0000002402027981 */ /* 0x000ea4000c1e1b00 */
[----:B--2---:R-:W0:Y:S01]  /*26d0*/  F2F.F32.F64 R0, R2 ;  /* 0x0000000200007310 */ /* 0x004e220000301000 */
[----:B------:R-:W0:-:S14]  /*26e0*/  DSETP.GEU.AND P0, PT, |R2|, c[0x2][0x0], PT ;  /* 0x008000000200762a */ /* 0x000e1c0003f0e200 */
[----:B0-----:R-:W-:-:S05]  /*26f0*/  @!P0 FMUL R0, R0, 1.175494350822287508e-38 ;  /* 0x0080000000008820 */ /* 0x001fca0000400000 */
[----:B------:R-:W-:-:S04]  /*2700*/  F2FP.PACK_AB R0, RZ, R0 ;  /* 0x00000000ff00723e */ /* 0x000fc800000000ff */
[----:B------:R-:W-:Y:S01]  /*2710*/  PRMT R26, R0, 0x7610, R26 ;  /* 0x00007610001a7816 */ /* 0x000fe2000000001a */
[----:B------:R-:W-:Y:S05]  /*2720*/  BRA `(.L_x_15241) ;  /* 0x00000bb000007947 */ /* 0x000fea0003800000 */
.L_x_15236:
        /* <DEDUP_REMOVED lines=14> */
.L_x_15250:
[----:B------:R-:W2:Y:S02]  /*2810*/  LDG.E.64 R2, [R2.64] ;  /* 0x0000002402027981 */ /* 0x000ea4000c1e1b00 */
[----:B--2---:R-:W0:Y:S01]  /*2820*/  F2F.F32.F64 R0, R2 ;  /* 0x0000000200007310 */ /* 0x004e220000301000 */
[----:B------:R-:W0:-:S14]  /*2830*/  DSETP.GEU.AND P0, PT, |R2|, c[0x2][0x0], PT ;  /* 0x008000000200762a */ /* 0x000e1c0003f0e200 */
[----:B0-----:R-:W-:-:S05]  /*2840*/  @!P0 FMUL R0, R0, 1.175494350822287508e-38 ;  /* 0x0080000000008820 */ /* 0x001fca0000400000 */
[----:B------:R-:W-:-:S04]  /*2850*/  F2FP.PACK_AB R0, RZ, R0 ;  /* 0x00000000ff00723e */ /* 0x000fc800000000ff */
[----:B------:R-:W-:Y:S01]  /*2860*/  PRMT R26, R0, 0x7610, R26 ;  /* 0x00007610001a7816 */ /* 0x000fe2000000001a */
[----:B------:R-:W-:Y:S05]  /*2870*/  BRA `(.L_x_15241) ;  /* 0x00000a6000007947 */ /* 0x000fea0003800000 */
.L_x_15249:
        /* <DEDUP_REMOVED lines=28> */
.L_x_15252:
        /* <DEDUP_REMOVED lines=15> */
.L_x_15251:
[----:B------:R-:W2:Y:S02]  /*2b30*/  LDG.E.U16 R0, [R2.64] ;  /* 0x0000002402007981 */ /* 0x000ea4000c1e1500 */
[----:B--2---:R-:W-:-:S04]  /*2b40*/  PRMT R0, RZ, 0x5410, R0 ;  /* 0x00005410ff007816 */ /* 0x004fc80000000000 */
[----:B------:R-:W-:-:S04]  /*2b50*/  F2FP.PACK_AB R0, RZ, R0 ;  /* 0x00000000ff00723e */ /* 0x000fc800000000ff */
[----:B------:R-:W-:Y:S01]  /*2b60*/  PRMT R26, R0, 0x7610, R26 ;  /* 0x00007610001a7816 */ /* 0x000fe2000000001a */
[----:B------:R-:W-:Y:S05]  /*2b70*/  BRA `(.L_x_15241) ;  /* 0x0000076000007947 */ /* 0x000fea0003800000 */
.L_x_15248:
        /* <DEDUP_REMOVED lines=12> */
.L_x_15255:
        /* <DEDUP_REMOVED lines=21> */
.L_x_15259:
[----:B------:R-:W-:Y:S05]  /*2d90*/  BSYNC B1 ;  /* 0x0000000000017941 */ /* 0x000fea0003800000 */
.L_x_15258:
[----:B------:R-:W-:Y:S01]  /*2da0*/  LEA R3, R0, 0x3b800000, 0x17 ;  /* 0x3b80000000037811 */ /* 0x000fe200078eb8ff */
[----:B------:R-:W-:-:S05]  /*2db0*/  IMAD.SHL.U32 R0, R2, 0x100000, RZ ;  /* 0x0010000002007824 */ /* 0x000fca00078e00ff */
[----:B------:R-:W-:Y:S02]  /*2dc0*/  LOP3.LUT R0, R3, R0, R4, 0xfe, !PT ;  /* 0x0000000003007212 */ /* 0x000fe400078efe04 */
.L_x_15257:
[----:B------:R-:W-:Y:S05]  /*2dd0*/  BSYNC B0 ;  /* 0x0000000000007941 */ /* 0x000fea0003800000 */
.L_x_15256:
[----:B------:R-:W-:-:S04]  /*2de0*/  F2FP.PACK_AB R0, RZ, R0 ;  /* 0x00000000ff00723e */ /* 0x000fc800000000ff */
[----:B------:R-:W-:Y:S01]  /*2df0*/  PRMT R26, R0, 0x7610, R26 ;  /* 0x00007610001a7816 */ /* 0x000fe2000000001a */
[----:B------:R-:W-:Y:S05]  /*2e00*/  BRA `(.L_x_15241) ;  /* 0x000004d000007947 */ /* 0x000fea0003800000 */
.L_x_15254:
        /* <DEDUP_REMOVED lines=21> */
.L_x_15263:
[----:B------:R-:W-:Y:S05]  /*2f60*/  BSYNC B1 ;  /* 0x0000000000017941 */ /* 0x000fea0003800000 */
.L_x_15262:
[----:B------:R-:W-:Y:S01]  /*2f70*/  LEA R3, R0, 0x37800000, 0x17 ;  /* 0x3780000000037811 */ /* 0x000fe200078eb8ff */
[----:B------:R-:W-:-:S05]  /*2f80*/  IMAD.SHL.U32 R0, R2, 0x200000, RZ ;  /* 0x0020000002007824 */ /* 0x000fca00078e00ff */
[----:B------:R-:W-:Y:S02]  /*2f90*/  LOP3.LUT R0, R3, R0, R4, 0xfe, !PT ;  /* 0x0000000003007212 */ /* 0x000fe400078efe04 */
.L_x_15261:
[----:B------:R-:W-:Y:S05]  /*2fa0*/  BSYNC B0 ;  /* 0x0000000000007941 */ /* 0x000fea0003800000 */
.L_x_15260:
[----:B------:R-:W-:-:S04]  /*2fb0*/  F2FP.PACK_AB R0, RZ, R0 ;  /* 0x00000000ff00723e */ /* 0x000fc800000000ff */
[----:B------:R-:W-:Y:S01]  /*2fc0*/  PRMT R26, R0, 0x7610, R26 ;  /* 0x00007610001a7816 */ /* 0x000fe2000000001a */
[----:B------:R-:W-:Y:S05]  /*2fd0*/  BRA `(.L_x_15241) ;  /* 0x0000030000007947 */ /* 0x000fea0003800000 */
.L_x_15253:
        /* <DEDUP_REMOVED lines=14> */
.L_x_15267:
[----:B------:R-:W-:Y:S05]  /*30c0*/  BSYNC B0 ;  /* 0x0000000000007941 */ /* 0x000fea0003800000 */
.L_x_15266:
[----:B------:R-:W-:-:S04]  /*30d0*/  F2FP.PACK_AB R0, RZ, R0 ;  /* 0x00000000ff00723e */ /* 0x000fc800000000ff */
[----:B------:R-:W-:Y:S01]  /*30e0*/  PRMT R26, R0, 0x7610, R26 ;  /* 0x00007610001a7816 */ /* 0x000fe2000000001a */
[----:B------:R-:W-:Y:S05]  /*30f0*/  BRA `(.L_x_15241) ;  /* 0x000001e000007947 */ /* 0x000fea0003800000 */
.L_x_15240:
        /* <DEDUP_REMOVED lines=21> */
.L_x_15265:
[----:B------:R-:W2:Y:S02]  /*3250*/  LDG.E.64 R2, [R2.64] ;  /* 0x0000002402027981 */ /* 0x000ea4000c1e1b00 */
[----:B--2---:R-:W0:Y:S02]  /*3260*/  I2F.U64 R0, R2 ;  /* 0x0000000200007312 */ /* 0x004e240000301000 */
[----:B0-----:R-:W-:-:S04]  /*3270*/  F2FP.PACK_AB R0, RZ, R0 ;  /* 0x00000000ff00723e */ /* 0x001fc800000000ff */
[----:B------:R-:W-:Y:S01]  /*3280*/  PRMT R26, R0, 0x7610, R26 ;  /* 0x00007610001a7816 */ /* 0x000fe2000000001a */
[----:B------:R-:W-:Y:S05]  /*3290*/  BRA `(.L_x_15241) ;  /* 0x0000004000007947 */ /* 0x000fea0003800000 */
.L_x_15264:
[----:B------:R-:W2:Y:S02]  /*32a0*/  LDG.E R2, [R2.64] ;  /* 0x0000002402027981 */ /* 0x000ea4000c1e1900 */
[----:B--2---:R-:W0:Y:S02]  /*32b0*/  I2F.U32 R0, R2 ;  /* 0x0000000200007306 */ /* 0x004e240000201000 */
[----:B0-----:R-:W-:-:S04]  /*32c0*/  F2FP.PACK_AB R0, RZ, R0 ;  /* 0x00000000ff00723e */ /* 0x001fc800000000ff */
[----:B------:R-:W-:Y:S02]  /*32d0*/  PRMT R26, R0, 0x7610, R26 ;  /* 0x00007610001a7816 */ /* 0x000fe4000000001a */
.L_x_15241:
[----:B------:R-:W-:-:S05]  /*32e0*/  IADD3 R19, R19, 0x80, RZ ;  /* 0x0000008013137810 */ /* 0x000fca0007ffe0ff */
.L_x_15235:
[----:B------:R-:W-:Y:S05]  /*32f0*/  BSYNC B6 ;  /* 0x0000000000067941 */ /* 0x000fea0003800000 */
.L_x_15234:
        /* <DEDUP_REMOVED lines=23> */
.L_x_15273:
[----:B------:R-:W2:Y:S02]  /*3470*/  LDG.E.U8 R2, [R2.64] ;  /* 0x0000002402027981 */ /* 0x000ea4000c1e1100 */
[----:B--2---:R-:W0:Y:S02]  /*3480*/  I2F.U16 R0, R2 ;  /* 0x0000000200007306 */ /* 0x004e240000101000 */
[----:B0-----:R-:W-:-:S04]  /*3490*/  F2FP.PACK_AB R0, RZ, R0 ;  /* 0x00000000ff00723e */ /* 0x001fc800000000ff */
[----:B------:R-:W-:Y:S01]  /*34a0*/  PRMT R25, R0, 0x7610, R25 ;  /* 0x0000761000197816 */ /* 0x000fe20000000019 */
[----:B------:R-:W-:Y:S05]  /*34b0*/  BRA `(.L_x_15269) ;  /* 0x00000ed000007947 */ /* 0x000fea0003800000 */
.L_x_15272:
        /* <DEDUP_REMOVED lines=11> */
.L_x_15276:
[----:B------:R-:W2:Y:S02]  /*3570*/  LDG.E R2, [R2.64] ;  /* 0x0000002402027981 */ /* 0x000ea4000c1e1900 */
[----:B--2---:R-:W0:Y:S02]  /*3580*/  I2F R0, R2 ;  /* 0x0000000200007306 */ /* 0x004e240000201400 */
[----:B0-----:R-:W-:-:S04]  /*3590*/  F2FP.PACK_AB R0, RZ, R0 ;  /* 0x00000000ff00723e */ /* 0x001fc800000000ff */
[----:B------:R-:W-:Y:S01]  /*35a0*/  PRMT R25, R0, 0x7610, R25 ;  /* 0x0000761000197816 */ /* 0x000fe20000000019 */
[----:B------:R-:W-:Y:S05]  /*35b0*/  BRA `(.L_x_15269) ;  /* 0x00000dd000007947 */ /* 0x000fea0003800000 */
.L_x_15275:
[----:B------:R-:W2:Y:S02]  /*35c0*/  LDG.E.U16 R2, [R2.64] ;  /* 0x0000002402027981 */ /* 0x000ea4000c1e1500 */
[----:B--2---:R-:W0:Y:S02]  /*35d0*/  I2F.S16 R0, R2 ;  /* 0x0000000200007306 */ /* 0x004e240000101400 */
[----:B0-----:R-:W-:-:S04]  /*35e0*/  F2FP.PACK_AB R0, RZ, R0 ;  /* 0x00000000ff00723e */ /* 0x001fc800000000ff */
[----:B------:R-:W-:Y:S01]  /*35f0*/  PRMT R25, R0, 0x7610, R25 ;  /* 0x0000761000197816 */ /* 0x000fe20000000019 */
[----:B------:R-:W-:Y:S05]  /*3600*/  BRA `(.L_x_15269) ;  /* 0x00000d8000007947 */ /* 0x000fea0003800000 */
.L_x_15271:
        /* <DEDUP_REMOVED lines=9> */
.L_x_15278:
[----:B------:R0:W5:Y:S01]  /*36a0*/  LDG.E.U16 R25, [R2.64] ;  /* 0x0000002402197981 */ /* 0x000162000c1e1500 */
[----:B------:R-:W-:Y:S05]  /*36b0*/  BRA `(.L_x_15269) ;  /* 0x00000cd000007947 */ /* 0x000fea0003800000 */
.L_x_15277:
        /* <DEDUP_REMOVED lines=9> */
.L_x_15280:
[----:B------:R0:W5:Y:S01]  /*3750*/  LDG.E.U16 R25, [R2.64] ;  /* 0x0000002402197981 */ /* 0x000162000c1e1500 */
[----:B------:R-:W-:Y:S05]  /*3760*/  BRA `(.L_x_15269) ;  /* 0x00000c2000007947 */ /* 0x000fea0003800000 */
.L_x_15279:
[----:B------:R-:W2:Y:S02]  /*3770*/  LDG.E.64 R2, [R2.64] ;  /* 0x0000002402027981 */ /* 0x000ea4000c1e1b00 */
[----:B--2---:R-:W0:Y:S01]  /*3780*/  F2F.F32.F64 R0, R2 ;  /* 0x0000000200007310 */ /* 0x004e220000301000 */
[----:B------:R-:W0:-:S14]  /*3790*/  DSETP.GEU.AND P0, PT, |R2|, c[0x2][0x0], PT ;  /* 0x008000000200762a */ /* 0x000e1c0003f0e200 */
[----:B0-----:R-:W-:-:S05]  /*37a0*/  @!P0 FMUL R0, R0, 1.175494350822287508e-38 ;  /* 0x0080000000008820 */ /* 0x001fca0000400000 */
[----:B------:R-:W-:-:S04]  /*37b0*/  F2FP.PACK_AB R0, RZ, R0 ;  /* 0x00000000ff00723e */ /* 0x000fc800000000ff */
[----:B------:R-:W-:Y:S01]  /*37c0*/  PRMT R25, R0, 0x7610, R25 ;  /* 0x0000761000197816 */ /* 0x000fe20000000019 */
[----:B------:R-:W-:Y:S05]  /*37d0*/  BRA `(.L_x_15269) ;  /* 0x00000bb000007947 */ /* 0x000fea0003800000 */
.L_x_15270:
        /* <DEDUP_REMOVED lines=14> */
.L_x_15283:
[----:B------:R-:W2:Y:S02]  /*38c0*/  LDG.E.64 R2, [R2.64] ;  /* 0x0000002402027981 */ /* 0x000ea4000c1e1b00 */
[----:B--2---:R-:W0:Y:S01]  /*38d0*/  F2F.F32.F64 R0, R2 ;  /* 0x0000000200007310 */ /* 0x004e220000301000 */
[----:B------:R-:W0:-:S14]  /*38e0*/  DSETP.GEU.AND P0, PT, |R2|, c[0x2][0x0], PT ;  /* 0x008000000200762a */ /* 0x000e1c0003f0e200 */
[----:B0-----:R-:W-:-:S05]  /*38f0*/  @!P0 FMUL R0, R0, 1.175494350822287508e-38 ;  /* 0x0080000000008820 */ /* 0x001fca0000400000 */
[----:B------:R-:W-:-:S04]  /*3900*/  F2FP.PACK_AB R0, RZ, R0 ;  /* 0x00000000ff00723e */ /* 0x000fc800000000ff */
[----:B------:R-:W-:Y:S01]  /*3910*/  PRMT R25, R0, 0x7610, R25 ;  /* 0x0000761000197816 */ /* 0x000fe20000000019 */
[----:B------:R-:W-:Y:S05]  /*3920*/  BRA `(.L_x_15269) ;  /* 0x00000a6000007947 */ /* 0x000fea0003800000 */
.L_x_15282:
        /* <DEDUP_REMOVED lines=28> */
.L_x_15285:
        /* <DEDUP_REMOVED lines=15> */
.L_x_15284:
[----:B------:R-:W2:Y:S02]  /*3be0*/  LDG.E.U16 R0, [R2.64] ;  /* 0x0000002402007981 */ /* 0x000ea4000c1e1500 */
[----:B--2---:R-:W-:-:S04]  /*3bf0*/  PRMT R0, RZ, 0x5410, R0 ;  /* 0x00005410ff007816 */ /* 0x004fc80000000000 */
[----:B------:R-:W-:-:S04]  /*3c00*/  F2FP.PACK_AB R0, RZ, R0 ;  /* 0x00000000ff00723e */ /* 0x000fc800000000ff */
[----:B------:R-:W-:Y:S01]  /*3c10*/  PRMT R25, R0, 0x7610, R25 ;  /* 0x0000761000197816 */ /* 0x000fe20000000019 */
[----:B------:R-:W-:Y:S05]  /*3c20*/  BRA `(.L_x_15269) ;  /* 0x0000076000007947 */ /* 0x000fea0003800000 */
.L_x_15281:
        /* <DEDUP_REMOVED lines=12> */
.L_x_15288:
        /* <DEDUP_REMOVED lines=21> */
.L_x_15292:
[----:B------:R-:W-:Y:S05]  /*3e40*/  BSYNC B1 ;  /* 0x0000000000017941 */ /* 0x000fea0003800000 */
.L_x_15291:
[----:B------:R-:W-:Y:S01]  /*3e50*/  LEA R3, R0, 0x3b800000, 0x17 ;  /* 0x3b80000000037811 */ /* 0x000fe200078eb8ff */
[----:B------:R-:W-:-:S05]  /*3e60*/  IMAD.SHL.U32 R0, R2, 0x100000, RZ ;  /* 0x0010000002007824 */ /* 0x000fca00078e00ff */
[----:B------:R-:W-:Y:S02]  /*3e70*/  LOP3.LUT R0, R3, R0, R4, 0xfe, !PT ;  /* 0x0000000003007212 */ /* 0x000fe400078efe04 */
.L_x_15290:
[----:B------:R-:W-:Y:S05]  /*3e80*/  BSYNC B0 ;  /* 0x0000000000007941 */ /* 0x000fea0003800000 */
.L_x_15289:
[----:B------:R-:W-:-:S04]  /*3e90*/  F2FP.PACK_AB R0, RZ, R0 ;  /* 0x00000000ff00723e */ /* 0x000fc800000000ff */
[----:B------:R-:W-:Y:S01]  /*3ea0*/  PRMT R25, R0, 0x7610, R25 ;  /* 0x0000761000197816 */ /* 0x000fe20000000019 */
[----:B------:R-:W-:Y:S05]  /*3eb0*/  BRA `(.L_x_15269) ;  /* 0x000004d000007947 */ /* 0x000fea0003800000 */
.L_x_15287:
        /* <DEDUP_REMOVED lines=21> */
.L_x_15296:
[----:B------:R-:W-:Y:S05]  /*4010*/  BSYNC B1 ;  /* 0x0000000000017941 */ /* 0x000fea0003800000 */
.L_x_15295:
[----:B------:R-:W-:Y:S01]  /*4020*/  LEA R3, R0, 0x37800000, 0x17 ;  /* 0x3780000000037811 */ /* 0x000fe200078eb8ff */
[----:B------:R-:W-:-:S05]  /*4030*/  IMAD.SHL.U32 R0, R2, 0x200000, RZ ;  /* 0x0020000002007824 */ /* 0x000fca00078e00ff */
[----:B------:R-:W-:Y:S02]  /*4040*/  LOP3.LUT R0, R3, R0, R4, 0xfe, !PT ;  /* 0x0000000003007212 */ /* 0x000fe400078efe04 */
.L_x_15294:
[----:B------:R-:W-:Y:S05]  /*4050*/  BSYNC B0 ;  /* 0x0000000000007941 */ /* 0x000fea0003800000 */
.L_x_15293:
[----:B------:R-:W-:-:S04]  /*4060*/  F2FP.PACK_AB R0, RZ, R0 ;  /* 0x00000000ff00723e */ /* 0x000fc800000000ff */
[----:B------:R-:W-:Y:S01]  /*4070*/  PRMT R25, R0, 0x7610, R25 ;  /* 0x0000761000197816 */ /* 0x000fe20000000019 */
[----:B------:R-:W-:Y:S05]  /*4080*/  BRA `(.L_x_15269) ;  /* 0x0000030000007947 */ /* 0x000fea0003800000 */
.L_x_15286:
        /* <DEDUP_REMOVED lines=14> */
.L_x_15300:
[----:B------:R-:W-:Y:S05]  /*4170*/  BSYNC B0 ;  /* 0x0000000000007941 */ /* 0x000fea0003800000 */
.L_x_15299:
[----:B------:R-:W-:-:S04]  /*4180*/  F2FP.PACK_AB R0, RZ, R0 ;  /* 0x00000000ff00723e */ /* 0x000fc800000000ff */
[----:B------:R-:W-:Y:S01]  /*4190*/  PRMT R25, R0, 0x7610, R25 ;  /* 0x0000761000197816 */ /* 0x000fe20000000019 */
[----:B------:R-:W-:Y:S05]  /*41a0*/  BRA `(.L_x_15269) ;  /* 0x000001e000007947 */ /* 0x000fea0003800000 */
.L_x_15274:
        /* <DEDUP_REMOVED lines=21> */
.L_x_15298:
[----:B------:R-:W2:Y:S02]  /*4300*/  LDG.E.64 R2, [R2.64] ;  /* 0x0000002402027981 */ /* 0x000ea4000c1e1b00 */
[----:B--2---:R-:W0:Y:S02]  /*4310*/  I2F.U64 R0, R2 ;  /* 0x0000000200007312 */ /* 0x004e240000301000 */
[----:B0-----:R-:W-:-:S04]  /*4320*/  F2FP.PACK_AB R0, RZ, R0 ;  /* 0x00000000ff00723e */ /* 0x001fc800000000ff */
[----:B------:R-:W-:Y:S01]  /*4330*/  PRMT R25, R0, 0x7610, R25 ;  /* 0x0000761000197816 */ /* 0x000fe20000000019 */
[----:B------:R-:W-:Y:S05]  /*4340*/  BRA `(.L_x_15269) ;  /* 0x0000004000007947 */ /* 0x000fea0003800000 */
.L_x_15297:
[----:B------:R-:W2:Y:S02]  /*4350*/  LDG.E R2, [R2.64] ;  /* 0x0000002402027981 */ /* 0x000ea4000c1e1900 */
[----:B--2---:R-:W0:Y:S02]  /*4360*/  I2F.U32 R0, R2 ;  /* 0x0000000200007306 */ /* 0x004e240000201000 */
[----:B0-----:R-:W-:-:S04]  /*4370*/  F2FP.PACK_AB R0, RZ, R0 ;  /* 0x00000000ff00723e */ /* 0x001fc800000000ff */
[----:B------:R-:W-:Y:S02]  /*4380*/  PRMT R25, R0, 0x7610, R25 ;  /* 0x0000761000197816 */ /* 0x000fe40000000019 */
.L_x_15269:
[----:B------:R-:W-:Y:S05]  /*4390*/  BSYNC B6 ;  /* 0x0000000000067941 */ /* 0x000fea0003800000 */
.L_x_15268:
        /* <DEDUP_REMOVED lines=10> */
[----:B-----5:R-:W-:Y:S02]  /*4440*/  @!P3 HADD2.F32 R23, -RZ, R23.H0_H0 ;  /* 0x20000017ff17b230 */ /* 0x020fe40000004100 */
[----:B------:R-:W-:Y:S02]  /*4450*/  @!P2 HADD2.F32 R25, -RZ, R25.H0_H0 ;  /* 0x20000019ff19a230 */ /* 0x000fe40000004100 */
[----:B------:R-:W-:Y:S01]  /*4460*/  @!P1 HADD2.F32 R26, -RZ, R26.H0_H0 ;  /* 0x2000001aff1a9230 */ /* 0x000fe20000004100 */
[----:B------:R-:W-:Y:S01]  /*4470*/  @!P3 FMUL.FTZ R23, R23, c[0x0][0x168] ;  /* 0x00005a001717ba20 */ /* 0x000fe20000410000 */
[----:B------:R-:W-:Y:S01]  /*4480*/  @!P0 HADD2.F32 R22, -RZ, R22.H0_H0 ;  /* 0x20000016ff168230 */ /* 0x000fe20000004100 */
[----:B------:R-:W-:Y:S02]  /*4490*/  @!P2 FMUL.FTZ R0, R25, c[0x0][0x168] ;  /* 0x00005a001900aa20 */ /* 0x000fe40000410000 */
[----:B------:R-:W-:Y:S01]  /*44a0*/  @!P1 FMUL.FTZ R26, R26, c[0x0][0x168] ;  /* 0x00005a001a1a9a20 */ /* 0x000fe20000410000 */
[----:B------:R-:W-:Y:S01]  /*44b0*/  @!P3 F2FP.PACK_AB R4, RZ, R23 ;  /* 0x00000017ff04b23e */ /* 0x000fe200000000ff */
[----:B------:R-:W-:Y:S01]  /*44c0*/  @!P0 FMUL.FTZ R25, R22, c[0x0][0x168] ;  /* 0x00005a0016198a20 */ /* 0x000fe20000410000 */
[----:B------:R-:W-:-:S02]  /*44d0*/  @!P2 F2FP.PACK_AB R23, RZ, R0 ;  /* 0x00000000ff17a23e */ /* 0x000fc400000000ff */
[----:B------:R-:W-:Y:S02]  /*44e0*/  @!P1 F2FP.PACK_AB R22, RZ, R26 ;  /* 0x0000001aff16923e */ /* 0x000fe400000000ff */
[----:B------:R-:W-:Y:S01]  /*44f0*/  @!P0 F2FP.PACK_AB R25, RZ, R25 ;  /* 0x00000019ff19823e */ /* 0x000fe200000000ff */
        /* <DEDUP_REMOVED lines=22> */
.L_x_15306:
[----:B------:R-:W-:Y:S01]  /*4660*/  HADD2.F32 R5, -RZ, R4.H0_H0 ;  /* 0x20000004ff057230 */ /* 0x000fe20000004100 */
[----:B------:R-:W-:-:S05]  /*4670*/  IMAD.MOV.U32 R19, RZ, RZ, R24 ;  /* 0x000000ffff137224 */ /* 0x000fca00078e0018 */
[----:B------:R-:W0:Y:S02]  /*4680*/  F2I.S64.TRUNC R4, R5 ;  /* 0x0000000500047311 */ /* 0x000e24000020d900 */
[----:B0-----:R0:W-:Y:S01]  /*4690*/  STG.E.U8 [R2.64], R4 ;  /* 0x0000000402007986 */ /* 0x0011e2000c101124 */
[----:B------:R-:W-:Y:S05]  /*46a0*/  BRA `(.L_x_15302) ;  /* 0x00000f8000007947 */ /* 0x000fea0003800000 */
.L_x_15305:
        /* <DEDUP_REMOVED lines=11> */
.L_x_15309:
[----:B------:R-:W-:Y:S01]  /*4760*/  HADD2.F32 R4, -RZ, R4.H0_H0 ;  /* 0x20000004ff047230 */ /* 0x000fe20000004100 */
[----:B------:R-:W-:-:S03]  /*4770*/  IMAD.MOV.U32 R19, RZ, RZ, R24 ;  /* 0x000000ffff137224 */ /* 0x000fc600078e0018 */
[----:B------:R-:W0:Y:S02]  /*4780*/  F2I.FTZ.TRUNC.NTZ R5, R4 ;  /* 0x0000000400057305 */ /* 0x000e24000021f100 */
[----:B0-----:R0:W-:Y:S01]  /*4790*/  STG.E [R2.64], R5 ;  /* 0x0000000502007986 */ /* 0x0011e2000c101924 */
[----:B------:R-:W-:Y:S05]  /*47a0*/  BRA `(.L_x_15302) ;  /* 0x00000e8000007947 */ /* 0x000fea0003800000 */
.L_x_15308:
[----:B------:R-:W-:Y:S01]  /*47b0*/  HADD2.F32 R4, -RZ, R4.H0_H0 ;  /* 0x20000004ff047230 */ /* 0x000fe20000004100 */
[----:B------:R-:W-:-:S03]  /*47c0*/  IMAD.MOV.U32 R19, RZ, RZ, R24 ;  /* 0x000000ffff137224 */ /* 0x000fc600078e0018 */
[----:B------:R-:W0:Y:S02]  /*47d0*/  F2I.FTZ.TRUNC.NTZ R5, R4 ;  /* 0x0000000400057305 */ /* 0x000e24000021f100 */
[----:B0-----:R0:W-:Y:S01]  /*47e0*/  STG.E.U16 [R2.64], R5 ;  /* 0x0000000502007986 */ /* 0x0011e2000c101524 */
[----:B------:R-:W-:Y:S05]  /*47f0*/  BRA `(.L_x_15302) ;  /* 0x00000e3000007947 */ /* 0x000fea0003800000 */
.L_x_15304:
        /* <DEDUP_REMOVED lines=10> */
.L_x_15311:
[----:B------:R0:W-:Y:S01]  /*48a0*/  STG.E.U16 [R2.64], R4 ;  /* 0x0000000402007986 */ /* 0x0001e2000c101524 */
[----:B------:R-:W-:Y:S01]  /*48b0*/  IMAD.MOV.U32 R19, RZ, RZ, R24 ;  /* 0x000000ffff137224 */ /* 0x000fe200078e0018 */
[----:B------:R-:W-:Y:S05]  /*48c0*/  BRA `(.L_x_15302) ;  /* 0x00000d6000007947 */ /* 0x000fea0003800000 */
.L_x_15310:
        /* <DEDUP_REMOVED lines=11> */
.L_x_15313:
[----:B------:R-:W-:Y:S01]  /*4980*/  HADD2.F32 R0, -RZ, R4.H0_H0 ;  /* 0x20000004ff007230 */ /* 0x000fe20000004100 */
[----:B------:R-:W-:-:S04]  /*4990*/  IMAD.MOV.U32 R19, RZ, RZ, R24 ;  /* 0x000000ffff137224 */ /* 0x000fc800078e0018 */
[----:B------:R-:W-:-:S04]  /*49a0*/  F2FP.PACK_AB R0, RZ, R0 ;  /* 0x00000000ff00723e */ /* 0x000fc800000000ff */
[----:B------:R-:W-:-:S05]  /*49b0*/  PRMT R0, R0, 0x5410, RZ ;  /* 0x0000541000007816 */ /* 0x000fca00000000ff */
[----:B------:R0:W-:Y:S01]  /*49c0*/  STG.E [R2.64], R0 ;  /* 0x0000000002007986 */ /* 0x0001e2000c101924 */
[----:B------:R-:W-:Y:S05]  /*49d0*/  BRA `(.L_x_15302) ;  /* 0x00000c5000007947 */ /* 0x000fea0003800000 */
.L_x_15312:
[----:B------:R-:W-:Y:S01]  /*49e0*/  HADD2.F32 R4, -RZ, R4.H0_H0 ;  /* 0x20000004ff047230 */ /* 0x000fe20000004100 */
[----:B------:R-:W-:-:S04]  /*49f0*/  IMAD.MOV.U32 R19, RZ, RZ, R24 ;  /* 0x000000ffff137224 */ /* 0x000fc800078e0018 */
[----:B------:R-:W-:-:S06]  /*4a00*/  FMUL.FTZ R4, R4, 1 ;  /* 0x3f80000004047820 */ /* 0x000fcc0000410000 */
[----:B------:R-:W0:Y:S02]  /*4a10*/  F2F.F64.F32 R4, R4 ;  /* 0x0000000400047310 */ /* 0x000e240000201800 */
[----:B0-----:R0:W-:Y:S01]  /*4a20*/  STG.E.64 [R2.64], R4 ;  /* 0x0000000402007986 */ /* 0x0011e2000c101b24 */
[----:B------:R-:W-:Y:S05]  /*4a30*/  BRA `(.L_x_15302) ;  /* 0x00000bf000007947 */ /* 0x000fea0003800000 */
.L_x_15303:
        /* <DEDUP_REMOVED lines=14> */
.L_x_15316:
[----:B------:R-:W-:Y:S01]  /*4b20*/  HADD2.F32 R4, -RZ, R4.H0_H0 ;  /* 0x20000004ff047230 */ /* 0x000fe20000004100 */
[----:B------:R-:W-:Y:S01]  /*4b30*/  CS2R R6, SRZ ;  /* 0x0000000000067805 */ /* 0x000fe2000001ff00 */
[----:B------:R-:W-:-:S03]  /*4b40*/  IMAD.MOV.U32 R19, RZ, RZ, R24 ;  /* 0x000000ffff137224 */ /* 0x000fc600078e0018 */
[----:B------:R-:W-:-:S06]  /*4b50*/  FMUL.FTZ R4, R4, 1 ;  /* 0x3f80000004047820 */ /* 0x000fcc0000410000 */
[----:B------:R-:W0:Y:S02]  /*4b60*/  F2F.F64.F32 R4, R4 ;  /* 0x0000000400047310 */ /* 0x000e240000201800 */
[----:B0-----:R0:W-:Y:S01]  /*4b70*/  STG.E.128 [R2.64], R4 ;  /* 0x0000000402007986 */ /* 0x0011e2000c101d24 */
[----:B------:R-:W-:Y:S05]  /*4b80*/  BRA `(.L_x_15302) ;  /* 0x00000aa000007947 */ /* 0x000fea0003800000 */
.L_x_15315:
        /* <DEDUP_REMOVED lines=21> */
.L_x_15320:
[----:B------:R-:W-:Y:S05]  /*4ce0*/  BSYNC B0 ;  /* 0x0000000000007941 */ /* 0x000fea0003800000 */
.L_x_15319:
[----:B------:R-:W-:Y:S01]  /*4cf0*/  LOP3.LUT R5, R0, R5, RZ, 0xfc, !PT ;  /* 0x0000000500057212 */ /* 0x000fe200078efcff */
[----:B------:R-:W-:-:S04]  /*4d00*/  IMAD.MOV.U32 R19, RZ, RZ, R24 ;  /* 0x000000ffff137224 */ /* 0x000fc800078e0018 */
[----:B------:R0:W-:Y:S01]  /*4d10*/  STG.E.U8 [R2.64], R5 ;  /* 0x0000000502007986 */ /* 0x0001e2000c101124 */
[----:B------:R-:W-:Y:S05]  /*4d20*/  BRA `(.L_x_15302) ;  /* 0x0000090000007947 */ /* 0x000fea0003800000 */
.L_x_15318:
        /* <DEDUP_REMOVED lines=13> */
.L_x_15322:
[----:B------:R-:W-:Y:S01]  /*4e00*/  IMAD.MOV.U32 R0, RZ, RZ, 0x7f ;  /* 0x0000007fff007424 */ /* 0x000fe200078e00ff */
[----:B------:R-:W-:-:S04]  /*4e10*/  ISETP.GT.U32.AND P0, PT, R4, 0x7f800000, PT ;  /* 0x7f8000000400780c */ /* 0x000fc80003f04070 */
[----:B------:R-:W-:-:S04]  /*4e20*/  SEL R0, R0, 0x7c, P0 ;  /* 0x0000007c00007807 */ /* 0x000fc80000000000 */
.L_x_15323:
[----:B------:R-:W-:Y:S05]  /*4e30*/  BSYNC B0 ;  /* 0x0000000000007941 */ /* 0x000fea0003800000 */
.L_x_15321:
[----:B------:R-:W-:Y:S01]  /*4e40*/  LOP3.LUT R4, R5, 0x80000000, RZ, 0xc0, !PT ;  /* 0x8000000005047812 */ /* 0x000fe200078ec0ff */
[----:B------:R-:W-:-:S03]  /*4e50*/  IMAD.MOV.U32 R19, RZ, RZ, R24 ;  /* 0x000000ffff137224 */ /* 0x000fc600078e0018 */
[----:B------:R-:W-:-:S04]  /*4e60*/  SHF.R.U32.HI R5, RZ, 0x18, R4 ;  /* 0x00000018ff057819 */ /* 0x000fc80000011604 */
[----:B------:R-:W-:-:S05]  /*4e70*/  LOP3.LUT R5, R0, R5, RZ, 0xfc, !PT ;  /* 0x0000000500057212 */ /* 0x000fca00078efcff */
[----:B------:R0:W-:Y:S01]  /*4e80*/  STG.E.U8 [R2.64], R5 ;  /* 0x0000000502007986 */ /* 0x0001e2000c101124 */
[----:B------:R-:W-:Y:S05]  /*4e90*/  BRA `(.L_x_15302) ;  /* 0x0000079000007947 */ /* 0x000fea0003800000 */
.L_x_15317:
[----:B------:R-:W-:Y:S01]  /*4ea0*/  HADD2.F32 R0, -RZ, R4.H0_H0 ;  /* 0x20000004ff007230 */ /* 0x000fe20000004100 */
[----:B------:R-:W-:-:S04]  /*4eb0*/  IMAD.MOV.U32 R19, RZ, RZ, R24 ;  /* 0x000000ffff137224 */ /* 0x000fc800078e0018 */
[----:B------:R-:W-:-:S05]  /*4ec0*/  F2FP.BF16.PACK_AB R0, RZ, R0 ;  /* 0x00000000ff00723e */ /* 0x000fca00000010ff */
[----:B------:R0:W-:Y:S01]  /*4ed0*/  STG.E.U16 [R2.64], R0 ;  /* 0x0000000002007986 */ /* 0x0001e2000c101524 */
[----:B------:R-:W-:Y:S05]  /*4ee0*/  BRA `(.L_x_15302) ;  /* 0x0000074000007947 */ /* 0x000fea0003800000 */
.L_x_15314:
        /* <DEDUP_REMOVED lines=13> */
.L_x_15326:
        /* <DEDUP_REMOVED lines=17> */
.L_x_15329:
[----:B------:R-:W-:-:S04]  /*50d0*/  LOP3.LUT R0, R7, 0x80000000, RZ, 0xc0, !PT ;  /* 0x8000000007007812 */ /* 0x000fc800078ec0ff */
[----:B------:R-:W-:-:S04]  /*50e0*/  SHF.R.U32.HI R5, RZ, 0x18, R0 ;  /* 0x00000018ff057819 */ /* 0x000fc80000011600 */
[----:B------:R-:W-:-:S04]  /*50f0*/  LOP3.LUT R4, R4, R5, RZ, 0xfc, !PT ;  /* 0x0000000504047212 */ /* 0x000fc800078efcff */
[----:B------:R-:W-:Y:S02]  /*5100*/  PRMT R0, R4, 0x7610, R0 ;  /* 0x0000761004007816 */ /* 0x000fe40000000000 */
.L_x_15328:
[----:B------:R-:W-:Y:S05]  /*5110*/  BSYNC B0 ;  /* 0x0000000000007941 */ /* 0x000fea0003800000 */
.L_x_15327:
[----:B------:R0:W-:Y:S01]  /*5120*/  STG.E.U8 [R2.64], R0 ;  /* 0x0000000002007986 */ /* 0x0001e2000c101124 */
[----:B------:R-:W-:Y:S01]  /*5130*/  IMAD.MOV.U32 R19, RZ, RZ, R24 ;  /* 0x000000ffff137224 */ /* 0x000fe200078e0018 */
[----:B------:R-:W-:Y:S05]  /*5140*/  BRA `(.L_x_15302) ;  /* 0x000004e000007947 */ /* 0x000fea0003800000 */
.L_x_15325:
        /* <DEDUP_REMOVED lines=17> */
.L_x_15332:
[----:B------:R-:W-:-:S04]  /*5260*/  LOP3.LUT R0, R7, 0x80000000, RZ, 0xc0, !PT ;  /* 0x8000000007007812 */ /* 0x000fc800078ec0ff */
[----:B------:R-:W-:-:S04]  /*5270*/  SHF.R.U32.HI R5, RZ, 0x18, R0 ;  /* 0x00000018ff057819 */ /* 0x000fc80000011600 */
[----:B------:R-:W-:-:S04]  /*5280*/  LOP3.LUT R4, R4, R5, RZ, 0xfc, !PT ;  /* 0x0000000504047212 */ /* 0x000fc800078efcff */
[----:B------:R-:W-:Y:S02]  /*5290*/  PRMT R0, R4, 0x7610, R0 ;  /* 0x0000761004007816 */ /* 0x000fe40000000000 */
.L_x_15331:
[----:B------:R-:W-:Y:S05]  /*52a0*/  BSYNC B0 ;  /* 0x0000000000007941 */ /* 0x000fea0003800000 */
.L_x_15330:
[----:B------:R0:W-:Y:S01]  /*52b0*/  STG.E.U8 [R2.64], R0 ;  /* 0x0000000002007986 */ /* 0x0001e2000c101124 */
[----:B------:R-:W-:Y:S01]  /*52c0*/  IMAD.MOV.U32 R19, RZ, RZ, R24 ;  /* 0x000000ffff137224 */ /* 0x000fe200078e0018 */
[----:B------:R-:W-:Y:S05]  /*52d0*/  BRA `(.L_x_15302) ;  /* 0x0000035000007947 */ /* 0x000fea0003800000 */
.L_x_15324:
        /* <DEDUP_REMOVED lines=23> */
.L_x_15307:
        /* <DEDUP_REMOVED lines=21> */
.L_x_15334:
[----:B------:R-:W-:Y:S01]  /*55a0*/  HADD2.F32 R4, -RZ, R4.H0_H0 ;  /* 0x20000004ff047230 */ /* 0x000fe20000004100 */
[----:B------:R-:W-:-:S05]  /*55b0*/  IMAD.MOV.U32 R19, RZ, RZ, R24 ;  /* 0x000000ffff137224 */ /* 0x000fca00078e0018 */
[----:B------:R-:W0:Y:S02]  /*55c0*/  F2I.U64.TRUNC R4, R4 ;  /* 0x0000000400047311 */ /* 0x000e24000020d800 */
[----:B0-----:R0:W-:Y:S01]  /*55d0*/  STG.E.64 [R2.64], R4 ;  /* 0x0000000402007986 */ /* 0x0011e2000c101b24 */
[----:B------:R-:W-:Y:S05]  /*55e0*/  BRA `(.L_x_15302) ;  /* 0x0000004000007947 */ /* 0x000fea0003800000 */
.L_x_15333:
[----:B------:R-:W-:Y:S01]  /*55f0*/  HADD2.F32 R4, -RZ, R4.H0_H0 ;  /* 0x20000004ff047230 */ /* 0x000fe20000004100 */
[----:B------:R-:W-:-:S03]  /*5600*/  IMAD.MOV.U32 R19, RZ, RZ, R24 ;  /* 0x000000ffff137224 */ /* 0x000fc600078e0018 */
[----:B------:R-:W0:Y:S02]  /*5610*/  F2I.FTZ.U32.TRUNC.NTZ R5, R4 ;  /* 0x0000000400057305 */ /* 0x000e24000021f000 */
[----:B0-----:R0:W-:Y:S02]  /*5620*/  STG.E [R2.64], R5 ;  /* 0x0000000502007986 */ /* 0x0011e4000c101924 */
.L_x_15302:
[----:B--2---:R-:W-:Y:S05]  /*5630*/  BSYNC B6 ;  /* 0x0000000000067941 */ /* 0x004fea0003800000 */
.L_x_15301:
        /* <DEDUP_REMOVED lines=23> */
.L_x_15340:
[----:B------:R-:W-:-:S06]  /*57b0*/  HADD2.F32 R5, -RZ, R25.H0_H0 ;  /* 0x20000019ff057230 */ /* 0x000fcc0000004100 */
[----:B------:R-:W0:Y:S02]  /*57c0*/  F2I.S64.TRUNC R4, R5 ;  /* 0x0000000500047311 */ /* 0x000e24000020d900 */
[----:B0-----:R0:W-:Y:S01]  /*57d0*/  STG.E.U8 [R2.64], R4 ;  /* 0x0000000402007986 */ /* 0x0011e2000c101124 */
[----:B------:R-:W-:Y:S05]  /*57e0*/  BRA `(.L_x_15342) ;  /* 0x00000e4000007947 */ /* 0x000fea0003800000 */
.L_x_15339:
        /* <DEDUP_REMOVED lines=10> */
.L_x_15344:
[----:B------:R-:W-:-:S06]  /*5890*/  HADD2.F32 R25, -RZ, R25.H0_H0 ;  /* 0x20000019ff197230 */ /* 0x000fcc0000004100 */
[----:B------:R-:W0:Y:S02]  /*58a0*/  F2I.FTZ.TRUNC.NTZ R25, R25 ;  /* 0x0000001900197305 */ /* 0x000e24000021f100 */
[----:B0-----:R0:W-:Y:S01]  /*58b0*/  STG.E [R2.64], R25 ;  /* 0x0000001902007986 */ /* 0x0011e2000c101924 */
[----:B------:R-:W-:Y:S05]  /*58c0*/  BRA `(.L_x_15342) ;  /* 0x00000d6000007947 */ /* 0x000fea0003800000 */
.L_x_15343:
[----:B------:R-:W-:-:S06]  /*58d0*/  HADD2.F32 R25, -RZ, R25.H0_H0 ;  /* 0x20000019ff197230 */ /* 0x000fcc0000004100 */
[----:B------:R-:W0:Y:S02]  /*58e0*/  F2I.FTZ.TRUNC.NTZ R25, R25 ;  /* 0x0000001900197305 */ /* 0x000e24000021f100 */
[----:B0-----:R0:W-:Y:S01]  /*58f0*/  STG.E.U16 [R2.64], R25 ;  /* 0x0000001902007986 */ /* 0x0011e2000c101524 */
[----:B------:R-:W-:Y:S05]  /*5900*/  BRA `(.L_x_15342) ;  /* 0x00000d2000007947 */ /* 0x000fea0003800000 */
.L_x_15338:
        /* <DEDUP_REMOVED lines=9> */
.L_x_15346:
[----:B------:R0:W-:Y:S01]  /*59a0*/  STG.E.U16 [R2.64], R25 ;  /* 0x0000001902007986 */ /* 0x0001e2000c101524 */
[----:B------:R-:W-:Y:S05]  /*59b0*/  BRA `(.L_x_15342) ;  /* 0x00000c7000007947 */ /* 0x000fea0003800000 */
.L_x_15345:
        /* <DEDUP_REMOVED lines=10> */
.L_x_15348:
[----:B------:R-:W-:-:S05]  /*5a60*/  HADD2.F32 R0, -RZ, R25.H0_H0 ;  /* 0x20000019ff007230 */ /* 0x000fca0000004100 */
[----:B------:R-:W-:-:S04]  /*5a70*/  F2FP.PACK_AB R0, RZ, R0 ;  /* 0x00000000ff00723e */ /* 0x000fc800000000ff */
[----:B------:R-:W-:-:S05]  /*5a80*/  PRMT R0, R0, 0x5410, RZ ;  /* 0x0000541000007816 */ /* 0x000fca00000000ff */
[----:B------:R0:W-:Y:S01]  /*5a90*/  STG.E [R2.64], R0 ;  /* 0x0000000002007986 */ /* 0x0001e2000c101924 */
[----:B------:R-:W-:Y:S05]  /*5aa0*/  BRA `(.L_x_15342) ;  /* 0x00000b8000007947 */ /* 0x000fea0003800000 */
.L_x_15347:
[----:B------:R-:W-:-:S05]  /*5ab0*/  HADD2.F32 R4, -RZ, R25.H0_H0 ;  /* 0x20000019ff047230 */ /* 0x000fca0000004100 */
[----:B------:R-:W-:-:S06]  /*5ac0*/  FMUL.FTZ R4, R4, 1 ;  /* 0x3f80000004047820 */ /* 0x000fcc0000410000 */
[----:B------:R-:W0:Y:S02]  /*5ad0*/  F2F.F64.F32 R4, R4 ;  /* 0x0000000400047310 */ /* 0x000e240000201800 */
[----:B0-----:R0:W-:Y:S01]  /*5ae0*/  STG.E.64 [R2.64], R4 ;  /* 0x0000000402007986 */ /* 0x0011e2000c101b24 */
[----:B------:R-:W-:Y:S05]  /*5af0*/  BRA `(.L_x_15342) ;  /* 0x00000b3000007947 */ /* 0x000fea0003800000 */
.L_x_15337:
        /* <DEDUP_REMOVED lines=13> */
.L_x_15351:
[----:B------:R-:W-:Y:S01]  /*5bd0*/  HADD2.F32 R25, -RZ, R25.H0_H0 ;  /* 0x20000019ff197230 */ /* 0x000fe20000004100 */
[----:B------:R-:W-:-:S04]  /*5be0*/  CS2R R6, SRZ ;  /* 0x0000000000067805 */ /* 0x000fc8000001ff00 */
[----:B------:R-:W-:-:S06]  /*5bf0*/  FMUL.FTZ R4, R25, 1 ;  /* 0x3f80000019047820 */ /* 0x000fcc0000410000 */
[----:B------:R-:W0:Y:S02]  /*5c00*/  F2F.F64.F32 R4, R4 ;  /* 0x0000000400047310 */ /* 0x000e240000201800 */
[----:B0-----:R0:W-:Y:S01]  /*5c10*/  STG.E.128 [R2.64], R4 ;  /* 0x0000000402007986 */ /* 0x0011e2000c101d24 */
[----:B------:R-:W-:Y:S05]  /*5c20*/  BRA `(.L_x_15342) ;  /* 0x00000a0000007947 */ /* 0x000fea0003800000 */
.L_x_15350:
        /* <DEDUP_REMOVED lines=21> */
.L_x_15355:
[----:B------:R-:W-:Y:S05]  /*5d80*/  BSYNC B0 ;  /* 0x0000000000007941 */ /* 0x000fea0003800000 */
.L_x_15354:
[----:B------:R-:W-:-:S05]  /*5d90*/  LOP3.LUT R5, R0, R5, RZ, 0xfc, !PT ;  /* 0x0000000500057212 */ /* 0x000fca00078efcff */
[----:B------:R0:W-:Y:S01]  /*5da0*/  STG.E.U8 [R2.64], R5 ;  /* 0x0000000502007986 */ /* 0x0001e2000c101124 */
[----:B------:R-:W-:Y:S05]  /*5db0*/  BRA `(.L_x_15342) ;  /* 0x0000087000007947 */ /* 0x000fea0003800000 */
.L_x_15353:
        /* <DEDUP_REMOVED lines=13> */
.L_x_15357:
[----:B------:R-:W-:Y:S01]  /*5e90*/  IMAD.MOV.U32 R0, RZ, RZ, 0x7f ;  /* 0x0000007fff007424 */ /* 0x000fe200078e00ff */
[----:B------:R-:W-:-:S04]  /*5ea0*/  ISETP.GT.U32.AND P0, PT, R4, 0x7f800000, PT ;  /* 0x7f8000000400780c */ /* 0x000fc80003f04070 */
[----:B------:R-:W-:-:S04]  /*5eb0*/  SEL R0, R0, 0x7c, P0 ;  /* 0x0000007c00007807 */ /* 0x000fc80000000000 */
.L_x_15358:
[----:B------:R-:W-:Y:S05]  /*5ec0*/  BSYNC B0 ;  /* 0x0000000000007941 */ /* 0x000fea0003800000 */
.L_x_15356:
[----:B------:R-:W-:-:S04]  /*5ed0*/  LOP3.LUT R4, R25, 0x80000000, RZ, 0xc0, !PT ;  /* 0x8000000019047812 */ /* 0x000fc800078ec0ff */
[----:B------:R-:W-:-:S04]  /*5ee0*/  SHF.R.U32.HI R5, RZ, 0x18, R4 ;  /* 0x00000018ff057819 */ /* 0x000fc80000011604 */
[----:B------:R-:W-:-:S05]  /*5ef0*/  LOP3.LUT R5, R0, R5, RZ, 0xfc, !PT ;  /* 0x0000000500057212 */ /* 0x000fca00078efcff */
[----:B------:R0:W-:Y:S01]  /*5f00*/  STG.E.U8 [R2.64], R5 ;  /* 0x0000000502007986 */ /* 0x0001e2000c101124 */
[----:B------:R-:W-:Y:S05]  /*5f10*/  BRA `(.L_x_15342) ;  /* 0x0000071000007947 */ /* 0x000fea0003800000 */
.L_x_15352:
[----:B------:R-:W-:-:S05]  /*5f20*/  HADD2.F32 R0, -RZ, R25.H0_H0 ;  /* 0x20000019ff007230 */ /* 0x000fca0000004100 */
[----:B------:R-:W-:-:S05]  /*5f30*/  F2FP.BF16.PACK_AB R0, RZ, R0 ;  /* 0x00000000ff00723e */ /* 0x000fca00000010ff */
[----:B------:R0:W-:Y:S01]  /*5f40*/  STG.E.U16 [R2.64], R0 ;  /* 0x0000000002007986 */ /* 0x0001e2000c101524 */
[----:B------:R-:W-:Y:S05]  /*5f50*/  BRA `(.L_x_15342) ;  /* 0x000006d000007947 */ /* 0x000fea0003800000 */
.L_x_15349:
        /* <DEDUP_REMOVED lines=12> */
.L_x_15361:
        /* <DEDUP_REMOVED lines=17> */
.L_x_15364:
[----:B------:R-:W-:-:S04]  /*6130*/  LOP3.LUT R0, R25, 0x80000000, RZ, 0xc0, !PT ;  /* 0x8000000019007812 */ /* 0x000fc800078ec0ff */
[----:B------:R-:W-:-:S04]  /*6140*/  SHF.R.U32.HI R5, RZ, 0x18, R0 ;  /* 0x00000018ff057819 */ /* 0x000fc80000011600 */
[----:B------:R-:W-:-:S04]  /*6150*/  LOP3.LUT R4, R4, R5, RZ, 0xfc, !PT ;  /* 0x0000000504047212 */ /* 0x000fc800078efcff */
[----:B------:R-:W-:Y:S02]  /*6160*/  PRMT R0, R4, 0x7610, R0 ;  /* 0x0000761004007816 */ /* 0x000fe40000000000 */
.L_x_15363:
[----:B------:R-:W-:Y:S05]  /*6170*/  BSYNC B0 ;  /* 0x0000000000007941 */ /* 0x000fea0003800000 */
.L_x_15362:
[----:B------:R0:W-:Y:S01]  /*6180*/  STG.E.U8 [R2.64], R0 ;  /* 0x0000000002007986 */ /* 0x0001e2000c101124 */
[----:B------:R-:W-:Y:S05]  /*6190*/  BRA `(.L_x_15342) ;  /* 0x0000049000007947 */ /* 0x000fea0003800000 */
.L_x_15360:
        /* <DEDUP_REMOVED lines=17> */
.L_x_15367:
[----:B------:R-:W-:-:S04]  /*62b0*/  LOP3.LUT R0, R25, 0x80000000, RZ, 0xc0, !PT ;  /* 0x8000000019007812 */ /* 0x000fc800078ec0ff */
[----:B------:R-:W-:-:S04]  /*62c0*/  SHF.R.U32.HI R5, RZ, 0x18, R0 ;  /* 0x00000018ff057819 */ /* 0x000fc80000011600 */
[----:B------:R-:W-:-:S04]  /*62d0*/  LOP3.LUT R4, R4, R5, RZ, 0xfc, !PT ;  /* 0x0000000504047212 */ /* 0x000fc800078efcff */
[----:B------:R-:W-:Y:S02]  /*62e0*/  PRMT R0, R4, 0x7610, R0 ;  /* 0x0000761004007816 */ /* 0x000fe40000000000 */
.L_x_15366:
[----:B------:R-:W-:Y:S05]  /*62f0*/  BSYNC B0 ;  /* 0x0000000000007941 */ /* 0x000fea0003800000 */
.L_x_15365:
[----:B------:R0:W-:Y:S01]  /*6300*/  STG.E.U8 [R2.64], R0 ;  /* 0x0000000002007986 */ /* 0x0001e2000c101124 */
[----:B------:R-:W-:Y:S05]  /*6310*/  BRA `(.L_x_15342) ;  /* 0x0000031000007947 */ /* 0x000fea0003800000 */
.L_x_15359:
        /* <DEDUP_REMOVED lines=22> */
.L_x_15341:
        /* <DEDUP_REMOVED lines=20> */
.L_x_15369:
[----:B------:R-:W-:-:S06]  /*65c0*/  HADD2.F32 R4, -RZ, R25.H0_H0 ;  /* 0x20000019ff047230 */ /* 0x000fcc0000004100 */
[----:B------:R-:W0:Y:S02]  /*65d0*/  F2I.U64.TRUNC R4, R4 ;  /* 0x0000000400047311 */ /* 0x000e24000020d800 */
[----:B0-----:R0:W-:Y:S01]  /*65e0*/  STG.E.64 [R2.64], R4 ;  /* 0x0000000402007986 */ /* 0x0011e2000c101b24 */
[----:B------:R-:W-:Y:S05]  /*65f0*/  BRA `(.L_x_15342) ;  /* 0x0000003000007947 */ /* 0x000fea0003800000 */
.L_x_15368:
[----:B------:R-:W-:-:S06]  /*6600*/  HADD2.F32 R25, -RZ, R25.H0_H0 ;  /* 0x20000019ff197230 */ /* 0x000fcc0000004100 */
[----:B------:R-:W0:Y:S02]  /*6610*/  F2I.FTZ.U32.TRUNC.NTZ R25, R25 ;  /* 0x0000001900197305 */ /* 0x000e24000021f000 */
[----:B0-----:R0:W-:Y:S02]  /*6620*/  STG.E [R2.64], R25 ;  /* 0x0000001902007986 */ /* 0x0011e4000c101924 */
.L_x_15342:
        /* <DEDUP_REMOVED lines=23> */
.L_x_15373:
[----:B------:R-:W-:-:S06]  /*67a0*/  HADD2.F32 R5, -RZ, R22.H0_H0 ;  /* 0x20000016ff057230 */ /* 0x000fcc0000004100 */
[----:B------:R-:W0:Y:S02]  /*67b0*/  F2I.S64.TRUNC R4, R5 ;  /* 0x0000000500047311 */ /* 0x000e24000020d900 */
[----:B0-----:R0:W-:Y:S01]  /*67c0*/  STG.E.U8 [R2.64], R4 ;  /* 0x0000000402007986 */ /* 0x0011e2000c101124 */
[----:B------:R-:W-:Y:S05]  /*67d0*/  BRA `(.L_x_15375) ;  /* 0x00000e4000007947 */ /* 0x000fea0003800000 */
.L_x_15372:
        /* <DEDUP_REMOVED lines=10> */
.L_x_15377:
[----:B------:R-:W-:-:S04]  /*6880*/  HADD2.F32 R22, -RZ, R22.H0_H0 ;  /* 0x20000016ff167230 */ /* 0x000fc80000004100 */
[----:B------:R-:W0:Y:S02]  /*6890*/  F2I.FTZ.TRUNC.NTZ R5, R22 ;  /* 0x0000001600057305 */ /* 0x000e24000021f100 */
[----:B0-----:R0:W-:Y:S01]  /*68a0*/  STG.E [R2.64], R5 ;  /* 0x0000000502007986 */ /* 0x0011e2000c101924 */
[----:B------:R-:W-:Y:S05]  /*68b0*/  BRA `(.L_x_15375) ;  /* 0x00000d6000007947 */ /* 0x000fea0003800000 */
.L_x_15376:
[----:B------:R-:W-:-:S04]  /*68c0*/  HADD2.F32 R22, -RZ, R22.H0_H0 ;  /* 0x20000016ff167230 */ /* 0x000fc80000004100 */
[----:B------:R-:W0:Y:S02]  /*68d0*/  F2I.FTZ.TRUNC.NTZ R5, R22 ;  /* 0x0000001600057305 */ /* 0x000e24000021f100 */
[----:B0-----:R0:W-:Y:S01]  /*68e0*/  STG.E.U16 [R2.64], R5 ;  /* 0x0000000502007986 */ /* 0x0011e2000c101524 */
[----:B------:R-:W-:Y:S05]  /*68f0*/  BRA `(.L_x_15375) ;  /* 0x00000d2000007947 */ /* 0x000fea0003800000 */
.L_x_15371:
        /* <DEDUP_REMOVED lines=9> */
.L_x_15379:
[----:B------:R0:W-:Y:S01]  /*6990*/  STG.E.U16 [R2.64], R22 ;  /* 0x0000001602007986 */ /* 0x0001e2000c101524 */
[----:B------:R-:W-:Y:S05]  /*69a0*/  BRA `(.L_x_15375) ;  /* 0x00000c7000007947 */ /* 0x000fea0003800000 */
.L_x_15378:
        /* <DEDUP_REMOVED lines=10> */
.L_x_15381:
[----:B------:R-:W-:-:S05]  /*6a50*/  HADD2.F32 R0, -RZ, R22.H0_H0 ;  /* 0x20000016ff007230 */ /* 0x000fca0000004100 */
[----:B------:R-:W-:-:S04]  /*6a60*/  F2FP.PACK_AB R0, RZ, R0 ;  /* 0x00000000ff00723e */ /* 0x000fc800000000ff */
[----:B------:R-:W-:-:S05]  /*6a70*/  PRMT R0, R0, 0x5410, RZ ;  /* 0x0000541000007816 */ /* 0x000fca00000000ff */
[----:B------:R0:W-:Y:S01]  /*6a80*/  STG.E [R2.64], R0 ;  /* 0x0000000002007986 */ /* 0x0001e2000c101924 */
[----:B------:R-:W-:Y:S05]  /*6a90*/  BRA `(.L_x_15375) ;  /* 0x00000b8000007947 */ /* 0x000fea0003800000 */
.L_x_15380:
[----:B------:R-:W-:-:S05]  /*6aa0*/  HADD2.F32 R4, -RZ, R22.H0_H0 ;  /* 0x20000016ff047230 */ /* 0x000fca0000004100 */
[----:B------:R-:W-:-:S06]  /*6ab0*/  FMUL.FTZ R4, R4, 1 ;  /* 0x3f80000004047820 */ /* 0x000fcc0000410000 */
[----:B------:R-:W0:Y:S02]  /*6ac0*/  F2F.F64.F32 R4, R4 ;  /* 0x0000000400047310 */ /* 0x000e240000201800 */
[----:B0-----:R0:W-:Y:S01]  /*6ad0*/  STG.E.64 [R2.64], R4 ;  /* 0x0000000402007986 */ /* 0x0011e2000c101b24 */
[----:B------:R-:W-:Y:S05]  /*6ae0*/  BRA `(.L_x_15375) ;  /* 0x00000b3000007947 */ /* 0x000fea0003800000 */
.L_x_15370:
        /* <DEDUP_REMOVED lines=13> */
.L_x_15384:
[----:B------:R-:W-:Y:S01]  /*6bc0*/  HADD2.F32 R22, -RZ, R22.H0_H0 ;  /* 0x20000016ff167230 */ /* 0x000fe20000004100 */
[----:B------:R-:W-:-:S04]  /*6bd0*/  CS2R R6, SRZ ;  /* 0x0000000000067805 */ /* 0x000fc8000001ff00 */
[----:B------:R-:W-:-:S06]  /*6be0*/  FMUL.FTZ R4, R22, 1 ;  /* 0x3f80000016047820 */ /* 0x000fcc0000410000 */
[----:B------:R-:W0:Y:S02]  /*6bf0*/  F2F.F64.F32 R4, R4 ;  /* 0x0000000400047310 */ /* 0x000e240000201800 */
[----:B0-----:R0:W-:Y:S01]  /*6c00*/  STG.E.128 [R2.64], R4 ;  /* 0x0000000402007986 */ /* 0x0011e2000c101d24 */
[----:B------:R-:W-:Y:S05]  /*6c10*/  BRA `(.L_x_15375) ;  /* 0x00000a0000007947 */ /* 0x000fea0003800000 */
.L_x_15383:
        /* <DEDUP_REMOVED lines=21> */
.L_x_15388:
[----:B------:R-:W-:Y:S05]  /*6d70*/  BSYNC B0 ;  /* 0x0000000000007941 */ /* 0x000fea0003800000 */
.L_x_15387:
[----:B------:R-:W-:-:S05]  /*6d80*/  LOP3.LUT R5, R0, R5, RZ, 0xfc, !PT ;  /* 0x0000000500057212 */ /* 0x000fca00078efcff */
[----:B------:R0:W-:Y:S01]  /*6d90*/  STG.E.U8 [R2.64], R5 ;  /* 0x0000000502007986 */ /* 0x0001e2000c101124 */
[----:B------:R-:W-:Y:S05]  /*6da0*/  BRA `(.L_x_15375) ;  /* 0x0000087000007947 */ /* 0x000fea0003800000 */
.L_x_15386:
        /* <DEDUP_REMOVED lines=13> */
.L_x_15390:
[----:B------:R-:W-:Y:S01]  /*6e80*/  IMAD.MOV.U32 R0, RZ, RZ, 0x7f ;  /* 0x0000007fff007424 */ /* 0x000fe200078e00ff */
[----:B------:R-:W-:-:S04]  /*6e90*/  ISETP.GT.U32.AND P0, PT, R4, 0x7f800000, PT ;  /* 0x7f8000000400780c */ /* 0x000fc80003f04070 */
[----:B------:R-:W-:-:S04]  /*6ea0*/  SEL R0, R0, 0x7c, P0 ;  /* 0x0000007c00007807 */ /* 0x000fc80000000000 */
.L_x_15391:
[----:B------:R-:W-:Y:S05]  /*6eb0*/  BSYNC B0 ;  /* 0x0000000000007941 */ /* 0x000fea0003800000 */
.L_x_15389:
[----:B------:R-:W-:-:S04]  /*6ec0*/  LOP3.LUT R4, R5, 0x80000000, RZ, 0xc0, !PT ;  /* 0x8000000005047812 */ /* 0x000fc800078ec0ff */
[----:B------:R-:W-:-:S04]  /*6ed0*/  SHF.R.U32.HI R5, RZ, 0x18, R4 ;  /* 0x00000018ff057819 */ /* 0x000fc80000011604 */
[----:B------:R-:W-:-:S05]  /*6ee0*/  LOP3.LUT R5, R0, R5, RZ, 0xfc, !PT ;  /* 0x0000000500057212 */ /* 0x000fca00078efcff */
[----:B------:R0:W-:Y:S01]  /*6ef0*/  STG.E.U8 [R2.64], R5 ;  /* 0x0000000502007986 */ /* 0x0001e2000c101124 */
[----:B------:R-:W-:Y:S05]  /*6f00*/  BRA `(.L_x_15375) ;  /* 0x0000071000007947 */ /* 0x000fea0003800000 */
.L_x_15385:
[----:B------:R-:W-:-:S05]  /*6f10*/  HADD2.F32 R0, -RZ, R22.H0_H0 ;  /* 0x20000016ff007230 */ /* 0x000fca0000004100 */
[----:B------:R-:W-:-:S05]  /*6f20*/  F2FP.BF16.PACK_AB R0, RZ, R0 ;  /* 0x00000000ff00723e */ /* 0x000fca00000010ff */
[----:B------:R0:W-:Y:S01]  /*6f30*/  STG.E.U16 [R2.64], R0 ;  /* 0x0000000002007986 */ /* 0x0001e2000c101524 */
[----:B------:R-:W-:Y:S05]  /*6f40*/  BRA `(.L_x_15375) ;  /* 0x000006d000007947 */ /* 0x000fea0003800000 */
.L_x_15382:
        /* <DEDUP_REMOVED lines=12> */
.L_x_15394:
        /* <DEDUP_REMOVED lines=17> */
.L_x_15397:
[----:B------:R-:W-:-:S04]  /*7120*/  LOP3.LUT R0, R7, 0x80000000, RZ, 0xc0, !PT ;  /* 0x8000000007007812 */ /* 0x000fc800078ec0ff */
[----:B------:R-:W-:-:S04]  /*7130*/  SHF.R.U32.HI R5, RZ, 0x18, R0 ;  /* 0x00000018ff057819 */ /* 0x000fc80000011600 */
[----:B------:R-:W-:-:S04]  /*7140*/  LOP3.LUT R4, R4, R5, RZ, 0xfc, !PT ;  /* 0x0000000504047212 */ /* 0x000fc800078efcff */
[----:B------:R-:W-:Y:S02]  /*7150*/  PRMT R0, R4, 0x7610, R0 ;  /* 0x0000761004007816 */ /* 0x000fe40000000000 */
.L_x_15396:
[----:B------:R-:W-:Y:S05]  /*7160*/  BSYNC B0 ;  /* 0x0000000000007941 */ /* 0x000fea0003800000 */
.L_x_15395:
[----:B------:R0:W-:Y:S01]  /*7170*/  STG.E.U8 [R2.64], R0 ;  /* 0x0000000002007986 */ /* 0x0001e2000c101124 */
[----:B------:R-:W-:Y:S05]  /*7180*/  BRA `(.L_x_15375) ;  /* 0x0000049000007947 */ /* 0x000fea0003800000 */
.L_x_15393:
        /* <DEDUP_REMOVED lines=17> */
.L_x_15400:
[----:B------:R-:W-:-:S04]  /*72a0*/  LOP3.LUT R0, R7, 0x80000000, RZ, 0xc0, !PT ;  /* 0x8000000007007812 */ /* 0x000fc800078ec0ff */
[----:B------:R-:W-:-:S04]  /*72b0*/  SHF.R.U32.HI R5, RZ, 0x18, R0 ;  /* 0x00000018ff057819 */ /* 0x000fc80000011600 */
[----:B------:R-:W-:-:S04]  /*72c0*/  LOP3.LUT R4, R4, R5, RZ, 0xfc, !PT ;  /* 0x0000000504047212 */ /* 0x000fc800078efcff */
[----:B------:R-:W-:Y:S02]  /*72d0*/  PRMT R0, R4, 0x7610, R0 ;  /* 0x0000761004007816 */ /* 0x000fe40000000000 */
.L_x_15399:
[----:B------:R-:W-:Y:S05]  /*72e0*/  BSYNC B0 ;  /* 0x0000000000007941 */ /* 0x000fea0003800000 */
.L_x_15398:
[----:B------:R0:W-:Y:S01]  /*72f0*/  STG.E.U8 [R2.64], R0 ;  /* 0x0000000002007986 */ /* 0x0001e2000c101124 */
[----:B------:R-:W-:Y:S05]  /*7300*/  BRA `(.L_x_15375) ;  /* 0x0000031000007947 */ /* 0x000fea0003800000 */
.L_x_15392:
        /* <DEDUP_REMOVED lines=22> */
.L_x_15374:
        /* <DEDUP_REMOVED lines=20> */
.L_x_15402:
[----:B------:R-:W-:-:S06]  /*75b0*/  HADD2.F32 R4, -RZ, R22.H0_H0 ;  /* 0x20000016ff047230 */ /* 0x000fcc0000004100 */
[----:B------:R-:W0:Y:S02]  /*75c0*/  F2I.U64.TRUNC R4, R4 ;  /* 0x0000000400047311 */ /* 0x000e24000020d800 */
[----:B0-----:R0:W-:Y:S01]  /*75d0*/  STG.E.64 [R2.64], R4 ;  /* 0x0000000402007986 */ /* 0x0011e2000c101b24 */
[----:B------:R-:W-:Y:S05]  /*75e0*/  BRA `(.L_x_15375) ;  /* 0x0000003000007947 */ /* 0x000fea0003800000 */
.L_x_15401:
[----:B------:R-:W-:-:S04]  /*75f0*/  HADD2.F32 R22, -RZ, R22.H0_H0 ;  /* 0x20000016ff167230 */ /* 0x000fc80000004100 */
[----:B------:R-:W0:Y:S02]  /*7600*/  F2I.FTZ.U32.TRUNC.NTZ R5, R22 ;  /* 0x0000001600057305 */ /* 0x000e24000021f000 */
[----:B0-----:R0:W-:Y:S02]  /*7610*/  STG.E [R2.64], R5 ;  /* 0x0000000502007986 */ /* 0x0011e4000c101924 */
.L_x_15375:
[----:B------:R-:W-:Y:S02]  /*7620*/  IADD3 R19, R19, 0x80, RZ ;  /* 0x0000008013137810 */ /* 0x000fe40007ffe0ff */
.L_x_15336:
[----:B------:R-:W-:Y:S05]  /*7630*/  BSYNC B6 ;  /* 0x0000000000067941 */ /* 0x000fea0003800000 */
.L_x_15335:
        /* <DEDUP_REMOVED lines=21> */
.L_x_15406:
[----:B------:R-:W-:-:S06]  /*7790*/  HADD2.F32 R5, -RZ, R23.H0_H0 ;  /* 0x20000017ff057230 */ /* 0x000fcc0000004100 */
[----:B------:R-:W0:Y:S02]  /*77a0*/  F2I.S64.TRUNC R4, R5 ;  /* 0x0000000500047311 */ /* 0x000e24000020d900 */
[----:B0-----:R-:W-:Y:S01]  /*77b0*/  STG.E.U8 [R2.64], R4 ;  /* 0x0000000402007986 */ /* 0x001fe2000c101124 */
[----:B------:R-:W-:Y:S05]  /*77c0*/  EXIT ;  /* 0x000000000000794d */ /* 0x000fea0003800000 */
.L_x_15405:
        /* <DEDUP_REMOVED lines=10> */
.L_x_15409:
[----:B------:R-:W-:-:S06]  /*7870*/  HADD2.F32 R23, -RZ, R23.H0_H0 ;  /* 0x20000017ff177230 */ /* 0x000fcc0000004100 */
[----:B------:R-:W0:Y:S02]  /*7880*/  F2I.FTZ.TRUNC.NTZ R23, R23 ;  /* 0x0000001700177305 */ /* 0x000e24000021f100 */
[----:B0-----:R-:W-:Y:S01]  /*7890*/  STG.E [R2.64], R23 ;  /* 0x0000001702007986 */ /* 0x001fe2000c101924 */
[----:B------:R-:W-:Y:S05]  /*78a0*/  EXIT ;  /* 0x000000000000794d */ /* 0x000fea0003800000 */
.L_x_15408:
[----:B------:R-:W-:-:S06]  /*78b0*/  HADD2.F32 R23, -RZ, R23.H0_H0 ;  /* 0x20000017ff177230 */ /* 0x000fcc0000004100 */
[----:B------:R-:W0:Y:S02]  /*78c0*/  F2I.FTZ.TRUNC.NTZ R23, R23 ;  /* 0x0000001700177305 */ /* 0x000e24000021f100 */
[----:B0-----:R-:W-:Y:S01]  /*78d0*/  STG.E.U16 [R2.64], R23 ;  /* 0x0000001702007986 */ /* 0x001fe2000c101524 */
[----:B------:R-:W-:Y:S05]  /*78e0*/  EXIT ;  /* 0x000000000000794d */ /* 0x000fea0003800000 */
.L_x_15404:
        /* <DEDUP_REMOVED lines=9> */
.L_x_15411:
[----:B------:R-:W-:Y:S01]  /*7980*/  STG.E.U16 [R2.64], R23 ;  /* 0x0000001702007986 */ /* 0x000fe2000c101524 */
[----:B------:R-:W-:Y:S05]  /*7990*/  EXIT ;  /* 0x000000000000794d */ /* 0x000fea0003800000 */
.L_x_15410:
        /* <DEDUP_REMOVED lines=10> */
.L_x_15413:
[----:B------:R-:W-:-:S05]  /*7a40*/  HADD2.F32 R0, -RZ, R23.H0_H0 ;  /* 0x20000017ff007230 */ /* 0x000fca0000004100 */
[----:B------:R-:W-:-:S04]  /*7a50*/  F2FP.PACK_AB R0, RZ, R0 ;  /* 0x00000000ff00723e */ /* 0x000fc800000000ff */
[----:B------:R-:W-:-:S05]  /*7a60*/  PRMT R0, R0, 0x5410, RZ ;  /* 0x0000541000007816 */ /* 0x000fca00000000ff */
[----:B------:R-:W-:Y:S01]  /*7a70*/  STG.E [R2.64], R0 ;  /* 0x0000000002007986 */ /* 0x000fe2000c101924 */
[----:B------:R-:W-:Y:S05]  /*7a80*/  EXIT ;  /* 0x000000000000794d */ /* 0x000fea0003800000 */
.L_x_15412:
[----:B------:R-:W-:-:S05]  /*7a90*/  HADD2.F32 R4, -RZ, R23.H0_H0 ;  /* 0x20000017ff047230 */ /* 0x000fca0000004100 */
[----:B------:R-:W-:-:S06]  /*7aa0*/  FMUL.FTZ R4, R4, 1 ;  /* 0x3f80000004047820 */ /* 0x000fcc0000410000 */
[----:B------:R-:W0:Y:S02]  /*7ab0*/  F2F.F64.F32 R4, R4 ;  /* 0x0000000400047310 */ /* 0x000e240000201800 */
[----:B0-----:R-:W-:Y:S01]  /*7ac0*/  STG.E.64 [R2.64], R4 ;  /* 0x0000000402007986 */ /* 0x001fe2000c101b24 */
[----:B------:R-:W-:Y:S05]  /*7ad0*/  EXIT ;  /* 0x000000000000794d */ /* 0x000fea0003800000 */
.L_x_15403:
        /* <DEDUP_REMOVED lines=13> */
.L_x_15416:
[----:B------:R-:W-:Y:S01]  /*7bb0*/  HADD2.F32 R23, -RZ, R23.H0_H0 ;  /* 0x20000017ff177230 */ /* 0x000fe20000004100 */
[----:B------:R-:W-:-:S04]  /*7bc0*/  CS2R R6, SRZ ;  /* 0x0000000000067805 */ /* 0x000fc8000001ff00 */
[----:B------:R-:W-:-:S06]  /*7bd0*/  FMUL.FTZ R4, R23, 1 ;  /* 0x3f80000017047820 */ /* 0x000fcc0000410000 */
[----:B------:R-:W0:Y:S02]  /*7be0*/  F2F.F64.F32 R4, R4 ;  /* 0x0000000400047310 */ /* 0x000e240000201800 */
[----:B0-----:R-:W-:Y:S01]  /*7bf0*/  STG.E.128 [R2.64], R4 ;  /* 0x0000000402007986 */ /* 0x001fe2000c101d24 */
[----:B------:R-:W-:Y:S05]  /*7c00*/  EXIT ;  /* 0x000000000000794d */ /* 0x000fea0003800000 */
.L_x_15415:
        /* <DEDUP_REMOVED lines=21> */
.L_x_15420:
[----:B------:R-:W-:Y:S05]  /*7d60*/  BSYNC B0 ;  /* 0x0000000000007941 */ /* 0x000fea0003800000 */
.L_x_15419:
[----:B------:R-:W-:-:S05]  /*7d70*/  LOP3.LUT R5, R0, R5, RZ, 0xfc, !PT ;  /* 0x0000000500057212 */ /* 0x000fca00078efcff */
[----:B------:R-:W-:Y:S01]  /*7d80*/  STG.E.U8 [R2.64], R5 ;  /* 0x0000000502007986 */ /* 0x000fe2000c101124 */
[----:B------:R-:W-:Y:S05]  /*7d90*/  EXIT ;  /* 0x000000000000794d */ /* 0x000fea0003800000 */
.L_x_15418:
        /* <DEDUP_REMOVED lines=13> */
.L_x_15422:
[----:B------:R-:W-:Y:S01]  /*7e70*/  IMAD.MOV.U32 R0, RZ, RZ, 0x7f ;  /* 0x0000007fff007424 */ /* 0x000fe200078e00ff */
[----:B------:R-:W-:-:S04]  /*7e80*/  ISETP.GT.U32.AND P0, PT, R4, 0x7f800000, PT ;  /* 0x7f8000000400780c */ /* 0x000fc80003f04070 */
[----:B------:R-:W-:-:S04]  /*7e90*/  SEL R0, R0, 0x7c, P0 ;  /* 0x0000007c00007807 */ /* 0x000fc80000000000 */
.L_x_15423:
[----:B------:R-:W-:Y:S05]  /*7ea0*/  BSYNC B0 ;  /* 0x0000000000007941 */ /* 0x000fea0003800000 */
.L_x_15421:
[----:B------:R-:W-:-:S04]  /*7eb0*/  LOP3.LUT R4, R23, 0x80000000, RZ, 0xc0, !PT ;  /* 0x8000000017047812 */ /* 0x000fc800078ec0ff */
[----:B------:R-:W-:-:S04]  /*7ec0*/  SHF.R.U32.HI R5, RZ, 0x18, R4 ;  /* 0x00000018ff057819 */ /* 0x000fc80000011604 */
[----:B------:R-:W-:-:S05]  /*7ed0*/  LOP3.LUT R5, R0, R5, RZ, 0xfc, !PT ;  /* 0x0000000500057212 */ /* 0x000fca00078efcff */
[----:B------:R-:W-:Y:S01]  /*7ee0*/  STG.E.U8 [R2.64], R5 ;  /* 0x0000000502007986 */ /* 0x000fe2000c101124 */
[----:B------:R-:W-:Y:S05]  /*7ef0*/  EXIT ;  /* 0x000000000000794d */ /* 0x000fea0003800000 */
.L_x_15417:
[----:B------:R-:W-:-:S05]  /*7f00*/  HADD2.F32 R0, -RZ, R23.H0_H0 ;  /* 0x20000017ff007230 */ /* 0x000fca0000004100 */
[----:B------:R-:W-:-:S05]  /*7f10*/  F2FP.BF16.PACK_AB R0, RZ, R0 ;  /* 0x00000000ff00723e */ /* 0x000fca00000010ff */
[----:B------:R-:W-:Y:S01]  /*7f20*/  STG.E.U16 [R2.64], R0 ;  /* 0x0000000002007986 */ /* 0x000fe2000c101524 */
[----:B------:R-:W-:Y:S05]  /*7f30*/  EXIT ;  /* 0x000000000000794d */ /* 0x000fea0003800000 */
.L_x_15414:
        /* <DEDUP_REMOVED lines=12> */
.L_x_15426:
        /* <DEDUP_REMOVED lines=17> */
.L_x_15429:
[----:B------:R-:W-:-:S04]  /*8110*/  LOP3.LUT R0, R23, 0x80000000, RZ, 0xc0, !PT ;  /* 0x8000000017007812 */ /* 0x000fc800078ec0ff */
[----:B------:R-:W-:-:S04]  /*8120*/  SHF.R.U32.HI R5, RZ, 0x18, R0 ;  /* 0x00000018ff057819 */ /* 0x000fc80000011600 */
[----:B------:R-:W-:-:S04]  /*8130*/  LOP3.LUT R4, R4, R5, RZ, 0xfc, !PT ;  /* 0x0000000504047212 */ /* 0x000fc800078efcff */
[----:B------:R-:W-:Y:S02]  /*8140*/  PRMT R0, R4, 0x7610, R0 ;  /* 0x0000761004007816 */ /* 0x000fe40000000000 */
.L_x_15428:
[----:B------:R-:W-:Y:S05]  /*8150*/  BSYNC B0 ;  /* 0x0000000000007941 */ /* 0x000fea0003800000 */
.L_x_15427:
[----:B------:R-:W-:Y:S01]  /*8160*/  STG.E.U8 [R2.64], R0 ;  /* 0x0000000002007986 */ /* 0x000fe2000c101124 */
[----:B------:R-:W-:Y:S05]  /*8170*/  EXIT ;  /* 0x000000000000794d */ /* 0x000fea0003800000 */
.L_x_15425:
        /* <DEDUP_REMOVED lines=17> */
.L_x_15432:
[----:B------:R-:W-:-:S04]  /*8290*/  LOP3.LUT R0, R23, 0x80000000, RZ, 0xc0, !PT ;  /* 0x8000000017007812 */ /* 0x000fc800078ec0ff */
[----:B------:R-:W-:-:S04]  /*82a0*/  SHF.R.U32.HI R5, RZ, 0x18, R0 ;  /* 0x00000018ff057819 */ /* 0x000fc80000011600 */
[----:B------:R-:W-:-:S04]  /*82b0*/  LOP3.LUT R4, R4, R5, RZ, 0xfc, !PT ;  /* 0x0000000504047212 */ /* 0x000fc800078efcff */
[----:B------:R-:W-:Y:S02]  /*82c0*/  PRMT R0, R4, 0x7610, R0 ;  /* 0x0000761004007816 */ /* 0x000fe40000000000 */
.L_x_15431:
[----:B------:R-:W-:Y:S05]  /*82d0*/  BSYNC B0 ;  /* 0x0000000000007941 */ /* 0x000fea0003800000 */
.L_x_15430:
[----:B------:R-:W-:Y:S01]  /*82e0*/  STG.E.U8 [R2.64], R0 ;  /* 0x0000000002007986 */ /* 0x000fe2000c101124 */
[----:B------:R-:W-:Y:S05]  /*82f0*/  EXIT ;  /* 0x000000000000794d */ /* 0x000fea0003800000 */
.L_x_15424:
        /* <DEDUP_REMOVED lines=22> */
.L_x_15407:
        /* <DEDUP_REMOVED lines=20> */
.L_x_15434:
[----:B------:R-:W-:-:S06]  /*85a0*/  HADD2.F32 R4, -RZ, R23.H0_H0 ;  /* 0x20000017ff047230 */ /* 0x000fcc0000004100 */
[----:B------:R-:W0:Y:S02]  /*85b0*/  F2I.U64.TRUNC R4, R4 ;  /* 0x0000000400047311 */ /* 0x000e24000020d800 */
[----:B0-----:R-:W-:Y:S01]  /*85c0*/  STG.E.64 [R2.64], R4 ;  /* 0x0000000402007986 */ /* 0x001fe2000c101b24 */
[----:B------:R-:W-:Y:S05]  /*85d0*/  EXIT ;  /* 0x000000000000794d */ /* 0x000fea0003800000 */
.L_x_15433:
[----:B------:R-:W-:-:S06]  /*85e0*/  HADD2.F32 R23, -RZ, R23.H0_H0 ;  /* 0x20000017ff177230 */ /* 0x000fcc0000004100 */
[----:B------:R-:W0:Y:S02]  /*85f0*/  F2I.FTZ.U32.TRUNC.NTZ R23, R23 ;  /* 0x0000001700177305 */ /* 0x000e24000021f000 */
[----:B0-----:R-:W-:Y:S01]  /*8600*/  STG.E [R2.64], R23 ;  /* 0x0000001702007986 */ /* 0x001fe2000c101924 */
[----:B------:R-:W-:Y:S05]  /*8610*/  EXIT ;  /* 0x000000000000794d */ /* 0x000fea0003800000 */
.L_x_15435:
        /* <DEDUP_REMOVED lines=14> */
.L_x_17849:


//--------------------- .text._ZN2at6native18elementwise_kernelILi128ELi4EZNS0_22gpu_kernel_impl_nocastINS0_13BUnaryFunctorIN3c104HalfES5_S5_NS0_15binary_internal10MulFunctorIfEEEEEEvRNS_18TensorIteratorBaseERKT_EUliE_EEviT1_ --------------------------
	.section	.text._ZN2at6native18elementwise_kernelILi128ELi4EZNS0_22gpu_kernel_impl_nocastINS0_13BUnaryFunctorIN3c104HalfES5_S5_NS0_15binary_internal10MulFunctorIfEEEEEEvRNS_18TensorIteratorBaseERKT_EUliE_EEviT1_,"ax",@progbits
	.sectioninfo	@"SHI_REGISTERS=12"
	.align	128
        .global         _ZN2at6native18elementwise_kernelILi128ELi4EZNS0_22gpu_kernel_impl_nocastINS0_13BUnaryFunctorIN3c104HalfES5_S5_NS0_15binary_internal10MulFunctorIfEEEEEEvRNS_18TensorIteratorBaseERKT_EUliE_EEviT1_
        .type           _ZN2at6native18elementwise_kernelILi128ELi4EZNS0_22gpu_kernel_impl_nocastINS0_13BUnaryFunctorIN3c104HalfES5_S5_NS0_15binary_internal10MulFunctorIfEEEEEEvRNS_18TensorIteratorBaseERKT_EUliE_EEviT1_,@function
        .size           _ZN2at6native18elementwise_kernelILi128ELi4EZNS0_22gpu_kernel_impl_nocastINS0_13BUnaryFunctorIN3c104HalfES5_S5_NS0_15binary_internal10MulFunctorIfEEEEEEvRNS_18TensorIteratorBaseERKT_EUliE_EEviT1_,(.L_x_17850 - _ZN2at6native18elementwise_kernelILi128ELi4EZNS0_22gpu_kernel_impl_nocastINS0_13BUnaryFunctorIN3c104HalfES5_S5_NS0_15binary_internal10MulFunctorIfEEEEEEvRNS_18TensorIteratorBaseERKT_EUliE_EEviT1_)
        .other          _ZN2at6native18elementwise_kernelILi128ELi4EZNS0_22gpu_kernel_impl_nocastINS0_13BUnaryFunctorIN3c104HalfES5_S5_NS0_15binary_internal10MulFunctorIfEEEEEEvRNS_18TensorIteratorBaseERKT_EUliE_EEviT1_,@"STO_CUDA_ENTRY STV_DEFAULT"
_ZN2at6native18elementwise_kernelILi128ELi4EZNS0_22gpu_kernel_impl_nocastINS0_13BUnaryFunctorIN3c104HalfES5_S5_NS0_15binary_internal10MulFunctorIfEEEEEEvRNS_18TensorIteratorBaseERKT_EUliE_EEviT1_:
.text._ZN2at6native18elementwise_kernelILi128ELi4EZNS0_22gpu_kernel_impl_nocastINS0_13BUnaryFunctorIN3c104HalfES5_S5_NS0_15binary_internal10MulFunctorIfEEEEEEvRNS_18TensorIteratorBaseERKT_EUliE_EEviT1_:
        /* <DEDUP_REMOVED lines=235> */
.L_x_15438:
[----:B------:R-:W-:-:S04]  /*0eb0*/  IADD3 R4, P0, R3, c[0x0][0x368], RZ ;  /* 0x0000da0003047a10 */ /* 0x000fc80007f1e0ff */
[----:B------:R-:W-:-:S05]  /*0ec0*/  IADD3.X R5, RZ, c[0x0][0x36c], RZ, P0, !PT ;  /* 0x0000db00ff057a10 */ /* 0x000fca00007fe4ff */
[----:B------:R-:W2:Y:S01]  /*0ed0*/  LDG.E.U16 R4, [R4.64] ;  /* 0x0000000404047981 */ /* 0x000ea2000c1e1500 */
[----:B------:R-:W-:Y:S02]  /*0ee0*/  IADD3 R2, P0, R2, c[0x0][0x360], RZ ;  /* 0x0000d80002027a10 */ /* 0x000fe40007f1e0ff */
[----:B------:R-:W-:Y:S01]  /*0ef0*/  IADD3 R0, R0, 0x80, RZ ;  /* 0x0000008000007810 */ /* 0x000fe20007ffe0ff */
[----:B--2---:R-:W-:-:S05]  /*0f00*/  HADD2.F32 R3, -RZ, R4.H0_H0 ;  /* 0x20000004ff037230 */ /* 0x004fca0000004100 */
[----:B------:R-:W-:-:S05]  /*0f10*/  FMUL.FTZ R3, R3, c[0x0][0x374] ;  /* 0x0000dd0003037a20 */ /* 0x000fca0000410000 */
[----:B------:R-:W-:Y:S02]  /*0f20*/  F2FP.PACK_AB R5, RZ, R3 ;  /* 0x00000003ff05723e */ /* 0x000fe400000000ff */
[----:B------:R-:W-:-:S05]  /*0f30*/  IADD3.X R3, RZ, c[0x0][0x364], RZ, P0, !PT ;  /* 0x0000d900ff037a10 */ /* 0x000fca00007fe4ff */
[----:B------:R0:W-:Y:S02]  /*0f40*/  STG.E.U16 [R2.64], R5 ;  /* 0x0000000502007986 */ /* 0x0001e4000c101504 */
.L_x_15437:
[----:B------:R-:W-:Y:S05]  /*0f50*/  BSYNC B0 ;  /* 0x0000000000007941 */ /* 0x000fea0003800000 */
.L_x_15436:
        /* <DEDUP_REMOVED lines=230> */
.L_x_15441:
        /* <DEDUP_REMOVED lines=239> */
.L_x_15442:
        /* <DEDUP_REMOVED lines=10> */
.L_x_15440:
[----:B------:R-:W-:Y:S05]  /*2d50*/  BSYNC B0 ;  /* 0x0000000000007941 */ /* 0x000fea0003800000 */
.L_x_15439:
        /* <DEDUP_REMOVED lines=229> */
.L_x_15443:
[----:B------:R-:W-:-:S04]  /*3bb0*/  IADD3 R4, P0, R3, c[0x0][0x368], RZ ;  /* 0x0000da0003047a10 */ /* 0x000fc80007f1e0ff */
[----:B------:R-:W-:-:S05]  /*3bc0*/  IADD3.X R5, RZ, c[0x0][0x36c], RZ, P0, !PT ;  /* 0x0000db00ff057a10 */ /* 0x000fca00007fe4ff */
[----:B------:R-:W2:Y:S01]  /*3bd0*/  LDG.E.U16 R4, [R4.64] ;  /* 0x0000000404047981 */ /* 0x000ea2000c1e1500 */
[----:B------:R-:W-:-:S04]  /*3be0*/  IADD3 R2, P0, R2, c[0x0][0x360], RZ ;  /* 0x0000d80002027a10 */ /* 0x000fc80007f1e0ff */
[----:B------:R-:W-:Y:S01]  /*3bf0*/  IADD3.X R3, RZ, c[0x0][0x364], RZ, P0, !PT ;  /* 0x0000d900ff037a10 */ /* 0x000fe200007fe4ff */
[----:B--2---:R-:W-:-:S05]  /*3c00*/  HADD2.F32 R0, -RZ, R4.H0_H0 ;  /* 0x20000004ff007230 */ /* 0x004fca0000004100 */
[----:B------:R-:W-:-:S05]  /*3c10*/  FMUL.FTZ R0, R0, c[0x0][0x374] ;  /* 0x0000dd0000007a20 */ /* 0x000fca0000410000 */
[----:B------:R-:W-:-:S05]  /*3c20*/  F2FP.PACK_AB R0, RZ, R0 ;  /* 0x00000000ff00723e */ /* 0x000fca00000000ff */
[----:B------:R-:W-:Y:S01]  /*3c30*/  STG.E.U16 [R2.64], R0 ;  /* 0x0000000002007986 */ /* 0x000fe2000c101504 */
[----:B------:R-:W-:Y:S05]  /*3c40*/  EXIT ;  /* 0x000000000000794d */ /* 0x000fea0003800000 */
.L_x_15444:
        /* <DEDUP_REMOVED lines=11> */
.L_x_17850:


//--------------------- .text._ZN2at6native27unrolled_elementwise_kernelINS0_13BUnaryFunctorIN3c104HalfES4_S4_NS0_15binary_internal10MulFunctorIfEEEESt5arrayIPcLm2EELi4E23TrivialOffsetCalculatorILi1EjESD_NS0_6memory15LoadWithoutCastENSE_16StoreWithoutCastEEEviT_T0_T2_T3_T4_T5_ --------------------------
	.section	.text._ZN2at6native27unrolled_elementwise_kernelINS0_13BUnaryFunctorIN3c104HalfES4_S4_NS0_15binary_internal10MulFunctorIfEEEESt5arrayIPcLm2EELi4E23TrivialOffsetCalculatorILi1EjESD_NS0_6memory15LoadWithoutCastENSE_16StoreWithoutCastEEEviT_T0_T2_T3_T4_T5_,"ax",@progbits
	.sectioninfo	@"SHI_REGISTERS=20"
	.align	128
        .global         _ZN2at6native27unrolled_elementwise_kernelINS0_13BUnaryFunctorIN3c104HalfES4_S4_NS0_15binary_internal10MulFunctorIfEEEESt5arrayIPcLm2EELi4E23TrivialOffsetCalculatorILi1EjESD_NS0_6memory15LoadWithoutCastENSE_16StoreWithoutCastEEEviT_T0_T2_T3_T4_T5_
        .type           _ZN2at6native27unrolled_elementwise_kernelINS0_13BUnaryFunctorIN3c104HalfES4_S4_NS0_15binary_internal10MulFunctorIfEEEESt5arrayIPcLm2EELi4E23TrivialOffsetCalculatorILi1EjESD_NS0_6memory15LoadWithoutCastENSE_16StoreWithoutCastEEEviT_T0_T2_T3_T4_T5_,@function
        .size           _ZN2at6native27unrolled_elementwise_kernelINS0_13BUnaryFunctorIN3c104HalfES4_S4_NS0_15binary_internal10MulFunctorIfEEEESt5arrayIPcLm2EELi4E23TrivialOffsetCalculatorILi1EjESD_NS0_6memory15LoadWithoutCastENSE_16StoreWithoutCastEEEviT_T0_T2_T3_T4_T5_,(.L_x_17851 - _ZN2at6native27unrolled_elementwise_kernelINS0_13BUnaryFunctorIN3c104HalfES4_S4_NS0_15binary_internal10MulFunctorIfEEEESt5arrayIPcLm2EELi4E23TrivialOffsetCalculatorILi1EjESD_NS0_6memory15LoadWithoutCastENSE_16StoreWithoutCastEEEviT_T0_T2_T3_T4_T5_)
        .other          _ZN2at6native27unrolled_elementwise_kernelINS0_13BUnaryFunctorIN3c104HalfES4_S4_NS0_15binary_internal10MulFunctorIfEEEESt5arrayIPcLm2EELi4E23TrivialOffsetCalculatorILi1EjESD_NS0_6memory15LoadWithoutCastENSE_16StoreWithoutCastEEEviT_T0_T2_T3_T4_T5_,@"STO_CUDA_ENTRY STV_DEFAULT"
_ZN2at6native27unrolled_elementwise_kernelINS0_13BUnaryFunctorIN3c104HalfES4_S4_NS0_15binary_internal10MulFunctorIfEEEESt5arrayIPcLm2EELi4E23TrivialOffsetCalculatorILi1EjESD_NS0_6memory15LoadWithoutCastENSE_16StoreWithoutCastEEEviT_T0_T2_T3_T4_T5_:
.text._ZN2at6native27unrolled_elementwise_kernelINS0_13BUnaryFunctorIN3c104HalfES4_S4_NS0_15binary_internal10MulFunctorIfEEEESt5arrayIPcLm2EELi4E23TrivialOffsetCalculatorILi1EjESD_NS0_6memory15LoadWithoutCastENSE_16StoreWithoutCastEEEviT_T0_T2_T3_T4_T5_:
        /* <DEDUP_REMOVED lines=19> */
[----:B------:R-:W-:Y:S02]  /*0130*/  @!P3 LEA R10, R0, R5, 0x9 ;  /* 0x00000005000ab211 */ /* 0x000fe400078e48ff */
        /* <DEDUP_REMOVED lines=9> */
[--C-:B------:R-:W-:Y:S02]  /*01d0*/  @!P2 IMAD R14, R0, 0x200, R5.reuse ;  /* 0x00000200000ea824 */ /* 0x100fe400078e0205 */
[----:B------:R-:W-:Y:S01]  /*01e0*/  @!P2 IMAD.MOV.U32 R15, RZ, RZ, 0x2 ;  /* 0x00000002ff0fa424 */ /* 0x000fe200078e00ff */
[----:B------:R-:W-:-:S03]  /*01f0*/  PRMT R5, RZ, 0x7610, R5 ;  /* 0x00007610ff057816 */ /* 0x000fc60000000005 */
[----:B0-----:R-:W-:-:S05]  /*0200*/  @!P2 IMAD.WIDE.U32 R6, R14, R15, c[0x0][0x178] ;  /* 0x00005e000e06a625 */ /* 0x001fca00078e000f */
[----:B------:R0:W5:Y:S01]  /*0210*/  @!P2 LDG.E.U16 R5, [R6.64] ;  /* 0x000000040605a981 */ /* 0x000162000c1e1500 */
[----:B-1----:R-:W-:Y:S01]  /*0220*/  @!P0 LEA R8, R0, R3, 0x9 ;  /* 0x0000000300088211 */ /* 0x002fe200078e48ff */
[----:B----4-:R-:W-:Y:S01]  /*0230*/  @!P0 IMAD.MOV.U32 R11, RZ, RZ, 0x2 ;  /* 0x00000002ff0b8424 */ /* 0x010fe200078e00ff */
[C---:B------:R-:W-:Y:S02]  /*0240*/  IADD3 R15, R3.reuse, 0x80, RZ ;  /* 0x00000080030f7810 */ /* 0x040fe40007ffe0ff */
[----:B------:R-:W-:Y:S02]  /*0250*/  IADD3 R17, R3, 0x100, RZ ;  /* 0x0000010003117810 */ /* 0x000fe40007ffe0ff */
[-C--:B------:R-:W-:Y:S01]  /*0260*/  ISETP.GE.AND P2, PT, R15, R2.reuse, PT ;  /* 0x000000020f00720c */ /* 0x080fe20003f46270 */
[----:B0-----:R-:W-:Y:S01]  /*0270*/  @!P0 IMAD.WIDE.U32 R6, R8, R11, c[0x0][0x170] ;  /* 0x00005c0008068625 */ /* 0x001fe200078e000b */
[----:B------:R-:W-:Y:S02]  /*0280*/  ISETP.GE.AND P3, PT, R17, R2, PT ;  /* 0x000000021100720c */ /* 0x000fe40003f66270 */
[----:B------:R-:W-:-:S02]  /*0290*/  IADD3 R9, R3, 0x180, RZ ;  /* 0x0000018003097810 */ /* 0x000fc40007ffe0ff */
[----:B------:R-:W-:Y:S02]  /*02a0*/  @!P0 IADD3 R3, R3, 0x80, RZ ;  /* 0x0000008003038810 */ /* 0x000fe40007ffe0ff */
[-C--:B------:R-:W-:Y:S02]  /*02b0*/  ISETP.GE.AND P1, PT, R9, R2.reuse, PT ;  /* 0x000000020900720c */ /* 0x080fe40003f26270 */
[----:B------:R-:W-:Y:S01]  /*02c0*/  ISETP.GE.AND P4, PT, R3, R2, PT ;  /* 0x000000020300720c */ /* 0x000fe20003f86270 */
[----:B------:R-:W-:Y:S01]  /*02d0*/  BSSY B0, `(.L_x_15445) ;  /* 0x0000018000007945 */ /* 0x000fe20003800000 */
[----:B--2---:R-:W-:-:S05]  /*02e0*/  @!P0 HADD2.F32 R13, -RZ, R13.H0_H0 ;  /* 0x2000000dff0d8230 */ /* 0x004fca0000004100 */
[----:B------:R-:W-:-:S05]  /*02f0*/  @!P0 FMUL.FTZ R13, R13, c[0x0][0x168] ;  /* 0x00005a000d0d8a20 */ /* 0x000fca0000410000 */
[----:B------:R-:W-:-:S05]  /*0300*/  @!P0 F2FP.PACK_AB R13, RZ, R13 ;  /* 0x0000000dff0d823e */ /* 0x000fca00000000ff */
[----:B------:R0:W-:Y:S01]  /*0310*/  @!P0 STG.E.U16 [R6.64], R13 ;  /* 0x0000000d06008986 */ /* 0x0001e2000c101504 */
[----:B---3--:R-:W-:Y:S02]  /*0320*/  @!P2 HADD2.F32 R12, -RZ, R12.H0_H0 ;  /* 0x2000000cff0ca230 */ /* 0x008fe40000004100 */
[----:B-----5:R-:W-:-:S03]  /*0330*/  @!P3 HADD2.F32 R4, -RZ, R4.H0_H0 ;  /* 0x20000004ff04b230 */ /* 0x020fc60000004100 */
[----:B------:R-:W-:Y:S02]  /*0340*/  @!P2 FMUL.FTZ R12, R12, c[0x0][0x168] ;  /* 0x00005a000c0caa20 */ /* 0x000fe40000410000 */
[----:B------:R-:W-:-:S03]  /*0350*/  @!P3 FMUL.FTZ R4, R4, c[0x0][0x168] ;  /* 0x00005a000404ba20 */ /* 0x000fc60000410000 */
        /* <DEDUP_REMOVED lines=11> */
[----:B------:R-:W-:Y:S02]  /*0410*/  @!P0 LEA R6, R0, R3, 0x9 ;  /* 0x0000000300068211 */ /* 0x000fe400078e48ff */
[----:B------:R-:W-:-:S03]  /*0420*/  @!P0 IADD3 R3, R3, 0x80, RZ ;  /* 0x0000008003038810 */ /* 0x000fc60007ffe0ff */
[----:B------:R-:W-:-:S05]  /*0430*/  @!P0 IMAD.WIDE.U32 R6, R6, R7, c[0x0][0x170] ;  /* 0x00005c0006068625 */ /* 0x000fca00078e0007 */
[----:B------:R0:W-:Y:S02]  /*0440*/  @!P0 STG.E.U16 [R6.64], R9 ;  /* 0x0000000906008986 */ /* 0x0001e4000c101504 */
.L_x_15446:
[----:B0-----:R-:W-:Y:S05]  /*0450*/  BSYNC B0 ;  /* 0x0000000000007941 */ /* 0x001fea0003800000 */
.L_x_15445:
[----:B------:R-:W-:Y:S01]  /*0460*/  ISETP.GE.AND P0, PT, R3, R2, PT ;  /* 0x000000020300720c */ /* 0x000fe20003f06270 */
[----:B------:R-:W-:-:S05]  /*0470*/  @!P1 FMUL.FTZ R8, R8, c[0x0][0x168] ;  /* 0x00005a0008089a20 */ /* 0x000fca0000410000 */
[----:B------:R-:W-:-:S07]  /*0480*/  @!P1 F2FP.PACK_AB R8, RZ, R8 ;  /* 0x00000008ff08923e */ /* 0x000fce00000000ff */
[----:B------:R-:W-:Y:S05]  /*0490*/  @P0 EXIT ;  /* 0x000000000000094d */ /* 0x000fea0003800000 */
[----:B------:R-:W-:Y:S02]  /*04a0*/  IMAD R3, R0, 0x200, R3 ;  /* 0x0000020000037824 */ /* 0x000fe400078e0203 */
[----:B------:R-:W-:-:S04]  /*04b0*/  IMAD.MOV.U32 R2, RZ, RZ, 0x2 ;  /* 0x00000002ff027424 */ /* 0x000fc800078e00ff */
[----:B------:R-:W-:-:S05]  /*04c0*/  IMAD.WIDE.U32 R2, R3, R2, c[0x0][0x170] ;  /* 0x00005c0003027625 */ /* 0x000fca00078e0002 */
[----:B------:R-:W-:Y:S01]  /*04d0*/  STG.E.U16 [R2.64], R8 ;  /* 0x0000000802007986 */ /* 0x000fe2000c101504 */
[----:B------:R-:W-:Y:S05]  /*04e0*/  EXIT ;  /* 0x000000000000794d */ /* 0x000fea0003800000 */
.L_x_15447:
        /* <DEDUP_REMOVED lines=9> */
.L_x_17851:


//--------------------- .text._ZN2at6native29vectorized_elementwise_kernelILi2ENS0_13BUnaryFunctorIN3c104HalfES4_S4_NS0_15binary_internal10MulFunctorIfEEEESt5arrayIPcLm2EEEEviT0_T1_ --------------------------
	.section	.text._ZN2at6native29vectorized_elementwise_kernelILi2ENS0_13BUnaryFunctorIN3c104HalfES4_S4_NS0_15binary_internal10MulFunctorIfEEEESt5arrayIPcLm2EEEEviT0_T1_,"ax",@progbits
	.sectioninfo	@"SHI_REGISTERS=28"
	.align	128
        .global         _ZN2at6native29vectorized_elementwise_kernelILi2ENS0_13BUnaryFunctorIN3c104HalfES4_S4_NS0_15binary_internal10MulFunctorIfEEEESt5arrayIPcLm2EEEEviT0_T1_
        .type           _ZN2at6native29vectorized_elementwise_kernelILi2ENS0_13BUnaryFunctorIN3c104HalfES4_S4_NS0_15binary_internal10MulFunctorIfEEEESt5arrayIPcLm2EEEEviT0_T1_,@function
        .size           _ZN2at6native29vectorized_elementwise_kernelILi2ENS0_13BUnaryFunctorIN3c104HalfES4_S4_NS0_15binary_internal10MulFunctorIfEEEESt5arrayIPcLm2EEEEviT0_T1_,(.L_x_17852 - _ZN2at6native29vectorized_elementwise_kernelILi2ENS0_13BUnaryFunctorIN3c104HalfES4_S4_NS0_15binary_internal10MulFunctorIfEEEESt5arrayIPcLm2EEEEviT0_T1_)
        .other          _ZN2at6native29vectorized_elementwise_kernelILi2ENS0_13BUnaryFunctorIN3c104HalfES4_S4_NS0_15binary_internal10MulFunctorIfEEEESt5arrayIPcLm2EEEEviT0_T1_,@"STO_CUDA_ENTRY STV_DEFAULT"
_ZN2at6native29vectorized_elementwise_kernelILi2ENS0_13BUnaryFunctorIN3c104HalfES4_S4_NS0_15binary_internal10MulFunctorIfEEEESt5arrayIPcLm2EEEEviT0_T1_:
.text._ZN2at6native29vectorized_elementwise_kernelILi2ENS0_13BUnaryFunctorIN3c104HalfES4_S4_NS0_15binary_internal10MulFunctorIfEEEESt5arrayIPcLm2EEEEviT0_T1_:
        /* <DEDUP_REMOVED lines=15> */
[----:B------:R-:W-:-:S06]  /*00f0*/  IMAD.WIDE.U32 R2, R0, R7, c[0x0][0x170] ;  /* 0x00005c0000027625 */ /* 0x000fcc00078e0007 */
[----:B------:R-:W-:Y:S01]  /*0100*/  IMAD.WIDE R2, R13, 0x4, R2 ;  /* 0x000000040d027825 */ /* 0x000fe200078e0202 */
[--C-:B--2---:R-:W-:Y:S02]  /*0110*/  HADD2.F32 R0, -RZ, R6.reuse.H0_H0 ;  /* 0x20000006ff007230 */ /* 0x104fe40000004100 */
[----:B------:R-:W-:Y:S02]  /*0120*/  HADD2.F32 R6, -RZ, R6.H1_H1 ;  /* 0x30000006ff067230 */ /* 0x000fe40000004100 */
[--C-:B---3--:R-:W-:Y:S01]  /*0130*/  HADD2.F32 R7, -RZ, R8.reuse.H0_H0 ;  /* 0x20000008ff077230 */ /* 0x108fe20000004100 */
[----:B------:R-:W-:Y:S01]  /*0140*/  FMUL.FTZ R0, R0, c[0x0][0x168] ;  /* 0x00005a0000007a20 */ /* 0x000fe20000410000 */
[----:B------:R-:W-:Y:S01]  /*0150*/  HADD2.F32 R8, -RZ, R8.H1_H1 ;  /* 0x30000008ff087230 */ /* 0x000fe20000004100 */
[----:B0-----:R-:W-:Y:S01]  /*0160*/  FMUL.FTZ R5, R6, c[0x0][0x168] ;  /* 0x00005a0006057a20 */ /* 0x001fe20000410000 */
[--C-:B----4-:R-:W-:Y:S01]  /*0170*/  HADD2.F32 R9, -RZ, R10.reuse.H0_H0 ;  /* 0x2000000aff097230 */ /* 0x110fe20000004100 */
[----:B------:R-:W-:Y:S01]  /*0180*/  FMUL.FTZ R7, R7, c[0x0][0x168] ;  /* 0x00005a0007077a20 */ /* 0x000fe20000410000 */
[----:B------:R-:W-:Y:S01]  /*0190*/  HADD2.F32 R10, -RZ, R10.H1_H1 ;  /* 0x3000000aff0a7230 */ /* 0x000fe20000004100 */
[----:B------:R-:W-:Y:S01]  /*01a0*/  FMUL.FTZ R8, R8, c[0x0][0x168] ;  /* 0x00005a0008087a20 */ /* 0x000fe20000410000 */
[--C-:B-----5:R-:W-:Y:S01]  /*01b0*/  HADD2.F32 R11, -RZ, R12.reuse.H0_H0 ;  /* 0x2000000cff0b7230 */ /* 0x120fe20000004100 */
[----:B------:R-:W-:Y:S01]  /*01c0*/  FMUL.FTZ R9, R9, c[0x0][0x168] ;  /* 0x00005a0009097a20 */ /* 0x000fe20000410000 */
[----:B------:R-:W-:Y:S01]  /*01d0*/  HADD2.F32 R12, -RZ, R12.H1_H1 ;  /* 0x3000000cff0c7230 */ /* 0x000fe20000004100 */
[----:B------:R-:W-:Y:S01]  /*01e0*/  FMUL.FTZ R10, R10, c[0x0][0x168] ;  /* 0x00005a000a0a7a20 */ /* 0x000fe20000410000 */
[----:B------:R-:W-:Y:S01]  /*01f0*/  F2FP.PACK_AB R5, R5, R0 ;  /* 0x000000000505723e */ /* 0x000fe200000000ff */
[----:B------:R-:W-:Y:S01]  /*0200*/  FMUL.FTZ R11, R11, c[0x0][0x168] ;  /* 0x00005a000b0b7a20 */ /* 0x000fe20000410000 */
[----:B------:R-:W-:Y:S01]  /*0210*/  F2FP.PACK_AB R7, R8, R7 ;  /* 0x000000070807723e */ /* 0x000fe200000000ff */
[----:B------:R-:W-:Y:S01]  /*0220*/  FMUL.FTZ R12, R12, c[0x0][0x168] ;  /* 0x00005a000c0c7a20 */ /* 0x000fe20000410000 */
[----:B------:R-:W-:Y:S01]  /*0230*/  F2FP.PACK_AB R9, R10, R9 ;  /* 0x000000090a09723e */ /* 0x000fe200000000ff */
[----:B------:R-:W-:Y:S03]  /*0240*/  STG.E [R2.64], R5 ;  /* 0x0000000502007986 */ /* 0x000fe6000c101904 */
[----:B------:R-:W-:Y:S01]  /*0250*/  F2FP.PACK_AB R11, R12, R11 ;  /* 0x0000000b0c0b723e */ /* 0x000fe200000000ff */
[----:B------:R-:W-:Y:S04]  /*0260*/  STG.E [R2.64+0x200], R7 ;  /* 0x0002000702007986 */ /* 0x000fe8000c101904 */
[----:B------:R-:W-:Y:S04]  /*0270*/  STG.E [R2.64+0x400], R9 ;  /* 0x0004000902007986 */ /* 0x000fe8000c101904 */
[----:B------:R-:W-:Y:S01]  /*0280*/  STG.E [R2.64+0x600], R11 ;  /* 0x0006000b02007986 */ /* 0x000fe2000c101904 */
[----:B------:R-:W-:Y:S05]  /*0290*/  EXIT ;  /* 0x000000000000794d */ /* 0x000fea0003800000 */
.L_x_15448:
[----:B------:R-:W0:Y:S01]  /*02a0*/  S2R R13, SR_TID.X ;  /* 0x00000000000d7919 */ /* 0x000e220000002100 */
[----:B------:R-:W-:-:S02]  /*02b0*/  PRMT R20, RZ, 0x7610, R20 ;  /* 0x00007610ff147816 */ /* 0x000fc40000000014 */
        /* <DEDUP_REMOVED lines=26> */
[----:B------:R-:W-:-:S04]  /*0460*/  @!P5 MOV R23, 0x2 ;  /* 0x000000020017d802 */ /* 0x000fc80000000f00 */
[----:B------:R1:W3:Y:S07]  /*0470*/  @!P6 LDG.E.U16 R21, [R2.64] ;  /* 0x000000040215e981 */ /* 0x0002ee000c1e1500 */
[----:B------:R-:W-:Y:S01]  /*0480*/  @!P1 IMAD.IADD R8, R0, 0x1, R7 ;  /* 0x0000000100089824 */ /* 0x000fe200078e0207 */
[----:B------:R-:W-:-:S04]  /*0490*/  @!P1 IADD3 R7, R7, 0x80, RZ ;  /* 0x0000008007079810 */ /* 0x000fc80007ffe0ff */
[----:B------:R-:W-:Y:S01]  /*04a0*/  ISETP.GE.AND P6, PT, R7, R12, PT ;  /* 0x0000000c0700720c */ /* 0x000fe20003fc6270 */
[----:B------:R-:W-:Y:S01]  /*04b0*/  @!P5 IMAD.WIDE.U32 R22, R22, R23, c[0x0][0x178] ;  /* 0x00005e001616d625 */ /* 0x000fe200078e0017 */
[----:B------:R-:W-:-:S03]  /*04c0*/  PRMT R14, RZ, 0x7610, R14 ;  /* 0x00007610ff0e7816 */ /* 0x000fc6000000000e */
[----:B------:R-:W-:Y:S02]  /*04d0*/  @!P4 IMAD.MOV.U32 R24, RZ, RZ, 0x2 ;  /* 0x00000002ff18c424 */ /* 0x000fe400078e00ff */
[----:B------:R-:W-:Y:S01]  /*04e0*/  @!P3 IMAD.MOV.U32 R9, RZ, RZ, 0x2 ;  /* 0x00000002ff09b424 */ /* 0x000fe200078e00ff */
[----:B------:R4:W5:Y:S01]  /*04f0*/  @!P5 LDG.E.U16 R14, [R22.64] ;  /* 0x00000004160ed981 */ /* 0x000962000c1e1500 */
[----:B0-----:R-:W-:Y:S02]  /*0500*/  @!P2 IMAD.MOV.U32 R11, RZ, RZ, 0x2 ;  /* 0x00000002ff0ba424 */ /* 0x001fe400078e00ff */
[----:B------:R-:W-:Y:S02]  /*0510*/  @!P1 IMAD.MOV.U32 R25, RZ, RZ, 0x2 ;  /* 0x00000002ff199424 */ /* 0x000fe400078e00ff */
[----:B------:R-:W-:Y:S01]  /*0520*/  @!P6 IMAD.IADD R10, R0, 0x1, R7 ;  /* 0x00000001000ae824 */ /* 0x000fe200078e0207 */
[----:B------:R-:W-:Y:S01]  /*0530*/  PRMT R15, RZ, 0x7610, R15 ;  /* 0x00007610ff0f7816 */ /* 0x000fe2000000000f */
[----:B-1----:R-:W-:Y:S01]  /*0540*/  @!P4 IMAD.WIDE.U32 R2, R5, R24, c[0x0][0x178] ;  /* 0x00005e000502c625 */ /* 0x002fe200078e0018 */
[----:B------:R-:W-:-:S03]  /*0550*/  PRMT R16, RZ, 0x7610, R16 ;  /* 0x00007610ff107816 */ /* 0x000fc60000000010 */
[----:B----4-:R-:W-:Y:S01]  /*0560*/  @!P6 IMAD.MOV.U32 R23, RZ, RZ, 0x2 ;  /* 0x00000002ff17e424 */ /* 0x010fe200078e00ff */
[----:B------:R-:W-:Y:S01]  /*0570*/  PRMT R17, RZ, 0x7610, R17 ;  /* 0x00007610ff117816 */ /* 0x000fe20000000011 */
[----:B------:R-:W-:Y:S01]  /*0580*/  @!P3 IMAD.WIDE.U32 R4, R4, R9, c[0x0][0x178] ;  /* 0x00005e000404b625 */ /* 0x000fe200078e0009 */
[----:B------:R-:W-:Y:S01]  /*0590*/  PRMT R18, RZ, 0x7610, R18 ;  /* 0x00007610ff127816 */ /* 0x000fe20000000012 */
[----:B------:R0:W4:Y:S01]  /*05a0*/  @!P4 LDG.E.U16 R15, [R2.64] ;  /* 0x00000004020fc981 */ /* 0x000122000c1e1500 */
[----:B------:R-:W-:Y:S01]  /*05b0*/  PRMT R19, RZ, 0x7610, R19 ;  /* 0x00007610ff137816 */ /* 0x000fe20000000013 */
[----:B------:R-:W-:Y:S02]  /*05c0*/  @!P2 IMAD.WIDE.U32 R6, R6, R11, c[0x0][0x178] ;  /* 0x00005e000606a625 */ /* 0x000fe400078e000b */
[----:B------:R1:W4:Y:S02]  /*05d0*/  @!P3 LDG.E.U16 R16, [R4.64] ;  /* 0x000000040410b981 */ /* 0x000324000c1e1500 */
[----:B------:R-:W-:-:S02]  /*05e0*/  @!P1 IMAD.WIDE.U32 R8, R8, R25, c[0x0][0x178] ;  /* 0x00005e0008089625 */ /* 0x000fc400078e0019 */
[----:B------:R0:W4:Y:S02]  /*05f0*/  @!P2 LDG.E.U16 R17, [R6.64] ;  /* 0x000000040611a981 */ /* 0x000124000c1e1500 */
[----:B------:R-:W-:Y:S02]  /*0600*/  @!P6 IMAD.WIDE.U32 R10, R10, R23, c[0x0][0x178] ;  /* 0x00005e000a0ae625 */ /* 0x000fe400078e0017 */
[----:B------:R-:W4:Y:S04]  /*0610*/  @!P1 LDG.E.U16 R18, [R8.64] ;  /* 0x0000000408129981 */ /* 0x000f28000c1e1500 */
[----:B------:R-:W4:Y:S01]  /*0620*/  @!P6 LDG.E.U16 R19, [R10.64] ;  /* 0x000000040a13e981 */ /* 0x000f22000c1e1500 */
[----:B------:R-:W-:-:S04]  /*0630*/  IADD3 R23, R13, 0x80, RZ ;  /* 0x000000800d177810 */ /* 0x000fc80007ffe0ff */
[-C--:B------:R-:W-:Y:S02]  /*0640*/  ISETP.GE.AND P6, PT, R23, R12.reuse, PT ;  /* 0x0000000c1700720c */ /* 0x080fe40003fc6270 */
[C---:B0-----:R-:W-:Y:S02]  /*0650*/  IADD3 R3, R13.reuse, 0x200, RZ ;  /* 0x000002000d037810 */ /* 0x041fe40007ffe0ff */
[----:B-1----:R-:W-:Y:S02]  /*0660*/  IADD3 R5, R13, 0x280, RZ ;  /* 0x000002800d057810 */ /* 0x002fe40007ffe0ff */
[-C--:B------:R-:W-:Y:S02]  /*0670*/  ISETP.GE.AND P3, PT, R3, R12.reuse, PT ;  /* 0x0000000c0300720c */ /* 0x080fe40003f66270 */
[----:B------:R-:W-:Y:S02]  /*0680*/  ISETP.GE.AND P4, PT, R5, R12, PT ;  /* 0x0000000c0500720c */ /* 0x000fe40003f86270 */
[----:B------:R-:W-:-:S02]  /*0690*/  IADD3 R25, R13, 0x100, RZ ;  /* 0x000001000d197810 */ /* 0x000fc40007ffe0ff */
[C---:B------:R-:W-:Y:S02]  /*06a0*/  IADD3 R23, R13.reuse, 0x180, RZ ;  /* 0x000001800d177810 */ /* 0x040fe40007ffe0ff */
[C---:B------:R-:W-:Y:S02]  /*06b0*/  IADD3 R3, R13.reuse, 0x300, RZ ;  /* 0x000003000d037810 */ /* 0x040fe40007ffe0ff */
[----:B------:R-:W-:Y:S01]  /*06c0*/  IADD3 R5, R13, 0x380, RZ ;  /* 0x000003800d057810 */ /* 0x000fe20007ffe0ff */
[----:B------:R-:W-:Y:S01]  /*06d0*/  @!P0 IMAD.IADD R2, R0, 0x1, R13 ;  /* 0x0000000100028824 */ /* 0x000fe200078e020d */
[----:B------:R-:W-:Y:S02]  /*06e0*/  @!P0 MOV R7, 0x2 ;  /* 0x0000000200078802 */ /* 0x000fe40000000f00 */
[-C--:B------:R-:W-:Y:S02]  /*06f0*/  ISETP.GE.AND P1, PT, R25, R12.reuse, PT ;  /* 0x0000000c1900720c */ /* 0x080fe40003f26270 */
[----:B------:R-:W-:-:S02]  /*0700*/  ISETP.GE.AND P2, PT, R23, R12, PT ;  /* 0x0000000c1700720c */ /* 0x000fc40003f46270 */
[----:B------:R-:W-:Y:S01]  /*0710*/  ISETP.GE.AND P5, PT, R3, R12, PT ;  /* 0x0000000c0300720c */ /* 0x000fe20003fa6270 */
[----:B------:R-:W-:Y:S01]  /*0720*/  @!P0 IMAD.WIDE.U32 R2, R2, R7, c[0x0][0x170] ;  /* 0x00005c0002028625 */ /* 0x000fe200078e0007 */
[----:B------:R-:W-:Y:S01]  /*0730*/  @!P0 IADD3 R13, R13, 0x80, RZ ;  /* 0x000000800d0d8810 */ /* 0x000fe20007ffe0ff */
[----:B------:R-:W-:Y:S01]  /*0740*/  BSSY B0, `(.L_x_15449) ;  /* 0x0000049000007945 */ /* 0x000fe20003800000 */
[----:B------:R-:W-:Y:S01]  /*0750*/  BSSY B1, `(.L_x_15450) ;  /* 0x0000040000017945 */ /* 0x000fe20003800000 */
[----:B--2---:R-:W-:-:S05]  /*0760*/  @!P0 HADD2.F32 R20, -RZ, R20.H0_H0 ;  /* 0x20000014ff148230 */ /* 0x004fca0000004100 */
[----:B------:R-:W-:-:S05]  /*0770*/  @!P0 FMUL.FTZ R20, R20, c[0x0][0x168] ;  /* 0x00005a0014148a20 */ /* 0x000fca0000410000 */
[----:B------:R-:W-:-:S05]  /*0780*/  @!P0 F2FP.PACK_AB R20, RZ, R20 ;  /* 0x00000014ff14823e */ /* 0x000fca00000000ff */
[----:B------:R0:W-:Y:S01]  /*0790*/  @!P0 STG.E.U16 [R2.64], R20 ;  /* 0x0000001402008986 */ /* 0x0001e2000c101504 */
[----:B------:R-:W-:Y:S01]  /*07a0*/  ISETP.GE.AND P0, PT, R13, R12, PT ;  /* 0x0000000c0d00720c */ /* 0x000fe20003f06270 */
[----:B---3--:R-:W-:-:S05]  /*07b0*/  @!P6 HADD2.F32 R21, -RZ, R21.H0_H0 ;  /* 0x20000015ff15e230 */ /* 0x008fca0000004100 */
[----:B------:R-:W-:-:S05]  /*07c0*/  @!P6 FMUL.FTZ R4, R21, c[0x0][0x168] ;  /* 0x00005a001504ea20 */ /* 0x000fca0000410000 */
[----:B------:R-:W-:Y:S02]  /*07d0*/  @!P6 F2FP.PACK_AB R4, RZ, R4 ;  /* 0x00000004ff04e23e */ /* 0x000fe400000000ff */
[----:B------:R-:W-:Y:S01]  /*07e0*/  ISETP.GE.AND P6, PT, R5, R12, PT ;  /* 0x0000000c0500720c */ /* 0x000fe20003fc6270 */
[----:B-----5:R-:W-:-:S05]  /*07f0*/  @!P1 HADD2.F32 R14, -RZ, R14.H0_H0 ;  /* 0x2000000eff0e9230 */ /* 0x020fca0000004100 */
[----:B------:R-:W-:Y:S01]  /*0800*/  @!P1 FMUL.FTZ R14, R14, c[0x0][0x168] ;  /* 0x00005a000e0e9a20 */ /* 0x000fe20000410000 */
[----:B----4-:R-:W-:Y:S02]  /*0810*/  @!P2 HADD2.F32 R15, -RZ, R15.H0_H0 ;  /* 0x2000000fff0fa230 */ /* 0x010fe40000004100 */
[----:B------:R-:W-:Y:S02]  /*0820*/  @!P3 HADD2.F32 R16, -RZ, R16.H0_H0 ;  /* 0x20000010ff10b230 */ /* 0x000fe40000004100 */
[----:B------:R-:W-:Y:S02]  /*0830*/  @!P4 HADD2.F32 R17, -RZ, R17.H0_H0 ;  /* 0x20000011ff11c230 */ /* 0x000fe40000004100 */
[----:B------:R-:W-:Y:S02]  /*0840*/  @!P5 HADD2.F32 R18, -RZ, R18.H0_H0 ;  /* 0x20000012ff12d230 */ /* 0x000fe40000004100 */
[----:B------:R-:W-:Y:S01]  /*0850*/  @!P6 HADD2.F32 R19, -RZ, R19.H0_H0 ;  /* 0x20000013ff13e230 */ /* 0x000fe20000004100 */
[----:B------:R-:W-:-:S02]  /*0860*/  @!P2 FMUL.FTZ R15, R15, c[0x0][0x168] ;  /* 0x00005a000f0faa20 */ /* 0x000fc40000410000 */
[----:B------:R-:W-:Y:S02]  /*0870*/  @!P3 FMUL.FTZ R7, R16, c[0x0][0x168] ;  /* 0x00005a001007ba20 */ /* 0x000fe40000410000 */
[----:B------:R-:W-:Y:S02]  /*0880*/  @!P4 FMUL.FTZ R6, R17, c[0x0][0x168] ;  /* 0x00005a001106ca20 */ /* 0x000fe40000410000 */
[----:B------:R-:W-:Y:S02]  /*0890*/  @!P5 FMUL.FTZ R5, R18, c[0x0][0x168] ;  /* 0x00005a001205da20 */ /* 0x000fe40000410000 */
[----:B0-----:R-:W-:Y:S01]  /*08a0*/  @!P6 FMUL.FTZ R2, R19, c[0x0][0x168] ;  /* 0x00005a001302ea20 */ /* 0x001fe20000410000 */
[----:B------:R-:W-:Y:S02]  /*08b0*/  @!P1 F2FP.PACK_AB R3, RZ, R14 ;  /* 0x0000000eff03923e */ /* 0x000fe400000000ff */
[----:B------:R-:W-:Y:S02]  /*08c0*/  @!P2 F2FP.PACK_AB R15, RZ, R15 ;  /* 0x0000000fff0fa23e */ /* 0x000fe400000000ff */
[----:B------:R-:W-:-:S02]  /*08d0*/  @!P3 F2FP.PACK_AB R7, RZ, R7 ;  /* 0x00000007ff07b23e */ /* 0x000fc400000000ff */
[----:B------:R-:W-:Y:S02]  /*08e0*/  @!P4 F2FP.PACK_AB R6, RZ, R6 ;  /* 0x00000006ff06c23e */ /* 0x000fe400000000ff */
[----:B------:R-:W-:Y:S02]  /*08f0*/  @!P5 F2FP.PACK_AB R5, RZ, R5 ;  /* 0x00000005ff05d23e */ /* 0x000fe400000000ff */
[----:B------:R-:W-:Y:S01]  /*0900*/  @!P6 F2FP.PACK_AB R2, RZ, R2 ;  /* 0x00000002ff02e23e */ /* 0x000fe200000000ff */
        /* <DEDUP_REMOVED lines=13> */
.L_x_15451:
[----:B------:R-:W-:-:S13]  /*09e0*/  ISETP.GE.AND P0, PT, R13, R12, PT ;  /* 0x0000000c0d00720c */ /* 0x000fda0003f06270 */
[----:B------:R-:W-:Y:S05]  /*09f0*/  @P0 BRA `(.L_x_15453) ;  /* 0x000000c000000947 */ /* 0x000fea0003800000 */
[----:B0-----:R-:W-:Y:S01]  /*0a00*/  IMAD.IADD R8, R0, 0x1, R13 ;  /* 0x0000000100087824 */ /* 0x001fe200078e020d */
[----:B------:R-:W-:Y:S01]  /*0a10*/  IADD3 R13, R13, 0x80, RZ ;  /* 0x000000800d0d7810 */ /* 0x000fe20007ffe0ff */
[----:B------:R-:W-:-:S04]  /*0a20*/  IMAD.MOV.U32 R9, RZ, RZ, 0x2 ;  /* 0x00000002ff097424 */ /* 0x000fc800078e00ff */
[----:B------:R-:W-:-:S05]  /*0a30*/  IMAD.WIDE.U32 R8, R8, R9, c[0x0][0x170] ;  /* 0x00005c0008087625 */ /* 0x000fca00078e0009 */
[----:B------:R0:W-:Y:S02]  /*0a40*/  STG.E.U16 [R8.64], R15 ;  /* 0x0000000f08007986 */ /* 0x0001e4000c101504 */
.L_x_15452:
[----:B------:R-:W-:-:S13]  /*0a50*/  ISETP.GE.AND P0, PT, R13, R12, PT ;  /* 0x0000000c0d00720c */ /* 0x000fda0003f06270 */
[----:B------:R-:W-:Y:S05]  /*0a60*/  @P0 BRA `(.L_x_15454) ;  /* 0x000000e000000947 */ /* 0x000fea0003800000 */
[----:B0-----:R-:W-:Y:S01]  /*0a70*/  HFMA2.MMA R9, -RZ, RZ, 0, 1.1920928955078125e-07 ;  /* 0x00000002ff097435 */ /* 0x001fe200000001ff */
[----:B------:R-:W-:Y:S01]  /*0a80*/  IMAD.IADD R8, R0, 0x1, R13 ;  /* 0x0000000100087824 */ /* 0x000fe200078e020d */
[----:B------:R-:W-:-:S08]  /*0a90*/  IADD3 R13, R13, 0x80, RZ ;  /* 0x000000800d0d7810 */ /* 0x000fd00007ffe0ff */
[----:B------:R-:W-:-:S05]  /*0aa0*/  IMAD.WIDE.U32 R8, R8, R9, c[0x0][0x170] ;  /* 0x00005c0008087625 */ /* 0x000fca00078e0009 */
[----:B------:R0:W-:Y:S02]  /*0ab0*/  STG.E.U16 [R8.64], R7 ;  /* 0x0000000708007986 */ /* 0x0001e4000c101504 */
.L_x_15453:
        /* <DEDUP_REMOVED lines=9> */
.L_x_15454:
[----:B------:R-:W-:Y:S05]  /*0b50*/  BSYNC B1 ;  /* 0x0000000000017941 */ /* 0x000fea0003800000 */
.L_x_15450:
[----:B------:R-:W-:Y:S02]  /*0b60*/  ISETP.GE.AND P0, PT, R13, R12, PT ;  /* 0x0000000c0d00720c */ /* 0x000fe40003f06270 */
[----:B0-----:R-:W-:-:S11]  /*0b70*/  PRMT R6, R5, 0x7610, R6 ;  /* 0x0000761005067816 */ /* 0x001fd60000000006 */
[----:B------:R-:W-:Y:S01]  /*0b80*/  @!P0 IMAD.IADD R4, R0, 0x1, R13 ;  /* 0x0000000100048824 */ /* 0x000fe200078e020d */
[----:B------:R-:W-:Y:S01]  /*0b90*/  @!P0 IADD3 R13, R13, 0x80, RZ ;  /* 0x000000800d0d8810 */ /* 0x000fe20007ffe0ff */
[----:B------:R-:W-:-:S04]  /*0ba0*/  @!P0 IMAD.MOV.U32 R3, RZ, RZ, 0x2 ;  /* 0x00000002ff038424 */ /* 0x000fc800078e00ff */
[----:B------:R-:W-:-:S05]  /*0bb0*/  @!P0 IMAD.WIDE.U32 R4, R4, R3, c[0x0][0x170] ;  /* 0x00005c0004048625 */ /* 0x000fca00078e0003 */
[----:B------:R0:W-:Y:S02]  /*0bc0*/  @!P0 STG.E.U16 [R4.64], R6 ;  /* 0x0000000604008986 */ /* 0x0001e4000c101504 */
.L_x_15455:
[----:B------:R-:W-:Y:S05]  /*0bd0*/  BSYNC B0 ;  /* 0x0000000000007941 */ /* 0x000fea0003800000 */
.L_x_15449:
        /* <DEDUP_REMOVED lines=9> */
.L_x_15456:
        /* <DEDUP_REMOVED lines=9> */
.L_x_17852:


//--------------------- .text._ZN2at6native29vectorized_elementwise_kernelILi4ENS0_13BUnaryFunctorIN3c104HalfES4_S4_NS0_15binary_internal10MulFunctorIfEEEESt5arrayIPcLm2EEEEviT0_T1_ --------------------------
	.section	.text._ZN2at6native29vectorized_elementwise_kernelILi4ENS0_13BUnaryFunctorIN3c104HalfES4_S4_NS0_15binary_internal10MulFunctorIfEEEESt5arrayIPcLm2EEEEviT0_T1_,"ax",@progbits
	.sectioninfo	@"SHI_REGISTERS=28"
	.align	128
        .global         _ZN2at6native29vectorized_elementwise_kernelILi4ENS0_13BUnaryFunctorIN3c104HalfES4_S4_NS0_15binary_internal10MulFunctorIfEEEESt5arrayIPcLm2EEEEviT0_T1_
        .type           _ZN2at6native29vectorized_elementwise_kernelILi4ENS0_13BUnaryFunctorIN3c104HalfES4_S4_NS0_15binary_internal10MulFunctorIfEEEESt5arrayIPcLm2EEEEviT0_T1_,@function
        .size           _ZN2at6native29vectorized_elementwise_kernelILi4ENS0_13BUnaryFunctorIN3c104HalfES4_S4_NS0_15binary_internal10MulFunctorIfEEEESt5arrayIPcLm2EEEEviT0_T1_,(.L_x_17853 - _ZN2at6native29vectorized_elementwise_kernelILi4ENS0_13BUnaryFunctorIN3c104HalfES4_S4_NS0_15binary_internal10MulFunctorIfEEEESt5arrayIPcLm2EEEEviT0_T1_)
        .other          _ZN2at6native29vectorized_elementwise_kernelILi4ENS0_13BUnaryFunctorIN3c104HalfES4_S4_NS0_15binary_internal10MulFunctorIfEEEESt5arrayIPcLm2EEEEviT0_T1_,@"STO_CUDA_ENTRY STV_DEFAULT"
_ZN2at6native29vectorized_elementwise_kernelILi4ENS0_13BUnaryFunctorIN3c104HalfES4_S4_NS0_15binary_internal10MulFunctorIfEEEESt5arrayIPcLm2EEEEviT0_T1_:
.text._ZN2at6native29vectorized_elementwise_kernelILi4ENS0_13BUnaryFunctorIN3c104HalfES4_S4_NS0_15binary_internal10MulFunctorIfEEEESt5arrayIPcLm2EEEEviT0_T1_:
        /* <DEDUP_REMOVED lines=13> */
[----:B------:R-:W-:-:S06]  /*00d0*/  IMAD.WIDE.U32 R2, R0, R17, c[0x0][0x170] ;  /* 0x00005c0000027625 */ /* 0x000fcc00078e0011 */
[----:B------:R-:W-:Y:S01]  /*00e0*/  IMAD.WIDE R2, R15, 0x8, R2 ;  /* 0x000000080f027825 */ /* 0x000fe200078e0202 */
[--C-:B--2---:R-:W-:Y:S02]  /*00f0*/  HADD2.F32 R6, -RZ, R8.reuse.H0_H0 ;  /* 0x20000008ff067230 */ /* 0x104fe40000004100 */
[----:B------:R-:W-:Y:S02]  /*0100*/  HADD2.F32 R7, -RZ, R8.H1_H1 ;  /* 0x30000008ff077230 */ /* 0x000fe40000004100 */
[--C-:B---3--:R-:W-:Y:S01]  /*0110*/  HADD2.F32 R10, -RZ, R12.reuse.H0_H0 ;  /* 0x2000000cff0a7230 */ /* 0x108fe20000004100 */
[----:B------:R-:W-:Y:S01]  /*0120*/  FMUL.FTZ R6, R6, c[0x0][0x168] ;  /* 0x00005a0006067a20 */ /* 0x000fe20000410000 */
[----:B------:R-:W-:Y:S01]  /*0130*/  HADD2.F32 R11, -RZ, R12.H1_H1 ;  /* 0x3000000cff0b7230 */ /* 0x000fe20000004100 */
[----:B------:R-:W-:Y:S01]  /*0140*/  FMUL.FTZ R7, R7, c[0x0][0x168] ;  /* 0x00005a0007077a20 */ /* 0x000fe20000410000 */
[----:B------:R-:W-:Y:S01]  /*0150*/  HADD2.F32 R8, -RZ, R9.H0_H0 ;  /* 0x20000009ff087230 */ /* 0x000fe20000004100 */
[----:B------:R-:W-:Y:S01]  /*0160*/  FMUL.FTZ R10, R10, c[0x0][0x168] ;  /* 0x00005a000a0a7a20 */ /* 0x000fe20000410000 */
[----:B------:R-:W-:Y:S01]  /*0170*/  HADD2.F32 R12, -RZ, R13.H0_H0 ;  /* 0x2000000dff0c7230 */ /* 0x000fe20000004100 */
[----:B------:R-:W-:Y:S01]  /*0180*/  FMUL.FTZ R11, R11, c[0x0][0x168] ;  /* 0x00005a000b0b7a20 */ /* 0x000fe20000410000 */
[----:B------:R-:W-:Y:S01]  /*0190*/  HADD2.F32 R9, -RZ, R9.H1_H1 ;  /* 0x30000009ff097230 */ /* 0x000fe20000004100 */
[----:B------:R-:W-:Y:S01]  /*01a0*/  FMUL.FTZ R8, R8, c[0x0][0x168] ;  /* 0x00005a0008087a20 */ /* 0x000fe20000410000 */
[----:B------:R-:W-:Y:S01]  /*01b0*/  HADD2.F32 R13, -RZ, R13.H1_H1 ;  /* 0x3000000dff0d7230 */ /* 0x000fe20000004100 */
[----:B------:R-:W-:Y:S01]  /*01c0*/  FMUL.FTZ R12, R12, c[0x0][0x168] ;  /* 0x00005a000c0c7a20 */ /* 0x000fe20000410000 */
[----:B------:R-:W-:Y:S01]  /*01d0*/  F2FP.PACK_AB R6, R7, R6 ;  /* 0x000000060706723e */ /* 0x000fe200000000ff */
[----:B------:R-:W-:Y:S01]  /*01e0*/  FMUL.FTZ R9, R9, c[0x0][0x168] ;  /* 0x00005a0009097a20 */ /* 0x000fe20000410000 */
[----:B------:R-:W-:Y:S01]  /*01f0*/  F2FP.PACK_AB R10, R11, R10 ;  /* 0x0000000a0b0a723e */ /* 0x000fe200000000ff */
[----:B------:R-:W-:-:S03]  /*0200*/  FMUL.FTZ R13, R13, c[0x0][0x168] ;  /* 0x00005a000d0d7a20 */ /* 0x000fc60000410000 */
[----:B------:R-:W-:Y:S02]  /*0210*/  F2FP.PACK_AB R7, R9, R8 ;  /* 0x000000080907723e */ /* 0x000fe400000000ff */
[----:B------:R-:W-:-:S03]  /*0220*/  F2FP.PACK_AB R11, R13, R12 ;  /* 0x0000000c0d0b723e */ /* 0x000fc600000000ff */
[----:B------:R-:W-:Y:S04]  /*0230*/  STG.E.64 [R2.64], R6 ;  /* 0x0000000602007986 */ /* 0x000fe8000c101b04 */
[----:B------:R-:W-:Y:S01]  /*0240*/  STG.E.64 [R2.64+0x400], R10 ;  /* 0x0004000a02007986 */ /* 0x000fe2000c101b04 */
[----:B------:R-:W-:Y:S05]  /*0250*/  EXIT ;  /* 0x000000000000794d */ /* 0x000fea0003800000 */
.L_x_15457:
[----:B------:R-:W0:Y:S01]  /*0260*/  S2R R13, SR_TID.X ;  /* 0x00000000000d7919 */ /* 0x000e220000002100 */
        /* <DEDUP_REMOVED lines=115> */
.L_x_15460:
[----:B------:R-:W-:-:S13]  /*09a0*/  ISETP.GE.AND P0, PT, R13, R12, PT ;  /* 0x0000000c0d00720c */ /* 0x000fda0003f06270 */
[----:B------:R-:W-:Y:S05]  /*09b0*/  @P0 BRA `(.L_x_15462) ;  /* 0x000000c000000947 */ /* 0x000fea0003800000 */
[----:B0-----:R-:W-:Y:S01]  /*09c0*/  IMAD.IADD R8, R0, 0x1, R13 ;  /* 0x0000000100087824 */ /* 0x001fe200078e020d */
[----:B------:R-:W-:Y:S01]  /*09d0*/  IADD3 R13, R13, 0x80, RZ ;  /* 0x000000800d0d7810 */ /* 0x000fe20007ffe0ff */
[----:B------:R-:W-:-:S04]  /*09e0*/  IMAD.MOV.U32 R9, RZ, RZ, 0x2 ;  /* 0x00000002ff097424 */ /* 0x000fc800078e00ff */
[----:B------:R-:W-:-:S05]  /*09f0*/  IMAD.WIDE.U32 R8, R8, R9, c[0x0][0x170] ;  /* 0x00005c0008087625 */ /* 0x000fca00078e0009 */
[----:B------:R0:W-:Y:S02]  /*0a00*/  STG.E.U16 [R8.64], R15 ;  /* 0x0000000f08007986 */ /* 0x0001e4000c101504 */
.L_x_15461:
[----:B------:R-:W-:-:S13]  /*0a10*/  ISETP.GE.AND P0, PT, R13, R12, PT ;  /* 0x0000000c0d00720c */ /* 0x000fda0003f06270 */
[----:B------:R-:W-:Y:S05]  /*0a20*/  @P0 BRA `(.L_x_15463) ;  /* 0x000000e000000947 */ /* 0x000fea0003800000 */
[----:B0-----:R-:W-:Y:S01]  /*0a30*/  HFMA2.MMA R9, -RZ, RZ, 0, 1.1920928955078125e-07 ;  /* 0x00000002ff097435 */ /* 0x001fe200000001ff */
[----:B------:R-:W-:Y:S01]  /*0a40*/  IMAD.IADD R8, R0, 0x1, R13 ;  /* 0x0000000100087824 */ /* 0x000fe200078e020d */
[----:B------:R-:W-:-:S08]  /*0a50*/  IADD3 R13, R13, 0x80, RZ ;  /* 0x000000800d0d7810 */ /* 0x000fd00007ffe0ff */
[----:B------:R-:W-:-:S05]  /*0a60*/  IMAD.WIDE.U32 R8, R8, R9, c[0x0][0x170] ;  /* 0x00005c0008087625 */ /* 0x000fca00078e0009 */
[----:B------:R0:W-:Y:S02]  /*0a70*/  STG.E.U16 [R8.64], R7 ;  /* 0x0000000708007986 */ /* 0x0001e4000c101504 */
.L_x_15462:
        /* <DEDUP_REMOVED lines=9> */
.L_x_15463:
[----:B------:R-:W-:Y:S05]  /*0b10*/  BSYNC B1 ;  /* 0x0000000000017941 */ /* 0x000fea0003800000 */
.L_x_15459:
[----:B------:R-:W-:Y:S02]  /*0b20*/  ISETP.GE.AND P0, PT, R13, R12, PT ;  /* 0x0000000c0d00720c */ /* 0x000fe40003f06270 */
[----:B0-----:R-:W-:-:S11]  /*0b30*/  PRMT R6, R5, 0x7610, R6 ;  /* 0x0000761005067816 */ /* 0x001fd60000000006 */
[----:B------:R-:W-:Y:S01]  /*0b40*/  @!P0 IMAD.IADD R4, R0, 0x1, R13 ;  /* 0x0000000100048824 */ /* 0x000fe200078e020d */
[----:B------:R-:W-:Y:S01]  /*0b50*/  @!P0 IADD3 R13, R13, 0x80, RZ ;  /* 0x000000800d0d8810 */ /* 0x000fe20007ffe0ff */
[----:B------:R-:W-:-:S04]  /*0b60*/  @!P0 IMAD.MOV.U32 R3, RZ, RZ, 0x2 ;  /* 0x00000002ff038424 */ /* 0x000fc800078e00ff */
[----:B------:R-:W-:-:S05]  /*0b70*/  @!P0 IMAD.WIDE.U32 R4, R4, R3, c[0x0][0x170] ;  /* 0x00005c0004048625 */ /* 0x000fca00078e0003 */
[----:B------:R0:W-:Y:S02]  /*0b80*/  @!P0 STG.E.U16 [R4.64], R6 ;  /* 0x0000000604008986 */ /* 0x0001e4000c101504 */
.L_x_15464:
[----:B------:R-:W-:Y:S05]  /*0b90*/  BSYNC B0 ;  /* 0x0000000000007941 */ /* 0x000fea0003800000 */
.L_x_15458:
        /* <DEDUP_REMOVED lines=9> */
.L_x_15465:
        /* <DEDUP_REMOVED lines=13> */
.L_x_17853:


//--------------------- .text._ZN2at6native29vectorized_elementwise_kernelILi8ENS0_13BUnaryFunctorIN3c104HalfES4_S4_NS0_15binary_internal10MulFunctorIfEEEESt5arrayIPcLm2EEEEviT0_T1_ --------------------------
	.section	.text._ZN2at6native29vectorized_elementwise_kernelILi8ENS0_13BUnaryFunctorIN3c104HalfES4_S4_NS0_15binary_internal10MulFunctorIfEEEESt5arrayIPcLm2EEEEviT0_T1_,"ax",@progbits
	.sectioninfo	@"SHI_REGISTERS=4"
	.align	128
        .global         _ZN2at6native29vectorized_elementwise_kernelILi8ENS0_13BUnaryFunctorIN3c104HalfES4_S4_NS0_15binary_internal10MulFunctorIfEEEESt5arrayIPcLm2EEEEviT0_T1_
        .type           _ZN2at6native29vectorized_elementwise_kernelILi8ENS0_13BUnaryFunctorIN3c104HalfES4_S4_NS0_15binary_internal10MulFunctorIfEEEESt5arrayIPcLm2EEEEviT0_T1_,@function
        .size           _ZN2at6native29vectorized_elementwise_kernelILi8ENS0_13BUnaryFunctorIN3c104HalfES4_S4_NS0_15binary_internal10MulFunctorIfEEEESt5arrayIPcLm2EEEEviT0_T1_,(.L_x_17854 - _ZN2at6native29vectorized_elementwise_kernelILi8ENS0_13BUnaryFunctorIN3c104HalfES4_S4_NS0_15binary_internal10MulFunctorIfEEEESt5arrayIPcLm2EEEEviT0_T1_)
        .other          _ZN2at6native29vectorized_elementwise_kernelILi8ENS0_13BUnaryFunctorIN3c104HalfES4_S4_NS0_15binary_internal10MulFunctorIfEEEESt5arrayIPcLm2EEEEviT0_T1_,@"STO_CUDA_ENTRY STV_DEFAULT"
_ZN2at6native29vectorized_elementwise_kernelILi8ENS0_13BUnaryFunctorIN3c104HalfES4_S4_NS0_15binary_internal10MulFunctorIfEEEESt5arrayIPcLm2EEEEviT0_T1_:
.text._ZN2at6native29vectorized_elementwise_kernelILi8ENS0_13BUnaryFunctorIN3c104HalfES4_S4_NS0_15binary_internal10MulFunctorIfEEEESt5arrayIPcLm2EEEEviT0_T1_:
[----:B------:R-:W-:Y:S02]  /*0000*/  MOV R1, c[0x0][0x28] ;  /* 0x00000a0000017a02 */ /* 0x000fe40000000f00 */
[----:B------:R-:W-:Y:S05]  /*0010*/  EXIT ;  /* 0x000000000000794d */ /* 0x000fea0003800000 */
.L_x_15466:
        /* <DEDUP_REMOVED lines=14> */
.L_x_17854:


//--------------------- .text._ZN2at6native18elementwise_kernelILi128ELi4EZNS0_15gpu_kernel_implINS0_13BUnaryFunctorIN3c107complexIfEES6_S6_NS0_15binary_internal10MulFunctorIS6_EEEEEEvRNS_18TensorIteratorBaseERKT_EUliE_EEviT1_ --------------------------
	.section	.text._ZN2at6native18elementwise_kernelILi128ELi4EZNS0_15gpu_kernel_implINS0_13BUnaryFunctorIN3c107complexIfEES6_S6_NS0_15binary_internal10MulFunctorIS6_EEEEEEvRNS_18TensorIteratorBaseERKT_EUliE_EEviT1_,"ax",@progbits
	.sectioninfo	@"SHI_REGISTERS=26"
	.align	128
        .global         _ZN2at6native18elementwise_kernelILi128ELi4EZNS0_15gpu_kernel_implINS0_13BUnaryFunctorIN3c107complexIfEES6_S6_NS0_15binary_internal10MulFunctorIS6_EEEEEEvRNS_18TensorIteratorBaseERKT_EUliE_EEviT1_
        .type           _ZN2at6native18elementwise_kernelILi128ELi4EZNS0_15gpu_kernel_implINS0_13BUnaryFunctorIN3c107complexIfEES6_S6_NS0_15binary_internal10MulFunctorIS6_EEEEEEvRNS_18TensorIteratorBaseERKT_EUliE_EEviT1_,@function
        .size           _ZN2at6native18elementwise_kernelILi128ELi4EZNS0_15gpu_kernel_implINS0_13BUnaryFunctorIN3c107complexIfEES6_S6_NS0_15binary_internal10MulFunctorIS6_EEEEEEvRNS_18TensorIteratorBaseERKT_EUliE_EEviT1_,(.L_x_17855 - _ZN2at6native18elementwise_kernelILi128ELi4EZNS0_15gpu_kernel_implINS0_13BUnaryFunctorIN3c107complexIfEES6_S6_NS0_15binary_internal10MulFunctorIS6_EEEEEEvRNS_18TensorIteratorBaseERKT_EUliE_EEviT1_)
        .other          _ZN2at6native18elementwise_kernelILi128ELi4EZNS0_15gpu_kernel_implINS0_13BUnaryFunctorIN3c107complexIfEES6_S6_NS0_15binary_internal10MulFunctorIS6_EEEEEEvRNS_18TensorIteratorBaseERKT_EUliE_EEviT1_,@"STO_CUDA_ENTRY STV_DEFAULT"
_ZN2at6native18elementwise_kernelILi128ELi4EZNS0_15gpu_kernel_implINS0_13BUnaryFunctorIN3c107complexIfEES6_S6_NS0_15binary_internal10MulFunctorIS6_EEEEEEvRNS_18TensorIteratorBaseERKT_EUliE_EEviT1_:
.text._ZN2at6native18elementwise_kernelILi128ELi4EZNS0_15gpu_kernel_implINS0_13BUnaryFunctorIN3c107complexIfEES6_S6_NS0_15binary_internal10MulFunctorIS6_EEEEEEvRNS_18TensorIteratorBaseERKT_EUliE_EEviT1_:
        /* <DEDUP_REMOVED lines=237> */
.L_x_15469:
        /* <DEDUP_REMOVED lines=21> */
.L_x_15474:
[----:B------:R-:W2:Y:S01]  /*1020*/  LDG.E.U8 R2, [R4.64] ;  /* 0x0000002404027981 */ /* 0x000ea2000c1e1100 */
[----:B------:R-:W-:Y:S01]  /*1030*/  IMAD.MOV.U32 R3, RZ, RZ, RZ ;  /* 0x000000ffff037224 */ /* 0x000fe200078e00ff */
[----:B--2---:R-:W0:Y:S01]  /*1040*/  I2F.U16 R2, R2 ;  /* 0x0000000200027306 */ /* 0x004e220000101000 */
[----:B------:R-:W-:Y:S05]  /*1050*/  BRA `(.L_x_15476) ;  /* 0x00000de000007947 */ /* 0x000fea0003800000 */
.L_x_15473:
        /* <DEDUP_REMOVED lines=10> */
.L_x_15478:
[----:B------:R-:W2:Y:S01]  /*1100*/  LDG.E R2, [R4.64] ;  /* 0x0000002404027981 */ /* 0x000ea2000c1e1900 */
[----:B------:R-:W-:Y:S01]  /*1110*/  IMAD.MOV.U32 R3, RZ, RZ, RZ ;  /* 0x000000ffff037224 */ /* 0x000fe200078e00ff */
[----:B--2---:R-:W0:Y:S01]  /*1120*/  I2F R2, R2 ;  /* 0x0000000200027306 */ /* 0x004e220000201400 */
[----:B------:R-:W-:Y:S05]  /*1130*/  BRA `(.L_x_15476) ;  /* 0x00000d0000007947 */ /* 0x000fea0003800000 */
.L_x_15477:
[----:B------:R-:W2:Y:S01]  /*1140*/  LDG.E.U16 R2, [R4.64] ;  /* 0x0000002404027981 */ /* 0x000ea2000c1e1500 */
[----:B------:R-:W-:Y:S01]  /*1150*/  IMAD.MOV.U32 R3, RZ, RZ, RZ ;  /* 0x000000ffff037224 */ /* 0x000fe200078e00ff */
[----:B--2---:R-:W0:Y:S01]  /*1160*/  I2F.S16 R2, R2 ;  /* 0x0000000200027306 */ /* 0x004e220000101400 */
[----:B------:R-:W-:Y:S05]  /*1170*/  BRA `(.L_x_15476) ;  /* 0x00000cc000007947 */ /* 0x000fea0003800000 */
.L_x_15472:
        /* <DEDUP_REMOVED lines=9> */
.L_x_15480:
[----:B------:R-:W2:Y:S01]  /*1210*/  LDG.E.U16 R2, [R4.64] ;  /* 0x0000002404027981 */ /* 0x000ea2000c1e1500 */
[----:B------:R-:W-:Y:S01]  /*1220*/  IMAD.MOV.U32 R3, RZ, RZ, RZ ;  /* 0x000000ffff037224 */ /* 0x000fe200078e00ff */
[----:B--2---:R-:W-:Y:S01]  /*1230*/  HADD2.F32 R2, -RZ, R2.H0_H0 ;  /* 0x20000002ff027230 */ /* 0x004fe20000004100 */
[----:B------:R-:W-:Y:S05]  /*1240*/  BRA `(.L_x_15476) ;  /* 0x00000bf000007947 */ /* 0x000fea0003800000 */
.L_x_15479:
        /* <DEDUP_REMOVED lines=8> */
.L_x_15482:
[----:B------:R-:W2:Y:S02]  /*12d0*/  LDG.E R2, [R4.64] ;  /* 0x0000002404027981 */ /* 0x000ea4000c1e1900 */
[--C-:B--2---:R-:W-:Y:S02]  /*12e0*/  HADD2.F32 R3, -RZ, R2.reuse.H1_H1 ;  /* 0x30000002ff037230 */ /* 0x104fe40000004100 */
[----:B------:R-:W-:Y:S01]  /*12f0*/  HADD2.F32 R2, -RZ, R2.H0_H0 ;  /* 0x20000002ff027230 */ /* 0x000fe20000004100 */
[----:B------:R-:W-:Y:S05]  /*1300*/  BRA `(.L_x_15476) ;  /* 0x00000b3000007947 */ /* 0x000fea0003800000 */
.L_x_15481:
[----:B------:R-:W2:Y:S01]  /*1310*/  LDG.E.64 R4, [R4.64] ;  /* 0x0000002404047981 */ /* 0x000ea2000c1e1b00 */
[----:B------:R-:W-:Y:S01]  /*1320*/  IMAD.MOV.U32 R3, RZ, RZ, RZ ;  /* 0x000000ffff037224 */ /* 0x000fe200078e00ff */
[----:B--2---:R-:W0:Y:S01]  /*1330*/  F2F.F32.F64 R2, R4 ;  /* 0x0000000400027310 */ /* 0x004e220000301000 */
[----:B------:R-:W0:-:S14]  /*1340*/  DSETP.GEU.AND P0, PT, |R4|, c[0x2][0x0], PT ;  /* 0x008000000400762a */ /* 0x000e1c0003f0e200 */
[----:B0-----:R-:W-:Y:S01]  /*1350*/  @!P0 FMUL R2, R2, 1.175494350822287508e-38 ;  /* 0x0080000002028820 */ /* 0x001fe20000400000 */
[----:B------:R-:W-:Y:S05]  /*1360*/  BRA `(.L_x_15476) ;  /* 0x00000ad000007947 */ /* 0x000fea0003800000 */
.L_x_15471:
        /* <DEDUP_REMOVED lines=13> */
.L_x_15485:
        /* <DEDUP_REMOVED lines=8> */
.L_x_15484:
        /* <DEDUP_REMOVED lines=27> */
.L_x_15487:
        /* <DEDUP_REMOVED lines=14> */
.L_x_15486:
[----:B------:R-:W2:Y:S01]  /*1750*/  LDG.E.U16 R2, [R4.64] ;  /* 0x0000002404027981 */ /* 0x000ea2000c1e1500 */
[----:B------:R-:W-:Y:S01]  /*1760*/  IMAD.MOV.U32 R3, RZ, RZ, RZ ;  /* 0x000000ffff037224 */ /* 0x000fe200078e00ff */
[----:B--2---:R-:W-:Y:S01]  /*1770*/  PRMT R2, RZ, 0x5410, R2 ;  /* 0x00005410ff027816 */ /* 0x004fe20000000002 */
[----:B------:R-:W-:Y:S05]  /*1780*/  BRA `(.L_x_15476) ;  /* 0x000006b000007947 */ /* 0x000fea0003800000 */
.L_x_15483:
        /* <DEDUP_REMOVED lines=12> */
.L_x_15490:
        /* <DEDUP_REMOVED lines=20> */
.L_x_15492:
[----:B------:R-:W-:Y:S05]  /*1990*/  BSYNC B0 ;  /* 0x0000000000007941 */ /* 0x000fea0003800000 */
.L_x_15491:
[----:B------:R-:W-:Y:S01]  /*19a0*/  IMAD.SHL.U32 R2, R2, 0x100000, RZ ;  /* 0x0010000002027824 */ /* 0x000fe200078e00ff */
[----:B------:R-:W-:-:S04]  /*19b0*/  LEA R5, R0, 0x3b800000, 0x17 ;  /* 0x3b80000000057811 */ /* 0x000fc800078eb8ff */
[----:B------:R-:W-:Y:S01]  /*19c0*/  LOP3.LUT R2, R5, R2, R6, 0xfe, !PT ;  /* 0x0000000205027212 */ /* 0x000fe200078efe06 */
[----:B------:R-:W-:Y:S05]  /*19d0*/  BRA `(.L_x_15476) ;  /* 0x0000046000007947 */ /* 0x000fea0003800000 */
.L_x_15489:
        /* <DEDUP_REMOVED lines=20> */
.L_x_15494:
[----:B------:R-:W-:Y:S05]  /*1b20*/  BSYNC B0 ;  /* 0x0000000000007941 */ /* 0x000fea0003800000 */
.L_x_15493:
[----:B------:R-:W-:Y:S01]  /*1b30*/  IMAD.SHL.U32 R2, R2, 0x200000, RZ ;  /* 0x0020000002027824 */ /* 0x000fe200078e00ff */
[----:B------:R-:W-:-:S04]  /*1b40*/  LEA R5, R0, 0x37800000, 0x17 ;  /* 0x3780000000057811 */ /* 0x000fc800078eb8ff */
[----:B------:R-:W-:Y:S01]  /*1b50*/  LOP3.LUT R2, R5, R2, R6, 0xfe, !PT ;  /* 0x0000000205027212 */ /* 0x000fe200078efe06 */
[----:B------:R-:W-:Y:S05]  /*1b60*/  BRA `(.L_x_15476) ;  /* 0x000002d000007947 */ /* 0x000fea0003800000 */
.L_x_15488:
        /* <DEDUP_REMOVED lines=14> */
.L_x_15498:
[----:B------:R-:W-:Y:S05]  /*1c50*/  BSYNC B0 ;  /* 0x0000000000007941 */ /* 0x000fea0003800000 */
.L_x_15497:
[----:B------:R-:W-:Y:S01]  /*1c60*/  IMAD.MOV.U32 R3, RZ, RZ, RZ ;  /* 0x000000ffff037224 */ /* 0x000fe200078e00ff */
[----:B------:R-:W-:Y:S05]  /*1c70*/  BRA `(.L_x_15476) ;  /* 0x000001c000007947 */ /* 0x000fea0003800000 */
.L_x_15475:
        /* <DEDUP_REMOVED lines=21> */
.L_x_15496:
[----:B------:R-:W2:Y:S01]  /*1dd0*/  LDG.E.64 R4, [R4.64] ;  /* 0x0000002404047981 */ /* 0x000ea2000c1e1b00 */
[----:B------:R-:W-:Y:S01]  /*1de0*/  IMAD.MOV.U32 R3, RZ, RZ, RZ ;  /* 0x000000ffff037224 */ /* 0x000fe200078e00ff */
[----:B--2---:R0:W1:Y:S01]  /*1df0*/  I2F.U64 R2, R4 ;  /* 0x0000000400027312 */ /* 0x0040620000301000 */
[----:B------:R-:W-:Y:S05]  /*1e00*/  BRA `(.L_x_15476) ;  /* 0x0000003000007947 */ /* 0x000fea0003800000 */
.L_x_15495:
[----:B------:R-:W2:Y:S01]  /*1e10*/  LDG.E R2, [R4.64] ;  /* 0x0000002404027981 */ /* 0x000ea2000c1e1900 */
[----:B------:R-:W-:Y:S01]  /*1e20*/  IMAD.MOV.U32 R3, RZ, RZ, RZ ;  /* 0x000000ffff037224 */ /* 0x000fe200078e00ff */
[----:B--2---:R-:W0:Y:S06]  /*1e30*/  I2F.U32 R2, R2 ;  /* 0x0000000200027306 */ /* 0x004e2c0000201000 */
.L_x_15476:
[----:B------:R-:W-:Y:S05]  /*1e40*/  BSYNC B6 ;  /* 0x0000000000067941 */ /* 0x000fea0003800000 */
.L_x_15470:
[----:B------:R-:W2:Y:S01]  /*1e50*/  LDC.U8 R6, c[0x0][0x380] ;  /* 0x0000e000ff067b82 */ /* 0x000ea20000000000 */
[C---:B0----5:R-:W-:Y:S02]  /*1e60*/  FMUL.FTZ R5, R3.reuse, c[0x0][0x37c] ;  /* 0x0000df0003057a20 */ /* 0x061fe40000410000 */
[----:B------:R-:W-:Y:S02]  /*1e70*/  FMUL.FTZ R3, R3, c[0x0][0x378] ;  /* 0x0000de0003037a20 */ /* 0x000fe40000410000 */
[----:B-1----:R-:W-:-:S02]  /*1e80*/  FFMA.FTZ R4, R2, c[0x0][0x378], -R5 ;  /* 0x0000de0002047a23 */ /* 0x002fc40000010805 */
[----:B------:R-:W-:Y:S01]  /*1e90*/  FFMA.FTZ R5, R2, c[0x0][0x37c], R3 ;  /* 0x0000df0002057a23 */ /* 0x000fe20000010003 */
        /* <DEDUP_REMOVED lines=14> */
.L_x_15502:
[----:B------:R-:W0:Y:S02]  /*1f80*/  F2I.S64.TRUNC R4, R4 ;  /* 0x0000000400047311 */ /* 0x000e24000020d900 */
[----:B0-----:R-:W-:-:S05]  /*1f90*/  IMAD.MOV.U32 R3, RZ, RZ, R4 ;  /* 0x000000ffff037224 */ /* 0x001fca00078e0004 */
[----:B------:R0:W-:Y:S01]  /*1fa0*/  STG.E.U8 [R16.64], R3 ;  /* 0x0000000310007986 */ /* 0x0001e2000c101124 */
[----:B------:R-:W-:Y:S05]  /*1fb0*/  BRA `(.L_x_15504) ;  /* 0x00000d4000007947 */ /* 0x000fea0003800000 */
.L_x_15501:
        /* <DEDUP_REMOVED lines=9> */
.L_x_15506:
[----:B------:R-:W0:Y:S02]  /*2050*/  F2I.FTZ.TRUNC.NTZ R3, R4 ;  /* 0x0000000400037305 */ /* 0x000e24000021f100 */
[----:B0-----:R0:W-:Y:S01]  /*2060*/  STG.E [R16.64], R3 ;  /* 0x0000000310007986 */ /* 0x0011e2000c101924 */
[----:B------:R-:W-:Y:S05]  /*2070*/  BRA `(.L_x_15504) ;  /* 0x00000c8000007947 */ /* 0x000fea0003800000 */
.L_x_15505:
[----:B------:R-:W0:Y:S02]  /*2080*/  F2I.FTZ.TRUNC.NTZ R3, R4 ;  /* 0x0000000400037305 */ /* 0x000e24000021f100 */
[----:B0-----:R0:W-:Y:S01]  /*2090*/  STG.E.U16 [R16.64], R3 ;  /* 0x0000000310007986 */ /* 0x0011e2000c101524 */
[----:B------:R-:W-:Y:S05]  /*20a0*/  BRA `(.L_x_15504) ;  /* 0x00000c5000007947 */ /* 0x000fea0003800000 */
.L_x_15500:
        /* <DEDUP_REMOVED lines=8> */
.L_x_15508:
[----:B------:R-:W-:-:S05]  /*2130*/  F2FP.PACK_AB R4, RZ, R4 ;  /* 0x00000004ff04723e */ /* 0x000fca00000000ff */
[----:B------:R0:W-:Y:S01]  /*2140*/  STG.E.U16 [R16.64], R4 ;  /* 0x0000000410007986 */ /* 0x0001e2000c101524 */
[----:B------:R-:W-:Y:S05]  /*2150*/  BRA `(.L_x_15504) ;  /* 0x00000ba000007947 */ /* 0x000fea0003800000 */
.L_x_15507:
        /* <DEDUP_REMOVED lines=8> */
.L_x_15510:
[----:B------:R-:W-:-:S05]  /*21e0*/  F2FP.PACK_AB R5, R5, R4 ;  /* 0x000000040505723e */ /* 0x000fca00000000ff */
[----:B------:R0:W-:Y:S01]  /*21f0*/  STG.E [R16.64], R5 ;  /* 0x0000000510007986 */ /* 0x0001e2000c101924 */
[----:B------:R-:W-:Y:S05]  /*2200*/  BRA `(.L_x_15504) ;  /* 0x00000af000007947 */ /* 0x000fea0003800000 */
.L_x_15509:
[----:B------:R-:W-:-:S06]  /*2210*/  FMUL.FTZ R2, R4, 1 ;  /* 0x3f80000004027820 */ /* 0x000fcc0000410000 */
[----:B------:R-:W0:Y:S02]  /*2220*/  F2F.F64.F32 R2, R2 ;  /* 0x0000000200027310 */ /* 0x000e240000201800 */
[----:B0-----:R0:W-:Y:S01]  /*2230*/  STG.E.64 [R16.64], R2 ;  /* 0x0000000210007986 */ /* 0x0011e2000c101b24 */
[----:B------:R-:W-:Y:S05]  /*2240*/  BRA `(.L_x_15504) ;  /* 0x00000ab000007947 */ /* 0x000fea0003800000 */
.L_x_15499:
        /* <DEDUP_REMOVED lines=14> */
.L_x_15513:
[----:B------:R-:W-:Y:S02]  /*2330*/  FMUL.FTZ R6, R5, 1 ;  /* 0x3f80000005067820 */ /* 0x000fe40000410000 */
[----:B------:R-:W-:-:S04]  /*2340*/  FMUL.FTZ R4, R4, 1 ;  /* 0x3f80000004047820 */ /* 0x000fc80000410000 */
[----:B------:R-:W-:Y:S08]  /*2350*/  F2F.F64.F32 R6, R6 ;  /* 0x0000000600067310 */ /* 0x000ff00000201800 */
[----:B------:R-:W0:Y:S02]  /*2360*/  F2F.F64.F32 R4, R4 ;  /* 0x0000000400047310 */ /* 0x000e240000201800 */
[----:B0-----:R0:W-:Y:S01]  /*2370*/  STG.E.128 [R16.64], R4 ;  /* 0x0000000410007986 */ /* 0x0011e2000c101d24 */
[----:B------:R-:W-:Y:S05]  /*2380*/  BRA `(.L_x_15504) ;  /* 0x0000097000007947 */ /* 0x000fea0003800000 */
.L_x_15512:
        /* <DEDUP_REMOVED lines=20> */
.L_x_15517:
[----:B------:R-:W-:Y:S05]  /*24d0*/  BSYNC B0 ;  /* 0x0000000000007941 */ /* 0x000fea0003800000 */
.L_x_15516:
[----:B------:R-:W-:-:S05]  /*24e0*/  LOP3.LUT R5, R0, R5, RZ, 0xfc, !PT ;  /* 0x0000000500057212 */ /* 0x000fca00078efcff */
[----:B------:R0:W-:Y:S01]  /*24f0*/  STG.E.U8 [R16.64], R5 ;  /* 0x0000000510007986 */ /* 0x0001e2000c101124 */
[----:B------:R-:W-:Y:S05]  /*2500*/  BRA `(.L_x_15504) ;  /* 0x000007f000007947 */ /* 0x000fea0003800000 */
.L_x_15515:
        /* <DEDUP_REMOVED lines=12> */
.L_x_15519:
[----:B------:R-:W-:Y:S01]  /*25d0*/  IMAD.MOV.U32 R0, RZ, RZ, 0x7f ;  /* 0x0000007fff007424 */ /* 0x000fe200078e00ff */
[----:B------:R-:W-:-:S04]  /*25e0*/  ISETP.GT.U32.AND P0, PT, R2, 0x7f800000, PT ;  /* 0x7f8000000200780c */ /* 0x000fc80003f04070 */
[----:B------:R-:W-:-:S04]  /*25f0*/  SEL R0, R0, 0x7c, P0 ;  /* 0x0000007c00007807 */ /* 0x000fc80000000000 */
.L_x_15520:
[----:B------:R-:W-:Y:S05]  /*2600*/  BSYNC B0 ;  /* 0x0000000000007941 */ /* 0x000fea0003800000 */
.L_x_15518:
[----:B------:R-:W-:-:S04]  /*2610*/  LOP3.LUT R4, R4, 0x80000000, RZ, 0xc0, !PT ;  /* 0x8000000004047812 */ /* 0x000fc800078ec0ff */
[----:B------:R-:W-:-:S04]  /*2620*/  SHF.R.U32.HI R3, RZ, 0x18, R4 ;  /* 0x00000018ff037819 */ /* 0x000fc80000011604 */
[----:B------:R-:W-:-:S05]  /*2630*/  LOP3.LUT R3, R0, R3, RZ, 0xfc, !PT ;  /* 0x0000000300037212 */ /* 0x000fca00078efcff */
[----:B------:R0:W-:Y:S01]  /*2640*/  STG.E.U8 [R16.64], R3 ;  /* 0x0000000310007986 */ /* 0x0001e2000c101124 */
[----:B------:R-:W-:Y:S05]  /*2650*/  BRA `(.L_x_15504) ;  /* 0x000006a000007947 */ /* 0x000fea0003800000 */
.L_x_15514:
[----:B------:R-:W-:-:S05]  /*2660*/  F2FP.BF16.PACK_AB R4, RZ, R4 ;  /* 0x00000004ff04723e */ /* 0x000fca00000010ff */
[----:B------:R0:W-:Y:S01]  /*2670*/  STG.E.U16 [R16.64], R4 ;  /* 0x0000000410007986 */ /* 0x0001e2000c101524 */
[----:B------:R-:W-:Y:S05]  /*2680*/  BRA `(.L_x_15504) ;  /* 0x0000067000007947 */ /* 0x000fea0003800000 */
.L_x_15511:
        /* <DEDUP_REMOVED lines=11> */
.L_x_15523:
        /* <DEDUP_REMOVED lines=16> */
.L_x_15526:
[----:B------:R-:W-:-:S04]  /*2840*/  LOP3.LUT R4, R4, 0x80000000, RZ, 0xc0, !PT ;  /* 0x8000000004047812 */ /* 0x000fc800078ec0ff */
[----:B------:R-:W-:-:S04]  /*2850*/  SHF.R.U32.HI R3, RZ, 0x18, R4 ;  /* 0x00000018ff037819 */ /* 0x000fc80000011604 */
[----:B------:R-:W-:-:S04]  /*2860*/  LOP3.LUT R0, R0, R3, RZ, 0xfc, !PT ;  /* 0x0000000300007212 */ /* 0x000fc800078efcff */
[----:B------:R-:W-:Y:S02]  /*2870*/  PRMT R8, R0, 0x7610, R8 ;  /* 0x0000761000087816 */ /* 0x000fe40000000008 */
.L_x_15525:
[----:B------:R-:W-:Y:S05]  /*2880*/  BSYNC B0 ;  /* 0x0000000000007941 */ /* 0x000fea0003800000 */
.L_x_15524:
[----:B------:R0:W-:Y:S01]  /*2890*/  STG.E.U8 [R16.64], R8 ;  /* 0x0000000810007986 */ /* 0x0001e2000c101124 */
[----:B------:R-:W-:Y:S05]  /*28a0*/  BRA `(.L_x_15504) ;  /* 0x0000045000007947 */ /* 0x000fea0003800000 */
.L_x_15522:
        /* <DEDUP_REMOVED lines=16> */
.L_x_15529:
[----:B------:R-:W-:-:S04]  /*29b0*/  LOP3.LUT R4, R4, 0x80000000, RZ, 0xc0, !PT ;  /* 0x8000000004047812 */ /* 0x000fc800078ec0ff */
[----:B------:R-:W-:-:S04]  /*29c0*/  SHF.R.U32.HI R3, RZ, 0x18, R4 ;  /* 0x00000018ff037819 */ /* 0x000fc80000011604 */
[----:B------:R-:W-:-:S04]  /*29d0*/  LOP3.LUT R0, R0, R3, RZ, 0xfc, !PT ;  /* 0x0000000300007212 */ /* 0x000fc800078efcff */
[----:B------:R-:W-:Y:S02]  /*29e0*/  PRMT R8, R0, 0x7610, R8 ;  /* 0x0000761000087816 */ /* 0x000fe40000000008 */
.L_x_15528:
[----:B------:R-:W-:Y:S05]  /*29f0*/  BSYNC B0 ;  /* 0x0000000000007941 */ /* 0x000fea0003800000 */
.L_x_15527:
[----:B------:R0:W-:Y:S01]  /*2a00*/  STG.E.U8 [R16.64], R8 ;  /* 0x0000000810007986 */ /* 0x0001e2000c101124 */
[----:B------:R-:W-:Y:S05]  /*2a10*/  BRA `(.L_x_15504) ;  /* 0x000002e000007947 */ /* 0x000fea0003800000 */
.L_x_15521:
        /* <DEDUP_REMOVED lines=21> */
.L_x_15503:
        /* <DEDUP_REMOVED lines=20> */
.L_x_15531:
[----:B------:R-:W0:Y:S02]  /*2cb0*/  F2I.U64.TRUNC R4, R4 ;  /* 0x0000000400047311 */ /* 0x000e24000020d800 */
[----:B0-----:R0:W-:Y:S01]  /*2cc0*/  STG.E.64 [R16.64], R4 ;  /* 0x0000000410007986 */ /* 0x0011e2000c101b24 */
[----:B------:R-:W-:Y:S05]  /*2cd0*/  BRA `(.L_x_15504) ;  /* 0x0000002000007947 */ /* 0x000fea0003800000 */
.L_x_15530:
[----:B------:R-:W0:Y:S02]  /*2ce0*/  F2I.FTZ.U32.TRUNC.NTZ R3, R4 ;  /* 0x0000000400037305 */ /* 0x000e24000021f000 */
[----:B0-----:R0:W-:Y:S02]  /*2cf0*/  STG.E [R16.64], R3 ;  /* 0x0000000310007986 */ /* 0x0011e4000c101924 */
.L_x_15504:
[----:B------:R-:W-:-:S05]  /*2d00*/  IMAD R18, R18, 0x200, R23 ;  /* 0x0000020012127824 */ /* 0x000fca00078e0217 */
[----:B------:R-:W-:Y:S02]  /*2d10*/  IADD3 R19, R18, 0x80, RZ ;  /* 0x0000008012137810 */ /* 0x000fe40007ffe0ff */
.L_x_15468:
[----:B------:R-:W-:Y:S05]  /*2d20*/  BSYNC B7 ;  /* 0x0000000000077941 */ /* 0x000fea0003800000 */
.L_x_15467:
        /* <DEDUP_REMOVED lines=231> */
.L_x_15534:
        /* <DEDUP_REMOVED lines=21> */
.L_x_15539:
[----:B------:R-:W2:Y:S01]  /*3cf0*/  LDG.E.U8 R2, [R4.64] ;  /* 0x0000002404027981 */ /* 0x000ea2000c1e1100 */
[----:B------:R-:W-:Y:S01]  /*3d00*/  IMAD.MOV.U32 R3, RZ, RZ, RZ ;  /* 0x000000ffff037224 */ /* 0x000fe200078e00ff */
[----:B--2---:R-:W0:Y:S01]  /*3d10*/  I2F.U16 R2, R2 ;  /* 0x0000000200027306 */ /* 0x004e220000101000 */
[----:B------:R-:W-:Y:S05]  /*3d20*/  BRA `(.L_x_15541) ;  /* 0x00000de000007947 */ /* 0x000fea0003800000 */
.L_x_15538:
        /* <DEDUP_REMOVED lines=10> */
.L_x_15543:
[----:B------:R-:W2:Y:S01]  /*3dd0*/  LDG.E R2, [R4.64] ;  /* 0x0000002404027981 */ /* 0x000ea2000c1e1900 */
[----:B------:R-:W-:Y:S01]  /*3de0*/  IMAD.MOV.U32 R3, RZ, RZ, RZ ;  /* 0x000000ffff037224 */ /* 0x000fe200078e00ff */
[----:B--2---:R-:W0:Y:S01]  /*3df0*/  I2F R2, R2 ;  /* 0x0000000200027306 */ /* 0x004e220000201400 */
[----:B------:R-:W-:Y:S05]  /*3e00*/  BRA `(.L_x_15541) ;  /* 0x00000d0000007947 */ /* 0x000fea0003800000 */
.L_x_15542:
[----:B------:R-:W2:Y:S01]  /*3e10*/  LDG.E.U16 R2, [R4.64] ;  /* 0x0000002404027981 */ /* 0x000ea2000c1e1500 */
[----:B------:R-:W-:Y:S01]  /*3e20*/  IMAD.MOV.U32 R3, RZ, RZ, RZ ;  /* 0x000000ffff037224 */ /* 0x000fe200078e00ff */
[----:B--2---:R-:W0:Y:S01]  /*3e30*/  I2F.S16 R2, R2 ;  /* 0x0000000200027306 */ /* 0x004e220000101400 */
[----:B------:R-:W-:Y:S05]  /*3e40*/  BRA `(.L_x_15541) ;  /* 0x00000cc000007947 */ /* 0x000fea0003800000 */
.L_x_15537:
        /* <DEDUP_REMOVED lines=9> */
.L_x_15545:
[----:B------:R-:W2:Y:S01]  /*3ee0*/  LDG.E.U16 R2, [R4.64] ;  /* 0x0000002404027981 */ /* 0x000ea2000c1e1500 */
[----:B------:R-:W-:Y:S01]  /*3ef0*/  IMAD.MOV.U32 R3, RZ, RZ, RZ ;  /* 0x000000ffff037224 */ /* 0x000fe200078e00ff */
[----:B--2---:R-:W-:Y:S01]  /*3f00*/  HADD2.F32 R2, -RZ, R2.H0_H0 ;  /* 0x20000002ff027230 */ /* 0x004fe20000004100 */
[----:B------:R-:W-:Y:S05]  /*3f10*/  BRA `(.L_x_15541) ;  /* 0x00000bf000007947 */ /* 0x000fea0003800000 */
.L_x_15544:
        /* <DEDUP_REMOVED lines=8> */
.L_x_15547:
[----:B------:R-:W2:Y:S02]  /*3fa0*/  LDG.E R2, [R4.64] ;  /* 0x0000002404027981 */ /* 0x000ea4000c1e1900 */
[--C-:B--2---:R-:W-:Y:S02]  /*3fb0*/  HADD2.F32 R3, -RZ, R2.reuse.H1_H1 ;  /* 0x30000002ff037230 */ /* 0x104fe40000004100 */
[----:B------:R-:W-:Y:S01]  /*3fc0*/  HADD2.F32 R2, -RZ, R2.H0_H0 ;  /* 0x20000002ff027230 */ /* 0x000fe20000004100 */
[----:B------:R-:W-:Y:S05]  /*3fd0*/  BRA `(.L_x_15541) ;  /* 0x00000b3000007947 */ /* 0x000fea0003800000 */
.L_x_15546:
[----:B------:R-:W2:Y:S01]  /*3fe0*/  LDG.E.64 R4, [R4.64] ;  /* 0x0000002404047981 */ /* 0x000ea2000c1e1b00 */
[----:B------:R-:W-:Y:S01]  /*3ff0*/  IMAD.MOV.U32 R3, RZ, RZ, RZ ;  /* 0x000000ffff037224 */ /* 0x000fe200078e00ff */
[----:B--2---:R-:W0:Y:S01]  /*4000*/  F2F.F32.F64 R2, R4 ;  /* 0x0000000400027310 */ /* 0x004e220000301000 */
[----:B------:R-:W0:-:S14]  /*4010*/  DSETP.GEU.AND P0, PT, |R4|, c[0x2][0x0], PT ;  /* 0x008000000400762a */ /* 0x000e1c0003f0e200 */
[----:B0-----:R-:W-:Y:S01]  /*4020*/  @!P0 FMUL R2, R2, 1.175494350822287508e-38 ;  /* 0x0080000002028820 */ /* 0x001fe20000400000 */
[----:B------:R-:W-:Y:S05]  /*4030*/  BRA `(.L_x_15541) ;  /* 0x00000ad000007947 */ /* 0x000fea0003800000 */
.L_x_15536:
        /* <DEDUP_REMOVED lines=13> */
.L_x_15550:
        /* <DEDUP_REMOVED lines=8> */
.L_x_15549:
        /* <DEDUP_REMOVED lines=27> */
.L_x_15552:
        /* <DEDUP_REMOVED lines=14> */
.L_x_15551:
[----:B------:R-:W2:Y:S01]  /*4420*/  LDG.E.U16 R2, [R4.64] ;  /* 0x0000002404027981 */ /* 0x000ea2000c1e1500 */
[----:B------:R-:W-:Y:S01]  /*4430*/  IMAD.MOV.U32 R3, RZ, RZ, RZ ;  /* 0x000000ffff037224 */ /* 0x000fe200078e00ff */
[----:B--2---:R-:W-:Y:S01]  /*4440*/  PRMT R2, RZ, 0x5410, R2 ;  /* 0x00005410ff027816 */ /* 0x004fe20000000002 */
[----:B------:R-:W-:Y:S05]  /*4450*/  BRA `(.L_x_15541) ;  /* 0x000006b000007947 */ /* 0x000fea0003800000 */
.L_x_15548:
        /* <DEDUP_REMOVED lines=12> */
.L_x_15555:
        /* <DEDUP_REMOVED lines=20> */
.L_x_15557:
[----:B------:R-:W-:Y:S05]  /*4660*/  BSYNC B0 ;  /* 0x0000000000007941 */ /* 0x000fea0003800000 */
.L_x_15556:
[----:B------:R-:W-:Y:S01]  /*4670*/  IMAD.SHL.U32 R2, R2, 0x100000, RZ ;  /* 0x0010000002027824 */ /* 0x000fe200078e00ff */
[----:B------:R-:W-:-:S04]  /*4680*/  LEA R5, R0, 0x3b800000, 0x17 ;  /* 0x3b80000000057811 */ /* 0x000fc800078eb8ff */
[----:B------:R-:W-:Y:S01]  /*4690*/  LOP3.LUT R2, R5, R2, R6, 0xfe, !PT ;  /* 0x0000000205027212 */ /* 0x000fe200078efe06 */
[----:B------:R-:W-:Y:S05]  /*46a0*/  BRA `(.L_x_15541) ;  /* 0x0000046000007947 */ /* 0x000fea0003800000 */
.L_x_15554:
        /* <DEDUP_REMOVED lines=20> */
.L_x_15559:
[----:B------:R-:W-:Y:S05]  /*47f0*/  BSYNC B0 ;  /* 0x0000000000007941 */ /* 0x000fea0003800000 */
.L_x_15558:
[----:B------:R-:W-:Y:S01]  /*4800*/  IMAD.SHL.U32 R2, R2, 0x200000, RZ ;  /* 0x0020000002027824 */ /* 0x000fe200078e00ff */
[----:B------:R-:W-:-:S04]  /*4810*/  LEA R5, R0, 0x37800000, 0x17 ;  /* 0x3780000000057811 */ /* 0x000fc800078eb8ff */
[----:B------:R-:W-:Y:S01]  /*4820*/  LOP3.LUT R2, R5, R2, R6, 0xfe, !PT ;  /* 0x0000000205027212 */ /* 0x000fe200078efe06 */
[----:B------:R-:W-:Y:S05]  /*4830*/  BRA `(.L_x_15541) ;  /* 0x000002d000007947 */ /* 0x000fea0003800000 */
.L_x_15553:
        /* <DEDUP_REMOVED lines=14> */
.L_x_15563:
[----:B------:R-:W-:Y:S05]  /*4920*/  BSYNC B0 ;  /* 0x0000000000007941 */ /* 0x000fea0003800000 */
.L_x_15562:
[----:B------:R-:W-:Y:S01]  /*4930*/  IMAD.MOV.U32 R3, RZ, RZ, RZ ;  /* 0x000000ffff037224 */ /* 0x000fe200078e00ff */
[----:B------:R-:W-:Y:S05]  /*4940*/  BRA `(.L_x_15541) ;  /* 0x000001c000007947 */ /* 0x000fea0003800000 */
.L_x_15540:
        /* <DEDUP_REMOVED lines=21> */
.L_x_15561:
[----:B------:R-:W2:Y:S01]  /*4aa0*/  LDG.E.64 R4, [R4.64] ;  /* 0x0000002404047981 */ /* 0x000ea2000c1e1b00 */
[----:B------:R-:W-:Y:S01]  /*4ab0*/  IMAD.MOV.U32 R3, RZ, RZ, RZ ;  /* 0x000000ffff037224 */ /* 0x000fe200078e00ff */
[----:B--2---:R0:W1:Y:S01]  /*4ac0*/  I2F.U64 R2, R4 ;  /* 0x0000000400027312 */ /* 0x0040620000301000 */
[----:B------:R-:W-:Y:S05]  /*4ad0*/  BRA `(.L_x_15541) ;  /* 0x0000003000007947 */ /* 0x000fea0003800000 */
.L_x_15560:
[----:B------:R-:W2:Y:S01]  /*4ae0*/  LDG.E R2, [R4.64] ;  /* 0x0000002404027981 */ /* 0x000ea2000c1e1900 */
[----:B------:R-:W-:Y:S01]  /*4af0*/  IMAD.MOV.U32 R3, RZ, RZ, RZ ;  /* 0x000000ffff037224 */ /* 0x000fe200078e00ff */
[----:B--2---:R-:W0:Y:S06]  /*4b00*/  I2F.U32 R2, R2 ;  /* 0x0000000200027306 */ /* 0x004e2c0000201000 */
.L_x_15541:
[----:B------:R-:W-:Y:S05]  /*4b10*/  BSYNC B6 ;  /* 0x0000000000067941 */ /* 0x000fea0003800000 */
.L_x_15535:
        /* <DEDUP_REMOVED lines=19> */
.L_x_15567:
[----:B------:R-:W0:Y:S02]  /*4c50*/  F2I.S64.TRUNC R4, R4 ;  /* 0x0000000400047311 */ /* 0x000e24000020d900 */
[----:B0-----:R-:W-:-:S05]  /*4c60*/  IMAD.MOV.U32 R3, RZ, RZ, R4 ;  /* 0x000000ffff037224 */ /* 0x001fca00078e0004 */
[----:B------:R0:W-:Y:S01]  /*4c70*/  STG.E.U8 [R16.64], R3 ;  /* 0x0000000310007986 */ /* 0x0001e2000c101124 */
[----:B------:R-:W-:Y:S05]  /*4c80*/  BRA `(.L_x_15569) ;  /* 0x00000d4000007947 */ /* 0x000fea0003800000 */
.L_x_15566:
        /* <DEDUP_REMOVED lines=9> */
.L_x_15571:
[----:B------:R-:W0:Y:S02]  /*4d20*/  F2I.FTZ.TRUNC.NTZ R3, R4 ;  /* 0x0000000400037305 */ /* 0x000e24000021f100 */
[----:B0-----:R0:W-:Y:S01]  /*4d30*/  STG.E [R16.64], R3 ;  /* 0x0000000310007986 */ /* 0x0011e2000c101924 */
[----:B------:R-:W-:Y:S05]  /*4d40*/  BRA `(.L_x_15569) ;  /* 0x00000c8000007947 */ /* 0x000fea0003800000 */
.L_x_15570:
[----:B------:R-:W0:Y:S02]  /*4d50*/  F2I.FTZ.TRUNC.NTZ R3, R4 ;  /* 0x0000000400037305 */ /* 0x000e24000021f100 */
[----:B0-----:R0:W-:Y:S01]  /*4d60*/  STG.E.U16 [R16.64], R3 ;  /* 0x0000000310007986 */ /* 0x0011e2000c101524 */
[----:B------:R-:W-:Y:S05]  /*4d70*/  BRA `(.L_x_15569) ;  /* 0x00000c5000007947 */ /* 0x000fea0003800000 */
.L_x_15565:
        /* <DEDUP_REMOVED lines=8> */
.L_x_15573:
[----:B------:R-:W-:-:S05]  /*4e00*/  F2FP.PACK_AB R4, RZ, R4 ;  /* 0x00000004ff04723e */ /* 0x000fca00000000ff */
[----:B------:R0:W-:Y:S01]  /*4e10*/  STG.E.U16 [R16.64], R4 ;  /* 0x0000000410007986 */ /* 0x0001e2000c101524 */
[----:B------:R-:W-:Y:S05]  /*4e20*/  BRA `(.L_x_15569) ;  /* 0x00000ba000007947 */ /* 0x000fea0003800000 */
.L_x_15572:
        /* <DEDUP_REMOVED lines=8> */
.L_x_15575:
[----:B------:R-:W-:-:S05]  /*4eb0*/  F2FP.PACK_AB R5, R5, R4 ;  /* 0x000000040505723e */ /* 0x000fca00000000ff */
[----:B------:R0:W-:Y:S01]  /*4ec0*/  STG.E [R16.64], R5 ;  /* 0x0000000510007986 */ /* 0x0001e2000c101924 */
[----:B------:R-:W-:Y:S05]  /*4ed0*/  BRA `(.L_x_15569) ;  /* 0x00000af000007947 */ /* 0x000fea0003800000 */
.L_x_15574:
[----:B------:R-:W-:-:S06]  /*4ee0*/  FMUL.FTZ R2, R4, 1 ;  /* 0x3f80000004027820 */ /* 0x000fcc0000410000 */
[----:B------:R-:W0:Y:S02]  /*4ef0*/  F2F.F64.F32 R2, R2 ;  /* 0x0000000200027310 */ /* 0x000e240000201800 */
[----:B0-----:R0:W-:Y:S01]  /*4f00*/  STG.E.64 [R16.64], R2 ;  /* 0x0000000210007986 */ /* 0x0011e2000c101b24 */
[----:B------:R-:W-:Y:S05]  /*4f10*/  BRA `(.L_x_15569) ;  /* 0x00000ab000007947 */ /* 0x000fea0003800000 */
.L_x_15564:
        /* <DEDUP_REMOVED lines=14> */
.L_x_15578:
[----:B------:R-:W-:Y:S02]  /*5000*/  FMUL.FTZ R6, R5, 1 ;  /* 0x3f80000005067820 */ /* 0x000fe40000410000 */
[----:B------:R-:W-:-:S04]  /*5010*/  FMUL.FTZ R4, R4, 1 ;  /* 0x3f80000004047820 */ /* 0x000fc80000410000 */
[----:B------:R-:W-:Y:S08]  /*5020*/  F2F.F64.F32 R6, R6 ;  /* 0x0000000600067310 */ /* 0x000ff00000201800 */
[----:B------:R-:W0:Y:S02]  /*5030*/  F2F.F64.F32 R4, R4 ;  /* 0x0000000400047310 */ /* 0x000e240000201800 */
[----:B0-----:R0:W-:Y:S01]  /*5040*/  STG.E.128 [R16.64], R4 ;  /* 0x0000000410007986 */ /* 0x0011e2000c101d24 */
[----:B------:R-:W-:Y:S05]  /*5050*/  BRA `(.L_x_15569) ;  /* 0x0000097000007947 */ /* 0x000fea0003800000 */
.L_x_15577:
        /* <DEDUP_REMOVED lines=20> */
.L_x_15582:
[----:B------:R-:W-:Y:S05]  /*51a0*/  BSYNC B0 ;  /* 0x0000000000007941 */ /* 0x000fea0003800000 */
.L_x_15581:
[----:B------:R-:W-:-:S05]  /*51b0*/  LOP3.LUT R5, R0, R5, RZ, 0xfc, !PT ;  /* 0x0000000500057212 */ /* 0x000fca00078efcff */
[----:B------:R0:W-:Y:S01]  /*51c0*/  STG.E.U8 [R16.64], R5 ;  /* 0x0000000510007986 */ /* 0x0001e2000c101124 */
[----:B------:R-:W-:Y:S05]  /*51d0*/  BRA `(.L_x_15569) ;  /* 0x000007f000007947 */ /* 0x000fea0003800000 */
.L_x_15580:
        /* <DEDUP_REMOVED lines=12> */
.L_x_15584:
[----:B------:R-:W-:Y:S01]  /*52a0*/  IMAD.MOV.U32 R0, RZ, RZ, 0x7f ;  /* 0x0000007fff007424 */ /* 0x000fe200078e00ff */
[----:B------:R-:W-:-:S04]  /*52b0*/  ISETP.GT.U32.AND P0, PT, R2, 0x7f800000, PT ;  /* 0x7f8000000200780c */ /* 0x000fc80003f04070 */
[----:B------:R-:W-:-:S04]  /*52c0*/  SEL R0, R0, 0x7c, P0 ;  /* 0x0000007c00007807 */ /* 0x000fc80000000000 */
.L_x_15585:
[----:B------:R-:W-:Y:S05]  /*52d0*/  BSYNC B0 ;  /* 0x0000000000007941 */ /* 0x000fea0003800000 */
.L_x_15583:
[----:B------:R-:W-:-:S04]  /*52e0*/  LOP3.LUT R4, R4, 0x80000000, RZ, 0xc0, !PT ;  /* 0x8000000004047812 */ /* 0x000fc800078ec0ff */
[----:B------:R-:W-:-:S04]  /*52f0*/  SHF.R.U32.HI R3, RZ, 0x18, R4 ;  /* 0x00000018ff037819 */ /* 0x000fc80000011604 */
[----:B------:R-:W-:-:S05]  /*5300*/  LOP3.LUT R3, R0, R3, RZ, 0xfc, !PT ;  /* 0x0000000300037212 */ /* 0x000fca00078efcff */
[----:B------:R0:W-:Y:S01]  /*5310*/  STG.E.U8 [R16.64], R3 ;  /* 0x0000000310007986 */ /* 0x0001e2000c101124 */
[----:B------:R-:W-:Y:S05]  /*5320*/  BRA `(.L_x_15569) ;  /* 0x000006a000007947 */ /* 0x000fea0003800000 */
.L_x_15579:
[----:B------:R-:W-:-:S05]  /*5330*/  F2FP.BF16.PACK_AB R4, RZ, R4 ;  /* 0x00000004ff04723e */ /* 0x000fca00000010ff */
[----:B------:R0:W-:Y:S01]  /*5340*/  STG.E.U16 [R16.64], R4 ;  /* 0x0000000410007986 */ /* 0x0001e2000c101524 */
[----:B------:R-:W-:Y:S05]  /*5350*/  BRA `(.L_x_15569) ;  /* 0x0000067000007947 */ /* 0x000fea0003800000 */
.L_x_15576:
        /* <DEDUP_REMOVED lines=11> */
.L_x_15588:
        /* <DEDUP_REMOVED lines=16> */
.L_x_15591:
[----:B------:R-:W-:-:S04]  /*5510*/  LOP3.LUT R4, R4, 0x80000000, RZ, 0xc0, !PT ;  /* 0x8000000004047812 */ /* 0x000fc800078ec0ff */
[----:B------:R-:W-:-:S04]  /*5520*/  SHF.R.U32.HI R3, RZ, 0x18, R4 ;  /* 0x00000018ff037819 */ /* 0x000fc80000011604 */
[----:B------:R-:W-:-:S04]  /*5530*/  LOP3.LUT R0, R0, R3, RZ, 0xfc, !PT ;  /* 0x0000000300007212 */ /* 0x000fc800078efcff */
[----:B------:R-:W-:Y:S02]  /*5540*/  PRMT R8, R0, 0x7610, R8 ;  /* 0x0000761000087816 */ /* 0x000fe40000000008 */
.L_x_15590:
[----:B------:R-:W-:Y:S05]  /*5550*/  BSYNC B0 ;  /* 0x0000000000007941 */ /* 0x000fea0003800000 */
.L_x_15589:
[----:B------:R0:W-:Y:S01]  /*5560*/  STG.E.U8 [R16.64], R8 ;  /* 0x0000000810007986 */ /* 0x0001e2000c101124 */
[----:B------:R-:W-:Y:S05]  /*5570*/  BRA `(.L_x_15569) ;  /* 0x0000045000007947 */ /* 0x000fea0003800000 */
.L_x_15587:
        /* <DEDUP_REMOVED lines=16> */
.L_x_15594:
[----:B------:R-:W-:-:S04]  /*5680*/  LOP3.LUT R4, R4, 0x80000000, RZ, 0xc0, !PT ;  /* 0x8000000004047812 */ /* 0x000fc800078ec0ff */
[----:B------:R-:W-:-:S04]  /*5690*/  SHF.R.U32.HI R3, RZ, 0x18, R4 ;  /* 0x00000018ff037819 */ /* 0x000fc80000011604 */
[----:B------:R-:W-:-:S04]  /*56a0*/  LOP3.LUT R0, R0, R3, RZ, 0xfc, !PT ;  /* 0x0000000300007212 */ /* 0x000fc800078efcff */
[----:B------:R-:W-:Y:S02]  /*56b0*/  PRMT R8, R0, 0x7610, R8 ;  /* 0x0000761000087816 */ /* 0x000fe40000000008 */
.L_x_15593:
[----:B------:R-:W-:Y:S05]  /*56c0*/  BSYNC B0 ;  /* 0x0000000000007941 */ /* 0x000fea0003800000 */
.L_x_15592:
[----:B------:R0:W-:Y:S01]  /*56d0*/  STG.E.U8 [R16.64], R8 ;  /* 0x0000000810007986 */ /* 0x0001e2000c101124 */
[----:B------:R-:W-:Y:S05]  /*56e0*/  BRA `(.L_x_15569) ;  /* 0x000002e000007947 */ /* 0x000fea0003800000 */
.L_x_15586:
        /* <DEDUP_REMOVED lines=21> */
.L_x_15568:
        /* <DEDUP_REMOVED lines=20> */
.L_x_15596:
[----:B------:R-:W0:Y:S02]  /*5980*/  F2I.U64.TRUNC R4, R4 ;  /* 0x0000000400047311 */ /* 0x000e24000020d800 */
[----:B0-----:R0:W-:Y:S01]  /*5990*/  STG.E.64 [R16.64], R4 ;  /* 0x0000000410007986 */ /* 0x0011e2000c101b24 */
[----:B------:R-:W-:Y:S05]  /*59a0*/  BRA `(.L_x_15569) ;  /* 0x0000002000007947 */ /* 0x000fea0003800000 */
.L_x_15595:
[----:B------:R-:W0:Y:S02]  /*59b0*/  F2I.FTZ.U32.TRUNC.NTZ R3, R4 ;  /* 0x0000000400037305 */ /* 0x000e24000021f000 */
[----:B0-----:R0:W-:Y:S02]  /*59c0*/  STG.E [R16.64], R3 ;  /* 0x0000000310007986 */ /* 0x0011e4000c101924 */
.L_x_15569:
        /* <DEDUP_REMOVED lines=231> */
.L_x_15597:
        /* <DEDUP_REMOVED lines=21> */
.L_x_15602:
[----:B------:R-:W2:Y:S01]  /*6990*/  LDG.E.U8 R2, [R4.64] ;  /* 0x0000002404027981 */ /* 0x000ea2000c1e1100 */
[----:B------:R-:W-:Y:S01]  /*69a0*/  IMAD.MOV.U32 R3, RZ, RZ, RZ ;  /* 0x000000ffff037224 */ /* 0x000fe200078e00ff */
[----:B--2---:R-:W0:Y:S01]  /*69b0*/  I2F.U16 R2, R2 ;  /* 0x0000000200027306 */ /* 0x004e220000101000 */
[----:B------:R-:W-:Y:S05]  /*69c0*/  BRA `(.L_x_15604) ;  /* 0x00000de000007947 */ /* 0x000fea0003800000 */
.L_x_15601:
        /* <DEDUP_REMOVED lines=10> */
.L_x_15606:
[----:B------:R-:W2:Y:S01]  /*6a70*/  LDG.E R2, [R4.64] ;  /* 0x0000002404027981 */ /* 0x000ea2000c1e1900 */
[----:B------:R-:W-:Y:S01]  /*6a80*/  IMAD.MOV.U32 R3, RZ, RZ, RZ ;  /* 0x000000ffff037224 */ /* 0x000fe200078e00ff */
[----:B--2---:R-:W0:Y:S01]  /*6a90*/  I2F R2, R2 ;  /* 0x0000000200027306 */ /* 0x004e220000201400 */
[----:B------:R-:W-:Y:S05]  /*6aa0*/  BRA `(.L_x_15604) ;  /* 0x00000d0000007947 */ /* 0x000fea0003800000 */
.L_x_15605:
[----:B------:R-:W2:Y:S01]  /*6ab0*/  LDG.E.U16 R2, [R4.64] ;  /* 0x0000002404027981 */ /* 0x000ea2000c1e1500 */
[----:B------:R-:W-:Y:S01]  /*6ac0*/  IMAD.MOV.U32 R3, RZ, RZ, RZ ;  /* 0x000000ffff037224 */ /* 0x000fe200078e00ff */
[----:B--2---:R-:W0:Y:S01]  /*6ad0*/  I2F.S16 R2, R2 ;  /* 0x0000000200027306 */ /* 0x004e220000101400 */
[----:B------:R-:W-:Y:S05]  /*6ae0*/  BRA `(.L_x_15604) ;  /* 0x00000cc000007947 */ /* 0x000fea0003800000 */
.L_x_15600:
        /* <DEDUP_REMOVED lines=9> */
.L_x_15608:
[----:B------:R-:W2:Y:S01]  /*6b80*/  LDG.E.U16 R2, [R4.64] ;  /* 0x0000002404027981 */ /* 0x000ea2000c1e1500 */
[----:B------:R-:W-:Y:S01]  /*6b90*/  IMAD.MOV.U32 R3, RZ, RZ, RZ ;  /* 0x000000ffff037224 */ /* 0x000fe200078e00ff */
[----:B--2---:R-:W-:Y:S01]  /*6ba0*/  HADD2.F32 R2, -RZ, R2.H0_H0 ;  /* 0x20000002ff027230 */ /* 0x004fe20000004100 */
[----:B------:R-:W-:Y:S05]  /*6bb0*/  BRA `(.L_x_15604) ;  /* 0x00000bf000007947 */ /* 0x000fea0003800000 */
.L_x_15607:
        /* <DEDUP_REMOVED lines=8> */
.L_x_15610:
[----:B------:R-:W2:Y:S02]  /*6c40*/  LDG.E R2, [R4.64] ;  /* 0x0000002404027981 */ /* 0x000ea4000c1e1900 */
[--C-:B--2---:R-:W-:Y:S02]  /*6c50*/  HADD2.F32 R3, -RZ, R2.reuse.H1_H1 ;  /* 0x30000002ff037230 */ /* 0x104fe40000004100 */
[----:B------:R-:W-:Y:S01]  /*6c60*/  HADD2.F32 R2, -RZ, R2.H0_H0 ;  /* 0x20000002ff027230 */ /* 0x000fe20000004100 */
[----:B------:R-:W-:Y:S05]  /*6c70*/  BRA `(.L_x_15604) ;  /* 0x00000b3000007947 */ /* 0x000fea0003800000 */
.L_x_15609:
[----:B------:R-:W2:Y:S01]  /*6c80*/  LDG.E.64 R4, [R4.64] ;  /* 0x0000002404047981 */ /* 0x000ea2000c1e1b00 */
[----:B------:R-:W-:Y:S01]  /*6c90*/  IMAD.MOV.U32 R3, RZ, RZ, RZ ;  /* 0x000000ffff037224 */ /* 0x000fe200078e00ff */
[----:B--2---:R-:W0:Y:S01]  /*6ca0*/  F2F.F32.F64 R2, R4 ;  /* 0x0000000400027310 */ /* 0x004e220000301000 */
[----:B------:R-:W0:-:S14]  /*6cb0*/  DSETP.GEU.AND P0, PT, |R4|, c[0x2][0x0], PT ;  /* 0x008000000400762a */ /* 0x000e1c0003f0e200 */
[----:B0-----:R-:W-:Y:S01]  /*6cc0*/  @!P0 FMUL R2, R2, 1.175494350822287508e-38 ;  /* 0x0080000002028820 */ /* 0x001fe20000400000 */
[----:B------:R-:W-:Y:S05]  /*6cd0*/  BRA `(.L_x_15604) ;  /* 0x00000ad000007947 */ /* 0x000fea0003800000 */
.L_x_15599:
        /* <DEDUP_REMOVED lines=13> */
.L_x_15613:
        /* <DEDUP_REMOVED lines=8> */
.L_x_15612:
        /* <DEDUP_REMOVED lines=27> */
.L_x_15615:
        /* <DEDUP_REMOVED lines=14> */
.L_x_15614:
[----:B------:R-:W2:Y:S01]  /*70c0*/  LDG.E.U16 R2, [R4.64] ;  /* 0x0000002404027981 */ /* 0x000ea2000c1e1500 */
[----:B------:R-:W-:Y:S01]  /*70d0*/  IMAD.MOV.U32 R3, RZ, RZ, RZ ;  /* 0x000000ffff037224 */ /* 0x000fe200078e00ff */
[----:B--2---:R-:W-:Y:S01]  /*70e0*/  PRMT R2, RZ, 0x5410, R2 ;  /* 0x00005410ff027816 */ /* 0x004fe20000000002 */
[----:B------:R-:W-:Y:S05]  /*70f0*/  BRA `(.L_x_15604) ;  /* 0x000006b000007947 */ /* 0x000fea0003800000 */
.L_x_15611:
        /* <DEDUP_REMOVED lines=12> */
.L_x_15618:
        /* <DEDUP_REMOVED lines=20> */
.L_x_15620:
[----:B------:R-:W-:Y:S05]  /*7300*/  BSYNC B0 ;  /* 0x0000000000007941 */ /* 0x000fea0003800000 */
.L_x_15619:
[----:B------:R-:W-:Y:S01]  /*7310*/  IMAD.SHL.U32 R2, R2, 0x100000, RZ ;  /* 0x0010000002027824 */ /* 0x000fe200078e00ff */
[----:B------:R-:W-:-:S04]  /*7320*/  LEA R5, R0, 0x3b800000, 0x17 ;  /* 0x3b80000000057811 */ /* 0x000fc800078eb8ff */
[----:B------:R-:W-:Y:S01]  /*7330*/  LOP3.LUT R2, R5, R2, R6, 0xfe, !PT ;  /* 0x0000000205027212 */ /* 0x000fe200078efe06 */
[----:B------:R-:W-:Y:S05]  /*7340*/  BRA `(.L_x_15604) ;  /* 0x0000046000007947 */ /* 0x000fea0003800000 */
.L_x_15617:
        /* <DEDUP_REMOVED lines=20> */
.L_x_15622:
[----:B------:R-:W-:Y:S05]  /*7490*/  BSYNC B0 ;  /* 0x0000000000007941 */ /* 0x000fea0003800000 */
.L_x_15621:
[----:B------:R-:W-:Y:S01]  /*74a0*/  IMAD.SHL.U32 R2, R2, 0x200000, RZ ;  /* 0x0020000002027824 */ /* 0x000fe200078e00ff */
[----:B------:R-:W-:-:S04]  /*74b0*/  LEA R5, R0, 0x37800000, 0x17 ;  /* 0x3780000000057811 */ /* 0x000fc800078eb8ff */
[----:B------:R-:W-:Y:S01]  /*74c0*/  LOP3.LUT R2, R5, R2, R6, 0xfe, !PT ;  /* 0x0000000205027212 */ /* 0x000fe200078efe06 */
[----:B------:R-:W-:Y:S05]  /*74d0*/  BRA `(.L_x_15604) ;  /* 0x000002d000007947 */ /* 0x000fea0003800000 */
.L_x_15616:
        /* <DEDUP_REMOVED lines=14> */
.L_x_15626:
[----:B------:R-:W-:Y:S05]  /*75c0*/  BSYNC B0 ;  /* 0x0000000000007941 */ /* 0x000fea0003800000 */
.L_x_15625:
[----:B------:R-:W-:Y:S01]  /*75d0*/  IMAD.MOV.U32 R3, RZ, RZ, RZ ;  /* 0x000000ffff037224 */ /* 0x000fe200078e00ff */
[----:B------:R-:W-:Y:S05]  /*75e0*/  BRA `(.L_x_15604) ;  /* 0x000001c000007947 */ /* 0x000fea0003800000 */
.L_x_15603:
        /* <DEDUP_REMOVED lines=21> */
.L_x_15624:
[----:B------:R-:W2:Y:S01]  /*7740*/  LDG.E.64 R4, [R4.64] ;  /* 0x0000002404047981 */ /* 0x000ea2000c1e1b00 */
[----:B------:R-:W-:Y:S01]  /*7750*/  IMAD.MOV.U32 R3, RZ, RZ, RZ ;  /* 0x000000ffff037224 */ /* 0x000fe200078e00ff */
[----:B--2---:R0:W1:Y:S01]  /*7760*/  I2F.U64 R2, R4 ;  /* 0x0000000400027312 */ /* 0x0040620000301000 */
[----:B------:R-:W-:Y:S05]  /*7770*/  BRA `(.L_x_15604) ;  /* 0x0000003000007947 */ /* 0x000fea0003800000 */
.L_x_15623:
[----:B------:R-:W2:Y:S01]  /*7780*/  LDG.E R2, [R4.64] ;  /* 0x0000002404027981 */ /* 0x000ea2000c1e1900 */
[----:B------:R-:W-:Y:S01]  /*7790*/  IMAD.MOV.U32 R3, RZ, RZ, RZ ;  /* 0x000000ffff037224 */ /* 0x000fe200078e00ff */
[----:B--2---:R-:W0:Y:S06]  /*77a0*/  I2F.U32 R2, R2 ;  /* 0x0000000200027306 */ /* 0x004e2c0000201000 */
.L_x_15604:
[----:B------:R-:W-:Y:S05]  /*77b0*/  BSYNC B6 ;  /* 0x0000000000067941 */ /* 0x000fea0003800000 */
.L_x_15598:
        /* <DEDUP_REMOVED lines=19> */
.L_x_15630:
[----:B------:R-:W0:Y:S02]  /*78f0*/  F2I.S64.TRUNC R4, R4 ;  /* 0x0000000400047311 */ /* 0x000e24000020d900 */
[----:B0-----:R-:W-:-:S05]  /*7900*/  IMAD.MOV.U32 R3, RZ, RZ, R4 ;  /* 0x000000ffff037224 */ /* 0x001fca00078e0004 */
[----:B------:R0:W-:Y:S01]  /*7910*/  STG.E.U8 [R16.64], R3 ;  /* 0x0000000310007986 */ /* 0x0001e2000c101124 */
[----:B------:R-:W-:Y:S05]  /*7920*/  BRA `(.L_x_15632) ;  /* 0x00000d4000007947 */ /* 0x000fea0003800000 */
.L_x_15629:
        /* <DEDUP_REMOVED lines=9> */
.L_x_15634:
[----:B------:R-:W0:Y:S02]  /*79c0*/  F2I.FTZ.TRUNC.NTZ R3, R4 ;  /* 0x0000000400037305 */ /* 0x000e24000021f100 */
[----:B0-----:R0:W-:Y:S01]  /*79d0*/  STG.E [R16.64], R3 ;  /* 0x0000000310007986 */ /* 0x0011e2000c101924 */
[----:B------:R-:W-:Y:S05]  /*79e0*/  BRA `(.L_x_15632) ;  /* 0x00000c8000007947 */ /* 0x000fea0003800000 */
.L_x_15633:
[----:B------:R-:W0:Y:S02]  /*79f0*/  F2I.FTZ.TRUNC.NTZ R3, R4 ;  /* 0x0000000400037305 */ /* 0x000e24000021f100 */
[----:B0-----:R0:W-:Y:S01]  /*7a00*/  STG.E.U16 [R16.64], R3 ;  /* 0x0000000310007986 */ /* 0x0011e2000c101524 */
[----:B------:R-:W-:Y:S05]  /*7a10*/  BRA `(.L_x_15632) ;  /* 0x00000c5000007947 */ /* 0x000fea0003800000 */
.L_x_15628:
        /* <DEDUP_REMOVED lines=8> */
.L_x_15636:
[----:B------:R-:W-:-:S05]  /*7aa0*/  F2FP.PACK_AB R4, RZ, R4 ;  /* 0x00000004ff04723e */ /* 0x000fca00000000ff */
[----:B------:R0:W-:Y:S01]  /*7ab0*/  STG.E.U16 [R16.64], R4 ;  /* 0x0000000410007986 */ /* 0x0001e2000c101524 */
[----:B------:R-:W-:Y:S05]  /*7ac0*/  BRA `(.L_x_15632) ;  /* 0x00000ba000007947 */ /* 0x000fea0003800000 */
.L_x_15635:
        /* <DEDUP_REMOVED lines=8> */
.L_x_15638:
[----:B------:R-:W-:-:S05]  /*7b50*/  F2FP.PACK_AB R5, R5, R4 ;  /* 0x000000040505723e */ /* 0x000fca00000000ff */
[----:B------:R0:W-:Y:S01]  /*7b60*/  STG.E [R16.64], R5 ;  /* 0x0000000510007986 */ /* 0x0001e2000c101924 */
[----:B------:R-:W-:Y:S05]  /*7b70*/  BRA `(.L_x_15632) ;  /* 0x00000af000007947 */ /* 0x000fea0003800000 */
.L_x_15637:
[----:B------:R-:W-:-:S06]  /*7b80*/  FMUL.FTZ R2, R4, 1 ;  /* 0x3f80000004027820 */ /* 0x000fcc0000410000 */
[----:B------:R-:W0:Y:S02]  /*7b90*/  F2F.F64.F32 R2, R2 ;  /* 0x0000000200027310 */ /* 0x000e240000201800 */
[----:B0-----:R0:W-:Y:S01]  /*7ba0*/  STG.E.64 [R16.64], R2 ;  /* 0x0000000210007986 */ /* 0x0011e2000c101b24 */
[----:B------:R-:W-:Y:S05]  /*7bb0*/  BRA `(.L_x_15632) ;  /* 0x00000ab000007947 */ /* 0x000fea0003800000 */
.L_x_15627:
        /* <DEDUP_REMOVED lines=14> */
.L_x_15641:
[----:B------:R-:W-:Y:S02]  /*7ca0*/  FMUL.FTZ R6, R5, 1 ;  /* 0x3f80000005067820 */ /* 0x000fe40000410000 */
[----:B------:R-:W-:-:S04]  /*7cb0*/  FMUL.FTZ R4, R4, 1 ;  /* 0x3f80000004047820 */ /* 0x000fc80000410000 */
[----:B------:R-:W-:Y:S08]  /*7cc0*/  F2F.F64.F32 R6, R6 ;  /* 0x0000000600067310 */ /* 0x000ff00000201800 */
[----:B------:R-:W0:Y:S02]  /*7cd0*/  F2F.F64.F32 R4, R4 ;  /* 0x0000000400047310 */ /* 0x000e240000201800 */
[----:B0-----:R0:W-:Y:S01]  /*7ce0*/  STG.E.128 [R16.64], R4 ;  /* 0x0000000410007986 */ /* 0x0011e2000c101d24 */
[----:B------:R-:W-:Y:S05]  /*7cf0*/  BRA `(.L_x_15632) ;  /* 0x0000097000007947 */ /* 0x000fea0003800000 */
.L_x_15640:
        /* <DEDUP_REMOVED lines=20> */
.L_x_15645:
[----:B------:R-:W-:Y:S05]  /*7e40*/  BSYNC B0 ;  /* 0x0000000000007941 */ /* 0x000fea0003800000 */
.L_x_15644:
[----:B------:R-:W-:-:S05]  /*7e50*/  LOP3.LUT R5, R0, R5, RZ, 0xfc, !PT ;  /* 0x0000000500057212 */ /* 0x000fca00078efcff */
[----:B------:R0:W-:Y:S01]  /*7e60*/  STG.E.U8 [R16.64], R5 ;  /* 0x0000000510007986 */ /* 0x0001e2000c101124 */
[----:B------:R-:W-:Y:S05]  /*7e70*/  BRA `(.L_x_15632) ;  /* 0x000007f000007947 */ /* 0x000fea0003800000 */
.L_x_15643:
        /* <DEDUP_REMOVED lines=12> */
.L_x_15647:
[----:B------:R-:W-:Y:S01]  /*7f40*/  IMAD.MOV.U32 R0, RZ, RZ, 0x7f ;  /* 0x0000007fff007424 */ /* 0x000fe200078e00ff */
[----:B------:R-:W-:-:S04]  /*7f50*/  ISETP.GT.U32.AND P0, PT, R2, 0x7f800000, PT ;  /* 0x7f8000000200780c */ /* 0x000fc80003f04070 */
[----:B------:R-:W-:-:S04]  /*7f60*/  SEL R0, R0, 0x7c, P0 ;  /* 0x0000007c00007807 */ /* 0x000fc80000000000 */
.L_x_15648:
[----:B------:R-:W-:Y:S05]  /*7f70*/  BSYNC B0 ;  /* 0x0000000000007941 */ /* 0x000fea0003800000 */
.L_x_15646:
[----:B------:R-:W-:-:S04]  /*7f80*/  LOP3.LUT R4, R4, 0x80000000, RZ, 0xc0, !PT ;  /* 0x8000000004047812 */ /* 0x000fc800078ec0ff */
[----:B------:R-:W-:-:S04]  /*7f90*/  SHF.R.U32.HI R3, RZ, 0x18, R4 ;  /* 0x00000018ff037819 */ /* 0x000fc80000011604 */
[----:B------:R-:W-:-:S05]  /*7fa0*/  LOP3.LUT R3, R0, R3, RZ, 0xfc, !PT ;  /* 0x0000000300037212 */ /* 0x000fca00078efcff */
[----:B------:R0:W-:Y:S01]  /*7fb0*/  STG.E.U8 [R16.64], R3 ;  /* 0x0000000310007986 */ /* 0x0001e2000c101124 */
[----:B------:R-:W-:Y:S05]  /*7fc0*/  BRA `(.L_x_15632) ;  /* 0x000006a000007947 */ /* 0x000fea0003800000 */
.L_x_15642:
[----:B------:R-:W-:-:S05]  /*7fd0*/  F2FP.BF16.PACK_AB R4, RZ, R4 ;  /* 0x00000004ff04723e */ /* 0x000fca00000010ff */
[----:B------:R0:W-:Y:S01]  /*7fe0*/  STG.E.U16 [R16.64], R4 ;  /* 0x0000000410007986 */ /* 0x0001e2000c101524 */
[----:B------:R-:W-:Y:S05]  /*7ff0*/  BRA `(.L_x_15632) ;  /* 0x0000067000007947 */ /* 0x000fea0003800000 */
.L_x_15639:
        /* <DEDUP_REMOVED lines=11> */
.L_x_15651:
        /* <DEDUP_REMOVED lines=16> */
.L_x_15654:
[----:B------:R-:W-:-:S04]  /*81b0*/  LOP3.LUT R4, R4, 0x80000000, RZ, 0xc0, !PT ;  /* 0x8000000004047812 */ /* 0x000fc800078ec0ff */
[----:B------:R-:W-:-:S04]  /*81c0*/  SHF.R.U32.HI R3, RZ, 0x18, R4 ;  /* 0x00000018ff037819 */ /* 0x000fc80000011604 */
[----:B------:R-:W-:-:S04]  /*81d0*/  LOP3.LUT R0, R0, R3, RZ, 0xfc, !PT ;  /* 0x0000000300007212 */ /* 0x000fc800078efcff */
[----:B------:R-:W-:Y:S02]  /*81e0*/  PRMT R8, R0, 0x7610, R8 ;  /* 0x0000761000087816 */ /* 0x000fe40000000008 */
.L_x_15653:
[----:B------:R-:W-:Y:S05]  /*81f0*/  BSYNC B0 ;  /* 0x0000000000007941 */ /* 0x000fea0003800000 */
.L_x_15652:
[----:B------:R0:W-:Y:S01]  /*8200*/  STG.E.U8 [R16.64], R8 ;  /* 0x0000000810007986 */ /* 0x0001e2000c101124 */
[----:B------:R-:W-:Y:S05]  /*8210*/  BRA `(.L_x_15632) ;  /* 0x0000045000007947 */ /* 0x000fea0003800000 */
.L_x_15650:
        /* <DEDUP_REMOVED lines=16> */
.L_x_15657:
[----:B------:R-:W-:-:S04]  /*8320*/  LOP3.LUT R4, R4, 0x80000000, RZ, 0xc0, !PT ;  /* 0x8000000004047812 */ /* 0x000fc800078ec0ff */
[----:B------:R-:W-:-:S04]  /*8330*/  SHF.R.U32.HI R3, RZ, 0x18, R4 ;  /* 0x00000018ff037819 */ /* 0x000fc80000011604 */
[----:B------:R-:W-:-:S04]  /*8340*/  LOP3.LUT R0, R0, R3, RZ, 0xfc, !PT ;  /* 0x0000000300007212 */ /* 0x000fc800078efcff */
[----:B------:R-:W-:Y:S02]  /*8350*/  PRMT R8, R0, 0x7610, R8 ;  /* 0x0000761000087816 */ /* 0x000fe40000000008 */
.L_x_15656:
[----:B------:R-:W-:Y:S05]  /*8360*/  BSYNC B0 ;  /* 0x0000000000007941 */ /* 0x000fea0003800000 */
.L_x_15655:
[----:B------:R0:W-:Y:S01]  /*8370*/  STG.E.U8 [R16.64], R8 ;  /* 0x0000000810007986 */ /* 0x0001e2000c101124 */
[----:B------:R-:W-:Y:S05]  /*8380*/  BRA `(.L_x_15632) ;  /* 0x000002e000007947 */ /* 0x000fea0003800000 */
.L_x_15649:
        /* <DEDUP_REMOVED lines=21> */
.L_x_15631:
        /* <DEDUP_REMOVED lines=20> */
.L_x_15659:
[----:B------:R-:W0:Y:S02]  /*8620*/  F2I.U64.TRUNC R4, R4 ;  /* 0x0000000400047311 */ /* 0x000e24000020d800 */
[----:B0-----:R0:W-:Y:S01]  /*8630*/  STG.E.64 [R16.64], R4 ;  /* 0x0000000410007986 */ /* 0x0011e2000c101b24 */
[----:B------:R-:W-:Y:S05]  /*8640*/  BRA `(.L_x_15632) ;  /* 0x0000002000007947 */ /* 0x000fea0003800000 */
.L_x_15658:
[----:B------:R-:W0:Y:S02]  /*8650*/  F2I.FTZ.U32.TRUNC.NTZ R3, R4 ;  /* 0x0000000400037305 */ /* 0x000e24000021f000 */
[----:B0-----:R0:W-:Y:S02]  /*8660*/  STG.E [R16.64], R3 ;  /* 0x0000000310007986 */ /* 0x0011e4000c101924 */
.L_x_15632:
[----:B------:R-:W-:Y:S02]  /*8670*/  IADD3 R19, R19, 0x80, RZ ;  /* 0x0000008013137810 */ /* 0x000fe40007ffe0ff */
.L_x_15533:
[----:B------:R-:W-:Y:S05]  /*8680*/  BSYNC B7 ;  /* 0x0000000000077941 */ /* 0x000fea0003800000 */
.L_x_15532:
        /* <DEDUP_REMOVED lines=230> */
.L_x_15660:
        /* <DEDUP_REMOVED lines=21> */
.L_x_15665:
[----:B------:R-:W2:Y:S01]  /*9640*/  LDG.E.U8 R2, [R4.64] ;  /* 0x0000002404027981 */ /* 0x000ea2000c1e1100 */
[----:B------:R-:W-:Y:S01]  /*9650*/  IMAD.MOV.U32 R3, RZ, RZ, RZ ;  /* 0x000000ffff037224 */ /* 0x000fe200078e00ff */
[----:B--2---:R-:W0:Y:S01]  /*9660*/  I2F.U16 R2, R2 ;  /* 0x0000000200027306 */ /* 0x004e220000101000 */
[----:B------:R-:W-:Y:S05]  /*9670*/  BRA `(.L_x_15667) ;  /* 0x00000de000007947 */ /* 0x000fea0003800000 */
.L_x_15664:
        /* <DEDUP_REMOVED lines=10> */
.L_x_15669:
[----:B------:R-:W2:Y:S01]  /*9720*/  LDG.E R2, [R4.64] ;  /* 0x0000002404027981 */ /* 0x000ea2000c1e1900 */
[----:B------:R-:W-:Y:S01]  /*9730*/  IMAD.MOV.U32 R3, RZ, RZ, RZ ;  /* 0x000000ffff037224 */ /* 0x000fe200078e00ff */
[----:B--2---:R-:W0:Y:S01]  /*9740*/  I2F R2, R2 ;  /* 0x0000000200027306 */ /* 0x004e220000201400 */
[----:B------:R-:W-:Y:S05]  /*9750*/  BRA `(.L_x_15667) ;  /* 0x00000d0000007947 */ /* 0x000fea0003800000 */
.L_x_15668:
[----:B------:R-:W2:Y:S01]  /*9760*/  LDG.E.U16 R2, [R4.64] ;  /* 0x0000002404027981 */ /* 0x000ea2000c1e1500 */
[----:B------:R-:W-:Y:S01]  /*9770*/  IMAD.MOV.U32 R3, RZ, RZ, RZ ;  /* 0x000000ffff037224 */ /* 0x000fe200078e00ff */
[----:B--2---:R-:W0:Y:S01]  /*9780*/  I2F.S16 R2, R2 ;  /* 0x0000000200027306 */ /* 0x004e220000101400 */
[----:B------:R-:W-:Y:S05]  /*9790*/  BRA `(.L_x_15667) ;  /* 0x00000cc000007947 */ /* 0x000fea0003800000 */
.L_x_15663:
        /* <DEDUP_REMOVED lines=9> */
.L_x_15671:
[----:B------:R-:W2:Y:S01]  /*9830*/  LDG.E.U16 R2, [R4.64] ;  /* 0x0000002404027981 */ /* 0x000ea2000c1e1500 */
[----:B------:R-:W-:Y:S01]  /*9840*/  IMAD.MOV.U32 R3, RZ, RZ, RZ ;  /* 0x000000ffff037224 */ /* 0x000fe200078e00ff */
[----:B--2---:R-:W-:Y:S01]  /*9850*/  HADD2.F32 R2, -RZ, R2.H0_H0 ;  /* 0x20000002ff027230 */ /* 0x004fe20000004100 */
[----:B------:R-:W-:Y:S05]  /*9860*/  BRA `(.L_x_15667) ;  /* 0x00000bf000007947 */ /* 0x000fea0003800000 */
.L_x_15670:
        /* <DEDUP_REMOVED lines=8> */
.L_x_15673:
[----:B------:R-:W2:Y:S02]  /*98f0*/  LDG.E R2, [R4.64] ;  /* 0x0000002404027981 */ /* 0x000ea4000c1e1900 */
[--C-:B--2---:R-:W-:Y:S02]  /*9900*/  HADD2.F32 R3, -RZ, R2.reuse.H1_H1 ;  /* 0x30000002ff037230 */ /* 0x104fe40000004100 */
[----:B------:R-:W-:Y:S01]  /*9910*/  HADD2.F32 R2, -RZ, R2.H0_H0 ;  /* 0x20000002ff027230 */ /* 0x000fe20000004100 */
[----:B------:R-:W-:Y:S05]  /*9920*/  BRA `(.L_x_15667) ;  /* 0x00000b3000007947 */ /* 0x000fea0003800000 */
.L_x_15672:
[----:B------:R-:W2:Y:S01]  /*9930*/  LDG.E.64 R4, [R4.64] ;  /* 0x0000002404047981 */ /* 0x000ea2000c1e1b00 */
[----:B------:R-:W-:Y:S01]  /*9940*/  IMAD.MOV.U32 R3, RZ, RZ, RZ ;  /* 0x000000ffff037224 */ /* 0x000fe200078e00ff */
[----:B--2---:R-:W0:Y:S01]  /*9950*/  F2F.F32.F64 R2, R4 ;  /* 0x0000000400027310 */ /* 0x004e220000301000 */
[----:B------:R-:W0:-:S14]  /*9960*/  DSETP.GEU.AND P0, PT, |R4|, c[0x2][0x0], PT ;  /* 0x008000000400762a */ /* 0x000e1c0003f0e200 */
[----:B0-----:R-:W-:Y:S01]  /*9970*/  @!P0 FMUL R2, R2, 1.175494350822287508e-38 ;  /* 0x0080000002028820 */ /* 0x001fe20000400000 */
[----:B------:R-:W-:Y:S05]  /*9980*/  BRA `(.L_x_15667) ;  /* 0x00000ad000007947 */ /* 0x000fea0003800000 */
.L_x_15662:
        /* <DEDUP_REMOVED lines=13> */
.L_x_15676:
        /* <DEDUP_REMOVED lines=8> */
.L_x_15675:
        /* <DEDUP_REMOVED lines=27> */
.L_x_15678:
        /* <DEDUP_REMOVED lines=14> */
.L_x_15677:
[----:B------:R-:W2:Y:S01]  /*9d70*/  LDG.E.U16 R2, [R4.64] ;  /* 0x0000002404027981 */ /* 0x000ea2000c1e1500 */
[----:B------:R-:W-:Y:S01]  /*9d80*/  IMAD.MOV.U32 R3, RZ, RZ, RZ ;  /* 0x000000ffff037224 */ /* 0x000fe200078e00ff */
[----:B--2---:R-:W-:Y:S01]  /*9d90*/  PRMT R2, RZ, 0x5410, R2 ;  /* 0x00005410ff027816 */ /* 0x004fe20000000002 */
[----:B------:R-:W-:Y:S05]  /*9da0*/  BRA `(.L_x_15667) ;  /* 0x000006b000007947 */ /* 0x000fea0003800000 */
.L_x_15674:
        /* <DEDUP_REMOVED lines=12> */
.L_x_15681:
        /* <DEDUP_REMOVED lines=20> */
.L_x_15683:
[----:B------:R-:W-:Y:S05]  /*9fb0*/  BSYNC B0 ;  /* 0x0000000000007941 */ /* 0x000fea0003800000 */
.L_x_15682:
[----:B------:R-:W-:Y:S01]  /*9fc0*/  IMAD.SHL.U32 R2, R2, 0x100000, RZ ;  /* 0x0010000002027824 */ /* 0x000fe200078e00ff */
[----:B------:R-:W-:-:S04]  /*9fd0*/  LEA R5, R0, 0x3b800000, 0x17 ;  /* 0x3b80000000057811 */ /* 0x000fc800078eb8ff */
[----:B------:R-:W-:Y:S01]  /*9fe0*/  LOP3.LUT R2, R5, R2, R6, 0xfe, !PT ;  /* 0x0000000205027212 */ /* 0x000fe200078efe06 */
[----:B------:R-:W-:Y:S05]  /*9ff0*/  BRA `(.L_x_15667) ;  /* 0x0000046000007947 */ /* 0x000fea0003800000 */
.L_x_15680:
        /* <DEDUP_REMOVED lines=20> */
.L_x_15685:
[----:B------:R-:W-:Y:S05]  /*a140*/  BSYNC B0 ;  /* 0x0000000000007941 */ /* 0x000fea0003800000 */
.L_x_15684:
[----:B------:R-:W-:Y:S01]  /*a150*/  IMAD.SHL.U32 R2, R2, 0x200000, RZ ;  /* 0x0020000002027824 */ /* 0x000fe200078e00ff */
[----:B------:R-:W-:-:S04]  /*a160*/  LEA R5, R0, 0x37800000, 0x17 ;  /* 0x3780000000057811 */ /* 0x000fc800078eb8ff */
[----:B------:R-:W-:Y:S01]  /*a170*/  LOP3.LUT R2, R5, R2, R6, 0xfe, !PT ;  /* 0x0000000205027212 */ /* 0x000fe200078efe06 */
[----:B------:R-:W-:Y:S05]  /*a180*/  BRA `(.L_x_15667) ;  /* 0x000002d000007947 */ /* 0x000fea0003800000 */
.L_x_15679:
        /* <DEDUP_REMOVED lines=14> */
.L_x_15689:
[----:B------:R-:W-:Y:S05]  /*a270*/  BSYNC B0 ;  /* 0x0000000000007941 */ /* 0x000fea0003800000 */
.L_x_15688:
[----:B------:R-:W-:Y:S01]  /*a280*/  IMAD.MOV.U32 R3, RZ, RZ, RZ ;  /* 0x000000ffff037224 */ /* 0x000fe200078e00ff */
[----:B------:R-:W-:Y:S05]  /*a290*/  BRA `(.L_x_15667) ;  /* 0x000001c000007947 */ /* 0x000fea0003800000 */
.L_x_15666:
        /* <DEDUP_REMOVED lines=21> */
.L_x_15687:
[----:B------:R-:W2:Y:S01]  /*a3f0*/  LDG.E.64 R4, [R4.64] ;  /* 0x0000002404047981 */ /* 0x000ea2000c1e1b00 */
[----:B------:R-:W-:Y:S01]  /*a400*/  IMAD.MOV.U32 R3, RZ, RZ, RZ ;  /* 0x000000ffff037224 */ /* 0x000fe200078e00ff */
[----:B--2---:R0:W1:Y:S01]  /*a410*/  I2F.U64 R2, R4 ;  /* 0x0000000400027312 */ /* 0x0040620000301000 */
[----:B------:R-:W-:Y:S05]  /*a420*/  BRA `(.L_x_15667) ;  /* 0x0000003000007947 */ /* 0x000fea0003800000 */
.L_x_15686:
[----:B------:R-:W2:Y:S01]  /*a430*/  LDG.E R2, [R4.64] ;  /* 0x0000002404027981 */ /* 0x000ea2000c1e1900 */
[----:B------:R-:W-:Y:S01]  /*a440*/  IMAD.MOV.U32 R3, RZ, RZ, RZ ;  /* 0x000000ffff037224 */ /* 0x000fe200078e00ff */
[----:B--2---:R-:W0:Y:S06]  /*a450*/  I2F.U32 R2, R2 ;  /* 0x0000000200027306 */ /* 0x004e2c0000201000 */
.L_x_15667:
[----:B------:R-:W-:Y:S05]  /*a460*/  BSYNC B6 ;  /* 0x0000000000067941 */ /* 0x000fea0003800000 */
.L_x_15661:
        /* <DEDUP_REMOVED lines=19> */
.L_x_15693:
[----:B------:R-:W0:Y:S02]  /*a5a0*/  F2I.S64.TRUNC R4, R4 ;  /* 0x0000000400047311 */ /* 0x000e24000020d900 */
[----:B0-----:R-:W-:-:S05]  /*a5b0*/  IMAD.MOV.U32 R3, RZ, RZ, R4 ;  /* 0x000000ffff037224 */ /* 0x001fca00078e0004 */
[----:B------:R-:W-:Y:S01]  /*a5c0*/  STG.E.U8 [R16.64], R3 ;  /* 0x0000000310007986 */ /* 0x000fe2000c101124 */
[----:B------:R-:W-:Y:S05]  /*a5d0*/  EXIT ;  /* 0x000000000000794d */ /* 0x000fea0003800000 */
.L_x_15692:
        /* <DEDUP_REMOVED lines=9> */
.L_x_15696:
[----:B------:R-:W0:Y:S02]  /*a670*/  F2I.FTZ.TRUNC.NTZ R3, R4 ;  /* 0x0000000400037305 */ /* 0x000e24000021f100 */
[----:B0-----:R-:W-:Y:S01]  /*a680*/  STG.E [R16.64], R3 ;  /* 0x0000000310007986 */ /* 0x001fe2000c101924 */
[----:B------:R-:W-:Y:S05]  /*a690*/  EXIT ;  /* 0x000000000000794d */ /* 0x000fea0003800000 */
.L_x_15695:
[----:B------:R-:W0:Y:S02]  /*a6a0*/  F2I.FTZ.TRUNC.NTZ R3, R4 ;  /* 0x0000000400037305 */ /* 0x000e24000021f100 */
[----:B0-----:R-:W-:Y:S01]  /*a6b0*/  STG.E.U16 [R16.64], R3 ;  /* 0x0000000310007986 */ /* 0x001fe2000c101524 */
[----:B------:R-:W-:Y:S05]  /*a6c0*/  EXIT ;  /* 0x000000000000794d */ /* 0x000fea0003800000 */
.L_x_15691:
        /* <DEDUP_REMOVED lines=8> */
.L_x_15698:
[----:B------:R-:W-:-:S05]  /*a750*/  F2FP.PACK_AB R4, RZ, R4 ;  /* 0x00000004ff04723e */ /* 0x000fca00000000ff */
[----:B------:R-:W-:Y:S01]  /*a760*/  STG.E.U16 [R16.64], R4 ;  /* 0x0000000410007986 */ /* 0x000fe2000c101524 */
[----:B------:R-:W-:Y:S05]  /*a770*/  EXIT ;  /* 0x000000000000794d */ /* 0x000fea0003800000 */
.L_x_15697:
        /* <DEDUP_REMOVED lines=8> */
.L_x_15700:
[----:B------:R-:W-:-:S05]  /*a800*/  F2FP.PACK_AB R5, R5, R4 ;  /* 0x000000040505723e */ /* 0x000fca00000000ff */
[----:B------:R-:W-:Y:S01]  /*a810*/  STG.E [R16.64], R5 ;  /* 0x0000000510007986 */ /* 0x000fe2000c101924 */
[----:B------:R-:W-:Y:S05]  /*a820*/  EXIT ;  /* 0x000000000000794d */ /* 0x000fea0003800000 */
.L_x_15699:
[----:B------:R-:W-:-:S06]  /*a830*/  FMUL.FTZ R2, R4, 1 ;  /* 0x3f80000004027820 */ /* 0x000fcc0000410000 */
[----:B------:R-:W0:Y:S02]  /*a840*/  F2F.F64.F32 R2, R2 ;  /* 0x0000000200027310 */ /* 0x000e240000201800 */
[----:B0-----:R-:W-:Y:S01]  /*a850*/  STG.E.64 [R16.64], R2 ;  /* 0x0000000210007986 */ /* 0x001fe2000c101b24 */
[----:B------:R-:W-:Y:S05]  /*a860*/  EXIT ;  /* 0x000000000000794d */ /* 0x000fea0003800000 */
.L_x_15690:
        /* <DEDUP_REMOVED lines=14> */
.L_x_15703:
[----:B------:R-:W-:Y:S02]  /*a950*/  FMUL.FTZ R6, R5, 1 ;  /* 0x3f80000005067820 */ /* 0x000fe40000410000 */
[----:B------:R-:W-:-:S04]  /*a960*/  FMUL.FTZ R4, R4, 1 ;  /* 0x3f80000004047820 */ /* 0x000fc80000410000 */
[----:B------:R-:W-:Y:S08]  /*a970*/  F2F.F64.F32 R6, R6 ;  /* 0x0000000600067310 */ /* 0x000ff00000201800 */
[----:B------:R-:W0:Y:S02]  /*a980*/  F2F.F64.F32 R4, R4 ;  /* 0x0000000400047310 */ /* 0x000e240000201800 */
[----:B0-----:R-:W-:Y:S01]  /*a990*/  STG.E.128 [R16.64], R4 ;  /* 0x0000000410007986 */ /* 0x001fe2000c101d24 */
[----:B------:R-:W-:Y:S05]  /*a9a0*/  EXIT ;  /* 0x000000000000794d */ /* 0x000fea0003800000 */
.L_x_15702:
        /* <DEDUP_REMOVED lines=20> */
.L_x_15707:
[----:B------:R-:W-:Y:S05]  /*aaf0*/  BSYNC B0 ;  /* 0x0000000000007941 */ /* 0x000fea0003800000 */
.L_x_15706:
[----:B------:R-:W-:-:S05]  /*ab00*/  LOP3.LUT R5, R0, R5, RZ, 0xfc, !PT ;  /* 0x0000000500057212 */ /* 0x000fca00078efcff */
[----:B------:R-:W-:Y:S01]  /*ab10*/  STG.E.U8 [R16.64], R5 ;  /* 0x0000000510007986 */ /* 0x000fe2000c101124 */
[----:B------:R-:W-:Y:S05]  /*ab20*/  EXIT ;  /* 0x000000000000794d */ /* 0x000fea0003800000 */
.L_x_15705:
        /* <DEDUP_REMOVED lines=12> */
.L_x_15709:
[----:B------:R-:W-:Y:S01]  /*abf0*/  IMAD.MOV.U32 R0, RZ, RZ, 0x7f ;  /* 0x0000007fff007424 */ /* 0x000fe200078e00ff */
[----:B------:R-:W-:-:S04]  /*ac00*/  ISETP.GT.U32.AND P0, PT, R2, 0x7f800000, PT ;  /* 0x7f8000000200780c */ /* 0x000fc80003f04070 */
[----:B------:R-:W-:-:S04]  /*ac10*/  SEL R0, R0, 0x7c, P0 ;  /* 0x0000007c00007807 */ /* 0x000fc80000000000 */
.L_x_15710:
[----:B------:R-:W-:Y:S05]  /*ac20*/  BSYNC B0 ;  /* 0x0000000000007941 */ /* 0x000fea0003800000 */
.L_x_15708:
[----:B------:R-:W-:-:S04]  /*ac30*/  LOP3.LUT R4, R4, 0x80000000, RZ, 0xc0, !PT ;  /* 0x8000000004047812 */ /* 0x000fc800078ec0ff */
[----:B------:R-:W-:-:S04]  /*ac40*/  SHF.R.U32.HI R3, RZ, 0x18, R4 ;  /* 0x00000018ff037819 */ /* 0x000fc80000011604 */
[----:B------:R-:W-:-:S05]  /*ac50*/  LOP3.LUT R3, R0, R3, RZ, 0xfc, !PT ;  /* 0x0000000300037212 */ /* 0x000fca00078efcff */
[----:B------:R-:W-:Y:S01]  /*ac60*/  STG.E.U8 [R16.64], R3 ;  /* 0x0000000310007986 */ /* 0x000fe2000c101124 */
[----:B------:R-:W-:Y:S05]  /*ac70*/  EXIT ;  /* 0x000000000000794d */ /* 0x000fea0003800000 */
.L_x_15704:
[----:B------:R-:W-:-:S05]  /*ac80*/  F2FP.BF16.PACK_AB R4, RZ, R4 ;  /* 0x00000004ff04723e */ /* 0x000fca00000010ff */
[----:B------:R-:W-:Y:S01]  /*ac90*/  STG.E.U16 [R16.64], R4 ;  /* 0x0000000410007986 */ /* 0x000fe2000c101524 */
[----:B------:R-:W-:Y:S05]  /*aca0*/  EXIT ;  /* 0x000000000000794d */ /* 0x000fea0003800000 */
.L_x_15701:
        /* <DEDUP_REMOVED lines=11> */
.L_x_15713:
        /* <DEDUP_REMOVED lines=16> */
.L_x_15716:
[----:B------:R-:W-:-:S04]  /*ae60*/  LOP3.LUT R4, R4, 0x80000000, RZ, 0xc0, !PT ;  /* 0x8000000004047812 */ /* 0x000fc800078ec0ff */
[----:B------:R-:W-:-:S04]  /*ae70*/  SHF.R.U32.HI R3, RZ, 0x18, R4 ;  /* 0x00000018ff037819 */ /* 0x000fc80000011604 */
[----:B------:R-:W-:-:S04]  /*ae80*/  LOP3.LUT R0, R0, R3, RZ, 0xfc, !PT ;  /* 0x0000000300007212 */ /* 0x000fc800078efcff */
[----:B------:R-:W-:Y:S02]  /*ae90*/  PRMT R8, R0, 0x7610, R8 ;  /* 0x0000761000087816 */ /* 0x000fe40000000008 */
.L_x_15715:
[----:B------:R-:W-:Y:S05]  /*aea0*/  BSYNC B0 ;  /* 0x0000000000007941 */ /* 0x000fea0003800000 */
.L_x_15714:
[----:B------:R-:W-:Y:S01]  /*aeb0*/  STG.E.U8 [R16.64], R8 ;  /* 0x0000000810007986 */ /* 0x000fe2000c101124 */
[----:B------:R-:W-:Y:S05]  /*aec0*/  EXIT ;  /* 0x000000000000794d */ /* 0x000fea0003800000 */
.L_x_15712:
        /* <DEDUP_REMOVED lines=16> */
.L_x_15719:
[----:B------:R-:W-:-:S04]  /*afd0*/  LOP3.LUT R4, R4, 0x80000000, RZ, 0xc0, !PT ;  /* 0x8000000004047812 */ /* 0x000fc800078ec0ff */
[----:B------:R-:W-:-:S04]  /*afe0*/  SHF.R.U32.HI R3, RZ, 0x18, R4 ;  /* 0x00000018ff037819 */ /* 0x000fc80000011604 */
[----:B------:R-:W-:-:S04]  /*aff0*/  LOP3.LUT R0, R0, R3, RZ, 0xfc, !PT ;  /* 0x0000000300007212 */ /* 0x000fc800078efcff */
[----:B------:R-:W-:Y:S02]  /*b000*/  PRMT R8, R0, 0x7610, R8 ;  /* 0x0000761000087816 */ /* 0x000fe40000000008 */
.L_x_15718:
[----:B------:R-:W-:Y:S05]  /*b010*/  BSYNC B0 ;  /* 0x0000000000007941 */ /* 0x000fea0003800000 */
.L_x_15717:
[----:B------:R-:W-:Y:S01]  /*b020*/  STG.E.U8 [R16.64], R8 ;  /* 0x0000000810007986 */ /* 0x000fe2000c101124 */
[----:B------:R-:W-:Y:S05]  /*b030*/  EXIT ;  /* 0x000000000000794d */ /* 0x000fea0003800000 */
.L_x_15711:
        /* <DEDUP_REMOVED lines=21> */
.L_x_15694:
        /* <DEDUP_REMOVED lines=20> */
.L_x_15721:
[----:B------:R-:W0:Y:S02]  /*b2d0*/  F2I.U64.TRUNC R4, R4 ;  /* 0x0000000400047311 */ /* 0x000e24000020d800 */
[----:B0-----:R-:W-:Y:S01]  /*b2e0*/  STG.E.64 [R16.64], R4 ;  /* 0x0000000410007986 */ /* 0x001fe2000c101b24 */
[----:B------:R-:W-:Y:S05]  /*b2f0*/  EXIT ;  /* 0x000000000000794d */ /* 0x000fea0003800000 */
.L_x_15720:
[----:B------:R-:W0:Y:S02]  /*b300*/  F2I.FTZ.U32.TRUNC.NTZ R3, R4 ;  /* 0x0000000400037305 */ /* 0x000e24000021f000 */
[----:B0-----:R-:W-:Y:S01]  /*b310*/  STG.E [R16.64], R3 ;  /* 0x0000000310007986 */ /* 0x001fe2000c101924 */
[----:B------:R-:W-:Y:S05]  /*b320*/  EXIT ;  /* 0x000000000000794d */ /* 0x000fea0003800000 */
.L_x_15722:
        /* <DEDUP_REMOVED lines=13> */
.L_x_17855:


//--------------------- .text._ZN2at6native27unrolled_elementwise_kernelINS0_13BUnaryFunctorIN3c107complexIfEES5_S5_NS0_15binary_internal10MulFunctorIS5_EEEESt5arrayIPcLm2EELi4E23TrivialOffsetCalculatorILi1EjESE_NS0_6memory12LoadWithCastILi1EEENSF_13StoreWithCastILi1EEEEEviT_T0_T2_T3_T4_T5_ --------------------------
	.section	.text._ZN2at6native27unrolled_elementwise_kernelINS0_13BUnaryFunctorIN3c107complexIfEES5_S5_NS0_15binary_internal10MulFunctorIS5_EEEESt5arrayIPcLm2EELi4E23TrivialOffsetCalculatorILi1EjESE_NS0_6memory12LoadWithCastILi1EEENSF_13StoreWithCastILi1EEEEEviT_T0_T2_T3_T4_T5_,"ax",@progbits
	.sectioninfo	@"SHI_REGISTERS=32"
	.align	128
        .global         _ZN2at6native27unrolled_elementwise_kernelINS0_13BUnaryFunctorIN3c107complexIfEES5_S5_NS0_15binary_internal10MulFunctorIS5_EEEESt5arrayIPcLm2EELi4E23TrivialOffsetCalculatorILi1EjESE_NS0_6memory12LoadWithCastILi1EEENSF_13StoreWithCastILi1EEEEEviT_T0_T2_T3_T4_T5_
        .type           _ZN2at6native27unrolled_elementwise_kernelINS0_13BUnaryFunctorIN3c107complexIfEES5_S5_NS0_15binary_internal10MulFunctorIS5_EEEESt5arrayIPcLm2EELi4E23TrivialOffsetCalculatorILi1EjESE_NS0_6memory12LoadWithCastILi1EEENSF_13StoreWithCastILi1EEEEEviT_T0_T2_T3_T4_T5_,@function
        .size           _ZN2at6native27unrolled_elementwise_kernelINS0_13BUnaryFunctorIN3c107complexIfEES5_S5_NS0_15binary_internal10MulFunctorIS5_EEEESt5arrayIPcLm2EELi4E23TrivialOffsetCalculatorILi1EjESE_NS0_6memory12LoadWithCastILi1EEENSF_13StoreWithCastILi1EEEEEviT_T0_T2_T3_T4_T5_,(.L_x_17856 - _ZN2at6native27unrolled_elementwise_kernelINS0_13BUnaryFunctorIN3c107complexIfEES5_S5_NS0_15binary_internal10MulFunctorIS5_EEEESt5arrayIPcLm2EELi4E23TrivialOffsetCalculatorILi1EjESE_NS0_6memory12LoadWithCastILi1EEENSF_13StoreWithCastILi1EEEEEviT_T0_T2_T3_T4_T5_)
        .other          _ZN2at6native27unrolled_elementwise_kernelINS0_13BUnaryFunctorIN3c107complexIfEES5_S5_NS0_15binary_internal10MulFunctorIS5_EEEESt5arrayIPcLm2EELi4E23TrivialOffsetCalculatorILi1EjESE_NS0_6memory12LoadWithCastILi1EEENSF_13StoreWithCastILi1EEEEEviT_T0_T2_T3_T4_T5_,@"STO_CUDA_ENTRY STV_DEFAULT"
_ZN2at6native27unrolled_elementwise_kernelINS0_13BUnaryFunctorIN3c107complexIfEES5_S5_NS0_15binary_internal10MulFunctorIS5_EEEESt5arrayIPcLm2EELi4E23TrivialOffsetCalculatorILi1EjESE_NS0_6memory12LoadWithCastILi1EEENSF_13StoreWithCastILi1EEEEEviT_T0_T2_T3_T4_T5_:
.text._ZN2at6native27unrolled_elementwise_kernelINS0_13BUnaryFunctorIN3c107complexIfEES5_S5_NS0_15binary_internal10MulFunctorIS5_EEEESt5arrayIPcLm2EELi4E23TrivialOffsetCalculatorILi1EjESE_NS0_6memory12LoadWithCastILi1EEENSF_13StoreWithCastILi1EEEEEviT_T0_T2_T3_T4_T5_:
        /* <DEDUP_REMOVED lines=33> */
.L_x_15729:
[----:B------:R-:W2:Y:S01]  /*0210*/  LDG.E.U8 R2, [R2.64] ;  /* 0x0000002402027981 */ /* 0x000ea2000c1e1100 */
[----:B------:R-:W-:Y:S01]  /*0220*/  IMAD.MOV.U32 R19, RZ, RZ, RZ ;  /* 0x000000ffff137224 */ /* 0x000fe200078e00ff */
[----:B--2---:R0:W1:Y:S01]  /*0230*/  I2F.U16 R18, R2 ;  /* 0x0000000200127306 */ /* 0x0040620000101000 */
[----:B------:R-:W-:Y:S05]  /*0240*/  BRA `(.L_x_15731) ;  /* 0x00000de000007947 */ /* 0x000fea0003800000 */
.L_x_15728:
        /* <DEDUP_REMOVED lines=10> */
.L_x_15733:
[----:B------:R-:W2:Y:S01]  /*02f0*/  LDG.E R2, [R2.64] ;  /* 0x0000002402027981 */ /* 0x000ea2000c1e1900 */
[----:B------:R-:W-:Y:S01]  /*0300*/  IMAD.MOV.U32 R19, RZ, RZ, RZ ;  /* 0x000000ffff137224 */ /* 0x000fe200078e00ff */
[----:B--2---:R0:W1:Y:S01]  /*0310*/  I2F R18, R2 ;  /* 0x0000000200127306 */ /* 0x0040620000201400 */
[----:B------:R-:W-:Y:S05]  /*0320*/  BRA `(.L_x_15731) ;  /* 0x00000d0000007947 */ /* 0x000fea0003800000 */
.L_x_15732:
[----:B------:R-:W2:Y:S01]  /*0330*/  LDG.E.U16 R2, [R2.64] ;  /* 0x0000002402027981 */ /* 0x000ea2000c1e1500 */
[----:B------:R-:W-:Y:S01]  /*0340*/  IMAD.MOV.U32 R19, RZ, RZ, RZ ;  /* 0x000000ffff137224 */ /* 0x000fe200078e00ff */
[----:B--2---:R0:W1:Y:S01]  /*0350*/  I2F.S16 R18, R2 ;  /* 0x0000000200127306 */ /* 0x0040620000101400 */
[----:B------:R-:W-:Y:S05]  /*0360*/  BRA `(.L_x_15731) ;  /* 0x00000cc000007947 */ /* 0x000fea0003800000 */
.L_x_15727:
        /* <DEDUP_REMOVED lines=9> */
.L_x_15735:
[----:B------:R-:W2:Y:S01]  /*0400*/  LDG.E.U16 R2, [R2.64] ;  /* 0x0000002402027981 */ /* 0x000ea2000c1e1500 */
[----:B------:R-:W-:Y:S01]  /*0410*/  IMAD.MOV.U32 R19, RZ, RZ, RZ ;  /* 0x000000ffff137224 */ /* 0x000fe200078e00ff */
[----:B--2---:R-:W-:Y:S01]  /*0420*/  HADD2.F32 R18, -RZ, R2.H0_H0 ;  /* 0x20000002ff127230 */ /* 0x004fe20000004100 */
[----:B------:R-:W-:Y:S05]  /*0430*/  BRA `(.L_x_15731) ;  /* 0x00000bf000007947 */ /* 0x000fea0003800000 */
.L_x_15734:
        /* <DEDUP_REMOVED lines=8> */
.L_x_15737:
[----:B------:R-:W2:Y:S02]  /*04c0*/  LDG.E R2, [R2.64] ;  /* 0x0000002402027981 */ /* 0x000ea4000c1e1900 */
[--C-:B--2---:R-:W-:Y:S02]  /*04d0*/  HADD2.F32 R19, -RZ, R2.reuse.H1_H1 ;  /* 0x30000002ff137230 */ /* 0x104fe40000004100 */
[----:B------:R-:W-:Y:S01]  /*04e0*/  HADD2.F32 R18, -RZ, R2.H0_H0 ;  /* 0x20000002ff127230 */ /* 0x000fe20000004100 */
[----:B------:R-:W-:Y:S05]  /*04f0*/  BRA `(.L_x_15731) ;  /* 0x00000b3000007947 */ /* 0x000fea0003800000 */
.L_x_15736:
[----:B------:R-:W2:Y:S01]  /*0500*/  LDG.E.64 R2, [R2.64] ;  /* 0x0000002402027981 */ /* 0x000ea2000c1e1b00 */
[----:B------:R-:W-:Y:S01]  /*0510*/  IMAD.MOV.U32 R19, RZ, RZ, RZ ;  /* 0x000000ffff137224 */ /* 0x000fe200078e00ff */
[----:B--2---:R-:W0:Y:S01]  /*0520*/  F2F.F32.F64 R18, R2 ;  /* 0x0000000200127310 */ /* 0x004e220000301000 */
[----:B------:R-:W0:-:S14]  /*0530*/  DSETP.GEU.AND P0, PT, |R2|, c[0x2][0x0], PT ;  /* 0x008000000200762a */ /* 0x000e1c0003f0e200 */
[----:B0-----:R-:W-:Y:S01]  /*0540*/  @!P0 FMUL R18, R18, 1.175494350822287508e-38 ;  /* 0x0080000012128820 */ /* 0x001fe20000400000 */
[----:B------:R-:W-:Y:S05]  /*0550*/  BRA `(.L_x_15731) ;  /* 0x00000ad000007947 */ /* 0x000fea0003800000 */
.L_x_15726:
        /* <DEDUP_REMOVED lines=13> */
.L_x_15740:
        /* <DEDUP_REMOVED lines=8> */
.L_x_15739:
        /* <DEDUP_REMOVED lines=27> */
.L_x_15742:
        /* <DEDUP_REMOVED lines=14> */
.L_x_15741:
[----:B------:R-:W2:Y:S01]  /*0940*/  LDG.E.U16 R2, [R2.64] ;  /* 0x0000002402027981 */ /* 0x000ea2000c1e1500 */
[----:B------:R-:W-:Y:S01]  /*0950*/  IMAD.MOV.U32 R19, RZ, RZ, RZ ;  /* 0x000000ffff137224 */ /* 0x000fe200078e00ff */
[----:B--2---:R-:W-:Y:S01]  /*0960*/  PRMT R18, RZ, 0x5410, R2 ;  /* 0x00005410ff127816 */ /* 0x004fe20000000002 */
[----:B------:R-:W-:Y:S05]  /*0970*/  BRA `(.L_x_15731) ;  /* 0x000006b000007947 */ /* 0x000fea0003800000 */
.L_x_15738:
        /* <DEDUP_REMOVED lines=12> */
.L_x_15745:
        /* <DEDUP_REMOVED lines=20> */
.L_x_15747:
[----:B------:R-:W-:Y:S05]  /*0b80*/  BSYNC B0 ;  /* 0x0000000000007941 */ /* 0x000fea0003800000 */
.L_x_15746:
[----:B------:R-:W-:Y:S01]  /*0b90*/  IMAD.SHL.U32 R2, R2, 0x100000, RZ ;  /* 0x0010000002027824 */ /* 0x000fe200078e00ff */
[----:B------:R-:W-:-:S04]  /*0ba0*/  LEA R3, R0, 0x3b800000, 0x17 ;  /* 0x3b80000000037811 */ /* 0x000fc800078eb8ff */
[----:B------:R-:W-:Y:S01]  /*0bb0*/  LOP3.LUT R18, R3, R2, R18, 0xfe, !PT ;  /* 0x0000000203127212 */ /* 0x000fe200078efe12 */
[----:B------:R-:W-:Y:S05]  /*0bc0*/  BRA `(.L_x_15731) ;  /* 0x0000046000007947 */ /* 0x000fea0003800000 */
.L_x_15744:
        /* <DEDUP_REMOVED lines=20> */
.L_x_15749:
[----:B------:R-:W-:Y:S05]  /*0d10*/  BSYNC B0 ;  /* 0x0000000000007941 */ /* 0x000fea0003800000 */
.L_x_15748:
[----:B------:R-:W-:Y:S01]  /*0d20*/  IMAD.SHL.U32 R2, R2, 0x200000, RZ ;  /* 0x0020000002027824 */ /* 0x000fe200078e00ff */
[----:B------:R-:W-:-:S04]  /*0d30*/  LEA R3, R0, 0x37800000, 0x17 ;  /* 0x3780000000037811 */ /* 0x000fc800078eb8ff */
[----:B------:R-:W-:Y:S01]  /*0d40*/  LOP3.LUT R18, R3, R2, R18, 0xfe, !PT ;  /* 0x0000000203127212 */ /* 0x000fe200078efe12 */
[----:B------:R-:W-:Y:S05]  /*0d50*/  BRA `(.L_x_15731) ;  /* 0x000002d000007947 */ /* 0x000fea0003800000 */
.L_x_15743:
        /* <DEDUP_REMOVED lines=14> */
.L_x_15753:
[----:B------:R-:W-:Y:S05]  /*0e40*/  BSYNC B0 ;  /* 0x0000000000007941 */ /* 0x000fea0003800000 */
.L_x_15752:
[----:B------:R-:W-:Y:S01]  /*0e50*/  IMAD.MOV.U32 R19, RZ, RZ, RZ ;  /* 0x000000ffff137224 */ /* 0x000fe200078e00ff */
[----:B------:R-:W-:Y:S05]  /*0e60*/  BRA `(.L_x_15731) ;  /* 0x000001c000007947 */ /* 0x000fea0003800000 */
.L_x_15730:
        /* <DEDUP_REMOVED lines=21> */
.L_x_15751:
[----:B------:R-:W2:Y:S01]  /*0fc0*/  LDG.E.64 R2, [R2.64] ;  /* 0x0000002402027981 */ /* 0x000ea2000c1e1b00 */
[----:B------:R-:W-:Y:S01]  /*0fd0*/  IMAD.MOV.U32 R19, RZ, RZ, RZ ;  /* 0x000000ffff137224 */ /* 0x000fe200078e00ff */
[----:B--2---:R0:W1:Y:S01]  /*0fe0*/  I2F.U64 R18, R2 ;  /* 0x0000000200127312 */ /* 0x0040620000301000 */
[----:B------:R-:W-:Y:S05]  /*0ff0*/  BRA `(.L_x_15731) ;  /* 0x0000003000007947 */ /* 0x000fea0003800000 */
.L_x_15750:
[----:B------:R-:W2:Y:S01]  /*1000*/  LDG.E R2, [R2.64] ;  /* 0x0000002402027981 */ /* 0x000ea2000c1e1900 */
[----:B------:R-:W-:Y:S01]  /*1010*/  IMAD.MOV.U32 R19, RZ, RZ, RZ ;  /* 0x000000ffff137224 */ /* 0x000fe200078e00ff */
[----:B--2---:R0:W1:Y:S06]  /*1020*/  I2F.U32 R18, R2 ;  /* 0x0000000200127306 */ /* 0x00406c0000201000 */
.L_x_15731:
[----:B------:R-:W-:Y:S05]  /*1030*/  BSYNC B6 ;  /* 0x0000000000067941 */ /* 0x000fea0003800000 */
.L_x_15725:
[----:B------:R-:W-:Y:S02]  /*1040*/  IADD3 R26, R26, 0x80, RZ ;  /* 0x000000801a1a7810 */ /* 0x000fe40007ffe0ff */
.L_x_15724:
[----:B-1----:R-:W-:Y:S05]  /*1050*/  BSYNC B7 ;  /* 0x0000000000077941 */ /* 0x002fea0003800000 */
.L_x_15723:
[----:B------:R-:W-:Y:S01]  /*1060*/  ISETP.GE.AND P0, PT, R26, R22, PT ;  /* 0x000000161a00720c */ /* 0x000fe20003f06270 */
[----:B------:R-:W-:Y:S01]  /*1070*/  BSSY B7, `(.L_x_15754) ;  /* 0x00000fd000077945 */ /* 0x000fe20003800000 */
[----:B------:R-:W-:-:S11]  /*1080*/  IMAD.MOV.U32 R16, RZ, RZ, RZ ;  /* 0x000000ffff107224 */ /* 0x000fd600078e00ff */
[----:B------:R-:W-:Y:S05]  /*1090*/  @P0 BRA `(.L_x_15755) ;  /* 0x00000fa000000947 */ /* 0x000fea0003800000 */
[----:B------:R-:W-:Y:S01]  /*10a0*/  IMAD R0, R28, 0x200, R26 ;  /* 0x000002001c007824 */ /* 0x000fe200078e021a */
[----:B0-----:R-:W-:Y:S01]  /*10b0*/  PRMT R3, R27, 0x9910, RZ ;  /* 0x000099101b037816 */ /* 0x001fe200000000ff */
        /* <DEDUP_REMOVED lines=19> */
.L_x_15760:
[----:B------:R-:W2:Y:S01]  /*11f0*/  LDG.E.U8 R2, [R2.64] ;  /* 0x0000002402027981 */ /* 0x000ea2000c1e1100 */
[----:B------:R-:W-:Y:S01]  /*1200*/  IMAD.MOV.U32 R17, RZ, RZ, RZ ;  /* 0x000000ffff117224 */ /* 0x000fe200078e00ff */
[----:B--2---:R0:W1:Y:S01]  /*1210*/  I2F.U16 R16, R2 ;  /* 0x0000000200107306 */ /* 0x0040620000101000 */
[----:B------:R-:W-:Y:S05]  /*1220*/  BRA `(.L_x_15762) ;  /* 0x00000df000007947 */ /* 0x000fea0003800000 */
.L_x_15759:
        /* <DEDUP_REMOVED lines=10> */
.L_x_15764:
[----:B------:R-:W2:Y:S01]  /*12d0*/  LDG.E R2, [R2.64] ;  /* 0x0000002402027981 */ /* 0x000ea2000c1e1900 */
[----:B------:R-:W-:Y:S01]  /*12e0*/  IMAD.MOV.U32 R17, RZ, RZ, RZ ;  /* 0x000000ffff117224 */ /* 0x000fe200078e00ff */
[----:B--2---:R0:W1:Y:S01]  /*12f0*/  I2F R16, R2 ;  /* 0x0000000200107306 */ /* 0x0040620000201400 */
[----:B------:R-:W-:Y:S05]  /*1300*/  BRA `(.L_x_15762) ;  /* 0x00000d1000007947 */ /* 0x000fea0003800000 */
.L_x_15763:
[----:B------:R-:W2:Y:S01]  /*1310*/  LDG.E.U16 R2, [R2.64] ;  /* 0x0000002402027981 */ /* 0x000ea2000c1e1500 */
[----:B------:R-:W-:Y:S01]  /*1320*/  IMAD.MOV.U32 R17, RZ, RZ, RZ ;  /* 0x000000ffff117224 */ /* 0x000fe200078e00ff */
[----:B--2---:R0:W1:Y:S01]  /*1330*/  I2F.S16 R16, R2 ;  /* 0x0000000200107306 */ /* 0x0040620000101400 */
[----:B------:R-:W-:Y:S05]  /*1340*/  BRA `(.L_x_15762) ;  /* 0x00000cd000007947 */ /* 0x000fea0003800000 */
.L_x_15758:
        /* <DEDUP_REMOVED lines=9> */
.L_x_15766:
[----:B------:R-:W2:Y:S01]  /*13e0*/  LDG.E.U16 R2, [R2.64] ;  /* 0x0000002402027981 */ /* 0x000ea2000c1e1500 */
[----:B------:R-:W-:Y:S01]  /*13f0*/  IMAD.MOV.U32 R17, RZ, RZ, RZ ;  /* 0x000000ffff117224 */ /* 0x000fe200078e00ff */
[----:B--2---:R-:W-:Y:S01]  /*1400*/  HADD2.F32 R16, -RZ, R2.H0_H0 ;  /* 0x20000002ff107230 */ /* 0x004fe20000004100 */
[----:B------:R-:W-:Y:S05]  /*1410*/  BRA `(.L_x_15762) ;  /* 0x00000c0000007947 */ /* 0x000fea0003800000 */
.L_x_15765:
        /* <DEDUP_REMOVED lines=8> */
.L_x_15768:
[----:B------:R-:W2:Y:S02]  /*14a0*/  LDG.E R2, [R2.64] ;  /* 0x0000002402027981 */ /* 0x000ea4000c1e1900 */
[--C-:B--2---:R-:W-:Y:S02]  /*14b0*/  HADD2.F32 R17, -RZ, R2.reuse.H1_H1 ;  /* 0x30000002ff117230 */ /* 0x104fe40000004100 */
[----:B------:R-:W-:Y:S01]  /*14c0*/  HADD2.F32 R16, -RZ, R2.H0_H0 ;  /* 0x20000002ff107230 */ /* 0x000fe20000004100 */
[----:B------:R-:W-:Y:S05]  /*14d0*/  BRA `(.L_x_15762) ;  /* 0x00000b4000007947 */ /* 0x000fea0003800000 */
.L_x_15767:
[----:B------:R-:W2:Y:S01]  /*14e0*/  LDG.E.64 R2, [R2.64] ;  /* 0x0000002402027981 */ /* 0x000ea2000c1e1b00 */
[----:B------:R-:W-:Y:S01]  /*14f0*/  IMAD.MOV.U32 R17, RZ, RZ, RZ ;  /* 0x000000ffff117224 */ /* 0x000fe200078e00ff */
[----:B--2---:R-:W0:Y:S01]  /*1500*/  F2F.F32.F64 R16, R2 ;  /* 0x0000000200107310 */ /* 0x004e220000301000 */
[----:B------:R-:W0:-:S14]  /*1510*/  DSETP.GEU.AND P0, PT, |R2|, c[0x2][0x0], PT ;  /* 0x008000000200762a */ /* 0x000e1c0003f0e200 */
[----:B0-----:R-:W-:Y:S01]  /*1520*/  @!P0 FMUL R16, R16, 1.175494350822287508e-38 ;  /* 0x0080000010108820 */ /* 0x001fe20000400000 */
[----:B------:R-:W-:Y:S05]  /*1530*/  BRA `(.L_x_15762) ;  /* 0x00000ae000007947 */ /* 0x000fea0003800000 */
.L_x_15757:
        /* <DEDUP_REMOVED lines=13> */
.L_x_15771:
        /* <DEDUP_REMOVED lines=8> */
.L_x_15770:
        /* <DEDUP_REMOVED lines=27> */
.L_x_15773:
[----:B------:R-:W2:Y:S01]  /*1840*/  LDG.E.U8 R3, [R2.64] ;  /* 0x0000002402037981 */ /* 0x000ea2000c1e1100 */
[----:B------:R-:W-:Y:S02]  /*1850*/  IMAD.MOV.U32 R17, RZ, RZ, RZ ;  /* 0x000000ffff117224 */ /* 0x000fe400078e00ff */
        /* <DEDUP_REMOVED lines=11> */
[----:B------:R-:W-:Y:S01]  /*1910*/  LOP3.LUT R16, R16, 0x80000000, R3, 0xf8, !PT ;  /* 0x8000000010107812 */ /* 0x000fe200078ef803 */
[----:B------:R-:W-:Y:S05]  /*1920*/  BRA `(.L_x_15762) ;  /* 0x000006f000007947 */ /* 0x000fea0003800000 */
.L_x_15772:
[----:B------:R-:W2:Y:S01]  /*1930*/  LDG.E.U16 R2, [R2.64] ;  /* 0x0000002402027981 */ /* 0x000ea2000c1e1500 */
[----:B------:R-:W-:Y:S01]  /*1940*/  IMAD.MOV.U32 R17, RZ, RZ, RZ ;  /* 0x000000ffff117224 */ /* 0x000fe200078e00ff */
[----:B--2---:R-:W-:Y:S01]  /*1950*/  PRMT R16, RZ, 0x5410, R2 ;  /* 0x00005410ff107816 */ /* 0x004fe20000000002 */
[----:B------:R-:W-:Y:S05]  /*1960*/  BRA `(.L_x_15762) ;  /* 0x000006b000007947 */ /* 0x000fea0003800000 */
.L_x_15769:
        /* <DEDUP_REMOVED lines=12> */
.L_x_15776:
        /* <DEDUP_REMOVED lines=20> */
.L_x_15778:
[----:B------:R-:W-:Y:S05]  /*1b70*/  BSYNC B0 ;  /* 0x0000000000007941 */ /* 0x000fea0003800000 */
.L_x_15777:
[----:B------:R-:W-:Y:S01]  /*1b80*/  IMAD.SHL.U32 R2, R2, 0x100000, RZ ;  /* 0x0010000002027824 */ /* 0x000fe200078e00ff */
[----:B------:R-:W-:-:S04]  /*1b90*/  LEA R3, R0, 0x3b800000, 0x17 ;  /* 0x3b80000000037811 */ /* 0x000fc800078eb8ff */
[----:B------:R-:W-:Y:S01]  /*1ba0*/  LOP3.LUT R16, R3, R2, R16, 0xfe, !PT ;  /* 0x0000000203107212 */ /* 0x000fe200078efe10 */
[----:B------:R-:W-:Y:S05]  /*1bb0*/  BRA `(.L_x_15762) ;  /* 0x0000046000007947 */ /* 0x000fea0003800000 */
.L_x_15775:
        /* <DEDUP_REMOVED lines=20> */
.L_x_15780:
[----:B------:R-:W-:Y:S05]  /*1d00*/  BSYNC B0 ;  /* 0x0000000000007941 */ /* 0x000fea0003800000 */
.L_x_15779:
[----:B------:R-:W-:Y:S01]  /*1d10*/  IMAD.SHL.U32 R2, R2, 0x200000, RZ ;  /* 0x0020000002027824 */ /* 0x000fe200078e00ff */
[----:B------:R-:W-:-:S04]  /*1d20*/  LEA R3, R0, 0x37800000, 0x17 ;  /* 0x3780000000037811 */ /* 0x000fc800078eb8ff */
[----:B------:R-:W-:Y:S01]  /*1d30*/  LOP3.LUT R16, R3, R2, R16, 0xfe, !PT ;  /* 0x0000000203107212 */ /* 0x000fe200078efe10 */
[----:B------:R-:W-:Y:S05]  /*1d40*/  BRA `(.L_x_15762) ;  /* 0x000002d000007947 */ /* 0x000fea0003800000 */
.L_x_15774:
        /* <DEDUP_REMOVED lines=14> */
.L_x_15784:
[----:B------:R-:W-:Y:S05]  /*1e30*/  BSYNC B0 ;  /* 0x0000000000007941 */ /* 0x000fea0003800000 */
.L_x_15783:
[----:B------:R-:W-:Y:S01]  /*1e40*/  IMAD.MOV.U32 R17, RZ, RZ, RZ ;  /* 0x000000ffff117224 */ /* 0x000fe200078e00ff */
[----:B------:R-:W-:Y:S05]  /*1e50*/  BRA `(.L_x_15762) ;  /* 0x000001c000007947 */ /* 0x000fea0003800000 */
.L_x_15761:
        /* <DEDUP_REMOVED lines=21> */
.L_x_15782:
[----:B------:R-:W2:Y:S01]  /*1fb0*/  LDG.E.64 R2, [R2.64] ;  /* 0x0000002402027981 */ /* 0x000ea2000c1e1b00 */
[----:B------:R-:W-:Y:S01]  /*1fc0*/  IMAD.MOV.U32 R17, RZ, RZ, RZ ;  /* 0x000000ffff117224 */ /* 0x000fe200078e00ff */
[----:B--2---:R0:W1:Y:S01]  /*1fd0*/  I2F.U64 R16, R2 ;  /* 0x0000000200107312 */ /* 0x0040620000301000 */
[----:B------:R-:W-:Y:S05]  /*1fe0*/  BRA `(.L_x_15762) ;  /* 0x0000003000007947 */ /* 0x000fea0003800000 */
.L_x_15781:
[----:B------:R-:W2:Y:S01]  /*1ff0*/  LDG.E R2, [R2.64] ;  /* 0x0000002402027981 */ /* 0x000ea2000c1e1900 */
[----:B------:R-:W-:Y:S01]  /*2000*/  IMAD.MOV.U32 R17, RZ, RZ, RZ ;  /* 0x000000ffff117224 */ /* 0x000fe200078e00ff */
[----:B--2---:R0:W1:Y:S06]  /*2010*/  I2F.U32 R16, R2 ;  /* 0x0000000200107306 */ /* 0x00406c0000201000 */
.L_x_15762:
[----:B------:R-:W-:Y:S05]  /*2020*/  BSYNC B6 ;  /* 0x0000000000067941 */ /* 0x000fea0003800000 */
.L_x_15756:
[----:B------:R-:W-:Y:S02]  /*2030*/  IADD3 R26, R26, 0x80, RZ ;  /* 0x000000801a1a7810 */ /* 0x000fe40007ffe0ff */
.L_x_15755:
[----:B------:R-:W-:Y:S05]  /*2040*/  BSYNC B7 ;  /* 0x0000000000077941 */ /* 0x000fea0003800000 */
.L_x_15754:
[----:B------:R-:W-:Y:S01]  /*2050*/  ISETP.GE.AND P0, PT, R26, R22, PT ;  /* 0x000000161a00720c */ /* 0x000fe20003f06270 */
[----:B------:R-:W-:Y:S01]  /*2060*/  BSSY B7, `(.L_x_15785) ;  /* 0x00000fd000077945 */ /* 0x000fe20003800000 */
[----:B------:R-:W-:Y:S01]  /*2070*/  IMAD.MOV.U32 R23, RZ, RZ, RZ ;  /* 0x000000ffff177224 */ /* 0x000fe200078e00ff */
[----:B------:R-:W-:-:S10]  /*2080*/  CS2R R24, SRZ ;  /* 0x0000000000187805 */ /* 0x000fd4000001ff00 */
        /* <DEDUP_REMOVED lines=22> */
.L_x_15791:
[----:B------:R-:W2:Y:S01]  /*21f0*/  LDG.E.U8 R2, [R2.64] ;  /* 0x0000002402027981 */ /* 0x000ea2000c1e1100 */
[----:B------:R-:W-:Y:S01]  /*2200*/  IMAD.MOV.U32 R25, RZ, RZ, RZ ;  /* 0x000000ffff197224 */ /* 0x000fe200078e00ff */
[----:B--2---:R0:W2:Y:S01]  /*2210*/  I2F.U16 R24, R2 ;  /* 0x0000000200187306 */ /* 0x0040a20000101000 */
[----:B------:R-:W-:Y:S05]  /*2220*/  BRA `(.L_x_15793) ;  /* 0x00000de000007947 */ /* 0x000fea0003800000 */
.L_x_15790:
        /* <DEDUP_REMOVED lines=10> */
.L_x_15795:
[----:B------:R-:W2:Y:S01]  /*22d0*/  LDG.E R2, [R2.64] ;  /* 0x0000002402027981 */ /* 0x000ea2000c1e1900 */
[----:B------:R-:W-:Y:S01]  /*22e0*/  IMAD.MOV.U32 R25, RZ, RZ, RZ ;  /* 0x000000ffff197224 */ /* 0x000fe200078e00ff */
[----:B--2---:R0:W2:Y:S01]  /*22f0*/  I2F R24, R2 ;  /* 0x0000000200187306 */ /* 0x0040a20000201400 */
[----:B------:R-:W-:Y:S05]  /*2300*/  BRA `(.L_x_15793) ;  /* 0x00000d0000007947 */ /* 0x000fea0003800000 */
.L_x_15794:
[----:B------:R-:W2:Y:S01]  /*2310*/  LDG.E.U16 R2, [R2.64] ;  /* 0x0000002402027981 */ /* 0x000ea2000c1e1500 */
[----:B------:R-:W-:Y:S01]  /*2320*/  IMAD.MOV.U32 R25, RZ, RZ, RZ ;  /* 0x000000ffff197224 */ /* 0x000fe200078e00ff */
[----:B--2---:R0:W2:Y:S01]  /*2330*/  I2F.S16 R24, R2 ;  /* 0x0000000200187306 */ /* 0x0040a20000101400 */
[----:B------:R-:W-:Y:S05]  /*2340*/  BRA `(.L_x_15793) ;  /* 0x00000cc000007947 */ /* 0x000fea0003800000 */
.L_x_15789:
        /* <DEDUP_REMOVED lines=9> */
.L_x_15797:
[----:B------:R-:W2:Y:S01]  /*23e0*/  LDG.E.U16 R2, [R2.64] ;  /* 0x0000002402027981 */ /* 0x000ea2000c1e1500 */
[----:B------:R-:W-:Y:S01]  /*23f0*/  IMAD.MOV.U32 R25, RZ, RZ, RZ ;  /* 0x000000ffff197224 */ /* 0x000fe200078e00ff */
[----:B--2---:R-:W-:Y:S01]  /*2400*/  HADD2.F32 R24, -RZ, R2.H0_H0 ;  /* 0x20000002ff187230 */ /* 0x004fe20000004100 */
[----:B------:R-:W-:Y:S05]  /*2410*/  BRA `(.L_x_15793) ;  /* 0x00000bf000007947 */ /* 0x000fea0003800000 */
.L_x_15796:
        /* <DEDUP_REMOVED lines=8> */
.L_x_15799:
[----:B------:R-:W2:Y:S02]  /*24a0*/  LDG.E R2, [R2.64] ;  /* 0x0000002402027981 */ /* 0x000ea4000c1e1900 */
[--C-:B--2---:R-:W-:Y:S02]  /*24b0*/  HADD2.F32 R25, -RZ, R2.reuse.H1_H1 ;  /* 0x30000002ff197230 */ /* 0x104fe40000004100 */
[----:B------:R-:W-:Y:S01]  /*24c0*/  HADD2.F32 R24, -RZ, R2.H0_H0 ;  /* 0x20000002ff187230 */ /* 0x000fe20000004100 */
[----:B------:R-:W-:Y:S05]  /*24d0*/  BRA `(.L_x_15793) ;  /* 0x00000b3000007947 */ /* 0x000fea0003800000 */
.L_x_15798:
[----:B------:R-:W2:Y:S01]  /*24e0*/  LDG.E.64 R2, [R2.64] ;  /* 0x0000002402027981 */ /* 0x000ea2000c1e1b00 */
[----:B------:R-:W-:Y:S01]  /*24f0*/  IMAD.MOV.U32 R25, RZ, RZ, RZ ;  /* 0x000000ffff197224 */ /* 0x000fe200078e00ff */
[----:B--2---:R-:W0:Y:S01]  /*2500*/  F2F.F32.F64 R24, R2 ;  /* 0x0000000200187310 */ /* 0x004e220000301000 */
[----:B------:R-:W0:-:S14]  /*2510*/  DSETP.GEU.AND P0, PT, |R2|, c[0x2][0x0], PT ;  /* 0x008000000200762a */ /* 0x000e1c0003f0e200 */
[----:B0-----:R-:W-:Y:S01]  /*2520*/  @!P0 FMUL R24, R24, 1.175494350822287508e-38 ;  /* 0x0080000018188820 */ /* 0x001fe20000400000 */
[----:B------:R-:W-:Y:S05]  /*2530*/  BRA `(.L_x_15793) ;  /* 0x00000ad000007947 */ /* 0x000fea0003800000 */
.L_x_15788:
        /* <DEDUP_REMOVED lines=13> */
.L_x_15802:
        /* <DEDUP_REMOVED lines=8> */
.L_x_15801:
        /* <DEDUP_REMOVED lines=27> */
.L_x_15804:
        /* <DEDUP_REMOVED lines=14> */
.L_x_15803:
[----:B------:R-:W2:Y:S01]  /*2920*/  LDG.E.U16 R2, [R2.64] ;  /* 0x0000002402027981 */ /* 0x000ea2000c1e1500 */
[----:B------:R-:W-:Y:S01]  /*2930*/  IMAD.MOV.U32 R25, RZ, RZ, RZ ;  /* 0x000000ffff197224 */ /* 0x000fe200078e00ff */
[----:B--2---:R-:W-:Y:S01]  /*2940*/  PRMT R24, RZ, 0x5410, R2 ;  /* 0x00005410ff187816 */ /* 0x004fe20000000002 */
[----:B------:R-:W-:Y:S05]  /*2950*/  BRA `(.L_x_15793) ;  /* 0x000006b000007947 */ /* 0x000fea0003800000 */
.L_x_15800:
        /* <DEDUP_REMOVED lines=12> */
.L_x_15807:
        /* <DEDUP_REMOVED lines=20> */
.L_x_15809:
[----:B------:R-:W-:Y:S05]  /*2b60*/  BSYNC B0 ;  /* 0x0000000000007941 */ /* 0x000fea0003800000 */
.L_x_15808:
[----:B------:R-:W-:Y:S01]  /*2b70*/  IMAD.SHL.U32 R2, R2, 0x100000, RZ ;  /* 0x0010000002027824 */ /* 0x000fe200078e00ff */
[----:B------:R-:W-:-:S04]  /*2b80*/  LEA R3, R0, 0x3b800000, 0x17 ;  /* 0x3b80000000037811 */ /* 0x000fc800078eb8ff */
[----:B------:R-:W-:Y:S01]  /*2b90*/  LOP3.LUT R24, R3, R2, R24, 0xfe, !PT ;  /* 0x0000000203187212 */ /* 0x000fe200078efe18 */
[----:B------:R-:W-:Y:S05]  /*2ba0*/  BRA `(.L_x_15793) ;  /* 0x0000046000007947 */ /* 0x000fea0003800000 */
.L_x_15806:
        /* <DEDUP_REMOVED lines=20> */
.L_x_15811:
[----:B------:R-:W-:Y:S05]  /*2cf0*/  BSYNC B0 ;  /* 0x0000000000007941 */ /* 0x000fea0003800000 */
.L_x_15810:
[----:B------:R-:W-:Y:S01]  /*2d00*/  IMAD.SHL.U32 R2, R2, 0x200000, RZ ;  /* 0x0020000002027824 */ /* 0x000fe200078e00ff */
[----:B------:R-:W-:-:S04]  /*2d10*/  LEA R3, R0, 0x37800000, 0x17 ;  /* 0x3780000000037811 */ /* 0x000fc800078eb8ff */
[----:B------:R-:W-:Y:S01]  /*2d20*/  LOP3.LUT R24, R3, R2, R24, 0xfe, !PT ;  /* 0x0000000203187212 */ /* 0x000fe200078efe18 */
[----:B------:R-:W-:Y:S05]  /*2d30*/  BRA `(.L_x_15793) ;  /* 0x000002d000007947 */ /* 0x000fea0003800000 */
.L_x_15805:
        /* <DEDUP_REMOVED lines=14> */
.L_x_15815:
[----:B------:R-:W-:Y:S05]  /*2e20*/  BSYNC B0 ;  /* 0x0000000000007941 */ /* 0x000fea0003800000 */
.L_x_15814:
[----:B------:R-:W-:Y:S01]  /*2e30*/  IMAD.MOV.U32 R25, RZ, RZ, RZ ;  /* 0x000000ffff197224 */ /* 0x000fe200078e00ff */
[----:B------:R-:W-:Y:S05]  /*2e40*/  BRA `(.L_x_15793) ;  /* 0x000001c000007947 */ /* 0x000fea0003800000 */
.L_x_15792:
        /* <DEDUP_REMOVED lines=21> */
.L_x_15813:
[----:B------:R-:W2:Y:S01]  /*2fa0*/  LDG.E.64 R2, [R2.64] ;  /* 0x0000002402027981 */ /* 0x000ea2000c1e1b00 */
[----:B------:R-:W-:Y:S01]  /*2fb0*/  IMAD.MOV.U32 R25, RZ, RZ, RZ ;  /* 0x000000ffff197224 */ /* 0x000fe200078e00ff */
[----:B--2---:R0:W2:Y:S01]  /*2fc0*/  I2F.U64 R24, R2 ;  /* 0x0000000200187312 */ /* 0x0040a20000301000 */
[----:B------:R-:W-:Y:S05]  /*2fd0*/  BRA `(.L_x_15793) ;  /* 0x0000003000007947 */ /* 0x000fea0003800000 */
.L_x_15812:
[----:B------:R-:W2:Y:S01]  /*2fe0*/  LDG.E R2, [R2.64] ;  /* 0x0000002402027981 */ /* 0x000ea2000c1e1900 */
[----:B------:R-:W-:Y:S01]  /*2ff0*/  IMAD.MOV.U32 R25, RZ, RZ, RZ ;  /* 0x000000ffff197224 */ /* 0x000fe200078e00ff */
[----:B--2---:R0:W2:Y:S06]  /*3000*/  I2F.U32 R24, R2 ;  /* 0x0000000200187306 */ /* 0x0040ac0000201000 */
.L_x_15793:
[----:B------:R-:W-:Y:S05]  /*3010*/  BSYNC B6 ;  /* 0x0000000000067941 */ /* 0x000fea0003800000 */
.L_x_15787:
[----:B------:R-:W-:Y:S02]  /*3020*/  IADD3 R26, R26, 0x80, RZ ;  /* 0x000000801a1a7810 */ /* 0x000fe40007ffe0ff */
.L_x_15786:
[----:B------:R-:W-:Y:S05]  /*3030*/  BSYNC B7 ;  /* 0x0000000000077941 */ /* 0x000fea0003800000 */
.L_x_15785:
        /* <DEDUP_REMOVED lines=23> */
.L_x_15821:
[----:B------:R-:W3:Y:S01]  /*31b0*/  LDG.E.U8 R2, [R2.64] ;  /* 0x0000002402027981 */ /* 0x000ee2000c1e1100 */
[----:B------:R-:W-:Y:S01]  /*31c0*/  IMAD.MOV.U32 R23, RZ, RZ, RZ ;  /* 0x000000ffff177224 */ /* 0x000fe200078e00ff */
[----:B---3--:R0:W3:Y:S01]  /*31d0*/  I2F.U16 R22, R2 ;  /* 0x0000000200167306 */ /* 0x0080e20000101000 */
[----:B------:R-:W-:Y:S05]  /*31e0*/  BRA `(.L_x_15817) ;  /* 0x00000de000007947 */ /* 0x000fea0003800000 */
.L_x_15820:
        /* <DEDUP_REMOVED lines=10> */
.L_x_15824:
[----:B------:R-:W3:Y:S01]  /*3290*/  LDG.E R2, [R2.64] ;  /* 0x0000002402027981 */ /* 0x000ee2000c1e1900 */
[----:B------:R-:W-:Y:S01]  /*32a0*/  IMAD.MOV.U32 R23, RZ, RZ, RZ ;  /* 0x000000ffff177224 */ /* 0x000fe200078e00ff */
[----:B---3--:R0:W3:Y:S01]  /*32b0*/  I2F R22, R2 ;  /* 0x0000000200167306 */ /* 0x0080e20000201400 */
[----:B------:R-:W-:Y:S05]  /*32c0*/  BRA `(.L_x_15817) ;  /* 0x00000d0000007947 */ /* 0x000fea0003800000 */
.L_x_15823:
[----:B------:R-:W3:Y:S01]  /*32d0*/  LDG.E.U16 R2, [R2.64] ;  /* 0x0000002402027981 */ /* 0x000ee2000c1e1500 */
[----:B------:R-:W-:Y:S01]  /*32e0*/  IMAD.MOV.U32 R23, RZ, RZ, RZ ;  /* 0x000000ffff177224 */ /* 0x000fe200078e00ff */
[----:B---3--:R0:W3:Y:S01]  /*32f0*/  I2F.S16 R22, R2 ;  /* 0x0000000200167306 */ /* 0x0080e20000101400 */
[----:B------:R-:W-:Y:S05]  /*3300*/  BRA `(.L_x_15817) ;  /* 0x00000cc000007947 */ /* 0x000fea0003800000 */
.L_x_15819:
        /* <DEDUP_REMOVED lines=9> */
.L_x_15826:
[----:B------:R-:W3:Y:S01]  /*33a0*/  LDG.E.U16 R2, [R2.64] ;  /* 0x0000002402027981 */ /* 0x000ee2000c1e1500 */
[----:B------:R-:W-:Y:S01]  /*33b0*/  IMAD.MOV.U32 R23, RZ, RZ, RZ ;  /* 0x000000ffff177224 */ /* 0x000fe200078e00ff */
[----:B---3--:R-:W-:Y:S01]  /*33c0*/  HADD2.F32 R22, -RZ, R2.H0_H0 ;  /* 0x20000002ff167230 */ /* 0x008fe20000004100 */
[----:B------:R-:W-:Y:S05]  /*33d0*/  BRA `(.L_x_15817) ;  /* 0x00000bf000007947 */ /* 0x000fea0003800000 */
.L_x_15825:
        /* <DEDUP_REMOVED lines=8> */
.L_x_15828:
[----:B------:R-:W3:Y:S02]  /*3460*/  LDG.E R2, [R2.64] ;  /* 0x0000002402027981 */ /* 0x000ee4000c1e1900 */
[--C-:B---3--:R-:W-:Y:S02]  /*3470*/  HADD2.F32 R23, -RZ, R2.reuse.H1_H1 ;  /* 0x30000002ff177230 */ /* 0x108fe40000004100 */
[----:B------:R-:W-:Y:S01]  /*3480*/  HADD2.F32 R22, -RZ, R2.H0_H0 ;  /* 0x20000002ff167230 */ /* 0x000fe20000004100 */
[----:B------:R-:W-:Y:S05]  /*3490*/  BRA `(.L_x_15817) ;  /* 0x00000b3000007947 */ /* 0x000fea0003800000 */
.L_x_15827:
[----:B------:R-:W3:Y:S01]  /*34a0*/  LDG.E.64 R2, [R2.64] ;  /* 0x0000002402027981 */ /* 0x000ee2000c1e1b00 */
[----:B------:R-:W-:Y:S01]  /*34b0*/  IMAD.MOV.U32 R23, RZ, RZ, RZ ;  /* 0x000000ffff177224 */ /* 0x000fe200078e00ff */
[----:B---3--:R-:W0:Y:S01]  /*34c0*/  F2F.F32.F64 R22, R2 ;  /* 0x0000000200167310 */ /* 0x008e220000301000 */
[----:B------:R-:W0:-:S14]  /*34d0*/  DSETP.GEU.AND P0, PT, |R2|, c[0x2][0x0], PT ;  /* 0x008000000200762a */ /* 0x000e1c0003f0e200 */
[----:B0-----:R-:W-:Y:S01]  /*34e0*/  @!P0 FMUL R22, R22, 1.175494350822287508e-38 ;  /* 0x0080000016168820 */ /* 0x001fe20000400000 */
[----:B------:R-:W-:Y:S05]  /*34f0*/  BRA `(.L_x_15817) ;  /* 0x00000ad000007947 */ /* 0x000fea0003800000 */
.L_x_15818:
        /* <DEDUP_REMOVED lines=13> */
.L_x_15831:
        /* <DEDUP_REMOVED lines=8> */
.L_x_15830:
        /* <DEDUP_REMOVED lines=27> */
.L_x_15833:
[----:B------:R-:W3:Y:S01]  /*3800*/  LDG.E.U8 R2, [R2.64] ;  /* 0x0000002402027981 */ /* 0x000ee2000c1e1100 */
[----:B------:R-:W-:Y:S02]  /*3810*/  IMAD.MOV.U32 R23, RZ, RZ, RZ ;  /* 0x000000ffff177224 */ /* 0x000fe400078e00ff */
        /* <DEDUP_REMOVED lines=12> */
.L_x_15832:
[----:B------:R-:W3:Y:S01]  /*38e0*/  LDG.E.U16 R2, [R2.64] ;  /* 0x0000002402027981 */ /* 0x000ee2000c1e1500 */
[----:B------:R-:W-:Y:S01]  /*38f0*/  IMAD.MOV.U32 R23, RZ, RZ, RZ ;  /* 0x000000ffff177224 */ /* 0x000fe200078e00ff */
[----:B---3--:R-:W-:Y:S01]  /*3900*/  PRMT R22, RZ, 0x5410, R2 ;  /* 0x00005410ff167816 */ /* 0x008fe20000000002 */
[----:B------:R-:W-:Y:S05]  /*3910*/  BRA `(.L_x_15817) ;  /* 0x000006b000007947 */ /* 0x000fea0003800000 */
.L_x_15829:
        /* <DEDUP_REMOVED lines=12> */
.L_x_15836:
        /* <DEDUP_REMOVED lines=20> */
.L_x_15838:
[----:B------:R-:W-:Y:S05]  /*3b20*/  BSYNC B0 ;  /* 0x0000000000007941 */ /* 0x000fea0003800000 */
.L_x_15837:
[----:B------:R-:W-:Y:S01]  /*3b30*/  IMAD.SHL.U32 R2, R2, 0x100000, RZ ;  /* 0x0010000002027824 */ /* 0x000fe200078e00ff */
[----:B------:R-:W-:-:S04]  /*3b40*/  LEA R3, R0, 0x3b800000, 0x17 ;  /* 0x3b80000000037811 */ /* 0x000fc800078eb8ff */
[----:B------:R-:W-:Y:S01]  /*3b50*/  LOP3.LUT R22, R3, R2, R22, 0xfe, !PT ;  /* 0x0000000203167212 */ /* 0x000fe200078efe16 */
[----:B------:R-:W-:Y:S05]  /*3b60*/  BRA `(.L_x_15817) ;  /* 0x0000046000007947 */ /* 0x000fea0003800000 */
.L_x_15835:
        /* <DEDUP_REMOVED lines=20> */
.L_x_15840:
[----:B------:R-:W-:Y:S05]  /*3cb0*/  BSYNC B0 ;  /* 0x0000000000007941 */ /* 0x000fea0003800000 */
.L_x_15839:
[----:B------:R-:W-:Y:S01]  /*3cc0*/  IMAD.SHL.U32 R2, R2, 0x200000, RZ ;  /* 0x0020000002027824 */ /* 0x000fe200078e00ff */
[----:B------:R-:W-:-:S04]  /*3cd0*/  LEA R3, R0, 0x37800000, 0x17 ;  /* 0x3780000000037811 */ /* 0x000fc800078eb8ff */
[----:B------:R-:W-:Y:S01]  /*3ce0*/  LOP3.LUT R22, R3, R2, R22, 0xfe, !PT ;  /* 0x0000000203167212 */ /* 0x000fe200078efe16 */
[----:B------:R-:W-:Y:S05]  /*3cf0*/  BRA `(.L_x_15817) ;  /* 0x000002d000007947 */ /* 0x000fea0003800000 */
.L_x_15834:
        /* <DEDUP_REMOVED lines=14> */
.L_x_15844:
[----:B------:R-:W-:Y:S05]  /*3de0*/  BSYNC B0 ;  /* 0x0000000000007941 */ /* 0x000fea0003800000 */
.L_x_15843:
[----:B------:R-:W-:Y:S01]  /*3df0*/  IMAD.MOV.U32 R23, RZ, RZ, RZ ;  /* 0x000000ffff177224 */ /* 0x000fe200078e00ff */
[----:B------:R-:W-:Y:S05]  /*3e00*/  BRA `(.L_x_15817) ;  /* 0x000001c000007947 */ /* 0x000fea0003800000 */
.L_x_15822:
        /* <DEDUP_REMOVED lines=21> */
.L_x_15842:
[----:B------:R-:W3:Y:S01]  /*3f60*/  LDG.E.64 R2, [R2.64] ;  /* 0x0000002402027981 */ /* 0x000ee2000c1e1b00 */
[----:B------:R-:W-:Y:S01]  /*3f70*/  IMAD.MOV.U32 R23, RZ, RZ, RZ ;  /* 0x000000ffff177224 */ /* 0x000fe200078e00ff */
[----:B---3--:R0:W3:Y:S01]  /*3f80*/  I2F.U64 R22, R2 ;  /* 0x0000000200167312 */ /* 0x0080e20000301000 */
[----:B------:R-:W-:Y:S05]  /*3f90*/  BRA `(.L_x_15817) ;  /* 0x0000003000007947 */ /* 0x000fea0003800000 */
.L_x_15841:
[----:B------:R-:W3:Y:S01]  /*3fa0*/  LDG.E R2, [R2.64] ;  /* 0x0000002402027981 */ /* 0x000ee2000c1e1900 */
[----:B------:R-:W-:Y:S01]  /*3fb0*/  IMAD.MOV.U32 R23, RZ, RZ, RZ ;  /* 0x000000ffff177224 */ /* 0x000fe200078e00ff */
[----:B---3--:R0:W3:Y:S06]  /*3fc0*/  I2F.U32 R22, R2 ;  /* 0x0000000200167306 */ /* 0x0080ec0000201000 */
.L_x_15817:
[----:B------:R-:W-:Y:S05]  /*3fd0*/  BSYNC B6 ;  /* 0x0000000000067941 */ /* 0x000fea0003800000 */
.L_x_15816:
[----:B------:R-:W-:Y:S01]  /*3fe0*/  IMAD.MOV.U32 R6, RZ, RZ, -0x200 ;  /* 0xfffffe00ff067424 */ /* 0x000fe200078e00ff */
[----:B------:R-:W-:Y:S01]  /*3ff0*/  CS2R R26, SRZ ;  /* 0x00000000001a7805 */ /* 0x000fe2000001ff00 */
[----:B------:R-:W4:Y:S01]  /*4000*/  LDC.U8 R4, c[0x0][0x194] ;  /* 0x00006500ff047b82 */ /* 0x000f220000000000 */
[----:B------:R-:W-:Y:S01]  /*4010*/  BSSY B6, `(.L_x_15845) ;  /* 0x000011f000067945 */ /* 0x000fe20003800000 */
[----:B------:R-:W-:-:S02]  /*4020*/  IMAD R6, R28, R6, c[0x0][0x160] ;  /* 0x000058001c067624 */ /* 0x000fc400078e0206 */
[----:B------:R-:W0:Y:S02]  /*4030*/  S2R R28, SR_TID.X ;  /* 0x00000000001c7919 */ /* 0x000e240000002100 */
[C---:B0-----:R-:W-:Y:S02]  /*4040*/  IADD3 R0, R28.reuse, 0x100, RZ ;  /* 0x000001001c007810 */ /* 0x041fe40007ffe0ff */
[----:B------:R-:W-:Y:S02]  /*4050*/  IADD3 R2, R28, 0x180, RZ ;  /* 0x000001801c027810 */ /* 0x000fe40007ffe0ff */
[-C--:B------:R-:W-:Y:S02]  /*4060*/  ISETP.GE.AND P1, PT, R0, R6.reuse, PT ;  /* 0x000000060000720c */ /* 0x080fe40003f26270 */
[-C--:B------:R-:W-:Y:S02]  /*4070*/  ISETP.GE.AND P3, PT, R28, R6.reuse, PT ;  /* 0x000000061c00720c */ /* 0x080fe40003f66270 */
[----:B------:R-:W-:-:S02]  /*4080*/  ISETP.GE.AND P2, PT, R2, R6, PT ;  /* 0x000000060200720c */ /* 0x000fc40003f46270 */
[----:B------:R-:W-:Y:S01]  /*4090*/  CS2R R2, SRZ ;  /* 0x0000000000027805 */ /* 0x000fe2000001ff00 */
[----:B------:R-:W-:-:S04]  /*40a0*/  IADD3 R29, R28, 0x80, RZ ;  /* 0x000000801c1d7810 */ /* 0x000fc80007ffe0ff */
[----:B------:R-:W-:Y:S02]  /*40b0*/  ISETP.GE.AND P0, PT, R29, R6, PT ;  /* 0x000000061d00720c */ /* 0x000fe40003f06270 */
[----:B-----5:R-:W-:Y:S02]  /*40c0*/  @!P1 FMUL.FTZ R7, R25, c[0x0][0x174] ;  /* 0x00005d0019079a20 */ /* 0x020fe40000410000 */
[C---:B------:R-:W-:Y:S02]  /*40d0*/  @!P3 FMUL.FTZ R5, R19.reuse, c[0x0][0x174] ;  /* 0x00005d001305ba20 */ /* 0x040fe40000410000 */
[----:B------:R-:W-:Y:S02]  /*40e0*/  @!P3 FMUL.FTZ R19, R19, c[0x0][0x170] ;  /* 0x00005c001313ba20 */ /* 0x000fe40000410000 */
[----:B--2---:R-:W-:Y:S02]  /*40f0*/  @!P1 FFMA.FTZ R26, R24, c[0x0][0x170], -R7 ;  /* 0x00005c00181a9a23 */ /* 0x004fe40000010807 */
[----:B------:R-:W-:-:S02]  /*4100*/  @!P2 FMUL.FTZ R7, R23, c[0x0][0x174] ;  /* 0x00005d001707aa20 */ /* 0x000fc40000410000 */
[----:B------:R-:W-:Y:S02]  /*4110*/  @!P2 FMUL.FTZ R23, R23, c[0x0][0x170] ;  /* 0x00005c001717aa20 */ /* 0x000fe40000410000 */
[C---:B------:R-:W-:Y:S02]  /*4120*/  @!P3 FFMA.FTZ R2, R18.reuse, c[0x0][0x170], -R5 ;  /* 0x00005c001202ba23 */ /* 0x040fe40000010805 */
[----:B------:R-:W-:Y:S02]  /*4130*/  @!P3 FFMA.FTZ R3, R18, c[0x0][0x174], R19 ;  /* 0x00005d001203ba23 */ /* 0x000fe40000010013 */
[----:B------:R-:W-:Y:S01]  /*4140*/  CS2R R18, SRZ ;  /* 0x0000000000127805 */ /* 0x000fe2000001ff00 */
[----:B------:R-:W-:Y:S02]  /*4150*/  @!P1 FMUL.FTZ R25, R25, c[0x0][0x170] ;  /* 0x00005c0019199a20 */ /* 0x000fe40000410000 */
[----:B---3--:R-:W-:Y:S02]  /*4160*/  @!P2 FFMA.FTZ R19, R22, c[0x0][0x174], R23 ;  /* 0x00005d001613aa23 */ /* 0x008fe40000010017 */
[----:B------:R-:W0:Y:S01]  /*4170*/  S2R R23, SR_CTAID.X ;  /* 0x0000000000177919 */ /* 0x000e220000002500 */
[----:B------:R-:W-:-:S02]  /*4180*/  @!P0 FMUL.FTZ R5, R17, c[0x0][0x174] ;  /* 0x00005d0011058a20 */ /* 0x000fc40000410000 */
[----:B------:R-:W-:Y:S02]  /*4190*/  @!P0 FMUL.FTZ R17, R17, c[0x0][0x170] ;  /* 0x00005c0011118a20 */ /* 0x000fe40000410000 */
[----:B------:R-:W-:Y:S02]  /*41a0*/  @!P1 FFMA.FTZ R27, R24, c[0x0][0x174], R25 ;  /* 0x00005d00181b9a23 */ /* 0x000fe40000010019 */
[----:B------:R-:W-:Y:S01]  /*41b0*/  CS2R R24, SRZ ;  /* 0x0000000000187805 */ /* 0x000fe2000001ff00 */
[----:B------:R-:W-:Y:S02]  /*41c0*/  @!P2 FFMA.FTZ R18, R22, c[0x0][0x170], -R7 ;  /* 0x00005c001612aa23 */ /* 0x000fe40000010807 */
[C---:B-1----:R-:W-:Y:S02]  /*41d0*/  @!P0 FFMA.FTZ R24, R16.reuse, c[0x0][0x170], -R5 ;  /* 0x00005c0010188a23 */ /* 0x042fe40000010805 */
[----:B------:R-:W-:Y:S01]  /*41e0*/  @!P0 FFMA.FTZ R25, R16, c[0x0][0x174], R17 ;  /* 0x00005d0010198a23 */ /* 0x000fe20000010011 */
[----:B------:R-:W-:Y:S05]  /*41f0*/  @P3 BRA `(.L_x_15846) ;  /* 0x0000100000003947 */ /* 0x000fea0003800000 */
[----:B----4-:R-:W-:Y:S01]  /*4200*/  PRMT R0, R4, 0x9910, RZ ;  /* 0x0000991004007816 */ /* 0x010fe200000000ff */
[----:B0-----:R-:W-:-:S03]  /*4210*/  IMAD R28, R23, 0x200, R28 ;  /* 0x00000200171c7824 */ /* 0x001fc600078e021c */
        /* <DEDUP_REMOVED lines=17> */
.L_x_15850:
[----:B------:R-:W0:Y:S01]  /*4330*/  F2I.S64.TRUNC R2, R2 ;  /* 0x0000000200027311 */ /* 0x000e22000020d900 */
[----:B------:R-:W-:Y:S02]  /*4340*/  IMAD.MOV.U32 R28, RZ, RZ, R29 ;  /* 0x000000ffff1c7224 */ /* 0x000fe400078e001d */
[----:B0-----:R-:W-:-:S05]  /*4350*/  IMAD.MOV.U32 R5, RZ, RZ, R2 ;  /* 0x000000ffff057224 */ /* 0x001fca00078e0002 */
[----:B------:R0:W-:Y:S01]  /*4360*/  STG.E.U8 [R8.64], R5 ;  /* 0x0000000508007986 */ /* 0x0001e2000c101124 */
[----:B------:R-:W-:Y:S05]  /*4370*/  BRA `(.L_x_15846) ;  /* 0x00000e8000007947 */ /* 0x000fea0003800000 */
.L_x_15849:
        /* <DEDUP_REMOVED lines=10> */
.L_x_15853:
[----:B------:R-:W0:Y:S01]  /*4420*/  F2I.FTZ.TRUNC.NTZ R3, R2 ;  /* 0x0000000200037305 */ /* 0x000e22000021f100 */
[----:B------:R-:W-:Y:S01]  /*4430*/  IMAD.MOV.U32 R28, RZ, RZ, R29 ;  /* 0x000000ffff1c7224 */ /* 0x000fe200078e001d */
[----:B0-----:R0:W-:Y:S01]  /*4440*/  STG.E [R8.64], R3 ;  /* 0x0000000308007986 */ /* 0x0011e2000c101924 */
[----:B------:R-:W-:Y:S05]  /*4450*/  BRA `(.L_x_15846) ;  /* 0x00000da000007947 */ /* 0x000fea0003800000 */
.L_x_15852:
[----:B------:R-:W0:Y:S01]  /*4460*/  F2I.FTZ.TRUNC.NTZ R3, R2 ;  /* 0x0000000200037305 */ /* 0x000e22000021f100 */
[----:B------:R-:W-:Y:S01]  /*4470*/  IMAD.MOV.U32 R28, RZ, RZ, R29 ;  /* 0x000000ffff1c7224 */ /* 0x000fe200078e001d */
[----:B0-----:R0:W-:Y:S01]  /*4480*/  STG.E.U16 [R8.64], R3 ;  /* 0x0000000308007986 */ /* 0x0011e2000c101524 */
[----:B------:R-:W-:Y:S05]  /*4490*/  BRA `(.L_x_15846) ;  /* 0x00000d6000007947 */ /* 0x000fea0003800000 */
.L_x_15848:
        /* <DEDUP_REMOVED lines=9> */
.L_x_15855:
[----:B------:R-:W-:Y:S01]  /*4530*/  F2FP.PACK_AB R2, RZ, R2 ;  /* 0x00000002ff02723e */ /* 0x000fe200000000ff */
[----:B------:R-:W-:-:S04]  /*4540*/  IMAD.MOV.U32 R28, RZ, RZ, R29 ;  /* 0x000000ffff1c7224 */ /* 0x000fc800078e001d */
[----:B------:R0:W-:Y:S01]  /*4550*/  STG.E.U16 [R8.64], R2 ;  /* 0x0000000208007986 */ /* 0x0001e2000c101524 */
[----:B------:R-:W-:Y:S05]  /*4560*/  BRA `(.L_x_15846) ;  /* 0x00000c9000007947 */ /* 0x000fea0003800000 */
.L_x_15854:
        /* <DEDUP_REMOVED lines=9> */
.L_x_15857:
[----:B------:R-:W-:Y:S01]  /*4600*/  F2FP.PACK_AB R3, R3, R2 ;  /* 0x000000020303723e */ /* 0x000fe200000000ff */
[----:B------:R-:W-:-:S04]  /*4610*/  IMAD.MOV.U32 R28, RZ, RZ, R29 ;  /* 0x000000ffff1c7224 */ /* 0x000fc800078e001d */
[----:B------:R0:W-:Y:S01]  /*4620*/  STG.E [R8.64], R3 ;  /* 0x0000000308007986 */ /* 0x0001e2000c101924 */
[----:B------:R-:W-:Y:S05]  /*4630*/  BRA `(.L_x_15846) ;  /* 0x00000bc000007947 */ /* 0x000fea0003800000 */
.L_x_15856:
[----:B------:R-:W-:Y:S02]  /*4640*/  FMUL.FTZ R2, R2, 1 ;  /* 0x3f80000002027820 */ /* 0x000fe40000410000 */
[----:B------:R-:W-:-:S04]  /*4650*/  IMAD.MOV.U32 R28, RZ, RZ, R29 ;  /* 0x000000ffff1c7224 */ /* 0x000fc800078e001d */
[----:B------:R-:W0:Y:S02]  /*4660*/  F2F.F64.F32 R2, R2 ;  /* 0x0000000200027310 */ /* 0x000e240000201800 */
[----:B0-----:R0:W-:Y:S01]  /*4670*/  STG.E.64 [R8.64], R2 ;  /* 0x0000000208007986 */ /* 0x0011e2000c101b24 */
[----:B------:R-:W-:Y:S05]  /*4680*/  BRA `(.L_x_15846) ;  /* 0x00000b7000007947 */ /* 0x000fea0003800000 */
.L_x_15847:
        /* <DEDUP_REMOVED lines=15> */
.L_x_15860:
[----:B------:R-:W-:Y:S02]  /*4780*/  FMUL.FTZ R6, R3, 1 ;  /* 0x3f80000003067820 */ /* 0x000fe40000410000 */
[----:B------:R-:W-:Y:S02]  /*4790*/  FMUL.FTZ R4, R2, 1 ;  /* 0x3f80000002047820 */ /* 0x000fe40000410000 */
[----:B------:R-:W-:Y:S02]  /*47a0*/  IMAD.MOV.U32 R28, RZ, RZ, R29 ;  /* 0x000000ffff1c7224 */ /* 0x000fe400078e001d */
[----:B------:R-:W-:Y:S08]  /*47b0*/  F2F.F64.F32 R6, R6 ;  /* 0x0000000600067310 */ /* 0x000ff00000201800 */
[----:B------:R-:W0:Y:S02]  /*47c0*/  F2F.F64.F32 R4, R4 ;  /* 0x0000000400047310 */ /* 0x000e240000201800 */
[----:B0-----:R0:W-:Y:S01]  /*47d0*/  STG.E.128 [R8.64], R4 ;  /* 0x0000000408007986 */ /* 0x0011e2000c101d24 */
[----:B------:R-:W-:Y:S05]  /*47e0*/  BRA `(.L_x_15846) ;  /* 0x00000a1000007947 */ /* 0x000fea0003800000 */
.L_x_15859:
        /* <DEDUP_REMOVED lines=20> */
.L_x_15864:
[----:B------:R-:W-:Y:S05]  /*4930*/  BSYNC B0 ;  /* 0x0000000000007941 */ /* 0x000fea0003800000 */
.L_x_15863:
[----:B------:R-:W-:Y:S01]  /*4940*/  LOP3.LUT R5, R0, R5, RZ, 0xfc, !PT ;  /* 0x0000000500057212 */ /* 0x000fe200078efcff */
[----:B------:R-:W-:-:S04]  /*4950*/  IMAD.MOV.U32 R28, RZ, RZ, R29 ;  /* 0x000000ffff1c7224 */ /* 0x000fc800078e001d */
[----:B------:R0:W-:Y:S01]  /*4960*/  STG.E.U8 [R8.64], R5 ;  /* 0x0000000508007986 */ /* 0x0001e2000c101124 */
[----:B------:R-:W-:Y:S05]  /*4970*/  BRA `(.L_x_15846) ;  /* 0x0000088000007947 */ /* 0x000fea0003800000 */
.L_x_15862:
        /* <DEDUP_REMOVED lines=12> */
.L_x_15866:
[----:B------:R-:W-:Y:S01]  /*4a40*/  IMAD.MOV.U32 R0, RZ, RZ, 0x7f ;  /* 0x0000007fff007424 */ /* 0x000fe200078e00ff */
[----:B------:R-:W-:-:S04]  /*4a50*/  ISETP.GT.U32.AND P0, PT, R4, 0x7f800000, PT ;  /* 0x7f8000000400780c */ /* 0x000fc80003f04070 */
[----:B------:R-:W-:-:S04]  /*4a60*/  SEL R0, R0, 0x7c, P0 ;  /* 0x0000007c00007807 */ /* 0x000fc80000000000 */
.L_x_15867:
[----:B------:R-:W-:Y:S05]  /*4a70*/  BSYNC B0 ;  /* 0x0000000000007941 */ /* 0x000fea0003800000 */
.L_x_15865:
[----:B------:R-:W-:Y:S01]  /*4a80*/  LOP3.LUT R2, R2, 0x80000000, RZ, 0xc0, !PT ;  /* 0x8000000002027812 */ /* 0x000fe200078ec0ff */
[----:B------:R-:W-:-:S03]  /*4a90*/  IMAD.MOV.U32 R28, RZ, RZ, R29 ;  /* 0x000000ffff1c7224 */ /* 0x000fc600078e001d */
[----:B------:R-:W-:-:S04]  /*4aa0*/  SHF.R.U32.HI R3, RZ, 0x18, R2 ;  /* 0x00000018ff037819 */ /* 0x000fc80000011602 */
[----:B------:R-:W-:-:S05]  /*4ab0*/  LOP3.LUT R3, R0, R3, RZ, 0xfc, !PT ;  /* 0x0000000300037212 */ /* 0x000fca00078efcff */
[----:B------:R0:W-:Y:S01]  /*4ac0*/  STG.E.U8 [R8.64], R3 ;  /* 0x0000000308007986 */ /* 0x0001e2000c101124 */
[----:B------:R-:W-:Y:S05]  /*4ad0*/  BRA `(.L_x_15846) ;  /* 0x0000072000007947 */ /* 0x000fea0003800000 */
.L_x_15861:
[----:B------:R-:W-:Y:S01]  /*4ae0*/  F2FP.BF16.PACK_AB R2, RZ, R2 ;  /* 0x00000002ff02723e */ /* 0x000fe200000010ff */
[----:B------:R-:W-:-:S04]  /*4af0*/  IMAD.MOV.U32 R28, RZ, RZ, R29 ;  /* 0x000000ffff1c7224 */ /* 0x000fc800078e001d */
[----:B------:R0:W-:Y:S01]  /*4b00*/  STG.E.U16 [R8.64], R2 ;  /* 0x0000000208007986 */ /* 0x0001e2000c101524 */
[----:B------:R-:W-:Y:S05]  /*4b10*/  BRA `(.L_x_15846) ;  /* 0x000006e000007947 */ /* 0x000fea0003800000 */
.L_x_15858:
        /* <DEDUP_REMOVED lines=12> */
.L_x_15870:
        /* <DEDUP_REMOVED lines=16> */
.L_x_15873:
[----:B------:R-:W-:-:S04]  /*4ce0*/  LOP3.LUT R2, R2, 0x80000000, RZ, 0xc0, !PT ;  /* 0x8000000002027812 */ /* 0x000fc800078ec0ff */
[----:B------:R-:W-:-:S04]  /*4cf0*/  SHF.R.U32.HI R3, RZ, 0x18, R2 ;  /* 0x00000018ff037819 */ /* 0x000fc80000011602 */
[----:B------:R-:W-:-:S04]  /*4d00*/  LOP3.LUT R0, R0, R3, RZ, 0xfc, !PT ;  /* 0x0000000300007212 */ /* 0x000fc800078efcff */
[----:B------:R-:W-:Y:S02]  /*4d10*/  PRMT R4, R0, 0x7610, R4 ;  /* 0x0000761000047816 */ /* 0x000fe40000000004 */
.L_x_15872:
[----:B------:R-:W-:Y:S05]  /*4d20*/  BSYNC B0 ;  /* 0x0000000000007941 */ /* 0x000fea0003800000 */
.L_x_15871:
[----:B------:R0:W-:Y:S01]  /*4d30*/  STG.E.U8 [R8.64], R4 ;  /* 0x0000000408007986 */ /* 0x0001e2000c101124 */
[----:B------:R-:W-:Y:S01]  /*4d40*/  IMAD.MOV.U32 R28, RZ, RZ, R29 ;  /* 0x000000ffff1c7224 */ /* 0x000fe200078e001d */
[----:B------:R-:W-:Y:S05]  /*4d50*/  BRA `(.L_x_15846) ;  /* 0x000004a000007947 */ /* 0x000fea0003800000 */
.L_x_15869:
        /* <DEDUP_REMOVED lines=16> */
.L_x_15876:
[----:B------:R-:W-:-:S04]  /*4e60*/  LOP3.LUT R2, R2, 0x80000000, RZ, 0xc0, !PT ;  /* 0x8000000002027812 */ /* 0x000fc800078ec0ff */
[----:B------:R-:W-:-:S04]  /*4e70*/  SHF.R.U32.HI R3, RZ, 0x18, R2 ;  /* 0x00000018ff037819 */ /* 0x000fc80000011602 */
[----:B------:R-:W-:-:S04]  /*4e80*/  LOP3.LUT R0, R0, R3, RZ, 0xfc, !PT ;  /* 0x0000000300007212 */ /* 0x000fc800078efcff */
[----:B------:R-:W-:Y:S02]  /*4e90*/  PRMT R4, R0, 0x7610, R4 ;  /* 0x0000761000047816 */ /* 0x000fe40000000004 */
.L_x_15875:
[----:B------:R-:W-:Y:S05]  /*4ea0*/  BSYNC B0 ;  /* 0x0000000000007941 */ /* 0x000fea0003800000 */
.L_x_15874:
[----:B------:R0:W-:Y:S01]  /*4eb0*/  STG.E.U8 [R8.64], R4 ;  /* 0x0000000408007986 */ /* 0x0001e2000c101124 */
[----:B------:R-:W-:Y:S01]  /*4ec0*/  IMAD.MOV.U32 R28, RZ, RZ, R29 ;  /* 0x000000ffff1c7224 */ /* 0x000fe200078e001d */
[----:B------:R-:W-:Y:S05]  /*4ed0*/  BRA `(.L_x_15846) ;  /* 0x0000032000007947 */ /* 0x000fea0003800000 */
.L_x_15868:
        /* <DEDUP_REMOVED lines=22> */
.L_x_15851:
        /* <DEDUP_REMOVED lines=21> */
.L_x_15878:
[----:B------:R-:W0:Y:S01]  /*5190*/  F2I.U64.TRUNC R2, R2 ;  /* 0x0000000200027311 */ /* 0x000e22000020d800 */
[----:B------:R-:W-:Y:S01]  /*51a0*/  IMAD.MOV.U32 R28, RZ, RZ, R29 ;  /* 0x000000ffff1c7224 */ /* 0x000fe200078e001d */
[----:B0-----:R0:W-:Y:S01]  /*51b0*/  STG.E.64 [R8.64], R2 ;  /* 0x0000000208007986 */ /* 0x0011e2000c101b24 */
[----:B------:R-:W-:Y:S05]  /*51c0*/  BRA `(.L_x_15846) ;  /* 0x0000003000007947 */ /* 0x000fea0003800000 */
.L_x_15877:
[----:B------:R-:W0:Y:S01]  /*51d0*/  F2I.FTZ.U32.TRUNC.NTZ R3, R2 ;  /* 0x0000000200037305 */ /* 0x000e22000021f000 */
[----:B------:R-:W-:Y:S01]  /*51e0*/  IMAD.MOV.U32 R28, RZ, RZ, R29 ;  /* 0x000000ffff1c7224 */ /* 0x000fe200078e001d */
[----:B0-----:R0:W-:Y:S06]  /*51f0*/  STG.E [R8.64], R3 ;  /* 0x0000000308007986 */ /* 0x0011ec000c101924 */
.L_x_15846:
[----:B----4-:R-:W-:Y:S05]  /*5200*/  BSYNC B6 ;  /* 0x0000000000067941 */ /* 0x010fea0003800000 */
.L_x_15845:
[----:B------:R-:W-:Y:S01]  /*5210*/  IMAD.MOV.U32 R16, RZ, RZ, -0x200 ;  /* 0xfffffe00ff107424 */ /* 0x000fe200078e00ff */
[----:B------:R-:W-:Y:S03]  /*5220*/  BSSY B6, `(.L_x_15879) ;  /* 0x00001df000067945 */ /* 0x000fe60003800000 */
[----:B0-----:R-:W-:-:S05]  /*5230*/  IMAD R16, R23, R16, c[0x0][0x160] ;  /* 0x0000580017107624 */ /* 0x001fca00078e0210 */
[----:B------:R-:W-:-:S13]  /*5240*/  ISETP.GE.AND P0, PT, R28, R16, PT ;  /* 0x000000101c00720c */ /* 0x000fda0003f06270 */
[----:B------:R-:W-:Y:S05]  /*5250*/  @P0 BRA `(.L_x_15880) ;  /* 0x00001db000000947 */ /* 0x000fea0003800000 */
[----:B------:R-:W0:Y:S01]  /*5260*/  LDC.U8 R17, c[0x0][0x194] ;  /* 0x00006500ff117b82 */ /* 0x000e220000000000 */
[----:B------:R-:W-:-:S04]  /*5270*/  IMAD R0, R23, 0x200, R28 ;  /* 0x0000020017007824 */ /* 0x000fc800078e021c */
[----:B------:R-:W-:-:S05]  /*5280*/  IMAD R2, R0, c[0x0][0x198], RZ ;  /* 0x0000660000027a24 */ /* 0x000fca00078e02ff */
[----:B------:R-:W-:Y:S02]  /*5290*/  IADD3 R2, P0, R2, c[0x0][0x178], RZ ;  /* 0x00005e0002027a10 */ /* 0x000fe40007f1e0ff */
[----:B0-----:R-:W-:-:S05]  /*52a0*/  PRMT R3, R17, 0x9910, RZ ;  /* 0x0000991011037816 */ /* 0x001fca00000000ff */
[----:B------:R-:W-:Y:S02]  /*52b0*/  IMAD.MOV.U32 R0, RZ, RZ, R3 ;  /* 0x000000ffff007224 */ /* 0x000fe400078e0003 */
[----:B------:R-:W-:-:S03]  /*52c0*/  IMAD.X R3, RZ, RZ, c[0x0][0x17c], P0 ;  /* 0x00005f00ff037624 */ /* 0x000fc600000e06ff */
        /* <DEDUP_REMOVED lines=13> */
.L_x_15884:
[----:B------:R-:W0:Y:S02]  /*53a0*/  F2I.S64.TRUNC R24, R24 ;  /* 0x0000001800187311 */ /* 0x000e24000020d900 */
[----:B0-----:R-:W-:-:S05]  /*53b0*/  IMAD.MOV.U32 R5, RZ, RZ, R24 ;  /* 0x000000ffff057224 */ /* 0x001fca00078e0018 */
[----:B------:R0:W-:Y:S01]  /*53c0*/  STG.E.U8 [R2.64], R5 ;  /* 0x0000000502007986 */ /* 0x0001e2000c101124 */
[----:B------:R-:W-:Y:S05]  /*53d0*/  BRA `(.L_x_15886) ;  /* 0x00000d4000007947 */ /* 0x000fea0003800000 */
.L_x_15883:
        /* <DEDUP_REMOVED lines=9> */
.L_x_15888:
[----:B------:R-:W0:Y:S02]  /*5470*/  F2I.FTZ.TRUNC.NTZ R5, R24 ;  /* 0x0000001800057305 */ /* 0x000e24000021f100 */
[----:B0-----:R0:W-:Y:S01]  /*5480*/  STG.E [R2.64], R5 ;  /* 0x0000000502007986 */ /* 0x0011e2000c101924 */
[----:B------:R-:W-:Y:S05]  /*5490*/  BRA `(.L_x_15886) ;  /* 0x00000c8000007947 */ /* 0x000fea0003800000 */
.L_x_15887:
[----:B------:R-:W0:Y:S02]  /*54a0*/  F2I.FTZ.TRUNC.NTZ R5, R24 ;  /* 0x0000001800057305 */ /* 0x000e24000021f100 */
[----:B0-----:R0:W-:Y:S01]  /*54b0*/  STG.E.U16 [R2.64], R5 ;  /* 0x0000000502007986 */ /* 0x0011e2000c101524 */
[----:B------:R-:W-:Y:S05]  /*54c0*/  BRA `(.L_x_15886) ;  /* 0x00000c5000007947 */ /* 0x000fea0003800000 */
.L_x_15882:
        /* <DEDUP_REMOVED lines=8> */
.L_x_15890:
[----:B------:R-:W-:-:S05]  /*5550*/  F2FP.PACK_AB R24, RZ, R24 ;  /* 0x00000018ff18723e */ /* 0x000fca00000000ff */
[----:B------:R0:W-:Y:S01]  /*5560*/  STG.E.U16 [R2.64], R24 ;  /* 0x0000001802007986 */ /* 0x0001e2000c101524 */
[----:B------:R-:W-:Y:S05]  /*5570*/  BRA `(.L_x_15886) ;  /* 0x00000ba000007947 */ /* 0x000fea0003800000 */
.L_x_15889:
        /* <DEDUP_REMOVED lines=8> */
.L_x_15892:
[----:B------:R-:W-:-:S05]  /*5600*/  F2FP.PACK_AB R25, R25, R24 ;  /* 0x000000181919723e */ /* 0x000fca00000000ff */
[----:B------:R0:W-:Y:S01]  /*5610*/  STG.E [R2.64], R25 ;  /* 0x0000001902007986 */ /* 0x0001e2000c101924 */
[----:B------:R-:W-:Y:S05]  /*5620*/  BRA `(.L_x_15886) ;  /* 0x00000af000007947 */ /* 0x000fea0003800000 */
.L_x_15891:
[----:B------:R-:W-:-:S06]  /*5630*/  FMUL.FTZ R4, R24, 1 ;  /* 0x3f80000018047820 */ /* 0x000fcc0000410000 */
[----:B------:R-:W0:Y:S02]  /*5640*/  F2F.F64.F32 R4, R4 ;  /* 0x0000000400047310 */ /* 0x000e240000201800 */
[----:B0-----:R0:W-:Y:S01]  /*5650*/  STG.E.64 [R2.64], R4 ;  /* 0x0000000402007986 */ /* 0x0011e2000c101b24 */
[----:B------:R-:W-:Y:S05]  /*5660*/  BRA `(.L_x_15886) ;  /* 0x00000ab000007947 */ /* 0x000fea0003800000 */
.L_x_15881:
        /* <DEDUP_REMOVED lines=14> */
.L_x_15895:
[----:B------:R-:W-:Y:S02]  /*5750*/  FMUL.FTZ R6, R25, 1 ;  /* 0x3f80000019067820 */ /* 0x000fe40000410000 */
[----:B------:R-:W-:-:S04]  /*5760*/  FMUL.FTZ R4, R24, 1 ;  /* 0x3f80000018047820 */ /* 0x000fc80000410000 */
[----:B------:R-:W-:Y:S08]  /*5770*/  F2F.F64.F32 R6, R6 ;  /* 0x0000000600067310 */ /* 0x000ff00000201800 */
[----:B------:R-:W0:Y:S02]  /*5780*/  F2F.F64.F32 R4, R4 ;  /* 0x0000000400047310 */ /* 0x000e240000201800 */
[----:B0-----:R0:W-:Y:S01]  /*5790*/  STG.E.128 [R2.64], R4 ;  /* 0x0000000402007986 */ /* 0x0011e2000c101d24 */
[----:B------:R-:W-:Y:S05]  /*57a0*/  BRA `(.L_x_15886) ;  /* 0x0000097000007947 */ /* 0x000fea0003800000 */
.L_x_15894:
        /* <DEDUP_REMOVED lines=20> */
.L_x_15899:
[----:B------:R-:W-:Y:S05]  /*58f0*/  BSYNC B0 ;  /* 0x0000000000007941 */ /* 0x000fea0003800000 */
.L_x_15898:
[----:B------:R-:W-:-:S05]  /*5900*/  LOP3.LUT R7, R0, R7, RZ, 0xfc, !PT ;  /* 0x0000000700077212 */ /* 0x000fca00078efcff */
[----:B------:R0:W-:Y:S01]  /*5910*/  STG.E.U8 [R2.64], R7 ;  /* 0x0000000702007986 */ /* 0x0001e2000c101124 */
[----:B------:R-:W-:Y:S05]  /*5920*/  BRA `(.L_x_15886) ;  /* 0x000007f000007947 */ /* 0x000fea0003800000 */
.L_x_15897:
        /* <DEDUP_REMOVED lines=12> */
.L_x_15901:
[----:B------:R-:W-:Y:S01]  /*59f0*/  IMAD.MOV.U32 R0, RZ, RZ, 0x7f ;  /* 0x0000007fff007424 */ /* 0x000fe200078e00ff */
[----:B------:R-:W-:-:S04]  /*5a00*/  ISETP.GT.U32.AND P0, PT, R4, 0x7f800000, PT ;  /* 0x7f8000000400780c */ /* 0x000fc80003f04070 */
[----:B------:R-:W-:-:S04]  /*5a10*/  SEL R0, R0, 0x7c, P0 ;  /* 0x0000007c00007807 */ /* 0x000fc80000000000 */
.L_x_15902:
[----:B------:R-:W-:Y:S05]  /*5a20*/  BSYNC B0 ;  /* 0x0000000000007941 */ /* 0x000fea0003800000 */
.L_x_15900:
[----:B------:R-:W-:-:S04]  /*5a30*/  LOP3.LUT R24, R24, 0x80000000, RZ, 0xc0, !PT ;  /* 0x8000000018187812 */ /* 0x000fc800078ec0ff */
[----:B------:R-:W-:-:S04]  /*5a40*/  SHF.R.U32.HI R5, RZ, 0x18, R24 ;  /* 0x00000018ff057819 */ /* 0x000fc80000011618 */
[----:B------:R-:W-:-:S05]  /*5a50*/  LOP3.LUT R5, R0, R5, RZ, 0xfc, !PT ;  /* 0x0000000500057212 */ /* 0x000fca00078efcff */
[----:B------:R0:W-:Y:S01]  /*5a60*/  STG.E.U8 [R2.64], R5 ;  /* 0x0000000502007986 */ /* 0x0001e2000c101124 */
[----:B------:R-:W-:Y:S05]  /*5a70*/  BRA `(.L_x_15886) ;  /* 0x000006a000007947 */ /* 0x000fea0003800000 */
.L_x_15896:
[----:B------:R-:W-:-:S05]  /*5a80*/  F2FP.BF16.PACK_AB R24, RZ, R24 ;  /* 0x00000018ff18723e */ /* 0x000fca00000010ff */
[----:B------:R0:W-:Y:S01]  /*5a90*/  STG.E.U16 [R2.64], R24 ;  /* 0x0000001802007986 */ /* 0x0001e2000c101524 */
[----:B------:R-:W-:Y:S05]  /*5aa0*/  BRA `(.L_x_15886) ;  /* 0x0000067000007947 */ /* 0x000fea0003800000 */
.L_x_15893:
        /* <DEDUP_REMOVED lines=11> */
.L_x_15905:
        /* <DEDUP_REMOVED lines=16> */
.L_x_15908:
[----:B------:R-:W-:-:S04]  /*5c60*/  LOP3.LUT R24, R24, 0x80000000, RZ, 0xc0, !PT ;  /* 0x8000000018187812 */ /* 0x000fc800078ec0ff */
[----:B------:R-:W-:-:S04]  /*5c70*/  SHF.R.U32.HI R5, RZ, 0x18, R24 ;  /* 0x00000018ff057819 */ /* 0x000fc80000011618 */
[----:B------:R-:W-:-:S04]  /*5c80*/  LOP3.LUT R4, R4, R5, RZ, 0xfc, !PT ;  /* 0x0000000504047212 */ /* 0x000fc800078efcff */
[----:B------:R-:W-:Y:S02]  /*5c90*/  PRMT R0, R4, 0x7610, R0 ;  /* 0x0000761004007816 */ /* 0x000fe40000000000 */
.L_x_15907:
[----:B------:R-:W-:Y:S05]  /*5ca0*/  BSYNC B0 ;  /* 0x0000000000007941 */ /* 0x000fea0003800000 */
.L_x_15906:
[----:B------:R0:W-:Y:S01]  /*5cb0*/  STG.E.U8 [R2.64], R0 ;  /* 0x0000000002007986 */ /* 0x0001e2000c101124 */
[----:B------:R-:W-:Y:S05]  /*5cc0*/  BRA `(.L_x_15886) ;  /* 0x0000045000007947 */ /* 0x000fea0003800000 */
.L_x_15904:
        /* <DEDUP_REMOVED lines=16> */
.L_x_15911:
[----:B------:R-:W-:-:S04]  /*5dd0*/  LOP3.LUT R24, R24, 0x80000000, RZ, 0xc0, !PT ;  /* 0x8000000018187812 */ /* 0x000fc800078ec0ff */
[----:B------:R-:W-:-:S04]  /*5de0*/  SHF.R.U32.HI R5, RZ, 0x18, R24 ;  /* 0x00000018ff057819 */ /* 0x000fc80000011618 */
[----:B------:R-:W-:-:S04]  /*5df0*/  LOP3.LUT R4, R4, R5, RZ, 0xfc, !PT ;  /* 0x0000000504047212 */ /* 0x000fc800078efcff */
[----:B------:R-:W-:Y:S02]  /*5e00*/  PRMT R0, R4, 0x7610, R0 ;  /* 0x0000761004007816 */ /* 0x000fe40000000000 */
.L_x_15910:
[----:B------:R-:W-:Y:S05]  /*5e10*/  BSYNC B0 ;  /* 0x0000000000007941 */ /* 0x000fea0003800000 */
.L_x_15909:
[----:B------:R0:W-:Y:S01]  /*5e20*/  STG.E.U8 [R2.64], R0 ;  /* 0x0000000002007986 */ /* 0x0001e2000c101124 */
[----:B------:R-:W-:Y:S05]  /*5e30*/  BRA `(.L_x_15886) ;  /* 0x000002e000007947 */ /* 0x000fea0003800000 */
.L_x_15903:
        /* <DEDUP_REMOVED lines=21> */
.L_x_15885:
        /* <DEDUP_REMOVED lines=20> */
.L_x_15913:
[----:B------:R-:W0:Y:S02]  /*60d0*/  F2I.U64.TRUNC R24, R24 ;  /* 0x0000001800187311 */ /* 0x000e24000020d800 */
[----:B0-----:R0:W-:Y:S01]  /*60e0*/  STG.E.64 [R2.64], R24 ;  /* 0x0000001802007986 */ /* 0x0011e2000c101b24 */
[----:B------:R-:W-:Y:S05]  /*60f0*/  BRA `(.L_x_15886) ;  /* 0x0000002000007947 */ /* 0x000fea0003800000 */
.L_x_15912:
[----:B------:R-:W0:Y:S02]  /*6100*/  F2I.FTZ.U32.TRUNC.NTZ R5, R24 ;  /* 0x0000001800057305 */ /* 0x000e24000021f000 */
[----:B0-----:R0:W-:Y:S02]  /*6110*/  STG.E [R2.64], R5 ;  /* 0x0000000502007986 */ /* 0x0011e4000c101924 */
.L_x_15886:
        /* <DEDUP_REMOVED lines=22> */
.L_x_15917:
[----:B------:R-:W0:Y:S02]  /*6280*/  F2I.S64.TRUNC R26, R26 ;  /* 0x0000001a001a7311 */ /* 0x000e24000020d900 */
[----:B0-----:R-:W-:-:S05]  /*6290*/  IMAD.MOV.U32 R5, RZ, RZ, R26 ;  /* 0x000000ffff057224 */ /* 0x001fca00078e001a */
[----:B------:R0:W-:Y:S01]  /*62a0*/  STG.E.U8 [R2.64], R5 ;  /* 0x0000000502007986 */ /* 0x0001e2000c101124 */
[----:B------:R-:W-:Y:S05]  /*62b0*/  BRA `(.L_x_15919) ;  /* 0x00000d4000007947 */ /* 0x000fea0003800000 */
.L_x_15916:
        /* <DEDUP_REMOVED lines=9> */
.L_x_15921:
[----:B------:R-:W0:Y:S02]  /*6350*/  F2I.FTZ.TRUNC.NTZ R5, R26 ;  /* 0x0000001a00057305 */ /* 0x000e24000021f100 */
[----:B0-----:R0:W-:Y:S01]  /*6360*/  STG.E [R2.64], R5 ;  /* 0x0000000502007986 */ /* 0x0011e2000c101924 */
[----:B------:R-:W-:Y:S05]  /*6370*/  BRA `(.L_x_15919) ;  /* 0x00000c8000007947 */ /* 0x000fea0003800000 */
.L_x_15920:
[----:B------:R-:W0:Y:S02]  /*6380*/  F2I.FTZ.TRUNC.NTZ R5, R26 ;  /* 0x0000001a00057305 */ /* 0x000e24000021f100 */
[----:B0-----:R0:W-:Y:S01]  /*6390*/  STG.E.U16 [R2.64], R5 ;  /* 0x0000000502007986 */ /* 0x0011e2000c101524 */
[----:B------:R-:W-:Y:S05]  /*63a0*/  BRA `(.L_x_15919) ;  /* 0x00000c5000007947 */ /* 0x000fea0003800000 */
.L_x_15915:
        /* <DEDUP_REMOVED lines=8> */
.L_x_15923:
[----:B------:R-:W-:-:S05]  /*6430*/  F2FP.PACK_AB R26, RZ, R26 ;  /* 0x0000001aff1a723e */ /* 0x000fca00000000ff */
[----:B------:R0:W-:Y:S01]  /*6440*/  STG.E.U16 [R2.64], R26 ;  /* 0x0000001a02007986 */ /* 0x0001e2000c101524 */
[----:B------:R-:W-:Y:S05]  /*6450*/  BRA `(.L_x_15919) ;  /* 0x00000ba000007947 */ /* 0x000fea0003800000 */
.L_x_15922:
        /* <DEDUP_REMOVED lines=8> */
.L_x_15925:
[----:B------:R-:W-:-:S05]  /*64e0*/  F2FP.PACK_AB R27, R27, R26 ;  /* 0x0000001a1b1b723e */ /* 0x000fca00000000ff */
[----:B------:R0:W-:Y:S01]  /*64f0*/  STG.E [R2.64], R27 ;  /* 0x0000001b02007986 */ /* 0x0001e2000c101924 */
[----:B------:R-:W-:Y:S05]  /*6500*/  BRA `(.L_x_15919) ;  /* 0x00000af000007947 */ /* 0x000fea0003800000 */
.L_x_15924:
[----:B------:R-:W-:-:S06]  /*6510*/  FMUL.FTZ R4, R26, 1 ;  /* 0x3f8000001a047820 */ /* 0x000fcc0000410000 */
[----:B------:R-:W0:Y:S02]  /*6520*/  F2F.F64.F32 R4, R4 ;  /* 0x0000000400047310 */ /* 0x000e240000201800 */
[----:B0-----:R0:W-:Y:S01]  /*6530*/  STG.E.64 [R2.64], R4 ;  /* 0x0000000402007986 */ /* 0x0011e2000c101b24 */
[----:B------:R-:W-:Y:S05]  /*6540*/  BRA `(.L_x_15919) ;  /* 0x00000ab000007947 */ /* 0x000fea0003800000 */
.L_x_15914:
        /* <DEDUP_REMOVED lines=14> */
.L_x_15928:
[----:B------:R-:W-:Y:S02]  /*6630*/  FMUL.FTZ R6, R27, 1 ;  /* 0x3f8000001b067820 */ /* 0x000fe40000410000 */
[----:B------:R-:W-:-:S04]  /*6640*/  FMUL.FTZ R4, R26, 1 ;  /* 0x3f8000001a047820 */ /* 0x000fc80000410000 */
[----:B------:R-:W-:Y:S08]  /*6650*/  F2F.F64.F32 R6, R6 ;  /* 0x0000000600067310 */ /* 0x000ff00000201800 */
[----:B------:R-:W0:Y:S02]  /*6660*/  F2F.F64.F32 R4, R4 ;  /* 0x0000000400047310 */ /* 0x000e240000201800 */
[----:B0-----:R0:W-:Y:S01]  /*6670*/  STG.E.128 [R2.64], R4 ;  /* 0x0000000402007986 */ /* 0x0011e2000c101d24 */
[----:B------:R-:W-:Y:S05]  /*6680*/  BRA `(.L_x_15919) ;  /* 0x0000097000007947 */ /* 0x000fea0003800000 */
.L_x_15927:
        /* <DEDUP_REMOVED lines=20> */
.L_x_15932:
[----:B------:R-:W-:Y:S05]  /*67d0*/  BSYNC B0 ;  /* 0x0000000000007941 */ /* 0x000fea0003800000 */
.L_x_15931:
[----:B------:R-:W-:-:S05]  /*67e0*/  LOP3.LUT R7, R0, R7, RZ, 0xfc, !PT ;  /* 0x0000000700077212 */ /* 0x000fca00078efcff */
[----:B------:R0:W-:Y:S01]  /*67f0*/  STG.E.U8 [R2.64], R7 ;  /* 0x0000000702007986 */ /* 0x0001e2000c101124 */
[----:B------:R-:W-:Y:S05]  /*6800*/  BRA `(.L_x_15919) ;  /* 0x000007f000007947 */ /* 0x000fea0003800000 */
.L_x_15930:
        /* <DEDUP_REMOVED lines=12> */
.L_x_15934:
[----:B------:R-:W-:Y:S01]  /*68d0*/  IMAD.MOV.U32 R0, RZ, RZ, 0x7f ;  /* 0x0000007fff007424 */ /* 0x000fe200078e00ff */
[----:B------:R-:W-:-:S04]  /*68e0*/  ISETP.GT.U32.AND P0, PT, R4, 0x7f800000, PT ;  /* 0x7f8000000400780c */ /* 0x000fc80003f04070 */
[----:B------:R-:W-:-:S04]  /*68f0*/  SEL R0, R0, 0x7c, P0 ;  /* 0x0000007c00007807 */ /* 0x000fc80000000000 */
.L_x_15935:
[----:B------:R-:W-:Y:S05]  /*6900*/  BSYNC B0 ;  /* 0x0000000000007941 */ /* 0x000fea0003800000 */
.L_x_15933:
[----:B------:R-:W-:-:S04]  /*6910*/  LOP3.LUT R26, R26, 0x80000000, RZ, 0xc0, !PT ;  /* 0x800000001a1a7812 */ /* 0x000fc800078ec0ff */
[----:B------:R-:W-:-:S04]  /*6920*/  SHF.R.U32.HI R5, RZ, 0x18, R26 ;  /* 0x00000018ff057819 */ /* 0x000fc8000001161a */
[----:B------:R-:W-:-:S05]  /*6930*/  LOP3.LUT R5, R0, R5, RZ, 0xfc, !PT ;  /* 0x0000000500057212 */ /* 0x000fca00078efcff */
[----:B------:R0:W-:Y:S01]  /*6940*/  STG.E.U8 [R2.64], R5 ;  /* 0x0000000502007986 */ /* 0x0001e2000c101124 */
[----:B------:R-:W-:Y:S05]  /*6950*/  BRA `(.L_x_15919) ;  /* 0x000006a000007947 */ /* 0x000fea0003800000 */
.L_x_15929:
[----:B------:R-:W-:-:S05]  /*6960*/  F2FP.BF16.PACK_AB R26, RZ, R26 ;  /* 0x0000001aff1a723e */ /* 0x000fca00000010ff */
[----:B------:R0:W-:Y:S01]  /*6970*/  STG.E.U16 [R2.64], R26 ;  /* 0x0000001a02007986 */ /* 0x0001e2000c101524 */
[----:B------:R-:W-:Y:S05]  /*6980*/  BRA `(.L_x_15919) ;  /* 0x0000067000007947 */ /* 0x000fea0003800000 */
.L_x_15926:
        /* <DEDUP_REMOVED lines=11> */
.L_x_15938:
        /* <DEDUP_REMOVED lines=16> */
.L_x_15941:
[----:B------:R-:W-:-:S04]  /*6b40*/  LOP3.LUT R26, R26, 0x80000000, RZ, 0xc0, !PT ;  /* 0x800000001a1a7812 */ /* 0x000fc800078ec0ff */
[----:B------:R-:W-:-:S04]  /*6b50*/  SHF.R.U32.HI R5, RZ, 0x18, R26 ;  /* 0x00000018ff057819 */ /* 0x000fc8000001161a */
[----:B------:R-:W-:-:S04]  /*6b60*/  LOP3.LUT R4, R4, R5, RZ, 0xfc, !PT ;  /* 0x0000000504047212 */ /* 0x000fc800078efcff */
[----:B------:R-:W-:Y:S02]  /*6b70*/  PRMT R0, R4, 0x7610, R0 ;  /* 0x0000761004007816 */ /* 0x000fe40000000000 */
.L_x_15940:
[----:B------:R-:W-:Y:S05]  /*6b80*/  BSYNC B0 ;  /* 0x0000000000007941 */ /* 0x000fea0003800000 */
.L_x_15939:
[----:B------:R0:W-:Y:S01]  /*6b90*/  STG.E.U8 [R2.64], R0 ;  /* 0x0000000002007986 */ /* 0x0001e2000c101124 */
[----:B------:R-:W-:Y:S05]  /*6ba0*/  BRA `(.L_x_15919) ;  /* 0x0000045000007947 */ /* 0x000fea0003800000 */
.L_x_15937:
        /* <DEDUP_REMOVED lines=16> */
.L_x_15944:
[----:B------:R-:W-:-:S04]  /*6cb0*/  LOP3.LUT R26, R26, 0x80000000, RZ, 0xc0, !PT ;  /* 0x800000001a1a7812 */ /* 0x000fc800078ec0ff */
[----:B------:R-:W-:-:S04]  /*6cc0*/  SHF.R.U32.HI R5, RZ, 0x18, R26 ;  /* 0x00000018ff057819 */ /* 0x000fc8000001161a */
[----:B------:R-:W-:-:S04]  /*6cd0*/  LOP3.LUT R4, R4, R5, RZ, 0xfc, !PT ;  /* 0x0000000504047212 */ /* 0x000fc800078efcff */
[----:B------:R-:W-:Y:S02]  /*6ce0*/  PRMT R0, R4, 0x7610, R0 ;  /* 0x0000761004007816 */ /* 0x000fe40000000000 */
.L_x_15943:
[----:B------:R-:W-:Y:S05]  /*6cf0*/  BSYNC B0 ;  /* 0x0000000000007941 */ /* 0x000fea0003800000 */
.L_x_15942:
[----:B------:R0:W-:Y:S01]  /*6d00*/  STG.E.U8 [R2.64], R0 ;  /* 0x0000000002007986 */ /* 0x0001e2000c101124 */
[----:B------:R-:W-:Y:S05]  /*6d10*/  BRA `(.L_x_15919) ;  /* 0x000002e000007947 */ /* 0x000fea0003800000 */
.L_x_15936:
        /* <DEDUP_REMOVED lines=21> */
.L_x_15918:
        /* <DEDUP_REMOVED lines=20> */
.L_x_15946:
[----:B------:R-:W0:Y:S02]  /*6fb0*/  F2I.U64.TRUNC R26, R26 ;  /* 0x0000001a001a7311 */ /* 0x000e24000020d800 */
[----:B0-----:R0:W-:Y:S01]  /*6fc0*/  STG.E.64 [R2.64], R26 ;  /* 0x0000001a02007986 */ /* 0x0011e2000c101b24 */
[----:B------:R-:W-:Y:S05]  /*6fd0*/  BRA `(.L_x_15919) ;  /* 0x0000002000007947 */ /* 0x000fea0003800000 */
.L_x_15945:
[----:B------:R-:W0:Y:S02]  /*6fe0*/  F2I.FTZ.U32.TRUNC.NTZ R5, R26 ;  /* 0x0000001a00057305 */ /* 0x000e24000021f000 */
[----:B0-----:R0:W-:Y:S02]  /*6ff0*/  STG.E [R2.64], R5 ;  /* 0x0000000502007986 */ /* 0x0011e4000c101924 */
.L_x_15919:
[----:B------:R-:W-:Y:S02]  /*7000*/  IADD3 R28, R28, 0x80, RZ ;  /* 0x000000801c1c7810 */ /* 0x000fe40007ffe0ff */
.L_x_15880:
[----:B------:R-:W-:Y:S05]  /*7010*/  BSYNC B6 ;  /* 0x0000000000067941 */ /* 0x000fea0003800000 */
.L_x_15879:
[----:B------:R-:W-:-:S13]  /*7020*/  ISETP.GE.AND P0, PT, R28, R16, PT ;  /* 0x000000101c00720c */ /* 0x000fda0003f06270 */
[----:B------:R-:W-:Y:S05]  /*7030*/  @P0 EXIT ;  /* 0x000000000000094d */ /* 0x000fea0003800000 */
[----:B0-----:R-:W0:Y:S01]  /*7040*/  S2R R0, SR_CTAID.X ;  /* 0x0000000000007919 */ /* 0x001e220000002500 */
[----:B------:R-:W1:Y:S01]  /*7050*/  LDC.U8 R4, c[0x0][0x194] ;  /* 0x00006500ff047b82 */ /* 0x000e620000000000 */
[----:B0-----:R-:W-:Y:S01]  /*7060*/  IMAD R28, R0, 0x200, R28 ;  /* 0x00000200001c7824 */ /* 0x001fe200078e021c */
[----:B-1----:R-:W-:-:S03]  /*7070*/  PRMT R0, R4, 0x9910, RZ ;  /* 0x0000991004007816 */ /* 0x002fc600000000ff */
        /* <DEDUP_REMOVED lines=16> */
.L_x_15950:
[----:B------:R-:W0:Y:S02]  /*7180*/  F2I.S64.TRUNC R18, R18 ;  /* 0x0000001200127311 */ /* 0x000e24000020d900 */
[----:B0-----:R-:W-:-:S05]  /*7190*/  IMAD.MOV.U32 R5, RZ, RZ, R18 ;  /* 0x000000ffff057224 */ /* 0x001fca00078e0012 */
[----:B------:R-:W-:Y:S01]  /*71a0*/  STG.E.U8 [R2.64], R5 ;  /* 0x0000000502007986 */ /* 0x000fe2000c101124 */
[----:B------:R-:W-:Y:S05]  /*71b0*/  EXIT ;  /* 0x000000000000794d */ /* 0x000fea0003800000 */
.L_x_15949:
        /* <DEDUP_REMOVED lines=9> */
.L_x_15953:
[----:B------:R-:W0:Y:S02]  /*7250*/  F2I.FTZ.TRUNC.NTZ R5, R18 ;  /* 0x0000001200057305 */ /* 0x000e24000021f100 */
[----:B0-----:R-:W-:Y:S01]  /*7260*/  STG.E [R2.64], R5 ;  /* 0x0000000502007986 */ /* 0x001fe2000c101924 */
[----:B------:R-:W-:Y:S05]  /*7270*/  EXIT ;  /* 0x000000000000794d */ /* 0x000fea0003800000 */
.L_x_15952:
[----:B------:R-:W0:Y:S02]  /*7280*/  F2I.FTZ.TRUNC.NTZ R5, R18 ;  /* 0x0000001200057305 */ /* 0x000e24000021f100 */
[----:B0-----:R-:W-:Y:S01]  /*7290*/  STG.E.U16 [R2.64], R5 ;  /* 0x0000000502007986 */ /* 0x001fe2000c101524 */
[----:B------:R-:W-:Y:S05]  /*72a0*/  EXIT ;  /* 0x000000000000794d */ /* 0x000fea0003800000 */
.L_x_15948:
        /* <DEDUP_REMOVED lines=8> */
.L_x_15955:
[----:B------:R-:W-:-:S05]  /*7330*/  F2FP.PACK_AB R18, RZ, R18 ;  /* 0x00000012ff12723e */ /* 0x000fca00000000ff */
[----:B------:R-:W-:Y:S01]  /*7340*/  STG.E.U16 [R2.64], R18 ;  /* 0x0000001202007986 */ /* 0x000fe2000c101524 */
[----:B------:R-:W-:Y:S05]  /*7350*/  EXIT ;  /* 0x000000000000794d */ /* 0x000fea0003800000 */
.L_x_15954:
        /* <DEDUP_REMOVED lines=8> */
.L_x_15957:
[----:B------:R-:W-:-:S05]  /*73e0*/  F2FP.PACK_AB R19, R19, R18 ;  /* 0x000000121313723e */ /* 0x000fca00000000ff */
[----:B------:R-:W-:Y:S01]  /*73f0*/  STG.E [R2.64], R19 ;  /* 0x0000001302007986 */ /* 0x000fe2000c101924 */
[----:B------:R-:W-:Y:S05]  /*7400*/  EXIT ;  /* 0x000000000000794d */ /* 0x000fea0003800000 */
.L_x_15956:
[----:B------:R-:W-:-:S06]  /*7410*/  FMUL.FTZ R4, R18, 1 ;  /* 0x3f80000012047820 */ /* 0x000fcc0000410000 */
[----:B------:R-:W0:Y:S02]  /*7420*/  F2F.F64.F32 R4, R4 ;  /* 0x0000000400047310 */ /* 0x000e240000201800 */
[----:B0-----:R-:W-:Y:S01]  /*7430*/  STG.E.64 [R2.64], R4 ;  /* 0x0000000402007986 */ /* 0x001fe2000c101b24 */
[----:B------:R-:W-:Y:S05]  /*7440*/  EXIT ;  /* 0x000000000000794d */ /* 0x000fea0003800000 */
.L_x_15947:
        /* <DEDUP_REMOVED lines=14> */
.L_x_15960:
[----:B------:R-:W-:Y:S02]  /*7530*/  FMUL.FTZ R6, R19, 1 ;  /* 0x3f80000013067820 */ /* 0x000fe40000410000 */
[----:B------:R-:W-:-:S04]  /*7540*/  FMUL.FTZ R4, R18, 1 ;  /* 0x3f80000012047820 */ /* 0x000fc80000410000 */
[----:B------:R-:W-:Y:S08]  /*7550*/  F2F.F64.F32 R6, R6 ;  /* 0x0000000600067310 */ /* 0x000ff00000201800 */
[----:B------:R-:W0:Y:S02]  /*7560*/  F2F.F64.F32 R4, R4 ;  /* 0x0000000400047310 */ /* 0x000e240000201800 */
[----:B0-----:R-:W-:Y:S01]  /*7570*/  STG.E.128 [R2.64], R4 ;  /* 0x0000000402007986 */ /* 0x001fe2000c101d24 */
[----:B------:R-:W-:Y:S05]  /*7580*/  EXIT ;  /* 0x000000000000794d */ /* 0x000fea0003800000 */
.L_x_15959:
        /* <DEDUP_REMOVED lines=20> */
.L_x_15964:
[----:B------:R-:W-:Y:S05]  /*76d0*/  BSYNC B0 ;  /* 0x0000000000007941 */ /* 0x000fea0003800000 */
.L_x_15963:
[----:B------:R-:W-:-:S05]  /*76e0*/  LOP3.LUT R7, R0, R7, RZ, 0xfc, !PT ;  /* 0x0000000700077212 */ /* 0x000fca00078efcff */
[----:B------:R-:W-:Y:S01]  /*76f0*/  STG.E.U8 [R2.64], R7 ;  /* 0x0000000702007986 */ /* 0x000fe2000c101124 */
[----:B------:R-:W-:Y:S05]  /*7700*/  EXIT ;  /* 0x000000000000794d */ /* 0x000fea0003800000 */
.L_x_15962:
        /* <DEDUP_REMOVED lines=12> */
.L_x_15966:
[----:B------:R-:W-:Y:S01]  /*77d0*/  IMAD.MOV.U32 R0, RZ, RZ, 0x7f ;  /* 0x0000007fff007424 */ /* 0x000fe200078e00ff */
[----:B------:R-:W-:-:S04]  /*77e0*/  ISETP.GT.U32.AND P0, PT, R4, 0x7f800000, PT ;  /* 0x7f8000000400780c */ /* 0x000fc80003f04070 */
[----:B------:R-:W-:-:S04]  /*77f0*/  SEL R0, R0, 0x7c, P0 ;  /* 0x0000007c00007807 */ /* 0x000fc80000000000 */
.L_x_15967:
[----:B------:R-:W-:Y:S05]  /*7800*/  BSYNC B0 ;  /* 0x0000000000007941 */ /* 0x000fea0003800000 */
.L_x_15965:
[----:B------:R-:W-:-:S04]  /*7810*/  LOP3.LUT R18, R18, 0x80000000, RZ, 0xc0, !PT ;  /* 0x8000000012127812 */ /* 0x000fc800078ec0ff */
[----:B------:R-:W-:-:S04]  /*7820*/  SHF.R.U32.HI R5, RZ, 0x18, R18 ;  /* 0x00000018ff057819 */ /* 0x000fc80000011612 */
[----:B------:R-:W-:-:S05]  /*7830*/  LOP3.LUT R5, R0, R5, RZ, 0xfc, !PT ;  /* 0x0000000500057212 */ /* 0x000fca00078efcff */
[----:B------:R-:W-:Y:S01]  /*7840*/  STG.E.U8 [R2.64], R5 ;  /* 0x0000000502007986 */ /* 0x000fe2000c101124 */
[----:B------:R-:W-:Y:S05]  /*7850*/  EXIT ;  /* 0x000000000000794d */ /* 0x000fea0003800000 */
.L_x_15961:
[----:B------:R-:W-:-:S05]  /*7860*/  F2FP.BF16.PACK_AB R18, RZ, R18 ;  /* 0x00000012ff12723e */ /* 0x000fca00000010ff */
[----:B------:R-:W-:Y:S01]  /*7870*/  STG.E.U16 [R2.64], R18 ;  /* 0x0000001202007986 */ /* 0x000fe2000c101524 */
[----:B------:R-:W-:Y:S05]  /*7880*/  EXIT ;  /* 0x000000000000794d */ /* 0x000fea0003800000 */
.L_x_15958:
        /* <DEDUP_REMOVED lines=11> */
.L_x_15970:
        /* <DEDUP_REMOVED lines=16> */
.L_x_15973:
[----:B------:R-:W-:-:S04]  /*7a40*/  LOP3.LUT R18, R18, 0x80000000, RZ, 0xc0, !PT ;  /* 0x8000000012127812 */ /* 0x000fc800078ec0ff */
[----:B------:R-:W-:-:S04]  /*7a50*/  SHF.R.U32.HI R5, RZ, 0x18, R18 ;  /* 0x00000018ff057819 */ /* 0x000fc80000011612 */
[----:B------:R-:W-:-:S04]  /*7a60*/  LOP3.LUT R4, R4, R5, RZ, 0xfc, !PT ;  /* 0x0000000504047212 */ /* 0x000fc800078efcff */
[----:B------:R-:W-:Y:S02]  /*7a70*/  PRMT R0, R4, 0x7610, R0 ;  /* 0x0000761004007816 */ /* 0x000fe40000000000 */
.L_x_15972:
[----:B------:R-:W-:Y:S05]  /*7a80*/  BSYNC B0 ;  /* 0x0000000000007941 */ /* 0x000fea0003800000 */
.L_x_15971:
[----:B------:R-:W-:Y:S01]  /*7a90*/  STG.E.U8 [R2.64], R0 ;  /* 0x0000000002007986 */ /* 0x000fe2000c101124 */
[----:B------:R-:W-:Y:S05]  /*7aa0*/  EXIT ;  /* 0x000000000000794d */ /* 0x000fea0003800000 */
.L_x_15969:
        /* <DEDUP_REMOVED lines=16> */
.L_x_15976:
[----:B------:R-:W-:-:S04]  /*7bb0*/  LOP3.LUT R18, R18, 0x80000000, RZ, 0xc0, !PT ;  /* 0x8000000012127812 */ /* 0x000fc800078ec0ff */
[----:B------:R-:W-:-:S04]  /*7bc0*/  SHF.R.U32.HI R5, RZ, 0x18, R18 ;  /* 0x00000018ff057819 */ /* 0x000fc80000011612 */
[----:B------:R-:W-:-:S04]  /*7bd0*/  LOP3.LUT R4, R4, R5, RZ, 0xfc, !PT ;  /* 0x0000000504047212 */ /* 0x000fc800078efcff */
[----:B------:R-:W-:Y:S02]  /*7be0*/  PRMT R0, R4, 0x7610, R0 ;  /* 0x0000761004007816 */ /* 0x000fe40000000000 */
.L_x_15975:
[----:B------:R-:W-:Y:S05]  /*7bf0*/  BSYNC B0 ;  /* 0x0000000000007941 */ /* 0x000fea0003800000 */
.L_x_15974:
[----:B------:R-:W-:Y:S01]  /*7c00*/  STG.E.U8 [R2.64], R0 ;  /* 0x0000000002007986 */ /* 0x000fe2000c101124 */
[----:B------:R-:W-:Y:S05]  /*7c10*/  EXIT ;  /* 0x000000000000794d */ /* 0x000fea0003800000 */
.L_x_15968:
        /* <DEDUP_REMOVED lines=21> */
.L_x_15951:
        /* <DEDUP_REMOVED lines=20> */
.L_x_15978:
[----:B------:R-:W0:Y:S02]  /*7eb0*/  F2I.U64.TRUNC R18, R18 ;  /* 0x0000001200127311 */ /* 0x000e24000020d800 */
[----:B0-----:R-:W-:Y:S01]  /*7ec0*/  STG.E.64 [R2.64], R18 ;  /* 0x0000001202007986 */ /* 0x001fe2000c101b24 */
[----:B------:R-:W-:Y:S05]  /*7ed0*/  EXIT ;  /* 0x000000000000794d */ /* 0x000fea0003800000 */
.L_x_15977:
[----:B------:R-:W0:Y:S02]  /*7ee0*/  F2I.FTZ.U32.TRUNC.NTZ R5, R18 ;  /* 0x0000001200057305 */ /* 0x000e24000021f000 */
[----:B0-----:R-:W-:Y:S01]  /*7ef0*/  STG.E [R2.64], R5 ;  /* 0x0000000502007986 */ /* 0x001fe2000c101924 */
[----:B------:R-:W-:Y:S05]  /*7f00*/  EXIT ;  /* 0x000000000000794d */ /* 0x000fea0003800000 */
.L_x_15979:
        /* <DEDUP_REMOVED lines=15> */
.L_x_17856:


//--------------------- .text._ZN2at6native18elementwise_kernelILi128ELi2EZNS0_22gpu_kernel_impl_nocastINS0_13BUnaryFunctorIN3c107complexIfEES6_S6_NS0_15binary_internal10MulFunctorIS6_EEEEEEvRNS_18TensorIteratorBaseERKT_EUliE_EEviT1_ --------------------------
	.section	.text._ZN2at6native18elementwise_kernelILi128ELi2EZNS0_22gpu_kernel_impl_nocastINS0_13BUnaryFunctorIN3c107complexIfEES6_S6_NS0_15binary_internal10MulFunctorIS6_EEEEEEvRNS_18TensorIteratorBaseERKT_EUliE_EEviT1_,"ax",@progbits
	.sectioninfo	@"SHI_REGISTERS=14"
	.align	128
        .global         _ZN2at6native18elementwise_kernelILi128ELi2EZNS0_22gpu_kernel_impl_nocastINS0_13BUnaryFunctorIN3c107complexIfEES6_S6_NS0_15binary_internal10MulFunctorIS6_EEEEEEvRNS_18TensorIteratorBaseERKT_EUliE_EEviT1_
        .type           _ZN2at6native18elementwise_kernelILi128ELi2EZNS0_22gpu_kernel_impl_nocastINS0_13BUnaryFunctorIN3c107complexIfEES6_S6_NS0_15binary_internal10MulFunctorIS6_EEEEEEvRNS_18TensorIteratorBaseERKT_EUliE_EEviT1_,@function
        .size           _ZN2at6native18elementwise_kernelILi128ELi2EZNS0_22gpu_kernel_impl_nocastINS0_13BUnaryFunctorIN3c107complexIfEES6_S6_NS0_15binary_internal10MulFunctorIS6_EEEEEEvRNS_18TensorIteratorBaseERKT_EUliE_EEviT1_,(.L_x_17857 - _ZN2at6native18elementwise_kernelILi128ELi2EZNS0_22gpu_kernel_impl_nocastINS0_13BUnaryFunctorIN3c107complexIfEES6_S6_NS0_15binary_internal10MulFunctorIS6_EEEEEEvRNS_18TensorIteratorBaseERKT_EUliE_EEviT1_)
        .other          _ZN2at6native18elementwise_kernelILi128ELi2EZNS0_22gpu_kernel_impl_nocastINS0_13BUnaryFunctorIN3c107complexIfEES6_S6_NS0_15binary_internal10MulFunctorIS6_EEEEEEvRNS_18TensorIteratorBaseERKT_EUliE_EEviT1_,@"STO_CUDA_ENTRY STV_DEFAULT"
_ZN2at6native18elementwise_kernelILi128ELi2EZNS0_22gpu_kernel_impl_nocastINS0_13BUnaryFunctorIN3c107complexIfEES6_S6_NS0_15binary_internal10MulFunctorIS6_EEEEEEvRNS_18TensorIteratorBaseERKT_EUliE_EEviT1_:
.text._ZN2at6native18elementwise_kernelILi128ELi2EZNS0_22gpu_kernel_impl_nocastINS0_13BUnaryFunctorIN3c107complexIfEES6_S6_NS0_15binary_internal10MulFunctorIS6_EEEEEEvRNS_18TensorIteratorBaseERKT_EUliE_EEviT1_:
        /* <DEDUP_REMOVED lines=235> */
.L_x_15982:
[----:B------:R-:W-:-:S04]  /*0eb0*/  IADD3 R4, P0, R2, c[0x0][0x368], RZ ;  /* 0x0000da0002047a10 */ /* 0x000fc80007f1e0ff */
[----:B------:R-:W-:-:S06]  /*0ec0*/  IADD3.X R5, RZ, c[0x0][0x36c], RZ, P0, !PT ;  /* 0x0000db00ff057a10 */ /* 0x000fcc00007fe4ff */
[----:B------:R-:W2:Y:S01]  /*0ed0*/  LDG.E.64 R4, [R4.64] ;  /* 0x0000000404047981 */ /* 0x000ea2000c1e1b00 */
[----:B------:R-:W-:Y:S02]  /*0ee0*/  IADD3 R6, P0, R0, c[0x0][0x360], RZ ;  /* 0x0000d80000067a10 */ /* 0x000fe40007f1e0ff */
[----:B------:R-:W-:Y:S02]  /*0ef0*/  IADD3 R3, R3, 0x80, RZ ;  /* 0x0000008003037810 */ /* 0x000fe40007ffe0ff */
[----:B------:R-:W-:Y:S01]  /*0f00*/  IADD3.X R7, RZ, c[0x0][0x364], RZ, P0, !PT ;  /* 0x0000d900ff077a10 */ /* 0x000fe200007fe4ff */
[C---:B--2---:R-:W-:Y:S02]  /*0f10*/  FMUL.FTZ R11, R5.reuse, c[0x0][0x378] ;  /* 0x0000de00050b7a20 */ /* 0x044fe40000410000 */
[----:B------:R-:W-:Y:S02]  /*0f20*/  FMUL.FTZ R9, R5, c[0x0][0x37c] ;  /* 0x0000df0005097a20 */ /* 0x000fe40000410000 */
[----:B------:R-:W-:-:S02]  /*0f30*/  FFMA.FTZ R11, R4, c[0x0][0x37c], R11 ;  /* 0x0000df00040b7a23 */ /* 0x000fc4000001000b */
[----:B------:R-:W-:-:S05]  /*0f40*/  FFMA.FTZ R10, R4, c[0x0][0x378], -R9 ;  /* 0x0000de00040a7a23 */ /* 0x000fca0000010809 */
[----:B------:R0:W-:Y:S02]  /*0f50*/  STG.E.64 [R6.64], R10 ;  /* 0x0000000a06007986 */ /* 0x0001e4000c101b04 */
.L_x_15981:
[----:B------:R-:W-:Y:S05]  /*0f60*/  BSYNC B0 ;  /* 0x0000000000007941 */ /* 0x000fea0003800000 */
.L_x_15980:
[----:B------:R-:W-:-:S13]  /*0f70*/  ISETP.GE.AND P0, PT, R3, c[0x0][0x160], PT ;  /* 0x0000580003007a0c */ /* 0x000fda0003f06270 */
[----:B------:R-:W-:Y:S05]  /*0f80*/  @P0 EXIT ;  /* 0x000000000000094d */ /* 0x000fea0003800000 */
[----:B------:R-:W-:Y:S01]  /*0f90*/  ISETP.NE.AND P0, PT, RZ, c[0x0][0x168], PT ;  /* 0x00005a00ff007a0c */ /* 0x000fe20003f05270 */
[----:B------:R-:W-:Y:S01]  /*0fa0*/  IMAD.MOV.U32 R2, RZ, RZ, RZ ;  /* 0x000000ffff027224 */ /* 0x000fe200078e00ff */
[----:B------:R-:W-:-:S11]  /*0fb0*/  MOV R0, RZ ;  /* 0x000000ff00007202 */ /* 0x000fd60000000f00 */
[----:B------:R-:W-:Y:S05]  /*0fc0*/  @!P0 BRA `(.L_x_15983) ;  /* 0x00000df000008947 */ /* 0x000fea0003800000 */
[----:B------:R-:W-:Y:S01]  /*0fd0*/  HFMA2.MMA R2, -RZ, RZ, 0, 0 ;  /* 0x00000000ff027435 */ /* 0x000fe200000001ff */
[----:B------:R-:W-:-:S04]  /*0fe0*/  MOV R8, c[0x0][0x168] ;  /* 0x00005a0000087a02 */ /* 0x000fc80000000f00 */
[----:B------:R-:W-:-:S05]  /*0ff0*/  ISETP.NE.AND P0, PT, R8, 0x1, PT ;  /* 0x000000010800780c */ /* 0x000fca0003f05270 */
        /* <DEDUP_REMOVED lines=220> */
.L_x_15983:
[----:B------:R-:W-:-:S04]  /*1dc0*/  IADD3 R2, P0, R2, c[0x0][0x368], RZ ;  /* 0x0000da0002027a10 */ /* 0x000fc80007f1e0ff */
[----:B------:R-:W-:-:S06]  /*1dd0*/  IADD3.X R3, RZ, c[0x0][0x36c], RZ, P0, !PT ;  /* 0x0000db00ff037a10 */ /* 0x000fcc00007fe4ff */
[----:B------:R-:W2:Y:S01]  /*1de0*/  LDG.E.64 R2, [R2.64] ;  /* 0x0000000402027981 */ /* 0x000ea2000c1e1b00 */
[----:B------:R-:W-:-:S04]  /*1df0*/  IADD3 R4, P0, R0, c[0x0][0x360], RZ ;  /* 0x0000d80000047a10 */ /* 0x000fc80007f1e0ff */
[----:B------:R-:W-:Y:S01]  /*1e00*/  IADD3.X R5, RZ, c[0x0][0x364], RZ, P0, !PT ;  /* 0x0000d900ff057a10 */ /* 0x000fe200007fe4ff */
[C---:B--2---:R-:W-:Y:S02]  /*1e10*/  FMUL.FTZ R9, R3.reuse, c[0x0][0x378] ;  /* 0x0000de0003097a20 */ /* 0x044fe40000410000 */
[----:B0-----:R-:W-:Y:S02]  /*1e20*/  FMUL.FTZ R7, R3, c[0x0][0x37c] ;  /* 0x0000df0003077a20 */ /* 0x001fe40000410000 */
[C---:B------:R-:W-:Y:S02]  /*1e30*/  FFMA.FTZ R9, R2.reuse, c[0x0][0x37c], R9 ;  /* 0x0000df0002097a23 */ /* 0x040fe40000010009 */
[----:B------:R-:W-:-:S05]  /*1e40*/  FFMA.FTZ R8, R2, c[0x0][0x378], -R7 ;  /* 0x0000de0002087a23 */ /* 0x000fca0000010807 */
[----:B------:R-:W-:Y:S01]  /*1e50*/  STG.E.64 [R4.64], R8 ;  /* 0x0000000804007986 */ /* 0x000fe2000c101b04 */
[----:B------:R-:W-:Y:S05]  /*1e60*/  EXIT ;  /* 0x000000000000794d */ /* 0x000fea0003800000 */
.L_x_15984:
        /* <DEDUP_REMOVED lines=9> */
.L_x_17857:


//--------------------- .text._ZN2at6native27unrolled_elementwise_kernelINS0_13BUnaryFunctorIN3c107complexIfEES5_S5_NS0_15binary_internal10MulFunctorIS5_EEEESt5arrayIPcLm2EELi4E23TrivialOffsetCalculatorILi1EjESE_NS0_6memory15LoadWithoutCastENSF_16StoreWithoutCastEEEviT_T0_T2_T3_T4_T5_ --------------------------
	.section	.text._ZN2at6native27unrolled_elementwise_kernelINS0_13BUnaryFunctorIN3c107complexIfEES5_S5_NS0_15binary_internal10MulFunctorIS5_EEEESt5arrayIPcLm2EELi4E23TrivialOffsetCalculatorILi1EjESE_NS0_6memory15LoadWithoutCastENSF_16StoreWithoutCastEEEviT_T0_T2_T3_T4_T5_,"ax",@progbits
	.sectioninfo	@"SHI_REGISTERS=26"
	.align	128
        .global         _ZN2at6native27unrolled_elementwise_kernelINS0_13BUnaryFunctorIN3c107complexIfEES5_S5_NS0_15binary_internal10MulFunctorIS5_EEEESt5arrayIPcLm2EELi4E23TrivialOffsetCalculatorILi1EjESE_NS0_6memory15LoadWithoutCastENSF_16StoreWithoutCastEEEviT_T0_T2_T3_T4_T5_
        .type           _ZN2at6native27unrolled_elementwise_kernelINS0_13BUnaryFunctorIN3c107complexIfEES5_S5_NS0_15binary_internal10MulFunctorIS5_EEEESt5arrayIPcLm2EELi4E23TrivialOffsetCalculatorILi1EjESE_NS0_6memory15LoadWithoutCastENSF_16StoreWithoutCastEEEviT_T0_T2_T3_T4_T5_,@function
        .size           _ZN2at6native27unrolled_elementwise_kernelINS0_13BUnaryFunctorIN3c107complexIfEES5_S5_NS0_15binary_internal10MulFunctorIS5_EEEESt5arrayIPcLm2EELi4E23TrivialOffsetCalculatorILi1EjESE_NS0_6memory15LoadWithoutCastENSF_16StoreWithoutCastEEEviT_T0_T2_T3_T4_T5_,(.L_x_17858 - _ZN2at6native27unrolled_elementwise_kernelINS0_13BUnaryFunctorIN3c107complexIfEES5_S5_NS0_15binary_internal10MulFunctorIS5_EEEESt5arrayIPcLm2EELi4E23TrivialOffsetCalculatorILi1EjESE_NS0_6memory15LoadWithoutCastENSF_16StoreWithoutCastEEEviT_T0_T2_T3_T4_T5_)
        .other          _ZN2at6native27unrolled_elementwise_kernelINS0_13BUnaryFunctorIN3c107complexIfEES5_S5_NS0_15binary_internal10MulFunctorIS5_EEEESt5arrayIPcLm2EELi4E23TrivialOffsetCalculatorILi1EjESE_NS0_6memory15LoadWithoutCastENSF_16StoreWithoutCastEEEviT_T0_T2_T3_T4_T5_,@"STO_CUDA_ENTRY STV_DEFAULT"
_ZN2at6native27unrolled_elementwise_kernelINS0_13BUnaryFunctorIN3c107complexIfEES5_S5_NS0_15binary_internal10MulFunctorIS5_EEEESt5arrayIPcLm2EELi4E23TrivialOffsetCalculatorILi1EjESE_NS0_6memory15LoadWithoutCastENSF_16StoreWithoutCastEEEviT_T0_T2_T3_T4_T5_:
.text._ZN2at6native27unrolled_elementwise_kernelINS0_13BUnaryFunctorIN3c107complexIfEES5_S5_NS0_15binary_internal10MulFunctorIS5_EEEESt5arrayIPcLm2EELi4E23TrivialOffsetCalculatorILi1EjESE_NS0_6memory15LoadWithoutCastENSF_16StoreWithoutCastEEEviT_T0_T2_T3_T4_T5_:
[----:B------:R-:W-:Y:S02]  /*0000*/  MOV R1, c[0x0][0x28] ;  /* 0x00000a0000017a02 */ /* 0x000fe40000000f00 */
[----:B------:R-:W0:Y:S01]  /*0010*/  S2R R0, SR_CTAID.X ;  /* 0x0000000000007919 */ /* 0x000e220000002500 */
[----:B------:R-:W-:Y:S01]  /*0020*/  MOV R3, 0xfffffe00 ;  /* 0xfffffe0000037802 */ /* 0x000fe20000000f00 */
[----:B------:R-:W-:Y:S01]  /*0030*/  CS2R R10, SRZ ;  /* 0x00000000000a7805 */ /* 0x000fe2000001ff00 */
[----:B------:R-:W-:Y:S01]  /*0040*/  ULDC.64 UR4, c[0x0][0x118] ;  /* 0x0000460000047ab9 */ /* 0x000fe20000000a00 */
[----:B------:R-:W1:Y:S02]  /*0050*/  S2R R15, SR_TID.X ;  /* 0x00000000000f7919 */ /* 0x000e640000002100 */
[----:B0-----:R-:W-:Y:S02]  /*0060*/  IMAD R8, R0, R3, c[0x0][0x160] ;  /* 0x0000580000087624 */ /* 0x001fe400078e0203 */
[----:B-1----:R-:W-:-:S03]  /*0070*/  IMAD.MOV.U32 R9, RZ, RZ, R15 ;  /* 0x000000ffff097224 */ /* 0x002fc600078e000f */
[----:B------:R-:W-:-:S13]  /*0080*/  ISETP.GE.AND P0, PT, R15, R8, PT ;  /* 0x000000080f00720c */ /* 0x000fda0003f06270 */
[----:B------:R-:W-:Y:S01]  /*0090*/  @!P0 LEA R2, R0, R9, 0x9 ;  /* 0x0000000900028211 */ /* 0x000fe200078e48ff */
[----:B------:R-:W-:Y:S01]  /*00a0*/  @!P0 IMAD.MOV.U32 R3, RZ, RZ, 0x8 ;  /* 0x00000008ff038424 */ /* 0x000fe200078e00ff */
[----:B------:R-:W-:-:S03]  /*00b0*/  @!P0 IADD3 R9, R9, 0x80, RZ ;  /* 0x0000008009098810 */ /* 0x000fc60007ffe0ff */
[----:B------:R-:W-:Y:S01]  /*00c0*/  @!P0 IMAD.WIDE.U32 R2, R2, R3, c[0x0][0x180] ;  /* 0x0000600002028625 */ /* 0x000fe200078e0003 */
[----:B------:R-:W-:-:S04]  /*00d0*/  ISETP.GE.AND P1, PT, R9, R8, PT ;  /* 0x000000080900720c */ /* 0x000fc80003f26270 */
[----:B------:R0:W2:Y:S09]  /*00e0*/  @!P0 LDG.E.64 R10, [R2.64] ;  /* 0x00000004020a8981 */ /* 0x0000b2000c1e1b00 */
[----:B------:R-:W-:Y:S02]  /*00f0*/  @!P1 LEA R12, R0, R9, 0x9 ;  /* 0x00000009000c9211 */ /* 0x000fe400078e48ff */
[----:B------:R-:W-:-:S04]  /*0100*/  @!P1 IADD3 R9, R9, 0x80, RZ ;  /* 0x0000008009099810 */ /* 0x000fc80007ffe0ff */
[----:B------:R-:W-:Y:S01]  /*0110*/  ISETP.GE.AND P2, PT, R9, R8, PT ;  /* 0x000000080900720c */ /* 0x000fe20003f46270 */
[----:B------:R-:W-:Y:S01]  /*0120*/  @!P1 IMAD.MOV.U32 R13, RZ, RZ, 0x8 ;  /* 0x00000008ff0d9424 */ /* 0x000fe200078e00ff */
[----:B------:R-:W-:Y:S01]  /*0130*/  CS2R R4, SRZ ;  /* 0x0000000000047805 */ /* 0x000fe2000001ff00 */
[----:B------:R-:W-:Y:S02]  /*0140*/  CS2R R6, SRZ ;  /* 0x0000000000067805 */ /* 0x000fe4000001ff00 */
[----:B------:R-:W-:-:S05]  /*0150*/  @!P1 IMAD.WIDE.U32 R12, R12, R13, c[0x0][0x180] ;  /* 0x000060000c0c9625 */ /* 0x000fca00078e000d */
[----:B------:R1:W3:Y:S03]  /*0160*/  @!P1 LDG.E.64 R4, [R12.64] ;  /* 0x000000040c049981 */ /* 0x0002e6000c1e1b00 */
[----:B------:R-:W-:Y:S02]  /*0170*/  @!P2 LEA R18, R0, R9, 0x9 ;  /* 0x000000090012a211 */ /* 0x000fe400078e48ff */
[----:B------:R-:W-:-:S05]  /*0180*/  @!P2 MOV R19, 0x8 ;  /* 0x000000080013a802 */ /* 0x000fca0000000f00 */
[----:B------:R-:W-:-:S05]  /*0190*/  @!P2 IMAD.WIDE.U32 R18, R18, R19, c[0x0][0x180] ;  /* 0x000060001212a625 */ /* 0x000fca00078e0013 */
[----:B------:R2:W4:Y:S01]  /*01a0*/  @!P2 LDG.E.64 R6, [R18.64] ;  /* 0x000000041206a981 */ /* 0x000522000c1e1b00 */
[----:B------:R-:W-:-:S04]  /*01b0*/  @!P2 IADD3 R9, R9, 0x80, RZ ;  /* 0x000000800909a810 */ /* 0x000fc80007ffe0ff */
[----:B------:R-:W-:Y:S01]  /*01c0*/  ISETP.GE.AND P1, PT, R9, R8, PT ;  /* 0x000000080900720c */ /* 0x000fe20003f26270 */
[----:B0-----:R-:W-:-:S12]  /*01d0*/  CS2R R2, SRZ ;  /* 0x0000000000027805 */ /* 0x001fd8000001ff00 */
[----:B------:R-:W-:Y:S01]  /*01e0*/  @!P1 MOV R17, 0x8 ;  /* 0x0000000800119802 */ /* 0x000fe20000000f00 */
[----:B------:R-:W-:-:S04]  /*01f0*/  @!P1 IMAD R16, R0, 0x200, R9 ;  /* 0x0000020000109824 */ /* 0x000fc800078e0209 */
[----:B------:R-:W-:Y:S01]  /*0200*/  @!P1 IMAD.WIDE.U32 R16, R16, R17, c[0x0][0x180] ;  /* 0x0000600010109625 */ /* 0x000fe200078e0011 */
[----:B-1----:R-:W-:-:S04]  /*0210*/  CS2R R12, SRZ ;  /* 0x00000000000c7805 */ /* 0x002fc8000001ff00 */
[----:B------:R0:W5:Y:S01]  /*0220*/  @!P1 LDG.E.64 R2, [R16.64] ;  /* 0x0000000410029981 */ /* 0x000162000c1e1b00 */
[----:B------:R-:W-:Y:S02]  /*0230*/  MOV R9, R15 ;  /* 0x0000000f00097202 */ /* 0x000fe40000000f00 */
[----:B0-----:R-:W-:Y:S01]  /*0240*/  @!P0 MOV R17, 0x8 ;  /* 0x0000000800118802 */ /* 0x001fe20000000f00 */
[----:B------:R-:W-:Y:S01]  /*0250*/  @!P0 IMAD R16, R0, 0x200, R15 ;  /* 0x0000020000108824 */ /* 0x000fe200078e020f */
[----:B------:R-:W-:-:S03]  /*0260*/  IADD3 R21, R9, 0x80, RZ ;  /* 0x0000008009157810 */ /* 0x000fc60007ffe0ff */
[----:B------:R-:W-:Y:S01]  /*0270*/  @!P0 IMAD.WIDE.U32 R16, R16, R17, c[0x0][0x178] ;  /* 0x00005e0010108625 */ /* 0x000fe200078e0011 */
[----:B------:R-:W-:Y:S02]  /*0280*/  IADD3 R23, R9, 0x100, RZ ;  /* 0x0000010009177810 */ /* 0x000fe40007ffe0ff */
[-C--:B------:R-:W-:Y:S02]  /*0290*/  ISETP.GE.AND P1, PT, R21, R8.reuse, PT ;  /* 0x000000081500720c */ /* 0x080fe40003f26270 */
[----:B------:R-:W-:Y:S01]  /*02a0*/  ISETP.GE.AND P2, PT, R23, R8, PT ;  /* 0x000000081700720c */ /* 0x000fe20003f46270 */
[----:B------:R-:W-:Y:S01]  /*02b0*/  BSSY B0, `(.L_x_15985) ;  /* 0x000001e000007945 */ /* 0x000fe20003800000 */
[C---:B--2---:R-:W-:Y:S02]  /*02c0*/  @!P0 FMUL.FTZ R19, R11.reuse, c[0x0][0x174] ;  /* 0x00005d000b138a20 */ /* 0x044fe40000410000 */
[----:B------:R-:W-:Y:S02]  /*02d0*/  @!P0 FMUL.FTZ R11, R11, c[0x0][0x170] ;  /* 0x00005c000b0b8a20 */ /* 0x000fe40000410000 */
[----:B------:R-:W-:-:S02]  /*02e0*/  @!P0 FFMA.FTZ R12, R10, c[0x0][0x170], -R19 ;  /* 0x00005c000a0c8a23 */ /* 0x000fc40000010813 */
[----:B------:R-:W-:Y:S01]  /*02f0*/  @!P0 FFMA.FTZ R13, R10, c[0x0][0x174], R11 ;  /* 0x00005d000a0d8a23 */ /* 0x000fe2000001000b */
[----:B------:R-:W-:Y:S02]  /*0300*/  IADD3 R19, R9, 0x180, RZ ;  /* 0x0000018009137810 */ /* 0x000fe40007ffe0ff */
[----:B------:R-:W-:Y:S02]  /*0310*/  @!P0 IADD3 R9, R15, 0x80, RZ ;  /* 0x000000800f098810 */ /* 0x000fe40007ffe0ff */
[----:B------:R0:W-:Y:S02]  /*0320*/  @!P0 STG.E.64 [R16.64], R12 ;  /* 0x0000000c10008986 */ /* 0x0001e4000c101b04 */
[----:B------:R-:W-:Y:S01]  /*0330*/  ISETP.GE.AND P3, PT, R9, R8, PT ;  /* 0x000000080900720c */ /* 0x000fe20003f66270 */
[----:B------:R-:W-:Y:S01]  /*0340*/  CS2R R10, SRZ ;  /* 0x00000000000a7805 */ /* 0x000fe2000001ff00 */
[----:B------:R-:W-:Y:S01]  /*0350*/  CS2R R14, SRZ ;  /* 0x00000000000e7805 */ /* 0x000fe2000001ff00 */
[----:B---3--:R-:W-:-:S02]  /*0360*/  @!P1 FMUL.FTZ R21, R5, c[0x0][0x174] ;  /* 0x00005d0005159a20 */ /* 0x008fc40000410000 */
[----:B------:R-:W-:Y:S02]  /*0370*/  @!P1 FMUL.FTZ R5, R5, c[0x0][0x170] ;  /* 0x00005c0005059a20 */ /* 0x000fe40000410000 */
[C---:B------:R-:W-:Y:S02]  /*0380*/  @!P1 FFMA.FTZ R10, R4.reuse, c[0x0][0x170], -R21 ;  /* 0x00005c00040a9a23 */ /* 0x040fe40000010815 */
[----:B------:R-:W-:Y:S02]  /*0390*/  @!P1 FFMA.FTZ R11, R4, c[0x0][0x174], R5 ;  /* 0x00005d00040b9a23 */ /* 0x000fe40000010005 */
[C---:B----4-:R-:W-:Y:S02]  /*03a0*/  @!P2 FMUL.FTZ R23, R7.reuse, c[0x0][0x174] ;  /* 0x00005d000717aa20 */ /* 0x050fe40000410000 */
[----:B------:R-:W-:Y:S02]  /*03b0*/  @!P2 FMUL.FTZ R7, R7, c[0x0][0x170] ;  /* 0x00005c000707aa20 */ /* 0x000fe40000410000 */
[----:B------:R-:W-:-:S02]  /*03c0*/  @!P2 FFMA.FTZ R14, R6, c[0x0][0x170], -R23 ;  /* 0x00005c00060eaa23 */ /* 0x000fc40000010817 */
[----:B------:R-:W-:Y:S01]  /*03d0*/  @!P2 FFMA.FTZ R15, R6, c[0x0][0x174], R7 ;  /* 0x00005d00060faa23 */ /* 0x000fe20000010007 */
[----:B------:R-:W-:Y:S05]  /*03e0*/  @P3 BRA `(.L_x_15986) ;  /* 0x000000a000003947 */ /* 0x000fea0003800000 */
[----:B0-----:R-:W-:Y:S01]  /*03f0*/  LEA R4, R0, R9, 0x9 ;  /* 0x0000000900047211 */ /* 0x001fe200078e48ff */
[----:B------:R-:W-:Y:S01]  /*0400*/  IMAD.MOV.U32 R7, RZ, RZ, 0x8 ;  /* 0x00000008ff077424 */ /* 0x000fe200078e00ff */
[----:B------:R-:W-:-:S03]  /*0410*/  IADD3 R9, R9, 0x80, RZ ;  /* 0x0000008009097810 */ /* 0x000fc60007ffe0ff */
[----:B------:R-:W-:Y:S01]  /*0420*/  IMAD.WIDE.U32 R4, R4, R7, c[0x0][0x178] ;  /* 0x00005e0004047625 */ /* 0x000fe200078e0007 */
[----:B------:R-:W-:-:S04]  /*0430*/  ISETP.GE.AND P0, PT, R9, R8, PT ;  /* 0x000000080900720c */ /* 0x000fc80003f06270 */
[----:B------:R0:W-:Y:S09]  /*0440*/  STG.E.64 [R4.64], R10 ;  /* 0x0000000a04007986 */ /* 0x0001f2000c101b04 */
[----:B------:R-:W-:Y:S02]  /*0450*/  @!P0 LEA R6, R0, R9, 0x9 ;  /* 0x0000000900068211 */ /* 0x000fe400078e48ff */
[----:B------:R-:W-:-:S03]  /*0460*/  @!P0 IADD3 R9, R9, 0x80, RZ ;  /* 0x0000008009098810 */ /* 0x000fc60007ffe0ff */
[----:B------:R-:W-:-:S05]  /*0470*/  @!P0 IMAD.WIDE.U32 R6, R6, R7, c[0x0][0x178] ;  /* 0x00005e0006068625 */ /* 0x000fca00078e0007 */
[----:B------:R0:W-:Y:S02]  /*0480*/  @!P0 STG.E.64 [R6.64], R14 ;  /* 0x0000000e06008986 */ /* 0x0001e4000c101b04 */
.L_x_15986:
[----:B0-----:R-:W-:Y:S05]  /*0490*/  BSYNC B0 ;  /* 0x0000000000007941 */ /* 0x001fea0003800000 */
.L_x_15985:
[-C--:B------:R-:W-:Y:S01]  /*04a0*/  ISETP.GE.AND P1, PT, R9, R8.reuse, PT ;  /* 0x000000080900720c */ /* 0x080fe20003f26270 */
[----:B------:R-:W-:Y:S01]  /*04b0*/  HFMA2.MMA R4, -RZ, RZ, 0, 0 ;  /* 0x00000000ff047435 */ /* 0x000fe200000001ff */
[----:B------:R-:W-:-:S11]  /*04c0*/  ISETP.GE.AND P0, PT, R19, R8, PT ;  /* 0x000000081300720c */ /* 0x000fd60003f06270 */
[----:B------:R-:W-:Y:S05]  /*04d0*/  @P1 EXIT ;  /* 0x000000000000194d */ /* 0x000fea0003800000 */
[----:B------:R-:W-:Y:S01]  /*04e0*/  IMAD R0, R0, 0x200, R9 ;  /* 0x0000020000007824 */ /* 0x000fe200078e0209 */
[----:B------:R-:W-:Y:S01]  /*04f0*/  MOV R9, 0x8 ;  /* 0x0000000800097802 */ /* 0x000fe20000000f00 */
[C---:B-----5:R-:W-:Y:S01]  /*0500*/  @!P0 FMUL.FTZ R7, R3.reuse, c[0x0][0x174] ;  /* 0x00005d0003078a20 */ /* 0x060fe20000410000 */
[----:B------:R-:W-:Y:S01]  /*0510*/  MOV R5, RZ ;  /* 0x000000ff00057202 */ /* 0x000fe20000000f00 */
[----:B------:R-:W-:Y:S02]  /*0520*/  @!P0 FMUL.FTZ R3, R3, c[0x0][0x170] ;  /* 0x00005c0003038a20 */ /* 0x000fe40000410000 */
[C---:B------:R-:W-:Y:S02]  /*0530*/  @!P0 FFMA.FTZ R4, R2.reuse, c[0x0][0x170], -R7 ;  /* 0x00005c0002048a23 */ /* 0x040fe40000010807 */
[----:B------:R-:W-:Y:S02]  /*0540*/  @!P0 FFMA.FTZ R5, R2, c[0x0][0x174], R3 ;  /* 0x00005d0002058a23 */ /* 0x000fe40000010003 */
[----:B------:R-:W-:-:S05]  /*0550*/  IMAD.WIDE.U32 R2, R0, R9, c[0x0][0x178] ;  /* 0x00005e0000027625 */ /* 0x000fca00078e0009 */
[----:B------:R-:W-:Y:S01]  /*0560*/  STG.E.64 [R2.64], R4 ;  /* 0x0000000402007986 */ /* 0x000fe2000c101b04 */
[----:B------:R-:W-:Y:S05]  /*0570*/  EXIT ;  /* 0x000000000000794d */ /* 0x000fea0003800000 */
.L_x_15987:
        /* <DEDUP_REMOVED lines=16> */
.L_x_17858:


//--------------------- .text._ZN2at6native29vectorized_elementwise_kernelILi2ENS0_13BUnaryFunctorIN3c107complexIfEES5_S5_NS0_15binary_internal10MulFunctorIS5_EEEESt5arrayIPcLm2EEEEviT0_T1_ --------------------------
	.section	.text._ZN2at6native29vectorized_elementwise_kernelILi2ENS0_13BUnaryFunctorIN3c107complexIfEES5_S5_NS0_15binary_internal10MulFunctorIS5_EEEESt5arrayIPcLm2EEEEviT0_T1_,"ax",@progbits
	.sectioninfo	@"SHI_REGISTERS=32"
	.align	128
        .global         _ZN2at6native29vectorized_elementwise_kernelILi2ENS0_13BUnaryFunctorIN3c107complexIfEES5_S5_NS0_15binary_internal10MulFunctorIS5_EEEESt5arrayIPcLm2EEEEviT0_T1_
        .type           _ZN2at6native29vectorized_elementwise_kernelILi2ENS0_13BUnaryFunctorIN3c107complexIfEES5_S5_NS0_15binary_internal10MulFunctorIS5_EEEESt5arrayIPcLm2EEEEviT0_T1_,@function
        .size           _ZN2at6native29vectorized_elementwise_kernelILi2ENS0_13BUnaryFunctorIN3c107complexIfEES5_S5_NS0_15binary_internal10MulFunctorIS5_EEEESt5arrayIPcLm2EEEEviT0_T1_,(.L_x_17859 - _ZN2at6native29vectorized_elementwise_kernelILi2ENS0_13BUnaryFunctorIN3c107complexIfEES5_S5_NS0_15binary_internal10MulFunctorIS5_EEEESt5arrayIPcLm2EEEEviT0_T1_)
        .other          _ZN2at6native29vectorized_elementwise_kernelILi2ENS0_13BUnaryFunctorIN3c107complexIfEES5_S5_NS0_15binary_internal10MulFunctorIS5_EEEESt5arrayIPcLm2EEEEviT0_T1_,@"STO_CUDA_ENTRY STV_DEFAULT"
_ZN2at6native29vectorized_elementwise_kernelILi2ENS0_13BUnaryFunctorIN3c107complexIfEES5_S5_NS0_15binary_internal10MulFunctorIS5_EEEESt5arrayIPcLm2EEEEviT0_T1_:
.text._ZN2at6native29vectorized_elementwise_kernelILi2ENS0_13BUnaryFunctorIN3c107complexIfEES5_S5_NS0_15binary_internal10MulFunctorIS5_EEEESt5arrayIPcLm2EEEEviT0_T1_:
        /* <DEDUP_REMOVED lines=12> */
[----:B------:R-:W3:Y:S04]  /*00c0*/  LDG.E.128 R12, [R20.64+0x800] ;  /* 0x00080004140c7981 */ /* 0x000ee8000c1e1d00 */
[----:B------:R0:W4:Y:S04]  /*00d0*/  LDG.E.128 R8, [R20.64+0x1000] ;  /* 0x0010000414087981 */ /* 0x000128000c1e1d00 */
[----:B------:R0:W5:Y:S01]  /*00e0*/  LDG.E.128 R4, [R20.64+0x1800] ;  /* 0x0018000414047981 */ /* 0x000162000c1e1d00 */
[----:B------:R-:W-:-:S06]  /*00f0*/  IMAD.WIDE.U32 R2, R0, R25, c[0x0][0x178] ;  /* 0x00005e0000027625 */ /* 0x000fcc00078e0019 */
[----:B------:R-:W-:-:S04]  /*0100*/  IMAD.WIDE R2, R23, 0x10, R2 ;  /* 0x0000001017027825 */ /* 0x000fc800078e0202 */
[----:B--2---:R-:W-:Y:S02]  /*0110*/  FMUL.FTZ R25, R17, c[0x0][0x170] ;  /* 0x00005c0011197a20 */ /* 0x004fe40000410000 */
[----:B------:R-:W-:Y:S02]  /*0120*/  FMUL.FTZ R29, R19, c[0x0][0x170] ;  /* 0x00005c00131d7a20 */ /* 0x000fe40000410000 */
[----:B------:R-:W-:Y:S02]  /*0130*/  FMUL.FTZ R23, R17, c[0x0][0x174] ;  /* 0x00005d0011177a20 */ /* 0x000fe40000410000 */
[----:B------:R-:W-:Y:S02]  /*0140*/  FMUL.FTZ R27, R19, c[0x0][0x174] ;  /* 0x00005d00131b7a20 */ /* 0x000fe40000410000 */
[----:B------:R-:W-:Y:S02]  /*0150*/  FFMA.FTZ R17, R16, c[0x0][0x174], R25 ;  /* 0x00005d0010117a23 */ /* 0x000fe40000010019 */
[----:B------:R-:W-:-:S02]  /*0160*/  FFMA.FTZ R19, R18, c[0x0][0x174], R29 ;  /* 0x00005d0012137a23 */ /* 0x000fc4000001001d */
[----:B------:R-:W-:Y:S02]  /*0170*/  FFMA.FTZ R16, R16, c[0x0][0x170], -R23 ;  /* 0x00005c0010107a23 */ /* 0x000fe40000010817 */
[----:B------:R-:W-:Y:S02]  /*0180*/  FFMA.FTZ R18, R18, c[0x0][0x170], -R27 ;  /* 0x00005c0012127a23 */ /* 0x000fe4000001081b */
[----:B---3--:R-:W-:Y:S02]  /*0190*/  FMUL.FTZ R23, R13, c[0x0][0x170] ;  /* 0x00005c000d177a20 */ /* 0x008fe40000410000 */
[----:B------:R-:W-:Y:S01]  /*01a0*/  FMUL.FTZ R27, R15, c[0x0][0x170] ;  /* 0x00005c000f1b7a20 */ /* 0x000fe20000410000 */
[----:B------:R-:W-:Y:S01]  /*01b0*/  STG.E.128 [R2.64], R16 ;  /* 0x0000001002007986 */ /* 0x000fe2000c101d04 */
[----:B0-----:R-:W-:Y:S02]  /*01c0*/  FMUL.FTZ R21, R13, c[0x0][0x174] ;  /* 0x00005d000d157a20 */ /* 0x001fe40000410000 */
[----:B------:R-:W-:-:S02]  /*01d0*/  FMUL.FTZ R25, R15, c[0x0][0x174] ;  /* 0x00005d000f197a20 */ /* 0x000fc40000410000 */
[----:B------:R-:W-:Y:S02]  /*01e0*/  FFMA.FTZ R13, R12, c[0x0][0x174], R23 ;  /* 0x00005d000c0d7a23 */ /* 0x000fe40000010017 */
[----:B------:R-:W-:Y:S02]  /*01f0*/  FFMA.FTZ R15, R14, c[0x0][0x174], R27 ;  /* 0x00005d000e0f7a23 */ /* 0x000fe4000001001b */
[----:B------:R-:W-:Y:S02]  /*0200*/  FFMA.FTZ R12, R12, c[0x0][0x170], -R21 ;  /* 0x00005c000c0c7a23 */ /* 0x000fe40000010815 */
[----:B------:R-:W-:Y:S02]  /*0210*/  FFMA.FTZ R14, R14, c[0x0][0x170], -R25 ;  /* 0x00005c000e0e7a23 */ /* 0x000fe40000010819 */
[----:B----4-:R-:W-:Y:S02]  /*0220*/  FMUL.FTZ R23, R9, c[0x0][0x170] ;  /* 0x00005c0009177a20 */ /* 0x010fe40000410000 */
[----:B------:R-:W-:Y:S01]  /*0230*/  FMUL.FTZ R27, R11, c[0x0][0x170] ;  /* 0x00005c000b1b7a20 */ /* 0x000fe20000410000 */
[----:B------:R-:W-:Y:S01]  /*0240*/  STG.E.128 [R2.64+0x800], R12 ;  /* 0x0008000c02007986 */ /* 0x000fe2000c101d04 */
[----:B------:R-:W-:-:S02]  /*0250*/  FMUL.FTZ R21, R9, c[0x0][0x174] ;  /* 0x00005d0009157a20 */ /* 0x000fc40000410000 */
[----:B------:R-:W-:Y:S02]  /*0260*/  FMUL.FTZ R25, R11, c[0x0][0x174] ;  /* 0x00005d000b197a20 */ /* 0x000fe40000410000 */
[----:B------:R-:W-:Y:S02]  /*0270*/  FFMA.FTZ R9, R8, c[0x0][0x174], R23 ;  /* 0x00005d0008097a23 */ /* 0x000fe40000010017 */
[----:B------:R-:W-:Y:S02]  /*0280*/  FFMA.FTZ R11, R10, c[0x0][0x174], R27 ;  /* 0x00005d000a0b7a23 */ /* 0x000fe4000001001b */
[----:B------:R-:W-:Y:S02]  /*0290*/  FFMA.FTZ R8, R8, c[0x0][0x170], -R21 ;  /* 0x00005c0008087a23 */ /* 0x000fe40000010815 */
[----:B------:R-:W-:Y:S02]  /*02a0*/  FFMA.FTZ R10, R10, c[0x0][0x170], -R25 ;  /* 0x00005c000a0a7a23 */ /* 0x000fe40000010819 */
[----:B-----5:R-:W-:-:S02]  /*02b0*/  FMUL.FTZ R23, R5, c[0x0][0x170] ;  /* 0x00005c0005177a20 */ /* 0x020fc40000410000 */
[----:B------:R-:W-:Y:S01]  /*02c0*/  FMUL.FTZ R27, R7, c[0x0][0x170] ;  /* 0x00005c00071b7a20 */ /* 0x000fe20000410000 */
[----:B------:R-:W-:Y:S01]  /*02d0*/  STG.E.128 [R2.64+0x1000], R8 ;  /* 0x0010000802007986 */ /* 0x000fe2000c101d04 */
[----:B------:R-:W-:Y:S02]  /*02e0*/  FMUL.FTZ R21, R5, c[0x0][0x174] ;  /* 0x00005d0005157a20 */ /* 0x000fe40000410000 */
[----:B------:R-:W-:Y:S02]  /*02f0*/  FMUL.FTZ R25, R7, c[0x0][0x174] ;  /* 0x00005d0007197a20 */ /* 0x000fe40000410000 */
[----:B------:R-:W-:Y:S02]  /*0300*/  FFMA.FTZ R5, R4, c[0x0][0x174], R23 ;  /* 0x00005d0004057a23 */ /* 0x000fe40000010017 */
[----:B------:R-:W-:Y:S02]  /*0310*/  FFMA.FTZ R7, R6, c[0x0][0x174], R27 ;  /* 0x00005d0006077a23 */ /* 0x000fe4000001001b */
[----:B------:R-:W-:-:S02]  /*0320*/  FFMA.FTZ R4, R4, c[0x0][0x170], -R21 ;  /* 0x00005c0004047a23 */ /* 0x000fc40000010815 */
[----:B------:R-:W-:-:S05]  /*0330*/  FFMA.FTZ R6, R6, c[0x0][0x170], -R25 ;  /* 0x00005c0006067a23 */ /* 0x000fca0000010819 */
[----:B------:R-:W-:Y:S01]  /*0340*/  STG.E.128 [R2.64+0x1800], R4 ;  /* 0x0018000402007986 */ /* 0x000fe2000c101d04 */
[----:B------:R-:W-:Y:S05]  /*0350*/  EXIT ;  /* 0x000000000000794d */ /* 0x000fea0003800000 */
.L_x_15988:
[----:B------:R-:W0:Y:S01]  /*0360*/  S2R R23, SR_TID.X ;  /* 0x0000000000177919 */ /* 0x000e220000002100 */
[----:B------:R-:W-:Y:S01]  /*0370*/  CS2R R2, SRZ ;  /* 0x0000000000027805 */ /* 0x000fe2000001ff00 */
[----:B0-----:R-:W-:Y:S02]  /*0380*/  ISETP.GE.AND P0, PT, R23, R22, PT ;  /* 0x000000161700720c */ /* 0x001fe40003f06270 */
[----:B------:R-:W-:-:S11]  /*0390*/  MOV R5, R23 ;  /* 0x0000001700057202 */ /* 0x000fd60000000f00 */
[----:B------:R-:W-:Y:S02]  /*03a0*/  @!P0 IADD3 R8, R0, R5, RZ ;  /* 0x0000000500088210 */ /* 0x000fe40007ffe0ff */
[----:B------:R-:W-:Y:S01]  /*03b0*/  @!P0 IADD3 R5, R5, 0x80, RZ ;  /* 0x0000008005058810 */ /* 0x000fe20007ffe0ff */
[----:B------:R-:W-:Y:S01]  /*03c0*/  CS2R R20, SRZ ;  /* 0x0000000000147805 */ /* 0x000fe2000001ff00 */
[----:B------:R-:W-:Y:S02]  /*03d0*/  @!P0 MOV R9, 0x8 ;  /* 0x0000000800098802 */ /* 0x000fe40000000f00 */
[----:B------:R-:W-:-:S03]  /*03e0*/  ISETP.GE.AND P4, PT, R5, R22, PT ;  /* 0x000000160500720c */ /* 0x000fc60003f86270 */
[----:B------:R-:W-:-:S05]  /*03f0*/  @!P0 IMAD.WIDE.U32 R8, R8, R9, c[0x0][0x180] ;  /* 0x0000600008088625 */ /* 0x000fca00078e0009 */
[----:B------:R0:W2:Y:S05]  /*0400*/  @!P0 LDG.E.64 R2, [R8.64] ;  /* 0x0000000408028981 */ /* 0x0000aa000c1e1b00 */
[----:B------:R-:W-:Y:S02]  /*0410*/  @!P4 IADD3 R10, R0, R5, RZ ;  /* 0x00000005000ac210 */ /* 0x000fe40007ffe0ff */
[----:B------:R-:W-:Y:S02]  /*0420*/  @!P4 IADD3 R5, R5, 0x80, RZ ;  /* 0x000000800505c810 */ /* 0x000fe40007ffe0ff */
[----:B------:R-:W-:Y:S02]  /*0430*/  @!P4 MOV R11, 0x8 ;  /* 0x00000008000bc802 */ /* 0x000fe40000000f00 */
[----:B------:R-:W-:-:S13]  /*0440*/  ISETP.GE.AND P1, PT, R5, R22, PT ;  /* 0x000000160500720c */ /* 0x000fda0003f26270 */
[----:B------:R-:W-:Y:S02]  /*0450*/  @!P1 IADD3 R12, R0, R5, RZ ;  /* 0x00000005000c9210 */ /* 0x000fe40007ffe0ff */
[----:B------:R-:W-:-:S04]  /*0460*/  @!P1 IADD3 R5, R5, 0x80, RZ ;  /* 0x0000008005059810 */ /* 0x000fc80007ffe0ff */
[----:B------:R-:W-:-:S13]  /*0470*/  ISETP.GE.AND P2, PT, R5, R22, PT ;  /* 0x000000160500720c */ /* 0x000fda0003f46270 */
[----:B------:R-:W-:Y:S02]  /*0480*/  @!P2 IADD3 R14, R0, R5, RZ ;  /* 0x00000005000ea210 */ /* 0x000fe40007ffe0ff */
[----:B------:R-:W-:-:S04]  /*0490*/  @!P2 IADD3 R5, R5, 0x80, RZ ;  /* 0x000000800505a810 */ /* 0x000fc80007ffe0ff */
[----:B------:R-:W-:Y:S01]  /*04a0*/  ISETP.GE.AND P3, PT, R5, R22, PT ;  /* 0x000000160500720c */ /* 0x000fe20003f66270 */
[----:B------:R-:W-:-:S05]  /*04b0*/  @!P4 IMAD.WIDE.U32 R10, R10, R11, c[0x0][0x180] ;  /* 0x000060000a0ac625 */ /* 0x000fca00078e000b */
[----:B------:R1:W3:Y:S07]  /*04c0*/  @!P4 LDG.E.64 R20, [R10.64] ;  /* 0x000000040a14c981 */ /* 0x0002ee000c1e1b00 */
[----:B------:R-:W-:Y:S02]  /*04d0*/  @!P3 IADD3 R16, R0, R5, RZ ;  /* 0x000000050010b210 */ /* 0x000fe40007ffe0ff */
[----:B------:R-:W-:-:S04]  /*04e0*/  @!P3 IADD3 R5, R5, 0x80, RZ ;  /* 0x000000800505b810 */ /* 0x000fc80007ffe0ff */
[----:B------:R-:W-:Y:S02]  /*04f0*/  ISETP.GE.AND P4, PT, R5, R22, PT ;  /* 0x000000160500720c */ /* 0x000fe40003f86270 */
[----:B------:R-:W-:Y:S01]  /*0500*/  @!P2 MOV R15, 0x8 ;  /* 0x00000008000fa802 */ /* 0x000fe20000000f00 */
[----:B0-----:R-:W-:Y:S01]  /*0510*/  CS2R R8, SRZ ;  /* 0x0000000000087805 */ /* 0x001fe2000001ff00 */
[----:B------:R-:W-:-:S03]  /*0520*/  @!P1 MOV R13, 0x8 ;  /* 0x00000008000d9802 */ /* 0x000fc60000000f00 */
[----:B------:R-:W-:Y:S01]  /*0530*/  @!P2 IMAD.WIDE.U32 R14, R14, R15, c[0x0][0x180] ;  /* 0x000060000e0ea625 */ /* 0x000fe200078e000f */
[----:B------:R-:W-:-:S05]  /*0540*/  CS2R R6, SRZ ;  /* 0x0000000000067805 */ /* 0x000fca000001ff00 */
[----:B------:R-:W-:Y:S01]  /*0550*/  @!P4 IADD3 R18, R0, R5, RZ ;  /* 0x000000050012c210 */ /* 0x000fe20007ffe0ff */
[----:B------:R-:W-:Y:S01]  /*0560*/  @!P1 IMAD.WIDE.U32 R12, R12, R13, c[0x0][0x180] ;  /* 0x000060000c0c9625 */ /* 0x000fe200078e000d */
[----:B------:R-:W-:Y:S01]  /*0570*/  @!P4 IADD3 R5, R5, 0x80, RZ ;  /* 0x000000800505c810 */ /* 0x000fe20007ffe0ff */
[----:B------:R0:W4:Y:S03]  /*0580*/  @!P2 LDG.E.64 R8, [R14.64] ;  /* 0x000000040e08a981 */ /* 0x000126000c1e1b00 */
[----:B------:R-:W-:Y:S01]  /*0590*/  ISETP.GE.AND P2, PT, R5, R22, PT ;  /* 0x000000160500720c */ /* 0x000fe20003f46270 */
[----:B------:R5:W4:Y:S01]  /*05a0*/  @!P1 LDG.E.64 R6, [R12.64] ;  /* 0x000000040c069981 */ /* 0x000b22000c1e1b00 */
[----:B------:R-:W-:Y:S01]  /*05b0*/  @!P3 IMAD.MOV.U32 R17, RZ, RZ, 0x8 ;  /* 0x00000008ff11b424 */ /* 0x000fe200078e00ff */
[----:B-1----:R-:W-:-:S03]  /*05c0*/  CS2R R10, SRZ ;  /* 0x00000000000a7805 */ /* 0x002fc6000001ff00 */
[----:B------:R-:W-:Y:S01]  /*05d0*/  @!P3 IMAD.WIDE.U32 R16, R16, R17, c[0x0][0x180] ;  /* 0x000060001010b625 */ /* 0x000fe200078e0011 */
[----:B------:R-:W-:-:S04]  /*05e0*/  @!P4 MOV R19, 0x8 ;  /* 0x000000080013c802 */ /* 0x000fc80000000f00 */
[----:B------:R1:W4:Y:S02]  /*05f0*/  @!P3 LDG.E.64 R10, [R16.64] ;  /* 0x00000004100ab981 */ /* 0x000324000c1e1b00 */
[----:B------:R-:W-:Y:S02]  /*0600*/  @!P2 IADD3 R26, R0, R5, RZ ;  /* 0x00000005001aa210 */ /* 0x000fe40007ffe0ff */
[----:B------:R-:W-:Y:S01]  /*0610*/  @!P2 IADD3 R5, R5, 0x80, RZ ;  /* 0x000000800505a810 */ /* 0x000fe20007ffe0ff */
[----:B-----5:R-:W-:Y:S01]  /*0620*/  CS2R R12, SRZ ;  /* 0x00000000000c7805 */ /* 0x020fe2000001ff00 */
[----:B------:R-:W-:Y:S02]  /*0630*/  @!P4 IMAD.WIDE.U32 R18, R18, R19, c[0x0][0x180] ;  /* 0x000060001212c625 */ /* 0x000fe400078e0013 */
[----:B------:R-:W-:-:S03]  /*0640*/  ISETP.GE.AND P1, PT, R5, R22, PT ;  /* 0x000000160500720c */ /* 0x000fc60003f26270 */
[----:B------:R5:W4:Y:S01]  /*0650*/  @!P4 LDG.E.64 R12, [R18.64] ;  /* 0x00000004120cc981 */ /* 0x000b22000c1e1b00 */
[----:B------:R-:W-:Y:S01]  /*0660*/  @!P2 MOV R27, 0x8 ;  /* 0x00000008001ba802 */ /* 0x000fe20000000f00 */
[----:B0-----:R-:W-:-:S04]  /*0670*/  CS2R R14, SRZ ;  /* 0x00000000000e7805 */ /* 0x001fc8000001ff00 */
[----:B------:R-:W-:-:S04]  /*0680*/  @!P2 IMAD.WIDE.U32 R26, R26, R27, c[0x0][0x180] ;  /* 0x000060001a1aa625 */ /* 0x000fc800078e001b */
[----:B------:R-:W-:Y:S01]  /*0690*/  @!P1 IADD3 R24, R0, R5, RZ ;  /* 0x0000000500189210 */ /* 0x000fe20007ffe0ff */
[----:B------:R-:W4:Y:S01]  /*06a0*/  @!P2 LDG.E.64 R14, [R26.64] ;  /* 0x000000041a0ea981 */ /* 0x000f22000c1e1b00 */
[----:B------:R-:W-:Y:S01]  /*06b0*/  @!P1 MOV R25, 0x8 ;  /* 0x0000000800199802 */ /* 0x000fe20000000f00 */
[----:B-1----:R-:W-:-:S04]  /*06c0*/  CS2R R16, SRZ ;  /* 0x0000000000107805 */ /* 0x002fc8000001ff00 */
[----:B------:R-:W-:-:S05]  /*06d0*/  @!P1 IMAD.WIDE.U32 R24, R24, R25, c[0x0][0x180] ;  /* 0x0000600018189625 */ /* 0x000fca00078e0019 */
[----:B------:R0:W4:Y:S01]  /*06e0*/  @!P1 LDG.E.64 R16, [R24.64] ;  /* 0x0000000418109981 */ /* 0x000122000c1e1b00 */
[C---:B------:R-:W-:Y:S02]  /*06f0*/  IADD3 R5, R23.reuse, 0x80, RZ ;  /* 0x0000008017057810 */ /* 0x040fe40007ffe0ff */
[----:B-----5:R-:W-:Y:S02]  /*0700*/  IADD3 R19, R23, 0x100, RZ ;  /* 0x0000010017137810 */ /* 0x020fe40007ffe0ff */
[-C--:B------:R-:W-:Y:S02]  /*0710*/  ISETP.GE.AND P4, PT, R5, R22.reuse, PT ;  /* 0x000000160500720c */ /* 0x080fe40003f86270 */
[----:B------:R-:W-:Y:S02]  /*0720*/  ISETP.GE.AND P1, PT, R19, R22, PT ;  /* 0x000000161300720c */ /* 0x000fe40003f26270 */
[----:B0-----:R-:W-:Y:S01]  /*0730*/  IADD3 R25, R23, 0x180, RZ ;  /* 0x0000018017197810 */ /* 0x001fe20007ffe0ff */
[----:B------:R-:W-:-:S03]  /*0740*/  HFMA2.MMA R18, -RZ, RZ, 0, 0 ;  /* 0x00000000ff127435 */ /* 0x000fc600000001ff */
[-C--:B------:R-:W-:Y:S02]  /*0750*/  ISETP.GE.AND P2, PT, R25, R22.reuse, PT ;  /* 0x000000161900720c */ /* 0x080fe40003f46270 */
[----:B------:R-:W-:Y:S01]  /*0760*/  IADD3 R25, R23, 0x200, RZ ;  /* 0x0000020017197810 */ /* 0x000fe20007ffe0ff */
[----:B------:R-:W-:Y:S01]  /*0770*/  HFMA2.MMA R4, -RZ, RZ, 0, 0 ;  /* 0x00000000ff047435 */ /* 0x000fe200000001ff */
[----:B------:R-:W-:Y:S02]  /*0780*/  MOV R19, RZ ;  /* 0x000000ff00137202 */ /* 0x000fe40000000f00 */
[----:B------:R-:W-:Y:S02]  /*0790*/  ISETP.GE.AND P3, PT, R25, R22, PT ;  /* 0x000000161900720c */ /* 0x000fe40003f66270 */
[----:B------:R-:W-:Y:S02]  /*07a0*/  IADD3 R25, R23, 0x280, RZ ;  /* 0x0000028017197810 */ /* 0x000fe40007ffe0ff */
[----:B------:R-:W-:Y:S01]  /*07b0*/  @!P0 IADD3 R24, R0, R23, RZ ;  /* 0x0000001700188210 */ /* 0x000fe20007ffe0ff */
[----:B------:R-:W-:Y:S01]  /*07c0*/  BSSY B0, `(.L_x_15989) ;  /* 0x0000060000007945 */ /* 0x000fe20003800000 */
[----:B------:R-:W-:Y:S01]  /*07d0*/  BSSY B1, `(.L_x_15990) ;  /* 0x0000058000017945 */ /* 0x000fe20003800000 */
[----:B--2---:R-:W-:-:S02]  /*07e0*/  @!P0 FMUL.FTZ R5, R3, c[0x0][0x174] ;  /* 0x00005d0003058a20 */ /* 0x004fc40000410000 */
[----:B------:R-:W-:Y:S02]  /*07f0*/  @!P0 FMUL.FTZ R3, R3, c[0x0][0x170] ;  /* 0x00005c0003038a20 */ /* 0x000fe40000410000 */
[C---:B------:R-:W-:Y:S02]  /*0800*/  @!P0 FFMA.FTZ R18, R2.reuse, c[0x0][0x170], -R5 ;  /* 0x00005c0002128a23 */ /* 0x040fe40000010805 */
[----:B------:R-:W-:Y:S02]  /*0810*/  @!P0 FFMA.FTZ R19, R2, c[0x0][0x174], R3 ;  /* 0x00005d0002138a23 */ /* 0x000fe40000010003 */
[----:B------:R-:W-:Y:S02]  /*0820*/  IMAD.MOV.U32 R2, RZ, RZ, RZ ;  /* 0x000000ffff027224 */ /* 0x000fe400078e00ff */
[C---:B---3--:R-:W-:Y:S02]  /*0830*/  @!P4 FMUL.FTZ R5, R21.reuse, c[0x0][0x174] ;  /* 0x00005d001505ca20 */ /* 0x048fe40000410000 */
[----:B------:R-:W-:-:S02]  /*0840*/  @!P4 FMUL.FTZ R21, R21, c[0x0][0x170] ;  /* 0x00005c001515ca20 */ /* 0x000fc40000410000 */
[C---:B------:R-:W-:Y:S01]  /*0850*/  @!P4 FFMA.FTZ R4, R20.reuse, c[0x0][0x170], -R5 ;  /* 0x00005c001404ca23 */ /* 0x040fe20000010805 */
[----:B------:R-:W-:Y:S01]  /*0860*/  MOV R5, RZ ;  /* 0x000000ff00057202 */ /* 0x000fe20000000f00 */
[----:B------:R-:W-:Y:S01]  /*0870*/  @!P4 FFMA.FTZ R5, R20, c[0x0][0x174], R21 ;  /* 0x00005d001405ca23 */ /* 0x000fe20000010015 */
[----:B------:R-:W-:Y:S02]  /*0880*/  ISETP.GE.AND P4, PT, R25, R22, PT ;  /* 0x000000161900720c */ /* 0x000fe40003f86270 */
[----:B------:R-:W-:Y:S01]  /*0890*/  MOV R20, RZ ;  /* 0x000000ff00147202 */ /* 0x000fe20000000f00 */
[----:B----4-:R-:W-:-:S04]  /*08a0*/  @!P1 FMUL.FTZ R3, R7, c[0x0][0x174] ;  /* 0x00005d0007039a20 */ /* 0x010fc80000410000 */
[C---:B------:R-:W-:Y:S01]  /*08b0*/  @!P1 FFMA.FTZ R2, R6.reuse, c[0x0][0x170], -R3 ;  /* 0x00005c0006029a23 */ /* 0x040fe20000010803 */
[----:B------:R-:W-:Y:S01]  /*08c0*/  HFMA2.MMA R3, -RZ, RZ, 0, 0 ;  /* 0x00000000ff037435 */ /* 0x000fe200000001ff */
[----:B------:R-:W-:Y:S02]  /*08d0*/  @!P1 FMUL.FTZ R7, R7, c[0x0][0x170] ;  /* 0x00005c0007079a20 */ /* 0x000fe40000410000 */
[----:B------:R-:W-:Y:S02]  /*08e0*/  @!P2 FMUL.FTZ R21, R9, c[0x0][0x174] ;  /* 0x00005d000915aa20 */ /* 0x000fe40000410000 */
[C---:B------:R-:W-:Y:S02]  /*08f0*/  @!P3 FMUL.FTZ R25, R11.reuse, c[0x0][0x174] ;  /* 0x00005d000b19ba20 */ /* 0x040fe40000410000 */
[----:B------:R-:W-:Y:S02]  /*0900*/  @!P3 FMUL.FTZ R11, R11, c[0x0][0x170] ;  /* 0x00005c000b0bba20 */ /* 0x000fe40000410000 */
[----:B------:R-:W-:-:S02]  /*0910*/  @!P1 FFMA.FTZ R3, R6, c[0x0][0x174], R7 ;  /* 0x00005d0006039a23 */ /* 0x000fc40000010007 */
[----:B------:R-:W-:Y:S01]  /*0920*/  @!P2 FFMA.FTZ R20, R8, c[0x0][0x170], -R21 ;  /* 0x00005c000814aa23 */ /* 0x000fe20000010815 */
[----:B------:R-:W-:Y:S01]  /*0930*/  CS2R R6, SRZ ;  /* 0x0000000000067805 */ /* 0x000fe2000001ff00 */
[----:B------:R-:W-:Y:S01]  /*0940*/  HFMA2.MMA R21, -RZ, RZ, 0, 0 ;  /* 0x00000000ff157435 */ /* 0x000fe200000001ff */
[C---:B------:R-:W-:Y:S01]  /*0950*/  @!P3 FFMA.FTZ R7, R10.reuse, c[0x0][0x174], R11 ;  /* 0x00005d000a07ba23 */ /* 0x040fe2000001000b */
[----:B------:R-:W-:Y:S01]  /*0960*/  IADD3 R11, R23, 0x300, RZ ;  /* 0x00000300170b7810 */ /* 0x000fe20007ffe0ff */
[----:B------:R-:W-:Y:S02]  /*0970*/  @!P2 FMUL.FTZ R9, R9, c[0x0][0x170] ;  /* 0x00005c000909aa20 */ /* 0x000fe40000410000 */
[----:B------:R-:W-:Y:S01]  /*0980*/  @!P3 FFMA.FTZ R6, R10, c[0x0][0x170], -R25 ;  /* 0x00005c000a06ba23 */ /* 0x000fe20000010819 */
[----:B------:R-:W-:Y:S01]  /*0990*/  @!P0 MOV R25, 0x8 ;  /* 0x0000000800198802 */ /* 0x000fe20000000f00 */
[----:B------:R-:W-:Y:S01]  /*09a0*/  @!P2 FFMA.FTZ R21, R8, c[0x0][0x174], R9 ;  /* 0x00005d000815aa23 */ /* 0x000fe20000010009 */
[----:B------:R-:W-:Y:S01]  /*09b0*/  ISETP.GE.AND P1, PT, R11, R22, PT ;  /* 0x000000160b00720c */ /* 0x000fe20003f26270 */
[----:B------:R-:W-:Y:S01]  /*09c0*/  @!P4 FMUL.FTZ R9, R13, c[0x0][0x174] ;  /* 0x00005d000d09ca20 */ /* 0x000fe20000410000 */
[----:B------:R-:W-:Y:S01]  /*09d0*/  IADD3 R11, R23, 0x380, RZ ;  /* 0x00000380170b7810 */ /* 0x000fe20007ffe0ff */
[----:B------:R-:W-:Y:S01]  /*09e0*/  @!P0 IMAD.WIDE.U32 R24, R24, R25, c[0x0][0x178] ;  /* 0x00005e0018188625 */ /* 0x000fe200078e0019 */
[----:B------:R-:W-:-:S02]  /*09f0*/  MOV R8, RZ ;  /* 0x000000ff00087202 */ /* 0x000fc40000000f00 */
[----:B------:R-:W-:Y:S01]  /*0a00*/  @!P0 IADD3 R23, R23, 0x80, RZ ;  /* 0x0000008017178810 */ /* 0x000fe20007ffe0ff */
[C---:B------:R-:W-:Y:S01]  /*0a10*/  @!P4 FFMA.FTZ R8, R12.reuse, c[0x0][0x170], -R9 ;  /* 0x00005c000c08ca23 */ /* 0x040fe20000010809 */
[----:B------:R-:W-:Y:S01]  /*0a20*/  HFMA2.MMA R9, -RZ, RZ, 0, 0 ;  /* 0x00000000ff097435 */ /* 0x000fe200000001ff */
[-C--:B------:R-:W-:Y:S01]  /*0a30*/  ISETP.GE.AND P2, PT, R11, R22.reuse, PT ;  /* 0x000000160b00720c */ /* 0x080fe20003f46270 */
[----:B------:R-:W-:Y:S01]  /*0a40*/  @!P4 FMUL.FTZ R13, R13, c[0x0][0x170] ;  /* 0x00005c000d0dca20 */ /* 0x000fe20000410000 */
[----:B------:R0:W-:Y:S01]  /*0a50*/  @!P0 STG.E.64 [R24.64], R18 ;  /* 0x0000001218008986 */ /* 0x0001e2000c101b04 */
[----:B------:R-:W-:Y:S02]  /*0a60*/  ISETP.GE.AND P0, PT, R23, R22, PT ;  /* 0x000000161700720c */ /* 0x000fe40003f06270 */
[----:B------:R-:W-:Y:S02]  /*0a70*/  @!P4 FFMA.FTZ R9, R12, c[0x0][0x174], R13 ;  /* 0x00005d000c09ca23 */ /* 0x000fe4000001000d */
[----:B------:R-:W-:-:S02]  /*0a80*/  @!P1 FMUL.FTZ R13, R15, c[0x0][0x174] ;  /* 0x00005d000f0d9a20 */ /* 0x000fc40000410000 */
[----:B------:R-:W-:Y:S01]  /*0a90*/  @!P1 FMUL.FTZ R15, R15, c[0x0][0x170] ;  /* 0x00005c000f0f9a20 */ /* 0x000fe20000410000 */
[----:B------:R-:W-:-:S03]  /*0aa0*/  CS2R R10, SRZ ;  /* 0x00000000000a7805 */ /* 0x000fc6000001ff00 */
[C---:B------:R-:W-:Y:S02]  /*0ab0*/  @!P1 FFMA.FTZ R11, R14.reuse, c[0x0][0x174], R15 ;  /* 0x00005d000e0b9a23 */ /* 0x040fe4000001000f */
[C---:B------:R-:W-:Y:S02]  /*0ac0*/  @!P2 FMUL.FTZ R15, R17.reuse, c[0x0][0x174] ;  /* 0x00005d00110faa20 */ /* 0x040fe40000410000 */
[----:B------:R-:W-:Y:S02]  /*0ad0*/  @!P2 FMUL.FTZ R17, R17, c[0x0][0x170] ;  /* 0x00005c001111aa20 */ /* 0x000fe40000410000 */
[----:B------:R-:W-:Y:S02]  /*0ae0*/  @!P1 FFMA.FTZ R10, R14, c[0x0][0x170], -R13 ;  /* 0x00005c000e0a9a23 */ /* 0x000fe4000001080d */
[----:B------:R-:W-:Y:S02]  /*0af0*/  CS2R R12, SRZ ;  /* 0x00000000000c7805 */ /* 0x000fe4000001ff00 */
[----:B------:R-:W-:-:S02]  /*0b00*/  @!P2 FFMA.FTZ R12, R16, c[0x0][0x170], -R15 ;  /* 0x00005c00100caa23 */ /* 0x000fc4000001080f */
[----:B------:R-:W-:Y:S01]  /*0b10*/  @!P2 FFMA.FTZ R13, R16, c[0x0][0x174], R17 ;  /* 0x00005d00100daa23 */ /* 0x000fe20000010011 */
[----:B------:R-:W-:Y:S05]  /*0b20*/  @P0 BRA `(.L_x_15991) ;  /* 0x000000c000000947 */ /* 0x000fea0003800000 */
[----:B0-----:R-:W-:Y:S02]  /*0b30*/  IADD3 R14, R0, R23, RZ ;  /* 0x00000017000e7210 */ /* 0x001fe40007ffe0ff */
[----:B------:R-:W-:Y:S02]  /*0b40*/  MOV R15, 0x8 ;  /* 0x00000008000f7802 */ /* 0x000fe40000000f00 */
[----:B------:R-:W-:-:S03]  /*0b50*/  IADD3 R23, R23, 0x80, RZ ;  /* 0x0000008017177810 */ /* 0x000fc60007ffe0ff */
[----:B------:R-:W-:Y:S01]  /*0b60*/  IMAD.WIDE.U32 R14, R14, R15, c[0x0][0x178] ;  /* 0x00005e000e0e7625 */ /* 0x000fe200078e000f */
[----:B------:R-:W-:-:S04]  /*0b70*/  ISETP.GE.AND P0, PT, R23, R22, PT ;  /* 0x000000161700720c */ /* 0x000fc80003f06270 */
[----:B------:R0:W-:Y:S09]  /*0b80*/  STG.E.64 [R14.64], R4 ;  /* 0x000000040e007986 */ /* 0x0001f2000c101b04 */
[----:B------:R-:W-:Y:S05]  /*0b90*/  @P0 BRA `(.L_x_15992) ;  /* 0x000000c000000947 */ /* 0x000fea0003800000 */
[----:B0-----:R-:W-:Y:S01]  /*0ba0*/  IADD3 R4, R0, R23, RZ ;  /* 0x0000001700047210 */ /* 0x001fe20007ffe0ff */
[----:B------:R-:W-:Y:S01]  /*0bb0*/  IMAD.MOV.U32 R5, RZ, RZ, 0x8 ;  /* 0x00000008ff057424 */ /* 0x000fe200078e00ff */
[----:B------:R-:W-:-:S03]  /*0bc0*/  IADD3 R23, R23, 0x80, RZ ;  /* 0x0000008017177810 */ /* 0x000fc60007ffe0ff */
[----:B------:R-:W-:-:S05]  /*0bd0*/  IMAD.WIDE.U32 R4, R4, R5, c[0x0][0x178] ;  /* 0x00005e0004047625 */ /* 0x000fca00078e0005 */
[----:B------:R0:W-:Y:S02]  /*0be0*/  STG.E.64 [R4.64], R2 ;  /* 0x0000000204007986 */ /* 0x0001e4000c101b04 */
.L_x_15991:
[----:B0-----:R-:W-:-:S13]  /*0bf0*/  ISETP.GE.AND P0, PT, R23, R22, PT ;  /* 0x000000161700720c */ /* 0x001fda0003f06270 */
[----:B------:R-:W-:Y:S05]  /*0c00*/  @P0 BRA `(.L_x_15993) ;  /* 0x000000c000000947 */ /* 0x000fea0003800000 */
[----:B------:R-:W-:Y:S02]  /*0c10*/  IADD3 R2, R0, R23, RZ ;  /* 0x0000001700027210 */ /* 0x000fe40007ffe0ff */
[----:B------:R-:W-:Y:S02]  /*0c20*/  MOV R3, 0x8 ;  /* 0x0000000800037802 */ /* 0x000fe40000000f00 */
[----:B------:R-:W-:-:S03]  /*0c30*/  IADD3 R23, R23, 0x80, RZ ;  /* 0x0000008017177810 */ /* 0x000fc60007ffe0ff */
[----:B------:R-:W-:-:S05]  /*0c40*/  IMAD.WIDE.U32 R2, R2, R3, c[0x0][0x178] ;  /* 0x00005e0002027625 */ /* 0x000fca00078e0003 */
[----:B------:R0:W-:Y:S02]  /*0c50*/  STG.E.64 [R2.64], R20 ;  /* 0x0000001402007986 */ /* 0x0001e4000c101b04 */
.L_x_15992:
[----:B------:R-:W-:-:S13]  /*0c60*/  ISETP.GE.AND P0, PT, R23, R22, PT ;  /* 0x000000161700720c */ /* 0x000fda0003f06270 */
[----:B------:R-:W-:Y:S05]  /*0c70*/  @P0 BRA `(.L_x_15994) ;  /* 0x000000d000000947 */ /* 0x000fea0003800000 */
[----:B0-----:R-:W-:Y:S01]  /*0c80*/  HFMA2.MMA R3, -RZ, RZ, 0, 4.76837158203125e-07 ;  /* 0x00000008ff037435 */ /* 0x001fe200000001ff */
[----:B------:R-:W-:Y:S02]  /*0c90*/  IADD3 R2, R0, R23, RZ ;  /* 0x0000001700027210 */ /* 0x000fe40007ffe0ff */
[----:B------:R-:W-:-:S07]  /*0ca0*/  IADD3 R23, R23, 0x80, RZ ;  /* 0x0000008017177810 */ /* 0x000fce0007ffe0ff */
[----:B------:R-:W-:-:S05]  /*0cb0*/  IMAD.WIDE.U32 R2, R2, R3, c[0x0][0x178] ;  /* 0x00005e0002027625 */ /* 0x000fca00078e0003 */
[----:B------:R0:W-:Y:S02]  /*0cc0*/  STG.E.64 [R2.64], R6 ;  /* 0x0000000602007986 */ /* 0x0001e4000c101b04 */
.L_x_15993:
        /* <DEDUP_REMOVED lines=8> */
.L_x_15994:
[----:B------:R-:W-:Y:S05]  /*0d50*/  BSYNC B1 ;  /* 0x0000000000017941 */ /* 0x000fea0003800000 */
.L_x_15990:
[----:B------:R-:W-:-:S13]  /*0d60*/  ISETP.GE.AND P0, PT, R23, R22, PT ;  /* 0x000000161700720c */ /* 0x000fda0003f06270 */
[----:B0-----:R-:W-:Y:S02]  /*0d70*/  @!P0 IADD3 R2, R0, R23, RZ ;  /* 0x0000001700028210 */ /* 0x001fe40007ffe0ff */
[----:B------:R-:W-:Y:S02]  /*0d80*/  @!P0 MOV R3, 0x8 ;  /* 0x0000000800038802 */ /* 0x000fe40000000f00 */
[----:B------:R-:W-:-:S03]  /*0d90*/  @!P0 IADD3 R23, R23, 0x80, RZ ;  /* 0x0000008017178810 */ /* 0x000fc60007ffe0ff */
[----:B------:R-:W-:-:S05]  /*0da0*/  @!P0 IMAD.WIDE.U32 R2, R2, R3, c[0x0][0x178] ;  /* 0x00005e0002028625 */ /* 0x000fca00078e0003 */
[----:B------:R0:W-:Y:S02]  /*0db0*/  @!P0 STG.E.64 [R2.64], R10 ;  /* 0x0000000a02008986 */ /* 0x0001e4000c101b04 */
.L_x_15995:
[----:B------:R-:W-:Y:S05]  /*0dc0*/  BSYNC B0 ;  /* 0x0000000000007941 */ /* 0x000fea0003800000 */
.L_x_15989:
[----:B------:R-:W-:Y:S01]  /*0dd0*/  WARPSYNC 0xffffffff ;  /* 0xffffffff00007948 */ /* 0x000fe20003800000 */
[----:B------:R-:W-:-:S13]  /*0de0*/  ISETP.GE.AND P0, PT, R23, R22, PT ;  /* 0x000000161700720c */ /* 0x000fda0003f06270 */
[----:B------:R-:W-:Y:S05]  /*0df0*/  @P0 EXIT ;  /* 0x000000000000094d */ /* 0x000fea0003800000 */
[----:B0-----:R-:W-:Y:S01]  /*0e00*/  HFMA2.MMA R3, -RZ, RZ, 0, 4.76837158203125e-07 ;  /* 0x00000008ff037435 */ /* 0x001fe200000001ff */
[----:B------:R-:W-:-:S09]  /*0e10*/  IADD3 R2, R0, R23, RZ ;  /* 0x0000001700027210 */ /* 0x000fd20007ffe0ff */
[----:B------:R-:W-:-:S05]  /*0e20*/  IMAD.WIDE.U32 R2, R2, R3, c[0x0][0x178] ;  /* 0x00005e0002027625 */ /* 0x000fca00078e0003 */
[----:B------:R-:W-:Y:S01]  /*0e30*/  STG.E.64 [R2.64], R12 ;  /* 0x0000000c02007986 */ /* 0x000fe2000c101b04 */
[----:B------:R-:W-:Y:S05]  /*0e40*/  EXIT ;  /* 0x000000000000794d */ /* 0x000fea0003800000 */
.L_x_15996:
        /* <DEDUP_REMOVED lines=11> */
.L_x_17859:


//--------------------- .text._ZN2at6native29vectorized_elementwise_kernelILi4ENS0_13BUnaryFunctorIN3c107complexIfEES5_S5_NS0_15binary_internal10MulFunctorIS5_EEEESt5arrayIPcLm2EEEEviT0_T1_ --------------------------
	.section	.text._ZN2at6native29vectorized_elementwise_kernelILi4ENS0_13BUnaryFunctorIN3c107complexIfEES5_S5_NS0_15binary_internal10MulFunctorIS5_EEEESt5arrayIPcLm2EEEEviT0_T1_,"ax",@progbits
	.sectioninfo	@"SHI_REGISTERS=32"
	.align	128
        .global         _ZN2at6native29vectorized_elementwise_kernelILi4ENS0_13BUnaryFunctorIN3c107complexIfEES5_S5_NS0_15binary_internal10MulFunctorIS5_EEEESt5arrayIPcLm2EEEEviT0_T1_
        .type           _ZN2at6native29vectorized_elementwise_kernelILi4ENS0_13BUnaryFunctorIN3c107complexIfEES5_S5_NS0_15binary_internal10MulFunctorIS5_EEEESt5arrayIPcLm2EEEEviT0_T1_,@function
        .size           _ZN2at6native29vectorized_elementwise_kernelILi4ENS0_13BUnaryFunctorIN3c107complexIfEES5_S5_NS0_15binary_internal10MulFunctorIS5_EEEESt5arrayIPcLm2EEEEviT0_T1_,(.L_x_17860 - _ZN2at6native29vectorized_elementwise_kernelILi4ENS0_13BUnaryFunctorIN3c107complexIfEES5_S5_NS0_15binary_internal10MulFunctorIS5_EEEESt5arrayIPcLm2EEEEviT0_T1_)
        .other          _ZN2at6native29vectorized_elementwise_kernelILi4ENS0_13BUnaryFunctorIN3c107complexIfEES5_S5_NS0_15binary_internal10MulFunctorIS5_EEEESt5arrayIPcLm2EEEEviT0_T1_,@"STO_CUDA_ENTRY STV_DEFAULT"
_ZN2at6native29vectorized_elementwise_kernelILi4ENS0_13BUnaryFunctorIN3c107complexIfEES5_S5_NS0_15binary_internal10MulFunctorIS5_EEEESt5arrayIPcLm2EEEEviT0_T1_:
.text._ZN2at6native29vectorized_elementwise_kernelILi4ENS0_13BUnaryFunctorIN3c107complexIfEES5_S5_NS0_15binary_internal10MulFunctorIS5_EEEESt5arrayIPcLm2EEEEviT0_T1_:
        /* <DEDUP_REMOVED lines=54> */
.L_x_15997:
        /* <DEDUP_REMOVED lines=137> */
.L_x_16000:
[----:B0-----:R-:W-:-:S13]  /*0bf0*/  ISETP.GE.AND P0, PT, R23, R22, PT ;  /* 0x000000161700720c */ /* 0x001fda0003f06270 */
[----:B------:R-:W-:Y:S05]  /*0c00*/  @P0 BRA `(.L_x_16002) ;  /* 0x000000c000000947 */ /* 0x000fea0003800000 */
[----:B------:R-:W-:Y:S02]  /*0c10*/  IADD3 R2, R0, R23, RZ ;  /* 0x0000001700027210 */ /* 0x000fe40007ffe0ff */
[----:B------:R-:W-:Y:S02]  /*0c20*/  MOV R3, 0x8 ;  /* 0x0000000800037802 */ /* 0x000fe40000000f00 */
[----:B------:R-:W-:-:S03]  /*0c30*/  IADD3 R23, R23, 0x80, RZ ;  /* 0x0000008017177810 */ /* 0x000fc60007ffe0ff */
[----:B------:R-:W-:-:S05]  /*0c40*/  IMAD.WIDE.U32 R2, R2, R3, c[0x0][0x178] ;  /* 0x00005e0002027625 */ /* 0x000fca00078e0003 */
[----:B------:R0:W-:Y:S02]  /*0c50*/  STG.E.64 [R2.64], R20 ;  /* 0x0000001402007986 */ /* 0x0001e4000c101b04 */
.L_x_16001:
[----:B------:R-:W-:-:S13]  /*0c60*/  ISETP.GE.AND P0, PT, R23, R22, PT ;  /* 0x000000161700720c */ /* 0x000fda0003f06270 */
[----:B------:R-:W-:Y:S05]  /*0c70*/  @P0 BRA `(.L_x_16003) ;  /* 0x000000d000000947 */ /* 0x000fea0003800000 */
[----:B0-----:R-:W-:Y:S01]  /*0c80*/  HFMA2.MMA R3, -RZ, RZ, 0, 4.76837158203125e-07 ;  /* 0x00000008ff037435 */ /* 0x001fe200000001ff */
[----:B------:R-:W-:Y:S02]  /*0c90*/  IADD3 R2, R0, R23, RZ ;  /* 0x0000001700027210 */ /* 0x000fe40007ffe0ff */
[----:B------:R-:W-:-:S07]  /*0ca0*/  IADD3 R23, R23, 0x80, RZ ;  /* 0x0000008017177810 */ /* 0x000fce0007ffe0ff */
[----:B------:R-:W-:-:S05]  /*0cb0*/  IMAD.WIDE.U32 R2, R2, R3, c[0x0][0x178] ;  /* 0x00005e0002027625 */ /* 0x000fca00078e0003 */
[----:B------:R0:W-:Y:S02]  /*0cc0*/  STG.E.64 [R2.64], R6 ;  /* 0x0000000602007986 */ /* 0x0001e4000c101b04 */
.L_x_16002:
        /* <DEDUP_REMOVED lines=8> */
.L_x_16003:
[----:B------:R-:W-:Y:S05]  /*0d50*/  BSYNC B1 ;  /* 0x0000000000017941 */ /* 0x000fea0003800000 */
.L_x_15999:
[----:B------:R-:W-:-:S13]  /*0d60*/  ISETP.GE.AND P0, PT, R23, R22, PT ;  /* 0x000000161700720c */ /* 0x000fda0003f06270 */
[----:B0-----:R-:W-:Y:S02]  /*0d70*/  @!P0 IADD3 R2, R0, R23, RZ ;  /* 0x0000001700028210 */ /* 0x001fe40007ffe0ff */
[----:B------:R-:W-:Y:S02]  /*0d80*/  @!P0 MOV R3, 0x8 ;  /* 0x0000000800038802 */ /* 0x000fe40000000f00 */
[----:B------:R-:W-:-:S03]  /*0d90*/  @!P0 IADD3 R23, R23, 0x80, RZ ;  /* 0x0000008017178810 */ /* 0x000fc60007ffe0ff */
[----:B------:R-:W-:-:S05]  /*0da0*/  @!P0 IMAD.WIDE.U32 R2, R2, R3, c[0x0][0x178] ;  /* 0x00005e0002028625 */ /* 0x000fca00078e0003 */
[----:B------:R0:W-:Y:S02]  /*0db0*/  @!P0 STG.E.64 [R2.64], R10 ;  /* 0x0000000a02008986 */ /* 0x0001e4000c101b04 */
.L_x_16004:
[----:B------:R-:W-:Y:S05]  /*0dc0*/  BSYNC B0 ;  /* 0x0000000000007941 */ /* 0x000fea0003800000 */
.L_x_15998:
        /* <DEDUP_REMOVED lines=8> */
.L_x_16005:
        /* <DEDUP_REMOVED lines=11> */
.L_x_17860:


//--------------------- .text._ZN2at6native29vectorized_elementwise_kernelILi8ENS0_13BUnaryFunctorIN3c107complexIfEES5_S5_NS0_15binary_internal10MulFunctorIS5_EEEESt5arrayIPcLm2EEEEviT0_T1_ --------------------------
	.section	.text._ZN2at6native29vectorized_elementwise_kernelILi8ENS0_13BUnaryFunctorIN3c107complexIfEES5_S5_NS0_15binary_internal10MulFunctorIS5_EEEESt5arrayIPcLm2EEEEviT0_T1_,"ax",@progbits
	.sectioninfo	@"SHI_REGISTERS=4"
	.align	128
        .global         _ZN2at6native29vectorized_elementwise_kernelILi8ENS0_13BUnaryFunctorIN3c107complexIfEES5_S5_NS0_15binary_internal10MulFunctorIS5_EEEESt5arrayIPcLm2EEEEviT0_T1_
        .type           _ZN2at6native29vectorized_elementwise_kernelILi8ENS0_13BUnaryFunctorIN3c107complexIfEES5_S5_NS0_15binary_internal10MulFunctorIS5_EEEESt5arrayIPcLm2EEEEviT0_T1_,@function
        .size           _ZN2at6native29vectorized_elementwise_kernelILi8ENS0_13BUnaryFunctorIN3c107complexIfEES5_S5_NS0_15binary_internal10MulFunctorIS5_EEEESt5arrayIPcLm2EEEEviT0_T1_,(.L_x_17861 - _ZN2at6native29vectorized_elementwise_kernelILi8ENS0_13BUnaryFunctorIN3c107complexIfEES5_S5_NS0_15binary_internal10MulFunctorIS5_EEEESt5arrayIPcLm2EEEEviT0_T1_)
        .other          _ZN2at6native29vectorized_elementwise_kernelILi8ENS0_13BUnaryFunctorIN3c107complexIfEES5_S5_NS0_15binary_internal10MulFunctorIS5_EEEESt5arrayIPcLm2EEEEviT0_T1_,@"STO_CUDA_ENTRY STV_DEFAULT"
_ZN2at6native29vectorized_elementwise_kernelILi8ENS0_13BUnaryFunctorIN3c107complexIfEES5_S5_NS0_15binary_internal10MulFunctorIS5_EEEESt5arrayIPcLm2EEEEviT0_T1_:
.text._ZN2at6native29vectorized_elementwise_kernelILi8ENS0_13BUnaryFunctorIN3c107complexIfEES5_S5_NS0_15binary_internal10MulFunctorIS5_EEEESt5arrayIPcLm2EEEEviT0_T1_:
[----:B------:R-:W-:Y:S02]  /*0000*/  MOV R1, c[0x0][0x28] ;  /* 0x00000a0000017a02 */ /* 0x000fe40000000f00 */
[----:B------:R-:W-:Y:S05]  /*0010*/  EXIT ;  /* 0x000000000000794d */ /* 0x000fea0003800000 */
.L_x_16006:
        /* <DEDUP_REMOVED lines=14> */
.L_x_17861:


//--------------------- .text._ZN2at6native18elementwise_kernelILi128ELi4EZNS0_15gpu_kernel_implINS0_13BUnaryFunctorIN3c107complexIdEES6_S6_NS0_15binary_internal10MulFunctorIS6_EEEEEEvRNS_18TensorIteratorBaseERKT_EUliE_EEviT1_ --------------------------
	.section	.text._ZN2at6native18elementwise_kernelILi128ELi4EZNS0_15gpu_kernel_implINS0_13BUnaryFunctorIN3c107complexIdEES6_S6_NS0_15binary_internal10MulFunctorIS6_EEEEEEvRNS_18TensorIteratorBaseERKT_EUliE_EEviT1_,"ax",@progbits
	.sectioninfo	@"SHI_REGISTERS=26"
	.align	128
        .global         _ZN2at6native18elementwise_kernelILi128ELi4EZNS0_15gpu_kernel_implINS0_13BUnaryFunctorIN3c107complexIdEES6_S6_NS0_15binary_internal10MulFunctorIS6_EEEEEEvRNS_18TensorIteratorBaseERKT_EUliE_EEviT1_
        .type           _ZN2at6native18elementwise_kernelILi128ELi4EZNS0_15gpu_kernel_implINS0_13BUnaryFunctorIN3c107complexIdEES6_S6_NS0_15binary_internal10MulFunctorIS6_EEEEEEvRNS_18TensorIteratorBaseERKT_EUliE_EEviT1_,@function
        .size           _ZN2at6native18elementwise_kernelILi128ELi4EZNS0_15gpu_kernel_implINS0_13BUnaryFunctorIN3c107complexIdEES6_S6_NS0_15binary_internal10MulFunctorIS6_EEEEEEvRNS_18TensorIteratorBaseERKT_EUliE_EEviT1_,(.L_x_17862 - _ZN2at6native18elementwise_kernelILi128ELi4EZNS0_15gpu_kernel_implINS0_13BUnaryFunctorIN3c107complexIdEES6_S6_NS0_15binary_internal10MulFunctorIS6_EEEEEEvRNS_18TensorIteratorBaseERKT_EUliE_EEviT1_)
        .other          _ZN2at6native18elementwise_kernelILi128ELi4EZNS0_15gpu_kernel_implINS0_13BUnaryFunctorIN3c107complexIdEES6_S6_NS0_15binary_internal10MulFunctorIS6_EEEEEEvRNS_18TensorIteratorBaseERKT_EUliE_EEviT1_,@"STO_CUDA_ENTRY STV_DEFAULT"
_ZN2at6native18elementwise_kernelILi128ELi4EZNS0_15gpu_kernel_implINS0_13BUnaryFunctorIN3c107complexIdEES6_S6_NS0_15binary_internal10MulFunctorIS6_EEEEEEvRNS_18TensorIteratorBaseERKT_EUliE_EEviT1_:
.text._ZN2at6native18elementwise_kernelILi128ELi4EZNS0_15gpu_kernel_implINS0_13BUnaryFunctorIN3c107complexIdEES6_S6_NS0_15binary_internal10MulFunctorIS6_EEEEEEvRNS_18TensorIteratorBaseERKT_EUliE_EEviT1_:
        /* <DEDUP_REMOVED lines=237> */
.L_x_16009:
        /* <DEDUP_REMOVED lines=20> */
.L_x_16013:
[----:B------:R-:W2:Y:S01]  /*1010*/  LDG.E.U8 R2, [R2.64] ;  /* 0x0000002402027981 */ /* 0x000ea2000c1e1100 */
[----:B------:R-:W-:Y:S01]  /*1020*/  CS2R R6, SRZ ;  /* 0x0000000000067805 */ /* 0x000fe2000001ff00 */
[----:B--2---:R0:W1:Y:S01]  /*1030*/  I2F.F64.U16 R4, R2 ;  /* 0x0000000200047312 */ /* 0x0040620000101800 */
[----:B------:R-:W-:Y:S05]  /*1040*/  BRA `(.L_x_16015) ;  /* 0x00000f5000007947 */ /* 0x000fea0003800000 */
.L_x_16012:
        /* <DEDUP_REMOVED lines=10> */
.L_x_16017:
[----:B------:R-:W2:Y:S01]  /*10f0*/  LDG.E R2, [R2.64] ;  /* 0x0000002402027981 */ /* 0x000ea2000c1e1900 */
[----:B------:R-:W-:Y:S01]  /*1100*/  CS2R R6, SRZ ;  /* 0x0000000000067805 */ /* 0x000fe2000001ff00 */
[----:B--2---:R0:W1:Y:S01]  /*1110*/  I2F.F64 R4, R2 ;  /* 0x0000000200047312 */ /* 0x0040620000201c00 */
[----:B------:R-:W-:Y:S05]  /*1120*/  BRA `(.L_x_16015) ;  /* 0x00000e7000007947 */ /* 0x000fea0003800000 */
.L_x_16016:
[----:B------:R-:W2:Y:S01]  /*1130*/  LDG.E.U16 R2, [R2.64] ;  /* 0x0000002402027981 */ /* 0x000ea2000c1e1500 */
[----:B------:R-:W-:Y:S01]  /*1140*/  CS2R R6, SRZ ;  /* 0x0000000000067805 */ /* 0x000fe2000001ff00 */
[----:B--2---:R0:W1:Y:S01]  /*1150*/  I2F.F64.S16 R4, R2 ;  /* 0x0000000200047312 */ /* 0x0040620000101c00 */
[----:B------:R-:W-:Y:S05]  /*1160*/  BRA `(.L_x_16015) ;  /* 0x00000e3000007947 */ /* 0x000fea0003800000 */
.L_x_16011:
        /* <DEDUP_REMOVED lines=11> */
.L_x_16019:
[----:B------:R-:W2:Y:S01]  /*1220*/  LDG.E.U16 R0, [R2.64] ;  /* 0x0000002402007981 */ /* 0x000ea2000c1e1500 */
[----:B------:R-:W-:Y:S01]  /*1230*/  CS2R R6, SRZ ;  /* 0x0000000000067805 */ /* 0x000fe2000001ff00 */
[----:B--2---:R-:W-:-:S05]  /*1240*/  HADD2.F32 R0, -RZ, R0.H0_H0 ;  /* 0x20000000ff007230 */ /* 0x004fca0000004100 */
[----:B------:R-:W-:-:S04]  /*1250*/  FMUL.FTZ R0, R0, 1 ;  /* 0x3f80000000007820 */ /* 0x000fc80000410000 */
[----:B------:R0:W1:Y:S01]  /*1260*/  F2F.F64.F32 R4, R0 ;  /* 0x0000000000047310 */ /* 0x0000620000201800 */
[----:B------:R-:W-:Y:S05]  /*1270*/  BRA `(.L_x_16015) ;  /* 0x00000d2000007947 */ /* 0x000fea0003800000 */
.L_x_16018:
        /* <DEDUP_REMOVED lines=12> */
.L_x_16021:
[----:B------:R-:W2:Y:S02]  /*1340*/  LDG.E R0, [R2.64] ;  /* 0x0000002402007981 */ /* 0x000ea4000c1e1900 */
[----:B--2---:R-:W-:-:S02]  /*1350*/  HADD2.F32 R4, -RZ, R0.H1_H1 ;  /* 0x30000000ff047230 */ /* 0x004fc40000004100 */
[----:B------:R-:W-:-:S03]  /*1360*/  HADD2.F32 R0, -RZ, R0.H0_H0 ;  /* 0x20000000ff007230 */ /* 0x000fc60000004100 */
[----:B------:R-:W-:Y:S02]  /*1370*/  FMUL.FTZ R6, R4, 1 ;  /* 0x3f80000004067820 */ /* 0x000fe40000410000 */
[----:B------:R-:W-:-:S04]  /*1380*/  FMUL.FTZ R0, R0, 1 ;  /* 0x3f80000000007820 */ /* 0x000fc80000410000 */
[----:B------:R-:W0:Y:S08]  /*1390*/  F2F.F64.F32 R6, R6 ;  /* 0x0000000600067310 */ /* 0x000e300000201800 */
[----:B------:R1:W2:Y:S01]  /*13a0*/  F2F.F64.F32 R4, R0 ;  /* 0x0000000000047310 */ /* 0x0002a20000201800 */
[----:B------:R-:W-:Y:S05]  /*13b0*/  BRA `(.L_x_16015) ;  /* 0x00000be000007947 */ /* 0x000fea0003800000 */
.L_x_16020:
[----:B------:R0:W5:Y:S01]  /*13c0*/  LDG.E.64 R4, [R2.64] ;  /* 0x0000002402047981 */ /* 0x000162000c1e1b00 */
[----:B------:R-:W-:Y:S01]  /*13d0*/  CS2R R6, SRZ ;  /* 0x0000000000067805 */ /* 0x000fe2000001ff00 */
[----:B------:R-:W-:Y:S05]  /*13e0*/  BRA `(.L_x_16015) ;  /* 0x00000bb000007947 */ /* 0x000fea0003800000 */
.L_x_16010:
        /* <DEDUP_REMOVED lines=14> */
.L_x_16024:
[----:B------:R0:W5:Y:S01]  /*14d0*/  LDG.E.128 R4, [R2.64] ;  /* 0x0000002402047981 */ /* 0x000162000c1e1d00 */
[----:B------:R-:W-:Y:S05]  /*14e0*/  BRA `(.L_x_16015) ;  /* 0x00000ab000007947 */ /* 0x000fea0003800000 */
.L_x_16023:
        /* <DEDUP_REMOVED lines=22> */
[----:B------:R-:W-:Y:S02]  /*1650*/  LOP3.LUT R5, R5, 0x7f800000, R6, 0xf8, !PT ;  /* 0x7f80000005057812 */ /* 0x000fe400078ef806 */
[----:B------:R-:W-:Y:S02]  /*1660*/  CS2R R6, SRZ ;  /* 0x0000000000067805 */ /* 0x000fe4000001ff00 */
[----:B------:R-:W-:-:S04]  /*1670*/  LOP3.LUT R5, R5, R2, RZ, 0x30, !PT ;  /* 0x0000000205057212 */ /* 0x000fc800078e30ff */
[----:B------:R-:W-:-:S05]  /*1680*/  LOP3.LUT R5, R5, 0x80000000, R0, 0xf8, !PT ;  /* 0x8000000005057812 */ /* 0x000fca00078ef800 */
[----:B------:R-:W-:-:S06]  /*1690*/  FMUL.FTZ R5, R5, 1 ;  /* 0x3f80000005057820 */ /* 0x000fcc0000410000 */
[----:B------:R-:W0:Y:S01]  /*16a0*/  F2F.F64.F32 R4, R5 ;  /* 0x0000000500047310 */ /* 0x000e220000201800 */
[----:B------:R-:W-:Y:S05]  /*16b0*/  BRA `(.L_x_16015) ;  /* 0x000008e000007947 */ /* 0x000fea0003800000 */
.L_x_16026:
        /* <DEDUP_REMOVED lines=16> */
.L_x_16025:
[----:B------:R-:W2:Y:S01]  /*17c0*/  LDG.E.U16 R0, [R2.64] ;  /* 0x0000002402007981 */ /* 0x000ea2000c1e1500 */
[----:B------:R-:W-:Y:S01]  /*17d0*/  CS2R R6, SRZ ;  /* 0x0000000000067805 */ /* 0x000fe2000001ff00 */
[----:B--2---:R-:W-:-:S05]  /*17e0*/  PRMT R0, RZ, 0x5410, R0 ;  /* 0x00005410ff007816 */ /* 0x004fca0000000000 */
[----:B------:R-:W-:-:S04]  /*17f0*/  FMUL.FTZ R0, R0, 1 ;  /* 0x3f80000000007820 */ /* 0x000fc80000410000 */
[----:B------:R0:W1:Y:S01]  /*1800*/  F2F.F64.F32 R4, R0 ;  /* 0x0000000000047310 */ /* 0x0000620000201800 */
[----:B------:R-:W-:Y:S05]  /*1810*/  BRA `(.L_x_16015) ;  /* 0x0000078000007947 */ /* 0x000fea0003800000 */
.L_x_16022:
        /* <DEDUP_REMOVED lines=12> */
.L_x_16029:
        /* <DEDUP_REMOVED lines=21> */
.L_x_16033:
[----:B------:R-:W-:Y:S05]  /*1a30*/  BSYNC B1 ;  /* 0x0000000000017941 */ /* 0x000fea0003800000 */
.L_x_16032:
[----:B------:R-:W-:Y:S01]  /*1a40*/  LEA R3, R0, 0x3b800000, 0x17 ;  /* 0x3b80000000037811 */ /* 0x000fe200078eb8ff */
[----:B------:R-:W-:-:S05]  /*1a50*/  IMAD.SHL.U32 R0, R2, 0x100000, RZ ;  /* 0x0010000002007824 */ /* 0x000fca00078e00ff */
[----:B------:R-:W-:Y:S02]  /*1a60*/  LOP3.LUT R0, R3, R0, R4, 0xfe, !PT ;  /* 0x0000000003007212 */ /* 0x000fe400078efe04 */
.L_x_16031:
[----:B------:R-:W-:Y:S05]  /*1a70*/  BSYNC B0 ;  /* 0x0000000000007941 */ /* 0x000fea0003800000 */
.L_x_16030:
[----:B------:R-:W-:Y:S01]  /*1a80*/  FMUL.FTZ R0, R0, 1 ;  /* 0x3f80000000007820 */ /* 0x000fe20000410000 */
[----:B------:R-:W-:-:S03]  /*1a90*/  CS2R R6, SRZ ;  /* 0x0000000000067805 */ /* 0x000fc6000001ff00 */
[----:B------:R0:W1:Y:S01]  /*1aa0*/  F2F.F64.F32 R4, R0 ;  /* 0x0000000000047310 */ /* 0x0000620000201800 */
[----:B------:R-:W-:Y:S05]  /*1ab0*/  BRA `(.L_x_16015) ;  /* 0x000004e000007947 */ /* 0x000fea0003800000 */
.L_x_16028:
        /* <DEDUP_REMOVED lines=21> */
.L_x_16037:
[----:B------:R-:W-:Y:S05]  /*1c10*/  BSYNC B1 ;  /* 0x0000000000017941 */ /* 0x000fea0003800000 */
.L_x_16036:
[----:B------:R-:W-:Y:S01]  /*1c20*/  LEA R3, R0, 0x37800000, 0x17 ;  /* 0x3780000000037811 */ /* 0x000fe200078eb8ff */
[----:B------:R-:W-:-:S05]  /*1c30*/  IMAD.SHL.U32 R0, R2, 0x200000, RZ ;  /* 0x0020000002007824 */ /* 0x000fca00078e00ff */
[----:B------:R-:W-:Y:S02]  /*1c40*/  LOP3.LUT R0, R3, R0, R4, 0xfe, !PT ;  /* 0x0000000003007212 */ /* 0x000fe400078efe04 */
.L_x_16035:
[----:B------:R-:W-:Y:S05]  /*1c50*/  BSYNC B0 ;  /* 0x0000000000007941 */ /* 0x000fea0003800000 */
.L_x_16034:
[----:B------:R-:W-:Y:S01]  /*1c60*/  FMUL.FTZ R0, R0, 1 ;  /* 0x3f80000000007820 */ /* 0x000fe20000410000 */
[----:B------:R-:W-:-:S03]  /*1c70*/  CS2R R6, SRZ ;  /* 0x0000000000067805 */ /* 0x000fc6000001ff00 */
[----:B------:R0:W1:Y:S01]  /*1c80*/  F2F.F64.F32 R4, R0 ;  /* 0x0000000000047310 */ /* 0x0000620000201800 */
[----:B------:R-:W-:Y:S05]  /*1c90*/  BRA `(.L_x_16015) ;  /* 0x0000030000007947 */ /* 0x000fea0003800000 */
.L_x_16027:
        /* <DEDUP_REMOVED lines=14> */
.L_x_16041:
[----:B------:R-:W-:Y:S05]  /*1d80*/  BSYNC B0 ;  /* 0x0000000000007941 */ /* 0x000fea0003800000 */
.L_x_16040:
[----:B------:R-:W-:Y:S01]  /*1d90*/  FMUL.FTZ R0, R0, 1 ;  /* 0x3f80000000007820 */ /* 0x000fe20000410000 */
[----:B------:R-:W-:-:S03]  /*1da0*/  CS2R R6, SRZ ;  /* 0x0000000000067805 */ /* 0x000fc6000001ff00 */
[----:B------:R0:W1:Y:S01]  /*1db0*/  F2F.F64.F32 R4, R0 ;  /* 0x0000000000047310 */ /* 0x0000620000201800 */
[----:B------:R-:W-:Y:S05]  /*1dc0*/  BRA `(.L_x_16015) ;  /* 0x000001d000007947 */ /* 0x000fea0003800000 */
.L_x_16014:
        /* <DEDUP_REMOVED lines=20> */
[----:B------:R-:W-:Y:S01]  /*1f10*/  CS2R R6, SRZ ;  /* 0x0000000000067805 */ /* 0x000fe2000001ff00 */
[----:B------:R-:W-:Y:S05]  /*1f20*/  BRA `(.L_x_16015) ;  /* 0x0000007000007947 */ /* 0x000fea0003800000 */
.L_x_16039:
[----:B------:R-:W2:Y:S01]  /*1f30*/  LDG.E.64 R4, [R2.64] ;  /* 0x0000002402047981 */ /* 0x000ea2000c1e1b00 */
[----:B------:R-:W-:Y:S01]  /*1f40*/  CS2R R6, SRZ ;  /* 0x0000000000067805 */ /* 0x000fe2000001ff00 */
[----:B--2---:R-:W0:Y:S01]  /*1f50*/  I2F.F64.U64 R4, R4 ;  /* 0x0000000400047312 */ /* 0x004e220000301800 */
[----:B------:R-:W-:Y:S05]  /*1f60*/  BRA `(.L_x_16015) ;  /* 0x0000003000007947 */ /* 0x000fea0003800000 */
.L_x_16038:
[----:B------:R-:W2:Y:S01]  /*1f70*/  LDG.E R2, [R2.64] ;  /* 0x0000002402027981 */ /* 0x000ea2000c1e1900 */
[----:B------:R-:W-:Y:S01]  /*1f80*/  CS2R R6, SRZ ;  /* 0x0000000000067805 */ /* 0x000fe2000001ff00 */
[----:B--2---:R0:W1:Y:S06]  /*1f90*/  I2F.F64.U32 R4, R2 ;  /* 0x0000000200047312 */ /* 0x00406c0000201800 */
.L_x_16015:
[----:B0-----:R-:W0:Y:S01]  /*1fa0*/  LDC.U8 R2, c[0x0][0x3a0] ;  /* 0x0000e800ff027b82 */ /* 0x001e220000000000 */
[----:B-----5:R-:W3:-:S04]  /*1fb0*/  DMUL R8, R6, c[0x0][0x398] ;  /* 0x0000e60006087a28 */ /* 0x020ec80000000000 */
[----:B------:R-:W4:-:S04]  /*1fc0*/  DMUL R10, R6, c[0x0][0x390] ;  /* 0x0000e400060a7a28 */ /* 0x000f080000000000 */
[----:B-123--:R1:W2:-:S04]  /*1fd0*/  DFMA R8, R4, c[0x0][0x390], -R8 ;  /* 0x0000e40004087a2b */ /* 0x00e2880000000808 */
[----:B----4-:R1:W3:Y:S01]  /*1fe0*/  DFMA R10, R4, c[0x0][0x398], R10 ;  /* 0x0000e600040a7a2b */ /* 0x0102e2000000000a */
[----:B0-----:R-:W-:-:S04]  /*1ff0*/  PRMT R0, R2, 0x9910, RZ ;  /* 0x0000991002007816 */ /* 0x001fc800000000ff */
[----:B------:R-:W-:-:S13]  /*2000*/  ISETP.GT.AND P0, PT, R0, 0x9, PT ;  /* 0x000000090000780c */ /* 0x000fda0003f04270 */
[----:B------:R-:W-:Y:S05]  /*2010*/  @P0 BRA `(.L_x_16042) ;  /* 0x0000048000000947 */ /* 0x000fea0003800000 */
[----:B-123--:R-:W-:-:S13]  /*2020*/  ISETP.GT.AND P0, PT, R0, 0x4, PT ;  /* 0x000000040000780c */ /* 0x00efda0003f04270 */
        /* <DEDUP_REMOVED lines=10> */
.L_x_16045:
[----:B------:R-:W0:Y:S02]  /*20d0*/  F2I.S64.F64.TRUNC R8, R8 ;  /* 0x0000000800087311 */ /* 0x000e24000030d900 */
[----:B0-----:R-:W-:-:S05]  /*20e0*/  IMAD.MOV.U32 R3, RZ, RZ, R8 ;  /* 0x000000ffff037224 */ /* 0x001fca00078e0008 */
[----:B------:R0:W-:Y:S01]  /*20f0*/  STG.E.U8 [R16.64], R3 ;  /* 0x0000000310007986 */ /* 0x0001e2000c101124 */
[----:B------:R-:W-:Y:S05]  /*2100*/  BRA `(.L_x_16047) ;  /* 0x00000f1000007947 */ /* 0x000fea0003800000 */
.L_x_16044:
        /* <DEDUP_REMOVED lines=9> */
.L_x_16049:
[----:B------:R-:W0:Y:S02]  /*21a0*/  F2I.F64.TRUNC R9, R8 ;  /* 0x0000000800097311 */ /* 0x000e24000030d100 */
[----:B0-----:R0:W-:Y:S01]  /*21b0*/  STG.E [R16.64], R9 ;  /* 0x0000000910007986 */ /* 0x0011e2000c101924 */
[----:B------:R-:W-:Y:S05]  /*21c0*/  BRA `(.L_x_16047) ;  /* 0x00000e5000007947 */ /* 0x000fea0003800000 */
.L_x_16048:
[----:B------:R-:W0:Y:S02]  /*21d0*/  F2I.F64.TRUNC R9, R8 ;  /* 0x0000000800097311 */ /* 0x000e24000030d100 */
[----:B0-----:R0:W-:Y:S01]  /*21e0*/  STG.E.U16 [R16.64], R9 ;  /* 0x0000000910007986 */ /* 0x0011e2000c101524 */
[----:B------:R-:W-:Y:S05]  /*21f0*/  BRA `(.L_x_16047) ;  /* 0x00000e2000007947 */ /* 0x000fea0003800000 */
.L_x_16043:
        /* <DEDUP_REMOVED lines=11> */
.L_x_16051:
[----:B------:R-:W0:Y:S01]  /*22b0*/  F2F.F32.F64 R0, R8 ;  /* 0x0000000800007310 */ /* 0x000e220000301000 */
[----:B------:R-:W0:-:S14]  /*22c0*/  DSETP.GEU.AND P0, PT, |R8|, c[0x2][0x0], PT ;  /* 0x008000000800762a */ /* 0x000e1c0003f0e200 */
[----:B0-----:R-:W-:-:S05]  /*22d0*/  @!P0 FMUL R0, R0, 1.175494350822287508e-38 ;  /* 0x0080000000008820 */ /* 0x001fca0000400000 */
[----:B------:R-:W-:-:S05]  /*22e0*/  F2FP.PACK_AB R0, RZ, R0 ;  /* 0x00000000ff00723e */ /* 0x000fca00000000ff */
[----:B------:R0:W-:Y:S01]  /*22f0*/  STG.E.U16 [R16.64], R0 ;  /* 0x0000000010007986 */ /* 0x0001e2000c101524 */
[----:B------:R-:W-:Y:S05]  /*2300*/  BRA `(.L_x_16047) ;  /* 0x00000d1000007947 */ /* 0x000fea0003800000 */
.L_x_16050:
        /* <DEDUP_REMOVED lines=8> */
[----:B------:R-:W1:-:S03]  /*2390*/  DSETP.GEU.AND P1, PT, |R8|, c[0x2][0x0], PT ;  /* 0x008000000800762a */ /* 0x000e460003f2e200 */
[----:B------:R-:W1:Y:S07]  /*23a0*/  F2F.F32.F64 R2, R8 ;  /* 0x0000000800027310 */ /* 0x000e6e0000301000 */
[----:B0-----:R-:W-:-:S04]  /*23b0*/  @!P0 FMUL R3, R3, 1.175494350822287508e-38 ;  /* 0x0080000003038820 */ /* 0x001fc80000400000 */
[----:B-1----:R-:W-:-:S05]  /*23c0*/  @!P1 FMUL R2, R2, 1.175494350822287508e-38 ;  /* 0x0080000002029820 */ /* 0x002fca0000400000 */
[----:B------:R0:W-:Y:S01]  /*23d0*/  STG.E.64 [R16.64], R2 ;  /* 0x0000000210007986 */ /* 0x0001e2000c101b24 */
[----:B------:R-:W-:Y:S05]  /*23e0*/  BRA `(.L_x_16047) ;  /* 0x00000c3000007947 */ /* 0x000fea0003800000 */
.L_x_16053:
[----:B------:R-:W0:Y:S01]  /*23f0*/  F2F.F32.F64 R3, R8 ;  /* 0x0000000800037310 */ /* 0x000e220000301000 */
[----:B------:R-:W0:-:S04]  /*2400*/  DSETP.GEU.AND P0, PT, |R8|, c[0x2][0x0], PT ;  /* 0x008000000800762a */ /* 0x000e080003f0e200 */
[----:B------:R-:W1:-:S03]  /*2410*/  DSETP.GEU.AND P1, PT, |R10|, c[0x2][0x0], PT ;  /* 0x008000000a00762a */ /* 0x000e460003f2e200 */
[----:B------:R-:W1:Y:S07]  /*2420*/  F2F.F32.F64 R0, R10 ;  /* 0x0000000a00007310 */ /* 0x000e6e0000301000 */
[----:B0-----:R-:W-:-:S04]  /*2430*/  @!P0 FMUL R3, R3, 1.175494350822287508e-38 ;  /* 0x0080000003038820 */ /* 0x001fc80000400000 */
[----:B-1----:R-:W-:-:S05]  /*2440*/  @!P1 FMUL R0, R0, 1.175494350822287508e-38 ;  /* 0x0080000000009820 */ /* 0x002fca0000400000 */
[----:B------:R-:W-:-:S05]  /*2450*/  F2FP.PACK_AB R3, R0, R3 ;  /* 0x000000030003723e */ /* 0x000fca00000000ff */
[----:B------:R0:W-:Y:S01]  /*2460*/  STG.E [R16.64], R3 ;  /* 0x0000000310007986 */ /* 0x0001e2000c101924 */
[----:B------:R-:W-:Y:S05]  /*2470*/  BRA `(.L_x_16047) ;  /* 0x00000ba000007947 */ /* 0x000fea0003800000 */
.L_x_16052:
[----:B------:R0:W-:Y:S01]  /*2480*/  STG.E.64 [R16.64], R8 ;  /* 0x0000000810007986 */ /* 0x0001e2000c101b24 */
[----:B------:R-:W-:Y:S05]  /*2490*/  BRA `(.L_x_16047) ;  /* 0x00000b8000007947 */ /* 0x000fea0003800000 */
.L_x_16042:
[----:B-123--:R-:W-:-:S13]  /*24a0*/  ISETP.GT.AND P0, PT, R0, 0x18, PT ;  /* 0x000000180000780c */ /* 0x00efda0003f04270 */
        /* <DEDUP_REMOVED lines=12> */
.L_x_16056:
[----:B------:R0:W-:Y:S01]  /*2570*/  STG.E.128 [R16.64], R8 ;  /* 0x0000000810007986 */ /* 0x0001e2000c101d24 */
[----:B------:R-:W-:Y:S05]  /*2580*/  BRA `(.L_x_16047) ;  /* 0x00000a9000007947 */ /* 0x000fea0003800000 */
.L_x_16055:
        /* <DEDUP_REMOVED lines=23> */
.L_x_16060:
[----:B------:R-:W-:Y:S05]  /*2700*/  BSYNC B0 ;  /* 0x0000000000007941 */ /* 0x000fea0003800000 */
.L_x_16059:
[----:B------:R-:W-:-:S05]  /*2710*/  LOP3.LUT R3, R0, R3, RZ, 0xfc, !PT ;  /* 0x0000000300037212 */ /* 0x000fca00078efcff */
[----:B------:R0:W-:Y:S01]  /*2720*/  STG.E.U8 [R16.64], R3 ;  /* 0x0000000310007986 */ /* 0x0001e2000c101124 */
[----:B------:R-:W-:Y:S05]  /*2730*/  BRA `(.L_x_16047) ;  /* 0x000008e000007947 */ /* 0x000fea0003800000 */
.L_x_16058:
        /* <DEDUP_REMOVED lines=15> */
.L_x_16062:
[----:B------:R-:W-:Y:S01]  /*2830*/  IMAD.MOV.U32 R0, RZ, RZ, 0x7f ;  /* 0x0000007fff007424 */ /* 0x000fe200078e00ff */
[----:B------:R-:W-:-:S04]  /*2840*/  ISETP.GT.U32.AND P0, PT, R2, 0x7f800000, PT ;  /* 0x7f8000000200780c */ /* 0x000fc80003f04070 */
[----:B------:R-:W-:-:S04]  /*2850*/  SEL R0, R0, 0x7c, P0 ;  /* 0x0000007c00007807 */ /* 0x000fc80000000000 */
.L_x_16063:
[----:B------:R-:W-:Y:S05]  /*2860*/  BSYNC B0 ;  /* 0x0000000000007941 */ /* 0x000fea0003800000 */
.L_x_16061:
[----:B------:R-:W-:-:S04]  /*2870*/  LOP3.LUT R2, R3, 0x80000000, RZ, 0xc0, !PT ;  /* 0x8000000003027812 */ /* 0x000fc800078ec0ff */
[----:B------:R-:W-:-:S04]  /*2880*/  SHF.R.U32.HI R3, RZ, 0x18, R2 ;  /* 0x00000018ff037819 */ /* 0x000fc80000011602 */
[----:B------:R-:W-:-:S05]  /*2890*/  LOP3.LUT R3, R0, R3, RZ, 0xfc, !PT ;  /* 0x0000000300037212 */ /* 0x000fca00078efcff */
[----:B------:R0:W-:Y:S01]  /*28a0*/  STG.E.U8 [R16.64], R3 ;  /* 0x0000000310007986 */ /* 0x0001e2000c101124 */
[----:B------:R-:W-:Y:S05]  /*28b0*/  BRA `(.L_x_16047) ;  /* 0x0000076000007947 */ /* 0x000fea0003800000 */
.L_x_16057:
[----:B------:R-:W0:Y:S01]  /*28c0*/  F2F.F32.F64 R0, R8 ;  /* 0x0000000800007310 */ /* 0x000e220000301000 */
[----:B------:R-:W0:-:S14]  /*28d0*/  DSETP.GEU.AND P0, PT, |R8|, c[0x2][0x0], PT ;  /* 0x008000000800762a */ /* 0x000e1c0003f0e200 */
[----:B0-----:R-:W-:-:S05]  /*28e0*/  @!P0 FMUL R0, R0, 1.175494350822287508e-38 ;  /* 0x0080000000008820 */ /* 0x001fca0000400000 */
[----:B------:R-:W-:-:S05]  /*28f0*/  F2FP.BF16.PACK_AB R0, RZ, R0 ;  /* 0x00000000ff00723e */ /* 0x000fca00000010ff */
[----:B------:R0:W-:Y:S01]  /*2900*/  STG.E.U16 [R16.64], R0 ;  /* 0x0000000010007986 */ /* 0x0001e2000c101524 */
[----:B------:R-:W-:Y:S05]  /*2910*/  BRA `(.L_x_16047) ;  /* 0x0000070000007947 */ /* 0x000fea0003800000 */
.L_x_16054:
        /* <DEDUP_REMOVED lines=11> */
.L_x_16066:
        /* <DEDUP_REMOVED lines=19> */
.L_x_16069:
[----:B------:R-:W-:-:S04]  /*2b00*/  LOP3.LUT R0, R5, 0x80000000, RZ, 0xc0, !PT ;  /* 0x8000000005007812 */ /* 0x000fc800078ec0ff */
[----:B------:R-:W-:-:S04]  /*2b10*/  SHF.R.U32.HI R3, RZ, 0x18, R0 ;  /* 0x00000018ff037819 */ /* 0x000fc80000011600 */
[----:B------:R-:W-:-:S04]  /*2b20*/  LOP3.LUT R2, R2, R3, RZ, 0xfc, !PT ;  /* 0x0000000302027212 */ /* 0x000fc800078efcff */
[----:B------:R-:W-:Y:S02]  /*2b30*/  PRMT R0, R2, 0x7610, R0 ;  /* 0x0000761002007816 */ /* 0x000fe40000000000 */
.L_x_16068:
[----:B------:R-:W-:Y:S05]  /*2b40*/  BSYNC B0 ;  /* 0x0000000000007941 */ /* 0x000fea0003800000 */
.L_x_16067:
[----:B------:R0:W-:Y:S01]  /*2b50*/  STG.E.U8 [R16.64], R0 ;  /* 0x0000000010007986 */ /* 0x0001e2000c101124 */
[----:B------:R-:W-:Y:S05]  /*2b60*/  BRA `(.L_x_16047) ;  /* 0x000004b000007947 */ /* 0x000fea0003800000 */
.L_x_16065:
        /* <DEDUP_REMOVED lines=19> */
.L_x_16072:
[----:B------:R-:W-:-:S04]  /*2ca0*/  LOP3.LUT R0, R5, 0x80000000, RZ, 0xc0, !PT ;  /* 0x8000000005007812 */ /* 0x000fc800078ec0ff */
[----:B------:R-:W-:-:S04]  /*2cb0*/  SHF.R.U32.HI R3, RZ, 0x18, R0 ;  /* 0x00000018ff037819 */ /* 0x000fc80000011600 */
[----:B------:R-:W-:-:S04]  /*2cc0*/  LOP3.LUT R2, R2, R3, RZ, 0xfc, !PT ;  /* 0x0000000302027212 */ /* 0x000fc800078efcff */
[----:B------:R-:W-:Y:S02]  /*2cd0*/  PRMT R0, R2, 0x7610, R0 ;  /* 0x0000761002007816 */ /* 0x000fe40000000000 */
.L_x_16071:
[----:B------:R-:W-:Y:S05]  /*2ce0*/  BSYNC B0 ;  /* 0x0000000000007941 */ /* 0x000fea0003800000 */
.L_x_16070:
[----:B------:R0:W-:Y:S01]  /*2cf0*/  STG.E.U8 [R16.64], R0 ;  /* 0x0000000010007986 */ /* 0x0001e2000c101124 */
[----:B------:R-:W-:Y:S05]  /*2d00*/  BRA `(.L_x_16047) ;  /* 0x0000031000007947 */ /* 0x000fea0003800000 */
.L_x_16064:
        /* <DEDUP_REMOVED lines=24> */
.L_x_16046:
        /* <DEDUP_REMOVED lines=20> */
.L_x_16074:
[----:B------:R-:W0:Y:S02]  /*2fd0*/  F2I.U64.F64.TRUNC R8, R8 ;  /* 0x0000000800087311 */ /* 0x000e24000030d800 */
[----:B0-----:R0:W-:Y:S01]  /*2fe0*/  STG.E.64 [R16.64], R8 ;  /* 0x0000000810007986 */ /* 0x0011e2000c101b24 */
[----:B------:R-:W-:Y:S05]  /*2ff0*/  BRA `(.L_x_16047) ;  /* 0x0000002000007947 */ /* 0x000fea0003800000 */
.L_x_16073:
[----:B------:R-:W0:Y:S02]  /*3000*/  F2I.U32.F64.TRUNC R9, R8 ;  /* 0x0000000800097311 */ /* 0x000e24000030d000 */
[----:B0-----:R0:W-:Y:S02]  /*3010*/  STG.E [R16.64], R9 ;  /* 0x0000000910007986 */ /* 0x0011e4000c101924 */
.L_x_16047:
[----:B------:R-:W-:-:S05]  /*3020*/  IMAD R18, R18, 0x200, R23 ;  /* 0x0000020012127824 */ /* 0x000fca00078e0217 */
[----:B------:R-:W-:Y:S02]  /*3030*/  IADD3 R19, R18, 0x80, RZ ;  /* 0x0000008012137810 */ /* 0x000fe40007ffe0ff */
.L_x_16008:
[----:B------:R-:W-:Y:S05]  /*3040*/  BSYNC B6 ;  /* 0x0000000000067941 */ /* 0x000fea0003800000 */
.L_x_16007:
        /* <DEDUP_REMOVED lines=231> */
.L_x_16077:
        /* <DEDUP_REMOVED lines=20> */
.L_x_16081:
[----:B------:R-:W2:Y:S01]  /*4000*/  LDG.E.U8 R2, [R2.64] ;  /* 0x0000002402027981 */ /* 0x000ea2000c1e1100 */
[----:B------:R-:W-:Y:S01]  /*4010*/  CS2R R6, SRZ ;  /* 0x0000000000067805 */ /* 0x000fe2000001ff00 */
[----:B--2---:R0:W1:Y:S01]  /*4020*/  I2F.F64.U16 R4, R2 ;  /* 0x0000000200047312 */ /* 0x0040620000101800 */
[----:B------:R-:W-:Y:S05]  /*4030*/  BRA `(.L_x_16083) ;  /* 0x00000f5000007947 */ /* 0x000fea0003800000 */
.L_x_16080:
        /* <DEDUP_REMOVED lines=10> */
.L_x_16085:
[----:B------:R-:W2:Y:S01]  /*40e0*/  LDG.E R2, [R2.64] ;  /* 0x0000002402027981 */ /* 0x000ea2000c1e1900 */
[----:B------:R-:W-:Y:S01]  /*40f0*/  CS2R R6, SRZ ;  /* 0x0000000000067805 */ /* 0x000fe2000001ff00 */
[----:B--2---:R0:W1:Y:S01]  /*4100*/  I2F.F64 R4, R2 ;  /* 0x0000000200047312 */ /* 0x0040620000201c00 */
[----:B------:R-:W-:Y:S05]  /*4110*/  BRA `(.L_x_16083) ;  /* 0x00000e7000007947 */ /* 0x000fea0003800000 */
.L_x_16084:
[----:B------:R-:W2:Y:S01]  /*4120*/  LDG.E.U16 R2, [R2.64] ;  /* 0x0000002402027981 */ /* 0x000ea2000c1e1500 */
[----:B------:R-:W-:Y:S01]  /*4130*/  CS2R R6, SRZ ;  /* 0x0000000000067805 */ /* 0x000fe2000001ff00 */
[----:B--2---:R0:W1:Y:S01]  /*4140*/  I2F.F64.S16 R4, R2 ;  /* 0x0000000200047312 */ /* 0x0040620000101c00 */
[----:B------:R-:W-:Y:S05]  /*4150*/  BRA `(.L_x_16083) ;  /* 0x00000e3000007947 */ /* 0x000fea0003800000 */
.L_x_16079:
        /* <DEDUP_REMOVED lines=11> */
.L_x_16087:
[----:B------:R-:W2:Y:S01]  /*4210*/  LDG.E.U16 R0, [R2.64] ;  /* 0x0000002402007981 */ /* 0x000ea2000c1e1500 */
[----:B------:R-:W-:Y:S01]  /*4220*/  CS2R R6, SRZ ;  /* 0x0000000000067805 */ /* 0x000fe2000001ff00 */
[----:B--2---:R-:W-:-:S05]  /*4230*/  HADD2.F32 R0, -RZ, R0.H0_H0 ;  /* 0x20000000ff007230 */ /* 0x004fca0000004100 */
[----:B------:R-:W-:-:S04]  /*4240*/  FMUL.FTZ R0, R0, 1 ;  /* 0x3f80000000007820 */ /* 0x000fc80000410000 */
[----:B------:R0:W1:Y:S01]  /*4250*/  F2F.F64.F32 R4, R0 ;  /* 0x0000000000047310 */ /* 0x0000620000201800 */
[----:B------:R-:W-:Y:S05]  /*4260*/  BRA `(.L_x_16083) ;  /* 0x00000d2000007947 */ /* 0x000fea0003800000 */
.L_x_16086:
        /* <DEDUP_REMOVED lines=12> */
.L_x_16089:
        /* <DEDUP_REMOVED lines=8> */
.L_x_16088:
[----:B------:R0:W5:Y:S01]  /*43b0*/  LDG.E.64 R4, [R2.64] ;  /* 0x0000002402047981 */ /* 0x000162000c1e1b00 */
[----:B------:R-:W-:Y:S01]  /*43c0*/  CS2R R6, SRZ ;  /* 0x0000000000067805 */ /* 0x000fe2000001ff00 */
[----:B------:R-:W-:Y:S05]  /*43d0*/  BRA `(.L_x_16083) ;  /* 0x00000bb000007947 */ /* 0x000fea0003800000 */
.L_x_16078:
        /* <DEDUP_REMOVED lines=14> */
.L_x_16092:
[----:B------:R0:W5:Y:S01]  /*44c0*/  LDG.E.128 R4, [R2.64] ;  /* 0x0000002402047981 */ /* 0x000162000c1e1d00 */
[----:B------:R-:W-:Y:S05]  /*44d0*/  BRA `(.L_x_16083) ;  /* 0x00000ab000007947 */ /* 0x000fea0003800000 */
.L_x_16091:
        /* <DEDUP_REMOVED lines=29> */
.L_x_16094:
        /* <DEDUP_REMOVED lines=16> */
.L_x_16093:
[----:B------:R-:W2:Y:S01]  /*47b0*/  LDG.E.U16 R0, [R2.64] ;  /* 0x0000002402007981 */ /* 0x000ea2000c1e1500 */
[----:B------:R-:W-:Y:S01]  /*47c0*/  CS2R R6, SRZ ;  /* 0x0000000000067805 */ /* 0x000fe2000001ff00 */
[----:B--2---:R-:W-:-:S05]  /*47d0*/  PRMT R0, RZ, 0x5410, R0 ;  /* 0x00005410ff007816 */ /* 0x004fca0000000000 */
[----:B------:R-:W-:-:S04]  /*47e0*/  FMUL.FTZ R0, R0, 1 ;  /* 0x3f80000000007820 */ /* 0x000fc80000410000 */
[----:B------:R0:W1:Y:S01]  /*47f0*/  F2F.F64.F32 R4, R0 ;  /* 0x0000000000047310 */ /* 0x0000620000201800 */
[----:B------:R-:W-:Y:S05]  /*4800*/  BRA `(.L_x_16083) ;  /* 0x0000078000007947 */ /* 0x000fea0003800000 */
.L_x_16090:
        /* <DEDUP_REMOVED lines=12> */
.L_x_16097:
        /* <DEDUP_REMOVED lines=21> */
.L_x_16101:
[----:B------:R-:W-:Y:S05]  /*4a20*/  BSYNC B1 ;  /* 0x0000000000017941 */ /* 0x000fea0003800000 */
.L_x_16100:
[----:B------:R-:W-:Y:S01]  /*4a30*/  LEA R3, R0, 0x3b800000, 0x17 ;  /* 0x3b80000000037811 */ /* 0x000fe200078eb8ff */
[----:B------:R-:W-:-:S05]  /*4a40*/  IMAD.SHL.U32 R0, R2, 0x100000, RZ ;  /* 0x0010000002007824 */ /* 0x000fca00078e00ff */
[----:B------:R-:W-:Y:S02]  /*4a50*/  LOP3.LUT R0, R3, R0, R4, 0xfe, !PT ;  /* 0x0000000003007212 */ /* 0x000fe400078efe04 */
.L_x_16099:
[----:B------:R-:W-:Y:S05]  /*4a60*/  BSYNC B0 ;  /* 0x0000000000007941 */ /* 0x000fea0003800000 */
.L_x_16098:
[----:B------:R-:W-:Y:S01]  /*4a70*/  FMUL.FTZ R0, R0, 1 ;  /* 0x3f80000000007820 */ /* 0x000fe20000410000 */
[----:B------:R-:W-:-:S03]  /*4a80*/  CS2R R6, SRZ ;  /* 0x0000000000067805 */ /* 0x000fc6000001ff00 */
[----:B------:R0:W1:Y:S01]  /*4a90*/  F2F.F64.F32 R4, R0 ;  /* 0x0000000000047310 */ /* 0x0000620000201800 */
[----:B------:R-:W-:Y:S05]  /*4aa0*/  BRA `(.L_x_16083) ;  /* 0x000004e000007947 */ /* 0x000fea0003800000 */
.L_x_16096:
        /* <DEDUP_REMOVED lines=21> */
.L_x_16105:
[----:B------:R-:W-:Y:S05]  /*4c00*/  BSYNC B1 ;  /* 0x0000000000017941 */ /* 0x000fea0003800000 */
.L_x_16104:
[----:B------:R-:W-:Y:S01]  /*4c10*/  LEA R3, R0, 0x37800000, 0x17 ;  /* 0x3780000000037811 */ /* 0x000fe200078eb8ff */
[----:B------:R-:W-:-:S05]  /*4c20*/  IMAD.SHL.U32 R0, R2, 0x200000, RZ ;  /* 0x0020000002007824 */ /* 0x000fca00078e00ff */
[----:B------:R-:W-:Y:S02]  /*4c30*/  LOP3.LUT R0, R3, R0, R4, 0xfe, !PT ;  /* 0x0000000003007212 */ /* 0x000fe400078efe04 */
.L_x_16103:
[----:B------:R-:W-:Y:S05]  /*4c40*/  BSYNC B0 ;  /* 0x0000000000007941 */ /* 0x000fea0003800000 */
.L_x_16102:
[----:B------:R-:W-:Y:S01]  /*4c50*/  FMUL.FTZ R0, R0, 1 ;  /* 0x3f80000000007820 */ /* 0x000fe20000410000 */
[----:B------:R-:W-:-:S03]  /*4c60*/  CS2R R6, SRZ ;  /* 0x0000000000067805 */ /* 0x000fc6000001ff00 */
[----:B------:R0:W1:Y:S01]  /*4c70*/  F2F.F64.F32 R4, R0 ;  /* 0x0000000000047310 */ /* 0x0000620000201800 */
[----:B------:R-:W-:Y:S05]  /*4c80*/  BRA `(.L_x_16083) ;  /* 0x0000030000007947 */ /* 0x000fea0003800000 */
.L_x_16095:
        /* <DEDUP_REMOVED lines=14> */
.L_x_16109:
[----:B------:R-:W-:Y:S05]  /*4d70*/  BSYNC B0 ;  /* 0x0000000000007941 */ /* 0x000fea0003800000 */
.L_x_16108:
[----:B------:R-:W-:Y:S01]  /*4d80*/  FMUL.FTZ R0, R0, 1 ;  /* 0x3f80000000007820 */ /* 0x000fe20000410000 */
[----:B------:R-:W-:-:S03]  /*4d90*/  CS2R R6, SRZ ;  /* 0x0000000000067805 */ /* 0x000fc6000001ff00 */
[----:B------:R0:W1:Y:S01]  /*4da0*/  F2F.F64.F32 R4, R0 ;  /* 0x0000000000047310 */ /* 0x0000620000201800 */
[----:B------:R-:W-:Y:S05]  /*4db0*/  BRA `(.L_x_16083) ;  /* 0x000001d000007947 */ /* 0x000fea0003800000 */
.L_x_16082:
        /* <DEDUP_REMOVED lines=22> */
.L_x_16107:
[----:B------:R-:W2:Y:S01]  /*4f20*/  LDG.E.64 R4, [R2.64] ;  /* 0x0000002402047981 */ /* 0x000ea2000c1e1b00 */
[----:B------:R-:W-:Y:S01]  /*4f30*/  CS2R R6, SRZ ;  /* 0x0000000000067805 */ /* 0x000fe2000001ff00 */
[----:B--2---:R-:W0:Y:S01]  /*4f40*/  I2F.F64.U64 R4, R4 ;  /* 0x0000000400047312 */ /* 0x004e220000301800 */
[----:B------:R-:W-:Y:S05]  /*4f50*/  BRA `(.L_x_16083) ;  /* 0x0000003000007947 */ /* 0x000fea0003800000 */
.L_x_16106:
[----:B------:R-:W2:Y:S01]  /*4f60*/  LDG.E R2, [R2.64] ;  /* 0x0000002402027981 */ /* 0x000ea2000c1e1900 */
[----:B------:R-:W-:Y:S01]  /*4f70*/  CS2R R6, SRZ ;  /* 0x0000000000067805 */ /* 0x000fe2000001ff00 */
[----:B--2---:R0:W1:Y:S06]  /*4f80*/  I2F.F64.U32 R4, R2 ;  /* 0x0000000200047312 */ /* 0x00406c0000201800 */
.L_x_16083:
        /* <DEDUP_REMOVED lines=19> */
.L_x_16113:
[----:B------:R-:W0:Y:S02]  /*50c0*/  F2I.S64.F64.TRUNC R8, R8 ;  /* 0x0000000800087311 */ /* 0x000e24000030d900 */
[----:B0-----:R-:W-:-:S05]  /*50d0*/  IMAD.MOV.U32 R3, RZ, RZ, R8 ;  /* 0x000000ffff037224 */ /* 0x001fca00078e0008 */
[----:B------:R0:W-:Y:S01]  /*50e0*/  STG.E.U8 [R16.64], R3 ;  /* 0x0000000310007986 */ /* 0x0001e2000c101124 */
[----:B------:R-:W-:Y:S05]  /*50f0*/  BRA `(.L_x_16115) ;  /* 0x00000f1000007947 */ /* 0x000fea0003800000 */
.L_x_16112:
        /* <DEDUP_REMOVED lines=9> */
.L_x_16117:
[----:B------:R-:W0:Y:S02]  /*5190*/  F2I.F64.TRUNC R9, R8 ;  /* 0x0000000800097311 */ /* 0x000e24000030d100 */
[----:B0-----:R0:W-:Y:S01]  /*51a0*/  STG.E [R16.64], R9 ;  /* 0x0000000910007986 */ /* 0x0011e2000c101924 */
[----:B------:R-:W-:Y:S05]  /*51b0*/  BRA `(.L_x_16115) ;  /* 0x00000e5000007947 */ /* 0x000fea0003800000 */
.L_x_16116:
[----:B------:R-:W0:Y:S02]  /*51c0*/  F2I.F64.TRUNC R9, R8 ;  /* 0x0000000800097311 */ /* 0x000e24000030d100 */
[----:B0-----:R0:W-:Y:S01]  /*51d0*/  STG.E.U16 [R16.64], R9 ;  /* 0x0000000910007986 */ /* 0x0011e2000c101524 */
[----:B------:R-:W-:Y:S05]  /*51e0*/  BRA `(.L_x_16115) ;  /* 0x00000e2000007947 */ /* 0x000fea0003800000 */
.L_x_16111:
        /* <DEDUP_REMOVED lines=11> */
.L_x_16119:
[----:B------:R-:W0:Y:S01]  /*52a0*/  F2F.F32.F64 R0, R8 ;  /* 0x0000000800007310 */ /* 0x000e220000301000 */
[----:B------:R-:W0:-:S14]  /*52b0*/  DSETP.GEU.AND P0, PT, |R8|, c[0x2][0x0], PT ;  /* 0x008000000800762a */ /* 0x000e1c0003f0e200 */
[----:B0-----:R-:W-:-:S05]  /*52c0*/  @!P0 FMUL R0, R0, 1.175494350822287508e-38 ;  /* 0x0080000000008820 */ /* 0x001fca0000400000 */
[----:B------:R-:W-:-:S05]  /*52d0*/  F2FP.PACK_AB R0, RZ, R0 ;  /* 0x00000000ff00723e */ /* 0x000fca00000000ff */
[----:B------:R0:W-:Y:S01]  /*52e0*/  STG.E.U16 [R16.64], R0 ;  /* 0x0000000010007986 */ /* 0x0001e2000c101524 */
[----:B------:R-:W-:Y:S05]  /*52f0*/  BRA `(.L_x_16115) ;  /* 0x00000d1000007947 */ /* 0x000fea0003800000 */
.L_x_16118:
        /* <DEDUP_REMOVED lines=14> */
.L_x_16121:
        /* <DEDUP_REMOVED lines=9> */
.L_x_16120:
[----:B------:R0:W-:Y:S01]  /*5470*/  STG.E.64 [R16.64], R8 ;  /* 0x0000000810007986 */ /* 0x0001e2000c101b24 */
[----:B------:R-:W-:Y:S05]  /*5480*/  BRA `(.L_x_16115) ;  /* 0x00000b8000007947 */ /* 0x000fea0003800000 */
.L_x_16110:
        /* <DEDUP_REMOVED lines=13> */
.L_x_16124:
[----:B------:R0:W-:Y:S01]  /*5560*/  STG.E.128 [R16.64], R8 ;  /* 0x0000000810007986 */ /* 0x0001e2000c101d24 */
[----:B------:R-:W-:Y:S05]  /*5570*/  BRA `(.L_x_16115) ;  /* 0x00000a9000007947 */ /* 0x000fea0003800000 */
.L_x_16123:
        /* <DEDUP_REMOVED lines=23> */
.L_x_16128:
[----:B------:R-:W-:Y:S05]  /*56f0*/  BSYNC B0 ;  /* 0x0000000000007941 */ /* 0x000fea0003800000 */
.L_x_16127:
[----:B------:R-:W-:-:S05]  /*5700*/  LOP3.LUT R3, R0, R3, RZ, 0xfc, !PT ;  /* 0x0000000300037212 */ /* 0x000fca00078efcff */
[----:B------:R0:W-:Y:S01]  /*5710*/  STG.E.U8 [R16.64], R3 ;  /* 0x0000000310007986 */ /* 0x0001e2000c101124 */
[----:B------:R-:W-:Y:S05]  /*5720*/  BRA `(.L_x_16115) ;  /* 0x000008e000007947 */ /* 0x000fea0003800000 */
.L_x_16126:
        /* <DEDUP_REMOVED lines=15> */
.L_x_16130:
[----:B------:R-:W-:Y:S01]  /*5820*/  IMAD.MOV.U32 R0, RZ, RZ, 0x7f ;  /* 0x0000007fff007424 */ /* 0x000fe200078e00ff */
[----:B------:R-:W-:-:S04]  /*5830*/  ISETP.GT.U32.AND P0, PT, R2, 0x7f800000, PT ;  /* 0x7f8000000200780c */ /* 0x000fc80003f04070 */
[----:B------:R-:W-:-:S04]  /*5840*/  SEL R0, R0, 0x7c, P0 ;  /* 0x0000007c00007807 */ /* 0x000fc80000000000 */
.L_x_16131:
[----:B------:R-:W-:Y:S05]  /*5850*/  BSYNC B0 ;  /* 0x0000000000007941 */ /* 0x000fea0003800000 */
.L_x_16129:
[----:B------:R-:W-:-:S04]  /*5860*/  LOP3.LUT R2, R3, 0x80000000, RZ, 0xc0, !PT ;  /* 0x8000000003027812 */ /* 0x000fc800078ec0ff */
[----:B------:R-:W-:-:S04]  /*5870*/  SHF.R.U32.HI R3, RZ, 0x18, R2 ;  /* 0x00000018ff037819 */ /* 0x000fc80000011602 */
[----:B------:R-:W-:-:S05]  /*5880*/  LOP3.LUT R3, R0, R3, RZ, 0xfc, !PT ;  /* 0x0000000300037212 */ /* 0x000fca00078efcff */
[----:B------:R0:W-:Y:S01]  /*5890*/  STG.E.U8 [R16.64], R3 ;  /* 0x0000000310007986 */ /* 0x0001e2000c101124 */
[----:B------:R-:W-:Y:S05]  /*58a0*/  BRA `(.L_x_16115) ;  /* 0x0000076000007947 */ /* 0x000fea0003800000 */
.L_x_16125:
[----:B------:R-:W0:Y:S01]  /*58b0*/  F2F.F32.F64 R0, R8 ;  /* 0x0000000800007310 */ /* 0x000e220000301000 */
[----:B------:R-:W0:-:S14]  /*58c0*/  DSETP.GEU.AND P0, PT, |R8|, c[0x2][0x0], PT ;  /* 0x008000000800762a */ /* 0x000e1c0003f0e200 */
[----:B0-----:R-:W-:-:S05]  /*58d0*/  @!P0 FMUL R0, R0, 1.175494350822287508e-38 ;  /* 0x0080000000008820 */ /* 0x001fca0000400000 */
[----:B------:R-:W-:-:S05]  /*58e0*/  F2FP.BF16.PACK_AB R0, RZ, R0 ;  /* 0x00000000ff00723e */ /* 0x000fca00000010ff */
[----:B------:R0:W-:Y:S01]  /*58f0*/  STG.E.U16 [R16.64], R0 ;  /* 0x0000000010007986 */ /* 0x0001e2000c101524 */
[----:B------:R-:W-:Y:S05]  /*5900*/  BRA `(.L_x_16115) ;  /* 0x0000070000007947 */ /* 0x000fea0003800000 */
.L_x_16122:
        /* <DEDUP_REMOVED lines=11> */
.L_x_16134:
        /* <DEDUP_REMOVED lines=19> */
.L_x_16137:
[----:B------:R-:W-:-:S04]  /*5af0*/  LOP3.LUT R0, R5, 0x80000000, RZ, 0xc0, !PT ;  /* 0x8000000005007812 */ /* 0x000fc800078ec0ff */
[----:B------:R-:W-:-:S04]  /*5b00*/  SHF.R.U32.HI R3, RZ, 0x18, R0 ;  /* 0x00000018ff037819 */ /* 0x000fc80000011600 */
[----:B------:R-:W-:-:S04]  /*5b10*/  LOP3.LUT R2, R2, R3, RZ, 0xfc, !PT ;  /* 0x0000000302027212 */ /* 0x000fc800078efcff */
[----:B------:R-:W-:Y:S02]  /*5b20*/  PRMT R0, R2, 0x7610, R0 ;  /* 0x0000761002007816 */ /* 0x000fe40000000000 */
.L_x_16136:
[----:B------:R-:W-:Y:S05]  /*5b30*/  BSYNC B0 ;  /* 0x0000000000007941 */ /* 0x000fea0003800000 */
.L_x_16135:
[----:B------:R0:W-:Y:S01]  /*5b40*/  STG.E.U8 [R16.64], R0 ;  /* 0x0000000010007986 */ /* 0x0001e2000c101124 */
[----:B------:R-:W-:Y:S05]  /*5b50*/  BRA `(.L_x_16115) ;  /* 0x000004b000007947 */ /* 0x000fea0003800000 */
.L_x_16133:
        /* <DEDUP_REMOVED lines=19> */
.L_x_16140:
[----:B------:R-:W-:-:S04]  /*5c90*/  LOP3.LUT R0, R5, 0x80000000, RZ, 0xc0, !PT ;  /* 0x8000000005007812 */ /* 0x000fc800078ec0ff */
[----:B------:R-:W-:-:S04]  /*5ca0*/  SHF.R.U32.HI R3, RZ, 0x18, R0 ;  /* 0x00000018ff037819 */ /* 0x000fc80000011600 */
[----:B------:R-:W-:-:S04]  /*5cb0*/  LOP3.LUT R2, R2, R3, RZ, 0xfc, !PT ;  /* 0x0000000302027212 */ /* 0x000fc800078efcff */
[----:B------:R-:W-:Y:S02]  /*5cc0*/  PRMT R0, R2, 0x7610, R0 ;  /* 0x0000761002007816 */ /* 0x000fe40000000000 */
.L_x_16139:
[----:B------:R-:W-:Y:S05]  /*5cd0*/  BSYNC B0 ;  /* 0x0000000000007941 */ /* 0x000fea0003800000 */
.L_x_16138:
[----:B------:R0:W-:Y:S01]  /*5ce0*/  STG.E.U8 [R16.64], R0 ;  /* 0x0000000010007986 */ /* 0x0001e2000c101124 */
[----:B------:R-:W-:Y:S05]  /*5cf0*/  BRA `(.L_x_16115) ;  /* 0x0000031000007947 */ /* 0x000fea0003800000 */
.L_x_16132:
        /* <DEDUP_REMOVED lines=24> */
.L_x_16114:
        /* <DEDUP_REMOVED lines=20> */
.L_x_16142:
[----:B------:R-:W0:Y:S02]  /*5fc0*/  F2I.U64.F64.TRUNC R8, R8 ;  /* 0x0000000800087311 */ /* 0x000e24000030d800 */
[----:B0-----:R0:W-:Y:S01]  /*5fd0*/  STG.E.64 [R16.64], R8 ;  /* 0x0000000810007986 */ /* 0x0011e2000c101b24 */
[----:B------:R-:W-:Y:S05]  /*5fe0*/  BRA `(.L_x_16115) ;  /* 0x0000002000007947 */ /* 0x000fea0003800000 */
.L_x_16141:
[----:B------:R-:W0:Y:S02]  /*5ff0*/  F2I.U32.F64.TRUNC R9, R8 ;  /* 0x0000000800097311 */ /* 0x000e24000030d000 */
[----:B0-----:R0:W-:Y:S02]  /*6000*/  STG.E [R16.64], R9 ;  /* 0x0000000910007986 */ /* 0x0011e4000c101924 */
.L_x_16115:
        /* <DEDUP_REMOVED lines=231> */
.L_x_16143:
        /* <DEDUP_REMOVED lines=20> */
.L_x_16147:
[----:B------:R-:W2:Y:S01]  /*6fc0*/  LDG.E.U8 R2, [R2.64] ;  /* 0x0000002402027981 */ /* 0x000ea2000c1e1100 */
[----:B------:R-:W-:Y:S01]  /*6fd0*/  CS2R R6, SRZ ;  /* 0x0000000000067805 */ /* 0x000fe2000001ff00 */
[----:B--2---:R0:W1:Y:S01]  /*6fe0*/  I2F.F64.U16 R4, R2 ;  /* 0x0000000200047312 */ /* 0x0040620000101800 */
[----:B------:R-:W-:Y:S05]  /*6ff0*/  BRA `(.L_x_16149) ;  /* 0x00000f5000007947 */ /* 0x000fea0003800000 */
.L_x_16146:
        /* <DEDUP_REMOVED lines=10> */
.L_x_16151:
[----:B------:R-:W2:Y:S01]  /*70a0*/  LDG.E R2, [R2.64] ;  /* 0x0000002402027981 */ /* 0x000ea2000c1e1900 */
[----:B------:R-:W-:Y:S01]  /*70b0*/  CS2R R6, SRZ ;  /* 0x0000000000067805 */ /* 0x000fe2000001ff00 */
[----:B--2---:R0:W1:Y:S01]  /*70c0*/  I2F.F64 R4, R2 ;  /* 0x0000000200047312 */ /* 0x0040620000201c00 */
[----:B------:R-:W-:Y:S05]  /*70d0*/  BRA `(.L_x_16149) ;  /* 0x00000e7000007947 */ /* 0x000fea0003800000 */
.L_x_16150:
[----:B------:R-:W2:Y:S01]  /*70e0*/  LDG.E.U16 R2, [R2.64] ;  /* 0x0000002402027981 */ /* 0x000ea2000c1e1500 */
[----:B------:R-:W-:Y:S01]  /*70f0*/  CS2R R6, SRZ ;  /* 0x0000000000067805 */ /* 0x000fe2000001ff00 */
[----:B--2---:R0:W1:Y:S01]  /*7100*/  I2F.F64.S16 R4, R2 ;  /* 0x0000000200047312 */ /* 0x0040620000101c00 */
[----:B------:R-:W-:Y:S05]  /*7110*/  BRA `(.L_x_16149) ;  /* 0x00000e3000007947 */ /* 0x000fea0003800000 */
.L_x_16145:
        /* <DEDUP_REMOVED lines=11> */
.L_x_16153:
[----:B------:R-:W2:Y:S01]  /*71d0*/  LDG.E.U16 R0, [R2.64] ;  /* 0x0000002402007981 */ /* 0x000ea2000c1e1500 */
[----:B------:R-:W-:Y:S01]  /*71e0*/  CS2R R6, SRZ ;  /* 0x0000000000067805 */ /* 0x000fe2000001ff00 */
[----:B--2---:R-:W-:-:S05]  /*71f0*/  HADD2.F32 R0, -RZ, R0.H0_H0 ;  /* 0x20000000ff007230 */ /* 0x004fca0000004100 */
[----:B------:R-:W-:-:S04]  /*7200*/  FMUL.FTZ R0, R0, 1 ;  /* 0x3f80000000007820 */ /* 0x000fc80000410000 */
[----:B------:R0:W1:Y:S01]  /*7210*/  F2F.F64.F32 R4, R0 ;  /* 0x0000000000047310 */ /* 0x0000620000201800 */
[----:B------:R-:W-:Y:S05]  /*7220*/  BRA `(.L_x_16149) ;  /* 0x00000d2000007947 */ /* 0x000fea0003800000 */
.L_x_16152:
        /* <DEDUP_REMOVED lines=12> */
.L_x_16155:
        /* <DEDUP_REMOVED lines=8> */
.L_x_16154:
[----:B------:R0:W5:Y:S01]  /*7370*/  LDG.E.64 R4, [R2.64] ;  /* 0x0000002402047981 */ /* 0x000162000c1e1b00 */
[----:B------:R-:W-:Y:S01]  /*7380*/  CS2R R6, SRZ ;  /* 0x0000000000067805 */ /* 0x000fe2000001ff00 */
[----:B------:R-:W-:Y:S05]  /*7390*/  BRA `(.L_x_16149) ;  /* 0x00000bb000007947 */ /* 0x000fea0003800000 */
.L_x_16144:
        /* <DEDUP_REMOVED lines=14> */
.L_x_16158:
[----:B------:R0:W5:Y:S01]  /*7480*/  LDG.E.128 R4, [R2.64] ;  /* 0x0000002402047981 */ /* 0x000162000c1e1d00 */
[----:B------:R-:W-:Y:S05]  /*7490*/  BRA `(.L_x_16149) ;  /* 0x00000ab000007947 */ /* 0x000fea0003800000 */
.L_x_16157:
        /* <DEDUP_REMOVED lines=29> */
.L_x_16160:
        /* <DEDUP_REMOVED lines=16> */
.L_x_16159:
[----:B------:R-:W2:Y:S01]  /*7770*/  LDG.E.U16 R0, [R2.64] ;  /* 0x0000002402007981 */ /* 0x000ea2000c1e1500 */
[----:B------:R-:W-:Y:S01]  /*7780*/  CS2R R6, SRZ ;  /* 0x0000000000067805 */ /* 0x000fe2000001ff00 */
[----:B--2---:R-:W-:-:S05]  /*7790*/  PRMT R0, RZ, 0x5410, R0 ;  /* 0x00005410ff007816 */ /* 0x004fca0000000000 */
[----:B------:R-:W-:-:S04]  /*77a0*/  FMUL.FTZ R0, R0, 1 ;  /* 0x3f80000000007820 */ /* 0x000fc80000410000 */
[----:B------:R0:W1:Y:S01]  /*77b0*/  F2F.F64.F32 R4, R0 ;  /* 0x0000000000047310 */ /* 0x0000620000201800 */
[----:B------:R-:W-:Y:S05]  /*77c0*/  BRA `(.L_x_16149) ;  /* 0x0000078000007947 */ /* 0x000fea0003800000 */
.L_x_16156:
        /* <DEDUP_REMOVED lines=12> */
.L_x_16163:
        /* <DEDUP_REMOVED lines=21> */
.L_x_16167:
[----:B------:R-:W-:Y:S05]  /*79e0*/  BSYNC B1 ;  /* 0x0000000000017941 */ /* 0x000fea0003800000 */
.L_x_16166:
[----:B------:R-:W-:Y:S01]  /*79f0*/  LEA R3, R0, 0x3b800000, 0x17 ;  /* 0x3b80000000037811 */ /* 0x000fe200078eb8ff */
[----:B------:R-:W-:-:S05]  /*7a00*/  IMAD.SHL.U32 R0, R2, 0x100000, RZ ;  /* 0x0010000002007824 */ /* 0x000fca00078e00ff */
[----:B------:R-:W-:Y:S02]  /*7a10*/  LOP3.LUT R0, R3, R0, R4, 0xfe, !PT ;  /* 0x0000000003007212 */ /* 0x000fe400078efe04 */
.L_x_16165:
[----:B------:R-:W-:Y:S05]  /*7a20*/  BSYNC B0 ;  /* 0x0000000000007941 */ /* 0x000fea0003800000 */
.L_x_16164:
[----:B------:R-:W-:Y:S01]  /*7a30*/  FMUL.FTZ R0, R0, 1 ;  /* 0x3f80000000007820 */ /* 0x000fe20000410000 */
[----:B------:R-:W-:-:S03]  /*7a40*/  CS2R R6, SRZ ;  /* 0x0000000000067805 */ /* 0x000fc6000001ff00 */
[----:B------:R0:W1:Y:S01]  /*7a50*/  F2F.F64.F32 R4, R0 ;  /* 0x0000000000047310 */ /* 0x0000620000201800 */
[----:B------:R-:W-:Y:S05]  /*7a60*/  BRA `(.L_x_16149) ;  /* 0x000004e000007947 */ /* 0x000fea0003800000 */
.L_x_16162:
        /* <DEDUP_REMOVED lines=21> */
.L_x_16171:
[----:B------:R-:W-:Y:S05]  /*7bc0*/  BSYNC B1 ;  /* 0x0000000000017941 */ /* 0x000fea0003800000 */
.L_x_16170:
[----:B------:R-:W-:Y:S01]  /*7bd0*/  LEA R3, R0, 0x37800000, 0x17 ;  /* 0x3780000000037811 */ /* 0x000fe200078eb8ff */
[----:B------:R-:W-:-:S05]  /*7be0*/  IMAD.SHL.U32 R0, R2, 0x200000, RZ ;  /* 0x0020000002007824 */ /* 0x000fca00078e00ff */
[----:B------:R-:W-:Y:S02]  /*7bf0*/  LOP3.LUT R0, R3, R0, R4, 0xfe, !PT ;  /* 0x0000000003007212 */ /* 0x000fe400078efe04 */
.L_x_16169:
[----:B------:R-:W-:Y:S05]  /*7c00*/  BSYNC B0 ;  /* 0x0000000000007941 */ /* 0x000fea0003800000 */
.L_x_16168:
[----:B------:R-:W-:Y:S01]  /*7c10*/  FMUL.FTZ R0, R0, 1 ;  /* 0x3f80000000007820 */ /* 0x000fe20000410000 */
[----:B------:R-:W-:-:S03]  /*7c20*/  CS2R R6, SRZ ;  /* 0x0000000000067805 */ /* 0x000fc6000001ff00 */
[----:B------:R0:W1:Y:S01]  /*7c30*/  F2F.F64.F32 R4, R0 ;  /* 0x0000000000047310 */ /* 0x0000620000201800 */
[----:B------:R-:W-:Y:S05]  /*7c40*/  BRA `(.L_x_16149) ;  /* 0x0000030000007947 */ /* 0x000fea0003800000 */
.L_x_16161:
        /* <DEDUP_REMOVED lines=14> */
.L_x_16175:
[----:B------:R-:W-:Y:S05]  /*7d30*/  BSYNC B0 ;  /* 0x0000000000007941 */ /* 0x000fea0003800000 */
.L_x_16174:
[----:B------:R-:W-:Y:S01]  /*7d40*/  FMUL.FTZ R0, R0, 1 ;  /* 0x3f80000000007820 */ /* 0x000fe20000410000 */
[----:B------:R-:W-:-:S03]  /*7d50*/  CS2R R6, SRZ ;  /* 0x0000000000067805 */ /* 0x000fc6000001ff00 */
[----:B------:R0:W1:Y:S01]  /*7d60*/  F2F.F64.F32 R4, R0 ;  /* 0x0000000000047310 */ /* 0x0000620000201800 */
[----:B------:R-:W-:Y:S05]  /*7d70*/  BRA `(.L_x_16149) ;  /* 0x000001d000007947 */ /* 0x000fea0003800000 */
.L_x_16148:
        /* <DEDUP_REMOVED lines=22> */
.L_x_16173:
[----:B------:R-:W2:Y:S01]  /*7ee0*/  LDG.E.64 R4, [R2.64] ;  /* 0x0000002402047981 */ /* 0x000ea2000c1e1b00 */
[----:B------:R-:W-:Y:S01]  /*7ef0*/  CS2R R6, SRZ ;  /* 0x0000000000067805 */ /* 0x000fe2000001ff00 */
[----:B--2---:R-:W0:Y:S01]  /*7f00*/  I2F.F64.U64 R4, R4 ;  /* 0x0000000400047312 */ /* 0x004e220000301800 */
[----:B------:R-:W-:Y:S05]  /*7f10*/  BRA `(.L_x_16149) ;  /* 0x0000003000007947 */ /* 0x000fea0003800000 */
.L_x_16172:
[----:B------:R-:W2:Y:S01]  /*7f20*/  LDG.E R2, [R2.64] ;  /* 0x0000002402027981 */ /* 0x000ea2000c1e1900 */
[----:B------:R-:W-:Y:S01]  /*7f30*/  CS2R R6, SRZ ;  /* 0x0000000000067805 */ /* 0x000fe2000001ff00 */
[----:B--2---:R0:W1:Y:S06]  /*7f40*/  I2F.F64.U32 R4, R2 ;  /* 0x0000000200047312 */ /* 0x00406c0000201800 */
.L_x_16149:
        /* <DEDUP_REMOVED lines=19> */
.L_x_16179:
[----:B------:R-:W0:Y:S02]  /*8080*/  F2I.S64.F64.TRUNC R8, R8 ;  /* 0x0000000800087311 */ /* 0x000e24000030d900 */
[----:B0-----:R-:W-:-:S05]  /*8090*/  IMAD.MOV.U32 R3, RZ, RZ, R8 ;  /* 0x000000ffff037224 */ /* 0x001fca00078e0008 */
[----:B------:R0:W-:Y:S01]  /*80a0*/  STG.E.U8 [R16.64], R3 ;  /* 0x0000000310007986 */ /* 0x0001e2000c101124 */
[----:B------:R-:W-:Y:S05]  /*80b0*/  BRA `(.L_x_16181) ;  /* 0x00000f1000007947 */ /* 0x000fea0003800000 */
.L_x_16178:
        /* <DEDUP_REMOVED lines=9> */
.L_x_16183:
[----:B------:R-:W0:Y:S02]  /*8150*/  F2I.F64.TRUNC R9, R8 ;  /* 0x0000000800097311 */ /* 0x000e24000030d100 */
[----:B0-----:R0:W-:Y:S01]  /*8160*/  STG.E [R16.64], R9 ;  /* 0x0000000910007986 */ /* 0x0011e2000c101924 */
[----:B------:R-:W-:Y:S05]  /*8170*/  BRA `(.L_x_16181) ;  /* 0x00000e5000007947 */ /* 0x000fea0003800000 */
.L_x_16182:
[----:B------:R-:W0:Y:S02]  /*8180*/  F2I.F64.TRUNC R9, R8 ;  /* 0x0000000800097311 */ /* 0x000e24000030d100 */
[----:B0-----:R0:W-:Y:S01]  /*8190*/  STG.E.U16 [R16.64], R9 ;  /* 0x0000000910007986 */ /* 0x0011e2000c101524 */
[----:B------:R-:W-:Y:S05]  /*81a0*/  BRA `(.L_x_16181) ;  /* 0x00000e2000007947 */ /* 0x000fea0003800000 */
.L_x_16177:
        /* <DEDUP_REMOVED lines=11> */
.L_x_16185:
[----:B------:R-:W0:Y:S01]  /*8260*/  F2F.F32.F64 R0, R8 ;  /* 0x0000000800007310 */ /* 0x000e220000301000 */
[----:B------:R-:W0:-:S14]  /*8270*/  DSETP.GEU.AND P0, PT, |R8|, c[0x2][0x0], PT ;  /* 0x008000000800762a */ /* 0x000e1c0003f0e200 */
[----:B0-----:R-:W-:-:S05]  /*8280*/  @!P0 FMUL R0, R0, 1.175494350822287508e-38 ;  /* 0x0080000000008820 */ /* 0x001fca0000400000 */
[----:B------:R-:W-:-:S05]  /*8290*/  F2FP.PACK_AB R0, RZ, R0 ;  /* 0x00000000ff00723e */ /* 0x000fca00000000ff */
[----:B------:R0:W-:Y:S01]  /*82a0*/  STG.E.U16 [R16.64], R0 ;  /* 0x0000000010007986 */ /* 0x0001e2000c101524 */
[----:B------:R-:W-:Y:S05]  /*82b0*/  BRA `(.L_x_16181) ;  /* 0x00000d1000007947 */ /* 0x000fea0003800000 */
.L_x_16184:
        /* <DEDUP_REMOVED lines=14> */
.L_x_16187:
        /* <DEDUP_REMOVED lines=9> */
.L_x_16186:
[----:B------:R0:W-:Y:S01]  /*8430*/  STG.E.64 [R16.64], R8 ;  /* 0x0000000810007986 */ /* 0x0001e2000c101b24 */
[----:B------:R-:W-:Y:S05]  /*8440*/  BRA `(.L_x_16181) ;  /* 0x00000b8000007947 */ /* 0x000fea0003800000 */
.L_x_16176:
        /* <DEDUP_REMOVED lines=13> */
.L_x_16190:
[----:B------:R0:W-:Y:S01]  /*8520*/  STG.E.128 [R16.64], R8 ;  /* 0x0000000810007986 */ /* 0x0001e2000c101d24 */
[----:B------:R-:W-:Y:S05]  /*8530*/  BRA `(.L_x_16181) ;  /* 0x00000a9000007947 */ /* 0x000fea0003800000 */
.L_x_16189:
        /* <DEDUP_REMOVED lines=23> */
.L_x_16194:
[----:B------:R-:W-:Y:S05]  /*86b0*/  BSYNC B0 ;  /* 0x0000000000007941 */ /* 0x000fea0003800000 */
.L_x_16193:
[----:B------:R-:W-:-:S05]  /*86c0*/  LOP3.LUT R3, R0, R3, RZ, 0xfc, !PT ;  /* 0x0000000300037212 */ /* 0x000fca00078efcff */
[----:B------:R0:W-:Y:S01]  /*86d0*/  STG.E.U8 [R16.64], R3 ;  /* 0x0000000310007986 */ /* 0x0001e2000c101124 */
[----:B------:R-:W-:Y:S05]  /*86e0*/  BRA `(.L_x_16181) ;  /* 0x000008e000007947 */ /* 0x000fea0003800000 */
.L_x_16192:
        /* <DEDUP_REMOVED lines=15> */
.L_x_16196:
[----:B------:R-:W-:Y:S01]  /*87e0*/  IMAD.MOV.U32 R0, RZ, RZ, 0x7f ;  /* 0x0000007fff007424 */ /* 0x000fe200078e00ff */
[----:B------:R-:W-:-:S04]  /*87f0*/  ISETP.GT.U32.AND P0, PT, R2, 0x7f800000, PT ;  /* 0x7f8000000200780c */ /* 0x000fc80003f04070 */
[----:B------:R-:W-:-:S04]  /*8800*/  SEL R0, R0, 0x7c, P0 ;  /* 0x0000007c00007807 */ /* 0x000fc80000000000 */
.L_x_16197:
[----:B------:R-:W-:Y:S05]  /*8810*/  BSYNC B0 ;  /* 0x0000000000007941 */ /* 0x000fea0003800000 */
.L_x_16195:
[----:B------:R-:W-:-:S04]  /*8820*/  LOP3.LUT R2, R3, 0x80000000, RZ, 0xc0, !PT ;  /* 0x8000000003027812 */ /* 0x000fc800078ec0ff */
[----:B------:R-:W-:-:S04]  /*8830*/  SHF.R.U32.HI R3, RZ, 0x18, R2 ;  /* 0x00000018ff037819 */ /* 0x000fc80000011602 */
[----:B------:R-:W-:-:S05]  /*8840*/  LOP3.LUT R3, R0, R3, RZ, 0xfc, !PT ;  /* 0x0000000300037212 */ /* 0x000fca00078efcff */
[----:B------:R0:W-:Y:S01]  /*8850*/  STG.E.U8 [R16.64], R3 ;  /* 0x0000000310007986 */ /* 0x0001e2000c101124 */
[----:B------:R-:W-:Y:S05]  /*8860*/  BRA `(.L_x_16181) ;  /* 0x0000076000007947 */ /* 0x000fea0003800000 */
.L_x_16191:
[----:B------:R-:W0:Y:S01]  /*8870*/  F2F.F32.F64 R0, R8 ;  /* 0x0000000800007310 */ /* 0x000e220000301000 */
[----:B------:R-:W0:-:S14]  /*8880*/  DSETP.GEU.AND P0, PT, |R8|, c[0x2][0x0], PT ;  /* 0x008000000800762a */ /* 0x000e1c0003f0e200 */
[----:B0-----:R-:W-:-:S05]  /*8890*/  @!P0 FMUL R0, R0, 1.175494350822287508e-38 ;  /* 0x0080000000008820 */ /* 0x001fca0000400000 */
[----:B------:R-:W-:-:S05]  /*88a0*/  F2FP.BF16.PACK_AB R0, RZ, R0 ;  /* 0x00000000ff00723e */ /* 0x000fca00000010ff */
[----:B------:R0:W-:Y:S01]  /*88b0*/  STG.E.U16 [R16.64], R0 ;  /* 0x0000000010007986 */ /* 0x0001e2000c101524 */
[----:B------:R-:W-:Y:S05]  /*88c0*/  BRA `(.L_x_16181) ;  /* 0x0000070000007947 */ /* 0x000fea0003800000 */
.L_x_16188:
        /* <DEDUP_REMOVED lines=11> */
.L_x_16200:
        /* <DEDUP_REMOVED lines=19> */
.L_x_16203:
[----:B------:R-:W-:-:S04]  /*8ab0*/  LOP3.LUT R0, R5, 0x80000000, RZ, 0xc0, !PT ;  /* 0x8000000005007812 */ /* 0x000fc800078ec0ff */
[----:B------:R-:W-:-:S04]  /*8ac0*/  SHF.R.U32.HI R3, RZ, 0x18, R0 ;  /* 0x00000018ff037819 */ /* 0x000fc80000011600 */
[----:B------:R-:W-:-:S04]  /*8ad0*/  LOP3.LUT R2, R2, R3, RZ, 0xfc, !PT ;  /* 0x0000000302027212 */ /* 0x000fc800078efcff */
[----:B------:R-:W-:Y:S02]  /*8ae0*/  PRMT R0, R2, 0x7610, R0 ;  /* 0x0000761002007816 */ /* 0x000fe40000000000 */
.L_x_16202:
[----:B------:R-:W-:Y:S05]  /*8af0*/  BSYNC B0 ;  /* 0x0000000000007941 */ /* 0x000fea0003800000 */
.L_x_16201:
[----:B------:R0:W-:Y:S01]  /*8b00*/  STG.E.U8 [R16.64], R0 ;  /* 0x0000000010007986 */ /* 0x0001e2000c101124 */
[----:B------:R-:W-:Y:S05]  /*8b10*/  BRA `(.L_x_16181) ;  /* 0x000004b000007947 */ /* 0x000fea0003800000 */
.L_x_16199:
        /* <DEDUP_REMOVED lines=19> */
.L_x_16206:
[----:B------:R-:W-:-:S04]  /*8c50*/  LOP3.LUT R0, R5, 0x80000000, RZ, 0xc0, !PT ;  /* 0x8000000005007812 */ /* 0x000fc800078ec0ff */
[----:B------:R-:W-:-:S04]  /*8c60*/  SHF.R.U32.HI R3, RZ, 0x18, R0 ;  /* 0x00000018ff037819 */ /* 0x000fc80000011600 */
[----:B------:R-:W-:-:S04]  /*8c70*/  LOP3.LUT R2, R2, R3, RZ, 0xfc, !PT ;  /* 0x0000000302027212 */ /* 0x000fc800078efcff */
[----:B------:R-:W-:Y:S02]  /*8c80*/  PRMT R0, R2, 0x7610, R0 ;  /* 0x0000761002007816 */ /* 0x000fe40000000000 */
.L_x_16205:
[----:B------:R-:W-:Y:S05]  /*8c90*/  BSYNC B0 ;  /* 0x0000000000007941 */ /* 0x000fea0003800000 */
.L_x_16204:
[----:B------:R0:W-:Y:S01]  /*8ca0*/  STG.E.U8 [R16.64], R0 ;  /* 0x0000000010007986 */ /* 0x0001e2000c101124 */
[----:B------:R-:W-:Y:S05]  /*8cb0*/  BRA `(.L_x_16181) ;  /* 0x0000031000007947 */ /* 0x000fea0003800000 */
.L_x_16198:
        /* <DEDUP_REMOVED lines=24> */
.L_x_16180:
        /* <DEDUP_REMOVED lines=20> */
.L_x_16208:
[----:B------:R-:W0:Y:S02]  /*8f80*/  F2I.U64.F64.TRUNC R8, R8 ;  /* 0x0000000800087311 */ /* 0x000e24000030d800 */
[----:B0-----:R0:W-:Y:S01]  /*8f90*/  STG.E.64 [R16.64], R8 ;  /* 0x0000000810007986 */ /* 0x0011e2000c101b24 */
[----:B------:R-:W-:Y:S05]  /*8fa0*/  BRA `(.L_x_16181) ;  /* 0x0000002000007947 */ /* 0x000fea0003800000 */
.L_x_16207:
[----:B------:R-:W0:Y:S02]  /*8fb0*/  F2I.U32.F64.TRUNC R9, R8 ;  /* 0x0000000800097311 */ /* 0x000e24000030d000 */
[----:B0-----:R0:W-:Y:S02]  /*8fc0*/  STG.E [R16.64], R9 ;  /* 0x0000000910007986 */ /* 0x0011e4000c101924 */
.L_x_16181:
[----:B------:R-:W-:Y:S02]  /*8fd0*/  IADD3 R19, R19, 0x80, RZ ;  /* 0x0000008013137810 */ /* 0x000fe40007ffe0ff */
.L_x_16076:
[----:B------:R-:W-:Y:S05]  /*8fe0*/  BSYNC B6 ;  /* 0x0000000000067941 */ /* 0x000fea0003800000 */
.L_x_16075:
        /* <DEDUP_REMOVED lines=230> */
.L_x_16209:
        /* <DEDUP_REMOVED lines=20> */
.L_x_16213:
[----:B------:R-:W2:Y:S01]  /*9f90*/  LDG.E.U8 R2, [R2.64] ;  /* 0x0000002402027981 */ /* 0x000ea2000c1e1100 */
[----:B------:R-:W-:Y:S01]  /*9fa0*/  CS2R R6, SRZ ;  /* 0x0000000000067805 */ /* 0x000fe2000001ff00 */
[----:B--2---:R0:W1:Y:S01]  /*9fb0*/  I2F.F64.U16 R4, R2 ;  /* 0x0000000200047312 */ /* 0x0040620000101800 */
[----:B------:R-:W-:Y:S05]  /*9fc0*/  BRA `(.L_x_16215) ;  /* 0x00000f5000007947 */ /* 0x000fea0003800000 */
.L_x_16212:
        /* <DEDUP_REMOVED lines=10> */
.L_x_16217:
[----:B------:R-:W2:Y:S01]  /*a070*/  LDG.E R2, [R2.64] ;  /* 0x0000002402027981 */ /* 0x000ea2000c1e1900 */
[----:B------:R-:W-:Y:S01]  /*a080*/  CS2R R6, SRZ ;  /* 0x0000000000067805 */ /* 0x000fe2000001ff00 */
[----:B--2---:R0:W1:Y:S01]  /*a090*/  I2F.F64 R4, R2 ;  /* 0x0000000200047312 */ /* 0x0040620000201c00 */
[----:B------:R-:W-:Y:S05]  /*a0a0*/  BRA `(.L_x_16215) ;  /* 0x00000e7000007947 */ /* 0x000fea0003800000 */
.L_x_16216:
[----:B------:R-:W2:Y:S01]  /*a0b0*/  LDG.E.U16 R2, [R2.64] ;  /* 0x0000002402027981 */ /* 0x000ea2000c1e1500 */
[----:B------:R-:W-:Y:S01]  /*a0c0*/  CS2R R6, SRZ ;  /* 0x0000000000067805 */ /* 0x000fe2000001ff00 */
[----:B--2---:R0:W1:Y:S01]  /*a0d0*/  I2F.F64.S16 R4, R2 ;  /* 0x0000000200047312 */ /* 0x0040620000101c00 */
[----:B------:R-:W-:Y:S05]  /*a0e0*/  BRA `(.L_x_16215) ;  /* 0x00000e3000007947 */ /* 0x000fea0003800000 */
.L_x_16211:
        /* <DEDUP_REMOVED lines=11> */
.L_x_16219:
[----:B------:R-:W2:Y:S01]  /*a1a0*/  LDG.E.U16 R0, [R2.64] ;  /* 0x0000002402007981 */ /* 0x000ea2000c1e1500 */
[----:B------:R-:W-:Y:S01]  /*a1b0*/  CS2R R6, SRZ ;  /* 0x0000000000067805 */ /* 0x000fe2000001ff00 */
[----:B--2---:R-:W-:-:S05]  /*a1c0*/  HADD2.F32 R0, -RZ, R0.H0_H0 ;  /* 0x20000000ff007230 */ /* 0x004fca0000004100 */
[----:B------:R-:W-:-:S04]  /*a1d0*/  FMUL.FTZ R0, R0, 1 ;  /* 0x3f80000000007820 */ /* 0x000fc80000410000 */
[----:B------:R0:W1:Y:S01]  /*a1e0*/  F2F.F64.F32 R4, R0 ;  /* 0x0000000000047310 */ /* 0x0000620000201800 */
[----:B------:R-:W-:Y:S05]  /*a1f0*/  BRA `(.L_x_16215) ;  /* 0x00000d2000007947 */ /* 0x000fea0003800000 */
.L_x_16218:
        /* <DEDUP_REMOVED lines=12> */
.L_x_16221:
        /* <DEDUP_REMOVED lines=8> */
.L_x_16220:
[----:B------:R0:W5:Y:S01]  /*a340*/  LDG.E.64 R4, [R2.64] ;  /* 0x0000002402047981 */ /* 0x000162000c1e1b00 */
[----:B------:R-:W-:Y:S01]  /*a350*/  CS2R R6, SRZ ;  /* 0x0000000000067805 */ /* 0x000fe2000001ff00 */
[----:B------:R-:W-:Y:S05]  /*a360*/  BRA `(.L_x_16215) ;  /* 0x00000bb000007947 */ /* 0x000fea0003800000 */
.L_x_16210:
        /* <DEDUP_REMOVED lines=14> */
.L_x_16224:
[----:B------:R0:W5:Y:S01]  /*a450*/  LDG.E.128 R4, [R2.64] ;  /* 0x0000002402047981 */ /* 0x000162000c1e1d00 */
[----:B------:R-:W-:Y:S05]  /*a460*/  BRA `(.L_x_16215) ;  /* 0x00000ab000007947 */ /* 0x000fea0003800000 */
.L_x_16223:
        /* <DEDUP_REMOVED lines=29> */
.L_x_16226:
        /* <DEDUP_REMOVED lines=16> */
.L_x_16225:
[----:B------:R-:W2:Y:S01]  /*a740*/  LDG.E.U16 R0, [R2.64] ;  /* 0x0000002402007981 */ /* 0x000ea2000c1e1500 */
[----:B------:R-:W-:Y:S01]  /*a750*/  CS2R R6, SRZ ;  /* 0x0000000000067805 */ /* 0x000fe2000001ff00 */
[----:B--2---:R-:W-:-:S05]  /*a760*/  PRMT R0, RZ, 0x5410, R0 ;  /* 0x00005410ff007816 */ /* 0x004fca0000000000 */
[----:B------:R-:W-:-:S04]  /*a770*/  FMUL.FTZ R0, R0, 1 ;  /* 0x3f80000000007820 */ /* 0x000fc80000410000 */
[----:B------:R0:W1:Y:S01]  /*a780*/  F2F.F64.F32 R4, R0 ;  /* 0x0000000000047310 */ /* 0x0000620000201800 */
[----:B------:R-:W-:Y:S05]  /*a790*/  BRA `(.L_x_16215) ;  /* 0x0000078000007947 */ /* 0x000fea0003800000 */
.L_x_16222:
        /* <DEDUP_REMOVED lines=12> */
.L_x_16229:
        /* <DEDUP_REMOVED lines=21> */
.L_x_16233:
[----:B------:R-:W-:Y:S05]  /*a9b0*/  BSYNC B1 ;  /* 0x0000000000017941 */ /* 0x000fea0003800000 */
.L_x_16232:
[----:B------:R-:W-:Y:S01]  /*a9c0*/  LEA R3, R0, 0x3b800000, 0x17 ;  /* 0x3b80000000037811 */ /* 0x000fe200078eb8ff */
[----:B------:R-:W-:-:S05]  /*a9d0*/  IMAD.SHL.U32 R0, R2, 0x100000, RZ ;  /* 0x0010000002007824 */ /* 0x000fca00078e00ff */
[----:B------:R-:W-:Y:S02]  /*a9e0*/  LOP3.LUT R0, R3, R0, R4, 0xfe, !PT ;  /* 0x0000000003007212 */ /* 0x000fe400078efe04 */
.L_x_16231:
[----:B------:R-:W-:Y:S05]  /*a9f0*/  BSYNC B0 ;  /* 0x0000000000007941 */ /* 0x000fea0003800000 */
.L_x_16230:
[----:B------:R-:W-:Y:S01]  /*aa00*/  FMUL.FTZ R0, R0, 1 ;  /* 0x3f80000000007820 */ /* 0x000fe20000410000 */
[----:B------:R-:W-:-:S03]  /*aa10*/  CS2R R6, SRZ ;  /* 0x0000000000067805 */ /* 0x000fc6000001ff00 */
[----:B------:R0:W1:Y:S01]  /*aa20*/  F2F.F64.F32 R4, R0 ;  /* 0x0000000000047310 */ /* 0x0000620000201800 */
[----:B------:R-:W-:Y:S05]  /*aa30*/  BRA `(.L_x_16215) ;  /* 0x000004e000007947 */ /* 0x000fea0003800000 */
.L_x_16228:
        /* <DEDUP_REMOVED lines=21> */
.L_x_16237:
[----:B------:R-:W-:Y:S05]  /*ab90*/  BSYNC B1 ;  /* 0x0000000000017941 */ /* 0x000fea0003800000 */
.L_x_16236:
[----:B------:R-:W-:Y:S01]  /*aba0*/  LEA R3, R0, 0x37800000, 0x17 ;  /* 0x3780000000037811 */ /* 0x000fe200078eb8ff */
[----:B------:R-:W-:-:S05]  /*abb0*/  IMAD.SHL.U32 R0, R2, 0x200000, RZ ;  /* 0x0020000002007824 */ /* 0x000fca00078e00ff */
[----:B------:R-:W-:Y:S02]  /*abc0*/  LOP3.LUT R0, R3, R0, R4, 0xfe, !PT ;  /* 0x0000000003007212 */ /* 0x000fe400078efe04 */
.L_x_16235:
[----:B------:R-:W-:Y:S05]  /*abd0*/  BSYNC B0 ;  /* 0x0000000000007941 */ /* 0x000fea0003800000 */
.L_x_16234:
[----:B------:R-:W-:Y:S01]  /*abe0*/  FMUL.FTZ R0, R0, 1 ;  /* 0x3f80000000007820 */ /* 0x000fe20000410000 */
[----:B------:R-:W-:-:S03]  /*abf0*/  CS2R R6, SRZ ;  /* 0x0000000000067805 */ /* 0x000fc6000001ff00 */
[----:B------:R0:W1:Y:S01]  /*ac00*/  F2F.F64.F32 R4, R0 ;  /* 0x0000000000047310 */ /* 0x0000620000201800 */
[----:B------:R-:W-:Y:S05]  /*ac10*/  BRA `(.L_x_16215) ;  /* 0x0000030000007947 */ /* 0x000fea0003800000 */
.L_x_16227:
        /* <DEDUP_REMOVED lines=14> */
.L_x_16241:
[----:B------:R-:W-:Y:S05]  /*ad00*/  BSYNC B0 ;  /* 0x0000000000007941 */ /* 0x000fea0003800000 */
.L_x_16240:
[----:B------:R-:W-:Y:S01]  /*ad10*/  FMUL.FTZ R0, R0, 1 ;  /* 0x3f80000000007820 */ /* 0x000fe20000410000 */
[----:B------:R-:W-:-:S03]  /*ad20*/  CS2R R6, SRZ ;  /* 0x0000000000067805 */ /* 0x000fc6000001ff00 */
[----:B------:R0:W1:Y:S01]  /*ad30*/  F2F.F64.F32 R4, R0 ;  /* 0x0000000000047310 */ /* 0x0000620000201800 */
[----:B------:R-:W-:Y:S05]  /*ad40*/  BRA `(.L_x_16215) ;  /* 0x000001d000007947 */ /* 0x000fea0003800000 */
.L_x_16214:
        /* <DEDUP_REMOVED lines=22> */
.L_x_16239:
[----:B------:R-:W2:Y:S01]  /*aeb0*/  LDG.E.64 R4, [R2.64] ;  /* 0x0000002402047981 */ /* 0x000ea2000c1e1b00 */
[----:B------:R-:W-:Y:S01]  /*aec0*/  CS2R R6, SRZ ;  /* 0x0000000000067805 */ /* 0x000fe2000001ff00 */
[----:B--2---:R-:W0:Y:S01]  /*aed0*/  I2F.F64.U64 R4, R4 ;  /* 0x0000000400047312 */ /* 0x004e220000301800 */
[----:B------:R-:W-:Y:S05]  /*aee0*/  BRA `(.L_x_16215) ;  /* 0x0000003000007947 */ /* 0x000fea0003800000 */
.L_x_16238:
[----:B------:R-:W2:Y:S01]  /*aef0*/  LDG.E R2, [R2.64] ;  /* 0x0000002402027981 */ /* 0x000ea2000c1e1900 */
[----:B------:R-:W-:Y:S01]  /*af00*/  CS2R R6, SRZ ;  /* 0x0000000000067805 */ /* 0x000fe2000001ff00 */
[----:B--2---:R0:W1:Y:S06]  /*af10*/  I2F.F64.U32 R4, R2 ;  /* 0x0000000200047312 */ /* 0x00406c0000201800 */
.L_x_16215:
        /* <DEDUP_REMOVED lines=19> */
.L_x_16245:
[----:B------:R-:W0:Y:S02]  /*b050*/  F2I.S64.F64.TRUNC R8, R8 ;  /* 0x0000000800087311 */ /* 0x000e24000030d900 */
[----:B0-----:R-:W-:-:S05]  /*b060*/  IMAD.MOV.U32 R3, RZ, RZ, R8 ;  /* 0x000000ffff037224 */ /* 0x001fca00078e0008 */
[----:B------:R-:W-:Y:S01]  /*b070*/  STG.E.U8 [R16.64], R3 ;  /* 0x0000000310007986 */ /* 0x000fe2000c101124 */
[----:B------:R-:W-:Y:S05]  /*b080*/  EXIT ;  /* 0x000000000000794d */ /* 0x000fea0003800000 */
.L_x_16244:
        /* <DEDUP_REMOVED lines=9> */
.L_x_16248:
[----:B------:R-:W0:Y:S02]  /*b120*/  F2I.F64.TRUNC R9, R8 ;  /* 0x0000000800097311 */ /* 0x000e24000030d100 */
[----:B0-----:R-:W-:Y:S01]  /*b130*/  STG.E [R16.64], R9 ;  /* 0x0000000910007986 */ /* 0x001fe2000c101924 */
[----:B------:R-:W-:Y:S05]  /*b140*/  EXIT ;  /* 0x000000000000794d */ /* 0x000fea0003800000 */
.L_x_16247:
[----:B------:R-:W0:Y:S02]  /*b150*/  F2I.F64.TRUNC R9, R8 ;  /* 0x0000000800097311 */ /* 0x000e24000030d100 */
[----:B0-----:R-:W-:Y:S01]  /*b160*/  STG.E.U16 [R16.64], R9 ;  /* 0x0000000910007986 */ /* 0x001fe2000c101524 */
[----:B------:R-:W-:Y:S05]  /*b170*/  EXIT ;  /* 0x000000000000794d */ /* 0x000fea0003800000 */
.L_x_16243:
        /* <DEDUP_REMOVED lines=11> */
.L_x_16250:
[----:B------:R-:W0:Y:S01]  /*b230*/  F2F.F32.F64 R0, R8 ;  /* 0x0000000800007310 */ /* 0x000e220000301000 */
[----:B------:R-:W0:-:S14]  /*b240*/  DSETP.GEU.AND P0, PT, |R8|, c[0x2][0x0], PT ;  /* 0x008000000800762a */ /* 0x000e1c0003f0e200 */
[----:B0-----:R-:W-:-:S05]  /*b250*/  @!P0 FMUL R0, R0, 1.175494350822287508e-38 ;  /* 0x0080000000008820 */ /* 0x001fca0000400000 */
[----:B------:R-:W-:-:S05]  /*b260*/  F2FP.PACK_AB R0, RZ, R0 ;  /* 0x00000000ff00723e */ /* 0x000fca00000000ff */
[----:B------:R-:W-:Y:S01]  /*b270*/  STG.E.U16 [R16.64], R0 ;  /* 0x0000000010007986 */ /* 0x000fe2000c101524 */
[----:B------:R-:W-:Y:S05]  /*b280*/  EXIT ;  /* 0x000000000000794d */ /* 0x000fea0003800000 */
.L_x_16249:
        /* <DEDUP_REMOVED lines=12> */
[----:B------:R-:W-:Y:S01]  /*b350*/  STG.E.64 [R16.64], R2 ;  /* 0x0000000210007986 */ /* 0x000fe2000c101b24 */
[----:B------:R-:W-:Y:S05]  /*b360*/  EXIT ;  /* 0x000000000000794d */ /* 0x000fea0003800000 */
.L_x_16252:
[----:B------:R-:W0:Y:S01]  /*b370*/  F2F.F32.F64 R3, R8 ;  /* 0x0000000800037310 */ /* 0x000e220000301000 */
[----:B------:R-:W0:-:S04]  /*b380*/  DSETP.GEU.AND P0, PT, |R8|, c[0x2][0x0], PT ;  /* 0x008000000800762a */ /* 0x000e080003f0e200 */
[----:B------:R-:W1:-:S03]  /*b390*/  DSETP.GEU.AND P1, PT, |R10|, c[0x2][0x0], PT ;  /* 0x008000000a00762a */ /* 0x000e460003f2e200 */
[----:B------:R-:W1:Y:S07]  /*b3a0*/  F2F.F32.F64 R0, R10 ;  /* 0x0000000a00007310 */ /* 0x000e6e0000301000 */
[----:B0-----:R-:W-:-:S04]  /*b3b0*/  @!P0 FMUL R3, R3, 1.175494350822287508e-38 ;  /* 0x0080000003038820 */ /* 0x001fc80000400000 */
[----:B-1----:R-:W-:-:S05]  /*b3c0*/  @!P1 FMUL R0, R0, 1.175494350822287508e-38 ;  /* 0x0080000000009820 */ /* 0x002fca0000400000 */
[----:B------:R-:W-:-:S05]  /*b3d0*/  F2FP.PACK_AB R3, R0, R3 ;  /* 0x000000030003723e */ /* 0x000fca00000000ff */
[----:B------:R-:W-:Y:S01]  /*b3e0*/  STG.E [R16.64], R3 ;  /* 0x0000000310007986 */ /* 0x000fe2000c101924 */
[----:B------:R-:W-:Y:S05]  /*b3f0*/  EXIT ;  /* 0x000000000000794d */ /* 0x000fea0003800000 */
.L_x_16251:
[----:B------:R-:W-:Y:S01]  /*b400*/  STG.E.64 [R16.64], R8 ;  /* 0x0000000810007986 */ /* 0x000fe2000c101b24 */
[----:B------:R-:W-:Y:S05]  /*b410*/  EXIT ;  /* 0x000000000000794d */ /* 0x000fea0003800000 */
.L_x_16242:
        /* <DEDUP_REMOVED lines=11> */
[----:B------:R-:W-:Y:S01]  /*b4d0*/  STG.E.U8 [R16.64], R3 ;  /* 0x0000000310007986 */ /* 0x000fe2000c101124 */
[----:B------:R-:W-:Y:S05]  /*b4e0*/  EXIT ;  /* 0x000000000000794d */ /* 0x000fea0003800000 */
.L_x_16255:
[----:B------:R-:W-:Y:S01]  /*b4f0*/  STG.E.128 [R16.64], R8 ;  /* 0x0000000810007986 */ /* 0x000fe2000c101d24 */
[----:B------:R-:W-:Y:S05]  /*b500*/  EXIT ;  /* 0x000000000000794d */ /* 0x000fea0003800000 */
.L_x_16254:
        /* <DEDUP_REMOVED lines=23> */
.L_x_16259:
[----:B------:R-:W-:Y:S05]  /*b680*/  BSYNC B0 ;  /* 0x0000000000007941 */ /* 0x000fea0003800000 */
.L_x_16258:
[----:B------:R-:W-:-:S05]  /*b690*/  LOP3.LUT R3, R0, R3, RZ, 0xfc, !PT ;  /* 0x0000000300037212 */ /* 0x000fca00078efcff */
[----:B------:R-:W-:Y:S01]  /*b6a0*/  STG.E.U8 [R16.64], R3 ;  /* 0x0000000310007986 */ /* 0x000fe2000c101124 */
[----:B------:R-:W-:Y:S05]  /*b6b0*/  EXIT ;  /* 0x000000000000794d */ /* 0x000fea0003800000 */
.L_x_16257:
        /* <DEDUP_REMOVED lines=15> */
.L_x_16261:
[----:B------:R-:W-:Y:S01]  /*b7b0*/  IMAD.MOV.U32 R0, RZ, RZ, 0x7f ;  /* 0x0000007fff007424 */ /* 0x000fe200078e00ff */
[----:B------:R-:W-:-:S04]  /*b7c0*/  ISETP.GT.U32.AND P0, PT, R2, 0x7f800000, PT ;  /* 0x7f8000000200780c */ /* 0x000fc80003f04070 */
[----:B------:R-:W-:-:S04]  /*b7d0*/  SEL R0, R0, 0x7c, P0 ;  /* 0x0000007c00007807 */ /* 0x000fc80000000000 */
.L_x_16262:
[----:B------:R-:W-:Y:S05]  /*b7e0*/  BSYNC B0 ;  /* 0x0000000000007941 */ /* 0x000fea0003800000 */
.L_x_16260:
[----:B------:R-:W-:-:S04]  /*b7f0*/  LOP3.LUT R2, R3, 0x80000000, RZ, 0xc0, !PT ;  /* 0x8000000003027812 */ /* 0x000fc800078ec0ff */
[----:B------:R-:W-:-:S04]  /*b800*/  SHF.R.U32.HI R3, RZ, 0x18, R2 ;  /* 0x00000018ff037819 */ /* 0x000fc80000011602 */
[----:B------:R-:W-:-:S05]  /*b810*/  LOP3.LUT R3, R0, R3, RZ, 0xfc, !PT ;  /* 0x0000000300037212 */ /* 0x000fca00078efcff */
[----:B------:R-:W-:Y:S01]  /*b820*/  STG.E.U8 [R16.64], R3 ;  /* 0x0000000310007986 */ /* 0x000fe2000c101124 */
[----:B------:R-:W-:Y:S05]  /*b830*/  EXIT ;  /* 0x000000000000794d */ /* 0x000fea0003800000 */
.L_x_16256:
[----:B------:R-:W0:Y:S01]  /*b840*/  F2F.F32.F64 R0, R8 ;  /* 0x0000000800007310 */ /* 0x000e220000301000 */
[----:B------:R-:W0:-:S14]  /*b850*/  DSETP.GEU.AND P0, PT, |R8|, c[0x2][0x0], PT ;  /* 0x008000000800762a */ /* 0x000e1c0003f0e200 */
[----:B0-----:R-:W-:-:S05]  /*b860*/  @!P0 FMUL R0, R0, 1.175494350822287508e-38 ;  /* 0x0080000000008820 */ /* 0x001fca0000400000 */
[----:B------:R-:W-:-:S05]  /*b870*/  F2FP.BF16.PACK_AB R0, RZ, R0 ;  /* 0x00000000ff00723e */ /* 0x000fca00000010ff */
[----:B------:R-:W-:Y:S01]  /*b880*/  STG.E.U16 [R16.64], R0 ;  /* 0x0000000010007986 */ /* 0x000fe2000c101524 */
[----:B------:R-:W-:Y:S05]  /*b890*/  EXIT ;  /* 0x000000000000794d */ /* 0x000fea0003800000 */
.L_x_16253:
        /* <DEDUP_REMOVED lines=11> */
.L_x_16265:
        /* <DEDUP_REMOVED lines=19> */
.L_x_16268:
[----:B------:R-:W-:-:S04]  /*ba80*/  LOP3.LUT R0, R5, 0x80000000, RZ, 0xc0, !PT ;  /* 0x8000000005007812 */ /* 0x000fc800078ec0ff */
[----:B------:R-:W-:-:S04]  /*ba90*/  SHF.R.U32.HI R3, RZ, 0x18, R0 ;  /* 0x00000018ff037819 */ /* 0x000fc80000011600 */
[----:B------:R-:W-:-:S04]  /*baa0*/  LOP3.LUT R2, R2, R3, RZ, 0xfc, !PT ;  /* 0x0000000302027212 */ /* 0x000fc800078efcff */
[----:B------:R-:W-:Y:S02]  /*bab0*/  PRMT R0, R2, 0x7610, R0 ;  /* 0x0000761002007816 */ /* 0x000fe40000000000 */
.L_x_16267:
[----:B------:R-:W-:Y:S05]  /*bac0*/  BSYNC B0 ;  /* 0x0000000000007941 */ /* 0x000fea0003800000 */
.L_x_16266:
[----:B------:R-:W-:Y:S01]  /*bad0*/  STG.E.U8 [R16.64], R0 ;  /* 0x0000000010007986 */ /* 0x000fe2000c101124 */
[----:B------:R-:W-:Y:S05]  /*bae0*/  EXIT ;  /* 0x000000000000794d */ /* 0x000fea0003800000 */
.L_x_16264:
        /* <DEDUP_REMOVED lines=19> */
.L_x_16271:
[----:B------:R-:W-:-:S04]  /*bc20*/  LOP3.LUT R0, R5, 0x80000000, RZ, 0xc0, !PT ;  /* 0x8000000005007812 */ /* 0x000fc800078ec0ff */
[----:B------:R-:W-:-:S04]  /*bc30*/  SHF.R.U32.HI R3, RZ, 0x18, R0 ;  /* 0x00000018ff037819 */ /* 0x000fc80000011600 */
[----:B------:R-:W-:-:S04]  /*bc40*/  LOP3.LUT R2, R2, R3, RZ, 0xfc, !PT ;  /* 0x0000000302027212 */ /* 0x000fc800078efcff */
[----:B------:R-:W-:Y:S02]  /*bc50*/  PRMT R0, R2, 0x7610, R0 ;  /* 0x0000761002007816 */ /* 0x000fe40000000000 */
.L_x_16270:
[----:B------:R-:W-:Y:S05]  /*bc60*/  BSYNC B0 ;  /* 0x0000000000007941 */ /* 0x000fea0003800000 */
.L_x_16269:
[----:B------:R-:W-:Y:S01]  /*bc70*/  STG.E.U8 [R16.64], R0 ;  /* 0x0000000010007986 */ /* 0x000fe2000c101124 */
[----:B------:R-:W-:Y:S05]  /*bc80*/  EXIT ;  /* 0x000000000000794d */ /* 0x000fea0003800000 */
.L_x_16263:
        /* <DEDUP_REMOVED lines=24> */
.L_x_16246:
        /* <DEDUP_REMOVED lines=20> */
.L_x_16273:
[----:B------:R-:W0:Y:S02]  /*bf50*/  F2I.U64.F64.TRUNC R8, R8 ;  /* 0x0000000800087311 */ /* 0x000e24000030d800 */
[----:B0-----:R-:W-:Y:S01]  /*bf60*/  STG.E.64 [R16.64], R8 ;  /* 0x0000000810007986 */ /* 0x001fe2000c101b24 */
[----:B------:R-:W-:Y:S05]  /*bf70*/  EXIT ;  /* 0x000000000000794d */ /* 0x000fea0003800000 */
.L_x_16272:
[----:B------:R-:W0:Y:S02]  /*bf80*/  F2I.U32.F64.TRUNC R9, R8 ;  /* 0x0000000800097311 */ /* 0x000e24000030d000 */
[----:B0-----:R-:W-:Y:S01]  /*bf90*/  STG.E [R16.64], R9 ;  /* 0x0000000910007986 */ /* 0x001fe2000c101924 */
[----:B------:R-:W-:Y:S05]  /*bfa0*/  EXIT ;  /* 0x000000000000794d */ /* 0x000fea0003800000 */
.L_x_16274:
        /* <DEDUP_REMOVED lines=13> */
.L_x_17862:


//--------------------- .text._ZN2at6native27unrolled_elementwise_kernelINS0_13BUnaryFunctorIN3c107complexIdEES5_S5_NS0_15binary_internal10MulFunctorIS5_EEEESt5arrayIPcLm2EELi4E23TrivialOffsetCalculatorILi1EjESE_NS0_6memory12LoadWithCastILi1EEENSF_13StoreWithCastILi1EEEEEviT_T0_T2_T3_T4_T5_ --------------------------
	.section	.text._ZN2at6native27unrolled_elementwise_kernelINS0_13BUnaryFunctorIN3c107complexIdEES5_S5_NS0_15binary_internal10MulFunctorIS5_EEEESt5arrayIPcLm2EELi4E23TrivialOffsetCalculatorILi1EjESE_NS0_6memory12LoadWithCastILi1EEENSF_13StoreWithCastILi1EEEEEviT_T0_T2_T3_T4_T5_,"ax",@progbits
	.sectioninfo	@"SHI_REGISTERS=40"
	.align	128
        .global         _ZN2at6native27unrolled_elementwise_kernelINS0_13BUnaryFunctorIN3c107complexIdEES5_S5_NS0_15binary_internal10MulFunctorIS5_EEEESt5arrayIPcLm2EELi4E23TrivialOffsetCalculatorILi1EjESE_NS0_6memory12LoadWithCastILi1EEENSF_13StoreWithCastILi1EEEEEviT_T0_T2_T3_T4_T5_
        .type           _ZN2at6native27unrolled_elementwise_kernelINS0_13BUnaryFunctorIN3c107complexIdEES5_S5_NS0_15binary_internal10MulFunctorIS5_EEEESt5arrayIPcLm2EELi4E23TrivialOffsetCalculatorILi1EjESE_NS0_6memory12LoadWithCastILi1EEENSF_13StoreWithCastILi1EEEEEviT_T0_T2_T3_T4_T5_,@function
        .size           _ZN2at6native27unrolled_elementwise_kernelINS0_13BUnaryFunctorIN3c107complexIdEES5_S5_NS0_15binary_internal10MulFunctorIS5_EEEESt5arrayIPcLm2EELi4E23TrivialOffsetCalculatorILi1EjESE_NS0_6memory12LoadWithCastILi1EEENSF_13StoreWithCastILi1EEEEEviT_T0_T2_T3_T4_T5_,(.L_x_17863 - _ZN2at6native27unrolled_elementwise_kernelINS0_13BUnaryFunctorIN3c107complexIdEES5_S5_NS0_15binary_internal10MulFunctorIS5_EEEESt5arrayIPcLm2EELi4E23TrivialOffsetCalculatorILi1EjESE_NS0_6memory12LoadWithCastILi1EEENSF_13StoreWithCastILi1EEEEEviT_T0_T2_T3_T4_T5_)
        .other          _ZN2at6native27unrolled_elementwise_kernelINS0_13BUnaryFunctorIN3c107complexIdEES5_S5_NS0_15binary_internal10MulFunctorIS5_EEEESt5arrayIPcLm2EELi4E23TrivialOffsetCalculatorILi1EjESE_NS0_6memory12LoadWithCastILi1EEENSF_13StoreWithCastILi1EEEEEviT_T0_T2_T3_T4_T5_,@"STO_CUDA_ENTRY STV_DEFAULT"
_ZN2at6native27unrolled_elementwise_kernelINS0_13BUnaryFunctorIN3c107complexIdEES5_S5_NS0_15binary_internal10MulFunctorIS5_EEEESt5arrayIPcLm2EELi4E23TrivialOffsetCalculatorILi1EjESE_NS0_6memory12LoadWithCastILi1EEENSF_13StoreWithCastILi1EEEEEviT_T0_T2_T3_T4_T5_:
.text._ZN2at6native27unrolled_elementwise_kernelINS0_13BUnaryFunctorIN3c107complexIdEES5_S5_NS0_15binary_internal10MulFunctorIS5_EEEESt5arrayIPcLm2EELi4E23TrivialOffsetCalculatorILi1EjESE_NS0_6memory12LoadWithCastILi1EEENSF_13StoreWithCastILi1EEEEEviT_T0_T2_T3_T4_T5_:
        /* <DEDUP_REMOVED lines=33> */
.L_x_16280:
[----:B------:R-:W2:Y:S01]  /*0210*/  LDG.E.U8 R2, [R2.64] ;  /* 0x0000002402027981 */ /* 0x000ea2000c1e1100 */
[----:B------:R-:W-:Y:S01]  /*0220*/  CS2R R30, SRZ ;  /* 0x00000000001e7805 */ /* 0x000fe2000001ff00 */
[----:B--2---:R0:W1:Y:S01]  /*0230*/  I2F.F64.U16 R28, R2 ;  /* 0x00000002001c7312 */ /* 0x0040620000101800 */
[----:B------:R-:W-:Y:S05]  /*0240*/  BRA `(.L_x_16282) ;  /* 0x00000f5000007947 */ /* 0x000fea0003800000 */
.L_x_16279:
        /* <DEDUP_REMOVED lines=10> */
.L_x_16284:
[----:B------:R-:W2:Y:S01]  /*02f0*/  LDG.E R2, [R2.64] ;  /* 0x0000002402027981 */ /* 0x000ea2000c1e1900 */
[----:B------:R-:W-:Y:S01]  /*0300*/  CS2R R30, SRZ ;  /* 0x00000000001e7805 */ /* 0x000fe2000001ff00 */
[----:B--2---:R0:W1:Y:S01]  /*0310*/  I2F.F64 R28, R2 ;  /* 0x00000002001c7312 */ /* 0x0040620000201c00 */
[----:B------:R-:W-:Y:S05]  /*0320*/  BRA `(.L_x_16282) ;  /* 0x00000e7000007947 */ /* 0x000fea0003800000 */
.L_x_16283:
[----:B------:R-:W2:Y:S01]  /*0330*/  LDG.E.U16 R2, [R2.64] ;  /* 0x0000002402027981 */ /* 0x000ea2000c1e1500 */
[----:B------:R-:W-:Y:S01]  /*0340*/  CS2R R30, SRZ ;  /* 0x00000000001e7805 */ /* 0x000fe2000001ff00 */
[----:B--2---:R0:W1:Y:S01]  /*0350*/  I2F.F64.S16 R28, R2 ;  /* 0x00000002001c7312 */ /* 0x0040620000101c00 */
[----:B------:R-:W-:Y:S05]  /*0360*/  BRA `(.L_x_16282) ;  /* 0x00000e3000007947 */ /* 0x000fea0003800000 */
.L_x_16278:
        /* <DEDUP_REMOVED lines=11> */
.L_x_16286:
[----:B------:R-:W2:Y:S01]  /*0420*/  LDG.E.U16 R0, [R2.64] ;  /* 0x0000002402007981 */ /* 0x000ea2000c1e1500 */
[----:B------:R-:W-:Y:S01]  /*0430*/  CS2R R30, SRZ ;  /* 0x00000000001e7805 */ /* 0x000fe2000001ff00 */
[----:B--2---:R-:W-:-:S05]  /*0440*/  HADD2.F32 R0, -RZ, R0.H0_H0 ;  /* 0x20000000ff007230 */ /* 0x004fca0000004100 */
[----:B------:R-:W-:-:S04]  /*0450*/  FMUL.FTZ R0, R0, 1 ;  /* 0x3f80000000007820 */ /* 0x000fc80000410000 */
[----:B------:R0:W1:Y:S01]  /*0460*/  F2F.F64.F32 R28, R0 ;  /* 0x00000000001c7310 */ /* 0x0000620000201800 */
[----:B------:R-:W-:Y:S05]  /*0470*/  BRA `(.L_x_16282) ;  /* 0x00000d2000007947 */ /* 0x000fea0003800000 */
.L_x_16285:
        /* <DEDUP_REMOVED lines=12> */
.L_x_16288:
        /* <DEDUP_REMOVED lines=8> */
.L_x_16287:
[----:B------:R0:W5:Y:S01]  /*05c0*/  LDG.E.64 R28, [R2.64] ;  /* 0x00000024021c7981 */ /* 0x000162000c1e1b00 */
[----:B------:R-:W-:Y:S01]  /*05d0*/  CS2R R30, SRZ ;  /* 0x00000000001e7805 */ /* 0x000fe2000001ff00 */
[----:B------:R-:W-:Y:S05]  /*05e0*/  BRA `(.L_x_16282) ;  /* 0x00000bb000007947 */ /* 0x000fea0003800000 */
.L_x_16277:
        /* <DEDUP_REMOVED lines=14> */
.L_x_16291:
[----:B------:R0:W5:Y:S01]  /*06d0*/  LDG.E.128 R28, [R2.64] ;  /* 0x00000024021c7981 */ /* 0x000162000c1e1d00 */
[----:B------:R-:W-:Y:S05]  /*06e0*/  BRA `(.L_x_16282) ;  /* 0x00000ab000007947 */ /* 0x000fea0003800000 */
.L_x_16290:
        /* <DEDUP_REMOVED lines=29> */
.L_x_16293:
        /* <DEDUP_REMOVED lines=16> */
.L_x_16292:
[----:B------:R-:W2:Y:S01]  /*09c0*/  LDG.E.U16 R0, [R2.64] ;  /* 0x0000002402007981 */ /* 0x000ea2000c1e1500 */
[----:B------:R-:W-:Y:S01]  /*09d0*/  CS2R R30, SRZ ;  /* 0x00000000001e7805 */ /* 0x000fe2000001ff00 */
[----:B--2---:R-:W-:-:S05]  /*09e0*/  PRMT R0, RZ, 0x5410, R0 ;  /* 0x00005410ff007816 */ /* 0x004fca0000000000 */
[----:B------:R-:W-:-:S04]  /*09f0*/  FMUL.FTZ R0, R0, 1 ;  /* 0x3f80000000007820 */ /* 0x000fc80000410000 */
[----:B------:R0:W1:Y:S01]  /*0a00*/  F2F.F64.F32 R28, R0 ;  /* 0x00000000001c7310 */ /* 0x0000620000201800 */
[----:B------:R-:W-:Y:S05]  /*0a10*/  BRA `(.L_x_16282) ;  /* 0x0000078000007947 */ /* 0x000fea0003800000 */
.L_x_16289:
        /* <DEDUP_REMOVED lines=12> */
.L_x_16296:
        /* <DEDUP_REMOVED lines=21> */
.L_x_16300:
[----:B------:R-:W-:Y:S05]  /*0c30*/  BSYNC B1 ;  /* 0x0000000000017941 */ /* 0x000fea0003800000 */
.L_x_16299:
[----:B------:R-:W-:Y:S01]  /*0c40*/  LEA R3, R0, 0x3b800000, 0x17 ;  /* 0x3b80000000037811 */ /* 0x000fe200078eb8ff */
[----:B------:R-:W-:-:S05]  /*0c50*/  IMAD.SHL.U32 R0, R2, 0x100000, RZ ;  /* 0x0010000002007824 */ /* 0x000fca00078e00ff */
[----:B------:R-:W-:Y:S02]  /*0c60*/  LOP3.LUT R0, R3, R0, R4, 0xfe, !PT ;  /* 0x0000000003007212 */ /* 0x000fe400078efe04 */
.L_x_16298:
[----:B------:R-:W-:Y:S05]  /*0c70*/  BSYNC B0 ;  /* 0x0000000000007941 */ /* 0x000fea0003800000 */
.L_x_16297:
[----:B------:R-:W-:Y:S01]  /*0c80*/  FMUL.FTZ R0, R0, 1 ;  /* 0x3f80000000007820 */ /* 0x000fe20000410000 */
[----:B------:R-:W-:-:S03]  /*0c90*/  CS2R R30, SRZ ;  /* 0x00000000001e7805 */ /* 0x000fc6000001ff00 */
[----:B------:R0:W1:Y:S01]  /*0ca0*/  F2F.F64.F32 R28, R0 ;  /* 0x00000000001c7310 */ /* 0x0000620000201800 */
[----:B------:R-:W-:Y:S05]  /*0cb0*/  BRA `(.L_x_16282) ;  /* 0x000004e000007947 */ /* 0x000fea0003800000 */
.L_x_16295:
        /* <DEDUP_REMOVED lines=21> */
.L_x_16304:
[----:B------:R-:W-:Y:S05]  /*0e10*/  BSYNC B1 ;  /* 0x0000000000017941 */ /* 0x000fea0003800000 */
.L_x_16303:
[----:B------:R-:W-:Y:S01]  /*0e20*/  LEA R3, R0, 0x37800000, 0x17 ;  /* 0x3780000000037811 */ /* 0x000fe200078eb8ff */
[----:B------:R-:W-:-:S05]  /*0e30*/  IMAD.SHL.U32 R0, R2, 0x200000, RZ ;  /* 0x0020000002007824 */ /* 0x000fca00078e00ff */
[----:B------:R-:W-:Y:S02]  /*0e40*/  LOP3.LUT R0, R3, R0, R4, 0xfe, !PT ;  /* 0x0000000003007212 */ /* 0x000fe400078efe04 */
.L_x_16302:
[----:B------:R-:W-:Y:S05]  /*0e50*/  BSYNC B0 ;  /* 0x0000000000007941 */ /* 0x000fea0003800000 */
.L_x_16301:
[----:B------:R-:W-:Y:S01]  /*0e60*/  FMUL.FTZ R0, R0, 1 ;  /* 0x3f80000000007820 */ /* 0x000fe20000410000 */
[----:B------:R-:W-:-:S03]  /*0e70*/  CS2R R30, SRZ ;  /* 0x00000000001e7805 */ /* 0x000fc6000001ff00 */
[----:B------:R0:W1:Y:S01]  /*0e80*/  F2F.F64.F32 R28, R0 ;  /* 0x00000000001c7310 */ /* 0x0000620000201800 */
[----:B------:R-:W-:Y:S05]  /*0e90*/  BRA `(.L_x_16282) ;  /* 0x0000030000007947 */ /* 0x000fea0003800000 */
.L_x_16294:
        /* <DEDUP_REMOVED lines=14> */
.L_x_16308:
[----:B------:R-:W-:Y:S05]  /*0f80*/  BSYNC B0 ;  /* 0x0000000000007941 */ /* 0x000fea0003800000 */
.L_x_16307:
[----:B------:R-:W-:Y:S01]  /*0f90*/  FMUL.FTZ R0, R0, 1 ;  /* 0x3f80000000007820 */ /* 0x000fe20000410000 */
[----:B------:R-:W-:-:S03]  /*0fa0*/  CS2R R30, SRZ ;  /* 0x00000000001e7805 */ /* 0x000fc6000001ff00 */
[----:B------:R0:W1:Y:S01]  /*0fb0*/  F2F.F64.F32 R28, R0 ;  /* 0x00000000001c7310 */ /* 0x0000620000201800 */
[----:B------:R-:W-:Y:S05]  /*0fc0*/  BRA `(.L_x_16282) ;  /* 0x000001d000007947 */ /* 0x000fea0003800000 */
.L_x_16281:
        /* <DEDUP_REMOVED lines=22> */
.L_x_16306:
[----:B------:R-:W2:Y:S01]  /*1130*/  LDG.E.64 R28, [R2.64] ;  /* 0x00000024021c7981 */ /* 0x000ea2000c1e1b00 */
[----:B------:R-:W-:Y:S01]  /*1140*/  CS2R R30, SRZ ;  /* 0x00000000001e7805 */ /* 0x000fe2000001ff00 */
[----:B--2---:R-:W0:Y:S01]  /*1150*/  I2F.F64.U64 R28, R28 ;  /* 0x0000001c001c7312 */ /* 0x004e220000301800 */
[----:B------:R-:W-:Y:S05]  /*1160*/  BRA `(.L_x_16282) ;  /* 0x0000003000007947 */ /* 0x000fea0003800000 */
.L_x_16305:
[----:B------:R-:W2:Y:S01]  /*1170*/  LDG.E R2, [R2.64] ;  /* 0x0000002402027981 */ /* 0x000ea2000c1e1900 */
[----:B------:R-:W-:Y:S01]  /*1180*/  CS2R R30, SRZ ;  /* 0x00000000001e7805 */ /* 0x000fe2000001ff00 */
[----:B--2---:R0:W1:Y:S06]  /*1190*/  I2F.F64.U32 R28, R2 ;  /* 0x00000002001c7312 */ /* 0x00406c0000201800 */
.L_x_16282:
[----:B------:R-:W-:-:S03]  /*11a0*/  IADD3 R22, R22, 0x80, RZ ;  /* 0x0000008016167810 */ /* 0x000fc60007ffe0ff */
.L_x_16276:
[----:B-1----:R-:W-:Y:S05]  /*11b0*/  BSYNC B6 ;  /* 0x0000000000067941 */ /* 0x002fea0003800000 */
.L_x_16275:
        /* <DEDUP_REMOVED lines=24> */
.L_x_16314:
[----:B------:R-:W3:Y:S01]  /*1340*/  LDG.E.U8 R2, [R2.64] ;  /* 0x0000002402027981 */ /* 0x000ee2000c1e1100 */
[----:B------:R-:W-:Y:S01]  /*1350*/  CS2R R34, SRZ ;  /* 0x0000000000227805 */ /* 0x000fe2000001ff00 */
[----:B---3--:R0:W1:Y:S01]  /*1360*/  I2F.F64.U16 R32, R2 ;  /* 0x0000000200207312 */ /* 0x0080620000101800 */
[----:B------:R-:W-:Y:S05]  /*1370*/  BRA `(.L_x_16316) ;  /* 0x00000f6000007947 */ /* 0x000fea0003800000 */
.L_x_16313:
        /* <DEDUP_REMOVED lines=10> */
.L_x_16318:
[----:B------:R-:W3:Y:S01]  /*1420*/  LDG.E R2, [R2.64] ;  /* 0x0000002402027981 */ /* 0x000ee2000c1e1900 */
[----:B------:R-:W-:Y:S01]  /*1430*/  CS2R R34, SRZ ;  /* 0x0000000000227805 */ /* 0x000fe2000001ff00 */
[----:B---3--:R0:W1:Y:S01]  /*1440*/  I2F.F64 R32, R2 ;  /* 0x0000000200207312 */ /* 0x0080620000201c00 */
[----:B------:R-:W-:Y:S05]  /*1450*/  BRA `(.L_x_16316) ;  /* 0x00000e8000007947 */ /* 0x000fea0003800000 */
.L_x_16317:
[----:B------:R-:W3:Y:S01]  /*1460*/  LDG.E.U16 R2, [R2.64] ;  /* 0x0000002402027981 */ /* 0x000ee2000c1e1500 */
[----:B------:R-:W-:Y:S01]  /*1470*/  CS2R R34, SRZ ;  /* 0x0000000000227805 */ /* 0x000fe2000001ff00 */
[----:B---3--:R0:W1:Y:S01]  /*1480*/  I2F.F64.S16 R32, R2 ;  /* 0x0000000200207312 */ /* 0x0080620000101c00 */
[----:B------:R-:W-:Y:S05]  /*1490*/  BRA `(.L_x_16316) ;  /* 0x00000e4000007947 */ /* 0x000fea0003800000 */
.L_x_16312:
        /* <DEDUP_REMOVED lines=11> */
.L_x_16320:
[----:B------:R-:W3:Y:S01]  /*1550*/  LDG.E.U16 R0, [R2.64] ;  /* 0x0000002402007981 */ /* 0x000ee2000c1e1500 */
[----:B------:R-:W-:Y:S01]  /*1560*/  CS2R R34, SRZ ;  /* 0x0000000000227805 */ /* 0x000fe2000001ff00 */
[----:B---3--:R-:W-:-:S05]  /*1570*/  HADD2.F32 R0, -RZ, R0.H0_H0 ;  /* 0x20000000ff007230 */ /* 0x008fca0000004100 */
[----:B------:R-:W-:-:S04]  /*1580*/  FMUL.FTZ R0, R0, 1 ;  /* 0x3f80000000007820 */ /* 0x000fc80000410000 */
[----:B------:R0:W1:Y:S01]  /*1590*/  F2F.F64.F32 R32, R0 ;  /* 0x0000000000207310 */ /* 0x0000620000201800 */
[----:B------:R-:W-:Y:S05]  /*15a0*/  BRA `(.L_x_16316) ;  /* 0x00000d3000007947 */ /* 0x000fea0003800000 */
.L_x_16319:
        /* <DEDUP_REMOVED lines=12> */
.L_x_16322:
        /* <DEDUP_REMOVED lines=8> */
.L_x_16321:
[----:B------:R0:W5:Y:S01]  /*16f0*/  LDG.E.64 R32, [R2.64] ;  /* 0x0000002402207981 */ /* 0x000162000c1e1b00 */
[----:B------:R-:W-:Y:S01]  /*1700*/  CS2R R34, SRZ ;  /* 0x0000000000227805 */ /* 0x000fe2000001ff00 */
[----:B------:R-:W-:Y:S05]  /*1710*/  BRA `(.L_x_16316) ;  /* 0x00000bc000007947 */ /* 0x000fea0003800000 */
.L_x_16311:
        /* <DEDUP_REMOVED lines=14> */
.L_x_16325:
[----:B------:R0:W5:Y:S01]  /*1800*/  LDG.E.128 R32, [R2.64] ;  /* 0x0000002402207981 */ /* 0x000162000c1e1d00 */
[----:B------:R-:W-:Y:S05]  /*1810*/  BRA `(.L_x_16316) ;  /* 0x00000ac000007947 */ /* 0x000fea0003800000 */
.L_x_16324:
        /* <DEDUP_REMOVED lines=29> */
.L_x_16327:
[----:B------:R-:W3:Y:S01]  /*19f0*/  LDG.E.U8 R3, [R2.64] ;  /* 0x0000002402037981 */ /* 0x000ee2000c1e1100 */
[----:B------:R-:W-:Y:S01]  /*1a00*/  CS2R R34, SRZ ;  /* 0x0000000000227805 */ /* 0x000fe2000001ff00 */
[----:B---3--:R-:W-:-:S05]  /*1a10*/  IMAD.SHL.U32 R0, R3, 0x2000000, RZ ;  /* 0x0200000003007824 */ /* 0x008fca00078e00ff */
        /* <DEDUP_REMOVED lines=14> */
.L_x_16326:
[----:B------:R-:W3:Y:S01]  /*1b00*/  LDG.E.U16 R0, [R2.64] ;  /* 0x0000002402007981 */ /* 0x000ee2000c1e1500 */
[----:B------:R-:W-:Y:S01]  /*1b10*/  CS2R R34, SRZ ;  /* 0x0000000000227805 */ /* 0x000fe2000001ff00 */
[----:B---3--:R-:W-:-:S05]  /*1b20*/  PRMT R0, RZ, 0x5410, R0 ;  /* 0x00005410ff007816 */ /* 0x008fca0000000000 */
[----:B------:R-:W-:-:S04]  /*1b30*/  FMUL.FTZ R0, R0, 1 ;  /* 0x3f80000000007820 */ /* 0x000fc80000410000 */
[----:B------:R0:W1:Y:S01]  /*1b40*/  F2F.F64.F32 R32, R0 ;  /* 0x0000000000207310 */ /* 0x0000620000201800 */
[----:B------:R-:W-:Y:S05]  /*1b50*/  BRA `(.L_x_16316) ;  /* 0x0000078000007947 */ /* 0x000fea0003800000 */
.L_x_16323:
        /* <DEDUP_REMOVED lines=12> */
.L_x_16330:
        /* <DEDUP_REMOVED lines=21> */
.L_x_16334:
[----:B------:R-:W-:Y:S05]  /*1d70*/  BSYNC B1 ;  /* 0x0000000000017941 */ /* 0x000fea0003800000 */
.L_x_16333:
[----:B------:R-:W-:Y:S01]  /*1d80*/  LEA R3, R0, 0x3b800000, 0x17 ;  /* 0x3b80000000037811 */ /* 0x000fe200078eb8ff */
[----:B------:R-:W-:-:S05]  /*1d90*/  IMAD.SHL.U32 R0, R2, 0x100000, RZ ;  /* 0x0010000002007824 */ /* 0x000fca00078e00ff */
[----:B------:R-:W-:Y:S02]  /*1da0*/  LOP3.LUT R0, R3, R0, R4, 0xfe, !PT ;  /* 0x0000000003007212 */ /* 0x000fe400078efe04 */
.L_x_16332:
[----:B------:R-:W-:Y:S05]  /*1db0*/  BSYNC B0 ;  /* 0x0000000000007941 */ /* 0x000fea0003800000 */
.L_x_16331:
[----:B------:R-:W-:Y:S01]  /*1dc0*/  FMUL.FTZ R0, R0, 1 ;  /* 0x3f80000000007820 */ /* 0x000fe20000410000 */
[----:B------:R-:W-:-:S03]  /*1dd0*/  CS2R R34, SRZ ;  /* 0x0000000000227805 */ /* 0x000fc6000001ff00 */
[----:B------:R0:W1:Y:S01]  /*1de0*/  F2F.F64.F32 R32, R0 ;  /* 0x0000000000207310 */ /* 0x0000620000201800 */
[----:B------:R-:W-:Y:S05]  /*1df0*/  BRA `(.L_x_16316) ;  /* 0x000004e000007947 */ /* 0x000fea0003800000 */
.L_x_16329:
        /* <DEDUP_REMOVED lines=21> */
.L_x_16338:
[----:B------:R-:W-:Y:S05]  /*1f50*/  BSYNC B1 ;  /* 0x0000000000017941 */ /* 0x000fea0003800000 */
.L_x_16337:
[----:B------:R-:W-:Y:S01]  /*1f60*/  LEA R3, R0, 0x37800000, 0x17 ;  /* 0x3780000000037811 */ /* 0x000fe200078eb8ff */
[----:B------:R-:W-:-:S05]  /*1f70*/  IMAD.SHL.U32 R0, R2, 0x200000, RZ ;  /* 0x0020000002007824 */ /* 0x000fca00078e00ff */
[----:B------:R-:W-:Y:S02]  /*1f80*/  LOP3.LUT R0, R3, R0, R4, 0xfe, !PT ;  /* 0x0000000003007212 */ /* 0x000fe400078efe04 */
.L_x_16336:
[----:B------:R-:W-:Y:S05]  /*1f90*/  BSYNC B0 ;  /* 0x0000000000007941 */ /* 0x000fea0003800000 */
.L_x_16335:
[----:B------:R-:W-:Y:S01]  /*1fa0*/  FMUL.FTZ R0, R0, 1 ;  /* 0x3f80000000007820 */ /* 0x000fe20000410000 */
[----:B------:R-:W-:-:S03]  /*1fb0*/  CS2R R34, SRZ ;  /* 0x0000000000227805 */ /* 0x000fc6000001ff00 */
[----:B------:R0:W1:Y:S01]  /*1fc0*/  F2F.F64.F32 R32, R0 ;  /* 0x0000000000207310 */ /* 0x0000620000201800 */
[----:B------:R-:W-:Y:S05]  /*1fd0*/  BRA `(.L_x_16316) ;  /* 0x0000030000007947 */ /* 0x000fea0003800000 */
.L_x_16328:
        /* <DEDUP_REMOVED lines=14> */
.L_x_16342:
[----:B------:R-:W-:Y:S05]  /*20c0*/  BSYNC B0 ;  /* 0x0000000000007941 */ /* 0x000fea0003800000 */
.L_x_16341:
[----:B------:R-:W-:Y:S01]  /*20d0*/  FMUL.FTZ R0, R0, 1 ;  /* 0x3f80000000007820 */ /* 0x000fe20000410000 */
[----:B------:R-:W-:-:S03]  /*20e0*/  CS2R R34, SRZ ;  /* 0x0000000000227805 */ /* 0x000fc6000001ff00 */
[----:B------:R0:W1:Y:S01]  /*20f0*/  F2F.F64.F32 R32, R0 ;  /* 0x0000000000207310 */ /* 0x0000620000201800 */
[----:B------:R-:W-:Y:S05]  /*2100*/  BRA `(.L_x_16316) ;  /* 0x000001d000007947 */ /* 0x000fea0003800000 */
.L_x_16315:
        /* <DEDUP_REMOVED lines=22> */
.L_x_16340:
[----:B------:R-:W3:Y:S01]  /*2270*/  LDG.E.64 R32, [R2.64] ;  /* 0x0000002402207981 */ /* 0x000ee2000c1e1b00 */
[----:B------:R-:W-:Y:S01]  /*2280*/  CS2R R34, SRZ ;  /* 0x0000000000227805 */ /* 0x000fe2000001ff00 */
[----:B---3--:R-:W0:Y:S01]  /*2290*/  I2F.F64.U64 R32, R32 ;  /* 0x0000002000207312 */ /* 0x008e220000301800 */
[----:B------:R-:W-:Y:S05]  /*22a0*/  BRA `(.L_x_16316) ;  /* 0x0000003000007947 */ /* 0x000fea0003800000 */
.L_x_16339:
[----:B------:R-:W3:Y:S01]  /*22b0*/  LDG.E R2, [R2.64] ;  /* 0x0000002402027981 */ /* 0x000ee2000c1e1900 */
[----:B------:R-:W-:Y:S01]  /*22c0*/  CS2R R34, SRZ ;  /* 0x0000000000227805 */ /* 0x000fe2000001ff00 */
[----:B---3--:R0:W1:Y:S06]  /*22d0*/  I2F.F64.U32 R32, R2 ;  /* 0x0000000200207312 */ /* 0x00806c0000201800 */
.L_x_16316:
[----:B------:R-:W-:-:S03]  /*22e0*/  IADD3 R22, R22, 0x80, RZ ;  /* 0x0000008016167810 */ /* 0x000fc60007ffe0ff */
.L_x_16310:
[----:B------:R-:W-:Y:S05]  /*22f0*/  BSYNC B6 ;  /* 0x0000000000067941 */ /* 0x000fea0003800000 */
.L_x_16309:
        /* <DEDUP_REMOVED lines=26> */
.L_x_16348:
[----:B------:R-:W4:Y:S01]  /*24a0*/  LDG.E.U8 R2, [R2.64] ;  /* 0x0000002402027981 */ /* 0x000f22000c1e1100 */
[----:B------:R-:W-:Y:S01]  /*24b0*/  CS2R R26, SRZ ;  /* 0x00000000001a7805 */ /* 0x000fe2000001ff00 */
[----:B----4-:R0:W4:Y:S01]  /*24c0*/  I2F.F64.U16 R24, R2 ;  /* 0x0000000200187312 */ /* 0x0101220000101800 */
[----:B------:R-:W-:Y:S05]  /*24d0*/  BRA `(.L_x_16350) ;  /* 0x00000f5000007947 */ /* 0x000fea0003800000 */
.L_x_16347:
        /* <DEDUP_REMOVED lines=10> */
.L_x_16352:
[----:B------:R-:W4:Y:S01]  /*2580*/  LDG.E R2, [R2.64] ;  /* 0x0000002402027981 */ /* 0x000f22000c1e1900 */
[----:B------:R-:W-:Y:S01]  /*2590*/  CS2R R26, SRZ ;  /* 0x00000000001a7805 */ /* 0x000fe2000001ff00 */
[----:B----4-:R0:W4:Y:S01]  /*25a0*/  I2F.F64 R24, R2 ;  /* 0x0000000200187312 */ /* 0x0101220000201c00 */
[----:B------:R-:W-:Y:S05]  /*25b0*/  BRA `(.L_x_16350) ;  /* 0x00000e7000007947 */ /* 0x000fea0003800000 */
.L_x_16351:
[----:B------:R-:W4:Y:S01]  /*25c0*/  LDG.E.U16 R2, [R2.64] ;  /* 0x0000002402027981 */ /* 0x000f22000c1e1500 */
[----:B------:R-:W-:Y:S01]  /*25d0*/  CS2R R26, SRZ ;  /* 0x00000000001a7805 */ /* 0x000fe2000001ff00 */
[----:B----4-:R0:W4:Y:S01]  /*25e0*/  I2F.F64.S16 R24, R2 ;  /* 0x0000000200187312 */ /* 0x0101220000101c00 */
[----:B------:R-:W-:Y:S05]  /*25f0*/  BRA `(.L_x_16350) ;  /* 0x00000e3000007947 */ /* 0x000fea0003800000 */
.L_x_16346:
        /* <DEDUP_REMOVED lines=11> */
.L_x_16354:
[----:B------:R-:W4:Y:S01]  /*26b0*/  LDG.E.U16 R0, [R2.64] ;  /* 0x0000002402007981 */ /* 0x000f22000c1e1500 */
[----:B------:R-:W-:Y:S01]  /*26c0*/  CS2R R26, SRZ ;  /* 0x00000000001a7805 */ /* 0x000fe2000001ff00 */
[----:B----4-:R-:W-:-:S05]  /*26d0*/  HADD2.F32 R0, -RZ, R0.H0_H0 ;  /* 0x20000000ff007230 */ /* 0x010fca0000004100 */
[----:B------:R-:W-:-:S04]  /*26e0*/  FMUL.FTZ R0, R0, 1 ;  /* 0x3f80000000007820 */ /* 0x000fc80000410000 */
[----:B------:R0:W4:Y:S01]  /*26f0*/  F2F.F64.F32 R24, R0 ;  /* 0x0000000000187310 */ /* 0x0001220000201800 */
[----:B------:R-:W-:Y:S05]  /*2700*/  BRA `(.L_x_16350) ;  /* 0x00000d2000007947 */ /* 0x000fea0003800000 */
.L_x_16353:
        /* <DEDUP_REMOVED lines=12> */
.L_x_16356:
        /* <DEDUP_REMOVED lines=8> */
.L_x_16355:
[----:B------:R0:W5:Y:S01]  /*2850*/  LDG.E.64 R24, [R2.64] ;  /* 0x0000002402187981 */ /* 0x000162000c1e1b00 */
[----:B------:R-:W-:Y:S01]  /*2860*/  CS2R R26, SRZ ;  /* 0x00000000001a7805 */ /* 0x000fe2000001ff00 */
[----:B------:R-:W-:Y:S05]  /*2870*/  BRA `(.L_x_16350) ;  /* 0x00000bb000007947 */ /* 0x000fea0003800000 */
.L_x_16345:
        /* <DEDUP_REMOVED lines=14> */
.L_x_16359:
[----:B------:R0:W5:Y:S01]  /*2960*/  LDG.E.128 R24, [R2.64] ;  /* 0x0000002402187981 */ /* 0x000162000c1e1d00 */
[----:B------:R-:W-:Y:S05]  /*2970*/  BRA `(.L_x_16350) ;  /* 0x00000ab000007947 */ /* 0x000fea0003800000 */
.L_x_16358:
        /* <DEDUP_REMOVED lines=29> */
.L_x_16361:
        /* <DEDUP_REMOVED lines=16> */
.L_x_16360:
[----:B------:R-:W4:Y:S01]  /*2c50*/  LDG.E.U16 R0, [R2.64] ;  /* 0x0000002402007981 */ /* 0x000f22000c1e1500 */
[----:B------:R-:W-:Y:S01]  /*2c60*/  CS2R R26, SRZ ;  /* 0x00000000001a7805 */ /* 0x000fe2000001ff00 */
[----:B----4-:R-:W-:-:S05]  /*2c70*/  PRMT R0, RZ, 0x5410, R0 ;  /* 0x00005410ff007816 */ /* 0x010fca0000000000 */
[----:B------:R-:W-:-:S04]  /*2c80*/  FMUL.FTZ R0, R0, 1 ;  /* 0x3f80000000007820 */ /* 0x000fc80000410000 */
[----:B------:R0:W4:Y:S01]  /*2c90*/  F2F.F64.F32 R24, R0 ;  /* 0x0000000000187310 */ /* 0x0001220000201800 */
[----:B------:R-:W-:Y:S05]  /*2ca0*/  BRA `(.L_x_16350) ;  /* 0x0000078000007947 */ /* 0x000fea0003800000 */
.L_x_16357:
        /* <DEDUP_REMOVED lines=12> */
.L_x_16364:
        /* <DEDUP_REMOVED lines=21> */
.L_x_16368:
[----:B------:R-:W-:Y:S05]  /*2ec0*/  BSYNC B1 ;  /* 0x0000000000017941 */ /* 0x000fea0003800000 */
.L_x_16367:
[----:B------:R-:W-:Y:S01]  /*2ed0*/  LEA R3, R0, 0x3b800000, 0x17 ;  /* 0x3b80000000037811 */ /* 0x000fe200078eb8ff */
[----:B------:R-:W-:-:S05]  /*2ee0*/  IMAD.SHL.U32 R0, R2, 0x100000, RZ ;  /* 0x0010000002007824 */ /* 0x000fca00078e00ff */
[----:B------:R-:W-:Y:S02]  /*2ef0*/  LOP3.LUT R0, R3, R0, R4, 0xfe, !PT ;  /* 0x0000000003007212 */ /* 0x000fe400078efe04 */
.L_x_16366:
[----:B------:R-:W-:Y:S05]  /*2f00*/  BSYNC B0 ;  /* 0x0000000000007941 */ /* 0x000fea0003800000 */
.L_x_16365:
[----:B------:R-:W-:Y:S01]  /*2f10*/  FMUL.FTZ R0, R0, 1 ;  /* 0x3f80000000007820 */ /* 0x000fe20000410000 */
[----:B------:R-:W-:-:S03]  /*2f20*/  CS2R R26, SRZ ;  /* 0x00000000001a7805 */ /* 0x000fc6000001ff00 */
[----:B------:R0:W4:Y:S01]  /*2f30*/  F2F.F64.F32 R24, R0 ;  /* 0x0000000000187310 */ /* 0x0001220000201800 */
[----:B------:R-:W-:Y:S05]  /*2f40*/  BRA `(.L_x_16350) ;  /* 0x000004e000007947 */ /* 0x000fea0003800000 */
.L_x_16363:
        /* <DEDUP_REMOVED lines=21> */
.L_x_16372:
[----:B------:R-:W-:Y:S05]  /*30a0*/  BSYNC B1 ;  /* 0x0000000000017941 */ /* 0x000fea0003800000 */
.L_x_16371:
[----:B------:R-:W-:Y:S01]  /*30b0*/  LEA R3, R0, 0x37800000, 0x17 ;  /* 0x3780000000037811 */ /* 0x000fe200078eb8ff */
[----:B------:R-:W-:-:S05]  /*30c0*/  IMAD.SHL.U32 R0, R2, 0x200000, RZ ;  /* 0x0020000002007824 */ /* 0x000fca00078e00ff */
[----:B------:R-:W-:Y:S02]  /*30d0*/  LOP3.LUT R0, R3, R0, R4, 0xfe, !PT ;  /* 0x0000000003007212 */ /* 0x000fe400078efe04 */
.L_x_16370:
[----:B------:R-:W-:Y:S05]  /*30e0*/  BSYNC B0 ;  /* 0x0000000000007941 */ /* 0x000fea0003800000 */
.L_x_16369:
[----:B------:R-:W-:Y:S01]  /*30f0*/  FMUL.FTZ R0, R0, 1 ;  /* 0x3f80000000007820 */ /* 0x000fe20000410000 */
[----:B------:R-:W-:-:S03]  /*3100*/  CS2R R26, SRZ ;  /* 0x00000000001a7805 */ /* 0x000fc6000001ff00 */
[----:B------:R0:W4:Y:S01]  /*3110*/  F2F.F64.F32 R24, R0 ;  /* 0x0000000000187310 */ /* 0x0001220000201800 */
[----:B------:R-:W-:Y:S05]  /*3120*/  BRA `(.L_x_16350) ;  /* 0x0000030000007947 */ /* 0x000fea0003800000 */
.L_x_16362:
        /* <DEDUP_REMOVED lines=14> */
.L_x_16376:
[----:B------:R-:W-:Y:S05]  /*3210*/  BSYNC B0 ;  /* 0x0000000000007941 */ /* 0x000fea0003800000 */
.L_x_16375:
[----:B------:R-:W-:Y:S01]  /*3220*/  FMUL.FTZ R0, R0, 1 ;  /* 0x3f80000000007820 */ /* 0x000fe20000410000 */
[----:B------:R-:W-:-:S03]  /*3230*/  CS2R R26, SRZ ;  /* 0x00000000001a7805 */ /* 0x000fc6000001ff00 */
[----:B------:R0:W4:Y:S01]  /*3240*/  F2F.F64.F32 R24, R0 ;  /* 0x0000000000187310 */ /* 0x0001220000201800 */
[----:B------:R-:W-:Y:S05]  /*3250*/  BRA `(.L_x_16350) ;  /* 0x000001d000007947 */ /* 0x000fea0003800000 */
.L_x_16349:
        /* <DEDUP_REMOVED lines=22> */
.L_x_16374:
[----:B------:R-:W4:Y:S01]  /*33c0*/  LDG.E.64 R24, [R2.64] ;  /* 0x0000002402187981 */ /* 0x000f22000c1e1b00 */
[----:B------:R-:W-:Y:S01]  /*33d0*/  CS2R R26, SRZ ;  /* 0x00000000001a7805 */ /* 0x000fe2000001ff00 */
[----:B----4-:R-:W0:Y:S01]  /*33e0*/  I2F.F64.U64 R24, R24 ;  /* 0x0000001800187312 */ /* 0x010e220000301800 */
[----:B------:R-:W-:Y:S05]  /*33f0*/  BRA `(.L_x_16350) ;  /* 0x0000003000007947 */ /* 0x000fea0003800000 */
.L_x_16373:
[----:B------:R-:W4:Y:S01]  /*3400*/  LDG.E R2, [R2.64] ;  /* 0x0000002402027981 */ /* 0x000f22000c1e1900 */
[----:B------:R-:W-:Y:S01]  /*3410*/  CS2R R26, SRZ ;  /* 0x00000000001a7805 */ /* 0x000fe2000001ff00 */
[----:B----4-:R0:W4:Y:S06]  /*3420*/  I2F.F64.U32 R24, R2 ;  /* 0x0000000200187312 */ /* 0x01012c0000201800 */
.L_x_16350:
[----:B------:R-:W-:-:S03]  /*3430*/  IADD3 R22, R22, 0x80, RZ ;  /* 0x0000008016167810 */ /* 0x000fc60007ffe0ff */
.L_x_16344:
[----:B------:R-:W-:Y:S05]  /*3440*/  BSYNC B6 ;  /* 0x0000000000067941 */ /* 0x000fea0003800000 */
.L_x_16343:
        /* <DEDUP_REMOVED lines=23> */
.L_x_16382:
[----:B----4-:R-:W4:Y:S01]  /*35c0*/  LDG.E.U8 R2, [R2.64] ;  /* 0x0000002402027981 */ /* 0x010f22000c1e1100 */
[----:B------:R-:W-:Y:S01]  /*35d0*/  CS2R R18, SRZ ;  /* 0x0000000000127805 */ /* 0x000fe2000001ff00 */
[----:B----4-:R0:W4:Y:S01]  /*35e0*/  I2F.F64.U16 R16, R2 ;  /* 0x0000000200107312 */ /* 0x0101220000101800 */
[----:B------:R-:W-:Y:S05]  /*35f0*/  BRA `(.L_x_16378) ;  /* 0x00000f5000007947 */ /* 0x000fea0003800000 */
.L_x_16381:
        /* <DEDUP_REMOVED lines=10> */
.L_x_16385:
[----:B----4-:R-:W4:Y:S01]  /*36a0*/  LDG.E R2, [R2.64] ;  /* 0x0000002402027981 */ /* 0x010f22000c1e1900 */
[----:B------:R-:W-:Y:S01]  /*36b0*/  CS2R R18, SRZ ;  /* 0x0000000000127805 */ /* 0x000fe2000001ff00 */
[----:B----4-:R0:W4:Y:S01]  /*36c0*/  I2F.F64 R16, R2 ;  /* 0x0000000200107312 */ /* 0x0101220000201c00 */
[----:B------:R-:W-:Y:S05]  /*36d0*/  BRA `(.L_x_16378) ;  /* 0x00000e7000007947 */ /* 0x000fea0003800000 */
.L_x_16384:
[----:B----4-:R-:W4:Y:S01]  /*36e0*/  LDG.E.U16 R2, [R2.64] ;  /* 0x0000002402027981 */ /* 0x010f22000c1e1500 */
[----:B------:R-:W-:Y:S01]  /*36f0*/  CS2R R18, SRZ ;  /* 0x0000000000127805 */ /* 0x000fe2000001ff00 */
[----:B----4-:R0:W4:Y:S01]  /*3700*/  I2F.F64.S16 R16, R2 ;  /* 0x0000000200107312 */ /* 0x0101220000101c00 */
[----:B------:R-:W-:Y:S05]  /*3710*/  BRA `(.L_x_16378) ;  /* 0x00000e3000007947 */ /* 0x000fea0003800000 */
.L_x_16380:
        /* <DEDUP_REMOVED lines=11> */
.L_x_16387:
[----:B----4-:R-:W4:Y:S01]  /*37d0*/  LDG.E.U16 R0, [R2.64] ;  /* 0x0000002402007981 */ /* 0x010f22000c1e1500 */
[----:B------:R-:W-:Y:S01]  /*37e0*/  CS2R R18, SRZ ;  /* 0x0000000000127805 */ /* 0x000fe2000001ff00 */
[----:B----4-:R-:W-:-:S05]  /*37f0*/  HADD2.F32 R0, -RZ, R0.H0_H0 ;  /* 0x20000000ff007230 */ /* 0x010fca0000004100 */
[----:B------:R-:W-:-:S04]  /*3800*/  FMUL.FTZ R0, R0, 1 ;  /* 0x3f80000000007820 */ /* 0x000fc80000410000 */
[----:B------:R0:W4:Y:S01]  /*3810*/  F2F.F64.F32 R16, R0 ;  /* 0x0000000000107310 */ /* 0x0001220000201800 */
[----:B------:R-:W-:Y:S05]  /*3820*/  BRA `(.L_x_16378) ;  /* 0x00000d2000007947 */ /* 0x000fea0003800000 */
.L_x_16386:
        /* <DEDUP_REMOVED lines=12> */
.L_x_16389:
        /* <DEDUP_REMOVED lines=8> */
.L_x_16388:
[----:B------:R0:W5:Y:S01]  /*3970*/  LDG.E.64 R16, [R2.64] ;  /* 0x0000002402107981 */ /* 0x000162000c1e1b00 */
[----:B------:R-:W-:Y:S01]  /*3980*/  CS2R R18, SRZ ;  /* 0x0000000000127805 */ /* 0x000fe2000001ff00 */
[----:B------:R-:W-:Y:S05]  /*3990*/  BRA `(.L_x_16378) ;  /* 0x00000bb000007947 */ /* 0x000fea0003800000 */
.L_x_16379:
        /* <DEDUP_REMOVED lines=14> */
.L_x_16392:
[----:B------:R0:W5:Y:S01]  /*3a80*/  LDG.E.128 R16, [R2.64] ;  /* 0x0000002402107981 */ /* 0x000162000c1e1d00 */
[----:B------:R-:W-:Y:S05]  /*3a90*/  BRA `(.L_x_16378) ;  /* 0x00000ab000007947 */ /* 0x000fea0003800000 */
.L_x_16391:
        /* <DEDUP_REMOVED lines=29> */
.L_x_16394:
[----:B----4-:R-:W4:Y:S01]  /*3c70*/  LDG.E.U8 R2, [R2.64] ;  /* 0x0000002402027981 */ /* 0x010f22000c1e1100 */
        /* <DEDUP_REMOVED lines=15> */
.L_x_16393:
[----:B----4-:R-:W4:Y:S01]  /*3d70*/  LDG.E.U16 R0, [R2.64] ;  /* 0x0000002402007981 */ /* 0x010f22000c1e1500 */
[----:B------:R-:W-:Y:S01]  /*3d80*/  CS2R R18, SRZ ;  /* 0x0000000000127805 */ /* 0x000fe2000001ff00 */
[----:B----4-:R-:W-:-:S05]  /*3d90*/  PRMT R0, RZ, 0x5410, R0 ;  /* 0x00005410ff007816 */ /* 0x010fca0000000000 */
[----:B------:R-:W-:-:S04]  /*3da0*/  FMUL.FTZ R0, R0, 1 ;  /* 0x3f80000000007820 */ /* 0x000fc80000410000 */
[----:B------:R0:W4:Y:S01]  /*3db0*/  F2F.F64.F32 R16, R0 ;  /* 0x0000000000107310 */ /* 0x0001220000201800 */
[----:B------:R-:W-:Y:S05]  /*3dc0*/  BRA `(.L_x_16378) ;  /* 0x0000078000007947 */ /* 0x000fea0003800000 */
.L_x_16390:
        /* <DEDUP_REMOVED lines=12> */
.L_x_16397:
        /* <DEDUP_REMOVED lines=21> */
.L_x_16401:
[----:B------:R-:W-:Y:S05]  /*3fe0*/  BSYNC B1 ;  /* 0x0000000000017941 */ /* 0x000fea0003800000 */
.L_x_16400:
[----:B------:R-:W-:Y:S01]  /*3ff0*/  LEA R3, R0, 0x3b800000, 0x17 ;  /* 0x3b80000000037811 */ /* 0x000fe200078eb8ff */
[----:B------:R-:W-:-:S05]  /*4000*/  IMAD.SHL.U32 R0, R2, 0x100000, RZ ;  /* 0x0010000002007824 */ /* 0x000fca00078e00ff */
[----:B------:R-:W-:Y:S02]  /*4010*/  LOP3.LUT R0, R3, R0, R4, 0xfe, !PT ;  /* 0x0000000003007212 */ /* 0x000fe400078efe04 */
.L_x_16399:
[----:B------:R-:W-:Y:S05]  /*4020*/  BSYNC B0 ;  /* 0x0000000000007941 */ /* 0x000fea0003800000 */
.L_x_16398:
[----:B------:R-:W-:Y:S01]  /*4030*/  FMUL.FTZ R0, R0, 1 ;  /* 0x3f80000000007820 */ /* 0x000fe20000410000 */
[----:B------:R-:W-:-:S03]  /*4040*/  CS2R R18, SRZ ;  /* 0x0000000000127805 */ /* 0x000fc6000001ff00 */
[----:B------:R0:W4:Y:S01]  /*4050*/  F2F.F64.F32 R16, R0 ;  /* 0x0000000000107310 */ /* 0x0001220000201800 */
[----:B------:R-:W-:Y:S05]  /*4060*/  BRA `(.L_x_16378) ;  /* 0x000004e000007947 */ /* 0x000fea0003800000 */
.L_x_16396:
        /* <DEDUP_REMOVED lines=21> */
.L_x_16405:
[----:B------:R-:W-:Y:S05]  /*41c0*/  BSYNC B1 ;  /* 0x0000000000017941 */ /* 0x000fea0003800000 */
.L_x_16404:
[----:B------:R-:W-:Y:S01]  /*41d0*/  LEA R3, R0, 0x37800000, 0x17 ;  /* 0x3780000000037811 */ /* 0x000fe200078eb8ff */
[----:B------:R-:W-:-:S05]  /*41e0*/  IMAD.SHL.U32 R0, R2, 0x200000, RZ ;  /* 0x0020000002007824 */ /* 0x000fca00078e00ff */
[----:B------:R-:W-:Y:S02]  /*41f0*/  LOP3.LUT R0, R3, R0, R4, 0xfe, !PT ;  /* 0x0000000003007212 */ /* 0x000fe400078efe04 */
.L_x_16403:
[----:B------:R-:W-:Y:S05]  /*4200*/  BSYNC B0 ;  /* 0x0000000000007941 */ /* 0x000fea0003800000 */
.L_x_16402:
[----:B------:R-:W-:Y:S01]  /*4210*/  FMUL.FTZ R0, R0, 1 ;  /* 0x3f80000000007820 */ /* 0x000fe20000410000 */
[----:B------:R-:W-:-:S03]  /*4220*/  CS2R R18, SRZ ;  /* 0x0000000000127805 */ /* 0x000fc6000001ff00 */
[----:B------:R0:W4:Y:S01]  /*4230*/  F2F.F64.F32 R16, R0 ;  /* 0x0000000000107310 */ /* 0x0001220000201800 */
[----:B------:R-:W-:Y:S05]  /*4240*/  BRA `(.L_x_16378) ;  /* 0x0000030000007947 */ /* 0x000fea0003800000 */
.L_x_16395:
        /* <DEDUP_REMOVED lines=14> */
.L_x_16409:
[----:B------:R-:W-:Y:S05]  /*4330*/  BSYNC B0 ;  /* 0x0000000000007941 */ /* 0x000fea0003800000 */
.L_x_16408:
[----:B------:R-:W-:Y:S01]  /*4340*/  FMUL.FTZ R0, R0, 1 ;  /* 0x3f80000000007820 */ /* 0x000fe20000410000 */
[----:B------:R-:W-:-:S03]  /*4350*/  CS2R R18, SRZ ;  /* 0x0000000000127805 */ /* 0x000fc6000001ff00 */
[----:B------:R0:W4:Y:S01]  /*4360*/  F2F.F64.F32 R16, R0 ;  /* 0x0000000000107310 */ /* 0x0001220000201800 */
[----:B------:R-:W-:Y:S05]  /*4370*/  BRA `(.L_x_16378) ;  /* 0x000001d000007947 */ /* 0x000fea0003800000 */
.L_x_16383:
        /* <DEDUP_REMOVED lines=22> */
.L_x_16407:
[----:B----4-:R-:W4:Y:S01]  /*44e0*/  LDG.E.64 R16, [R2.64] ;  /* 0x0000002402107981 */ /* 0x010f22000c1e1b00 */
[----:B------:R-:W-:Y:S01]  /*44f0*/  CS2R R18, SRZ ;  /* 0x0000000000127805 */ /* 0x000fe2000001ff00 */
[----:B----4-:R-:W0:Y:S01]  /*4500*/  I2F.F64.U64 R16, R16 ;  /* 0x0000001000107312 */ /* 0x010e220000301800 */
[----:B------:R-:W-:Y:S05]  /*4510*/  BRA `(.L_x_16378) ;  /* 0x0000003000007947 */ /* 0x000fea0003800000 */
.L_x_16406:
[----:B----4-:R-:W4:Y:S01]  /*4520*/  LDG.E R2, [R2.64] ;  /* 0x0000002402027981 */ /* 0x010f22000c1e1900 */
[----:B------:R-:W-:Y:S01]  /*4530*/  CS2R R18, SRZ ;  /* 0x0000000000127805 */ /* 0x000fe2000001ff00 */
[----:B----4-:R0:W4:Y:S06]  /*4540*/  I2F.F64.U32 R16, R2 ;  /* 0x0000000200107312 */ /* 0x01012c0000201800 */
.L_x_16378:
[----:B------:R-:W-:Y:S05]  /*4550*/  BSYNC B6 ;  /* 0x0000000000067941 */ /* 0x000fea0003800000 */
.L_x_16377:
[----:B0-----:R-:W0:Y:S01]  /*4560*/  S2R R2, SR_TID.X ;  /* 0x0000000000027919 */ /* 0x001e220000002100 */
[----:B------:R-:W-:Y:S01]  /*4570*/  CS2R R4, SRZ ;  /* 0x0000000000047805 */ /* 0x000fe2000001ff00 */
[----:B------:R-:W4:Y:S01]  /*4580*/  LDC.U8 R37, c[0x0][0x1ac] ;  /* 0x00006b00ff257b82 */ /* 0x000f220000000000 */
[----:B------:R-:W-:Y:S01]  /*4590*/  BSSY B6, `(.L_x_16410) ;  /* 0x000013d000067945 */ /* 0x000fe20003800000 */
[----:B0-----:R-:W-:-:S02]  /*45a0*/  IADD3 R0, R2, 0x100, RZ ;  /* 0x0000010002007810 */ /* 0x001fc40007ffe0ff */
[-C--:B------:R-:W-:Y:S02]  /*45b0*/  ISETP.GE.AND P0, PT, R2, R23.reuse, PT ;  /* 0x000000170200720c */ /* 0x080fe40003f06270 */
[-C--:B------:R-:W-:Y:S02]  /*45c0*/  ISETP.GE.AND P2, PT, R0, R23.reuse, PT ;  /* 0x000000170000720c */ /* 0x080fe40003f46270 */
[C---:B------:R-:W-:Y:S02]  /*45d0*/  IADD3 R0, R2.reuse, 0x180, RZ ;  /* 0x0000018002007810 */ /* 0x040fe40007ffe0ff */
[----:B------:R-:W-:Y:S02]  /*45e0*/  IADD3 R22, R2, 0x80, RZ ;  /* 0x0000008002167810 */ /* 0x000fe40007ffe0ff */
[----:B------:R-:W-:-:S05]  /*45f0*/  ISETP.GE.AND P1, PT, R0, R23, PT ;  /* 0x000000170000720c */ /* 0x000fca0003f26270 */
[----:B-----5:R-:W0:-:S04]  /*4600*/  @!P0 DMUL R6, R30, c[0x0][0x188] ;  /* 0x000062001e068a28 */ /* 0x020e080000000000 */
[----:B------:R-:W3:-:S04]  /*4610*/  @!P0 DMUL R30, R30, c[0x0][0x180] ;  /* 0x000060001e1e8a28 */ /* 0x000ec80000000000 */
[----:B----4-:R-:W4:-:S04]  /*4620*/  @!P2 DMUL R8, R26, c[0x0][0x188] ;  /* 0x000062001a08aa28 */ /* 0x010f080000000000 */
[----:B------:R-:W2:-:S04]  /*4630*/  @!P2 DMUL R26, R26, c[0x0][0x180] ;  /* 0x000060001a1aaa28 */ /* 0x000e880000000000 */
[C---:B0-2---:R0:W-:Y:S02]  /*4640*/  @!P0 DFMA R4, R28.reuse, c[0x0][0x180], -R6 ;  /* 0x000060001c048a2b */ /* 0x0451e40000000806 */
[----:B0-----:R-:W-:Y:S02]  /*4650*/  CS2R R6, SRZ ;  /* 0x0000000000067805 */ /* 0x001fe4000001ff00 */
[----:B---3--:R0:W-:Y:S02]  /*4660*/  @!P0 DFMA R6, R28, c[0x0][0x188], R30 ;  /* 0x000062001c068a2b */ /* 0x0081e4000000001e */
[----:B0-----:R-:W-:Y:S01]  /*4670*/  CS2R R28, SRZ ;  /* 0x00000000001c7805 */ /* 0x001fe2000001ff00 */
[----:B------:R-:W-:Y:S01]  /*4680*/  CS2R R30, SRZ ;  /* 0x00000000001e7805 */ /* 0x000fe2000001ff00 */
[----:B----4-:R-:W-:-:S04]  /*4690*/  @!P2 DFMA R28, R24, c[0x0][0x180], -R8 ;  /* 0x00006000181caa2b */ /* 0x010fc80000000808 */
[----:B------:R0:W-:Y:S01]  /*46a0*/  @!P2 DFMA R30, R24, c[0x0][0x188], R26 ;  /* 0x00006200181eaa2b */ /* 0x0001e2000000001a */
[----:B------:R-:W-:Y:S01]  /*46b0*/  ISETP.GE.AND P2, PT, R22, R23, PT ;  /* 0x000000171600720c */ /* 0x000fe20003f46270 */
[----:B0-----:R-:W-:Y:S01]  /*46c0*/  CS2R R24, SRZ ;  /* 0x0000000000187805 */ /* 0x001fe2000001ff00 */
[----:B------:R-:W-:Y:S01]  /*46d0*/  CS2R R26, SRZ ;  /* 0x00000000001a7805 */ /* 0x000fe2000001ff00 */
[----:B------:R-:W0:-:S04]  /*46e0*/  @!P1 DMUL R8, R18, c[0x0][0x188] ;  /* 0x0000620012089a28 */ /* 0x000e080000000000 */
[----:B------:R-:W2:-:S04]  /*46f0*/  @!P1 DMUL R18, R18, c[0x0][0x180] ;  /* 0x0000600012129a28 */ /* 0x000e880000000000 */
[----:B0-----:R-:W-:-:S04]  /*4700*/  @!P1 DFMA R24, R16, c[0x0][0x180], -R8 ;  /* 0x0000600010189a2b */ /* 0x001fc80000000808 */
[----:B-1----:R-:W0:-:S04]  /*4710*/  @!P2 DMUL R8, R34, c[0x0][0x188] ;  /* 0x000062002208aa28 */ /* 0x002e080000000000 */
[----:B------:R-:W1:-:S04]  /*4720*/  @!P2 DMUL R34, R34, c[0x0][0x180] ;  /* 0x000060002222aa28 */ /* 0x000e480000000000 */
[----:B--2---:R2:W3:Y:S02]  /*4730*/  @!P1 DFMA R26, R16, c[0x0][0x188], R18 ;  /* 0x00006200101a9a2b */ /* 0x0044e40000000012 */
[----:B--2---:R-:W-:Y:S01]  /*4740*/  CS2R R16, SRZ ;  /* 0x0000000000107805 */ /* 0x004fe2000001ff00 */
[----:B------:R-:W-:Y:S01]  /*4750*/  CS2R R18, SRZ ;  /* 0x0000000000127805 */ /* 0x000fe2000001ff00 */
[----:B0-----:R0:W2:-:S04]  /*4760*/  @!P2 DFMA R16, R32, c[0x0][0x180], -R8 ;  /* 0x000060002010aa2b */ /* 0x0010880000000808 */
[----:B-1----:R0:W1:Y:S01]  /*4770*/  @!P2 DFMA R18, R32, c[0x0][0x188], R34 ;  /* 0x000062002012aa2b */ /* 0x0020620000000022 */
[----:B------:R-:W-:Y:S05]  /*4780*/  @P0 BRA `(.L_x_16411) ;  /* 0x000011d000000947 */ /* 0x000fea0003800000 */
[----:B--23--:R-:W-:Y:S01]  /*4790*/  PRMT R0, R37, 0x9910, RZ ;  /* 0x0000991025007816 */ /* 0x00cfe200000000ff */
        /* <DEDUP_REMOVED lines=18> */
.L_x_16415:
[----:B------:R-:W0:Y:S01]  /*48c0*/  F2I.S64.F64.TRUNC R4, R4 ;  /* 0x0000000400047311 */ /* 0x000e22000030d900 */
[----:B------:R-:W-:Y:S02]  /*48d0*/  IMAD.MOV.U32 R2, RZ, RZ, R22 ;  /* 0x000000ffff027224 */ /* 0x000fe400078e0016 */
[----:B0-----:R-:W-:-:S05]  /*48e0*/  IMAD.MOV.U32 R3, RZ, RZ, R4 ;  /* 0x000000ffff037224 */ /* 0x001fca00078e0004 */
[----:B------:R0:W-:Y:S01]  /*48f0*/  STG.E.U8 [R8.64], R3 ;  /* 0x0000000308007986 */ /* 0x0001e2000c101124 */
[----:B------:R-:W-:Y:S05]  /*4900*/  BRA `(.L_x_16411) ;  /* 0x0000105000007947 */ /* 0x000fea0003800000 */
.L_x_16414:
        /* <DEDUP_REMOVED lines=10> */
.L_x_16418:
[----:B------:R-:W0:Y:S01]  /*49b0*/  F2I.F64.TRUNC R5, R4 ;  /* 0x0000000400057311 */ /* 0x000e22000030d100 */
[----:B------:R-:W-:Y:S01]  /*49c0*/  IMAD.MOV.U32 R2, RZ, RZ, R22 ;  /* 0x000000ffff027224 */ /* 0x000fe200078e0016 */
[----:B0-----:R0:W-:Y:S01]  /*49d0*/  STG.E [R8.64], R5 ;  /* 0x0000000508007986 */ /* 0x0011e2000c101924 */
[----:B------:R-:W-:Y:S05]  /*49e0*/  BRA `(.L_x_16411) ;  /* 0x00000f7000007947 */ /* 0x000fea0003800000 */
.L_x_16417:
[----:B------:R-:W0:Y:S01]  /*49f0*/  F2I.F64.TRUNC R5, R4 ;  /* 0x0000000400057311 */ /* 0x000e22000030d100 */
[----:B------:R-:W-:Y:S01]  /*4a00*/  IMAD.MOV.U32 R2, RZ, RZ, R22 ;  /* 0x000000ffff027224 */ /* 0x000fe200078e0016 */
[----:B0-----:R0:W-:Y:S01]  /*4a10*/  STG.E.U16 [R8.64], R5 ;  /* 0x0000000508007986 */ /* 0x0011e2000c101524 */
[----:B------:R-:W-:Y:S05]  /*4a20*/  BRA `(.L_x_16411) ;  /* 0x00000f3000007947 */ /* 0x000fea0003800000 */
.L_x_16413:
        /* <DEDUP_REMOVED lines=12> */
.L_x_16420:
[----:B------:R-:W0:Y:S01]  /*4af0*/  F2F.F32.F64 R0, R4 ;  /* 0x0000000400007310 */ /* 0x000e220000301000 */
[----:B------:R-:W0:Y:S01]  /*4b00*/  DSETP.GEU.AND P0, PT, |R4|, c[0x2][0x0], PT ;  /* 0x008000000400762a */ /* 0x000e220003f0e200 */
[----:B------:R-:W-:-:S13]  /*4b10*/  IMAD.MOV.U32 R2, RZ, RZ, R22 ;  /* 0x000000ffff027224 */ /* 0x000fda00078e0016 */
[----:B0-----:R-:W-:-:S05]  /*4b20*/  @!P0 FMUL R0, R0, 1.175494350822287508e-38 ;  /* 0x0080000000008820 */ /* 0x001fca0000400000 */
[----:B------:R-:W-:-:S05]  /*4b30*/  F2FP.PACK_AB R0, RZ, R0 ;  /* 0x00000000ff00723e */ /* 0x000fca00000000ff */
[----:B------:R0:W-:Y:S01]  /*4b40*/  STG.E.U16 [R8.64], R0 ;  /* 0x0000000008007986 */ /* 0x0001e2000c101524 */
[----:B------:R-:W-:Y:S05]  /*4b50*/  BRA `(.L_x_16411) ;  /* 0x00000e0000007947 */ /* 0x000fea0003800000 */
.L_x_16419:
        /* <DEDUP_REMOVED lines=9> */
[----:B------:R-:W2:-:S03]  /*4bf0*/  DSETP.GEU.AND P1, PT, |R4|, c[0x2][0x0], PT ;  /* 0x008000000400762a */ /* 0x000e860003f2e200 */
[----:B------:R-:W2:Y:S07]  /*4c00*/  F2F.F32.F64 R10, R4 ;  /* 0x00000004000a7310 */ /* 0x000eae0000301000 */
[----:B0-----:R-:W-:-:S04]  /*4c10*/  @!P0 FMUL R11, R11, 1.175494350822287508e-38 ;  /* 0x008000000b0b8820 */ /* 0x001fc80000400000 */
[----:B--2---:R-:W-:-:S05]  /*4c20*/  @!P1 FMUL R10, R10, 1.175494350822287508e-38 ;  /* 0x008000000a0a9820 */ /* 0x004fca0000400000 */
[----:B------:R0:W-:Y:S01]  /*4c30*/  STG.E.64 [R8.64], R10 ;  /* 0x0000000a08007986 */ /* 0x0001e2000c101b24 */
[----:B------:R-:W-:Y:S05]  /*4c40*/  BRA `(.L_x_16411) ;  /* 0x00000d1000007947 */ /* 0x000fea0003800000 */
.L_x_16422:
[----:B------:R-:W0:Y:S01]  /*4c50*/  F2F.F32.F64 R3, R4 ;  /* 0x0000000400037310 */ /* 0x000e220000301000 */
[----:B------:R-:W0:Y:S01]  /*4c60*/  DSETP.GEU.AND P0, PT, |R4|, c[0x2][0x0], PT ;  /* 0x008000000400762a */ /* 0x000e220003f0e200 */
[----:B------:R-:W-:-:S03]  /*4c70*/  IMAD.MOV.U32 R2, RZ, RZ, R22 ;  /* 0x000000ffff027224 */ /* 0x000fc600078e0016 */
[----:B------:R-:W2:-:S03]  /*4c80*/  DSETP.GEU.AND P1, PT, |R6|, c[0x2][0x0], PT ;  /* 0x008000000600762a */ /* 0x000e860003f2e200 */
[----:B------:R-:W2:Y:S07]  /*4c90*/  F2F.F32.F64 R0, R6 ;  /* 0x0000000600007310 */ /* 0x000eae0000301000 */
[----:B0-----:R-:W-:-:S04]  /*4ca0*/  @!P0 FMUL R3, R3, 1.175494350822287508e-38 ;  /* 0x0080000003038820 */ /* 0x001fc80000400000 */
[----:B--2---:R-:W-:-:S05]  /*4cb0*/  @!P1 FMUL R0, R0, 1.175494350822287508e-38 ;  /* 0x0080000000009820 */ /* 0x004fca0000400000 */
[----:B------:R-:W-:-:S05]  /*4cc0*/  F2FP.PACK_AB R3, R0, R3 ;  /* 0x000000030003723e */ /* 0x000fca00000000ff */
[----:B------:R0:W-:Y:S01]  /*4cd0*/  STG.E [R8.64], R3 ;  /* 0x0000000308007986 */ /* 0x0001e2000c101924 */
[----:B------:R-:W-:Y:S05]  /*4ce0*/  BRA `(.L_x_16411) ;  /* 0x00000c7000007947 */ /* 0x000fea0003800000 */
.L_x_16421:
[----:B------:R0:W-:Y:S01]  /*4cf0*/  STG.E.64 [R8.64], R4 ;  /* 0x0000000408007986 */ /* 0x0001e2000c101b24 */
[----:B------:R-:W-:Y:S01]  /*4d00*/  IMAD.MOV.U32 R2, RZ, RZ, R22 ;  /* 0x000000ffff027224 */ /* 0x000fe200078e0016 */
[----:B------:R-:W-:Y:S05]  /*4d10*/  BRA `(.L_x_16411) ;  /* 0x00000c4000007947 */ /* 0x000fea0003800000 */
.L_x_16412:
        /* <DEDUP_REMOVED lines=14> */
.L_x_16425:
[----:B------:R0:W-:Y:S01]  /*4e00*/  STG.E.128 [R8.64], R4 ;  /* 0x0000000408007986 */ /* 0x0001e2000c101d24 */
[----:B------:R-:W-:Y:S01]  /*4e10*/  IMAD.MOV.U32 R2, RZ, RZ, R22 ;  /* 0x000000ffff027224 */ /* 0x000fe200078e0016 */
[----:B------:R-:W-:Y:S05]  /*4e20*/  BRA `(.L_x_16411) ;  /* 0x00000b3000007947 */ /* 0x000fea0003800000 */
.L_x_16424:
        /* <DEDUP_REMOVED lines=23> */
.L_x_16429:
[----:B------:R-:W-:Y:S05]  /*4fa0*/  BSYNC B0 ;  /* 0x0000000000007941 */ /* 0x000fea0003800000 */
.L_x_16428:
[----:B------:R-:W-:Y:S01]  /*4fb0*/  LOP3.LUT R3, R0, R3, RZ, 0xfc, !PT ;  /* 0x0000000300037212 */ /* 0x000fe200078efcff */
[----:B------:R-:W-:-:S04]  /*4fc0*/  IMAD.MOV.U32 R2, RZ, RZ, R22 ;  /* 0x000000ffff027224 */ /* 0x000fc800078e0016 */
[----:B------:R0:W-:Y:S01]  /*4fd0*/  STG.E.U8 [R8.64], R3 ;  /* 0x0000000308007986 */ /* 0x0001e2000c101124 */
[----:B------:R-:W-:Y:S05]  /*4fe0*/  BRA `(.L_x_16411) ;  /* 0x0000097000007947 */ /* 0x000fea0003800000 */
.L_x_16427:
        /* <DEDUP_REMOVED lines=15> */
.L_x_16431:
[----:B------:R-:W-:Y:S01]  /*50e0*/  IMAD.MOV.U32 R0, RZ, RZ, 0x7f ;  /* 0x0000007fff007424 */ /* 0x000fe200078e00ff */
[----:B------:R-:W-:-:S04]  /*50f0*/  ISETP.GT.U32.AND P0, PT, R2, 0x7f800000, PT ;  /* 0x7f8000000200780c */ /* 0x000fc80003f04070 */
[----:B------:R-:W-:-:S04]  /*5100*/  SEL R0, R0, 0x7c, P0 ;  /* 0x0000007c00007807 */ /* 0x000fc80000000000 */
.L_x_16432:
[----:B------:R-:W-:Y:S05]  /*5110*/  BSYNC B0 ;  /* 0x0000000000007941 */ /* 0x000fea0003800000 */
.L_x_16430:
[----:B------:R-:W-:-:S04]  /*5120*/  LOP3.LUT R2, R3, 0x80000000, RZ, 0xc0, !PT ;  /* 0x8000000003027812 */ /* 0x000fc800078ec0ff */
[----:B------:R-:W-:Y:S01]  /*5130*/  SHF.R.U32.HI R3, RZ, 0x18, R2 ;  /* 0x00000018ff037819 */ /* 0x000fe20000011602 */
[----:B------:R-:W-:-:S03]  /*5140*/  IMAD.MOV.U32 R2, RZ, RZ, R22 ;  /* 0x000000ffff027224 */ /* 0x000fc600078e0016 */
[----:B------:R-:W-:-:S05]  /*5150*/  LOP3.LUT R3, R0, R3, RZ, 0xfc, !PT ;  /* 0x0000000300037212 */ /* 0x000fca00078efcff */
[----:B------:R0:W-:Y:S01]  /*5160*/  STG.E.U8 [R8.64], R3 ;  /* 0x0000000308007986 */ /* 0x0001e2000c101124 */
[----:B------:R-:W-:Y:S05]  /*5170*/  BRA `(.L_x_16411) ;  /* 0x000007e000007947 */ /* 0x000fea0003800000 */
.L_x_16426:
[----:B------:R-:W0:Y:S01]  /*5180*/  F2F.F32.F64 R0, R4 ;  /* 0x0000000400007310 */ /* 0x000e220000301000 */
[----:B------:R-:W0:Y:S01]  /*5190*/  DSETP.GEU.AND P0, PT, |R4|, c[0x2][0x0], PT ;  /* 0x008000000400762a */ /* 0x000e220003f0e200 */
[----:B------:R-:W-:-:S13]  /*51a0*/  IMAD.MOV.U32 R2, RZ, RZ, R22 ;  /* 0x000000ffff027224 */ /* 0x000fda00078e0016 */
[----:B0-----:R-:W-:-:S05]  /*51b0*/  @!P0 FMUL R0, R0, 1.175494350822287508e-38 ;  /* 0x0080000000008820 */ /* 0x001fca0000400000 */
[----:B------:R-:W-:-:S05]  /*51c0*/  F2FP.BF16.PACK_AB R0, RZ, R0 ;  /* 0x00000000ff00723e */ /* 0x000fca00000010ff */
[----:B------:R0:W-:Y:S01]  /*51d0*/  STG.E.U16 [R8.64], R0 ;  /* 0x0000000008007986 */ /* 0x0001e2000c101524 */
[----:B------:R-:W-:Y:S05]  /*51e0*/  BRA `(.L_x_16411) ;  /* 0x0000077000007947 */ /* 0x000fea0003800000 */
.L_x_16423:
        /* <DEDUP_REMOVED lines=12> */
.L_x_16435:
        /* <DEDUP_REMOVED lines=19> */
.L_x_16438:
[----:B------:R-:W-:-:S04]  /*53e0*/  LOP3.LUT R0, R7, 0x80000000, RZ, 0xc0, !PT ;  /* 0x8000000007007812 */ /* 0x000fc800078ec0ff */
[----:B------:R-:W-:-:S04]  /*53f0*/  SHF.R.U32.HI R3, RZ, 0x18, R0 ;  /* 0x00000018ff037819 */ /* 0x000fc80000011600 */
[----:B------:R-:W-:-:S04]  /*5400*/  LOP3.LUT R2, R2, R3, RZ, 0xfc, !PT ;  /* 0x0000000302027212 */ /* 0x000fc800078efcff */
[----:B------:R-:W-:Y:S02]  /*5410*/  PRMT R0, R2, 0x7610, R0 ;  /* 0x0000761002007816 */ /* 0x000fe40000000000 */
.L_x_16437:
[----:B------:R-:W-:Y:S05]  /*5420*/  BSYNC B0 ;  /* 0x0000000000007941 */ /* 0x000fea0003800000 */
.L_x_16436:
[----:B------:R0:W-:Y:S01]  /*5430*/  STG.E.U8 [R8.64], R0 ;  /* 0x0000000008007986 */ /* 0x0001e2000c101124 */
[----:B------:R-:W-:Y:S01]  /*5440*/  IMAD.MOV.U32 R2, RZ, RZ, R22 ;  /* 0x000000ffff027224 */ /* 0x000fe200078e0016 */
[----:B------:R-:W-:Y:S05]  /*5450*/  BRA `(.L_x_16411) ;  /* 0x0000050000007947 */ /* 0x000fea0003800000 */
.L_x_16434:
        /* <DEDUP_REMOVED lines=19> */
.L_x_16441:
[----:B------:R-:W-:-:S04]  /*5590*/  LOP3.LUT R0, R7, 0x80000000, RZ, 0xc0, !PT ;  /* 0x8000000007007812 */ /* 0x000fc800078ec0ff */
[----:B------:R-:W-:-:S04]  /*55a0*/  SHF.R.U32.HI R3, RZ, 0x18, R0 ;  /* 0x00000018ff037819 */ /* 0x000fc80000011600 */
[----:B------:R-:W-:-:S04]  /*55b0*/  LOP3.LUT R2, R2, R3, RZ, 0xfc, !PT ;  /* 0x0000000302027212 */ /* 0x000fc800078efcff */
[----:B------:R-:W-:Y:S02]  /*55c0*/  PRMT R0, R2, 0x7610, R0 ;  /* 0x0000761002007816 */ /* 0x000fe40000000000 */
.L_x_16440:
[----:B------:R-:W-:Y:S05]  /*55d0*/  BSYNC B0 ;  /* 0x0000000000007941 */ /* 0x000fea0003800000 */
.L_x_16439:
[----:B------:R0:W-:Y:S01]  /*55e0*/  STG.E.U8 [R8.64], R0 ;  /* 0x0000000008007986 */ /* 0x0001e2000c101124 */
[----:B------:R-:W-:Y:S01]  /*55f0*/  IMAD.MOV.U32 R2, RZ, RZ, R22 ;  /* 0x000000ffff027224 */ /* 0x000fe200078e0016 */
[----:B------:R-:W-:Y:S05]  /*5600*/  BRA `(.L_x_16411) ;  /* 0x0000035000007947 */ /* 0x000fea0003800000 */
.L_x_16433:
        /* <DEDUP_REMOVED lines=25> */
.L_x_16416:
        /* <DEDUP_REMOVED lines=19> */
[----:B------:R-:W-:Y:S01]  /*58d0*/  IMAD.MOV.U32 R2, RZ, RZ, R22 ;  /* 0x000000ffff027224 */ /* 0x000fe200078e0016 */
[----:B------:R-:W-:Y:S05]  /*58e0*/  BRA `(.L_x_16411) ;  /* 0x0000007000007947 */ /* 0x000fea0003800000 */
.L_x_16443:
[----:B------:R-:W0:Y:S01]  /*58f0*/  F2I.U64.F64.TRUNC R4, R4 ;  /* 0x0000000400047311 */ /* 0x000e22000030d800 */
[----:B------:R-:W-:Y:S01]  /*5900*/  IMAD.MOV.U32 R2, RZ, RZ, R22 ;  /* 0x000000ffff027224 */ /* 0x000fe200078e0016 */
[----:B0-----:R0:W-:Y:S01]  /*5910*/  STG.E.64 [R8.64], R4 ;  /* 0x0000000408007986 */ /* 0x0011e2000c101b24 */
[----:B------:R-:W-:Y:S05]  /*5920*/  BRA `(.L_x_16411) ;  /* 0x0000003000007947 */ /* 0x000fea0003800000 */
.L_x_16442:
[----:B------:R-:W0:Y:S01]  /*5930*/  F2I.U32.F64.TRUNC R5, R4 ;  /* 0x0000000400057311 */ /* 0x000e22000030d000 */
[----:B------:R-:W-:Y:S01]  /*5940*/  IMAD.MOV.U32 R2, RZ, RZ, R22 ;  /* 0x000000ffff027224 */ /* 0x000fe200078e0016 */
[----:B0-----:R0:W-:Y:S06]  /*5950*/  STG.E [R8.64], R5 ;  /* 0x0000000508007986 */ /* 0x0011ec000c101924 */
.L_x_16411:
[----:B--23--:R-:W-:Y:S05]  /*5960*/  BSYNC B6 ;  /* 0x0000000000067941 */ /* 0x00cfea0003800000 */
.L_x_16410:
        /* <DEDUP_REMOVED lines=22> */
.L_x_16449:
[----:B------:R-:W0:Y:S02]  /*5ad0*/  F2I.S64.F64.TRUNC R16, R16 ;  /* 0x0000001000107311 */ /* 0x000e24000030d900 */
[----:B0-----:R-:W-:-:S05]  /*5ae0*/  IMAD.MOV.U32 R3, RZ, RZ, R16 ;  /* 0x000000ffff037224 */ /* 0x001fca00078e0010 */
[----:B------:R0:W-:Y:S01]  /*5af0*/  STG.E.U8 [R4.64], R3 ;  /* 0x0000000304007986 */ /* 0x0001e2000c101124 */
[----:B------:R-:W-:Y:S05]  /*5b00*/  BRA `(.L_x_16451) ;  /* 0x00000ef000007947 */ /* 0x000fea0003800000 */
.L_x_16448:
        /* <DEDUP_REMOVED lines=9> */
.L_x_16453:
[----:B------:R-:W0:Y:S02]  /*5ba0*/  F2I.F64.TRUNC R17, R16 ;  /* 0x0000001000117311 */ /* 0x000e24000030d100 */
[----:B0-----:R0:W-:Y:S01]  /*5bb0*/  STG.E [R4.64], R17 ;  /* 0x0000001104007986 */ /* 0x0011e2000c101924 */
[----:B------:R-:W-:Y:S05]  /*5bc0*/  BRA `(.L_x_16451) ;  /* 0x00000e3000007947 */ /* 0x000fea0003800000 */
.L_x_16452:
[----:B------:R-:W0:Y:S02]  /*5bd0*/  F2I.F64.TRUNC R17, R16 ;  /* 0x0000001000117311 */ /* 0x000e24000030d100 */
[----:B0-----:R0:W-:Y:S01]  /*5be0*/  STG.E.U16 [R4.64], R17 ;  /* 0x0000001104007986 */ /* 0x0011e2000c101524 */
[----:B------:R-:W-:Y:S05]  /*5bf0*/  BRA `(.L_x_16451) ;  /* 0x00000e0000007947 */ /* 0x000fea0003800000 */
.L_x_16447:
        /* <DEDUP_REMOVED lines=11> */
.L_x_16455:
[----:B------:R-:W0:Y:S01]  /*5cb0*/  F2F.F32.F64 R0, R16 ;  /* 0x0000001000007310 */ /* 0x000e220000301000 */
[----:B------:R-:W0:-:S14]  /*5cc0*/  DSETP.GEU.AND P0, PT, |R16|, c[0x2][0x0], PT ;  /* 0x008000001000762a */ /* 0x000e1c0003f0e200 */
[----:B0-----:R-:W-:-:S05]  /*5cd0*/  @!P0 FMUL R0, R0, 1.175494350822287508e-38 ;  /* 0x0080000000008820 */ /* 0x001fca0000400000 */
[----:B------:R-:W-:-:S05]  /*5ce0*/  F2FP.PACK_AB R0, RZ, R0 ;  /* 0x00000000ff00723e */ /* 0x000fca00000000ff */
[----:B------:R0:W-:Y:S01]  /*5cf0*/  STG.E.U16 [R4.64], R0 ;  /* 0x0000000004007986 */ /* 0x0001e2000c101524 */
[----:B------:R-:W-:Y:S05]  /*5d00*/  BRA `(.L_x_16451) ;  /* 0x00000cf000007947 */ /* 0x000fea0003800000 */
.L_x_16454:
        /* <DEDUP_REMOVED lines=14> */
.L_x_16457:
        /* <DEDUP_REMOVED lines=9> */
.L_x_16456:
[----:B------:R0:W-:Y:S01]  /*5e80*/  STG.E.64 [R4.64], R16 ;  /* 0x0000001004007986 */ /* 0x0001e2000c101b24 */
[----:B------:R-:W-:Y:S05]  /*5e90*/  BRA `(.L_x_16451) ;  /* 0x00000b6000007947 */ /* 0x000fea0003800000 */
.L_x_16446:
        /* <DEDUP_REMOVED lines=13> */
.L_x_16460:
[----:B-1----:R0:W-:Y:S01]  /*5f70*/  STG.E.128 [R4.64], R16 ;  /* 0x0000001004007986 */ /* 0x0021e2000c101d24 */
[----:B------:R-:W-:Y:S05]  /*5f80*/  BRA `(.L_x_16451) ;  /* 0x00000a7000007947 */ /* 0x000fea0003800000 */
.L_x_16459:
        /* <DEDUP_REMOVED lines=23> */
.L_x_16464:
[----:B------:R-:W-:Y:S05]  /*6100*/  BSYNC B0 ;  /* 0x0000000000007941 */ /* 0x000fea0003800000 */
.L_x_16463:
[----:B------:R-:W-:-:S05]  /*6110*/  LOP3.LUT R7, R0, R7, RZ, 0xfc, !PT ;  /* 0x0000000700077212 */ /* 0x000fca00078efcff */
[----:B------:R0:W-:Y:S01]  /*6120*/  STG.E.U8 [R4.64], R7 ;  /* 0x0000000704007986 */ /* 0x0001e2000c101124 */
[----:B------:R-:W-:Y:S05]  /*6130*/  BRA `(.L_x_16451) ;  /* 0x000008c000007947 */ /* 0x000fea0003800000 */
.L_x_16462:
        /* <DEDUP_REMOVED lines=15> */
.L_x_16466:
[----:B------:R-:W-:Y:S01]  /*6230*/  IMAD.MOV.U32 R0, RZ, RZ, 0x7f ;  /* 0x0000007fff007424 */ /* 0x000fe200078e00ff */
[----:B------:R-:W-:-:S04]  /*6240*/  ISETP.GT.U32.AND P0, PT, R3, 0x7f800000, PT ;  /* 0x7f8000000300780c */ /* 0x000fc80003f04070 */
[----:B------:R-:W-:-:S04]  /*6250*/  SEL R0, R0, 0x7c, P0 ;  /* 0x0000007c00007807 */ /* 0x000fc80000000000 */
.L_x_16467:
[----:B------:R-:W-:Y:S05]  /*6260*/  BSYNC B0 ;  /* 0x0000000000007941 */ /* 0x000fea0003800000 */
.L_x_16465:
[----:B------:R-:W-:-:S04]  /*6270*/  LOP3.LUT R3, R7, 0x80000000, RZ, 0xc0, !PT ;  /* 0x8000000007037812 */ /* 0x000fc800078ec0ff */
[----:B------:R-:W-:-:S04]  /*6280*/  SHF.R.U32.HI R3, RZ, 0x18, R3 ;  /* 0x00000018ff037819 */ /* 0x000fc80000011603 */
[----:B------:R-:W-:-:S05]  /*6290*/  LOP3.LUT R3, R0, R3, RZ, 0xfc, !PT ;  /* 0x0000000300037212 */ /* 0x000fca00078efcff */
[----:B------:R0:W-:Y:S01]  /*62a0*/  STG.E.U8 [R4.64], R3 ;  /* 0x0000000304007986 */ /* 0x0001e2000c101124 */
[----:B------:R-:W-:Y:S05]  /*62b0*/  BRA `(.L_x_16451) ;  /* 0x0000074000007947 */ /* 0x000fea0003800000 */
.L_x_16461:
[----:B------:R-:W0:Y:S01]  /*62c0*/  F2F.F32.F64 R0, R16 ;  /* 0x0000001000007310 */ /* 0x000e220000301000 */
[----:B------:R-:W0:-:S14]  /*62d0*/  DSETP.GEU.AND P0, PT, |R16|, c[0x2][0x0], PT ;  /* 0x008000001000762a */ /* 0x000e1c0003f0e200 */
[----:B0-----:R-:W-:-:S05]  /*62e0*/  @!P0 FMUL R0, R0, 1.175494350822287508e-38 ;  /* 0x0080000000008820 */ /* 0x001fca0000400000 */
[----:B------:R-:W-:-:S05]  /*62f0*/  F2FP.BF16.PACK_AB R0, RZ, R0 ;  /* 0x00000000ff00723e */ /* 0x000fca00000010ff */
[----:B------:R0:W-:Y:S01]  /*6300*/  STG.E.U16 [R4.64], R0 ;  /* 0x0000000004007986 */ /* 0x0001e2000c101524 */
[----:B------:R-:W-:Y:S05]  /*6310*/  BRA `(.L_x_16451) ;  /* 0x000006e000007947 */ /* 0x000fea0003800000 */
.L_x_16458:
        /* <DEDUP_REMOVED lines=11> */
.L_x_16470:
        /* <DEDUP_REMOVED lines=19> */
.L_x_16473:
[----:B------:R-:W-:-:S04]  /*6500*/  LOP3.LUT R0, R7, 0x80000000, RZ, 0xc0, !PT ;  /* 0x8000000007007812 */ /* 0x000fc800078ec0ff */
[----:B------:R-:W-:-:S04]  /*6510*/  SHF.R.U32.HI R0, RZ, 0x18, R0 ;  /* 0x00000018ff007819 */ /* 0x000fc80000011600 */
[----:B------:R-:W-:Y:S02]  /*6520*/  LOP3.LUT R0, R3, R0, RZ, 0xfc, !PT ;  /* 0x0000000003007212 */ /* 0x000fe400078efcff */
.L_x_16472:
[----:B------:R-:W-:Y:S05]  /*6530*/  BSYNC B0 ;  /* 0x0000000000007941 */ /* 0x000fea0003800000 */
.L_x_16471:
[----:B------:R0:W-:Y:S01]  /*6540*/  STG.E.U8 [R4.64], R0 ;  /* 0x0000000004007986 */ /* 0x0001e2000c101124 */
[----:B------:R-:W-:Y:S05]  /*6550*/  BRA `(.L_x_16451) ;  /* 0x000004a000007947 */ /* 0x000fea0003800000 */
.L_x_16469:
        /* <DEDUP_REMOVED lines=19> */
.L_x_16476:
[----:B------:R-:W-:-:S04]  /*6690*/  LOP3.LUT R0, R7, 0x80000000, RZ, 0xc0, !PT ;  /* 0x8000000007007812 */ /* 0x000fc800078ec0ff */
[----:B------:R-:W-:-:S04]  /*66a0*/  SHF.R.U32.HI R0, RZ, 0x18, R0 ;  /* 0x00000018ff007819 */ /* 0x000fc80000011600 */
[----:B------:R-:W-:Y:S02]  /*66b0*/  LOP3.LUT R0, R3, R0, RZ, 0xfc, !PT ;  /* 0x0000000003007212 */ /* 0x000fe400078efcff */
.L_x_16475:
[----:B------:R-:W-:Y:S05]  /*66c0*/  BSYNC B0 ;  /* 0x0000000000007941 */ /* 0x000fea0003800000 */
.L_x_16474:
[----:B------:R0:W-:Y:S01]  /*66d0*/  STG.E.U8 [R4.64], R0 ;  /* 0x0000000004007986 */ /* 0x0001e2000c101124 */
[----:B------:R-:W-:Y:S05]  /*66e0*/  BRA `(.L_x_16451) ;  /* 0x0000031000007947 */ /* 0x000fea0003800000 */
.L_x_16468:
        /* <DEDUP_REMOVED lines=24> */
.L_x_16450:
        /* <DEDUP_REMOVED lines=20> */
.L_x_16478:
[----:B------:R-:W0:Y:S02]  /*69b0*/  F2I.U64.F64.TRUNC R16, R16 ;  /* 0x0000001000107311 */ /* 0x000e24000030d800 */
[----:B0-----:R0:W-:Y:S01]  /*69c0*/  STG.E.64 [R4.64], R16 ;  /* 0x0000001004007986 */ /* 0x0011e2000c101b24 */
[----:B------:R-:W-:Y:S05]  /*69d0*/  BRA `(.L_x_16451) ;  /* 0x0000002000007947 */ /* 0x000fea0003800000 */
.L_x_16477:
[----:B------:R-:W0:Y:S02]  /*69e0*/  F2I.U32.F64.TRUNC R17, R16 ;  /* 0x0000001000117311 */ /* 0x000e24000030d000 */
[----:B0-----:R0:W-:Y:S02]  /*69f0*/  STG.E [R4.64], R17 ;  /* 0x0000001104007986 */ /* 0x0011e4000c101924 */
.L_x_16451:
        /* <DEDUP_REMOVED lines=22> */
.L_x_16482:
[----:B------:R-:W0:Y:S02]  /*6b60*/  F2I.S64.F64.TRUNC R28, R28 ;  /* 0x0000001c001c7311 */ /* 0x000e24000030d900 */
[----:B0-----:R-:W-:-:S05]  /*6b70*/  IMAD.MOV.U32 R3, RZ, RZ, R28 ;  /* 0x000000ffff037224 */ /* 0x001fca00078e001c */
[----:B------:R0:W-:Y:S01]  /*6b80*/  STG.E.U8 [R4.64], R3 ;  /* 0x0000000304007986 */ /* 0x0001e2000c101124 */
[----:B------:R-:W-:Y:S05]  /*6b90*/  BRA `(.L_x_16484) ;  /* 0x00000ef000007947 */ /* 0x000fea0003800000 */
.L_x_16481:
        /* <DEDUP_REMOVED lines=9> */
.L_x_16486:
[----:B------:R-:W0:Y:S02]  /*6c30*/  F2I.F64.TRUNC R29, R28 ;  /* 0x0000001c001d7311 */ /* 0x000e24000030d100 */
[----:B0-----:R0:W-:Y:S01]  /*6c40*/  STG.E [R4.64], R29 ;  /* 0x0000001d04007986 */ /* 0x0011e2000c101924 */
[----:B------:R-:W-:Y:S05]  /*6c50*/  BRA `(.L_x_16484) ;  /* 0x00000e3000007947 */ /* 0x000fea0003800000 */
.L_x_16485:
[----:B------:R-:W0:Y:S02]  /*6c60*/  F2I.F64.TRUNC R29, R28 ;  /* 0x0000001c001d7311 */ /* 0x000e24000030d100 */
[----:B0-----:R0:W-:Y:S01]  /*6c70*/  STG.E.U16 [R4.64], R29 ;  /* 0x0000001d04007986 */ /* 0x0011e2000c101524 */
[----:B------:R-:W-:Y:S05]  /*6c80*/  BRA `(.L_x_16484) ;  /* 0x00000e0000007947 */ /* 0x000fea0003800000 */
.L_x_16480:
        /* <DEDUP_REMOVED lines=11> */
.L_x_16488:
[----:B------:R-:W0:Y:S01]  /*6d40*/  F2F.F32.F64 R0, R28 ;  /* 0x0000001c00007310 */ /* 0x000e220000301000 */
[----:B------:R-:W0:-:S14]  /*6d50*/  DSETP.GEU.AND P0, PT, |R28|, c[0x2][0x0], PT ;  /* 0x008000001c00762a */ /* 0x000e1c0003f0e200 */
[----:B0-----:R-:W-:-:S05]  /*6d60*/  @!P0 FMUL R0, R0, 1.175494350822287508e-38 ;  /* 0x0080000000008820 */ /* 0x001fca0000400000 */
[----:B------:R-:W-:-:S05]  /*6d70*/  F2FP.PACK_AB R0, RZ, R0 ;  /* 0x00000000ff00723e */ /* 0x000fca00000000ff */
[----:B------:R0:W-:Y:S01]  /*6d80*/  STG.E.U16 [R4.64], R0 ;  /* 0x0000000004007986 */ /* 0x0001e2000c101524 */
[----:B------:R-:W-:Y:S05]  /*6d90*/  BRA `(.L_x_16484) ;  /* 0x00000cf000007947 */ /* 0x000fea0003800000 */
.L_x_16487:
        /* <DEDUP_REMOVED lines=14> */
.L_x_16490:
        /* <DEDUP_REMOVED lines=9> */
.L_x_16489:
[----:B------:R0:W-:Y:S01]  /*6f10*/  STG.E.64 [R4.64], R28 ;  /* 0x0000001c04007986 */ /* 0x0001e2000c101b24 */
[----:B------:R-:W-:Y:S05]  /*6f20*/  BRA `(.L_x_16484) ;  /* 0x00000b6000007947 */ /* 0x000fea0003800000 */
.L_x_16479:
        /* <DEDUP_REMOVED lines=13> */
.L_x_16493:
[----:B------:R0:W-:Y:S01]  /*7000*/  STG.E.128 [R4.64], R28 ;  /* 0x0000001c04007986 */ /* 0x0001e2000c101d24 */
[----:B------:R-:W-:Y:S05]  /*7010*/  BRA `(.L_x_16484) ;  /* 0x00000a7000007947 */ /* 0x000fea0003800000 */
.L_x_16492:
        /* <DEDUP_REMOVED lines=23> */
.L_x_16497:
[----:B------:R-:W-:Y:S05]  /*7190*/  BSYNC B0 ;  /* 0x0000000000007941 */ /* 0x000fea0003800000 */
.L_x_16496:
[----:B------:R-:W-:-:S05]  /*71a0*/  LOP3.LUT R7, R0, R7, RZ, 0xfc, !PT ;  /* 0x0000000700077212 */ /* 0x000fca00078efcff */
[----:B------:R0:W-:Y:S01]  /*71b0*/  STG.E.U8 [R4.64], R7 ;  /* 0x0000000704007986 */ /* 0x0001e2000c101124 */
[----:B------:R-:W-:Y:S05]  /*71c0*/  BRA `(.L_x_16484) ;  /* 0x000008c000007947 */ /* 0x000fea0003800000 */
.L_x_16495:
        /* <DEDUP_REMOVED lines=15> */
.L_x_16499:
[----:B------:R-:W-:Y:S01]  /*72c0*/  IMAD.MOV.U32 R0, RZ, RZ, 0x7f ;  /* 0x0000007fff007424 */ /* 0x000fe200078e00ff */
[----:B------:R-:W-:-:S04]  /*72d0*/  ISETP.GT.U32.AND P0, PT, R3, 0x7f800000, PT ;  /* 0x7f8000000300780c */ /* 0x000fc80003f04070 */
[----:B------:R-:W-:-:S04]  /*72e0*/  SEL R0, R0, 0x7c, P0 ;  /* 0x0000007c00007807 */ /* 0x000fc80000000000 */
.L_x_16500:
[----:B------:R-:W-:Y:S05]  /*72f0*/  BSYNC B0 ;  /* 0x0000000000007941 */ /* 0x000fea0003800000 */
.L_x_16498:
[----:B------:R-:W-:-:S04]  /*7300*/  LOP3.LUT R3, R7, 0x80000000, RZ, 0xc0, !PT ;  /* 0x8000000007037812 */ /* 0x000fc800078ec0ff */
[----:B------:R-:W-:-:S04]  /*7310*/  SHF.R.U32.HI R3, RZ, 0x18, R3 ;  /* 0x00000018ff037819 */ /* 0x000fc80000011603 */
[----:B------:R-:W-:-:S05]  /*7320*/  LOP3.LUT R3, R0, R3, RZ, 0xfc, !PT ;  /* 0x0000000300037212 */ /* 0x000fca00078efcff */
[----:B------:R0:W-:Y:S01]  /*7330*/  STG.E.U8 [R4.64], R3 ;  /* 0x0000000304007986 */ /* 0x0001e2000c101124 */
[----:B------:R-:W-:Y:S05]  /*7340*/  BRA `(.L_x_16484) ;  /* 0x0000074000007947 */ /* 0x000fea0003800000 */
.L_x_16494:
[----:B------:R-:W0:Y:S01]  /*7350*/  F2F.F32.F64 R0, R28 ;  /* 0x0000001c00007310 */ /* 0x000e220000301000 */
[----:B------:R-:W0:-:S14]  /*7360*/  DSETP.GEU.AND P0, PT, |R28|, c[0x2][0x0], PT ;  /* 0x008000001c00762a */ /* 0x000e1c0003f0e200 */
[----:B0-----:R-:W-:-:S05]  /*7370*/  @!P0 FMUL R0, R0, 1.175494350822287508e-38 ;  /* 0x0080000000008820 */ /* 0x001fca0000400000 */
[----:B------:R-:W-:-:S05]  /*7380*/  F2FP.BF16.PACK_AB R0, RZ, R0 ;  /* 0x00000000ff00723e */ /* 0x000fca00000010ff */
[----:B------:R0:W-:Y:S01]  /*7390*/  STG.E.U16 [R4.64], R0 ;  /* 0x0000000004007986 */ /* 0x0001e2000c101524 */
[----:B------:R-:W-:Y:S05]  /*73a0*/  BRA `(.L_x_16484) ;  /* 0x000006e000007947 */ /* 0x000fea0003800000 */
.L_x_16491:
        /* <DEDUP_REMOVED lines=11> */
.L_x_16503:
        /* <DEDUP_REMOVED lines=19> */
.L_x_16506:
[----:B------:R-:W-:-:S04]  /*7590*/  LOP3.LUT R0, R7, 0x80000000, RZ, 0xc0, !PT ;  /* 0x8000000007007812 */ /* 0x000fc800078ec0ff */
[----:B------:R-:W-:-:S04]  /*75a0*/  SHF.R.U32.HI R0, RZ, 0x18, R0 ;  /* 0x00000018ff007819 */ /* 0x000fc80000011600 */
[----:B------:R-:W-:Y:S02]  /*75b0*/  LOP3.LUT R0, R3, R0, RZ, 0xfc, !PT ;  /* 0x0000000003007212 */ /* 0x000fe400078efcff */
.L_x_16505:
[----:B------:R-:W-:Y:S05]  /*75c0*/  BSYNC B0 ;  /* 0x0000000000007941 */ /* 0x000fea0003800000 */
.L_x_16504:
[----:B------:R0:W-:Y:S01]  /*75d0*/  STG.E.U8 [R4.64], R0 ;  /* 0x0000000004007986 */ /* 0x0001e2000c101124 */
[----:B------:R-:W-:Y:S05]  /*75e0*/  BRA `(.L_x_16484) ;  /* 0x000004a000007947 */ /* 0x000fea0003800000 */
.L_x_16502:
        /* <DEDUP_REMOVED lines=19> */
.L_x_16509:
[----:B------:R-:W-:-:S04]  /*7720*/  LOP3.LUT R0, R7, 0x80000000, RZ, 0xc0, !PT ;  /* 0x8000000007007812 */ /* 0x000fc800078ec0ff */
[----:B------:R-:W-:-:S04]  /*7730*/  SHF.R.U32.HI R0, RZ, 0x18, R0 ;  /* 0x00000018ff007819 */ /* 0x000fc80000011600 */
[----:B------:R-:W-:Y:S02]  /*7740*/  LOP3.LUT R0, R3, R0, RZ, 0xfc, !PT ;  /* 0x0000000003007212 */ /* 0x000fe400078efcff */
.L_x_16508:
[----:B------:R-:W-:Y:S05]  /*7750*/  BSYNC B0 ;  /* 0x0000000000007941 */ /* 0x000fea0003800000 */
.L_x_16507:
[----:B------:R0:W-:Y:S01]  /*7760*/  STG.E.U8 [R4.64], R0 ;  /* 0x0000000004007986 */ /* 0x0001e2000c101124 */
[----:B------:R-:W-:Y:S05]  /*7770*/  BRA `(.L_x_16484) ;  /* 0x0000031000007947 */ /* 0x000fea0003800000 */
.L_x_16501:
        /* <DEDUP_REMOVED lines=24> */
.L_x_16483:
        /* <DEDUP_REMOVED lines=20> */
.L_x_16511:
[----:B------:R-:W0:Y:S02]  /*7a40*/  F2I.U64.F64.TRUNC R28, R28 ;  /* 0x0000001c001c7311 */ /* 0x000e24000030d800 */
[----:B0-----:R0:W-:Y:S01]  /*7a50*/  STG.E.64 [R4.64], R28 ;  /* 0x0000001c04007986 */ /* 0x0011e2000c101b24 */
[----:B------:R-:W-:Y:S05]  /*7a60*/  BRA `(.L_x_16484) ;  /* 0x0000002000007947 */ /* 0x000fea0003800000 */
.L_x_16510:
[----:B------:R-:W0:Y:S02]  /*7a70*/  F2I.U32.F64.TRUNC R29, R28 ;  /* 0x0000001c001d7311 */ /* 0x000e24000030d000 */
[----:B0-----:R0:W-:Y:S02]  /*7a80*/  STG.E [R4.64], R29 ;  /* 0x0000001d04007986 */ /* 0x0011e4000c101924 */
.L_x_16484:
[----:B------:R-:W-:Y:S02]  /*7a90*/  IADD3 R2, R2, 0x80, RZ ;  /* 0x0000008002027810 */ /* 0x000fe40007ffe0ff */
.L_x_16445:
[----:B------:R-:W-:Y:S05]  /*7aa0*/  BSYNC B6 ;  /* 0x0000000000067941 */ /* 0x000fea0003800000 */
.L_x_16444:
        /* <DEDUP_REMOVED lines=20> */
.L_x_16515:
[----:B------:R-:W0:Y:S02]  /*7bf0*/  F2I.S64.F64.TRUNC R24, R24 ;  /* 0x0000001800187311 */ /* 0x000e24000030d900 */
[----:B0-----:R-:W-:-:S05]  /*7c00*/  IMAD.MOV.U32 R5, RZ, RZ, R24 ;  /* 0x000000ffff057224 */ /* 0x001fca00078e0018 */
[----:B------:R-:W-:Y:S01]  /*7c10*/  STG.E.U8 [R2.64], R5 ;  /* 0x0000000502007986 */ /* 0x000fe2000c101124 */
[----:B------:R-:W-:Y:S05]  /*7c20*/  EXIT ;  /* 0x000000000000794d */ /* 0x000fea0003800000 */
.L_x_16514:
        /* <DEDUP_REMOVED lines=9> */
.L_x_16518:
[----:B------:R-:W0:Y:S02]  /*7cc0*/  F2I.F64.TRUNC R25, R24 ;  /* 0x0000001800197311 */ /* 0x000e24000030d100 */
[----:B0-----:R-:W-:Y:S01]  /*7cd0*/  STG.E [R2.64], R25 ;  /* 0x0000001902007986 */ /* 0x001fe2000c101924 */
[----:B------:R-:W-:Y:S05]  /*7ce0*/  EXIT ;  /* 0x000000000000794d */ /* 0x000fea0003800000 */
.L_x_16517:
[----:B------:R-:W0:Y:S02]  /*7cf0*/  F2I.F64.TRUNC R25, R24 ;  /* 0x0000001800197311 */ /* 0x000e24000030d100 */
[----:B0-----:R-:W-:Y:S01]  /*7d00*/  STG.E.U16 [R2.64], R25 ;  /* 0x0000001902007986 */ /* 0x001fe2000c101524 */
[----:B------:R-:W-:Y:S05]  /*7d10*/  EXIT ;  /* 0x000000000000794d */ /* 0x000fea0003800000 */
.L_x_16513:
        /* <DEDUP_REMOVED lines=11> */
.L_x_16520:
[----:B------:R-:W0:Y:S01]  /*7dd0*/  F2F.F32.F64 R0, R24 ;  /* 0x0000001800007310 */ /* 0x000e220000301000 */
[----:B------:R-:W0:-:S14]  /*7de0*/  DSETP.GEU.AND P0, PT, |R24|, c[0x2][0x0], PT ;  /* 0x008000001800762a */ /* 0x000e1c0003f0e200 */
[----:B0-----:R-:W-:-:S05]  /*7df0*/  @!P0 FMUL R0, R0, 1.175494350822287508e-38 ;  /* 0x0080000000008820 */ /* 0x001fca0000400000 */
[----:B------:R-:W-:-:S05]  /*7e00*/  F2FP.PACK_AB R0, RZ, R0 ;  /* 0x00000000ff00723e */ /* 0x000fca00000000ff */
[----:B------:R-:W-:Y:S01]  /*7e10*/  STG.E.U16 [R2.64], R0 ;  /* 0x0000000002007986 */ /* 0x000fe2000c101524 */
[----:B------:R-:W-:Y:S05]  /*7e20*/  EXIT ;  /* 0x000000000000794d */ /* 0x000fea0003800000 */
.L_x_16519:
        /* <DEDUP_REMOVED lines=12> */
[----:B------:R-:W-:Y:S01]  /*7ef0*/  STG.E.64 [R2.64], R4 ;  /* 0x0000000402007986 */ /* 0x000fe2000c101b24 */
[----:B------:R-:W-:Y:S05]  /*7f00*/  EXIT ;  /* 0x000000000000794d */ /* 0x000fea0003800000 */
.L_x_16522:
[----:B------:R-:W0:Y:S01]  /*7f10*/  F2F.F32.F64 R5, R24 ;  /* 0x0000001800057310 */ /* 0x000e220000301000 */
[----:B------:R-:W0:-:S04]  /*7f20*/  DSETP.GEU.AND P0, PT, |R24|, c[0x2][0x0], PT ;  /* 0x008000001800762a */ /* 0x000e080003f0e200 */
[----:B------:R-:W2:-:S03]  /*7f30*/  DSETP.GEU.AND P1, PT, |R26|, c[0x2][0x0], PT ;  /* 0x008000001a00762a */ /* 0x000e860003f2e200 */
[----:B------:R-:W2:Y:S07]  /*7f40*/  F2F.F32.F64 R0, R26 ;  /* 0x0000001a00007310 */ /* 0x000eae0000301000 */
[----:B0-----:R-:W-:-:S04]  /*7f50*/  @!P0 FMUL R5, R5, 1.175494350822287508e-38 ;  /* 0x0080000005058820 */ /* 0x001fc80000400000 */
[----:B--2---:R-:W-:-:S05]  /*7f60*/  @!P1 FMUL R0, R0, 1.175494350822287508e-38 ;  /* 0x0080000000009820 */ /* 0x004fca0000400000 */
[----:B------:R-:W-:-:S05]  /*7f70*/  F2FP.PACK_AB R5, R0, R5 ;  /* 0x000000050005723e */ /* 0x000fca00000000ff */
[----:B------:R-:W-:Y:S01]  /*7f80*/  STG.E [R2.64], R5 ;  /* 0x0000000502007986 */ /* 0x000fe2000c101924 */
[----:B------:R-:W-:Y:S05]  /*7f90*/  EXIT ;  /* 0x000000000000794d */ /* 0x000fea0003800000 */
.L_x_16521:
[----:B------:R-:W-:Y:S01]  /*7fa0*/  STG.E.64 [R2.64], R24 ;  /* 0x0000001802007986 */ /* 0x000fe2000c101b24 */
[----:B------:R-:W-:Y:S05]  /*7fb0*/  EXIT ;  /* 0x000000000000794d */ /* 0x000fea0003800000 */
.L_x_16512:
        /* <DEDUP_REMOVED lines=13> */
.L_x_16525:
[----:B------:R-:W-:Y:S01]  /*8090*/  STG.E.128 [R2.64], R24 ;  /* 0x0000001802007986 */ /* 0x000fe2000c101d24 */
[----:B------:R-:W-:Y:S05]  /*80a0*/  EXIT ;  /* 0x000000000000794d */ /* 0x000fea0003800000 */
.L_x_16524:
        /* <DEDUP_REMOVED lines=23> */
.L_x_16529:
[----:B------:R-:W-:Y:S05]  /*8220*/  BSYNC B0 ;  /* 0x0000000000007941 */ /* 0x000fea0003800000 */
.L_x_16528:
[----:B------:R-:W-:-:S05]  /*8230*/  LOP3.LUT R5, R0, R5, RZ, 0xfc, !PT ;  /* 0x0000000500057212 */ /* 0x000fca00078efcff */
[----:B------:R-:W-:Y:S01]  /*8240*/  STG.E.U8 [R2.64], R5 ;  /* 0x0000000502007986 */ /* 0x000fe2000c101124 */
[----:B------:R-:W-:Y:S05]  /*8250*/  EXIT ;  /* 0x000000000000794d */ /* 0x000fea0003800000 */
.L_x_16527:
        /* <DEDUP_REMOVED lines=15> */
.L_x_16531:
[----:B------:R-:W-:Y:S01]  /*8350*/  IMAD.MOV.U32 R0, RZ, RZ, 0x7f ;  /* 0x0000007fff007424 */ /* 0x000fe200078e00ff */
[----:B------:R-:W-:-:S04]  /*8360*/  ISETP.GT.U32.AND P0, PT, R4, 0x7f800000, PT ;  /* 0x7f8000000400780c */ /* 0x000fc80003f04070 */
[----:B------:R-:W-:-:S04]  /*8370*/  SEL R0, R0, 0x7c, P0 ;  /* 0x0000007c00007807 */ /* 0x000fc80000000000 */
.L_x_16532:
[----:B------:R-:W-:Y:S05]  /*8380*/  BSYNC B0 ;  /* 0x0000000000007941 */ /* 0x000fea0003800000 */
.L_x_16530:
[----:B------:R-:W-:-:S04]  /*8390*/  LOP3.LUT R4, R5, 0x80000000, RZ, 0xc0, !PT ;  /* 0x8000000005047812 */ /* 0x000fc800078ec0ff */
[----:B------:R-:W-:-:S04]  /*83a0*/  SHF.R.U32.HI R5, RZ, 0x18, R4 ;  /* 0x00000018ff057819 */ /* 0x000fc80000011604 */
[----:B------:R-:W-:-:S05]  /*83b0*/  LOP3.LUT R5, R0, R5, RZ, 0xfc, !PT ;  /* 0x0000000500057212 */ /* 0x000fca00078efcff */
[----:B------:R-:W-:Y:S01]  /*83c0*/  STG.E.U8 [R2.64], R5 ;  /* 0x0000000502007986 */ /* 0x000fe2000c101124 */
[----:B------:R-:W-:Y:S05]  /*83d0*/  EXIT ;  /* 0x000000000000794d */ /* 0x000fea0003800000 */
.L_x_16526:
[----:B------:R-:W0:Y:S01]  /*83e0*/  F2F.F32.F64 R0, R24 ;  /* 0x0000001800007310 */ /* 0x000e220000301000 */
[----:B------:R-:W0:-:S14]  /*83f0*/  DSETP.GEU.AND P0, PT, |R24|, c[0x2][0x0], PT ;  /* 0x008000001800762a */ /* 0x000e1c0003f0e200 */
[----:B0-----:R-:W-:-:S05]  /*8400*/  @!P0 FMUL R0, R0, 1.175494350822287508e-38 ;  /* 0x0080000000008820 */ /* 0x001fca0000400000 */
[----:B------:R-:W-:-:S05]  /*8410*/  F2FP.BF16.PACK_AB R0, RZ, R0 ;  /* 0x00000000ff00723e */ /* 0x000fca00000010ff */
[----:B------:R-:W-:Y:S01]  /*8420*/  STG.E.U16 [R2.64], R0 ;  /* 0x0000000002007986 */ /* 0x000fe2000c101524 */
[----:B------:R-:W-:Y:S05]  /*8430*/  EXIT ;  /* 0x000000000000794d */ /* 0x000fea0003800000 */
.L_x_16523:
        /* <DEDUP_REMOVED lines=11> */
.L_x_16535:
        /* <DEDUP_REMOVED lines=19> */
.L_x_16538:
[----:B------:R-:W-:-:S04]  /*8620*/  LOP3.LUT R0, R7, 0x80000000, RZ, 0xc0, !PT ;  /* 0x8000000007007812 */ /* 0x000fc800078ec0ff */
[----:B------:R-:W-:-:S04]  /*8630*/  SHF.R.U32.HI R5, RZ, 0x18, R0 ;  /* 0x00000018ff057819 */ /* 0x000fc80000011600 */
[----:B------:R-:W-:-:S04]  /*8640*/  LOP3.LUT R4, R4, R5, RZ, 0xfc, !PT ;  /* 0x0000000504047212 */ /* 0x000fc800078efcff */
[----:B------:R-:W-:Y:S02]  /*8650*/  PRMT R0, R4, 0x7610, R0 ;  /* 0x0000761004007816 */ /* 0x000fe40000000000 */
.L_x_16537:
[----:B------:R-:W-:Y:S05]  /*8660*/  BSYNC B0 ;  /* 0x0000000000007941 */ /* 0x000fea0003800000 */
.L_x_16536:
[----:B------:R-:W-:Y:S01]  /*8670*/  STG.E.U8 [R2.64], R0 ;  /* 0x0000000002007986 */ /* 0x000fe2000c101124 */
[----:B------:R-:W-:Y:S05]  /*8680*/  EXIT ;  /* 0x000000000000794d */ /* 0x000fea0003800000 */
.L_x_16534:
        /* <DEDUP_REMOVED lines=19> */
.L_x_16541:
[----:B------:R-:W-:-:S04]  /*87c0*/  LOP3.LUT R0, R7, 0x80000000, RZ, 0xc0, !PT ;  /* 0x8000000007007812 */ /* 0x000fc800078ec0ff */
[----:B------:R-:W-:-:S04]  /*87d0*/  SHF.R.U32.HI R5, RZ, 0x18, R0 ;  /* 0x00000018ff057819 */ /* 0x000fc80000011600 */
[----:B------:R-:W-:-:S04]  /*87e0*/  LOP3.LUT R4, R4, R5, RZ, 0xfc, !PT ;  /* 0x0000000504047212 */ /* 0x000fc800078efcff */
[----:B------:R-:W-:Y:S02]  /*87f0*/  PRMT R0, R4, 0x7610, R0 ;  /* 0x0000761004007816 */ /* 0x000fe40000000000 */
.L_x_16540:
[----:B------:R-:W-:Y:S05]  /*8800*/  BSYNC B0 ;  /* 0x0000000000007941 */ /* 0x000fea0003800000 */
.L_x_16539:
[----:B------:R-:W-:Y:S01]  /*8810*/  STG.E.U8 [R2.64], R0 ;  /* 0x0000000002007986 */ /* 0x000fe2000c101124 */
[----:B------:R-:W-:Y:S05]  /*8820*/  EXIT ;  /* 0x000000000000794d */ /* 0x000fea0003800000 */
.L_x_16533:
        /* <DEDUP_REMOVED lines=24> */
.L_x_16516:
[----:B------:R-:W-:Y:S01]  /*89b0*/  MOV R0, 0x0 ;  /* 0x0000000000007802 */ /* 0x000fe20000000f00 */
[----:B------:R-:W-:Y:S02]  /*89c0*/  IMAD.MOV.U32 R4, RZ, RZ, c[0x4][0x148] ;  /* 0x01005200ff047624 */ /* 0x000fe400078e00ff */
[----:B------:R-:W-:Y:S01]  /*89d0*/  IMAD.MOV.U32 R5, RZ, RZ, c[0x4][0x14c] ;  /* 0x01005300ff057624 */ /* 0x000fe200078e00ff */
[----:B------:R0:W2:Y:S01]  /*89e0*/  LDC.64 R2, c[0x4][R0] ;  /* 0x0100000000027b82 */ /* 0x0000a20000000a00 */
        /* <DEDUP_REMOVED lines=14> */
[----:B-12---:R-:W-:Y:S05]  /*8ad0*/  CALL.ABS.NOINC R2 ;  /* 0x0000000002007343 */ /* 0x006fea0003c00000 */
[----:B------:R-:W-:Y:S05]  /*8ae0*/  EXIT ;  /* 0x000000000000794d */ /* 0x000fea0003800000 */
.L_x_16543:
[----:B------:R-:W0:Y:S02]  /*8af0*/  F2I.U64.F64.TRUNC R24, R24 ;  /* 0x0000001800187311 */ /* 0x000e24000030d800 */
[----:B0-----:R-:W-:Y:S01]  /*8b00*/  STG.E.64 [R2.64], R24 ;  /* 0x0000001802007986 */ /* 0x001fe2000c101b24 */
[----:B------:R-:W-:Y:S05]  /*8b10*/  EXIT ;  /* 0x000000000000794d */ /* 0x000fea0003800000 */
.L_x_16542:
[----:B------:R-:W0:Y:S02]  /*8b20*/  F2I.U32.F64.TRUNC R25, R24 ;  /* 0x0000001800197311 */ /* 0x000e24000030d000 */
[----:B0-----:R-:W-:Y:S01]  /*8b30*/  STG.E [R2.64], R25 ;  /* 0x0000001902007986 */ /* 0x001fe2000c101924 */
[----:B------:R-:W-:Y:S05]  /*8b40*/  EXIT ;  /* 0x000000000000794d */ /* 0x000fea0003800000 */
.L_x_16544:
        /* <DEDUP_REMOVED lines=11> */
.L_x_17863:


//--------------------- .text._ZN2at6native18elementwise_kernelILi128ELi2EZNS0_22gpu_kernel_impl_nocastINS0_13BUnaryFunctorIN3c107complexIdEES6_S6_NS0_15binary_internal10MulFunctorIS6_EEEEEEvRNS_18TensorIteratorBaseERKT_EUliE_EEviT1_ --------------------------
	.section	.text._ZN2at6native18elementwise_kernelILi128ELi2EZNS0_22gpu_kernel_impl_nocastINS0_13BUnaryFunctorIN3c107complexIdEES6_S6_NS0_15binary_internal10MulFunctorIS6_EEEEEEvRNS_18TensorIteratorBaseERKT_EUliE_EEviT1_,"ax",@progbits
	.sectioninfo	@"SHI_REGISTERS=16"
	.align	128
        .global         _ZN2at6native18elementwise_kernelILi128ELi2EZNS0_22gpu_kernel_impl_nocastINS0_13BUnaryFunctorIN3c107complexIdEES6_S6_NS0_15binary_internal10MulFunctorIS6_EEEEEEvRNS_18TensorIteratorBaseERKT_EUliE_EEviT1_
        .type           _ZN2at6native18elementwise_kernelILi128ELi2EZNS0_22gpu_kernel_impl_nocastINS0_13BUnaryFunctorIN3c107complexIdEES6_S6_NS0_15binary_internal10MulFunctorIS6_EEEEEEvRNS_18TensorIteratorBaseERKT_EUliE_EEviT1_,@function
        .size           _ZN2at6native18elementwise_kernelILi128ELi2EZNS0_22gpu_kernel_impl_nocastINS0_13BUnaryFunctorIN3c107complexIdEES6_S6_NS0_15binary_internal10MulFunctorIS6_EEEEEEvRNS_18TensorIteratorBaseERKT_EUliE_EEviT1_,(.L_x_17864 - _ZN2at6native18elementwise_kernelILi128ELi2EZNS0_22gpu_kernel_impl_nocastINS0_13BUnaryFunctorIN3c107complexIdEES6_S6_NS0_15binary_internal10MulFunctorIS6_EEEEEEvRNS_18TensorIteratorBaseERKT_EUliE_EEviT1_)
        .other          _ZN2at6native18elementwise_kernelILi128ELi2EZNS0_22gpu_kernel_impl_nocastINS0_13BUnaryFunctorIN3c107complexIdEES6_S6_NS0_15binary_internal10MulFunctorIS6_EEEEEEvRNS_18TensorIteratorBaseERKT_EUliE_EEviT1_,@"STO_CUDA_ENTRY STV_DEFAULT"
_ZN2at6native18elementwise_kernelILi128ELi2EZNS0_22gpu_kernel_impl_nocastINS0_13BUnaryFunctorIN3c107complexIdEES6_S6_NS0_15binary_internal10MulFunctorIS6_EEEEEEvRNS_18TensorIteratorBaseERKT_EUliE_EEviT1_:
.text._ZN2at6native18elementwise_kernelILi128ELi2EZNS0_22gpu_kernel_impl_nocastINS0_13BUnaryFunctorIN3c107complexIdEES6_S6_NS0_15binary_internal10MulFunctorIS6_EEEEEEvRNS_18TensorIteratorBaseERKT_EUliE_EEviT1_:
        /* <DEDUP_REMOVED lines=235> */
.L_x_16547:
[----:B------:R-:W-:-:S05]  /*0eb0*/  IADD3 R4, P0, R2, c[0x0][0x370], RZ ;  /* 0x0000dc0002047a10 */ /* 0x000fca0007f1e0ff */
[----:B------:R-:W-:-:S06]  /*0ec0*/  IMAD.X R5, RZ, RZ, c[0x0][0x374], P0 ;  /* 0x0000dd00ff057624 */ /* 0x000fcc00000e06ff */
[----:B------:R-:W2:Y:S01]  /*0ed0*/  LDG.E.128 R4, [R4.64] ;  /* 0x0000000404047981 */ /* 0x000ea2000c1e1d00 */
[----:B------:R-:W-:Y:S02]  /*0ee0*/  IADD3 R12, P0, R0, c[0x0][0x368], RZ ;  /* 0x0000da00000c7a10 */ /* 0x000fe40007f1e0ff */
[----:B------:R-:W-:Y:S02]  /*0ef0*/  IADD3 R3, R3, 0x80, RZ ;  /* 0x0000008003037810 */ /* 0x000fe40007ffe0ff */
[----:B------:R-:W-:Y:S01]  /*0f00*/  IADD3.X R13, RZ, c[0x0][0x36c], RZ, P0, !PT ;  /* 0x0000db00ff0d7a10 */ /* 0x000fe200007fe4ff */
[----:B--2---:R-:W0:-:S04]  /*0f10*/  DMUL R8, R6, c[0x0][0x390] ;  /* 0x0000e40006087a28 */ /* 0x004e080000000000 */
[----:B------:R-:W1:-:S04]  /*0f20*/  DMUL R6, R6, c[0x0][0x398] ;  /* 0x0000e60006067a28 */ /* 0x000e480000000000 */
[----:B0-----:R-:W-:-:S04]  /*0f30*/  DFMA R10, R4, c[0x0][0x398], R8 ;  /* 0x0000e600040a7a2b */ /* 0x001fc80000000008 */
[----:B-1----:R-:W0:-:S07]  /*0f40*/  DFMA R8, R4, c[0x0][0x390], -R6 ;  /* 0x0000e40004087a2b */ /* 0x002e0e0000000806 */
[----:B0-----:R0:W-:Y:S04]  /*0f50*/  STG.E.128 [R12.64], R8 ;  /* 0x000000080c007986 */ /* 0x0011e8000c101d04 */
.L_x_16546:
[----:B------:R-:W-:Y:S05]  /*0f60*/  BSYNC B0 ;  /* 0x0000000000007941 */ /* 0x000fea0003800000 */
.L_x_16545:
[----:B------:R-:W-:-:S13]  /*0f70*/  ISETP.GE.AND P0, PT, R3, c[0x0][0x160], PT ;  /* 0x0000580003007a0c */ /* 0x000fda0003f06270 */
[----:B------:R-:W-:Y:S05]  /*0f80*/  @P0 EXIT ;  /* 0x000000000000094d */ /* 0x000fea0003800000 */
[----:B------:R-:W-:Y:S01]  /*0f90*/  ISETP.NE.AND P0, PT, RZ, c[0x0][0x170], PT ;  /* 0x00005c00ff007a0c */ /* 0x000fe20003f05270 */
[----:B------:R-:W-:Y:S01]  /*0fa0*/  HFMA2.MMA R0, -RZ, RZ, 0, 0 ;  /* 0x00000000ff007435 */ /* 0x000fe200000001ff */
[----:B------:R-:W-:-:S11]  /*0fb0*/  MOV R2, RZ ;  /* 0x000000ff00027202 */ /* 0x000fd60000000f00 */
[----:B------:R-:W-:Y:S05]  /*0fc0*/  @!P0 BRA `(.L_x_16548) ;  /* 0x00000df000008947 */ /* 0x000fea0003800000 */
[----:B------:R-:W-:Y:S02]  /*0fd0*/  MOV R2, RZ ;  /* 0x000000ff00027202 */ /* 0x000fe40000000f00 */
[----:B0-----:R-:W-:-:S03]  /*0fe0*/  MOV R8, c[0x0][0x170] ;  /* 0x00005c0000087a02 */ /* 0x001fc60000000f00 */
        /* <DEDUP_REMOVED lines=221> */
.L_x_16548:
[----:B------:R-:W-:-:S04]  /*1dc0*/  IADD3 R4, P0, R2, c[0x0][0x370], RZ ;  /* 0x0000dc0002047a10 */ /* 0x000fc80007f1e0ff */
[----:B------:R-:W-:-:S06]  /*1dd0*/  IADD3.X R5, RZ, c[0x0][0x374], RZ, P0, !PT ;  /* 0x0000dd00ff057a10 */ /* 0x000fcc00007fe4ff */
[----:B------:R-:W2:Y:S02]  /*1de0*/  LDG.E.128 R4, [R4.64] ;  /* 0x0000000404047981 */ /* 0x000ea4000c1e1d00 */
[----:B--2---:R-:W1:-:S04]  /*1df0*/  DMUL R2, R6, c[0x0][0x390] ;  /* 0x0000e40006027a28 */ /* 0x004e480000000000 */
[----:B------:R-:W2:-:S04]  /*1e00*/  DMUL R6, R6, c[0x0][0x398] ;  /* 0x0000e60006067a28 */ /* 0x000e880000000000 */
[C---:B01----:R0:W-:Y:S02]  /*1e10*/  DFMA R10, R4.reuse, c[0x0][0x398], R2 ;  /* 0x0000e600040a7a2b */ /* 0x0431e40000000002 */
[----:B0-----:R-:W-:Y:S02]  /*1e20*/  IADD3 R2, P0, R0, c[0x0][0x368], RZ ;  /* 0x0000da0000027a10 */ /* 0x001fe40007f1e0ff */
[----:B--2---:R-:W0:Y:S02]  /*1e30*/  DFMA R8, R4, c[0x0][0x390], -R6 ;  /* 0x0000e40004087a2b */ /* 0x004e240000000806 */
[----:B------:R-:W-:-:S05]  /*1e40*/  IADD3.X R3, RZ, c[0x0][0x36c], RZ, P0, !PT ;  /* 0x0000db00ff037a10 */ /* 0x000fca00007fe4ff */
[----:B0-----:R-:W-:Y:S01]  /*1e50*/  STG.E.128 [R2.64], R8 ;  /* 0x0000000802007986 */ /* 0x001fe2000c101d04 */
[----:B------:R-:W-:Y:S05]  /*1e60*/  EXIT ;  /* 0x000000000000794d */ /* 0x000fea0003800000 */
.L_x_16549:
        /* <DEDUP_REMOVED lines=9> */
.L_x_17864:


//--------------------- .text._ZN2at6native27unrolled_elementwise_kernelINS0_13BUnaryFunctorIN3c107complexIdEES5_S5_NS0_15binary_internal10MulFunctorIS5_EEEESt5arrayIPcLm2EELi4E23TrivialOffsetCalculatorILi1EjESE_NS0_6memory15LoadWithoutCastENSF_16StoreWithoutCastEEEviT_T0_T2_T3_T4_T5_ --------------------------
	.section	.text._ZN2at6native27unrolled_elementwise_kernelINS0_13BUnaryFunctorIN3c107complexIdEES5_S5_NS0_15binary_internal10MulFunctorIS5_EEEESt5arrayIPcLm2EELi4E23TrivialOffsetCalculatorILi1EjESE_NS0_6memory15LoadWithoutCastENSF_16StoreWithoutCastEEEviT_T0_T2_T3_T4_T5_,"ax",@progbits
	.sectioninfo	@"SHI_REGISTERS=32"
	.align	128
        .global         _ZN2at6native27unrolled_elementwise_kernelINS0_13BUnaryFunctorIN3c107complexIdEES5_S5_NS0_15binary_internal10MulFunctorIS5_EEEESt5arrayIPcLm2EELi4E23TrivialOffsetCalculatorILi1EjESE_NS0_6memory15LoadWithoutCastENSF_16StoreWithoutCastEEEviT_T0_T2_T3_T4_T5_
        .type           _ZN2at6native27unrolled_elementwise_kernelINS0_13BUnaryFunctorIN3c107complexIdEES5_S5_NS0_15binary_internal10MulFunctorIS5_EEEESt5arrayIPcLm2EELi4E23TrivialOffsetCalculatorILi1EjESE_NS0_6memory15LoadWithoutCastENSF_16StoreWithoutCastEEEviT_T0_T2_T3_T4_T5_,@function
        .size           _ZN2at6native27unrolled_elementwise_kernelINS0_13BUnaryFunctorIN3c107complexIdEES5_S5_NS0_15binary_internal10MulFunctorIS5_EEEESt5arrayIPcLm2EELi4E23TrivialOffsetCalculatorILi1EjESE_NS0_6memory15LoadWithoutCastENSF_16StoreWithoutCastEEEviT_T0_T2_T3_T4_T5_,(.L_x_17865 - _ZN2at6native27unrolled_elementwise_kernelINS0_13BUnaryFunctorIN3c107complexIdEES5_S5_NS0_15binary_internal10MulFunctorIS5_EEEESt5arrayIPcLm2EELi4E23TrivialOffsetCalculatorILi1EjESE_NS0_6memory15LoadWithoutCastENSF_16StoreWithoutCastEEEviT_T0_T2_T3_T4_T5_)
        .other          _ZN2at6native27unrolled_elementwise_kernelINS0_13BUnaryFunctorIN3c107complexIdEES5_S5_NS0_15binary_internal10MulFunctorIS5_EEEESt5arrayIPcLm2EELi4E23TrivialOffsetCalculatorILi1EjESE_NS0_6memory15LoadWithoutCastENSF_16StoreWithoutCastEEEviT_T0_T2_T3_T4_T5_,@"STO_CUDA_ENTRY STV_DEFAULT"
_ZN2at6native27unrolled_elementwise_kernelINS0_13BUnaryFunctorIN3c107complexIdEES5_S5_NS0_15binary_internal10MulFunctorIS5_EEEESt5arrayIPcLm2EELi4E23TrivialOffsetCalculatorILi1EjESE_NS0_6memory15LoadWithoutCastENSF_16StoreWithoutCastEEEviT_T0_T2_T3_T4_T5_:
.text._ZN2at6native27unrolled_elementwise_kernelINS0_13BUnaryFunctorIN3c107complexIdEES5_S5_NS0_15binary_internal10MulFunctorIS5_EEEESt5arrayIPcLm2EELi4E23TrivialOffsetCalculatorILi1EjESE_NS0_6memory15LoadWithoutCastENSF_16StoreWithoutCastEEEviT_T0_T2_T3_T4_T5_:
[----:B------:R-:W-:Y:S02]  /*0000*/  IMAD.MOV.U32 R1, RZ, RZ, c[0x0][0x28] ;  /* 0x00000a00ff017624 */ /* 0x000fe400078e00ff */
[----:B------:R-:W0:Y:S01]  /*0010*/  S2R R3, SR_CTAID.X ;  /* 0x0000000000037919 */ /* 0x000e220000002500 */
[----:B------:R-:W-:Y:S01]  /*0020*/  IMAD.MOV.U32 R2, RZ, RZ, -0x200 ;  /* 0xfffffe00ff027424 */ /* 0x000fe200078e00ff */
[----:B------:R-:W-:Y:S01]  /*0030*/  CS2R R6, SRZ ;  /* 0x0000000000067805 */ /* 0x000fe2000001ff00 */
[----:B------:R-:W-:Y:S01]  /*0040*/  CS2R R4, SRZ ;  /* 0x0000000000047805 */ /* 0x000fe2000001ff00 */
[----:B------:R-:W1:Y:S01]  /*0050*/  S2R R0, SR_TID.X ;  /* 0x0000000000007919 */ /* 0x000e620000002100 */
[----:B------:R-:W-:Y:S01]  /*0060*/  ULDC.64 UR4, c[0x0][0x118] ;  /* 0x0000460000047ab9 */ /* 0x000fe20000000a00 */
        /* <DEDUP_REMOVED lines=8> */
[----:B------:R0:W2:Y:S01]  /*00f0*/  @!P0 LDG.E.128 R4, [R8.64] ;  /* 0x0000000408048981 */ /* 0x0000a2000c1e1d00 */
[----:B------:R-:W-:Y:S01]  /*0100*/  CS2R R22, SRZ ;  /* 0x0000000000167805 */ /* 0x000fe2000001ff00 */
[----:B------:R-:W-:-:S07]  /*0110*/  CS2R R20, SRZ ;  /* 0x0000000000147805 */ /* 0x000fce000001ff00 */
[----:B------:R-:W-:Y:S01]  /*0120*/  @!P1 IMAD R10, R3, 0x200, R2 ;  /* 0x00000200030a9824 */ /* 0x000fe200078e0202 */
[----:B------:R-:W-:Y:S02]  /*0130*/  @!P1 IADD3 R2, R2, 0x80, RZ ;  /* 0x0000008002029810 */ /* 0x000fe40007ffe0ff */
[----:B------:R-:W-:Y:S02]  /*0140*/  @!P1 MOV R11, 0x10 ;  /* 0x00000010000b9802 */ /* 0x000fe40000000f00 */
[----:B------:R-:W-:-:S03]  /*0150*/  ISETP.GE.AND P2, PT, R2, R25, PT ;  /* 0x000000190200720c */ /* 0x000fc60003f46270 */
[----:B------:R-:W-:Y:S01]  /*0160*/  @!P1 IMAD.WIDE.U32 R10, R10, R11, c[0x0][0x198] ;  /* 0x000066000a0a9625 */ /* 0x000fe200078e000b */
[----:B------:R-:W-:Y:S01]  /*0170*/  CS2R R14, SRZ ;  /* 0x00000000000e7805 */ /* 0x000fe2000001ff00 */
[----:B------:R-:W-:-:S03]  /*0180*/  CS2R R12, SRZ ;  /* 0x00000000000c7805 */ /* 0x000fc6000001ff00 */
[----:B------:R1:W3:Y:S05]  /*0190*/  @!P1 LDG.E.128 R20, [R10.64] ;  /* 0x000000040a149981 */ /* 0x0002ea000c1e1d00 */
[----:B------:R-:W-:Y:S02]  /*01a0*/  @!P2 IMAD R28, R3, 0x200, R2 ;  /* 0x00000200031ca824 */ /* 0x000fe400078e0202 */
[----:B------:R-:W-:-:S04]  /*01b0*/  @!P2 IMAD.MOV.U32 R29, RZ, RZ, 0x10 ;  /* 0x00000010ff1da424 */ /* 0x000fc800078e00ff */
[----:B------:R-:W-:-:S05]  /*01c0*/  @!P2 IMAD.WIDE.U32 R28, R28, R29, c[0x0][0x198] ;  /* 0x000066001c1ca625 */ /* 0x000fca00078e001d */
[----:B------:R-:W4:Y:S01]  /*01d0*/  @!P2 LDG.E.128 R12, [R28.64] ;  /* 0x000000041c0ca981 */ /* 0x000f22000c1e1d00 */
[----:B------:R-:W-:Y:S01]  /*01e0*/  @!P2 IADD3 R2, R2, 0x80, RZ ;  /* 0x000000800202a810 */ /* 0x000fe20007ffe0ff */
[----:B-1----:R-:W-:Y:S01]  /*01f0*/  CS2R R10, SRZ ;  /* 0x00000000000a7805 */ /* 0x002fe2000001ff00 */
[----:B0-----:R-:W-:Y:S02]  /*0200*/  CS2R R8, SRZ ;  /* 0x0000000000087805 */ /* 0x001fe4000001ff00 */
[----:B------:R-:W-:Y:S01]  /*0210*/  ISETP.GE.AND P1, PT, R2, R25, PT ;  /* 0x000000190200720c */ /* 0x000fe20003f26270 */
[----:B------:R-:W-:-:S12]  /*0220*/  CS2R R16, SRZ ;  /* 0x0000000000107805 */ /* 0x000fd8000001ff00 */
[----:B------:R-:W-:Y:S01]  /*0230*/  @!P1 LEA R26, R3, R2, 0x9 ;  /* 0x00000002031a9211 */ /* 0x000fe200078e48ff */
[----:B------:R-:W-:Y:S02]  /*0240*/  @!P1 IMAD.MOV.U32 R27, RZ, RZ, 0x10 ;  /* 0x00000010ff1b9424 */ /* 0x000fe400078e00ff */
[----:B------:R-:W-:Y:S02]  /*0250*/  IMAD.MOV.U32 R2, RZ, RZ, R0 ;  /* 0x000000ffff027224 */ /* 0x000fe400078e0000 */
[----:B------:R-:W-:-:S05]  /*0260*/  @!P1 IMAD.WIDE.U32 R26, R26, R27, c[0x0][0x198] ;  /* 0x000066001a1a9625 */ /* 0x000fca00078e001b */
[----:B------:R0:W5:Y:S01]  /*0270*/  @!P1 LDG.E.128 R8, [R26.64] ;  /* 0x000000041a089981 */ /* 0x000162000c1e1d00 */
[----:B------:R-:W-:Y:S01]  /*0280*/  BSSY B0, `(.L_x_16550) ;  /* 0x0000029000007945 */ /* 0x000fe20003800000 */
[----:B--2---:R-:W1:-:S04]  /*0290*/  @!P0 DMUL R18, R6, c[0x0][0x188] ;  /* 0x0000620006128a28 */ /* 0x004e480000000000 */
[----:B------:R-:W2:-:S04]  /*02a0*/  @!P0 DMUL R6, R6, c[0x0][0x180] ;  /* 0x0000600006068a28 */ /* 0x000e880000000000 */
[----:B-1----:R1:W-:Y:S02]  /*02b0*/  @!P0 DFMA R16, R4, c[0x0][0x180], -R18 ;  /* 0x0000600004108a2b */ /* 0x0023e40000000812 */
[----:B-1----:R-:W-:-:S04]  /*02c0*/  IADD3 R18, R2, 0x80, RZ ;  /* 0x0000008002127810 */ /* 0x002fc80007ffe0ff */
[----:B------:R-:W-:Y:S02]  /*02d0*/  ISETP.GE.AND P1, PT, R18, R25, PT ;  /* 0x000000191200720c */ /* 0x000fe40003f26270 */
[----:B------:R-:W-:Y:S01]  /*02e0*/  CS2R R18, SRZ ;  /* 0x0000000000127805 */ /* 0x000fe2000001ff00 */
[----:B--2---:R1:W-:Y:S02]  /*02f0*/  @!P0 DFMA R18, R4, c[0x0][0x188], R6 ;  /* 0x0000620004128a2b */ /* 0x0043e40000000006 */
[----:B-1----:R-:W-:-:S04]  /*0300*/  IADD3 R4, R2, 0x100, RZ ;  /* 0x0000010002047810 */ /* 0x002fc80007ffe0ff */
[----:B------:R-:W-:Y:S02]  /*0310*/  ISETP.GE.AND P2, PT, R4, R25, PT ;  /* 0x000000190400720c */ /* 0x000fe40003f46270 */
[----:B------:R-:W-:Y:S02]  /*0320*/  CS2R R4, SRZ ;  /* 0x0000000000047805 */ /* 0x000fe4000001ff00 */
[----:B---3--:R-:W1:-:S04]  /*0330*/  @!P1 DMUL R6, R22, c[0x0][0x188] ;  /* 0x0000620016069a28 */ /* 0x008e480000000000 */
[----:B------:R-:W2:-:S04]  /*0340*/  @!P1 DMUL R22, R22, c[0x0][0x180] ;  /* 0x0000600016169a28 */ /* 0x000e880000000000 */
[C---:B-1----:R1:W-:Y:S02]  /*0350*/  @!P1 DFMA R4, R20.reuse, c[0x0][0x180], -R6 ;  /* 0x0000600014049a2b */ /* 0x0423e40000000806 */
[----:B-1----:R-:W-:Y:S02]  /*0360*/  CS2R R6, SRZ ;  /* 0x0000000000067805 */ /* 0x002fe4000001ff00 */
[----:B--2---:R1:W-:Y:S02]  /*0370*/  @!P1 DFMA R6, R20, c[0x0][0x188], R22 ;  /* 0x0000620014069a2b */ /* 0x0043e40000000016 */
[----:B-1----:R-:W-:Y:S02]  /*0380*/  CS2R R20, SRZ ;  /* 0x0000000000147805 */ /* 0x002fe4000001ff00 */
[----:B----4-:R-:W1:-:S04]  /*0390*/  @!P2 DMUL R22, R14, c[0x0][0x188] ;  /* 0x000062000e16aa28 */ /* 0x010e480000000000 */
[----:B------:R-:W2:-:S04]  /*03a0*/  @!P2 DMUL R14, R14, c[0x0][0x180] ;  /* 0x000060000e0eaa28 */ /* 0x000e880000000000 */
[C---:B-1----:R1:W3:Y:S02]  /*03b0*/  @!P2 DFMA R20, R12.reuse, c[0x0][0x180], -R22 ;  /* 0x000060000c14aa2b */ /* 0x0422e40000000816 */
[----:B-1----:R-:W-:Y:S02]  /*03c0*/  CS2R R22, SRZ ;  /* 0x0000000000167805 */ /* 0x002fe4000001ff00 */
[----:B--2---:R1:W2:Y:S02]  /*03d0*/  @!P2 DFMA R22, R12, c[0x0][0x188], R14 ;  /* 0x000062000c16aa2b */ /* 0x0042a4000000000e */
[----:B-1----:R-:W-:Y:S02]  /*03e0*/  IADD3 R12, R2, 0x180, RZ ;  /* 0x00000180020c7810 */ /* 0x002fe40007ffe0ff */
[----:B------:R-:W-:Y:S02]  /*03f0*/  @!P0 IADD3 R2, R0, 0x80, RZ ;  /* 0x0000008000028810 */ /* 0x000fe40007ffe0ff */
[----:B------:R-:W-:Y:S01]  /*0400*/  @!P0 LEA R13, R3, R0, 0x9 ;  /* 0x00000000030d8211 */ /* 0x000fe200078e48ff */
[----:B------:R-:W-:Y:S01]  /*0410*/  @!P0 IMAD.MOV.U32 R0, RZ, RZ, 0x10 ;  /* 0x00000010ff008424 */ /* 0x000fe200078e00ff */
[----:B------:R-:W-:-:S02]  /*0420*/  ISETP.GE.AND P1, PT, R12, R25, PT ;  /* 0x000000190c00720c */ /* 0x000fc40003f26270 */
[----:B------:R-:W-:Y:S01]  /*0430*/  ISETP.GE.AND P2, PT, R2, R25, PT ;  /* 0x000000190200720c */ /* 0x000fe20003f46270 */
[----:B------:R-:W-:-:S05]  /*0440*/  @!P0 IMAD.WIDE.U32 R12, R13, R0, c[0x0][0x190] ;  /* 0x000064000d0c8625 */ /* 0x000fca00078e0000 */
[----:B------:R0:W-:Y:S07]  /*0450*/  @!P0 STG.E.128 [R12.64], R16 ;  /* 0x000000100c008986 */ /* 0x0001ee000c101d04 */
[----:B------:R-:W-:Y:S05]  /*0460*/  @P2 BRA `(.L_x_16551) ;  /* 0x000000a000002947 */ /* 0x000fea0003800000 */
[----:B0-23--:R-:W-:Y:S01]  /*0470*/  IMAD R12, R3, 0x200, R2 ;  /* 0x00000200030c7824 */ /* 0x00dfe200078e0202 */
[----:B------:R-:W-:Y:S02]  /*0480*/  IADD3 R2, R2, 0x80, RZ ;  /* 0x0000008002027810 */ /* 0x000fe40007ffe0ff */
[----:B------:R-:W-:-:S02]  /*0490*/  MOV R15, 0x10 ;  /* 0x00000010000f7802 */ /* 0x000fc40000000f00 */
[----:B------:R-:W-:-:S03]  /*04a0*/  ISETP.GE.AND P0, PT, R2, R25, PT ;  /* 0x000000190200720c */ /* 0x000fc60003f06270 */
[----:B------:R-:W-:-:S05]  /*04b0*/  IMAD.WIDE.U32 R12, R12, R15, c[0x0][0x190] ;  /* 0x000064000c0c7625 */ /* 0x000fca00078e000f */
[----:B------:R0:W-:Y:S05]  /*04c0*/  STG.E.128 [R12.64], R4 ;  /* 0x000000040c007986 */ /* 0x0001ea000c101d04 */
[----:B------:R-:W-:Y:S01]  /*04d0*/  @!P0 IMAD R14, R3, 0x200, R2 ;  /* 0x00000200030e8824 */ /* 0x000fe200078e0202 */
[----:B------:R-:W-:-:S03]  /*04e0*/  @!P0 IADD3 R2, R2, 0x80, RZ ;  /* 0x0000008002028810 */ /* 0x000fc60007ffe0ff */
[----:B------:R-:W-:-:S05]  /*04f0*/  @!P0 IMAD.WIDE.U32 R14, R14, R15, c[0x0][0x190] ;  /* 0x000064000e0e8625 */ /* 0x000fca00078e000f */
[----:B------:R0:W-:Y:S02]  /*0500*/  @!P0 STG.E.128 [R14.64], R20 ;  /* 0x000000140e008986 */ /* 0x0001e4000c101d04 */
.L_x_16551:
[----:B--23--:R-:W-:Y:S05]  /*0510*/  BSYNC B0 ;  /* 0x0000000000007941 */ /* 0x00cfea0003800000 */
.L_x_16550:
[----:B------:R-:W-:Y:S01]  /*0520*/  ISETP.GE.AND P0, PT, R2, R25, PT ;  /* 0x000000190200720c */ /* 0x000fe20003f06270 */
[C---:B0----5:R0:W1:Y:S01]  /*0530*/  @!P1 DMUL R12, R10.reuse, c[0x0][0x188] ;  /* 0x000062000a0c9a28 */ /* 0x0610620000000000 */
[----:B------:R-:W-:Y:S01]  /*0540*/  CS2R R4, SRZ ;  /* 0x0000000000047805 */ /* 0x000fe2000001ff00 */
[----:B------:R-:W-:Y:S02]  /*0550*/  CS2R R6, SRZ ;  /* 0x0000000000067805 */ /* 0x000fe4000001ff00 */
[----:B------:R-:W2:-:S08]  /*0560*/  @!P1 DMUL R10, R10, c[0x0][0x180] ;  /* 0x000060000a0a9a28 */ /* 0x000e900000000000 */
[----:B------:R-:W-:Y:S05]  /*0570*/  @P0 EXIT ;  /* 0x000000000000094d */ /* 0x000fea0003800000 */
[----:B012---:R-:W-:Y:S01]  /*0580*/  IMAD R2, R3, 0x200, R2 ;  /* 0x0000020003027824 */ /* 0x007fe200078e0202 */
[----:B------:R-:W-:Y:S01]  /*0590*/  MOV R3, 0x10 ;  /* 0x0000001000037802 */ /* 0x000fe20000000f00 */
[----:B------:R-:W-:-:S04]  /*05a0*/  @!P1 DFMA R4, R8, c[0x0][0x180], -R12 ;  /* 0x0000600008049a2b */ /* 0x000fc8000000080c */
[----:B------:R-:W0:Y:S01]  /*05b0*/  @!P1 DFMA R6, R8, c[0x0][0x188], R10 ;  /* 0x0000620008069a2b */ /* 0x000e22000000000a */
[----:B------:R-:W-:-:S06]  /*05c0*/  IMAD.WIDE.U32 R2, R2, R3, c[0x0][0x190] ;  /* 0x0000640002027625 */ /* 0x000fcc00078e0003 */
[----:B0-----:R-:W-:Y:S01]  /*05d0*/  STG.E.128 [R2.64], R4 ;  /* 0x0000000402007986 */ /* 0x001fe2000c101d04 */
[----:B------:R-:W-:Y:S05]  /*05e0*/  EXIT ;  /* 0x000000000000794d */ /* 0x000fea0003800000 */
.L_x_16552:
        /* <DEDUP_REMOVED lines=9> */
.L_x_17865:


//--------------------- .text._ZN2at6native29vectorized_elementwise_kernelILi2ENS0_13BUnaryFunctorIN3c107complexIdEES5_S5_NS0_15binary_internal10MulFunctorIS5_EEEESt5arrayIPcLm2EEEEviT0_T1_ --------------------------
	.section	.text._ZN2at6native29vectorized_elementwise_kernelILi2ENS0_13BUnaryFunctorIN3c107complexIdEES5_S5_NS0_15binary_internal10MulFunctorIS5_EEEESt5arrayIPcLm2EEEEviT0_T1_,"ax",@progbits
	.sectioninfo	@"SHI_REGISTERS=48"
	.align	128
        .global         _ZN2at6native29vectorized_elementwise_kernelILi2ENS0_13BUnaryFunctorIN3c107complexIdEES5_S5_NS0_15binary_internal10MulFunctorIS5_EEEESt5arrayIPcLm2EEEEviT0_T1_
        .type           _ZN2at6native29vectorized_elementwise_kernelILi2ENS0_13BUnaryFunctorIN3c107complexIdEES5_S5_NS0_15binary_internal10MulFunctorIS5_EEEESt5arrayIPcLm2EEEEviT0_T1_,@function
        .size           _ZN2at6native29vectorized_elementwise_kernelILi2ENS0_13BUnaryFunctorIN3c107complexIdEES5_S5_NS0_15binary_internal10MulFunctorIS5_EEEESt5arrayIPcLm2EEEEviT0_T1_,(.L_x_17866 - _ZN2at6native29vectorized_elementwise_kernelILi2ENS0_13BUnaryFunctorIN3c107complexIdEES5_S5_NS0_15binary_internal10MulFunctorIS5_EEEESt5arrayIPcLm2EEEEviT0_T1_)
        .other          _ZN2at6native29vectorized_elementwise_kernelILi2ENS0_13BUnaryFunctorIN3c107complexIdEES5_S5_NS0_15binary_internal10MulFunctorIS5_EEEESt5arrayIPcLm2EEEEviT0_T1_,@"STO_CUDA_ENTRY STV_DEFAULT"
_ZN2at6native29vectorized_elementwise_kernelILi2ENS0_13BUnaryFunctorIN3c107complexIdEES5_S5_NS0_15binary_internal10MulFunctorIS5_EEEESt5arrayIPcLm2EEEEviT0_T1_:
.text._ZN2at6native29vectorized_elementwise_kernelILi2ENS0_13BUnaryFunctorIN3c107complexIdEES5_S5_NS0_15binary_internal10MulFunctorIS5_EEEESt5arrayIPcLm2EEEEviT0_T1_:
        /* <DEDUP_REMOVED lines=12> */
[----:B------:R-:W3:Y:S04]  /*00c0*/  LDG.E.128 R8, [R42.64+0x10] ;  /* 0x000010042a087981 */ /* 0x000ee8000c1e1d00 */
[----:B------:R-:W4:Y:S04]  /*00d0*/  LDG.E.128 R12, [R42.64+0x1000] ;  /* 0x001000042a0c7981 */ /* 0x000f28000c1e1d00 */
[----:B------:R-:W5:Y:S04]  /*00e0*/  LDG.E.128 R16, [R42.64+0x1010] ;  /* 0x001010042a107981 */ /* 0x000f68000c1e1d00 */
[----:B------:R-:W4:Y:S04]  /*00f0*/  LDG.E.128 R20, [R42.64+0x2000] ;  /* 0x002000042a147981 */ /* 0x000f28000c1e1d00 */
[----:B------:R-:W4:Y:S04]  /*0100*/  LDG.E.128 R24, [R42.64+0x2010] ;  /* 0x002010042a187981 */ /* 0x000f28000c1e1d00 */
[----:B------:R-:W4:Y:S04]  /*0110*/  LDG.E.128 R28, [R42.64+0x3000] ;  /* 0x003000042a1c7981 */ /* 0x000f28000c1e1d00 */
[----:B------:R-:W4:Y:S01]  /*0120*/  LDG.E.128 R32, [R42.64+0x3010] ;  /* 0x003010042a207981 */ /* 0x000f22000c1e1d00 */
[----:B------:R-:W-:-:S06]  /*0130*/  IMAD.WIDE.U32 R40, R41, R0, c[0x0][0x190] ;  /* 0x0000640029287625 */ /* 0x000fcc00078e0000 */
[----:B------:R-:W-:Y:S01]  /*0140*/  IMAD.WIDE R40, R2, 0x20, R40 ;  /* 0x0000002002287825 */ /* 0x000fe200078e0228 */
[----:B--2---:R-:W-:-:S04]  /*0150*/  DMUL R38, R6, c[0x0][0x188] ;  /* 0x0000620006267a28 */ /* 0x004fc80000000000 */
[----:B---3--:R-:W-:-:S04]  /*0160*/  DMUL R36, R10, c[0x0][0x188] ;  /* 0x000062000a247a28 */ /* 0x008fc80000000000 */
[----:B------:R-:W0:-:S04]  /*0170*/  DMUL R6, R6, c[0x0][0x180] ;  /* 0x0000600006067a28 */ /* 0x000e080000000000 */
[----:B------:R-:W1:-:S04]  /*0180*/  DMUL R10, R10, c[0x0][0x180] ;  /* 0x000060000a0a7a28 */ /* 0x000e480000000000 */
[----:B0-----:R-:W-:-:S04]  /*0190*/  DFMA R6, R4, c[0x0][0x188], R6 ;  /* 0x0000620004067a2b */ /* 0x001fc80000000006 */
[----:B-1----:R-:W-:-:S04]  /*01a0*/  DFMA R10, R8, c[0x0][0x188], R10 ;  /* 0x00006200080a7a2b */ /* 0x002fc8000000000a */
[----:B------:R-:W0:-:S04]  /*01b0*/  DFMA R4, R4, c[0x0][0x180], -R38 ;  /* 0x0000600004047a2b */ /* 0x000e080000000826 */
[----:B------:R-:W1:-:S03]  /*01c0*/  DFMA R8, R8, c[0x0][0x180], -R36 ;  /* 0x0000600008087a2b */ /* 0x000e460000000824 */
[----:B0-----:R-:W-:Y:S01]  /*01d0*/  STG.E.128 [R40.64], R4 ;  /* 0x0000000428007986 */ /* 0x001fe2000c101d04 */
[----:B----4-:R-:W-:-:S03]  /*01e0*/  DMUL R38, R14, c[0x0][0x188] ;  /* 0x000062000e267a28 */ /* 0x010fc60000000000 */
[----:B-1----:R-:W-:Y:S01]  /*01f0*/  STG.E.128 [R40.64+0x10], R8 ;  /* 0x0000100828007986 */ /* 0x002fe2000c101d04 */
[----:B-----5:R-:W-:-:S04]  /*0200*/  DMUL R36, R18, c[0x0][0x188] ;  /* 0x0000620012247a28 */ /* 0x020fc80000000000 */
[----:B------:R-:W0:-:S04]  /*0210*/  DMUL R14, R14, c[0x0][0x180] ;  /* 0x000060000e0e7a28 */ /* 0x000e080000000000 */
[----:B------:R-:W1:-:S04]  /*0220*/  DMUL R18, R18, c[0x0][0x180] ;  /* 0x0000600012127a28 */ /* 0x000e480000000000 */
[----:B0-----:R-:W-:-:S04]  /*0230*/  DFMA R14, R12, c[0x0][0x188], R14 ;  /* 0x000062000c0e7a2b */ /* 0x001fc8000000000e */
[----:B-1----:R-:W-:-:S04]  /*0240*/  DFMA R18, R16, c[0x0][0x188], R18 ;  /* 0x0000620010127a2b */ /* 0x002fc80000000012 */
[----:B------:R-:W0:-:S04]  /*0250*/  DFMA R12, R12, c[0x0][0x180], -R38 ;  /* 0x000060000c0c7a2b */ /* 0x000e080000000826 */
[----:B------:R-:W1:-:S03]  /*0260*/  DFMA R16, R16, c[0x0][0x180], -R36 ;  /* 0x0000600010107a2b */ /* 0x000e460000000824 */
[----:B0-----:R-:W-:Y:S01]  /*0270*/  STG.E.128 [R40.64+0x1000], R12 ;  /* 0x0010000c28007986 */ /* 0x001fe2000c101d04 */
[----:B------:R-:W-:-:S03]  /*0280*/  DMUL R38, R22, c[0x0][0x188] ;  /* 0x0000620016267a28 */ /* 0x000fc60000000000 */
[----:B-1----:R-:W-:Y:S01]  /*0290*/  STG.E.128 [R40.64+0x1010], R16 ;  /* 0x0010101028007986 */ /* 0x002fe2000c101d04 */
[----:B------:R-:W-:-:S04]  /*02a0*/  DMUL R36, R26, c[0x0][0x188] ;  /* 0x000062001a247a28 */ /* 0x000fc80000000000 */
        /* <DEDUP_REMOVED lines=16> */
[----:B0-----:R-:W-:Y:S04]  /*03b0*/  STG.E.128 [R40.64+0x3000], R28 ;  /* 0x0030001c28007986 */ /* 0x001fe8000c101d04 */
[----:B-1----:R-:W-:Y:S01]  /*03c0*/  STG.E.128 [R40.64+0x3010], R32 ;  /* 0x0030102028007986 */ /* 0x002fe2000c101d04 */
[----:B------:R-:W-:Y:S05]  /*03d0*/  EXIT ;  /* 0x000000000000794d */ /* 0x000fea0003800000 */
.L_x_16553:
[----:B------:R-:W0:Y:S01]  /*03e0*/  S2R R0, SR_TID.X ;  /* 0x0000000000007919 */ /* 0x000e220000002100 */
[----:B------:R-:W-:Y:S01]  /*03f0*/  CS2R R14, SRZ ;  /* 0x00000000000e7805 */ /* 0x000fe2000001ff00 */
[----:B------:R-:W-:Y:S01]  /*0400*/  CS2R R12, SRZ ;  /* 0x00000000000c7805 */ /* 0x000fe2000001ff00 */
[----:B0-----:R-:W-:Y:S01]  /*0410*/  ISETP.GE.AND P0, PT, R0, R3, PT ;  /* 0x000000030000720c */ /* 0x001fe20003f06270 */
[----:B------:R-:W-:-:S12]  /*0420*/  IMAD.MOV.U32 R2, RZ, RZ, R0 ;  /* 0x000000ffff027224 */ /* 0x000fd800078e0000 */
[----:B------:R-:W-:Y:S01]  /*0430*/  @!P0 IMAD.IADD R4, R41, 0x1, R2 ;  /* 0x0000000129048824 */ /* 0x000fe200078e0202 */
[----:B------:R-:W-:Y:S01]  /*0440*/  @!P0 IADD3 R2, R2, 0x80, RZ ;  /* 0x0000008002028810 */ /* 0x000fe20007ffe0ff */
[----:B------:R-:W-:Y:S01]  /*0450*/  CS2R R10, SRZ ;  /* 0x00000000000a7805 */ /* 0x000fe2000001ff00 */
[----:B------:R-:W-:Y:S01]  /*0460*/  CS2R R8, SRZ ;  /* 0x0000000000087805 */ /* 0x000fe2000001ff00 */
[----:B------:R-:W-:Y:S02]  /*0470*/  @!P0 MOV R5, 0x10 ;  /* 0x0000001000058802 */ /* 0x000fe40000000f00 */
[----:B------:R-:W-:-:S03]  /*0480*/  ISETP.GE.AND P1, PT, R2, R3, PT ;  /* 0x000000030200720c */ /* 0x000fc60003f26270 */
[----:B------:R-:W-:Y:S01]  /*0490*/  @!P0 IMAD.WIDE.U32 R4, R4, R5, c[0x0][0x198] ;  /* 0x0000660004048625 */ /* 0x000fe200078e0005 */
[----:B------:R-:W-:-:S04]  /*04a0*/  CS2R R6, SRZ ;  /* 0x0000000000067805 */ /* 0x000fc8000001ff00 */
[----:B------:R0:W2:Y:S05]  /*04b0*/  @!P0 LDG.E.128 R12, [R4.64] ;  /* 0x00000004040c8981 */ /* 0x0000aa000c1e1d00 */
[----:B------:R-:W-:Y:S01]  /*04c0*/  @!P1 IMAD.IADD R16, R41, 0x1, R2 ;  /* 0x0000000129109824 */ /* 0x000fe200078e0202 */
[----:B------:R-:W-:Y:S01]  /*04d0*/  @!P1 IADD3 R2, R2, 0x80, RZ ;  /* 0x0000008002029810 */ /* 0x000fe20007ffe0ff */
[----:B------:R-:W-:-:S03]  /*04e0*/  @!P1 IMAD.MOV.U32 R17, RZ, RZ, 0x10 ;  /* 0x00000010ff119424 */ /* 0x000fc600078e00ff */
[----:B------:R-:W-:Y:S01]  /*04f0*/  ISETP.GE.AND P2, PT, R2, R3, PT ;  /* 0x000000030200720c */ /* 0x000fe20003f46270 */
[----:B------:R-:W-:-:S05]  /*0500*/  @!P1 IMAD.WIDE.U32 R16, R16, R17, c[0x0][0x198] ;  /* 0x0000660010109625 */ /* 0x000fca00078e0011 */
[----:B------:R1:W3:Y:S01]  /*0510*/  @!P1 LDG.E.128 R8, [R16.64] ;  /* 0x0000000410089981 */ /* 0x0002e2000c1e1d00 */
[----:B0-----:R-:W-:-:S06]  /*0520*/  CS2R R4, SRZ ;  /* 0x0000000000047805 */ /* 0x001fcc000001ff00 */
[----:B------:R-:W-:Y:S01]  /*0530*/  @!P2 IMAD.IADD R18, R41, 0x1, R2 ;  /* 0x000000012912a824 */ /* 0x000fe200078e0202 */
[----:B------:R-:W-:Y:S01]  /*0540*/  @!P2 IADD3 R2, R2, 0x80, RZ ;  /* 0x000000800202a810 */ /* 0x000fe20007ffe0ff */
[----:B------:R-:W-:-:S03]  /*0550*/  @!P2 IMAD.MOV.U32 R19, RZ, RZ, 0x10 ;  /* 0x00000010ff13a424 */ /* 0x000fc600078e00ff */
[----:B------:R-:W-:Y:S01]  /*0560*/  ISETP.GE.AND P1, PT, R2, R3, PT ;  /* 0x000000030200720c */ /* 0x000fe20003f26270 */
[----:B------:R-:W-:-:S05]  /*0570*/  @!P2 IMAD.WIDE.U32 R18, R18, R19, c[0x0][0x198] ;  /* 0x000066001212a625 */ /* 0x000fca00078e0013 */
[----:B------:R0:W4:Y:S01]  /*0580*/  @!P2 LDG.E.128 R4, [R18.64] ;  /* 0x000000041204a981 */ /* 0x000122000c1e1d00 */
[----:B------:R-:W-:Y:S01]  /*0590*/  CS2R R38, SRZ ;  /* 0x0000000000267805 */ /* 0x000fe2000001ff00 */
[----:B------:R-:W-:-:S05]  /*05a0*/  CS2R R36, SRZ ;  /* 0x0000000000247805 */ /* 0x000fca000001ff00 */
[----:B------:R-:W-:Y:S01]  /*05b0*/  @!P1 IADD3 R20, R41, R2, RZ ;  /* 0x0000000229149210 */ /* 0x000fe20007ffe0ff */
[----:B------:R-:W-:Y:S01]  /*05c0*/  @!P1 IMAD.MOV.U32 R21, RZ, RZ, 0x10 ;  /* 0x00000010ff159424 */ /* 0x000fe200078e00ff */
[----:B------:R-:W-:-:S03]  /*05d0*/  @!P1 IADD3 R2, R2, 0x80, RZ ;  /* 0x0000008002029810 */ /* 0x000fc60007ffe0ff */
[----:B------:R-:W-:Y:S01]  /*05e0*/  @!P1 IMAD.WIDE.U32 R20, R20, R21, c[0x0][0x198] ;  /* 0x0000660014149625 */ /* 0x000fe200078e0015 */
[----:B------:R-:W-:-:S04]  /*05f0*/  ISETP.GE.AND P2, PT, R2, R3, PT ;  /* 0x000000030200720c */ /* 0x000fc80003f46270 */
[----:B------:R5:W4:Y:S01]  /*0600*/  @!P1 LDG.E.128 R36, [R20.64] ;  /* 0x0000000414249981 */ /* 0x000b22000c1e1d00 */
[----:B------:R-:W-:Y:S01]  /*0610*/  CS2R R22, SRZ ;  /* 0x0000000000167805 */ /* 0x000fe2000001ff00 */
[----:B0-----:R-:W-:Y:S01]  /*0620*/  CS2R R18, SRZ ;  /* 0x0000000000127805 */ /* 0x001fe2000001ff00 */
[----:B-1----:R-:W-:-:S06]  /*0630*/  CS2R R16, SRZ ;  /* 0x0000000000107805 */ /* 0x002fcc000001ff00 */
[----:B------:R-:W-:Y:S01]  /*0640*/  @!P2 IMAD.IADD R24, R41, 0x1, R2 ;  /* 0x000000012918a824 */ /* 0x000fe200078e0202 */
[----:B------:R-:W-:Y:S01]  /*0650*/  @!P2 IADD3 R2, R2, 0x80, RZ ;  /* 0x000000800202a810 */ /* 0x000fe20007ffe0ff */
[----:B------:R-:W-:-:S03]  /*0660*/  @!P2 IMAD.MOV.U32 R25, RZ, RZ, 0x10 ;  /* 0x00000010ff19a424 */ /* 0x000fc600078e00ff */
[----:B------:R-:W-:Y:S01]  /*0670*/  ISETP.GE.AND P1, PT, R2, R3, PT ;  /* 0x000000030200720c */ /* 0x000fe20003f26270 */
[----:B-----5:R-:W-:Y:S01]  /*0680*/  CS2R R20, SRZ ;  /* 0x0000000000147805 */ /* 0x020fe2000001ff00 */
[----:B------:R-:W-:Y:S01]  /*0690*/  @!P2 IMAD.WIDE.U32 R24, R24, R25, c[0x0][0x198] ;  /* 0x000066001818a625 */ /* 0x000fe200078e0019 */
[----:B------:R-:W-:-:S04]  /*06a0*/  CS2R R26, SRZ ;  /* 0x00000000001a7805 */ /* 0x000fc8000001ff00 */
[----:B------:R0:W5:Y:S06]  /*06b0*/  @!P2 LDG.E.128 R16, [R24.64] ;  /* 0x000000041810a981 */ /* 0x00016c000c1e1d00 */
[----:B------:R-:W-:Y:S01]  /*06c0*/  @!P1 MOV R29, 0x10 ;  /* 0x00000010001d9802 */ /* 0x000fe20000000f00 */
[----:B------:R-:W-:Y:S01]  /*06d0*/  @!P1 IMAD.IADD R28, R41, 0x1, R2 ;  /* 0x00000001291c9824 */ /* 0x000fe200078e0202 */
[----:B------:R-:W-:-:S03]  /*06e0*/  @!P1 IADD3 R2, R2, 0x80, RZ ;  /* 0x0000008002029810 */ /* 0x000fc60007ffe0ff */
[----:B------:R-:W-:-:S05]  /*06f0*/  @!P1 IMAD.WIDE.U32 R28, R28, R29, c[0x0][0x198] ;  /* 0x000066001c1c9625 */ /* 0x000fca00078e001d */
[----:B------:R1:W5:Y:S01]  /*0700*/  @!P1 LDG.E.128 R20, [R28.64] ;  /* 0x000000041c149981 */ /* 0x000362000c1e1d00 */
[----:B------:R-:W-:Y:S01]  /*0710*/  ISETP.GE.AND P1, PT, R2, R3, PT ;  /* 0x000000030200720c */ /* 0x000fe20003f26270 */
[----:B0-----:R-:W-:-:S12]  /*0720*/  CS2R R24, SRZ ;  /* 0x0000000000187805 */ /* 0x001fd8000001ff00 */
[----:B------:R-:W-:Y:S02]  /*0730*/  @!P1 IMAD.IADD R44, R41, 0x1, R2 ;  /* 0x00000001292c9824 */ /* 0x000fe400078e0202 */
[----:B------:R-:W-:Y:S01]  /*0740*/  @!P1 IMAD.MOV.U32 R45, RZ, RZ, 0x10 ;  /* 0x00000010ff2d9424 */ /* 0x000fe200078e00ff */
[----:B------:R-:W-:-:S03]  /*0750*/  @!P1 IADD3 R2, R2, 0x80, RZ ;  /* 0x0000008002029810 */ /* 0x000fc60007ffe0ff */
[----:B------:R-:W-:-:S05]  /*0760*/  @!P1 IMAD.WIDE.U32 R44, R44, R45, c[0x0][0x198] ;  /* 0x000066002c2c9625 */ /* 0x000fca00078e002d */
[----:B------:R-:W5:Y:S01]  /*0770*/  @!P1 LDG.E.128 R24, [R44.64] ;  /* 0x000000042c189981 */ /* 0x000f62000c1e1d00 */
[----:B------:R-:W-:Y:S01]  /*0780*/  ISETP.GE.AND P1, PT, R2, R3, PT ;  /* 0x000000030200720c */ /* 0x000fe20003f26270 */
[----:B------:R-:W-:Y:S01]  /*0790*/  CS2R R30, SRZ ;  /* 0x00000000001e7805 */ /* 0x000fe2000001ff00 */
[----:B-1----:R-:W-:-:S11]  /*07a0*/  CS2R R28, SRZ ;  /* 0x00000000001c7805 */ /* 0x002fd6000001ff00 */
[----:B------:R-:W-:Y:S02]  /*07b0*/  @!P1 IMAD.IADD R42, R41, 0x1, R2 ;  /* 0x00000001292a9824 */ /* 0x000fe400078e0202 */
[----:B------:R-:W-:-:S04]  /*07c0*/  @!P1 IMAD.MOV.U32 R43, RZ, RZ, 0x10 ;  /* 0x00000010ff2b9424 */ /* 0x000fc800078e00ff */
[----:B------:R-:W-:-:S05]  /*07d0*/  @!P1 IMAD.WIDE.U32 R42, R42, R43, c[0x0][0x198] ;  /* 0x000066002a2a9625 */ /* 0x000fca00078e002b */
[----:B------:R0:W5:Y:S01]  /*07e0*/  @!P1 LDG.E.128 R28, [R42.64] ;  /* 0x000000042a1c9981 */ /* 0x000162000c1e1d00 */
[----:B------:R-:W-:Y:S01]  /*07f0*/  IADD3 R2, R0, 0x80, RZ ;  /* 0x0000008000027810 */ /* 0x000fe20007ffe0ff */
[----:B------:R-:W-:Y:S01]  /*0800*/  CS2R R32, SRZ ;  /* 0x0000000000207805 */ /* 0x000fe2000001ff00 */
[----:B------:R-:W-:Y:S01]  /*0810*/  BSSY B0, `(.L_x_16554) ;  /* 0x000006e000007945 */ /* 0x000fe20003800000 */
[----:B------:R-:W-:Y:S01]  /*0820*/  BSSY B1, `(.L_x_16555) ;  /* 0x0000066000017945 */ /* 0x000fe20003800000 */
[-C--:B------:R-:W-:Y:S02]  /*0830*/  ISETP.GE.AND P1, PT, R2, R3.reuse, PT ;  /* 0x000000030200720c */ /* 0x080fe40003f26270 */
[----:B------:R-:W-:Y:S02]  /*0840*/  IADD3 R2, R0, 0x100, RZ ;  /* 0x0000010000027810 */ /* 0x000fe40007ffe0ff */
[----:B0-----:R-:W-:Y:S01]  /*0850*/  @!P0 IADD3 R42, R41, R0, RZ ;  /* 0x00000000292a8210 */ /* 0x001fe20007ffe0ff */
[----:B------:R-:W-:Y:S01]  /*0860*/  @!P0 IMAD.MOV.U32 R43, RZ, RZ, 0x10 ;  /* 0x00000010ff2b8424 */ /* 0x000fe200078e00ff */
[----:B------:R-:W-:-:S02]  /*0870*/  ISETP.GE.AND P2, PT, R2, R3, PT ;  /* 0x000000030200720c */ /* 0x000fc40003f46270 */
[----:B------:R-:W-:Y:S01]  /*0880*/  IADD3 R2, R0, 0x180, RZ ;  /* 0x0000018000027810 */ /* 0x000fe20007ffe0ff */
[----:B------:R-:W-:Y:S01]  /*0890*/  @!P0 IMAD.WIDE.U32 R42, R42, R43, c[0x0][0x190] ;  /* 0x000064002a2a8625 */ /* 0x000fe200078e002b */
[----:B--2---:R-:W0:-:S04]  /*08a0*/  @!P0 DMUL R34, R14, c[0x0][0x188] ;  /* 0x000062000e228a28 */ /* 0x004e080000000000 */
[----:B------:R-:W1:-:S04]  /*08b0*/  @!P0 DMUL R14, R14, c[0x0][0x180] ;  /* 0x000060000e0e8a28 */ /* 0x000e480000000000 */
[C---:B0-----:R0:W-:Y:S02]  /*08c0*/  @!P0 DFMA R32, R12.reuse, c[0x0][0x180], -R34 ;  /* 0x000060000c208a2b */ /* 0x0411e40000000822 */
[----:B0-----:R-:W-:Y:S02]  /*08d0*/  CS2R R34, SRZ ;  /* 0x0000000000227805 */ /* 0x001fe4000001ff00 */
[----:B-1----:R0:W1:Y:S02]  /*08e0*/  @!P0 DFMA R34, R12, c[0x0][0x188], R14 ;  /* 0x000062000c228a2b */ /* 0x002064000000000e */
[----:B0-----:R-:W-:Y:S02]  /*08f0*/  CS2R R12, SRZ ;  /* 0x00000000000c7805 */ /* 0x001fe4000001ff00 */
[----:B---3--:R-:W0:-:S03]  /*0900*/  @!P1 DMUL R14, R10, c[0x0][0x188] ;  /* 0x000062000a0e9a28 */ /* 0x008e060000000000 */
[----:B-1----:R1:W-:Y:S01]  /*0910*/  @!P0 STG.E.128 [R42.64], R32 ;  /* 0x000000202a008986 */ /* 0x0023e2000c101d04 */
[----:B------:R-:W2:-:S04]  /*0920*/  @!P1 DMUL R10, R10, c[0x0][0x180] ;  /* 0x000060000a0a9a28 */ /* 0x000e880000000000 */
[C---:B0-----:R0:W-:Y:S02]  /*0930*/  @!P1 DFMA R12, R8.reuse, c[0x0][0x180], -R14 ;  /* 0x00006000080c9a2b */ /* 0x0411e4000000080e */
[----:B0-----:R-:W-:Y:S02]  /*0940*/  CS2R R14, SRZ ;  /* 0x00000000000e7805 */ /* 0x001fe4000001ff00 */
[----:B--2---:R0:W-:Y:S01]  /*0950*/  @!P1 DFMA R14, R8, c[0x0][0x188], R10 ;  /* 0x00006200080e9a2b */ /* 0x0041e2000000000a */
[----:B------:R-:W-:Y:S01]  /*0960*/  ISETP.GE.AND P1, PT, R2, R3, PT ;  /* 0x000000030200720c */ /* 0x000fe20003f26270 */
[----:B0-----:R-:W-:Y:S01]  /*0970*/  CS2R R8, SRZ ;  /* 0x0000000000087805 */ /* 0x001fe2000001ff00 */
[----:B------:R-:W-:Y:S01]  /*0980*/  IADD3 R2, R0, 0x200, RZ ;  /* 0x0000020000027810 */ /* 0x000fe20007ffe0ff */
[----:B----4-:R-:W0:-:S04]  /*0990*/  @!P2 DMUL R10, R6, c[0x0][0x188] ;  /* 0x00006200060aaa28 */ /* 0x010e080000000000 */
[----:B------:R-:W2:-:S04]  /*09a0*/  @!P2 DMUL R6, R6, c[0x0][0x180] ;  /* 0x000060000606aa28 */ /* 0x000e880000000000 */
[C---:B0-----:R0:W-:Y:S02]  /*09b0*/  @!P2 DFMA R8, R4.reuse, c[0x0][0x180], -R10 ;  /* 0x000060000408aa2b */ /* 0x0411e4000000080a */
[----:B0-----:R-:W-:Y:S02]  /*09c0*/  CS2R R10, SRZ ;  /* 0x00000000000a7805 */ /* 0x001fe4000001ff00 */
[----:B--2---:R0:W-:Y:S01]  /*09d0*/  @!P2 DFMA R10, R4, c[0x0][0x188], R6 ;  /* 0x00006200040aaa2b */ /* 0x0041e20000000006 */
[----:B------:R-:W-:Y:S01]  /*09e0*/  ISETP.GE.AND P2, PT, R2, R3, PT ;  /* 0x000000030200720c */ /* 0x000fe20003f46270 */
[----:B0-----:R-:W-:Y:S01]  /*09f0*/  CS2R R4, SRZ ;  /* 0x0000000000047805 */ /* 0x001fe2000001ff00 */
[----:B------:R-:W-:Y:S01]  /*0a00*/  IADD3 R2, R0, 0x280, RZ ;  /* 0x0000028000027810 */ /* 0x000fe20007ffe0ff */
[----:B------:R-:W0:-:S04]  /*0a10*/  @!P1 DMUL R6, R38, c[0x0][0x188] ;  /* 0x0000620026069a28 */ /* 0x000e080000000000 */
[----:B------:R-:W2:-:S04]  /*0a20*/  @!P1 DMUL R38, R38, c[0x0][0x180] ;  /* 0x0000600026269a28 */ /* 0x000e880000000000 */
[C---:B0-----:R0:W-:Y:S02]  /*0a30*/  @!P1 DFMA R4, R36.reuse, c[0x0][0x180], -R6 ;  /* 0x0000600024049a2b */ /* 0x0411e40000000806 */
[----:B0-----:R-:W-:Y:S02]  /*0a40*/  CS2R R6, SRZ ;  /* 0x0000000000067805 */ /* 0x001fe4000001ff00 */
[----:B--2---:R0:W-:Y:S01]  /*0a50*/  @!P1 DFMA R6, R36, c[0x0][0x188], R38 ;  /* 0x0000620024069a2b */ /* 0x0041e20000000026 */
[----:B------:R-:W-:Y:S01]  /*0a60*/  ISETP.GE.AND P1, PT, R2, R3, PT ;  /* 0x000000030200720c */ /* 0x000fe20003f26270 */
[----:B0-----:R-:W-:Y:S01]  /*0a70*/  CS2R R36, SRZ ;  /* 0x0000000000247805 */ /* 0x001fe2000001ff00 */
[----:B------:R-:W-:Y:S01]  /*0a80*/  IADD3 R2, R0, 0x300, RZ ;  /* 0x0000030000027810 */ /* 0x000fe20007ffe0ff */
[----:B-----5:R-:W0:-:S04]  /*0a90*/  @!P2 DMUL R38, R18, c[0x0][0x188] ;  /* 0x000062001226aa28 */ /* 0x020e080000000000 */
[----:B------:R-:W2:-:S04]  /*0aa0*/  @!P2 DMUL R18, R18, c[0x0][0x180] ;  /* 0x000060001212aa28 */ /* 0x000e880000000000 */
[C---:B0-----:R0:W-:Y:S02]  /*0ab0*/  @!P2 DFMA R36, R16.reuse, c[0x0][0x180], -R38 ;  /* 0x000060001024aa2b */ /* 0x0411e40000000826 */
[----:B0-----:R-:W-:Y:S02]  /*0ac0*/  CS2R R38, SRZ ;  /* 0x0000000000267805 */ /* 0x001fe4000001ff00 */
[----:B--2---:R0:W-:Y:S01]  /*0ad0*/  @!P2 DFMA R38, R16, c[0x0][0x188], R18 ;  /* 0x000062001026aa2b */ /* 0x0041e20000000012 */
[----:B------:R-:W-:Y:S01]  /*0ae0*/  ISETP.GE.AND P2, PT, R2, R3, PT ;  /* 0x000000030200720c */ /* 0x000fe20003f46270 */
[----:B0-----:R-:W-:Y:S01]  /*0af0*/  CS2R R16, SRZ ;  /* 0x0000000000107805 */ /* 0x001fe2000001ff00 */
[C---:B------:R-:W-:Y:S01]  /*0b00*/  IADD3 R2, R0.reuse, 0x380, RZ ;  /* 0x0000038000027810 */ /* 0x040fe20007ffe0ff */
[----:B------:R-:W0:Y:S01]  /*0b10*/  @!P1 DMUL R18, R22, c[0x0][0x188] ;  /* 0x0000620016129a28 */ /* 0x000e220000000000 */
[----:B------:R-:W-:-:S03]  /*0b20*/  @!P0 IADD3 R0, R0, 0x80, RZ ;  /* 0x0000008000008810 */ /* 0x000fc60007ffe0ff */
[----:B------:R-:W2:Y:S01]  /*0b30*/  @!P1 DMUL R22, R22, c[0x0][0x180] ;  /* 0x0000600016169a28 */ /* 0x000ea20000000000 */
[----:B------:R-:W-:-:S03]  /*0b40*/  ISETP.GE.AND P0, PT, R0, R3, PT ;  /* 0x000000030000720c */ /* 0x000fc60003f06270 */
[C---:B0-----:R0:W-:Y:S02]  /*0b50*/  @!P1 DFMA R16, R20.reuse, c[0x0][0x180], -R18 ;  /* 0x0000600014109a2b */ /* 0x0411e40000000812 */
[----:B0-----:R-:W-:Y:S02]  /*0b60*/  CS2R R18, SRZ ;  /* 0x0000000000127805 */ /* 0x001fe4000001ff00 */
[----:B--2---:R0:W-:Y:S01]  /*0b70*/  @!P1 DFMA R18, R20, c[0x0][0x188], R22 ;  /* 0x0000620014129a2b */ /* 0x0041e20000000016 */
[----:B------:R-:W-:Y:S01]  /*0b80*/  ISETP.GE.AND P1, PT, R2, R3, PT ;  /* 0x000000030200720c */ /* 0x000fe20003f26270 */
[----:B0-----:R-:W-:Y:S02]  /*0b90*/  CS2R R20, SRZ ;  /* 0x0000000000147805 */ /* 0x001fe4000001ff00 */
[----:B------:R-:W0:-:S04]  /*0ba0*/  @!P2 DMUL R22, R26, c[0x0][0x188] ;  /* 0x000062001a16aa28 */ /* 0x000e080000000000 */
[----:B------:R-:W2:-:S04]  /*0bb0*/  @!P2 DMUL R26, R26, c[0x0][0x180] ;  /* 0x000060001a1aaa28 */ /* 0x000e880000000000 */
[C---:B0-----:R0:W-:Y:S02]  /*0bc0*/  @!P2 DFMA R20, R24.reuse, c[0x0][0x180], -R22 ;  /* 0x000060001814aa2b */ /* 0x0411e40000000816 */
[----:B0-----:R-:W-:Y:S02]  /*0bd0*/  CS2R R22, SRZ ;  /* 0x0000000000167805 */ /* 0x001fe4000001ff00 */
[----:B--2---:R0:W-:Y:S02]  /*0be0*/  @!P2 DFMA R22, R24, c[0x0][0x188], R26 ;  /* 0x000062001816aa2b */ /* 0x0041e4000000001a */
[----:B0-----:R-:W-:Y:S02]  /*0bf0*/  CS2R R24, SRZ ;  /* 0x0000000000187805 */ /* 0x001fe4000001ff00 */
[----:B------:R-:W0:-:S04]  /*0c00*/  @!P1 DMUL R26, R30, c[0x0][0x188] ;  /* 0x000062001e1a9a28 */ /* 0x000e080000000000 */
[----:B------:R-:W2:-:S04]  /*0c10*/  @!P1 DMUL R30, R30, c[0x0][0x180] ;  /* 0x000060001e1e9a28 */ /* 0x000e880000000000 */
[C---:B0-----:R0:W3:Y:S02]  /*0c20*/  @!P1 DFMA R24, R28.reuse, c[0x0][0x180], -R26 ;  /* 0x000060001c189a2b */ /* 0x0410e4000000081a */
[----:B0-----:R-:W-:Y:S02]  /*0c30*/  CS2R R26, SRZ ;  /* 0x00000000001a7805 */ /* 0x001fe4000001ff00 */
[----:B--2---:R1:W0:Y:S01]  /*0c40*/  @!P1 DFMA R26, R28, c[0x0][0x188], R30 ;  /* 0x000062001c1a9a2b */ /* 0x004222000000001e */
[----:B------:R-:W-:Y:S05]  /*0c50*/  @P0 BRA `(.L_x_16556) ;  /* 0x000000c000000947 */ /* 0x000fea0003800000 */
[----:B-1-3--:R-:W-:Y:S01]  /*0c60*/  IMAD.IADD R28, R41, 0x1, R0 ;  /* 0x00000001291c7824 */ /* 0x00afe200078e0200 */
[----:B------:R-:W-:Y:S01]  /*0c70*/  IADD3 R0, R0, 0x80, RZ ;  /* 0x0000008000007810 */ /* 0x000fe20007ffe0ff */
[----:B------:R-:W-:-:S03]  /*0c80*/  IMAD.MOV.U32 R29, RZ, RZ, 0x10 ;  /* 0x00000010ff1d7424 */ /* 0x000fc600078e00ff */
[----:B------:R-:W-:Y:S01]  /*0c90*/  ISETP.GE.AND P0, PT, R0, R3, PT ;  /* 0x000000030000720c */ /* 0x000fe20003f06270 */
[----:B------:R-:W-:-:S05]  /*0ca0*/  IMAD.WIDE.U32 R28, R28, R29, c[0x0][0x190] ;  /* 0x000064001c1c7625 */ /* 0x000fca00078e001d */
[----:B------:R1:W-:Y:S07]  /*0cb0*/  STG.E.128 [R28.64], R12 ;  /* 0x0000000c1c007986 */ /* 0x0003ee000c101d04 */
[----:B------:R-:W-:Y:S05]  /*0cc0*/  @P0 BRA `(.L_x_16557) ;  /* 0x000000c000000947 */ /* 0x000fea0003800000 */
[----:B-1----:R-:W-:Y:S01]  /*0cd0*/  MOV R13, 0x10 ;  /* 0x00000010000d7802 */ /* 0x002fe20000000f00 */
[----:B------:R-:W-:Y:S01]  /*0ce0*/  IMAD.IADD R12, R41, 0x1, R0 ;  /* 0x00000001290c7824 */ /* 0x000fe200078e0200 */
[----:B------:R-:W-:-:S03]  /*0cf0*/  IADD3 R0, R0, 0x80, RZ ;  /* 0x0000008000007810 */ /* 0x000fc60007ffe0ff */
[----:B------:R-:W-:-:S05]  /*0d00*/  IMAD.WIDE.U32 R12, R12, R13, c[0x0][0x190] ;  /* 0x000064000c0c7625 */ /* 0x000fca00078e000d */
[----:B------:R1:W-:Y:S02]  /*0d10*/  STG.E.128 [R12.64], R8 ;  /* 0x000000080c007986 */ /* 0x0003e4000c101d04 */
.L_x_16556:
[----:B---3--:R-:W-:-:S13]  /*0d20*/  ISETP.GE.AND P0, PT, R0, R3, PT ;  /* 0x000000030000720c */ /* 0x008fda0003f06270 */
[----:B------:R-:W-:Y:S05]  /*0d30*/  @P0 BRA `(.L_x_16558) ;  /* 0x000000c000000947 */ /* 0x000fea0003800000 */
[----:B-1----:R-:W-:Y:S01]  /*0d40*/  IMAD.IADD R8, R41, 0x1, R0 ;  /* 0x0000000129087824 */ /* 0x002fe200078e0200 */
[----:B------:R-:W-:Y:S01]  /*0d50*/  IADD3 R0, R0, 0x80, RZ ;  /* 0x0000008000007810 */ /* 0x000fe20007ffe0ff */
[----:B------:R-:W-:-:S04]  /*0d60*/  IMAD.MOV.U32 R9, RZ, RZ, 0x10 ;  /* 0x00000010ff097424 */ /* 0x000fc800078e00ff */
[----:B------:R-:W-:-:S05]  /*0d70*/  IMAD.WIDE.U32 R8, R8, R9, c[0x0][0x190] ;  /* 0x0000640008087625 */ /* 0x000fca00078e0009 */
[----:B------:R1:W-:Y:S02]  /*0d80*/  STG.E.128 [R8.64], R4 ;  /* 0x0000000408007986 */ /* 0x0003e4000c101d04 */
.L_x_16557:
[----:B------:R-:W-:-:S13]  /*0d90*/  ISETP.GE.AND P0, PT, R0, R3, PT ;  /* 0x000000030000720c */ /* 0x000fda0003f06270 */
[----:B------:R-:W-:Y:S05]  /*0da0*/  @P0 BRA `(.L_x_16559) ;  /* 0x000000d000000947 */ /* 0x000fea0003800000 */
[----:B-1----:R-:W-:Y:S01]  /*0db0*/  HFMA2.MMA R5, -RZ, RZ, 0, 9.5367431640625e-07 ;  /* 0x00000010ff057435 */ /* 0x002fe200000001ff */
[----:B------:R-:W-:Y:S01]  /*0dc0*/  IMAD.IADD R4, R41, 0x1, R0 ;  /* 0x0000000129047824 */ /* 0x000fe200078e0200 */
[----:B------:R-:W-:-:S08]  /*0dd0*/  IADD3 R0, R0, 0x80, RZ ;  /* 0x0000008000007810 */ /* 0x000fd00007ffe0ff */
[----:B------:R-:W-:-:S05]  /*0de0*/  IMAD.WIDE.U32 R4, R4, R5, c[0x0][0x190] ;  /* 0x0000640004047625 */ /* 0x000fca00078e0005 */
[----:B------:R1:W-:Y:S02]  /*0df0*/  STG.E.128 [R4.64], R36 ;  /* 0x0000002404007986 */ /* 0x0003e4000c101d04 */
.L_x_16558:
[----:B------:R-:W-:-:S13]  /*0e00*/  ISETP.GE.AND P0, PT, R0, R3, PT ;  /* 0x000000030000720c */ /* 0x000fda0003f06270 */
[----:B------:R-:W-:Y:S01]  /*0e10*/  @P0 BREAK B1 ;  /* 0x0000000000010942 */ /* 0x000fe20003800000 */
[----:B------:R-:W-:Y:S05]  /*0e20*/  @P0 BRA `(.L_x_16560) ;  /* 0x000000c000000947 */ /* 0x000fea0003800000 */
[----:B-1----:R-:W-:Y:S01]  /*0e30*/  IMAD.IADD R4, R41, 0x1, R0 ;  /* 0x0000000129047824 */ /* 0x002fe200078e0200 */
[----:B------:R-:W-:Y:S01]  /*0e40*/  IADD3 R0, R0, 0x80, RZ ;  /* 0x0000008000007810 */ /* 0x000fe20007ffe0ff */
[----:B------:R-:W-:-:S04]  /*0e50*/  IMAD.MOV.U32 R5, RZ, RZ, 0x10 ;  /* 0x00000010ff057424 */ /* 0x000fc800078e00ff */
[----:B------:R-:W-:-:S05]  /*0e60*/  IMAD.WIDE.U32 R4, R4, R5, c[0x0][0x190] ;  /* 0x0000640004047625 */ /* 0x000fca00078e0005 */
[----:B------:R1:W-:Y:S02]  /*0e70*/  STG.E.128 [R4.64], R16 ;  /* 0x0000001004007986 */ /* 0x0003e4000c101d04 */
.L_x_16559:
[----:B------:R-:W-:Y:S05]  /*0e80*/  BSYNC B1 ;  /* 0x0000000000017941 */ /* 0x000fea0003800000 */
.L_x_16555:
[----:B------:R-:W-:-:S13]  /*0e90*/  ISETP.GE.AND P0, PT, R0, R3, PT ;  /* 0x000000030000720c */ /* 0x000fda0003f06270 */
[----:B-1----:R-:W-:Y:S01]  /*0ea0*/  @!P0 MOV R5, 0x10 ;  /* 0x0000001000058802 */ /* 0x002fe20000000f00 */
[----:B------:R-:W-:Y:S01]  /*0eb0*/  @!P0 IMAD.IADD R4, R41, 0x1, R0 ;  /* 0x0000000129048824 */ /* 0x000fe200078e0200 */
[----:B------:R-:W-:-:S03]  /*0ec0*/  @!P0 IADD3 R0, R0, 0x80, RZ ;  /* 0x0000008000008810 */ /* 0x000fc60007ffe0ff */
[----:B------:R-:W-:-:S05]  /*0ed0*/  @!P0 IMAD.WIDE.U32 R4, R4, R5, c[0x0][0x190] ;  /* 0x0000640004048625 */ /* 0x000fca00078e0005 */
[----:B------:R1:W-:Y:S02]  /*0ee0*/  @!P0 STG.E.128 [R4.64], R20 ;  /* 0x0000001404008986 */ /* 0x0003e4000c101d04 */
.L_x_16560:
[----:B------:R-:W-:Y:S05]  /*0ef0*/  BSYNC B0 ;  /* 0x0000000000007941 */ /* 0x000fea0003800000 */
.L_x_16554:
[----:B------:R-:W-:Y:S01]  /*0f00*/  WARPSYNC 0xffffffff ;  /* 0xffffffff00007948 */ /* 0x000fe20003800000 */
[----:B------:R-:W-:-:S13]  /*0f10*/  ISETP.GE.AND P0, PT, R0, R3, PT ;  /* 0x000000030000720c */ /* 0x000fda0003f06270 */
[----:B------:R-:W-:Y:S05]  /*0f20*/  @P0 EXIT ;  /* 0x000000000000094d */ /* 0x000fea0003800000 */
[----:B------:R-:W-:Y:S02]  /*0f30*/  IMAD.IADD R2, R41, 0x1, R0 ;  /* 0x0000000129027824 */ /* 0x000fe400078e0200 */
[----:B------:R-:W-:-:S04]  /*0f40*/  IMAD.MOV.U32 R3, RZ, RZ, 0x10 ;  /* 0x00000010ff037424 */ /* 0x000fc800078e00ff */
[----:B------:R-:W-:-:S05]  /*0f50*/  IMAD.WIDE.U32 R2, R2, R3, c[0x0][0x190] ;  /* 0x0000640002027625 */ /* 0x000fca00078e0003 */
[----:B0-----:R-:W-:Y:S01]  /*0f60*/  STG.E.128 [R2.64], R24 ;  /* 0x0000001802007986 */ /* 0x001fe2000c101d04 */
[----:B------:R-:W-:Y:S05]  /*0f70*/  EXIT ;  /* 0x000000000000794d */ /* 0x000fea0003800000 */
.L_x_16561:
        /* <DEDUP_REMOVED lines=16> */
.L_x_17866:


//--------------------- .text._ZN2at6native29vectorized_elementwise_kernelILi4ENS0_13BUnaryFunctorIN3c107complexIdEES5_S5_NS0_15binary_internal10MulFunctorIS5_EEEESt5arrayIPcLm2EEEEviT0_T1_ --------------------------
	.section	.text._ZN2at6native29vectorized_elementwise_kernelILi4ENS0_13BUnaryFunctorIN3c107complexIdEES5_S5_NS0_15binary_internal10MulFunctorIS5_EEEESt5arrayIPcLm2EEEEviT0_T1_,"ax",@progbits
	.sectioninfo	@"SHI_REGISTERS=48"
	.align	128
        .global         _ZN2at6native29vectorized_elementwise_kernelILi4ENS0_13BUnaryFunctorIN3c107complexIdEES5_S5_NS0_15binary_internal10MulFunctorIS5_EEEESt5arrayIPcLm2EEEEviT0_T1_
        .type           _ZN2at6native29vectorized_elementwise_kernelILi4ENS0_13BUnaryFunctorIN3c107complexIdEES5_S5_NS0_15binary_internal10MulFunctorIS5_EEEESt5arrayIPcLm2EEEEviT0_T1_,@function
        .size           _ZN2at6native29vectorized_elementwise_kernelILi4ENS0_13BUnaryFunctorIN3c107complexIdEES5_S5_NS0_15binary_internal10MulFunctorIS5_EEEESt5arrayIPcLm2EEEEviT0_T1_,(.L_x_17867 - _ZN2at6native29vectorized_elementwise_kernelILi4ENS0_13BUnaryFunctorIN3c107complexIdEES5_S5_NS0_15binary_internal10MulFunctorIS5_EEEESt5arrayIPcLm2EEEEviT0_T1_)
        .other          _ZN2at6native29vectorized_elementwise_kernelILi4ENS0_13BUnaryFunctorIN3c107complexIdEES5_S5_NS0_15binary_internal10MulFunctorIS5_EEEESt5arrayIPcLm2EEEEviT0_T1_,@"STO_CUDA_ENTRY STV_DEFAULT"
_ZN2at6native29vectorized_elementwise_kernelILi4ENS0_13BUnaryFunctorIN3c107complexIdEES5_S5_NS0_15binary_internal10MulFunctorIS5_EEEESt5arrayIPcLm2EEEEviT0_T1_:
.text._ZN2at6native29vectorized_elementwise_kernelILi4ENS0_13BUnaryFunctorIN3c107complexIdEES5_S5_NS0_15binary_internal10MulFunctorIS5_EEEESt5arrayIPcLm2EEEEviT0_T1_:
        /* <DEDUP_REMOVED lines=62> */
.L_x_16562:
        /* <DEDUP_REMOVED lines=148> */
.L_x_16565:
[----:B---3--:R-:W-:-:S13]  /*0d20*/  ISETP.GE.AND P0, PT, R0, R3, PT ;  /* 0x000000030000720c */ /* 0x008fda0003f06270 */
[----:B------:R-:W-:Y:S05]  /*0d30*/  @P0 BRA `(.L_x_16567) ;  /* 0x000000c000000947 */ /* 0x000fea0003800000 */
[----:B-1----:R-:W-:Y:S01]  /*0d40*/  IMAD.IADD R8, R41, 0x1, R0 ;  /* 0x0000000129087824 */ /* 0x002fe200078e0200 */
[----:B------:R-:W-:Y:S01]  /*0d50*/  IADD3 R0, R0, 0x80, RZ ;  /* 0x0000008000007810 */ /* 0x000fe20007ffe0ff */
[----:B------:R-:W-:-:S04]  /*0d60*/  IMAD.MOV.U32 R9, RZ, RZ, 0x10 ;  /* 0x00000010ff097424 */ /* 0x000fc800078e00ff */
[----:B------:R-:W-:-:S05]  /*0d70*/  IMAD.WIDE.U32 R8, R8, R9, c[0x0][0x190] ;  /* 0x0000640008087625 */ /* 0x000fca00078e0009 */
[----:B------:R1:W-:Y:S02]  /*0d80*/  STG.E.128 [R8.64], R4 ;  /* 0x0000000408007986 */ /* 0x0003e4000c101d04 */
.L_x_16566:
[----:B------:R-:W-:-:S13]  /*0d90*/  ISETP.GE.AND P0, PT, R0, R3, PT ;  /* 0x000000030000720c */ /* 0x000fda0003f06270 */
[----:B------:R-:W-:Y:S05]  /*0da0*/  @P0 BRA `(.L_x_16568) ;  /* 0x000000d000000947 */ /* 0x000fea0003800000 */
[----:B-1----:R-:W-:Y:S01]  /*0db0*/  HFMA2.MMA R5, -RZ, RZ, 0, 9.5367431640625e-07 ;  /* 0x00000010ff057435 */ /* 0x002fe200000001ff */
[----:B------:R-:W-:Y:S01]  /*0dc0*/  IMAD.IADD R4, R41, 0x1, R0 ;  /* 0x0000000129047824 */ /* 0x000fe200078e0200 */
[----:B------:R-:W-:-:S08]  /*0dd0*/  IADD3 R0, R0, 0x80, RZ ;  /* 0x0000008000007810 */ /* 0x000fd00007ffe0ff */
[----:B------:R-:W-:-:S05]  /*0de0*/  IMAD.WIDE.U32 R4, R4, R5, c[0x0][0x190] ;  /* 0x0000640004047625 */ /* 0x000fca00078e0005 */
[----:B------:R1:W-:Y:S02]  /*0df0*/  STG.E.128 [R4.64], R36 ;  /* 0x0000002404007986 */ /* 0x0003e4000c101d04 */
.L_x_16567:
        /* <DEDUP_REMOVED lines=8> */
.L_x_16568:
[----:B------:R-:W-:Y:S05]  /*0e80*/  BSYNC B1 ;  /* 0x0000000000017941 */ /* 0x000fea0003800000 */
.L_x_16564:
[----:B------:R-:W-:-:S13]  /*0e90*/  ISETP.GE.AND P0, PT, R0, R3, PT ;  /* 0x000000030000720c */ /* 0x000fda0003f06270 */
[----:B-1----:R-:W-:Y:S01]  /*0ea0*/  @!P0 MOV R5, 0x10 ;  /* 0x0000001000058802 */ /* 0x002fe20000000f00 */
[----:B------:R-:W-:Y:S01]  /*0eb0*/  @!P0 IMAD.IADD R4, R41, 0x1, R0 ;  /* 0x0000000129048824 */ /* 0x000fe200078e0200 */
[----:B------:R-:W-:-:S03]  /*0ec0*/  @!P0 IADD3 R0, R0, 0x80, RZ ;  /* 0x0000008000008810 */ /* 0x000fc60007ffe0ff */
[----:B------:R-:W-:-:S05]  /*0ed0*/  @!P0 IMAD.WIDE.U32 R4, R4, R5, c[0x0][0x190] ;  /* 0x0000640004048625 */ /* 0x000fca00078e0005 */
[----:B------:R1:W-:Y:S02]  /*0ee0*/  @!P0 STG.E.128 [R4.64], R20 ;  /* 0x0000001404008986 */ /* 0x0003e4000c101d04 */
.L_x_16569:
[----:B------:R-:W-:Y:S05]  /*0ef0*/  BSYNC B0 ;  /* 0x0000000000007941 */ /* 0x000fea0003800000 */
.L_x_16563:
        /* <DEDUP_REMOVED lines=8> */
.L_x_16570:
        /* <DEDUP_REMOVED lines=16> */
.L_x_17867:


//--------------------- .text._ZN2at6native29vectorized_elementwise_kernelILi8ENS0_13BUnaryFunctorIN3c107complexIdEES5_S5_NS0_15binary_internal10MulFunctorIS5_EEEESt5arrayIPcLm2EEEEviT0_T1_ --------------------------
	.section	.text._ZN2at6native29vectorized_elementwise_kernelILi8ENS0_13BUnaryFunctorIN3c107complexIdEES5_S5_NS0_15binary_internal10MulFunctorIS5_EEEESt5arrayIPcLm2EEEEviT0_T1_,"ax",@progbits
	.sectioninfo	@"SHI_REGISTERS=4"
	.align	128
        .global         _ZN2at6native29vectorized_elementwise_kernelILi8ENS0_13BUnaryFunctorIN3c107complexIdEES5_S5_NS0_15binary_internal10MulFunctorIS5_EEEESt5arrayIPcLm2EEEEviT0_T1_
        .type           _ZN2at6native29vectorized_elementwise_kernelILi8ENS0_13BUnaryFunctorIN3c107complexIdEES5_S5_NS0_15binary_internal10MulFunctorIS5_EEEESt5arrayIPcLm2EEEEviT0_T1_,@function
        .size           _ZN2at6native29vectorized_elementwise_kernelILi8ENS0_13BUnaryFunctorIN3c107complexIdEES5_S5_NS0_15binary_internal10MulFunctorIS5_EEEESt5arrayIPcLm2EEEEviT0_T1_,(.L_x_17868 - _ZN2at6native29vectorized_elementwise_kernelILi8ENS0_13BUnaryFunctorIN3c107complexIdEES5_S5_NS0_15binary_internal10MulFunctorIS5_EEEESt5arrayIPcLm2EEEEviT0_T1_)
        .other          _ZN2at6native29vectorized_elementwise_kernelILi8ENS0_13BUnaryFunctorIN3c107complexIdEES5_S5_NS0_15binary_internal10MulFunctorIS5_EEEESt5arrayIPcLm2EEEEviT0_T1_,@"STO_CUDA_ENTRY STV_DEFAULT"
_ZN2at6native29vectorized_elementwise_kernelILi8ENS0_13BUnaryFunctorIN3c107complexIdEES5_S5_NS0_15binary_internal10MulFunctorIS5_EEEESt5arrayIPcLm2EEEEviT0_T1_:
.text._ZN2at6native29vectorized_elementwise_kernelILi8ENS0_13BUnaryFunctorIN3c107complexIdEES5_S5_NS0_15binary_internal10MulFunctorIS5_EEEESt5arrayIPcLm2EEEEviT0_T1_:
[----:B------:R-:W-:Y:S02]  /*0000*/  MOV R1, c[0x0][0x28] ;  /* 0x00000a0000017a02 */ /* 0x000fe40000000f00 */
[----:B------:R-:W-:Y:S05]  /*0010*/  EXIT ;  /* 0x000000000000794d */ /* 0x000fea0003800000 */
.L_x_16571:
        /* <DEDUP_REMOVED lines=14> */
.L_x_17868:


//--------------------- .text._ZN2at6native18elementwise_kernelILi128ELi4EZNS0_15gpu_kernel_implINS0_13BUnaryFunctorIfffNS0_15binary_internal10MulFunctorIfEEEEEEvRNS_18TensorIteratorBaseERKT_EUliE_EEviT1_ --------------------------
	.section	.text._ZN2at6native18elementwise_kernelILi128ELi4EZNS0_15gpu_kernel_implINS0_13BUnaryFunctorIfffNS0_15binary_internal10MulFunctorIfEEEEEEvRNS_18TensorIteratorBaseERKT_EUliE_EEviT1_,"ax",@progbits
	.sectioninfo	@"SHI_REGISTERS=26"
	.align	128
        .global         _ZN2at6native18elementwise_kernelILi128ELi4EZNS0_15gpu_kernel_implINS0_13BUnaryFunctorIfffNS0_15binary_internal10MulFunctorIfEEEEEEvRNS_18TensorIteratorBaseERKT_EUliE_EEviT1_
        .type           _ZN2at6native18elementwise_kernelILi128ELi4EZNS0_15gpu_kernel_implINS0_13BUnaryFunctorIfffNS0_15binary_internal10MulFunctorIfEEEEEEvRNS_18TensorIteratorBaseERKT_EUliE_EEviT1_,@function
        .size           _ZN2at6native18elementwise_kernelILi128ELi4EZNS0_15gpu_kernel_implINS0_13BUnaryFunctorIfffNS0_15binary_internal10MulFunctorIfEEEEEEvRNS_18TensorIteratorBaseERKT_EUliE_EEviT1_,(.L_x_17869 - _ZN2at6native18elementwise_kernelILi128ELi4EZNS0_15gpu_kernel_implINS0_13BUnaryFunctorIfffNS0_15binary_internal10MulFunctorIfEEEEEEvRNS_18TensorIteratorBaseERKT_EUliE_EEviT1_)
        .other          _ZN2at6native18elementwise_kernelILi128ELi4EZNS0_15gpu_kernel_implINS0_13BUnaryFunctorIfffNS0_15binary_internal10MulFunctorIfEEEEEEvRNS_18TensorIteratorBaseERKT_EUliE_EEviT1_,@"STO_CUDA_ENTRY STV_DEFAULT"
_ZN2at6native18elementwise_kernelILi128ELi4EZNS0_15gpu_kernel_implINS0_13BUnaryFunctorIfffNS0_15binary_internal10MulFunctorIfEEEEEEvRNS_18TensorIteratorBaseERKT_EUliE_EEviT1_:
.text._ZN2at6native18elementwise_kernelILi128ELi4EZNS0_15gpu_kernel_implINS0_13BUnaryFunctorIfffNS0_15binary_internal10MulFunctorIfEEEEEEvRNS_18TensorIteratorBaseERKT_EUliE_EEviT1_:
        /* <DEDUP_REMOVED lines=237> */
.L_x_16574:
        /* <DEDUP_REMOVED lines=20> */
.L_x_16579:
[----:B------:R-:W2:Y:S02]  /*1010*/  LDG.E.U8 R0, [R2.64] ;  /* 0x0000002402007981 */ /* 0x000ea4000c1e1100 */
[----:B--2---:R-:W0:Y:S01]  /*1020*/  I2F.U16 R0, R0 ;  /* 0x0000000000007306 */ /* 0x004e220000101000 */
[----:B------:R-:W-:Y:S05]  /*1030*/  BRA `(.L_x_16581) ;  /* 0x00000ca000007947 */ /* 0x000fea0003800000 */
.L_x_16578:
        /* <DEDUP_REMOVED lines=9> */
.L_x_16583:
[----:B------:R-:W2:Y:S02]  /*10d0*/  LDG.E R0, [R2.64] ;  /* 0x0000002402007981 */ /* 0x000ea4000c1e1900 */
[----:B--2---:R-:W0:Y:S01]  /*10e0*/  I2F R0, R0 ;  /* 0x0000000000007306 */ /* 0x004e220000201400 */
[----:B------:R-:W-:Y:S05]  /*10f0*/  BRA `(.L_x_16581) ;  /* 0x00000be000007947 */ /* 0x000fea0003800000 */
.L_x_16582:
[----:B------:R-:W2:Y:S02]  /*1100*/  LDG.E.U16 R0, [R2.64] ;  /* 0x0000002402007981 */ /* 0x000ea4000c1e1500 */
[----:B--2---:R-:W0:Y:S01]  /*1110*/  I2F.S16 R0, R0 ;  /* 0x0000000000007306 */ /* 0x004e220000101400 */
[----:B------:R-:W-:Y:S05]  /*1120*/  BRA `(.L_x_16581) ;  /* 0x00000bb000007947 */ /* 0x000fea0003800000 */
.L_x_16577:
        /* <DEDUP_REMOVED lines=8> */
.L_x_16585:
[----:B------:R-:W2:Y:S02]  /*11b0*/  LDG.E.U16 R0, [R2.64] ;  /* 0x0000002402007981 */ /* 0x000ea4000c1e1500 */
[----:B--2---:R-:W-:Y:S01]  /*11c0*/  HADD2.F32 R0, -RZ, R0.H0_H0 ;  /* 0x20000000ff007230 */ /* 0x004fe20000004100 */
[----:B------:R-:W-:Y:S05]  /*11d0*/  BRA `(.L_x_16581) ;  /* 0x00000b0000007947 */ /* 0x000fea0003800000 */
.L_x_16584:
        /* <DEDUP_REMOVED lines=8> */
.L_x_16587:
[----:B------:R-:W2:Y:S02]  /*1260*/  LDG.E.U16 R0, [R2.64] ;  /* 0x0000002402007981 */ /* 0x000ea4000c1e1500 */
[----:B--2---:R-:W-:Y:S01]  /*1270*/  HADD2.F32 R0, -RZ, R0.H0_H0 ;  /* 0x20000000ff007230 */ /* 0x004fe20000004100 */
[----:B------:R-:W-:Y:S05]  /*1280*/  BRA `(.L_x_16581) ;  /* 0x00000a5000007947 */ /* 0x000fea0003800000 */
.L_x_16586:
[----:B------:R-:W2:Y:S02]  /*1290*/  LDG.E.64 R2, [R2.64] ;  /* 0x0000002402027981 */ /* 0x000ea4000c1e1b00 */
[----:B--2---:R-:W0:Y:S01]  /*12a0*/  F2F.F32.F64 R0, R2 ;  /* 0x0000000200007310 */ /* 0x004e220000301000 */
[----:B------:R-:W0:-:S14]  /*12b0*/  DSETP.GEU.AND P0, PT, |R2|, c[0x2][0x0], PT ;  /* 0x008000000200762a */ /* 0x000e1c0003f0e200 */
[----:B0-----:R-:W-:Y:S01]  /*12c0*/  @!P0 FMUL R0, R0, 1.175494350822287508e-38 ;  /* 0x0080000000008820 */ /* 0x001fe20000400000 */
[----:B------:R-:W-:Y:S05]  /*12d0*/  BRA `(.L_x_16581) ;  /* 0x00000a0000007947 */ /* 0x000fea0003800000 */
.L_x_16576:
        /* <DEDUP_REMOVED lines=12> */
.L_x_16590:
[----:B------:R-:W2:Y:S02]  /*13a0*/  LDG.E.64 R2, [R2.64] ;  /* 0x0000002402027981 */ /* 0x000ea4000c1e1b00 */
[----:B--2---:R-:W0:Y:S01]  /*13b0*/  F2F.F32.F64 R0, R2 ;  /* 0x0000000200007310 */ /* 0x004e220000301000 */
[----:B------:R-:W0:-:S14]  /*13c0*/  DSETP.GEU.AND P0, PT, |R2|, c[0x2][0x0], PT ;  /* 0x008000000200762a */ /* 0x000e1c0003f0e200 */
[----:B0-----:R-:W-:Y:S01]  /*13d0*/  @!P0 FMUL R0, R0, 1.175494350822287508e-38 ;  /* 0x0080000000008820 */ /* 0x001fe20000400000 */
[----:B------:R-:W-:Y:S05]  /*13e0*/  BRA `(.L_x_16581) ;  /* 0x000008f000007947 */ /* 0x000fea0003800000 */
.L_x_16589:
        /* <DEDUP_REMOVED lines=26> */
.L_x_16592:
        /* <DEDUP_REMOVED lines=13> */
.L_x_16591:
[----:B------:R-:W2:Y:S02]  /*1660*/  LDG.E.U16 R0, [R2.64] ;  /* 0x0000002402007981 */ /* 0x000ea4000c1e1500 */
[----:B--2---:R-:W-:Y:S01]  /*1670*/  PRMT R0, RZ, 0x5410, R0 ;  /* 0x00005410ff007816 */ /* 0x004fe20000000000 */
[----:B------:R-:W-:Y:S05]  /*1680*/  BRA `(.L_x_16581) ;  /* 0x0000065000007947 */ /* 0x000fea0003800000 */
.L_x_16588:
        /* <DEDUP_REMOVED lines=11> */
.L_x_16595:
        /* <DEDUP_REMOVED lines=20> */
.L_x_16597:
[----:B------:R-:W-:Y:S05]  /*1880*/  BSYNC B0 ;  /* 0x0000000000007941 */ /* 0x000fea0003800000 */
.L_x_16596:
[----:B------:R-:W-:Y:S01]  /*1890*/  LEA R3, R0, 0x3b800000, 0x17 ;  /* 0x3b80000000037811 */ /* 0x000fe200078eb8ff */
[----:B------:R-:W-:-:S05]  /*18a0*/  IMAD.SHL.U32 R0, R2, 0x100000, RZ ;  /* 0x0010000002007824 */ /* 0x000fca00078e00ff */
[----:B------:R-:W-:Y:S01]  /*18b0*/  LOP3.LUT R0, R3, R0, R4, 0xfe, !PT ;  /* 0x0000000003007212 */ /* 0x000fe200078efe04 */
[----:B------:R-:W-:Y:S05]  /*18c0*/  BRA `(.L_x_16581) ;  /* 0x0000041000007947 */ /* 0x000fea0003800000 */
.L_x_16594:
        /* <DEDUP_REMOVED lines=20> */
.L_x_16599:
[----:B------:R-:W-:Y:S05]  /*1a10*/  BSYNC B0 ;  /* 0x0000000000007941 */ /* 0x000fea0003800000 */
.L_x_16598:
[----:B------:R-:W-:Y:S01]  /*1a20*/  LEA R3, R0, 0x37800000, 0x17 ;  /* 0x3780000000037811 */ /* 0x000fe200078eb8ff */
[----:B------:R-:W-:-:S05]  /*1a30*/  IMAD.SHL.U32 R0, R2, 0x200000, RZ ;  /* 0x0020000002007824 */ /* 0x000fca00078e00ff */
[----:B------:R-:W-:Y:S01]  /*1a40*/  LOP3.LUT R0, R3, R0, R4, 0xfe, !PT ;  /* 0x0000000003007212 */ /* 0x000fe200078efe04 */
[----:B------:R-:W-:Y:S05]  /*1a50*/  BRA `(.L_x_16581) ;  /* 0x0000028000007947 */ /* 0x000fea0003800000 */
.L_x_16593:
        /* <DEDUP_REMOVED lines=14> */
.L_x_16580:
        /* <DEDUP_REMOVED lines=21> */
.L_x_16601:
[----:B------:R-:W2:Y:S02]  /*1c90*/  LDG.E.64 R2, [R2.64] ;  /* 0x0000002402027981 */ /* 0x000ea4000c1e1b00 */
[----:B--2---:R0:W1:Y:S01]  /*1ca0*/  I2F.U64 R0, R2 ;  /* 0x0000000200007312 */ /* 0x0040620000301000 */
[----:B------:R-:W-:Y:S05]  /*1cb0*/  BRA `(.L_x_16581) ;  /* 0x0000002000007947 */ /* 0x000fea0003800000 */
.L_x_16600:
[----:B------:R-:W2:Y:S02]  /*1cc0*/  LDG.E R0, [R2.64] ;  /* 0x0000002402007981 */ /* 0x000ea4000c1e1900 */
[----:B--2---:R-:W0:Y:S02]  /*1cd0*/  I2F.U32 R0, R0 ;  /* 0x0000000000007306 */ /* 0x004e240000201000 */
.L_x_16581:
[----:B------:R-:W-:Y:S05]  /*1ce0*/  BSYNC B6 ;  /* 0x0000000000067941 */ /* 0x000fea0003800000 */
.L_x_16575:
[----:B------:R-:W2:Y:S01]  /*1cf0*/  LDC.U8 R4, c[0x0][0x378] ;  /* 0x0000de00ff047b82 */ /* 0x000ea20000000000 */
[----:B01---5:R-:W-:Y:S01]  /*1d00*/  FMUL.FTZ R2, R0, c[0x0][0x374] ;  /* 0x0000dd0000027a20 */ /* 0x023fe20000410000 */
        /* <DEDUP_REMOVED lines=14> */
.L_x_16605:
[----:B------:R-:W0:Y:S02]  /*1df0*/  F2I.S64.TRUNC R2, R2 ;  /* 0x0000000200027311 */ /* 0x000e24000020d900 */
[----:B0-----:R-:W-:-:S05]  /*1e00*/  IMAD.MOV.U32 R5, RZ, RZ, R2 ;  /* 0x000000ffff057224 */ /* 0x001fca00078e0002 */
[----:B------:R0:W-:Y:S01]  /*1e10*/  STG.E.U8 [R16.64], R5 ;  /* 0x0000000510007986 */ /* 0x0001e2000c101124 */
[----:B------:R-:W-:Y:S05]  /*1e20*/  BRA `(.L_x_16607) ;  /* 0x00000d3000007947 */ /* 0x000fea0003800000 */
.L_x_16604:
        /* <DEDUP_REMOVED lines=9> */
.L_x_16609:
[----:B------:R-:W0:Y:S02]  /*1ec0*/  F2I.FTZ.TRUNC.NTZ R3, R2 ;  /* 0x0000000200037305 */ /* 0x000e24000021f100 */
[----:B0-----:R0:W-:Y:S01]  /*1ed0*/  STG.E [R16.64], R3 ;  /* 0x0000000310007986 */ /* 0x0011e2000c101924 */
[----:B------:R-:W-:Y:S05]  /*1ee0*/  BRA `(.L_x_16607) ;  /* 0x00000c7000007947 */ /* 0x000fea0003800000 */
.L_x_16608:
[----:B------:R-:W0:Y:S02]  /*1ef0*/  F2I.FTZ.TRUNC.NTZ R3, R2 ;  /* 0x0000000200037305 */ /* 0x000e24000021f100 */
[----:B0-----:R0:W-:Y:S01]  /*1f00*/  STG.E.U16 [R16.64], R3 ;  /* 0x0000000310007986 */ /* 0x0011e2000c101524 */
[----:B------:R-:W-:Y:S05]  /*1f10*/  BRA `(.L_x_16607) ;  /* 0x00000c4000007947 */ /* 0x000fea0003800000 */
.L_x_16603:
        /* <DEDUP_REMOVED lines=8> */
.L_x_16611:
[----:B------:R-:W-:-:S05]  /*1fa0*/  F2FP.PACK_AB R2, RZ, R2 ;  /* 0x00000002ff02723e */ /* 0x000fca00000000ff */
[----:B------:R0:W-:Y:S01]  /*1fb0*/  STG.E.U16 [R16.64], R2 ;  /* 0x0000000210007986 */ /* 0x0001e2000c101524 */
[----:B------:R-:W-:Y:S05]  /*1fc0*/  BRA `(.L_x_16607) ;  /* 0x00000b9000007947 */ /* 0x000fea0003800000 */
.L_x_16610:
        /* <DEDUP_REMOVED lines=9> */
.L_x_16613:
[----:B------:R-:W-:-:S04]  /*2060*/  F2FP.PACK_AB R3, RZ, R2 ;  /* 0x00000002ff03723e */ /* 0x000fc800000000ff */
[----:B------:R-:W-:-:S05]  /*2070*/  PRMT R3, R3, 0x5410, RZ ;  /* 0x0000541003037816 */ /* 0x000fca00000000ff */
[----:B------:R0:W-:Y:S01]  /*2080*/  STG.E [R16.64], R3 ;  /* 0x0000000310007986 */ /* 0x0001e2000c101924 */
[----:B------:R-:W-:Y:S05]  /*2090*/  BRA `(.L_x_16607) ;  /* 0x00000ac000007947 */ /* 0x000fea0003800000 */
.L_x_16612:
[----:B------:R-:W-:-:S06]  /*20a0*/  FMUL.FTZ R2, R2, 1 ;  /* 0x3f80000002027820 */ /* 0x000fcc0000410000 */
[----:B------:R-:W0:Y:S02]  /*20b0*/  F2F.F64.F32 R2, R2 ;  /* 0x0000000200027310 */ /* 0x000e240000201800 */
[----:B0-----:R0:W-:Y:S01]  /*20c0*/  STG.E.64 [R16.64], R2 ;  /* 0x0000000210007986 */ /* 0x0011e2000c101b24 */
[----:B------:R-:W-:Y:S05]  /*20d0*/  BRA `(.L_x_16607) ;  /* 0x00000a8000007947 */ /* 0x000fea0003800000 */
.L_x_16602:
        /* <DEDUP_REMOVED lines=12> */
.L_x_16616:
[----:B------:R-:W-:Y:S01]  /*21a0*/  FMUL.FTZ R4, R2, 1 ;  /* 0x3f80000002047820 */ /* 0x000fe20000410000 */
[----:B------:R-:W-:-:S05]  /*21b0*/  CS2R R6, SRZ ;  /* 0x0000000000067805 */ /* 0x000fca000001ff00 */
[----:B------:R-:W0:Y:S02]  /*21c0*/  F2F.F64.F32 R4, R4 ;  /* 0x0000000400047310 */ /* 0x000e240000201800 */
[----:B0-----:R0:W-:Y:S01]  /*21d0*/  STG.E.128 [R16.64], R4 ;  /* 0x0000000410007986 */ /* 0x0011e2000c101d24 */
[----:B------:R-:W-:Y:S05]  /*21e0*/  BRA `(.L_x_16607) ;  /* 0x0000097000007947 */ /* 0x000fea0003800000 */
.L_x_16615:
        /* <DEDUP_REMOVED lines=20> */
.L_x_16620:
[----:B------:R-:W-:Y:S05]  /*2330*/  BSYNC B0 ;  /* 0x0000000000007941 */ /* 0x000fea0003800000 */
.L_x_16619:
[----:B------:R-:W-:-:S05]  /*2340*/  LOP3.LUT R5, R0, R5, RZ, 0xfc, !PT ;  /* 0x0000000500057212 */ /* 0x000fca00078efcff */
[----:B------:R0:W-:Y:S01]  /*2350*/  STG.E.U8 [R16.64], R5 ;  /* 0x0000000510007986 */ /* 0x0001e2000c101124 */
[----:B------:R-:W-:Y:S05]  /*2360*/  BRA `(.L_x_16607) ;  /* 0x000007f000007947 */ /* 0x000fea0003800000 */
.L_x_16618:
        /* <DEDUP_REMOVED lines=12> */
.L_x_16622:
[----:B------:R-:W-:Y:S01]  /*2430*/  IMAD.MOV.U32 R0, RZ, RZ, 0x7f ;  /* 0x0000007fff007424 */ /* 0x000fe200078e00ff */
[----:B------:R-:W-:-:S04]  /*2440*/  ISETP.GT.U32.AND P0, PT, R4, 0x7f800000, PT ;  /* 0x7f8000000400780c */ /* 0x000fc80003f04070 */
[----:B------:R-:W-:-:S04]  /*2450*/  SEL R0, R0, 0x7c, P0 ;  /* 0x0000007c00007807 */ /* 0x000fc80000000000 */
.L_x_16623:
[----:B------:R-:W-:Y:S05]  /*2460*/  BSYNC B0 ;  /* 0x0000000000007941 */ /* 0x000fea0003800000 */
.L_x_16621:
[----:B------:R-:W-:-:S04]  /*2470*/  LOP3.LUT R2, R2, 0x80000000, RZ, 0xc0, !PT ;  /* 0x8000000002027812 */ /* 0x000fc800078ec0ff */
[----:B------:R-:W-:-:S04]  /*2480*/  SHF.R.U32.HI R3, RZ, 0x18, R2 ;  /* 0x00000018ff037819 */ /* 0x000fc80000011602 */
[----:B------:R-:W-:-:S05]  /*2490*/  LOP3.LUT R3, R0, R3, RZ, 0xfc, !PT ;  /* 0x0000000300037212 */ /* 0x000fca00078efcff */
[----:B------:R0:W-:Y:S01]  /*24a0*/  STG.E.U8 [R16.64], R3 ;  /* 0x0000000310007986 */ /* 0x0001e2000c101124 */
[----:B------:R-:W-:Y:S05]  /*24b0*/  BRA `(.L_x_16607) ;  /* 0x000006a000007947 */ /* 0x000fea0003800000 */
.L_x_16617:
[----:B------:R-:W-:-:S05]  /*24c0*/  F2FP.BF16.PACK_AB R2, RZ, R2 ;  /* 0x00000002ff02723e */ /* 0x000fca00000010ff */
[----:B------:R0:W-:Y:S01]  /*24d0*/  STG.E.U16 [R16.64], R2 ;  /* 0x0000000210007986 */ /* 0x0001e2000c101524 */
[----:B------:R-:W-:Y:S05]  /*24e0*/  BRA `(.L_x_16607) ;  /* 0x0000067000007947 */ /* 0x000fea0003800000 */
.L_x_16614:
        /* <DEDUP_REMOVED lines=11> */
.L_x_16626:
        /* <DEDUP_REMOVED lines=16> */
.L_x_16629:
[----:B------:R-:W-:-:S04]  /*26a0*/  LOP3.LUT R2, R2, 0x80000000, RZ, 0xc0, !PT ;  /* 0x8000000002027812 */ /* 0x000fc800078ec0ff */
[----:B------:R-:W-:-:S04]  /*26b0*/  SHF.R.U32.HI R3, RZ, 0x18, R2 ;  /* 0x00000018ff037819 */ /* 0x000fc80000011602 */
[----:B------:R-:W-:-:S04]  /*26c0*/  LOP3.LUT R0, R0, R3, RZ, 0xfc, !PT ;  /* 0x0000000300007212 */ /* 0x000fc800078efcff */
[----:B------:R-:W-:Y:S02]  /*26d0*/  PRMT R8, R0, 0x7610, R8 ;  /* 0x0000761000087816 */ /* 0x000fe40000000008 */
.L_x_16628:
[----:B------:R-:W-:Y:S05]  /*26e0*/  BSYNC B0 ;  /* 0x0000000000007941 */ /* 0x000fea0003800000 */
.L_x_16627:
[----:B------:R0:W-:Y:S01]  /*26f0*/  STG.E.U8 [R16.64], R8 ;  /* 0x0000000810007986 */ /* 0x0001e2000c101124 */
[----:B------:R-:W-:Y:S05]  /*2700*/  BRA `(.L_x_16607) ;  /* 0x0000045000007947 */ /* 0x000fea0003800000 */
.L_x_16625:
        /* <DEDUP_REMOVED lines=16> */
.L_x_16632:
[----:B------:R-:W-:-:S04]  /*2810*/  LOP3.LUT R2, R2, 0x80000000, RZ, 0xc0, !PT ;  /* 0x8000000002027812 */ /* 0x000fc800078ec0ff */
[----:B------:R-:W-:-:S04]  /*2820*/  SHF.R.U32.HI R3, RZ, 0x18, R2 ;  /* 0x00000018ff037819 */ /* 0x000fc80000011602 */
[----:B------:R-:W-:-:S04]  /*2830*/  LOP3.LUT R0, R0, R3, RZ, 0xfc, !PT ;  /* 0x0000000300007212 */ /* 0x000fc800078efcff */
[----:B------:R-:W-:Y:S02]  /*2840*/  PRMT R8, R0, 0x7610, R8 ;  /* 0x0000761000087816 */ /* 0x000fe40000000008 */
.L_x_16631:
[----:B------:R-:W-:Y:S05]  /*2850*/  BSYNC B0 ;  /* 0x0000000000007941 */ /* 0x000fea0003800000 */
.L_x_16630:
[----:B------:R0:W-:Y:S01]  /*2860*/  STG.E.U8 [R16.64], R8 ;  /* 0x0000000810007986 */ /* 0x0001e2000c101124 */
[----:B------:R-:W-:Y:S05]  /*2870*/  BRA `(.L_x_16607) ;  /* 0x000002e000007947 */ /* 0x000fea0003800000 */
.L_x_16624:
        /* <DEDUP_REMOVED lines=21> */
.L_x_16606:
        /* <DEDUP_REMOVED lines=20> */
.L_x_16634:
[----:B------:R-:W0:Y:S02]  /*2b10*/  F2I.U64.TRUNC R2, R2 ;  /* 0x0000000200027311 */ /* 0x000e24000020d800 */
[----:B0-----:R0:W-:Y:S01]  /*2b20*/  STG.E.64 [R16.64], R2 ;  /* 0x0000000210007986 */ /* 0x0011e2000c101b24 */
[----:B------:R-:W-:Y:S05]  /*2b30*/  BRA `(.L_x_16607) ;  /* 0x0000002000007947 */ /* 0x000fea0003800000 */
.L_x_16633:
[----:B------:R-:W0:Y:S02]  /*2b40*/  F2I.FTZ.U32.TRUNC.NTZ R3, R2 ;  /* 0x0000000200037305 */ /* 0x000e24000021f000 */
[----:B0-----:R0:W-:Y:S02]  /*2b50*/  STG.E [R16.64], R3 ;  /* 0x0000000310007986 */ /* 0x0011e4000c101924 */
.L_x_16607:
[----:B------:R-:W-:-:S05]  /*2b60*/  IMAD R18, R18, 0x200, R23 ;  /* 0x0000020012127824 */ /* 0x000fca00078e0217 */
[----:B------:R-:W-:Y:S02]  /*2b70*/  IADD3 R19, R18, 0x80, RZ ;  /* 0x0000008012137810 */ /* 0x000fe40007ffe0ff */
.L_x_16573:
[----:B------:R-:W-:Y:S05]  /*2b80*/  BSYNC B7 ;  /* 0x0000000000077941 */ /* 0x000fea0003800000 */
.L_x_16572:
        /* <DEDUP_REMOVED lines=231> */
.L_x_16637:
        /* <DEDUP_REMOVED lines=20> */
.L_x_16642:
[----:B------:R-:W2:Y:S02]  /*3b40*/  LDG.E.U8 R0, [R2.64] ;  /* 0x0000002402007981 */ /* 0x000ea4000c1e1100 */
[----:B--2---:R-:W0:Y:S01]  /*3b50*/  I2F.U16 R0, R0 ;  /* 0x0000000000007306 */ /* 0x004e220000101000 */
[----:B------:R-:W-:Y:S05]  /*3b60*/  BRA `(.L_x_16644) ;  /* 0x00000ca000007947 */ /* 0x000fea0003800000 */
.L_x_16641:
        /* <DEDUP_REMOVED lines=9> */
.L_x_16646:
[----:B------:R-:W2:Y:S02]  /*3c00*/  LDG.E R0, [R2.64] ;  /* 0x0000002402007981 */ /* 0x000ea4000c1e1900 */
[----:B--2---:R-:W0:Y:S01]  /*3c10*/  I2F R0, R0 ;  /* 0x0000000000007306 */ /* 0x004e220000201400 */
[----:B------:R-:W-:Y:S05]  /*3c20*/  BRA `(.L_x_16644) ;  /* 0x00000be000007947 */ /* 0x000fea0003800000 */
.L_x_16645:
[----:B------:R-:W2:Y:S02]  /*3c30*/  LDG.E.U16 R0, [R2.64] ;  /* 0x0000002402007981 */ /* 0x000ea4000c1e1500 */
[----:B--2---:R-:W0:Y:S01]  /*3c40*/  I2F.S16 R0, R0 ;  /* 0x0000000000007306 */ /* 0x004e220000101400 */
[----:B------:R-:W-:Y:S05]  /*3c50*/  BRA `(.L_x_16644) ;  /* 0x00000bb000007947 */ /* 0x000fea0003800000 */
.L_x_16640:
        /* <DEDUP_REMOVED lines=8> */
.L_x_16648:
[----:B------:R-:W2:Y:S02]  /*3ce0*/  LDG.E.U16 R0, [R2.64] ;  /* 0x0000002402007981 */ /* 0x000ea4000c1e1500 */
[----:B--2---:R-:W-:Y:S01]  /*3cf0*/  HADD2.F32 R0, -RZ, R0.H0_H0 ;  /* 0x20000000ff007230 */ /* 0x004fe20000004100 */
[----:B------:R-:W-:Y:S05]  /*3d00*/  BRA `(.L_x_16644) ;  /* 0x00000b0000007947 */ /* 0x000fea0003800000 */
.L_x_16647:
        /* <DEDUP_REMOVED lines=8> */
.L_x_16650:
[----:B------:R-:W2:Y:S02]  /*3d90*/  LDG.E.U16 R0, [R2.64] ;  /* 0x0000002402007981 */ /* 0x000ea4000c1e1500 */
[----:B--2---:R-:W-:Y:S01]  /*3da0*/  HADD2.F32 R0, -RZ, R0.H0_H0 ;  /* 0x20000000ff007230 */ /* 0x004fe20000004100 */
[----:B------:R-:W-:Y:S05]  /*3db0*/  BRA `(.L_x_16644) ;  /* 0x00000a5000007947 */ /* 0x000fea0003800000 */
.L_x_16649:
[----:B------:R-:W2:Y:S02]  /*3dc0*/  LDG.E.64 R2, [R2.64] ;  /* 0x0000002402027981 */ /* 0x000ea4000c1e1b00 */
[----:B--2---:R-:W0:Y:S01]  /*3dd0*/  F2F.F32.F64 R0, R2 ;  /* 0x0000000200007310 */ /* 0x004e220000301000 */
[----:B------:R-:W0:-:S14]  /*3de0*/  DSETP.GEU.AND P0, PT, |R2|, c[0x2][0x0], PT ;  /* 0x008000000200762a */ /* 0x000e1c0003f0e200 */
[----:B0-----:R-:W-:Y:S01]  /*3df0*/  @!P0 FMUL R0, R0, 1.175494350822287508e-38 ;  /* 0x0080000000008820 */ /* 0x001fe20000400000 */
[----:B------:R-:W-:Y:S05]  /*3e00*/  BRA `(.L_x_16644) ;  /* 0x00000a0000007947 */ /* 0x000fea0003800000 */
.L_x_16639:
        /* <DEDUP_REMOVED lines=12> */
.L_x_16653:
[----:B------:R-:W2:Y:S02]  /*3ed0*/  LDG.E.64 R2, [R2.64] ;  /* 0x0000002402027981 */ /* 0x000ea4000c1e1b00 */
[----:B--2---:R-:W0:Y:S01]  /*3ee0*/  F2F.F32.F64 R0, R2 ;  /* 0x0000000200007310 */ /* 0x004e220000301000 */
[----:B------:R-:W0:-:S14]  /*3ef0*/  DSETP.GEU.AND P0, PT, |R2|, c[0x2][0x0], PT ;  /* 0x008000000200762a */ /* 0x000e1c0003f0e200 */
[----:B0-----:R-:W-:Y:S01]  /*3f00*/  @!P0 FMUL R0, R0, 1.175494350822287508e-38 ;  /* 0x0080000000008820 */ /* 0x001fe20000400000 */
[----:B------:R-:W-:Y:S05]  /*3f10*/  BRA `(.L_x_16644) ;  /* 0x000008f000007947 */ /* 0x000fea0003800000 */
.L_x_16652:
        /* <DEDUP_REMOVED lines=26> */
.L_x_16655:
        /* <DEDUP_REMOVED lines=13> */
.L_x_16654:
[----:B------:R-:W2:Y:S02]  /*4190*/  LDG.E.U16 R0, [R2.64] ;  /* 0x0000002402007981 */ /* 0x000ea4000c1e1500 */
[----:B--2---:R-:W-:Y:S01]  /*41a0*/  PRMT R0, RZ, 0x5410, R0 ;  /* 0x00005410ff007816 */ /* 0x004fe20000000000 */
[----:B------:R-:W-:Y:S05]  /*41b0*/  BRA `(.L_x_16644) ;  /* 0x0000065000007947 */ /* 0x000fea0003800000 */
.L_x_16651:
        /* <DEDUP_REMOVED lines=11> */
.L_x_16658:
        /* <DEDUP_REMOVED lines=20> */
.L_x_16660:
[----:B------:R-:W-:Y:S05]  /*43b0*/  BSYNC B0 ;  /* 0x0000000000007941 */ /* 0x000fea0003800000 */
.L_x_16659:
[----:B------:R-:W-:Y:S01]  /*43c0*/  LEA R3, R0, 0x3b800000, 0x17 ;  /* 0x3b80000000037811 */ /* 0x000fe200078eb8ff */
[----:B------:R-:W-:-:S05]  /*43d0*/  IMAD.SHL.U32 R0, R2, 0x100000, RZ ;  /* 0x0010000002007824 */ /* 0x000fca00078e00ff */
[----:B------:R-:W-:Y:S01]  /*43e0*/  LOP3.LUT R0, R3, R0, R4, 0xfe, !PT ;  /* 0x0000000003007212 */ /* 0x000fe200078efe04 */
[----:B------:R-:W-:Y:S05]  /*43f0*/  BRA `(.L_x_16644) ;  /* 0x0000041000007947 */ /* 0x000fea0003800000 */
.L_x_16657:
        /* <DEDUP_REMOVED lines=20> */
.L_x_16662:
[----:B------:R-:W-:Y:S05]  /*4540*/  BSYNC B0 ;  /* 0x0000000000007941 */ /* 0x000fea0003800000 */
.L_x_16661:
[----:B------:R-:W-:Y:S01]  /*4550*/  LEA R3, R0, 0x37800000, 0x17 ;  /* 0x3780000000037811 */ /* 0x000fe200078eb8ff */
[----:B------:R-:W-:-:S05]  /*4560*/  IMAD.SHL.U32 R0, R2, 0x200000, RZ ;  /* 0x0020000002007824 */ /* 0x000fca00078e00ff */
[----:B------:R-:W-:Y:S01]  /*4570*/  LOP3.LUT R0, R3, R0, R4, 0xfe, !PT ;  /* 0x0000000003007212 */ /* 0x000fe200078efe04 */
[----:B------:R-:W-:Y:S05]  /*4580*/  BRA `(.L_x_16644) ;  /* 0x0000028000007947 */ /* 0x000fea0003800000 */
.L_x_16656:
        /* <DEDUP_REMOVED lines=14> */
.L_x_16643:
        /* <DEDUP_REMOVED lines=21> */
.L_x_16664:
[----:B------:R-:W2:Y:S02]  /*47c0*/  LDG.E.64 R2, [R2.64] ;  /* 0x0000002402027981 */ /* 0x000ea4000c1e1b00 */
[----:B--2---:R0:W1:Y:S01]  /*47d0*/  I2F.U64 R0, R2 ;  /* 0x0000000200007312 */ /* 0x0040620000301000 */
[----:B------:R-:W-:Y:S05]  /*47e0*/  BRA `(.L_x_16644) ;  /* 0x0000002000007947 */ /* 0x000fea0003800000 */
.L_x_16663:
[----:B------:R-:W2:Y:S02]  /*47f0*/  LDG.E R0, [R2.64] ;  /* 0x0000002402007981 */ /* 0x000ea4000c1e1900 */
[----:B--2---:R-:W0:Y:S02]  /*4800*/  I2F.U32 R0, R0 ;  /* 0x0000000000007306 */ /* 0x004e240000201000 */
.L_x_16644:
[----:B------:R-:W-:Y:S05]  /*4810*/  BSYNC B6 ;  /* 0x0000000000067941 */ /* 0x000fea0003800000 */
.L_x_16638:
        /* <DEDUP_REMOVED lines=16> */
.L_x_16668:
[----:B------:R-:W0:Y:S02]  /*4920*/  F2I.S64.TRUNC R2, R2 ;  /* 0x0000000200027311 */ /* 0x000e24000020d900 */
[----:B0-----:R-:W-:-:S05]  /*4930*/  IMAD.MOV.U32 R5, RZ, RZ, R2 ;  /* 0x000000ffff057224 */ /* 0x001fca00078e0002 */
[----:B------:R0:W-:Y:S01]  /*4940*/  STG.E.U8 [R16.64], R5 ;  /* 0x0000000510007986 */ /* 0x0001e2000c101124 */
[----:B------:R-:W-:Y:S05]  /*4950*/  BRA `(.L_x_16670) ;  /* 0x00000d3000007947 */ /* 0x000fea0003800000 */
.L_x_16667:
        /* <DEDUP_REMOVED lines=9> */
.L_x_16672:
[----:B------:R-:W0:Y:S02]  /*49f0*/  F2I.FTZ.TRUNC.NTZ R3, R2 ;  /* 0x0000000200037305 */ /* 0x000e24000021f100 */
[----:B0-----:R0:W-:Y:S01]  /*4a00*/  STG.E [R16.64], R3 ;  /* 0x0000000310007986 */ /* 0x0011e2000c101924 */
[----:B------:R-:W-:Y:S05]  /*4a10*/  BRA `(.L_x_16670) ;  /* 0x00000c7000007947 */ /* 0x000fea0003800000 */
.L_x_16671:
[----:B------:R-:W0:Y:S02]  /*4a20*/  F2I.FTZ.TRUNC.NTZ R3, R2 ;  /* 0x0000000200037305 */ /* 0x000e24000021f100 */
[----:B0-----:R0:W-:Y:S01]  /*4a30*/  STG.E.U16 [R16.64], R3 ;  /* 0x0000000310007986 */ /* 0x0011e2000c101524 */
[----:B------:R-:W-:Y:S05]  /*4a40*/  BRA `(.L_x_16670) ;  /* 0x00000c4000007947 */ /* 0x000fea0003800000 */
.L_x_16666:
        /* <DEDUP_REMOVED lines=8> */
.L_x_16674:
[----:B------:R-:W-:-:S05]  /*4ad0*/  F2FP.PACK_AB R2, RZ, R2 ;  /* 0x00000002ff02723e */ /* 0x000fca00000000ff */
[----:B------:R0:W-:Y:S01]  /*4ae0*/  STG.E.U16 [R16.64], R2 ;  /* 0x0000000210007986 */ /* 0x0001e2000c101524 */
[----:B------:R-:W-:Y:S05]  /*4af0*/  BRA `(.L_x_16670) ;  /* 0x00000b9000007947 */ /* 0x000fea0003800000 */
.L_x_16673:
        /* <DEDUP_REMOVED lines=9> */
.L_x_16676:
[----:B------:R-:W-:-:S04]  /*4b90*/  F2FP.PACK_AB R3, RZ, R2 ;  /* 0x00000002ff03723e */ /* 0x000fc800000000ff */
[----:B------:R-:W-:-:S05]  /*4ba0*/  PRMT R3, R3, 0x5410, RZ ;  /* 0x0000541003037816 */ /* 0x000fca00000000ff */
[----:B------:R0:W-:Y:S01]  /*4bb0*/  STG.E [R16.64], R3 ;  /* 0x0000000310007986 */ /* 0x0001e2000c101924 */
[----:B------:R-:W-:Y:S05]  /*4bc0*/  BRA `(.L_x_16670) ;  /* 0x00000ac000007947 */ /* 0x000fea0003800000 */
.L_x_16675:
[----:B------:R-:W-:-:S06]  /*4bd0*/  FMUL.FTZ R2, R2, 1 ;  /* 0x3f80000002027820 */ /* 0x000fcc0000410000 */
[----:B------:R-:W0:Y:S02]  /*4be0*/  F2F.F64.F32 R2, R2 ;  /* 0x0000000200027310 */ /* 0x000e240000201800 */
[----:B0-----:R0:W-:Y:S01]  /*4bf0*/  STG.E.64 [R16.64], R2 ;  /* 0x0000000210007986 */ /* 0x0011e2000c101b24 */
[----:B------:R-:W-:Y:S05]  /*4c00*/  BRA `(.L_x_16670) ;  /* 0x00000a8000007947 */ /* 0x000fea0003800000 */
.L_x_16665:
        /* <DEDUP_REMOVED lines=12> */
.L_x_16679:
[----:B------:R-:W-:Y:S01]  /*4cd0*/  FMUL.FTZ R4, R2, 1 ;  /* 0x3f80000002047820 */ /* 0x000fe20000410000 */
[----:B------:R-:W-:-:S05]  /*4ce0*/  CS2R R6, SRZ ;  /* 0x0000000000067805 */ /* 0x000fca000001ff00 */
[----:B------:R-:W0:Y:S02]  /*4cf0*/  F2F.F64.F32 R4, R4 ;  /* 0x0000000400047310 */ /* 0x000e240000201800 */
[----:B0-----:R0:W-:Y:S01]  /*4d00*/  STG.E.128 [R16.64], R4 ;  /* 0x0000000410007986 */ /* 0x0011e2000c101d24 */
[----:B------:R-:W-:Y:S05]  /*4d10*/  BRA `(.L_x_16670) ;  /* 0x0000097000007947 */ /* 0x000fea0003800000 */
.L_x_16678:
        /* <DEDUP_REMOVED lines=20> */
.L_x_16683:
[----:B------:R-:W-:Y:S05]  /*4e60*/  BSYNC B0 ;  /* 0x0000000000007941 */ /* 0x000fea0003800000 */
.L_x_16682:
[----:B------:R-:W-:-:S05]  /*4e70*/  LOP3.LUT R5, R0, R5, RZ, 0xfc, !PT ;  /* 0x0000000500057212 */ /* 0x000fca00078efcff */
[----:B------:R0:W-:Y:S01]  /*4e80*/  STG.E.U8 [R16.64], R5 ;  /* 0x0000000510007986 */ /* 0x0001e2000c101124 */
[----:B------:R-:W-:Y:S05]  /*4e90*/  BRA `(.L_x_16670) ;  /* 0x000007f000007947 */ /* 0x000fea0003800000 */
.L_x_16681:
        /* <DEDUP_REMOVED lines=12> */
.L_x_16685:
[----:B------:R-:W-:Y:S01]  /*4f60*/  IMAD.MOV.U32 R0, RZ, RZ, 0x7f ;  /* 0x0000007fff007424 */ /* 0x000fe200078e00ff */
[----:B------:R-:W-:-:S04]  /*4f70*/  ISETP.GT.U32.AND P0, PT, R4, 0x7f800000, PT ;  /* 0x7f8000000400780c */ /* 0x000fc80003f04070 */
[----:B------:R-:W-:-:S04]  /*4f80*/  SEL R0, R0, 0x7c, P0 ;  /* 0x0000007c00007807 */ /* 0x000fc80000000000 */
.L_x_16686:
[----:B------:R-:W-:Y:S05]  /*4f90*/  BSYNC B0 ;  /* 0x0000000000007941 */ /* 0x000fea0003800000 */
.L_x_16684:
[----:B------:R-:W-:-:S04]  /*4fa0*/  LOP3.LUT R2, R2, 0x80000000, RZ, 0xc0, !PT ;  /* 0x8000000002027812 */ /* 0x000fc800078ec0ff */
[----:B------:R-:W-:-:S04]  /*4fb0*/  SHF.R.U32.HI R3, RZ, 0x18, R2 ;  /* 0x00000018ff037819 */ /* 0x000fc80000011602 */
[----:B------:R-:W-:-:S05]  /*4fc0*/  LOP3.LUT R3, R0, R3, RZ, 0xfc, !PT ;  /* 0x0000000300037212 */ /* 0x000fca00078efcff */
[----:B------:R0:W-:Y:S01]  /*4fd0*/  STG.E.U8 [R16.64], R3 ;  /* 0x0000000310007986 */ /* 0x0001e2000c101124 */
[----:B------:R-:W-:Y:S05]  /*4fe0*/  BRA `(.L_x_16670) ;  /* 0x000006a000007947 */ /* 0x000fea0003800000 */
.L_x_16680:
[----:B------:R-:W-:-:S05]  /*4ff0*/  F2FP.BF16.PACK_AB R2, RZ, R2 ;  /* 0x00000002ff02723e */ /* 0x000fca00000010ff */
[----:B------:R0:W-:Y:S01]  /*5000*/  STG.E.U16 [R16.64], R2 ;  /* 0x0000000210007986 */ /* 0x0001e2000c101524 */
[----:B------:R-:W-:Y:S05]  /*5010*/  BRA `(.L_x_16670) ;  /* 0x0000067000007947 */ /* 0x000fea0003800000 */
.L_x_16677:
        /* <DEDUP_REMOVED lines=11> */
.L_x_16689:
        /* <DEDUP_REMOVED lines=16> */
.L_x_16692:
[----:B------:R-:W-:-:S04]  /*51d0*/  LOP3.LUT R2, R2, 0x80000000, RZ, 0xc0, !PT ;  /* 0x8000000002027812 */ /* 0x000fc800078ec0ff */
[----:B------:R-:W-:-:S04]  /*51e0*/  SHF.R.U32.HI R3, RZ, 0x18, R2 ;  /* 0x00000018ff037819 */ /* 0x000fc80000011602 */
[----:B------:R-:W-:-:S04]  /*51f0*/  LOP3.LUT R0, R0, R3, RZ, 0xfc, !PT ;  /* 0x0000000300007212 */ /* 0x000fc800078efcff */
[----:B------:R-:W-:Y:S02]  /*5200*/  PRMT R8, R0, 0x7610, R8 ;  /* 0x0000761000087816 */ /* 0x000fe40000000008 */
.L_x_16691:
[----:B------:R-:W-:Y:S05]  /*5210*/  BSYNC B0 ;  /* 0x0000000000007941 */ /* 0x000fea0003800000 */
.L_x_16690:
[----:B------:R0:W-:Y:S01]  /*5220*/  STG.E.U8 [R16.64], R8 ;  /* 0x0000000810007986 */ /* 0x0001e2000c101124 */
[----:B------:R-:W-:Y:S05]  /*5230*/  BRA `(.L_x_16670) ;  /* 0x0000045000007947 */ /* 0x000fea0003800000 */
.L_x_16688:
        /* <DEDUP_REMOVED lines=16> */
.L_x_16695:
[----:B------:R-:W-:-:S04]  /*5340*/  LOP3.LUT R2, R2, 0x80000000, RZ, 0xc0, !PT ;  /* 0x8000000002027812 */ /* 0x000fc800078ec0ff */
[----:B------:R-:W-:-:S04]  /*5350*/  SHF.R.U32.HI R3, RZ, 0x18, R2 ;  /* 0x00000018ff037819 */ /* 0x000fc80000011602 */
[----:B------:R-:W-:-:S04]  /*5360*/  LOP3.LUT R0, R0, R3, RZ, 0xfc, !PT ;  /* 0x0000000300007212 */ /* 0x000fc800078efcff */
[----:B------:R-:W-:Y:S02]  /*5370*/  PRMT R8, R0, 0x7610, R8 ;  /* 0x0000761000087816 */ /* 0x000fe40000000008 */
.L_x_16694:
[----:B------:R-:W-:Y:S05]  /*5380*/  BSYNC B0 ;  /* 0x0000000000007941 */ /* 0x000fea0003800000 */
.L_x_16693:
[----:B------:R0:W-:Y:S01]  /*5390*/  STG.E.U8 [R16.64], R8 ;  /* 0x0000000810007986 */ /* 0x0001e2000c101124 */
[----:B------:R-:W-:Y:S05]  /*53a0*/  BRA `(.L_x_16670) ;  /* 0x000002e000007947 */ /* 0x000fea0003800000 */
.L_x_16687:
        /* <DEDUP_REMOVED lines=21> */
.L_x_16669:
        /* <DEDUP_REMOVED lines=20> */
.L_x_16697:
[----:B------:R-:W0:Y:S02]  /*5640*/  F2I.U64.TRUNC R2, R2 ;  /* 0x0000000200027311 */ /* 0x000e24000020d800 */
[----:B0-----:R0:W-:Y:S01]  /*5650*/  STG.E.64 [R16.64], R2 ;  /* 0x0000000210007986 */ /* 0x0011e2000c101b24 */
[----:B------:R-:W-:Y:S05]  /*5660*/  BRA `(.L_x_16670) ;  /* 0x0000002000007947 */ /* 0x000fea0003800000 */
.L_x_16696:
[----:B------:R-:W0:Y:S02]  /*5670*/  F2I.FTZ.U32.TRUNC.NTZ R3, R2 ;  /* 0x0000000200037305 */ /* 0x000e24000021f000 */
[----:B0-----:R0:W-:Y:S02]  /*5680*/  STG.E [R16.64], R3 ;  /* 0x0000000310007986 */ /* 0x0011e4000c101924 */
.L_x_16670:
        /* <DEDUP_REMOVED lines=231> */
.L_x_16698:
        /* <DEDUP_REMOVED lines=20> */
.L_x_16703:
[----:B------:R-:W2:Y:S02]  /*6640*/  LDG.E.U8 R0, [R2.64] ;  /* 0x0000002402007981 */ /* 0x000ea4000c1e1100 */
[----:B--2---:R-:W0:Y:S01]  /*6650*/  I2F.U16 R0, R0 ;  /* 0x0000000000007306 */ /* 0x004e220000101000 */
[----:B------:R-:W-:Y:S05]  /*6660*/  BRA `(.L_x_16705) ;  /* 0x00000ca000007947 */ /* 0x000fea0003800000 */
.L_x_16702:
        /* <DEDUP_REMOVED lines=9> */
.L_x_16707:
[----:B------:R-:W2:Y:S02]  /*6700*/  LDG.E R0, [R2.64] ;  /* 0x0000002402007981 */ /* 0x000ea4000c1e1900 */
[----:B--2---:R-:W0:Y:S01]  /*6710*/  I2F R0, R0 ;  /* 0x0000000000007306 */ /* 0x004e220000201400 */
[----:B------:R-:W-:Y:S05]  /*6720*/  BRA `(.L_x_16705) ;  /* 0x00000be000007947 */ /* 0x000fea0003800000 */
.L_x_16706:
[----:B------:R-:W2:Y:S02]  /*6730*/  LDG.E.U16 R0, [R2.64] ;  /* 0x0000002402007981 */ /* 0x000ea4000c1e1500 */
[----:B--2---:R-:W0:Y:S01]  /*6740*/  I2F.S16 R0, R0 ;  /* 0x0000000000007306 */ /* 0x004e220000101400 */
[----:B------:R-:W-:Y:S05]  /*6750*/  BRA `(.L_x_16705) ;  /* 0x00000bb000007947 */ /* 0x000fea0003800000 */
.L_x_16701:
        /* <DEDUP_REMOVED lines=8> */
.L_x_16709:
[----:B------:R-:W2:Y:S02]  /*67e0*/  LDG.E.U16 R0, [R2.64] ;  /* 0x0000002402007981 */ /* 0x000ea4000c1e1500 */
[----:B--2---:R-:W-:Y:S01]  /*67f0*/  HADD2.F32 R0, -RZ, R0.H0_H0 ;  /* 0x20000000ff007230 */ /* 0x004fe20000004100 */
[----:B------:R-:W-:Y:S05]  /*6800*/  BRA `(.L_x_16705) ;  /* 0x00000b0000007947 */ /* 0x000fea0003800000 */
.L_x_16708:
        /* <DEDUP_REMOVED lines=8> */
.L_x_16711:
[----:B------:R-:W2:Y:S02]  /*6890*/  LDG.E.U16 R0, [R2.64] ;  /* 0x0000002402007981 */ /* 0x000ea4000c1e1500 */
[----:B--2---:R-:W-:Y:S01]  /*68a0*/  HADD2.F32 R0, -RZ, R0.H0_H0 ;  /* 0x20000000ff007230 */ /* 0x004fe20000004100 */
[----:B------:R-:W-:Y:S05]  /*68b0*/  BRA `(.L_x_16705) ;  /* 0x00000a5000007947 */ /* 0x000fea0003800000 */
.L_x_16710:
[----:B------:R-:W2:Y:S02]  /*68c0*/  LDG.E.64 R2, [R2.64] ;  /* 0x0000002402027981 */ /* 0x000ea4000c1e1b00 */
[----:B--2---:R-:W0:Y:S01]  /*68d0*/  F2F.F32.F64 R0, R2 ;  /* 0x0000000200007310 */ /* 0x004e220000301000 */
[----:B------:R-:W0:-:S14]  /*68e0*/  DSETP.GEU.AND P0, PT, |R2|, c[0x2][0x0], PT ;  /* 0x008000000200762a */ /* 0x000e1c0003f0e200 */
[----:B0-----:R-:W-:Y:S01]  /*68f0*/  @!P0 FMUL R0, R0, 1.175494350822287508e-38 ;  /* 0x0080000000008820 */ /* 0x001fe20000400000 */
[----:B------:R-:W-:Y:S05]  /*6900*/  BRA `(.L_x_16705) ;  /* 0x00000a0000007947 */ /* 0x000fea0003800000 */
.L_x_16700:
        /* <DEDUP_REMOVED lines=12> */
.L_x_16714:
[----:B------:R-:W2:Y:S02]  /*69d0*/  LDG.E.64 R2, [R2.64] ;  /* 0x0000002402027981 */ /* 0x000ea4000c1e1b00 */
[----:B--2---:R-:W0:Y:S01]  /*69e0*/  F2F.F32.F64 R0, R2 ;  /* 0x0000000200007310 */ /* 0x004e220000301000 */
[----:B------:R-:W0:-:S14]  /*69f0*/  DSETP.GEU.AND P0, PT, |R2|, c[0x2][0x0], PT ;  /* 0x008000000200762a */ /* 0x000e1c0003f0e200 */
[----:B0-----:R-:W-:Y:S01]  /*6a00*/  @!P0 FMUL R0, R0, 1.175494350822287508e-38 ;  /* 0x0080000000008820 */ /* 0x001fe20000400000 */
[----:B------:R-:W-:Y:S05]  /*6a10*/  BRA `(.L_x_16705) ;  /* 0x000008f000007947 */ /* 0x000fea0003800000 */
.L_x_16713:
        /* <DEDUP_REMOVED lines=26> */
.L_x_16716:
        /* <DEDUP_REMOVED lines=13> */
.L_x_16715:
[----:B------:R-:W2:Y:S02]  /*6c90*/  LDG.E.U16 R0, [R2.64] ;  /* 0x0000002402007981 */ /* 0x000ea4000c1e1500 */
[----:B--2---:R-:W-:Y:S01]  /*6ca0*/  PRMT R0, RZ, 0x5410, R0 ;  /* 0x00005410ff007816 */ /* 0x004fe20000000000 */
[----:B------:R-:W-:Y:S05]  /*6cb0*/  BRA `(.L_x_16705) ;  /* 0x0000065000007947 */ /* 0x000fea0003800000 */
.L_x_16712:
        /* <DEDUP_REMOVED lines=11> */
.L_x_16719:
        /* <DEDUP_REMOVED lines=20> */
.L_x_16721:
[----:B------:R-:W-:Y:S05]  /*6eb0*/  BSYNC B0 ;  /* 0x0000000000007941 */ /* 0x000fea0003800000 */
.L_x_16720:
[----:B------:R-:W-:Y:S01]  /*6ec0*/  LEA R3, R0, 0x3b800000, 0x17 ;  /* 0x3b80000000037811 */ /* 0x000fe200078eb8ff */
[----:B------:R-:W-:-:S05]  /*6ed0*/  IMAD.SHL.U32 R0, R2, 0x100000, RZ ;  /* 0x0010000002007824 */ /* 0x000fca00078e00ff */
[----:B------:R-:W-:Y:S01]  /*6ee0*/  LOP3.LUT R0, R3, R0, R4, 0xfe, !PT ;  /* 0x0000000003007212 */ /* 0x000fe200078efe04 */
[----:B------:R-:W-:Y:S05]  /*6ef0*/  BRA `(.L_x_16705) ;  /* 0x0000041000007947 */ /* 0x000fea0003800000 */
.L_x_16718:
        /* <DEDUP_REMOVED lines=20> */
.L_x_16723:
[----:B------:R-:W-:Y:S05]  /*7040*/  BSYNC B0 ;  /* 0x0000000000007941 */ /* 0x000fea0003800000 */
.L_x_16722:
[----:B------:R-:W-:Y:S01]  /*7050*/  LEA R3, R0, 0x37800000, 0x17 ;  /* 0x3780000000037811 */ /* 0x000fe200078eb8ff */
[----:B------:R-:W-:-:S05]  /*7060*/  IMAD.SHL.U32 R0, R2, 0x200000, RZ ;  /* 0x0020000002007824 */ /* 0x000fca00078e00ff */
[----:B------:R-:W-:Y:S01]  /*7070*/  LOP3.LUT R0, R3, R0, R4, 0xfe, !PT ;  /* 0x0000000003007212 */ /* 0x000fe200078efe04 */
[----:B------:R-:W-:Y:S05]  /*7080*/  BRA `(.L_x_16705) ;  /* 0x0000028000007947 */ /* 0x000fea0003800000 */
.L_x_16717:
        /* <DEDUP_REMOVED lines=14> */
.L_x_16704:
        /* <DEDUP_REMOVED lines=21> */
.L_x_16725:
[----:B------:R-:W2:Y:S02]  /*72c0*/  LDG.E.64 R2, [R2.64] ;  /* 0x0000002402027981 */ /* 0x000ea4000c1e1b00 */
[----:B--2---:R0:W1:Y:S01]  /*72d0*/  I2F.U64 R0, R2 ;  /* 0x0000000200007312 */ /* 0x0040620000301000 */
[----:B------:R-:W-:Y:S05]  /*72e0*/  BRA `(.L_x_16705) ;  /* 0x0000002000007947 */ /* 0x000fea0003800000 */
.L_x_16724:
[----:B------:R-:W2:Y:S02]  /*72f0*/  LDG.E R0, [R2.64] ;  /* 0x0000002402007981 */ /* 0x000ea4000c1e1900 */
[----:B--2---:R-:W0:Y:S02]  /*7300*/  I2F.U32 R0, R0 ;  /* 0x0000000000007306 */ /* 0x004e240000201000 */
.L_x_16705:
[----:B------:R-:W-:Y:S05]  /*7310*/  BSYNC B6 ;  /* 0x0000000000067941 */ /* 0x000fea0003800000 */
.L_x_16699:
        /* <DEDUP_REMOVED lines=16> */
.L_x_16729:
[----:B------:R-:W0:Y:S02]  /*7420*/  F2I.S64.TRUNC R2, R2 ;  /* 0x0000000200027311 */ /* 0x000e24000020d900 */
[----:B0-----:R-:W-:-:S05]  /*7430*/  IMAD.MOV.U32 R5, RZ, RZ, R2 ;  /* 0x000000ffff057224 */ /* 0x001fca00078e0002 */
[----:B------:R0:W-:Y:S01]  /*7440*/  STG.E.U8 [R16.64], R5 ;  /* 0x0000000510007986 */ /* 0x0001e2000c101124 */
[----:B------:R-:W-:Y:S05]  /*7450*/  BRA `(.L_x_16731) ;  /* 0x00000d3000007947 */ /* 0x000fea0003800000 */
.L_x_16728:
        /* <DEDUP_REMOVED lines=9> */
.L_x_16733:
[----:B------:R-:W0:Y:S02]  /*74f0*/  F2I.FTZ.TRUNC.NTZ R3, R2 ;  /* 0x0000000200037305 */ /* 0x000e24000021f100 */
[----:B0-----:R0:W-:Y:S01]  /*7500*/  STG.E [R16.64], R3 ;  /* 0x0000000310007986 */ /* 0x0011e2000c101924 */
[----:B------:R-:W-:Y:S05]  /*7510*/  BRA `(.L_x_16731) ;  /* 0x00000c7000007947 */ /* 0x000fea0003800000 */
.L_x_16732:
[----:B------:R-:W0:Y:S02]  /*7520*/  F2I.FTZ.TRUNC.NTZ R3, R2 ;  /* 0x0000000200037305 */ /* 0x000e24000021f100 */
[----:B0-----:R0:W-:Y:S01]  /*7530*/  STG.E.U16 [R16.64], R3 ;  /* 0x0000000310007986 */ /* 0x0011e2000c101524 */
[----:B------:R-:W-:Y:S05]  /*7540*/  BRA `(.L_x_16731) ;  /* 0x00000c4000007947 */ /* 0x000fea0003800000 */
.L_x_16727:
        /* <DEDUP_REMOVED lines=8> */
.L_x_16735:
[----:B------:R-:W-:-:S05]  /*75d0*/  F2FP.PACK_AB R2, RZ, R2 ;  /* 0x00000002ff02723e */ /* 0x000fca00000000ff */
[----:B------:R0:W-:Y:S01]  /*75e0*/  STG.E.U16 [R16.64], R2 ;  /* 0x0000000210007986 */ /* 0x0001e2000c101524 */
[----:B------:R-:W-:Y:S05]  /*75f0*/  BRA `(.L_x_16731) ;  /* 0x00000b9000007947 */ /* 0x000fea0003800000 */
.L_x_16734:
        /* <DEDUP_REMOVED lines=9> */
.L_x_16737:
[----:B------:R-:W-:-:S04]  /*7690*/  F2FP.PACK_AB R3, RZ, R2 ;  /* 0x00000002ff03723e */ /* 0x000fc800000000ff */
[----:B------:R-:W-:-:S05]  /*76a0*/  PRMT R3, R3, 0x5410, RZ ;  /* 0x0000541003037816 */ /* 0x000fca00000000ff */
[----:B------:R0:W-:Y:S01]  /*76b0*/  STG.E [R16.64], R3 ;  /* 0x0000000310007986 */ /* 0x0001e2000c101924 */
[----:B------:R-:W-:Y:S05]  /*76c0*/  BRA `(.L_x_16731) ;  /* 0x00000ac000007947 */ /* 0x000fea0003800000 */
.L_x_16736:
[----:B------:R-:W-:-:S06]  /*76d0*/  FMUL.FTZ R2, R2, 1 ;  /* 0x3f80000002027820 */ /* 0x000fcc0000410000 */
[----:B------:R-:W0:Y:S02]  /*76e0*/  F2F.F64.F32 R2, R2 ;  /* 0x0000000200027310 */ /* 0x000e240000201800 */
[----:B0-----:R0:W-:Y:S01]  /*76f0*/  STG.E.64 [R16.64], R2 ;  /* 0x0000000210007986 */ /* 0x0011e2000c101b24 */
[----:B------:R-:W-:Y:S05]  /*7700*/  BRA `(.L_x_16731) ;  /* 0x00000a8000007947 */ /* 0x000fea0003800000 */
.L_x_16726:
        /* <DEDUP_REMOVED lines=12> */
.L_x_16740:
[----:B------:R-:W-:Y:S01]  /*77d0*/  FMUL.FTZ R4, R2, 1 ;  /* 0x3f80000002047820 */ /* 0x000fe20000410000 */
[----:B------:R-:W-:-:S05]  /*77e0*/  CS2R R6, SRZ ;  /* 0x0000000000067805 */ /* 0x000fca000001ff00 */
[----:B------:R-:W0:Y:S02]  /*77f0*/  F2F.F64.F32 R4, R4 ;  /* 0x0000000400047310 */ /* 0x000e240000201800 */
[----:B0-----:R0:W-:Y:S01]  /*7800*/  STG.E.128 [R16.64], R4 ;  /* 0x0000000410007986 */ /* 0x0011e2000c101d24 */
[----:B------:R-:W-:Y:S05]  /*7810*/  BRA `(.L_x_16731) ;  /* 0x0000097000007947 */ /* 0x000fea0003800000 */
.L_x_16739:
        /* <DEDUP_REMOVED lines=20> */
.L_x_16744:
[----:B------:R-:W-:Y:S05]  /*7960*/  BSYNC B0 ;  /* 0x0000000000007941 */ /* 0x000fea0003800000 */
.L_x_16743:
[----:B------:R-:W-:-:S05]  /*7970*/  LOP3.LUT R5, R0, R5, RZ, 0xfc, !PT ;  /* 0x0000000500057212 */ /* 0x000fca00078efcff */
[----:B------:R0:W-:Y:S01]  /*7980*/  STG.E.U8 [R16.64], R5 ;  /* 0x0000000510007986 */ /* 0x0001e2000c101124 */
[----:B------:R-:W-:Y:S05]  /*7990*/  BRA `(.L_x_16731) ;  /* 0x000007f000007947 */ /* 0x000fea0003800000 */
.L_x_16742:
        /* <DEDUP_REMOVED lines=12> */
.L_x_16746:
[----:B------:R-:W-:Y:S01]  /*7a60*/  IMAD.MOV.U32 R0, RZ, RZ, 0x7f ;  /* 0x0000007fff007424 */ /* 0x000fe200078e00ff */
[----:B------:R-:W-:-:S04]  /*7a70*/  ISETP.GT.U32.AND P0, PT, R4, 0x7f800000, PT ;  /* 0x7f8000000400780c */ /* 0x000fc80003f04070 */
[----:B------:R-:W-:-:S04]  /*7a80*/  SEL R0, R0, 0x7c, P0 ;  /* 0x0000007c00007807 */ /* 0x000fc80000000000 */
.L_x_16747:
[----:B------:R-:W-:Y:S05]  /*7a90*/  BSYNC B0 ;  /* 0x0000000000007941 */ /* 0x000fea0003800000 */
.L_x_16745:
[----:B------:R-:W-:-:S04]  /*7aa0*/  LOP3.LUT R2, R2, 0x80000000, RZ, 0xc0, !PT ;  /* 0x8000000002027812 */ /* 0x000fc800078ec0ff */
[----:B------:R-:W-:-:S04]  /*7ab0*/  SHF.R.U32.HI R3, RZ, 0x18, R2 ;  /* 0x00000018ff037819 */ /* 0x000fc80000011602 */
[----:B------:R-:W-:-:S05]  /*7ac0*/  LOP3.LUT R3, R0, R3, RZ, 0xfc, !PT ;  /* 0x0000000300037212 */ /* 0x000fca00078efcff */
[----:B------:R0:W-:Y:S01]  /*7ad0*/  STG.E.U8 [R16.64], R3 ;  /* 0x0000000310007986 */ /* 0x0001e2000c101124 */
[----:B------:R-:W-:Y:S05]  /*7ae0*/  BRA `(.L_x_16731) ;  /* 0x000006a000007947 */ /* 0x000fea0003800000 */
.L_x_16741:
[----:B------:R-:W-:-:S05]  /*7af0*/  F2FP.BF16.PACK_AB R2, RZ, R2 ;  /* 0x00000002ff02723e */ /* 0x000fca00000010ff */
[----:B------:R0:W-:Y:S01]  /*7b00*/  STG.E.U16 [R16.64], R2 ;  /* 0x0000000210007986 */ /* 0x0001e2000c101524 */
[----:B------:R-:W-:Y:S05]  /*7b10*/  BRA `(.L_x_16731) ;  /* 0x0000067000007947 */ /* 0x000fea0003800000 */
.L_x_16738:
        /* <DEDUP_REMOVED lines=11> */
.L_x_16750:
        /* <DEDUP_REMOVED lines=16> */
.L_x_16753:
[----:B------:R-:W-:-:S04]  /*7cd0*/  LOP3.LUT R2, R2, 0x80000000, RZ, 0xc0, !PT ;  /* 0x8000000002027812 */ /* 0x000fc800078ec0ff */
[----:B------:R-:W-:-:S04]  /*7ce0*/  SHF.R.U32.HI R3, RZ, 0x18, R2 ;  /* 0x00000018ff037819 */ /* 0x000fc80000011602 */
[----:B------:R-:W-:-:S04]  /*7cf0*/  LOP3.LUT R0, R0, R3, RZ, 0xfc, !PT ;  /* 0x0000000300007212 */ /* 0x000fc800078efcff */
[----:B------:R-:W-:Y:S02]  /*7d00*/  PRMT R8, R0, 0x7610, R8 ;  /* 0x0000761000087816 */ /* 0x000fe40000000008 */
.L_x_16752:
[----:B------:R-:W-:Y:S05]  /*7d10*/  BSYNC B0 ;  /* 0x0000000000007941 */ /* 0x000fea0003800000 */
.L_x_16751:
[----:B------:R0:W-:Y:S01]  /*7d20*/  STG.E.U8 [R16.64], R8 ;  /* 0x0000000810007986 */ /* 0x0001e2000c101124 */
[----:B------:R-:W-:Y:S05]  /*7d30*/  BRA `(.L_x_16731) ;  /* 0x0000045000007947 */ /* 0x000fea0003800000 */
.L_x_16749:
        /* <DEDUP_REMOVED lines=16> */
.L_x_16756:
[----:B------:R-:W-:-:S04]  /*7e40*/  LOP3.LUT R2, R2, 0x80000000, RZ, 0xc0, !PT ;  /* 0x8000000002027812 */ /* 0x000fc800078ec0ff */
[----:B------:R-:W-:-:S04]  /*7e50*/  SHF.R.U32.HI R3, RZ, 0x18, R2 ;  /* 0x00000018ff037819 */ /* 0x000fc80000011602 */
[----:B------:R-:W-:-:S04]  /*7e60*/  LOP3.LUT R0, R0, R3, RZ, 0xfc, !PT ;  /* 0x0000000300007212 */ /* 0x000fc800078efcff */
[----:B------:R-:W-:Y:S02]  /*7e70*/  PRMT R8, R0, 0x7610, R8 ;  /* 0x0000761000087816 */ /* 0x000fe40000000008 */
.L_x_16755:
[----:B------:R-:W-:Y:S05]  /*7e80*/  BSYNC B0 ;  /* 0x0000000000007941 */ /* 0x000fea0003800000 */
.L_x_16754:
[----:B------:R0:W-:Y:S01]  /*7e90*/  STG.E.U8 [R16.64], R8 ;  /* 0x0000000810007986 */ /* 0x0001e2000c101124 */
[----:B------:R-:W-:Y:S05]  /*7ea0*/  BRA `(.L_x_16731) ;  /* 0x000002e000007947 */ /* 0x000fea0003800000 */
.L_x_16748:
        /* <DEDUP_REMOVED lines=21> */
.L_x_16730:
        /* <DEDUP_REMOVED lines=20> */
.L_x_16758:
[----:B------:R-:W0:Y:S02]  /*8140*/  F2I.U64.TRUNC R2, R2 ;  /* 0x0000000200027311 */ /* 0x000e24000020d800 */
[----:B0-----:R0:W-:Y:S01]  /*8150*/  STG.E.64 [R16.64], R2 ;  /* 0x0000000210007986 */ /* 0x0011e2000c101b24 */
[----:B------:R-:W-:Y:S05]  /*8160*/  BRA `(.L_x_16731) ;  /* 0x0000002000007947 */ /* 0x000fea0003800000 */
.L_x_16757:
[----:B------:R-:W0:Y:S02]  /*8170*/  F2I.FTZ.U32.TRUNC.NTZ R3, R2 ;  /* 0x0000000200037305 */ /* 0x000e24000021f000 */
[----:B0-----:R0:W-:Y:S02]  /*8180*/  STG.E [R16.64], R3 ;  /* 0x0000000310007986 */ /* 0x0011e4000c101924 */
.L_x_16731:
[----:B------:R-:W-:Y:S02]  /*8190*/  IADD3 R19, R19, 0x80, RZ ;  /* 0x0000008013137810 */ /* 0x000fe40007ffe0ff */
.L_x_16636:
[----:B------:R-:W-:Y:S05]  /*81a0*/  BSYNC B7 ;  /* 0x0000000000077941 */ /* 0x000fea0003800000 */
.L_x_16635:
        /* <DEDUP_REMOVED lines=230> */
.L_x_16759:
        /* <DEDUP_REMOVED lines=20> */
.L_x_16764:
[----:B------:R-:W2:Y:S02]  /*9150*/  LDG.E.U8 R0, [R2.64] ;  /* 0x0000002402007981 */ /* 0x000ea4000c1e1100 */
[----:B--2---:R-:W0:Y:S01]  /*9160*/  I2F.U16 R0, R0 ;  /* 0x0000000000007306 */ /* 0x004e220000101000 */
[----:B------:R-:W-:Y:S05]  /*9170*/  BRA `(.L_x_16766) ;  /* 0x00000ca000007947 */ /* 0x000fea0003800000 */
.L_x_16763:
        /* <DEDUP_REMOVED lines=9> */
.L_x_16768:
[----:B------:R-:W2:Y:S02]  /*9210*/  LDG.E R0, [R2.64] ;  /* 0x0000002402007981 */ /* 0x000ea4000c1e1900 */
[----:B--2---:R-:W0:Y:S01]  /*9220*/  I2F R0, R0 ;  /* 0x0000000000007306 */ /* 0x004e220000201400 */
[----:B------:R-:W-:Y:S05]  /*9230*/  BRA `(.L_x_16766) ;  /* 0x00000be000007947 */ /* 0x000fea0003800000 */
.L_x_16767:
[----:B------:R-:W2:Y:S02]  /*9240*/  LDG.E.U16 R0, [R2.64] ;  /* 0x0000002402007981 */ /* 0x000ea4000c1e1500 */
[----:B--2---:R-:W0:Y:S01]  /*9250*/  I2F.S16 R0, R0 ;  /* 0x0000000000007306 */ /* 0x004e220000101400 */
[----:B------:R-:W-:Y:S05]  /*9260*/  BRA `(.L_x_16766) ;  /* 0x00000bb000007947 */ /* 0x000fea0003800000 */
.L_x_16762:
        /* <DEDUP_REMOVED lines=8> */
.L_x_16770:
[----:B------:R-:W2:Y:S02]  /*92f0*/  LDG.E.U16 R0, [R2.64] ;  /* 0x0000002402007981 */ /* 0x000ea4000c1e1500 */
[----:B--2---:R-:W-:Y:S01]  /*9300*/  HADD2.F32 R0, -RZ, R0.H0_H0 ;  /* 0x20000000ff007230 */ /* 0x004fe20000004100 */
[----:B------:R-:W-:Y:S05]  /*9310*/  BRA `(.L_x_16766) ;  /* 0x00000b0000007947 */ /* 0x000fea0003800000 */
.L_x_16769:
        /* <DEDUP_REMOVED lines=8> */
.L_x_16772:
[----:B------:R-:W2:Y:S02]  /*93a0*/  LDG.E.U16 R0, [R2.64] ;  /* 0x0000002402007981 */ /* 0x000ea4000c1e1500 */
[----:B--2---:R-:W-:Y:S01]  /*93b0*/  HADD2.F32 R0, -RZ, R0.H0_H0 ;  /* 0x20000000ff007230 */ /* 0x004fe20000004100 */
[----:B------:R-:W-:Y:S05]  /*93c0*/  BRA `(.L_x_16766) ;  /* 0x00000a5000007947 */ /* 0x000fea0003800000 */
.L_x_16771:
[----:B------:R-:W2:Y:S02]  /*93d0*/  LDG.E.64 R2, [R2.64] ;  /* 0x0000002402027981 */ /* 0x000ea4000c1e1b00 */
[----:B--2---:R-:W0:Y:S01]  /*93e0*/  F2F.F32.F64 R0, R2 ;  /* 0x0000000200007310 */ /* 0x004e220000301000 */
[----:B------:R-:W0:-:S14]  /*93f0*/  DSETP.GEU.AND P0, PT, |R2|, c[0x2][0x0], PT ;  /* 0x008000000200762a */ /* 0x000e1c0003f0e200 */
[----:B0-----:R-:W-:Y:S01]  /*9400*/  @!P0 FMUL R0, R0, 1.175494350822287508e-38 ;  /* 0x0080000000008820 */ /* 0x001fe20000400000 */
[----:B------:R-:W-:Y:S05]  /*9410*/  BRA `(.L_x_16766) ;  /* 0x00000a0000007947 */ /* 0x000fea0003800000 */
.L_x_16761:
        /* <DEDUP_REMOVED lines=12> */
.L_x_16775:
[----:B------:R-:W2:Y:S02]  /*94e0*/  LDG.E.64 R2, [R2.64] ;  /* 0x0000002402027981 */ /* 0x000ea4000c1e1b00 */
[----:B--2---:R-:W0:Y:S01]  /*94f0*/  F2F.F32.F64 R0, R2 ;  /* 0x0000000200007310 */ /* 0x004e220000301000 */
[----:B------:R-:W0:-:S14]  /*9500*/  DSETP.GEU.AND P0, PT, |R2|, c[0x2][0x0], PT ;  /* 0x008000000200762a */ /* 0x000e1c0003f0e200 */
[----:B0-----:R-:W-:Y:S01]  /*9510*/  @!P0 FMUL R0, R0, 1.175494350822287508e-38 ;  /* 0x0080000000008820 */ /* 0x001fe20000400000 */
[----:B------:R-:W-:Y:S05]  /*9520*/  BRA `(.L_x_16766) ;  /* 0x000008f000007947 */ /* 0x000fea0003800000 */
.L_x_16774:
        /* <DEDUP_REMOVED lines=26> */
.L_x_16777:
        /* <DEDUP_REMOVED lines=13> */
.L_x_16776:
[----:B------:R-:W2:Y:S02]  /*97a0*/  LDG.E.U16 R0, [R2.64] ;  /* 0x0000002402007981 */ /* 0x000ea4000c1e1500 */
[----:B--2---:R-:W-:Y:S01]  /*97b0*/  PRMT R0, RZ, 0x5410, R0 ;  /* 0x00005410ff007816 */ /* 0x004fe20000000000 */
[----:B------:R-:W-:Y:S05]  /*97c0*/  BRA `(.L_x_16766) ;  /* 0x0000065000007947 */ /* 0x000fea0003800000 */
.L_x_16773:
        /* <DEDUP_REMOVED lines=11> */
.L_x_16780:
        /* <DEDUP_REMOVED lines=20> */
.L_x_16782:
[----:B------:R-:W-:Y:S05]  /*99c0*/  BSYNC B0 ;  /* 0x0000000000007941 */ /* 0x000fea0003800000 */
.L_x_16781:
[----:B------:R-:W-:Y:S01]  /*99d0*/  LEA R3, R0, 0x3b800000, 0x17 ;  /* 0x3b80000000037811 */ /* 0x000fe200078eb8ff */
[----:B------:R-:W-:-:S05]  /*99e0*/  IMAD.SHL.U32 R0, R2, 0x100000, RZ ;  /* 0x0010000002007824 */ /* 0x000fca00078e00ff */
[----:B------:R-:W-:Y:S01]  /*99f0*/  LOP3.LUT R0, R3, R0, R4, 0xfe, !PT ;  /* 0x0000000003007212 */ /* 0x000fe200078efe04 */
[----:B------:R-:W-:Y:S05]  /*9a00*/  BRA `(.L_x_16766) ;  /* 0x0000041000007947 */ /* 0x000fea0003800000 */
.L_x_16779:
        /* <DEDUP_REMOVED lines=20> */
.L_x_16784:
[----:B------:R-:W-:Y:S05]  /*9b50*/  BSYNC B0 ;  /* 0x0000000000007941 */ /* 0x000fea0003800000 */
.L_x_16783:
[----:B------:R-:W-:Y:S01]  /*9b60*/  LEA R3, R0, 0x37800000, 0x17 ;  /* 0x3780000000037811 */ /* 0x000fe200078eb8ff */
[----:B------:R-:W-:-:S05]  /*9b70*/  IMAD.SHL.U32 R0, R2, 0x200000, RZ ;  /* 0x0020000002007824 */ /* 0x000fca00078e00ff */
[----:B------:R-:W-:Y:S01]  /*9b80*/  LOP3.LUT R0, R3, R0, R4, 0xfe, !PT ;  /* 0x0000000003007212 */ /* 0x000fe200078efe04 */
[----:B------:R-:W-:Y:S05]  /*9b90*/  BRA `(.L_x_16766) ;  /* 0x0000028000007947 */ /* 0x000fea0003800000 */
.L_x_16778:
        /* <DEDUP_REMOVED lines=14> */
.L_x_16765:
        /* <DEDUP_REMOVED lines=21> */
.L_x_16786:
[----:B------:R-:W2:Y:S02]  /*9dd0*/  LDG.E.64 R2, [R2.64] ;  /* 0x0000002402027981 */ /* 0x000ea4000c1e1b00 */
[----:B--2---:R0:W1:Y:S01]  /*9de0*/  I2F.U64 R0, R2 ;  /* 0x0000000200007312 */ /* 0x0040620000301000 */
[----:B------:R-:W-:Y:S05]  /*9df0*/  BRA `(.L_x_16766) ;  /* 0x0000002000007947 */ /* 0x000fea0003800000 */
.L_x_16785:
[----:B------:R-:W2:Y:S02]  /*9e00*/  LDG.E R0, [R2.64] ;  /* 0x0000002402007981 */ /* 0x000ea4000c1e1900 */
[----:B--2---:R-:W0:Y:S02]  /*9e10*/  I2F.U32 R0, R0 ;  /* 0x0000000000007306 */ /* 0x004e240000201000 */
.L_x_16766:
[----:B------:R-:W-:Y:S05]  /*9e20*/  BSYNC B6 ;  /* 0x0000000000067941 */ /* 0x000fea0003800000 */
.L_x_16760:
        /* <DEDUP_REMOVED lines=16> */
.L_x_16790:
[----:B------:R-:W0:Y:S02]  /*9f30*/  F2I.S64.TRUNC R2, R2 ;  /* 0x0000000200027311 */ /* 0x000e24000020d900 */
[----:B0-----:R-:W-:-:S05]  /*9f40*/  IMAD.MOV.U32 R5, RZ, RZ, R2 ;  /* 0x000000ffff057224 */ /* 0x001fca00078e0002 */
[----:B------:R-:W-:Y:S01]  /*9f50*/  STG.E.U8 [R16.64], R5 ;  /* 0x0000000510007986 */ /* 0x000fe2000c101124 */
[----:B------:R-:W-:Y:S05]  /*9f60*/  EXIT ;  /* 0x000000000000794d */ /* 0x000fea0003800000 */
.L_x_16789:
        /* <DEDUP_REMOVED lines=9> */
.L_x_16793:
[----:B------:R-:W0:Y:S02]  /*a000*/  F2I.FTZ.TRUNC.NTZ R3, R2 ;  /* 0x0000000200037305 */ /* 0x000e24000021f100 */
[----:B0-----:R-:W-:Y:S01]  /*a010*/  STG.E [R16.64], R3 ;  /* 0x0000000310007986 */ /* 0x001fe2000c101924 */
[----:B------:R-:W-:Y:S05]  /*a020*/  EXIT ;  /* 0x000000000000794d */ /* 0x000fea0003800000 */
.L_x_16792:
[----:B------:R-:W0:Y:S02]  /*a030*/  F2I.FTZ.TRUNC.NTZ R3, R2 ;  /* 0x0000000200037305 */ /* 0x000e24000021f100 */
[----:B0-----:R-:W-:Y:S01]  /*a040*/  STG.E.U16 [R16.64], R3 ;  /* 0x0000000310007986 */ /* 0x001fe2000c101524 */
[----:B------:R-:W-:Y:S05]  /*a050*/  EXIT ;  /* 0x000000000000794d */ /* 0x000fea0003800000 */
.L_x_16788:
        /* <DEDUP_REMOVED lines=8> */
.L_x_16795:
[----:B------:R-:W-:-:S05]  /*a0e0*/  F2FP.PACK_AB R2, RZ, R2 ;  /* 0x00000002ff02723e */ /* 0x000fca00000000ff */
[----:B------:R-:W-:Y:S01]  /*a0f0*/  STG.E.U16 [R16.64], R2 ;  /* 0x0000000210007986 */ /* 0x000fe2000c101524 */
[----:B------:R-:W-:Y:S05]  /*a100*/  EXIT ;  /* 0x000000000000794d */ /* 0x000fea0003800000 */
.L_x_16794:
        /* <DEDUP_REMOVED lines=9> */
.L_x_16797:
[----:B------:R-:W-:-:S04]  /*a1a0*/  F2FP.PACK_AB R3, RZ, R2 ;  /* 0x00000002ff03723e */ /* 0x000fc800000000ff */
[----:B------:R-:W-:-:S05]  /*a1b0*/  PRMT R3, R3, 0x5410, RZ ;  /* 0x0000541003037816 */ /* 0x000fca00000000ff */
[----:B------:R-:W-:Y:S01]  /*a1c0*/  STG.E [R16.64], R3 ;  /* 0x0000000310007986 */ /* 0x000fe2000c101924 */
[----:B------:R-:W-:Y:S05]  /*a1d0*/  EXIT ;  /* 0x000000000000794d */ /* 0x000fea0003800000 */
.L_x_16796:
[----:B------:R-:W-:-:S06]  /*a1e0*/  FMUL.FTZ R2, R2, 1 ;  /* 0x3f80000002027820 */ /* 0x000fcc0000410000 */
[----:B------:R-:W0:Y:S02]  /*a1f0*/  F2F.F64.F32 R2, R2 ;  /* 0x0000000200027310 */ /* 0x000e240000201800 */
[----:B0-----:R-:W-:Y:S01]  /*a200*/  STG.E.64 [R16.64], R2 ;  /* 0x0000000210007986 */ /* 0x001fe2000c101b24 */
[----:B------:R-:W-:Y:S05]  /*a210*/  EXIT ;  /* 0x000000000000794d */ /* 0x000fea0003800000 */
.L_x_16787:
        /* <DEDUP_REMOVED lines=12> */
.L_x_16800:
[----:B------:R-:W-:Y:S01]  /*a2e0*/  FMUL.FTZ R4, R2, 1 ;  /* 0x3f80000002047820 */ /* 0x000fe20000410000 */
[----:B------:R-:W-:-:S05]  /*a2f0*/  CS2R R6, SRZ ;  /* 0x0000000000067805 */ /* 0x000fca000001ff00 */
[----:B------:R-:W0:Y:S02]  /*a300*/  F2F.F64.F32 R4, R4 ;  /* 0x0000000400047310 */ /* 0x000e240000201800 */
[----:B0-----:R-:W-:Y:S01]  /*a310*/  STG.E.128 [R16.64], R4 ;  /* 0x0000000410007986 */ /* 0x001fe2000c101d24 */
[----:B------:R-:W-:Y:S05]  /*a320*/  EXIT ;  /* 0x000000000000794d */ /* 0x000fea0003800000 */
.L_x_16799:
        /* <DEDUP_REMOVED lines=20> */
.L_x_16804:
[----:B------:R-:W-:Y:S05]  /*a470*/  BSYNC B0 ;  /* 0x0000000000007941 */ /* 0x000fea0003800000 */
.L_x_16803:
[----:B------:R-:W-:-:S05]  /*a480*/  LOP3.LUT R5, R0, R5, RZ, 0xfc, !PT ;  /* 0x0000000500057212 */ /* 0x000fca00078efcff */
[----:B------:R-:W-:Y:S01]  /*a490*/  STG.E.U8 [R16.64], R5 ;  /* 0x0000000510007986 */ /* 0x000fe2000c101124 */
[----:B------:R-:W-:Y:S05]  /*a4a0*/  EXIT ;  /* 0x000000000000794d */ /* 0x000fea0003800000 */
.L_x_16802:
        /* <DEDUP_REMOVED lines=12> */
.L_x_16806:
[----:B------:R-:W-:Y:S01]  /*a570*/  IMAD.MOV.U32 R0, RZ, RZ, 0x7f ;  /* 0x0000007fff007424 */ /* 0x000fe200078e00ff */
[----:B------:R-:W-:-:S04]  /*a580*/  ISETP.GT.U32.AND P0, PT, R4, 0x7f800000, PT ;  /* 0x7f8000000400780c */ /* 0x000fc80003f04070 */
[----:B------:R-:W-:-:S04]  /*a590*/  SEL R0, R0, 0x7c, P0 ;  /* 0x0000007c00007807 */ /* 0x000fc80000000000 */
.L_x_16807:
[----:B------:R-:W-:Y:S05]  /*a5a0*/  BSYNC B0 ;  /* 0x0000000000007941 */ /* 0x000fea0003800000 */
.L_x_16805:
[----:B------:R-:W-:-:S04]  /*a5b0*/  LOP3.LUT R2, R2, 0x80000000, RZ, 0xc0, !PT ;  /* 0x8000000002027812 */ /* 0x000fc800078ec0ff */
[----:B------:R-:W-:-:S04]  /*a5c0*/  SHF.R.U32.HI R3, RZ, 0x18, R2 ;  /* 0x00000018ff037819 */ /* 0x000fc80000011602 */
[----:B------:R-:W-:-:S05]  /*a5d0*/  LOP3.LUT R3, R0, R3, RZ, 0xfc, !PT ;  /* 0x0000000300037212 */ /* 0x000fca00078efcff */
[----:B------:R-:W-:Y:S01]  /*a5e0*/  STG.E.U8 [R16.64], R3 ;  /* 0x0000000310007986 */ /* 0x000fe2000c101124 */
[----:B------:R-:W-:Y:S05]  /*a5f0*/  EXIT ;  /* 0x000000000000794d */ /* 0x000fea0003800000 */
.L_x_16801:
[----:B------:R-:W-:-:S05]  /*a600*/  F2FP.BF16.PACK_AB R2, RZ, R2 ;  /* 0x00000002ff02723e */ /* 0x000fca00000010ff */
[----:B------:R-:W-:Y:S01]  /*a610*/  STG.E.U16 [R16.64], R2 ;  /* 0x0000000210007986 */ /* 0x000fe2000c101524 */
[----:B------:R-:W-:Y:S05]  /*a620*/  EXIT ;  /* 0x000000000000794d */ /* 0x000fea0003800000 */
.L_x_16798:
        /* <DEDUP_REMOVED lines=11> */
.L_x_16810:
        /* <DEDUP_REMOVED lines=16> */
.L_x_16813:
[----:B------:R-:W-:-:S04]  /*a7e0*/  LOP3.LUT R2, R2, 0x80000000, RZ, 0xc0, !PT ;  /* 0x8000000002027812 */ /* 0x000fc800078ec0ff */
[----:B------:R-:W-:-:S04]  /*a7f0*/  SHF.R.U32.HI R3, RZ, 0x18, R2 ;  /* 0x00000018ff037819 */ /* 0x000fc80000011602 */
[----:B------:R-:W-:-:S04]  /*a800*/  LOP3.LUT R0, R0, R3, RZ, 0xfc, !PT ;  /* 0x0000000300007212 */ /* 0x000fc800078efcff */
[----:B------:R-:W-:Y:S02]  /*a810*/  PRMT R8, R0, 0x7610, R8 ;  /* 0x0000761000087816 */ /* 0x000fe40000000008 */
.L_x_16812:
[----:B------:R-:W-:Y:S05]  /*a820*/  BSYNC B0 ;  /* 0x0000000000007941 */ /* 0x000fea0003800000 */
.L_x_16811:
[----:B------:R-:W-:Y:S01]  /*a830*/  STG.E.U8 [R16.64], R8 ;  /* 0x0000000810007986 */ /* 0x000fe2000c101124 */
[----:B------:R-:W-:Y:S05]  /*a840*/  EXIT ;  /* 0x000000000000794d */ /* 0x000fea0003800000 */
.L_x_16809:
        /* <DEDUP_REMOVED lines=16> */
.L_x_16816:
[----:B------:R-:W-:-:S04]  /*a950*/  LOP3.LUT R2, R2, 0x80000000, RZ, 0xc0, !PT ;  /* 0x8000000002027812 */ /* 0x000fc800078ec0ff */
[----:B------:R-:W-:-:S04]  /*a960*/  SHF.R.U32.HI R3, RZ, 0x18, R2 ;  /* 0x00000018ff037819 */ /* 0x000fc80000011602 */
[----:B------:R-:W-:-:S04]  /*a970*/  LOP3.LUT R0, R0, R3, RZ, 0xfc, !PT ;  /* 0x0000000300007212 */ /* 0x000fc800078efcff */
[----:B------:R-:W-:Y:S02]  /*a980*/  PRMT R8, R0, 0x7610, R8 ;  /* 0x0000761000087816 */ /* 0x000fe40000000008 */
.L_x_16815:
[----:B------:R-:W-:Y:S05]  /*a990*/  BSYNC B0 ;  /* 0x0000000000007941 */ /* 0x000fea0003800000 */
.L_x_16814:
[----:B------:R-:W-:Y:S01]  /*a9a0*/  STG.E.U8 [R16.64], R8 ;  /* 0x0000000810007986 */ /* 0x000fe2000c101124 */
[----:B------:R-:W-:Y:S05]  /*a9b0*/  EXIT ;  /* 0x000000000000794d */ /* 0x000fea0003800000 */
.L_x_16808:
        /* <DEDUP_REMOVED lines=21> */
.L_x_16791:
        /* <DEDUP_REMOVED lines=20> */
.L_x_16818:
[----:B------:R-:W0:Y:S02]  /*ac50*/  F2I.U64.TRUNC R2, R2 ;  /* 0x0000000200027311 */ /* 0x000e24000020d800 */
[----:B0-----:R-:W-:Y:S01]  /*ac60*/  STG.E.64 [R16.64], R2 ;  /* 0x0000000210007986 */ /* 0x001fe2000c101b24 */
[----:B------:R-:W-:Y:S05]  /*ac70*/  EXIT ;  /* 0x000000000000794d */ /* 0x000fea0003800000 */
.L_x_16817:
[----:B------:R-:W0:Y:S02]  /*ac80*/  F2I.FTZ.U32.TRUNC.NTZ R3, R2 ;  /* 0x0000000200037305 */ /* 0x000e24000021f000 */
[----:B0-----:R-:W-:Y:S01]  /*ac90*/  STG.E [R16.64], R3 ;  /* 0x0000000310007986 */ /* 0x001fe2000c101924 */
[----:B------:R-:W-:Y:S05]  /*aca0*/  EXIT ;  /* 0x000000000000794d */ /* 0x000fea0003800000 */
.L_x_16819:
        /* <DEDUP_REMOVED lines=13> */
.L_x_17869:


//--------------------- .text._ZN2at6native27unrolled_elementwise_kernelINS0_13BUnaryFunctorIfffNS0_15binary_internal10MulFunctorIfEEEESt5arrayIPcLm2EELi4E23TrivialOffsetCalculatorILi1EjESB_NS0_6memory12LoadWithCastILi1EEENSC_13StoreWithCastILi1EEEEEviT_T0_T2_T3_T4_T5_ --------------------------
	.section	.text._ZN2at6native27unrolled_elementwise_kernelINS0_13BUnaryFunctorIfffNS0_15binary_internal10MulFunctorIfEEEESt5arrayIPcLm2EELi4E23TrivialOffsetCalculatorILi1EjESB_NS0_6memory12LoadWithCastILi1EEENSC_13StoreWithCastILi1EEEEEviT_T0_T2_T3_T4_T5_,"ax",@progbits
	.sectioninfo	@"SHI_REGISTERS=28"
	.align	128
        .global         _ZN2at6native27unrolled_elementwise_kernelINS0_13BUnaryFunctorIfffNS0_15binary_internal10MulFunctorIfEEEESt5arrayIPcLm2EELi4E23TrivialOffsetCalculatorILi1EjESB_NS0_6memory12LoadWithCastILi1EEENSC_13StoreWithCastILi1EEEEEviT_T0_T2_T3_T4_T5_
        .type           _ZN2at6native27unrolled_elementwise_kernelINS0_13BUnaryFunctorIfffNS0_15binary_internal10MulFunctorIfEEEESt5arrayIPcLm2EELi4E23TrivialOffsetCalculatorILi1EjESB_NS0_6memory12LoadWithCastILi1EEENSC_13StoreWithCastILi1EEEEEviT_T0_T2_T3_T4_T5_,@function
        .size           _ZN2at6native27unrolled_elementwise_kernelINS0_13BUnaryFunctorIfffNS0_15binary_internal10MulFunctorIfEEEESt5arrayIPcLm2EELi4E23TrivialOffsetCalculatorILi1EjESB_NS0_6memory12LoadWithCastILi1EEENSC_13StoreWithCastILi1EEEEEviT_T0_T2_T3_T4_T5_,(.L_x_17870 - _ZN2at6native27unrolled_elementwise_kernelINS0_13BUnaryFunctorIfffNS0_15binary_internal10MulFunctorIfEEEESt5arrayIPcLm2EELi4E23TrivialOffsetCalculatorILi1EjESB_NS0_6memory12LoadWithCastILi1EEENSC_13StoreWithCastILi1EEEEEviT_T0_T2_T3_T4_T5_)
        .other          _ZN2at6native27unrolled_elementwise_kernelINS0_13BUnaryFunctorIfffNS0_15binary_internal10MulFunctorIfEEEESt5arrayIPcLm2EELi4E23TrivialOffsetCalculatorILi1EjESB_NS0_6memory12LoadWithCastILi1EEENSC_13StoreWithCastILi1EEEEEviT_T0_T2_T3_T4_T5_,@"STO_CUDA_ENTRY STV_DEFAULT"
_ZN2at6native27unrolled_elementwise_kernelINS0_13BUnaryFunctorIfffNS0_15binary_internal10MulFunctorIfEEEESt5arrayIPcLm2EELi4E23TrivialOffsetCalculatorILi1EjESB_NS0_6memory12LoadWithCastILi1EEENSC_13StoreWithCastILi1EEEEEviT_T0_T2_T3_T4_T5_:
.text._ZN2at6native27unrolled_elementwise_kernelINS0_13BUnaryFunctorIfffNS0_15binary_internal10MulFunctorIfEEEESt5arrayIPcLm2EELi4E23TrivialOffsetCalculatorILi1EjESB_NS0_6memory12LoadWithCastILi1EEENSC_13StoreWithCastILi1EEEEEviT_T0_T2_T3_T4_T5_:
        /* <DEDUP_REMOVED lines=30> */
.L_x_16826:
[----:B------:R-:W2:Y:S02]  /*01e0*/  LDG.E.U8 R2, [R2.64] ;  /* 0x0000002402027981 */ /* 0x000ea4000c1e1100 */
[----:B--2---:R0:W1:Y:S01]  /*01f0*/  I2F.U16 R23, R2 ;  /* 0x0000000200177306 */ /* 0x0040620000101000 */
[----:B------:R-:W-:Y:S05]  /*0200*/  BRA `(.L_x_16828) ;  /* 0x00000cb000007947 */ /* 0x000fea0003800000 */
.L_x_16825:
        /* <DEDUP_REMOVED lines=9> */
.L_x_16830:
[----:B------:R-:W2:Y:S02]  /*02a0*/  LDG.E R2, [R2.64] ;  /* 0x0000002402027981 */ /* 0x000ea4000c1e1900 */
[----:B--2---:R0:W1:Y:S01]  /*02b0*/  I2F R23, R2 ;  /* 0x0000000200177306 */ /* 0x0040620000201400 */
[----:B------:R-:W-:Y:S05]  /*02c0*/  BRA `(.L_x_16828) ;  /* 0x00000bf000007947 */ /* 0x000fea0003800000 */
.L_x_16829:
[----:B------:R-:W2:Y:S02]  /*02d0*/  LDG.E.U16 R2, [R2.64] ;  /* 0x0000002402027981 */ /* 0x000ea4000c1e1500 */
[----:B--2---:R0:W1:Y:S01]  /*02e0*/  I2F.S16 R23, R2 ;  /* 0x0000000200177306 */ /* 0x0040620000101400 */
[----:B------:R-:W-:Y:S05]  /*02f0*/  BRA `(.L_x_16828) ;  /* 0x00000bc000007947 */ /* 0x000fea0003800000 */
.L_x_16824:
        /* <DEDUP_REMOVED lines=8> */
.L_x_16832:
[----:B------:R-:W2:Y:S02]  /*0380*/  LDG.E.U16 R2, [R2.64] ;  /* 0x0000002402027981 */ /* 0x000ea4000c1e1500 */
[----:B--2---:R-:W-:Y:S01]  /*0390*/  HADD2.F32 R23, -RZ, R2.H0_H0 ;  /* 0x20000002ff177230 */ /* 0x004fe20000004100 */
[----:B------:R-:W-:Y:S05]  /*03a0*/  BRA `(.L_x_16828) ;  /* 0x00000b1000007947 */ /* 0x000fea0003800000 */
.L_x_16831:
        /* <DEDUP_REMOVED lines=8> */
.L_x_16834:
[----:B------:R-:W2:Y:S02]  /*0430*/  LDG.E.U16 R2, [R2.64] ;  /* 0x0000002402027981 */ /* 0x000ea4000c1e1500 */
[----:B--2---:R-:W-:Y:S01]  /*0440*/  HADD2.F32 R23, -RZ, R2.H0_H0 ;  /* 0x20000002ff177230 */ /* 0x004fe20000004100 */
[----:B------:R-:W-:Y:S05]  /*0450*/  BRA `(.L_x_16828) ;  /* 0x00000a6000007947 */ /* 0x000fea0003800000 */
.L_x_16833:
[----:B------:R-:W2:Y:S02]  /*0460*/  LDG.E.64 R2, [R2.64] ;  /* 0x0000002402027981 */ /* 0x000ea4000c1e1b00 */
[----:B--2---:R-:W0:Y:S01]  /*0470*/  F2F.F32.F64 R23, R2 ;  /* 0x0000000200177310 */ /* 0x004e220000301000 */
[----:B------:R-:W0:-:S14]  /*0480*/  DSETP.GEU.AND P0, PT, |R2|, c[0x2][0x0], PT ;  /* 0x008000000200762a */ /* 0x000e1c0003f0e200 */
[----:B0-----:R-:W-:Y:S01]  /*0490*/  @!P0 FMUL R23, R23, 1.175494350822287508e-38 ;  /* 0x0080000017178820 */ /* 0x001fe20000400000 */
[----:B------:R-:W-:Y:S05]  /*04a0*/  BRA `(.L_x_16828) ;  /* 0x00000a1000007947 */ /* 0x000fea0003800000 */
.L_x_16823:
        /* <DEDUP_REMOVED lines=12> */
.L_x_16837:
[----:B------:R-:W2:Y:S02]  /*0570*/  LDG.E.64 R2, [R2.64] ;  /* 0x0000002402027981 */ /* 0x000ea4000c1e1b00 */
[----:B--2---:R-:W0:Y:S01]  /*0580*/  F2F.F32.F64 R23, R2 ;  /* 0x0000000200177310 */ /* 0x004e220000301000 */
[----:B------:R-:W0:-:S14]  /*0590*/  DSETP.GEU.AND P0, PT, |R2|, c[0x2][0x0], PT ;  /* 0x008000000200762a */ /* 0x000e1c0003f0e200 */
[----:B0-----:R-:W-:Y:S01]  /*05a0*/  @!P0 FMUL R23, R23, 1.175494350822287508e-38 ;  /* 0x0080000017178820 */ /* 0x001fe20000400000 */
[----:B------:R-:W-:Y:S05]  /*05b0*/  BRA `(.L_x_16828) ;  /* 0x0000090000007947 */ /* 0x000fea0003800000 */
.L_x_16836:
        /* <DEDUP_REMOVED lines=26> */
.L_x_16839:
        /* <DEDUP_REMOVED lines=14> */
.L_x_16838:
[----:B------:R-:W2:Y:S02]  /*0840*/  LDG.E.U16 R2, [R2.64] ;  /* 0x0000002402027981 */ /* 0x000ea4000c1e1500 */
[----:B--2---:R-:W-:Y:S01]  /*0850*/  PRMT R23, RZ, 0x5410, R2 ;  /* 0x00005410ff177816 */ /* 0x004fe20000000002 */
[----:B------:R-:W-:Y:S05]  /*0860*/  BRA `(.L_x_16828) ;  /* 0x0000065000007947 */ /* 0x000fea0003800000 */
.L_x_16835:
        /* <DEDUP_REMOVED lines=11> */
.L_x_16842:
        /* <DEDUP_REMOVED lines=20> */
.L_x_16844:
[----:B------:R-:W-:Y:S05]  /*0a60*/  BSYNC B0 ;  /* 0x0000000000007941 */ /* 0x000fea0003800000 */
.L_x_16843:
[----:B------:R-:W-:Y:S01]  /*0a70*/  IMAD.SHL.U32 R2, R2, 0x100000, RZ ;  /* 0x0010000002027824 */ /* 0x000fe200078e00ff */
[----:B------:R-:W-:-:S04]  /*0a80*/  LEA R0, R0, 0x3b800000, 0x17 ;  /* 0x3b80000000007811 */ /* 0x000fc800078eb8ff */
[----:B------:R-:W-:Y:S01]  /*0a90*/  LOP3.LUT R23, R0, R2, R23, 0xfe, !PT ;  /* 0x0000000200177212 */ /* 0x000fe200078efe17 */
[----:B------:R-:W-:Y:S05]  /*0aa0*/  BRA `(.L_x_16828) ;  /* 0x0000041000007947 */ /* 0x000fea0003800000 */
.L_x_16841:
        /* <DEDUP_REMOVED lines=20> */
.L_x_16846:
[----:B------:R-:W-:Y:S05]  /*0bf0*/  BSYNC B0 ;  /* 0x0000000000007941 */ /* 0x000fea0003800000 */
.L_x_16845:
[----:B------:R-:W-:Y:S01]  /*0c00*/  IMAD.SHL.U32 R2, R2, 0x200000, RZ ;  /* 0x0020000002027824 */ /* 0x000fe200078e00ff */
[----:B------:R-:W-:-:S04]  /*0c10*/  LEA R0, R0, 0x37800000, 0x17 ;  /* 0x3780000000007811 */ /* 0x000fc800078eb8ff */
[----:B------:R-:W-:Y:S01]  /*0c20*/  LOP3.LUT R23, R0, R2, R23, 0xfe, !PT ;  /* 0x0000000200177212 */ /* 0x000fe200078efe17 */
[----:B------:R-:W-:Y:S05]  /*0c30*/  BRA `(.L_x_16828) ;  /* 0x0000028000007947 */ /* 0x000fea0003800000 */
.L_x_16840:
        /* <DEDUP_REMOVED lines=14> */
.L_x_16827:
        /* <DEDUP_REMOVED lines=21> */
.L_x_16848:
[----:B------:R-:W2:Y:S02]  /*0e70*/  LDG.E.64 R2, [R2.64] ;  /* 0x0000002402027981 */ /* 0x000ea4000c1e1b00 */
[----:B--2---:R0:W1:Y:S01]  /*0e80*/  I2F.U64 R23, R2 ;  /* 0x0000000200177312 */ /* 0x0040620000301000 */
[----:B------:R-:W-:Y:S05]  /*0e90*/  BRA `(.L_x_16828) ;  /* 0x0000002000007947 */ /* 0x000fea0003800000 */
.L_x_16847:
[----:B------:R-:W2:Y:S02]  /*0ea0*/  LDG.E R2, [R2.64] ;  /* 0x0000002402027981 */ /* 0x000ea4000c1e1900 */
[----:B--2---:R0:W1:Y:S02]  /*0eb0*/  I2F.U32 R23, R2 ;  /* 0x0000000200177306 */ /* 0x0040640000201000 */
.L_x_16828:
[----:B------:R-:W-:Y:S05]  /*0ec0*/  BSYNC B6 ;  /* 0x0000000000067941 */ /* 0x000fea0003800000 */
.L_x_16822:
[----:B------:R-:W2:Y:S02]  /*0ed0*/  S2R R24, SR_TID.X ;  /* 0x0000000000187919 */ /* 0x000ea40000002100 */
[----:B--2---:R-:W-:Y:S02]  /*0ee0*/  IADD3 R24, R24, 0x80, RZ ;  /* 0x0000008018187810 */ /* 0x004fe40007ffe0ff */
.L_x_16821:
[----:B-1----:R-:W-:Y:S05]  /*0ef0*/  BSYNC B7 ;  /* 0x0000000000077941 */ /* 0x002fea0003800000 */
.L_x_16820:
[----:B------:R-:W-:Y:S01]  /*0f00*/  ISETP.GE.AND P0, PT, R24, R16, PT ;  /* 0x000000101800720c */ /* 0x000fe20003f06270 */
[----:B------:R-:W-:-:S12]  /*0f10*/  BSSY B7, `(.L_x_16849) ;  /* 0x00000e5000077945 */ /* 0x000fd80003800000 */
        /* <DEDUP_REMOVED lines=21> */
.L_x_16855:
[----:B------:R-:W2:Y:S02]  /*1070*/  LDG.E.U8 R2, [R2.64] ;  /* 0x0000002402027981 */ /* 0x000ea4000c1e1100 */
[----:B--2---:R0:W1:Y:S01]  /*1080*/  I2F.U16 R22, R2 ;  /* 0x0000000200167306 */ /* 0x0040620000101000 */
[----:B------:R-:W-:Y:S05]  /*1090*/  BRA `(.L_x_16857) ;  /* 0x00000ca000007947 */ /* 0x000fea0003800000 */
.L_x_16854:
        /* <DEDUP_REMOVED lines=9> */
.L_x_16859:
[----:B------:R-:W2:Y:S02]  /*1130*/  LDG.E R2, [R2.64] ;  /* 0x0000002402027981 */ /* 0x000ea4000c1e1900 */
[----:B--2---:R0:W1:Y:S01]  /*1140*/  I2F R22, R2 ;  /* 0x0000000200167306 */ /* 0x0040620000201400 */
[----:B------:R-:W-:Y:S05]  /*1150*/  BRA `(.L_x_16857) ;  /* 0x00000be000007947 */ /* 0x000fea0003800000 */
.L_x_16858:
[----:B------:R-:W2:Y:S02]  /*1160*/  LDG.E.U16 R2, [R2.64] ;  /* 0x0000002402027981 */ /* 0x000ea4000c1e1500 */
[----:B--2---:R0:W1:Y:S01]  /*1170*/  I2F.S16 R22, R2 ;  /* 0x0000000200167306 */ /* 0x0040620000101400 */
[----:B------:R-:W-:Y:S05]  /*1180*/  BRA `(.L_x_16857) ;  /* 0x00000bb000007947 */ /* 0x000fea0003800000 */
.L_x_16853:
        /* <DEDUP_REMOVED lines=8> */
.L_x_16861:
[----:B------:R-:W2:Y:S02]  /*1210*/  LDG.E.U16 R2, [R2.64] ;  /* 0x0000002402027981 */ /* 0x000ea4000c1e1500 */
[----:B--2---:R-:W-:Y:S01]  /*1220*/  HADD2.F32 R22, -RZ, R2.H0_H0 ;  /* 0x20000002ff167230 */ /* 0x004fe20000004100 */
[----:B------:R-:W-:Y:S05]  /*1230*/  BRA `(.L_x_16857) ;  /* 0x00000b0000007947 */ /* 0x000fea0003800000 */
.L_x_16860:
        /* <DEDUP_REMOVED lines=8> */
.L_x_16863:
[----:B------:R-:W2:Y:S02]  /*12c0*/  LDG.E.U16 R2, [R2.64] ;  /* 0x0000002402027981 */ /* 0x000ea4000c1e1500 */
[----:B--2---:R-:W-:Y:S01]  /*12d0*/  HADD2.F32 R22, -RZ, R2.H0_H0 ;  /* 0x20000002ff167230 */ /* 0x004fe20000004100 */
[----:B------:R-:W-:Y:S05]  /*12e0*/  BRA `(.L_x_16857) ;  /* 0x00000a5000007947 */ /* 0x000fea0003800000 */
.L_x_16862:
[----:B------:R-:W2:Y:S02]  /*12f0*/  LDG.E.64 R2, [R2.64] ;  /* 0x0000002402027981 */ /* 0x000ea4000c1e1b00 */
[----:B--2---:R-:W0:Y:S01]  /*1300*/  F2F.F32.F64 R22, R2 ;  /* 0x0000000200167310 */ /* 0x004e220000301000 */
[----:B------:R-:W0:-:S14]  /*1310*/  DSETP.GEU.AND P0, PT, |R2|, c[0x2][0x0], PT ;  /* 0x008000000200762a */ /* 0x000e1c0003f0e200 */
[----:B0-----:R-:W-:Y:S01]  /*1320*/  @!P0 FMUL R22, R22, 1.175494350822287508e-38 ;  /* 0x0080000016168820 */ /* 0x001fe20000400000 */
[----:B------:R-:W-:Y:S05]  /*1330*/  BRA `(.L_x_16857) ;  /* 0x00000a0000007947 */ /* 0x000fea0003800000 */
.L_x_16852:
        /* <DEDUP_REMOVED lines=12> */
.L_x_16866:
[----:B------:R-:W2:Y:S02]  /*1400*/  LDG.E.64 R2, [R2.64] ;  /* 0x0000002402027981 */ /* 0x000ea4000c1e1b00 */
[----:B--2---:R-:W0:Y:S01]  /*1410*/  F2F.F32.F64 R22, R2 ;  /* 0x0000000200167310 */ /* 0x004e220000301000 */
[----:B------:R-:W0:-:S14]  /*1420*/  DSETP.GEU.AND P0, PT, |R2|, c[0x2][0x0], PT ;  /* 0x008000000200762a */ /* 0x000e1c0003f0e200 */
[----:B0-----:R-:W-:Y:S01]  /*1430*/  @!P0 FMUL R22, R22, 1.175494350822287508e-38 ;  /* 0x0080000016168820 */ /* 0x001fe20000400000 */
[----:B------:R-:W-:Y:S05]  /*1440*/  BRA `(.L_x_16857) ;  /* 0x000008f000007947 */ /* 0x000fea0003800000 */
.L_x_16865:
        /* <DEDUP_REMOVED lines=26> */
.L_x_16868:
        /* <DEDUP_REMOVED lines=13> */
.L_x_16867:
[----:B------:R-:W2:Y:S02]  /*16c0*/  LDG.E.U16 R2, [R2.64] ;  /* 0x0000002402027981 */ /* 0x000ea4000c1e1500 */
[----:B--2---:R-:W-:Y:S01]  /*16d0*/  PRMT R22, RZ, 0x5410, R2 ;  /* 0x00005410ff167816 */ /* 0x004fe20000000002 */
[----:B------:R-:W-:Y:S05]  /*16e0*/  BRA `(.L_x_16857) ;  /* 0x0000065000007947 */ /* 0x000fea0003800000 */
.L_x_16864:
        /* <DEDUP_REMOVED lines=11> */
.L_x_16871:
        /* <DEDUP_REMOVED lines=20> */
.L_x_16873:
[----:B------:R-:W-:Y:S05]  /*18e0*/  BSYNC B0 ;  /* 0x0000000000007941 */ /* 0x000fea0003800000 */
.L_x_16872:
[----:B------:R-:W-:Y:S01]  /*18f0*/  IMAD.SHL.U32 R2, R2, 0x100000, RZ ;  /* 0x0010000002027824 */ /* 0x000fe200078e00ff */
[----:B------:R-:W-:-:S04]  /*1900*/  LEA R3, R0, 0x3b800000, 0x17 ;  /* 0x3b80000000037811 */ /* 0x000fc800078eb8ff */
[----:B------:R-:W-:Y:S01]  /*1910*/  LOP3.LUT R22, R3, R2, R22, 0xfe, !PT ;  /* 0x0000000203167212 */ /* 0x000fe200078efe16 */
[----:B------:R-:W-:Y:S05]  /*1920*/  BRA `(.L_x_16857) ;  /* 0x0000041000007947 */ /* 0x000fea0003800000 */
.L_x_16870:
        /* <DEDUP_REMOVED lines=20> */
.L_x_16875:
[----:B------:R-:W-:Y:S05]  /*1a70*/  BSYNC B0 ;  /* 0x0000000000007941 */ /* 0x000fea0003800000 */
.L_x_16874:
[----:B------:R-:W-:Y:S01]  /*1a80*/  IMAD.SHL.U32 R2, R2, 0x200000, RZ ;  /* 0x0020000002027824 */ /* 0x000fe200078e00ff */
[----:B------:R-:W-:-:S04]  /*1a90*/  LEA R3, R0, 0x37800000, 0x17 ;  /* 0x3780000000037811 */ /* 0x000fc800078eb8ff */
[----:B------:R-:W-:Y:S01]  /*1aa0*/  LOP3.LUT R22, R3, R2, R22, 0xfe, !PT ;  /* 0x0000000203167212 */ /* 0x000fe200078efe16 */
[----:B------:R-:W-:Y:S05]  /*1ab0*/  BRA `(.L_x_16857) ;  /* 0x0000028000007947 */ /* 0x000fea0003800000 */
.L_x_16869:
        /* <DEDUP_REMOVED lines=14> */
.L_x_16856:
        /* <DEDUP_REMOVED lines=21> */
.L_x_16877:
[----:B------:R-:W2:Y:S02]  /*1cf0*/  LDG.E.64 R2, [R2.64] ;  /* 0x0000002402027981 */ /* 0x000ea4000c1e1b00 */
[----:B--2---:R0:W1:Y:S01]  /*1d00*/  I2F.U64 R22, R2 ;  /* 0x0000000200167312 */ /* 0x0040620000301000 */
[----:B------:R-:W-:Y:S05]  /*1d10*/  BRA `(.L_x_16857) ;  /* 0x0000002000007947 */ /* 0x000fea0003800000 */
.L_x_16876:
[----:B------:R-:W2:Y:S02]  /*1d20*/  LDG.E R2, [R2.64] ;  /* 0x0000002402027981 */ /* 0x000ea4000c1e1900 */
[----:B--2---:R0:W1:Y:S02]  /*1d30*/  I2F.U32 R22, R2 ;  /* 0x0000000200167306 */ /* 0x0040640000201000 */
.L_x_16857:
[----:B------:R-:W-:Y:S05]  /*1d40*/  BSYNC B6 ;  /* 0x0000000000067941 */ /* 0x000fea0003800000 */
.L_x_16851:
[----:B------:R-:W-:Y:S02]  /*1d50*/  IADD3 R24, R24, 0x80, RZ ;  /* 0x0000008018187810 */ /* 0x000fe40007ffe0ff */
.L_x_16850:
[----:B------:R-:W-:Y:S05]  /*1d60*/  BSYNC B7 ;  /* 0x0000000000077941 */ /* 0x000fea0003800000 */
.L_x_16849:
[----:B------:R-:W-:Y:S01]  /*1d70*/  ISETP.GE.AND P0, PT, R24, R16, PT ;  /* 0x000000101800720c */ /* 0x000fe20003f06270 */
[----:B------:R-:W-:Y:S01]  /*1d80*/  BSSY B7, `(.L_x_16878) ;  /* 0x00000e7000077945 */ /* 0x000fe20003800000 */
[----:B------:R-:W-:Y:S02]  /*1d90*/  IMAD.MOV.U32 R18, RZ, RZ, RZ ;  /* 0x000000ffff127224 */ /* 0x000fe400078e00ff */
[----:B------:R-:W-:-:S09]  /*1da0*/  IMAD.MOV.U32 R25, RZ, RZ, RZ ;  /* 0x000000ffff197224 */ /* 0x000fd200078e00ff */
        /* <DEDUP_REMOVED lines=21> */
.L_x_16884:
[----:B------:R-:W2:Y:S02]  /*1f00*/  LDG.E.U8 R2, [R2.64] ;  /* 0x0000002402027981 */ /* 0x000ea4000c1e1100 */
[----:B--2---:R0:W2:Y:S01]  /*1f10*/  I2F.U16 R25, R2 ;  /* 0x0000000200197306 */ /* 0x0040a20000101000 */
[----:B------:R-:W-:Y:S05]  /*1f20*/  BRA `(.L_x_16886) ;  /* 0x00000ca000007947 */ /* 0x000fea0003800000 */
.L_x_16883:
        /* <DEDUP_REMOVED lines=9> */
.L_x_16888:
[----:B------:R-:W2:Y:S02]  /*1fc0*/  LDG.E R2, [R2.64] ;  /* 0x0000002402027981 */ /* 0x000ea4000c1e1900 */
[----:B--2---:R0:W2:Y:S01]  /*1fd0*/  I2F R25, R2 ;  /* 0x0000000200197306 */ /* 0x0040a20000201400 */
[----:B------:R-:W-:Y:S05]  /*1fe0*/  BRA `(.L_x_16886) ;  /* 0x00000be000007947 */ /* 0x000fea0003800000 */
.L_x_16887:
[----:B------:R-:W2:Y:S02]  /*1ff0*/  LDG.E.U16 R2, [R2.64] ;  /* 0x0000002402027981 */ /* 0x000ea4000c1e1500 */
[----:B--2---:R0:W2:Y:S01]  /*2000*/  I2F.S16 R25, R2 ;  /* 0x0000000200197306 */ /* 0x0040a20000101400 */
[----:B------:R-:W-:Y:S05]  /*2010*/  BRA `(.L_x_16886) ;  /* 0x00000bb000007947 */ /* 0x000fea0003800000 */
.L_x_16882:
        /* <DEDUP_REMOVED lines=8> */
.L_x_16890:
[----:B------:R-:W2:Y:S02]  /*20a0*/  LDG.E.U16 R2, [R2.64] ;  /* 0x0000002402027981 */ /* 0x000ea4000c1e1500 */
[----:B--2---:R-:W-:Y:S01]  /*20b0*/  HADD2.F32 R25, -RZ, R2.H0_H0 ;  /* 0x20000002ff197230 */ /* 0x004fe20000004100 */
[----:B------:R-:W-:Y:S05]  /*20c0*/  BRA `(.L_x_16886) ;  /* 0x00000b0000007947 */ /* 0x000fea0003800000 */
.L_x_16889:
        /* <DEDUP_REMOVED lines=8> */
.L_x_16892:
[----:B------:R-:W2:Y:S02]  /*2150*/  LDG.E.U16 R2, [R2.64] ;  /* 0x0000002402027981 */ /* 0x000ea4000c1e1500 */
[----:B--2---:R-:W-:Y:S01]  /*2160*/  HADD2.F32 R25, -RZ, R2.H0_H0 ;  /* 0x20000002ff197230 */ /* 0x004fe20000004100 */
[----:B------:R-:W-:Y:S05]  /*2170*/  BRA `(.L_x_16886) ;  /* 0x00000a5000007947 */ /* 0x000fea0003800000 */
.L_x_16891:
[----:B------:R-:W2:Y:S02]  /*2180*/  LDG.E.64 R2, [R2.64] ;  /* 0x0000002402027981 */ /* 0x000ea4000c1e1b00 */
[----:B--2---:R-:W0:Y:S01]  /*2190*/  F2F.F32.F64 R25, R2 ;  /* 0x0000000200197310 */ /* 0x004e220000301000 */
[----:B------:R-:W0:-:S14]  /*21a0*/  DSETP.GEU.AND P0, PT, |R2|, c[0x2][0x0], PT ;  /* 0x008000000200762a */ /* 0x000e1c0003f0e200 */
[----:B0-----:R-:W-:Y:S01]  /*21b0*/  @!P0 FMUL R25, R25, 1.175494350822287508e-38 ;  /* 0x0080000019198820 */ /* 0x001fe20000400000 */
[----:B------:R-:W-:Y:S05]  /*21c0*/  BRA `(.L_x_16886) ;  /* 0x00000a0000007947 */ /* 0x000fea0003800000 */
.L_x_16881:
        /* <DEDUP_REMOVED lines=12> */
.L_x_16895:
[----:B------:R-:W2:Y:S02]  /*2290*/  LDG.E.64 R2, [R2.64] ;  /* 0x0000002402027981 */ /* 0x000ea4000c1e1b00 */
[----:B--2---:R-:W0:Y:S01]  /*22a0*/  F2F.F32.F64 R25, R2 ;  /* 0x0000000200197310 */ /* 0x004e220000301000 */
[----:B------:R-:W0:-:S14]  /*22b0*/  DSETP.GEU.AND P0, PT, |R2|, c[0x2][0x0], PT ;  /* 0x008000000200762a */ /* 0x000e1c0003f0e200 */
[----:B0-----:R-:W-:Y:S01]  /*22c0*/  @!P0 FMUL R25, R25, 1.175494350822287508e-38 ;  /* 0x0080000019198820 */ /* 0x001fe20000400000 */
[----:B------:R-:W-:Y:S05]  /*22d0*/  BRA `(.L_x_16886) ;  /* 0x000008f000007947 */ /* 0x000fea0003800000 */
.L_x_16894:
        /* <DEDUP_REMOVED lines=26> */
.L_x_16897:
        /* <DEDUP_REMOVED lines=13> */
.L_x_16896:
[----:B------:R-:W2:Y:S02]  /*2550*/  LDG.E.U16 R2, [R2.64] ;  /* 0x0000002402027981 */ /* 0x000ea4000c1e1500 */
[----:B--2---:R-:W-:Y:S01]  /*2560*/  PRMT R25, RZ, 0x5410, R2 ;  /* 0x00005410ff197816 */ /* 0x004fe20000000002 */
[----:B------:R-:W-:Y:S05]  /*2570*/  BRA `(.L_x_16886) ;  /* 0x0000065000007947 */ /* 0x000fea0003800000 */
.L_x_16893:
        /* <DEDUP_REMOVED lines=11> */
.L_x_16900:
        /* <DEDUP_REMOVED lines=20> */
.L_x_16902:
[----:B------:R-:W-:Y:S05]  /*2770*/  BSYNC B0 ;  /* 0x0000000000007941 */ /* 0x000fea0003800000 */
.L_x_16901:
[----:B------:R-:W-:Y:S01]  /*2780*/  IMAD.SHL.U32 R2, R2, 0x100000, RZ ;  /* 0x0010000002027824 */ /* 0x000fe200078e00ff */
[----:B------:R-:W-:-:S04]  /*2790*/  LEA R0, R0, 0x3b800000, 0x17 ;  /* 0x3b80000000007811 */ /* 0x000fc800078eb8ff */
[----:B------:R-:W-:Y:S01]  /*27a0*/  LOP3.LUT R25, R0, R2, R25, 0xfe, !PT ;  /* 0x0000000200197212 */ /* 0x000fe200078efe19 */
[----:B------:R-:W-:Y:S05]  /*27b0*/  BRA `(.L_x_16886) ;  /* 0x0000041000007947 */ /* 0x000fea0003800000 */
.L_x_16899:
        /* <DEDUP_REMOVED lines=20> */
.L_x_16904:
[----:B------:R-:W-:Y:S05]  /*2900*/  BSYNC B0 ;  /* 0x0000000000007941 */ /* 0x000fea0003800000 */
.L_x_16903:
[----:B------:R-:W-:Y:S01]  /*2910*/  IMAD.SHL.U32 R2, R2, 0x200000, RZ ;  /* 0x0020000002027824 */ /* 0x000fe200078e00ff */
[----:B------:R-:W-:-:S04]  /*2920*/  LEA R0, R0, 0x37800000, 0x17 ;  /* 0x3780000000007811 */ /* 0x000fc800078eb8ff */
[----:B------:R-:W-:Y:S01]  /*2930*/  LOP3.LUT R25, R0, R2, R25, 0xfe, !PT ;  /* 0x0000000200197212 */ /* 0x000fe200078efe19 */
[----:B------:R-:W-:Y:S05]  /*2940*/  BRA `(.L_x_16886) ;  /* 0x0000028000007947 */ /* 0x000fea0003800000 */
.L_x_16898:
        /* <DEDUP_REMOVED lines=14> */
.L_x_16885:
        /* <DEDUP_REMOVED lines=21> */
.L_x_16906:
[----:B------:R-:W2:Y:S02]  /*2b80*/  LDG.E.64 R2, [R2.64] ;  /* 0x0000002402027981 */ /* 0x000ea4000c1e1b00 */
[----:B--2---:R0:W2:Y:S01]  /*2b90*/  I2F.U64 R25, R2 ;  /* 0x0000000200197312 */ /* 0x0040a20000301000 */
[----:B------:R-:W-:Y:S05]  /*2ba0*/  BRA `(.L_x_16886) ;  /* 0x0000002000007947 */ /* 0x000fea0003800000 */
.L_x_16905:
[----:B------:R-:W2:Y:S02]  /*2bb0*/  LDG.E R2, [R2.64] ;  /* 0x0000002402027981 */ /* 0x000ea4000c1e1900 */
[----:B--2---:R0:W2:Y:S02]  /*2bc0*/  I2F.U32 R25, R2 ;  /* 0x0000000200197306 */ /* 0x0040a40000201000 */
.L_x_16886:
[----:B------:R-:W-:Y:S05]  /*2bd0*/  BSYNC B6 ;  /* 0x0000000000067941 */ /* 0x000fea0003800000 */
.L_x_16880:
[----:B------:R-:W-:Y:S02]  /*2be0*/  IADD3 R24, R24, 0x80, RZ ;  /* 0x0000008018187810 */ /* 0x000fe40007ffe0ff */
.L_x_16879:
[----:B------:R-:W-:Y:S05]  /*2bf0*/  BSYNC B7 ;  /* 0x0000000000077941 */ /* 0x000fea0003800000 */
.L_x_16878:
        /* <DEDUP_REMOVED lines=21> */
.L_x_16912:
[----:B------:R-:W3:Y:S02]  /*2d50*/  LDG.E.U8 R2, [R2.64] ;  /* 0x0000002402027981 */ /* 0x000ee4000c1e1100 */
[----:B---3--:R0:W3:Y:S01]  /*2d60*/  I2F.U16 R18, R2 ;  /* 0x0000000200127306 */ /* 0x0080e20000101000 */
[----:B------:R-:W-:Y:S05]  /*2d70*/  BRA `(.L_x_16908) ;  /* 0x00000c7000007947 */ /* 0x000fea0003800000 */
.L_x_16911:
        /* <DEDUP_REMOVED lines=9> */
.L_x_16915:
[----:B------:R-:W3:Y:S02]  /*2e10*/  LDG.E R2, [R2.64] ;  /* 0x0000002402027981 */ /* 0x000ee4000c1e1900 */
[----:B---3--:R0:W3:Y:S01]  /*2e20*/  I2F R18, R2 ;  /* 0x0000000200127306 */ /* 0x0080e20000201400 */
[----:B------:R-:W-:Y:S05]  /*2e30*/  BRA `(.L_x_16908) ;  /* 0x00000bb000007947 */ /* 0x000fea0003800000 */
.L_x_16914:
[----:B------:R-:W3:Y:S02]  /*2e40*/  LDG.E.U16 R2, [R2.64] ;  /* 0x0000002402027981 */ /* 0x000ee4000c1e1500 */
[----:B---3--:R0:W3:Y:S01]  /*2e50*/  I2F.S16 R18, R2 ;  /* 0x0000000200127306 */ /* 0x0080e20000101400 */
[----:B------:R-:W-:Y:S05]  /*2e60*/  BRA `(.L_x_16908) ;  /* 0x00000b8000007947 */ /* 0x000fea0003800000 */
.L_x_16910:
        /* <DEDUP_REMOVED lines=8> */
.L_x_16917:
[----:B------:R-:W3:Y:S02]  /*2ef0*/  LDG.E.U16 R2, [R2.64] ;  /* 0x0000002402027981 */ /* 0x000ee4000c1e1500 */
[----:B---3--:R-:W-:Y:S01]  /*2f00*/  HADD2.F32 R18, -RZ, R2.H0_H0 ;  /* 0x20000002ff127230 */ /* 0x008fe20000004100 */
[----:B------:R-:W-:Y:S05]  /*2f10*/  BRA `(.L_x_16908) ;  /* 0x00000ad000007947 */ /* 0x000fea0003800000 */
.L_x_16916:
        /* <DEDUP_REMOVED lines=8> */
.L_x_16919:
[----:B------:R-:W3:Y:S02]  /*2fa0*/  LDG.E.U16 R2, [R2.64] ;  /* 0x0000002402027981 */ /* 0x000ee4000c1e1500 */
[----:B---3--:R-:W-:Y:S01]  /*2fb0*/  HADD2.F32 R18, -RZ, R2.H0_H0 ;  /* 0x20000002ff127230 */ /* 0x008fe20000004100 */
[----:B------:R-:W-:Y:S05]  /*2fc0*/  BRA `(.L_x_16908) ;  /* 0x00000a2000007947 */ /* 0x000fea0003800000 */
.L_x_16918:
[----:B------:R-:W3:Y:S02]  /*2fd0*/  LDG.E.64 R2, [R2.64] ;  /* 0x0000002402027981 */ /* 0x000ee4000c1e1b00 */
[----:B---3--:R-:W0:Y:S01]  /*2fe0*/  F2F.F32.F64 R18, R2 ;  /* 0x0000000200127310 */ /* 0x008e220000301000 */
[----:B------:R-:W0:-:S14]  /*2ff0*/  DSETP.GEU.AND P0, PT, |R2|, c[0x2][0x0], PT ;  /* 0x008000000200762a */ /* 0x000e1c0003f0e200 */
[----:B0-----:R-:W-:Y:S01]  /*3000*/  @!P0 FMUL R18, R18, 1.175494350822287508e-38 ;  /* 0x0080000012128820 */ /* 0x001fe20000400000 */
[----:B------:R-:W-:Y:S05]  /*3010*/  BRA `(.L_x_16908) ;  /* 0x000009d000007947 */ /* 0x000fea0003800000 */
.L_x_16909:
        /* <DEDUP_REMOVED lines=12> */
.L_x_16922:
[----:B------:R-:W3:Y:S02]  /*30e0*/  LDG.E.64 R2, [R2.64] ;  /* 0x0000002402027981 */ /* 0x000ee4000c1e1b00 */
[----:B---3--:R-:W0:Y:S01]  /*30f0*/  F2F.F32.F64 R18, R2 ;  /* 0x0000000200127310 */ /* 0x008e220000301000 */
[----:B------:R-:W0:-:S14]  /*3100*/  DSETP.GEU.AND P0, PT, |R2|, c[0x2][0x0], PT ;  /* 0x008000000200762a */ /* 0x000e1c0003f0e200 */
[----:B0-----:R-:W-:Y:S01]  /*3110*/  @!P0 FMUL R18, R18, 1.175494350822287508e-38 ;  /* 0x0080000012128820 */ /* 0x001fe20000400000 */
[----:B------:R-:W-:Y:S05]  /*3120*/  BRA `(.L_x_16908) ;  /* 0x000008c000007947 */ /* 0x000fea0003800000 */
.L_x_16921:
        /* <DEDUP_REMOVED lines=26> */
.L_x_16924:
        /* <DEDUP_REMOVED lines=13> */
.L_x_16923:
[----:B------:R-:W3:Y:S02]  /*33a0*/  LDG.E.U16 R2, [R2.64] ;  /* 0x0000002402027981 */ /* 0x000ee4000c1e1500 */
[----:B---3--:R-:W-:Y:S01]  /*33b0*/  PRMT R18, RZ, 0x5410, R2 ;  /* 0x00005410ff127816 */ /* 0x008fe20000000002 */
[----:B------:R-:W-:Y:S05]  /*33c0*/  BRA `(.L_x_16908) ;  /* 0x0000062000007947 */ /* 0x000fea0003800000 */
.L_x_16920:
        /* <DEDUP_REMOVED lines=11> */
.L_x_16927:
        /* <DEDUP_REMOVED lines=19> */
.L_x_16929:
[----:B------:R-:W-:Y:S05]  /*35b0*/  BSYNC B0 ;  /* 0x0000000000007941 */ /* 0x000fea0003800000 */
.L_x_16928:
[----:B------:R-:W-:Y:S01]  /*35c0*/  IMAD.SHL.U32 R2, R2, 0x100000, RZ ;  /* 0x0010000002027824 */ /* 0x000fe200078e00ff */
[----:B------:R-:W-:-:S04]  /*35d0*/  LEA R3, R0, 0x3b800000, 0x17 ;  /* 0x3b80000000037811 */ /* 0x000fc800078eb8ff */
[----:B------:R-:W-:Y:S01]  /*35e0*/  LOP3.LUT R18, R3, R2, R18, 0xfe, !PT ;  /* 0x0000000203127212 */ /* 0x000fe200078efe12 */
[----:B------:R-:W-:Y:S05]  /*35f0*/  BRA `(.L_x_16908) ;  /* 0x000003f000007947 */ /* 0x000fea0003800000 */
.L_x_16926:
        /* <DEDUP_REMOVED lines=19> */
.L_x_16931:
[----:B------:R-:W-:Y:S05]  /*3730*/  BSYNC B0 ;  /* 0x0000000000007941 */ /* 0x000fea0003800000 */
.L_x_16930:
[----:B------:R-:W-:Y:S01]  /*3740*/  IMAD.SHL.U32 R2, R2, 0x200000, RZ ;  /* 0x0020000002027824 */ /* 0x000fe200078e00ff */
[----:B------:R-:W-:-:S04]  /*3750*/  LEA R3, R0, 0x37800000, 0x17 ;  /* 0x3780000000037811 */ /* 0x000fc800078eb8ff */
[----:B------:R-:W-:Y:S01]  /*3760*/  LOP3.LUT R18, R3, R2, R18, 0xfe, !PT ;  /* 0x0000000203127212 */ /* 0x000fe200078efe12 */
[----:B------:R-:W-:Y:S05]  /*3770*/  BRA `(.L_x_16908) ;  /* 0x0000027000007947 */ /* 0x000fea0003800000 */
.L_x_16925:
        /* <DEDUP_REMOVED lines=14> */
.L_x_16913:
        /* <DEDUP_REMOVED lines=20> */
.L_x_16933:
[----:B------:R-:W3:Y:S02]  /*39a0*/  LDG.E.64 R18, [R2.64] ;  /* 0x0000002402127981 */ /* 0x000ee4000c1e1b00 */
[----:B---3--:R0:W3:Y:S01]  /*39b0*/  I2F.U64 R18, R18 ;  /* 0x0000001200127312 */ /* 0x0080e20000301000 */
[----:B------:R-:W-:Y:S05]  /*39c0*/  BRA `(.L_x_16908) ;  /* 0x0000002000007947 */ /* 0x000fea0003800000 */
.L_x_16932:
[----:B------:R-:W3:Y:S02]  /*39d0*/  LDG.E R2, [R2.64] ;  /* 0x0000002402027981 */ /* 0x000ee4000c1e1900 */
[----:B---3--:R0:W3:Y:S02]  /*39e0*/  I2F.U32 R18, R2 ;  /* 0x0000000200127306 */ /* 0x0080e40000201000 */
.L_x_16908:
[----:B------:R-:W-:Y:S05]  /*39f0*/  BSYNC B6 ;  /* 0x0000000000067941 */ /* 0x000fea0003800000 */
.L_x_16907:
[----:B0-----:R-:W0:Y:S01]  /*3a00*/  S2R R19, SR_TID.X ;  /* 0x0000000000137919 */ /* 0x001e220000002100 */
[----:B------:R-:W4:Y:S01]  /*3a10*/  LDC.U8 R2, c[0x0][0x18c] ;  /* 0x00006300ff027b82 */ /* 0x000f220000000000 */
[----:B------:R-:W-:Y:S01]  /*3a20*/  BSSY B6, `(.L_x_16934) ;  /* 0x00000f2000067945 */ /* 0x000fe20003800000 */
[----:B-1---5:R-:W-:Y:S02]  /*3a30*/  FMUL.FTZ R22, R22, c[0x0][0x168] ;  /* 0x00005a0016167a20 */ /* 0x022fe40000410000 */
[----:B--2---:R-:W-:-:S02]  /*3a40*/  FMUL.FTZ R24, R25, c[0x0][0x168] ;  /* 0x00005a0019187a20 */ /* 0x004fc40000410000 */
[----:B---3--:R-:W-:Y:S01]  /*3a50*/  FMUL.FTZ R18, R18, c[0x0][0x168] ;  /* 0x00005a0012127a20 */ /* 0x008fe20000410000 */
[----:B0-----:R-:W-:-:S13]  /*3a60*/  ISETP.GE.AND P0, PT, R19, R16, PT ;  /* 0x000000101300720c */ /* 0x001fda0003f06270 */
[----:B------:R-:W-:Y:S05]  /*3a70*/  @P0 BRA `(.L_x_16935) ;  /* 0x00000ec000000947 */ /* 0x000fea0003800000 */
[----:B----4-:R-:W-:Y:S01]  /*3a80*/  IMAD R0, R17, 0x200, R19 ;  /* 0x0000020011007824 */ /* 0x010fe200078e0213 */
[----:B------:R-:W-:Y:S01]  /*3a90*/  PRMT R3, R2, 0x9910, RZ ;  /* 0x0000991002037816 */ /* 0x000fe200000000ff */
[----:B------:R-:W-:Y:S01]  /*3aa0*/  FMUL.FTZ R4, R23, c[0x0][0x168] ;  /* 0x00005a0017047a20 */ /* 0x000fe20000410000 */
[----:B------:R-:W-:Y:S01]  /*3ab0*/  IADD3 R19, R19, 0x80, RZ ;  /* 0x0000008013137810 */ /* 0x000fe20007ffe0ff */
        /* <DEDUP_REMOVED lines=17> */
.L_x_16939:
[----:B------:R-:W0:Y:S02]  /*3bd0*/  F2I.S64.TRUNC R4, R4 ;  /* 0x0000000400047311 */ /* 0x000e24000020d900 */
[----:B0-----:R-:W-:-:S05]  /*3be0*/  IMAD.MOV.U32 R3, RZ, RZ, R4 ;  /* 0x000000ffff037224 */ /* 0x001fca00078e0004 */
[----:B------:R0:W-:Y:S01]  /*3bf0*/  STG.E.U8 [R8.64], R3 ;  /* 0x0000000308007986 */ /* 0x0001e2000c101124 */
[----:B------:R-:W-:Y:S05]  /*3c00*/  BRA `(.L_x_16935) ;  /* 0x00000d3000007947 */ /* 0x000fea0003800000 */
.L_x_16938:
        /* <DEDUP_REMOVED lines=9> */
.L_x_16942:
[----:B------:R-:W0:Y:S02]  /*3ca0*/  F2I.FTZ.TRUNC.NTZ R3, R4 ;  /* 0x0000000400037305 */ /* 0x000e24000021f100 */
[----:B0-----:R0:W-:Y:S01]  /*3cb0*/  STG.E [R8.64], R3 ;  /* 0x0000000308007986 */ /* 0x0011e2000c101924 */
[----:B------:R-:W-:Y:S05]  /*3cc0*/  BRA `(.L_x_16935) ;  /* 0x00000c7000007947 */ /* 0x000fea0003800000 */
.L_x_16941:
[----:B------:R-:W0:Y:S02]  /*3cd0*/  F2I.FTZ.TRUNC.NTZ R3, R4 ;  /* 0x0000000400037305 */ /* 0x000e24000021f100 */
[----:B0-----:R0:W-:Y:S01]  /*3ce0*/  STG.E.U16 [R8.64], R3 ;  /* 0x0000000308007986 */ /* 0x0011e2000c101524 */
[----:B------:R-:W-:Y:S05]  /*3cf0*/  BRA `(.L_x_16935) ;  /* 0x00000c4000007947 */ /* 0x000fea0003800000 */
.L_x_16937:
        /* <DEDUP_REMOVED lines=8> */
.L_x_16944:
[----:B------:R-:W-:-:S05]  /*3d80*/  F2FP.PACK_AB R4, RZ, R4 ;  /* 0x00000004ff04723e */ /* 0x000fca00000000ff */
[----:B------:R0:W-:Y:S01]  /*3d90*/  STG.E.U16 [R8.64], R4 ;  /* 0x0000000408007986 */ /* 0x0001e2000c101524 */
[----:B------:R-:W-:Y:S05]  /*3da0*/  BRA `(.L_x_16935) ;  /* 0x00000b9000007947 */ /* 0x000fea0003800000 */
.L_x_16943:
        /* <DEDUP_REMOVED lines=9> */
.L_x_16946:
[----:B------:R-:W-:-:S04]  /*3e40*/  F2FP.PACK_AB R3, RZ, R4 ;  /* 0x00000004ff03723e */ /* 0x000fc800000000ff */
[----:B------:R-:W-:-:S05]  /*3e50*/  PRMT R3, R3, 0x5410, RZ ;  /* 0x0000541003037816 */ /* 0x000fca00000000ff */
[----:B------:R0:W-:Y:S01]  /*3e60*/  STG.E [R8.64], R3 ;  /* 0x0000000308007986 */ /* 0x0001e2000c101924 */
[----:B------:R-:W-:Y:S05]  /*3e70*/  BRA `(.L_x_16935) ;  /* 0x00000ac000007947 */ /* 0x000fea0003800000 */
.L_x_16945:
[----:B------:R-:W-:-:S06]  /*3e80*/  FMUL.FTZ R4, R4, 1 ;  /* 0x3f80000004047820 */ /* 0x000fcc0000410000 */
[----:B------:R-:W0:Y:S02]  /*3e90*/  F2F.F64.F32 R4, R4 ;  /* 0x0000000400047310 */ /* 0x000e240000201800 */
[----:B0-----:R0:W-:Y:S01]  /*3ea0*/  STG.E.64 [R8.64], R4 ;  /* 0x0000000408007986 */ /* 0x0011e2000c101b24 */
[----:B------:R-:W-:Y:S05]  /*3eb0*/  BRA `(.L_x_16935) ;  /* 0x00000a8000007947 */ /* 0x000fea0003800000 */
.L_x_16936:
        /* <DEDUP_REMOVED lines=12> */
.L_x_16949:
[----:B------:R-:W-:Y:S01]  /*3f80*/  FMUL.FTZ R4, R4, 1 ;  /* 0x3f80000004047820 */ /* 0x000fe20000410000 */
[----:B------:R-:W-:-:S05]  /*3f90*/  CS2R R6, SRZ ;  /* 0x0000000000067805 */ /* 0x000fca000001ff00 */
[----:B------:R-:W0:Y:S02]  /*3fa0*/  F2F.F64.F32 R4, R4 ;  /* 0x0000000400047310 */ /* 0x000e240000201800 */
[----:B0-----:R0:W-:Y:S01]  /*3fb0*/  STG.E.128 [R8.64], R4 ;  /* 0x0000000408007986 */ /* 0x0011e2000c101d24 */
[----:B------:R-:W-:Y:S05]  /*3fc0*/  BRA `(.L_x_16935) ;  /* 0x0000097000007947 */ /* 0x000fea0003800000 */
.L_x_16948:
        /* <DEDUP_REMOVED lines=20> */
.L_x_16953:
[----:B------:R-:W-:Y:S05]  /*4110*/  BSYNC B0 ;  /* 0x0000000000007941 */ /* 0x000fea0003800000 */
.L_x_16952:
[----:B------:R-:W-:-:S05]  /*4120*/  LOP3.LUT R5, R0, R5, RZ, 0xfc, !PT ;  /* 0x0000000500057212 */ /* 0x000fca00078efcff */
[----:B------:R0:W-:Y:S01]  /*4130*/  STG.E.U8 [R8.64], R5 ;  /* 0x0000000508007986 */ /* 0x0001e2000c101124 */
[----:B------:R-:W-:Y:S05]  /*4140*/  BRA `(.L_x_16935) ;  /* 0x000007f000007947 */ /* 0x000fea0003800000 */
.L_x_16951:
        /* <DEDUP_REMOVED lines=12> */
.L_x_16955:
[----:B------:R-:W-:Y:S01]  /*4210*/  IMAD.MOV.U32 R0, RZ, RZ, 0x7f ;  /* 0x0000007fff007424 */ /* 0x000fe200078e00ff */
[----:B------:R-:W-:-:S04]  /*4220*/  ISETP.GT.U32.AND P0, PT, R5, 0x7f800000, PT ;  /* 0x7f8000000500780c */ /* 0x000fc80003f04070 */
[----:B------:R-:W-:-:S04]  /*4230*/  SEL R0, R0, 0x7c, P0 ;  /* 0x0000007c00007807 */ /* 0x000fc80000000000 */
.L_x_16956:
[----:B------:R-:W-:Y:S05]  /*4240*/  BSYNC B0 ;  /* 0x0000000000007941 */ /* 0x000fea0003800000 */
.L_x_16954:
[----:B------:R-:W-:-:S04]  /*4250*/  LOP3.LUT R4, R4, 0x80000000, RZ, 0xc0, !PT ;  /* 0x8000000004047812 */ /* 0x000fc800078ec0ff */
[----:B------:R-:W-:-:S04]  /*4260*/  SHF.R.U32.HI R3, RZ, 0x18, R4 ;  /* 0x00000018ff037819 */ /* 0x000fc80000011604 */
[----:B------:R-:W-:-:S05]  /*4270*/  LOP3.LUT R3, R0, R3, RZ, 0xfc, !PT ;  /* 0x0000000300037212 */ /* 0x000fca00078efcff */
[----:B------:R0:W-:Y:S01]  /*4280*/  STG.E.U8 [R8.64], R3 ;  /* 0x0000000308007986 */ /* 0x0001e2000c101124 */
[----:B------:R-:W-:Y:S05]  /*4290*/  BRA `(.L_x_16935) ;  /* 0x000006a000007947 */ /* 0x000fea0003800000 */
.L_x_16950:
[----:B------:R-:W-:-:S05]  /*42a0*/  F2FP.BF16.PACK_AB R4, RZ, R4 ;  /* 0x00000004ff04723e */ /* 0x000fca00000010ff */
[----:B------:R0:W-:Y:S01]  /*42b0*/  STG.E.U16 [R8.64], R4 ;  /* 0x0000000408007986 */ /* 0x0001e2000c101524 */
[----:B------:R-:W-:Y:S05]  /*42c0*/  BRA `(.L_x_16935) ;  /* 0x0000067000007947 */ /* 0x000fea0003800000 */
.L_x_16947:
        /* <DEDUP_REMOVED lines=11> */
.L_x_16959:
        /* <DEDUP_REMOVED lines=16> */
.L_x_16962:
[----:B------:R-:W-:-:S04]  /*4480*/  LOP3.LUT R4, R4, 0x80000000, RZ, 0xc0, !PT ;  /* 0x8000000004047812 */ /* 0x000fc800078ec0ff */
[----:B------:R-:W-:-:S04]  /*4490*/  SHF.R.U32.HI R4, RZ, 0x18, R4 ;  /* 0x00000018ff047819 */ /* 0x000fc80000011604 */
[----:B------:R-:W-:-:S04]  /*44a0*/  LOP3.LUT R3, R3, R4, RZ, 0xfc, !PT ;  /* 0x0000000403037212 */ /* 0x000fc800078efcff */
[----:B------:R-:W-:Y:S02]  /*44b0*/  PRMT R0, R3, 0x7610, R0 ;  /* 0x0000761003007816 */ /* 0x000fe40000000000 */
.L_x_16961:
[----:B------:R-:W-:Y:S05]  /*44c0*/  BSYNC B0 ;  /* 0x0000000000007941 */ /* 0x000fea0003800000 */
.L_x_16960:
[----:B------:R0:W-:Y:S01]  /*44d0*/  STG.E.U8 [R8.64], R0 ;  /* 0x0000000008007986 */ /* 0x0001e2000c101124 */
[----:B------:R-:W-:Y:S05]  /*44e0*/  BRA `(.L_x_16935) ;  /* 0x0000045000007947 */ /* 0x000fea0003800000 */
.L_x_16958:
        /* <DEDUP_REMOVED lines=16> */
.L_x_16965:
[----:B------:R-:W-:-:S04]  /*45f0*/  LOP3.LUT R4, R4, 0x80000000, RZ, 0xc0, !PT ;  /* 0x8000000004047812 */ /* 0x000fc800078ec0ff */
[----:B------:R-:W-:-:S04]  /*4600*/  SHF.R.U32.HI R4, RZ, 0x18, R4 ;  /* 0x00000018ff047819 */ /* 0x000fc80000011604 */
[----:B------:R-:W-:-:S04]  /*4610*/  LOP3.LUT R3, R3, R4, RZ, 0xfc, !PT ;  /* 0x0000000403037212 */ /* 0x000fc800078efcff */
[----:B------:R-:W-:Y:S02]  /*4620*/  PRMT R0, R3, 0x7610, R0 ;  /* 0x0000761003007816 */ /* 0x000fe40000000000 */
.L_x_16964:
[----:B------:R-:W-:Y:S05]  /*4630*/  BSYNC B0 ;  /* 0x0000000000007941 */ /* 0x000fea0003800000 */
.L_x_16963:
[----:B------:R0:W-:Y:S01]  /*4640*/  STG.E.U8 [R8.64], R0 ;  /* 0x0000000008007986 */ /* 0x0001e2000c101124 */
[----:B------:R-:W-:Y:S05]  /*4650*/  BRA `(.L_x_16935) ;  /* 0x000002e000007947 */ /* 0x000fea0003800000 */
.L_x_16957:
        /* <DEDUP_REMOVED lines=21> */
.L_x_16940:
        /* <DEDUP_REMOVED lines=20> */
.L_x_16967:
[----:B------:R-:W0:Y:S02]  /*48f0*/  F2I.U64.TRUNC R4, R4 ;  /* 0x0000000400047311 */ /* 0x000e24000020d800 */
[----:B0-----:R0:W-:Y:S01]  /*4900*/  STG.E.64 [R8.64], R4 ;  /* 0x0000000408007986 */ /* 0x0011e2000c101b24 */
[----:B------:R-:W-:Y:S05]  /*4910*/  BRA `(.L_x_16935) ;  /* 0x0000002000007947 */ /* 0x000fea0003800000 */
.L_x_16966:
[----:B------:R-:W0:Y:S02]  /*4920*/  F2I.FTZ.U32.TRUNC.NTZ R3, R4 ;  /* 0x0000000400037305 */ /* 0x000e24000021f000 */
[----:B0-----:R0:W-:Y:S02]  /*4930*/  STG.E [R8.64], R3 ;  /* 0x0000000308007986 */ /* 0x0011e4000c101924 */
.L_x_16935:
[----:B----4-:R-:W-:Y:S05]  /*4940*/  BSYNC B6 ;  /* 0x0000000000067941 */ /* 0x010fea0003800000 */
.L_x_16934:
        /* <DEDUP_REMOVED lines=22> */
.L_x_16973:
[----:B------:R-:W0:Y:S02]  /*4ab0*/  F2I.S64.TRUNC R22, R22 ;  /* 0x0000001600167311 */ /* 0x000e24000020d900 */
[----:B0-----:R-:W-:-:S05]  /*4ac0*/  IMAD.MOV.U32 R3, RZ, RZ, R22 ;  /* 0x000000ffff037224 */ /* 0x001fca00078e0016 */
[----:B------:R0:W-:Y:S01]  /*4ad0*/  STG.E.U8 [R8.64], R3 ;  /* 0x0000000308007986 */ /* 0x0001e2000c101124 */
[----:B------:R-:W-:Y:S05]  /*4ae0*/  BRA `(.L_x_16975) ;  /* 0x00000d3000007947 */ /* 0x000fea0003800000 */
.L_x_16972:
        /* <DEDUP_REMOVED lines=9> */
.L_x_16977:
[----:B------:R-:W0:Y:S02]  /*4b80*/  F2I.FTZ.TRUNC.NTZ R3, R22 ;  /* 0x0000001600037305 */ /* 0x000e24000021f100 */
[----:B0-----:R0:W-:Y:S01]  /*4b90*/  STG.E [R8.64], R3 ;  /* 0x0000000308007986 */ /* 0x0011e2000c101924 */
[----:B------:R-:W-:Y:S05]  /*4ba0*/  BRA `(.L_x_16975) ;  /* 0x00000c7000007947 */ /* 0x000fea0003800000 */
.L_x_16976:
[----:B------:R-:W0:Y:S02]  /*4bb0*/  F2I.FTZ.TRUNC.NTZ R3, R22 ;  /* 0x0000001600037305 */ /* 0x000e24000021f100 */
[----:B0-----:R0:W-:Y:S01]  /*4bc0*/  STG.E.U16 [R8.64], R3 ;  /* 0x0000000308007986 */ /* 0x0011e2000c101524 */
[----:B------:R-:W-:Y:S05]  /*4bd0*/  BRA `(.L_x_16975) ;  /* 0x00000c4000007947 */ /* 0x000fea0003800000 */
.L_x_16971:
        /* <DEDUP_REMOVED lines=8> */
.L_x_16979:
[----:B------:R-:W-:-:S05]  /*4c60*/  F2FP.PACK_AB R22, RZ, R22 ;  /* 0x00000016ff16723e */ /* 0x000fca00000000ff */
[----:B------:R0:W-:Y:S01]  /*4c70*/  STG.E.U16 [R8.64], R22 ;  /* 0x0000001608007986 */ /* 0x0001e2000c101524 */
[----:B------:R-:W-:Y:S05]  /*4c80*/  BRA `(.L_x_16975) ;  /* 0x00000b9000007947 */ /* 0x000fea0003800000 */
.L_x_16978:
        /* <DEDUP_REMOVED lines=9> */
.L_x_16981:
[----:B------:R-:W-:-:S04]  /*4d20*/  F2FP.PACK_AB R3, RZ, R22 ;  /* 0x00000016ff03723e */ /* 0x000fc800000000ff */
[----:B------:R-:W-:-:S05]  /*4d30*/  PRMT R3, R3, 0x5410, RZ ;  /* 0x0000541003037816 */ /* 0x000fca00000000ff */
[----:B------:R0:W-:Y:S01]  /*4d40*/  STG.E [R8.64], R3 ;  /* 0x0000000308007986 */ /* 0x0001e2000c101924 */
[----:B------:R-:W-:Y:S05]  /*4d50*/  BRA `(.L_x_16975) ;  /* 0x00000ac000007947 */ /* 0x000fea0003800000 */
.L_x_16980:
[----:B------:R-:W-:-:S06]  /*4d60*/  FMUL.FTZ R4, R22, 1 ;  /* 0x3f80000016047820 */ /* 0x000fcc0000410000 */
[----:B------:R-:W0:Y:S02]  /*4d70*/  F2F.F64.F32 R4, R4 ;  /* 0x0000000400047310 */ /* 0x000e240000201800 */
[----:B0-----:R0:W-:Y:S01]  /*4d80*/  STG.E.64 [R8.64], R4 ;  /* 0x0000000408007986 */ /* 0x0011e2000c101b24 */
[----:B------:R-:W-:Y:S05]  /*4d90*/  BRA `(.L_x_16975) ;  /* 0x00000a8000007947 */ /* 0x000fea0003800000 */
.L_x_16970:
        /* <DEDUP_REMOVED lines=12> */
.L_x_16984:
[----:B------:R-:W-:Y:S01]  /*4e60*/  FMUL.FTZ R4, R22, 1 ;  /* 0x3f80000016047820 */ /* 0x000fe20000410000 */
[----:B------:R-:W-:-:S05]  /*4e70*/  CS2R R6, SRZ ;  /* 0x0000000000067805 */ /* 0x000fca000001ff00 */
[----:B------:R-:W0:Y:S02]  /*4e80*/  F2F.F64.F32 R4, R4 ;  /* 0x0000000400047310 */ /* 0x000e240000201800 */
[----:B0-----:R0:W-:Y:S01]  /*4e90*/  STG.E.128 [R8.64], R4 ;  /* 0x0000000408007986 */ /* 0x0011e2000c101d24 */
[----:B------:R-:W-:Y:S05]  /*4ea0*/  BRA `(.L_x_16975) ;  /* 0x0000097000007947 */ /* 0x000fea0003800000 */
.L_x_16983:
        /* <DEDUP_REMOVED lines=20> */
.L_x_16988:
[----:B------:R-:W-:Y:S05]  /*4ff0*/  BSYNC B0 ;  /* 0x0000000000007941 */ /* 0x000fea0003800000 */
.L_x_16987:
[----:B------:R-:W-:-:S05]  /*5000*/  LOP3.LUT R5, R0, R5, RZ, 0xfc, !PT ;  /* 0x0000000500057212 */ /* 0x000fca00078efcff */
[----:B------:R0:W-:Y:S01]  /*5010*/  STG.E.U8 [R8.64], R5 ;  /* 0x0000000508007986 */ /* 0x0001e2000c101124 */
[----:B------:R-:W-:Y:S05]  /*5020*/  BRA `(.L_x_16975) ;  /* 0x000007f000007947 */ /* 0x000fea0003800000 */
.L_x_16986:
        /* <DEDUP_REMOVED lines=12> */
.L_x_16990:
[----:B------:R-:W-:Y:S01]  /*50f0*/  IMAD.MOV.U32 R0, RZ, RZ, 0x7f ;  /* 0x0000007fff007424 */ /* 0x000fe200078e00ff */
[----:B------:R-:W-:-:S04]  /*5100*/  ISETP.GT.U32.AND P0, PT, R4, 0x7f800000, PT ;  /* 0x7f8000000400780c */ /* 0x000fc80003f04070 */
[----:B------:R-:W-:-:S04]  /*5110*/  SEL R0, R0, 0x7c, P0 ;  /* 0x0000007c00007807 */ /* 0x000fc80000000000 */
.L_x_16991:
[----:B------:R-:W-:Y:S05]  /*5120*/  BSYNC B0 ;  /* 0x0000000000007941 */ /* 0x000fea0003800000 */
.L_x_16989:
[----:B------:R-:W-:-:S04]  /*5130*/  LOP3.LUT R22, R22, 0x80000000, RZ, 0xc0, !PT ;  /* 0x8000000016167812 */ /* 0x000fc800078ec0ff */
[----:B------:R-:W-:-:S04]  /*5140*/  SHF.R.U32.HI R3, RZ, 0x18, R22 ;  /* 0x00000018ff037819 */ /* 0x000fc80000011616 */
[----:B------:R-:W-:-:S05]  /*5150*/  LOP3.LUT R3, R0, R3, RZ, 0xfc, !PT ;  /* 0x0000000300037212 */ /* 0x000fca00078efcff */
[----:B------:R0:W-:Y:S01]  /*5160*/  STG.E.U8 [R8.64], R3 ;  /* 0x0000000308007986 */ /* 0x0001e2000c101124 */
[----:B------:R-:W-:Y:S05]  /*5170*/  BRA `(.L_x_16975) ;  /* 0x000006a000007947 */ /* 0x000fea0003800000 */
.L_x_16985:
[----:B------:R-:W-:-:S05]  /*5180*/  F2FP.BF16.PACK_AB R22, RZ, R22 ;  /* 0x00000016ff16723e */ /* 0x000fca00000010ff */
[----:B------:R0:W-:Y:S01]  /*5190*/  STG.E.U16 [R8.64], R22 ;  /* 0x0000001608007986 */ /* 0x0001e2000c101524 */
[----:B------:R-:W-:Y:S05]  /*51a0*/  BRA `(.L_x_16975) ;  /* 0x0000067000007947 */ /* 0x000fea0003800000 */
.L_x_16982:
        /* <DEDUP_REMOVED lines=11> */
.L_x_16994:
        /* <DEDUP_REMOVED lines=16> */
.L_x_16997:
[----:B------:R-:W-:-:S04]  /*5360*/  LOP3.LUT R22, R22, 0x80000000, RZ, 0xc0, !PT ;  /* 0x8000000016167812 */ /* 0x000fc800078ec0ff */
[----:B------:R-:W-:-:S04]  /*5370*/  SHF.R.U32.HI R3, RZ, 0x18, R22 ;  /* 0x00000018ff037819 */ /* 0x000fc80000011616 */
[----:B------:R-:W-:-:S04]  /*5380*/  LOP3.LUT R0, R0, R3, RZ, 0xfc, !PT ;  /* 0x0000000300007212 */ /* 0x000fc800078efcff */
[----:B------:R-:W-:Y:S02]  /*5390*/  PRMT R4, R0, 0x7610, R4 ;  /* 0x0000761000047816 */ /* 0x000fe40000000004 */
.L_x_16996:
[----:B------:R-:W-:Y:S05]  /*53a0*/  BSYNC B0 ;  /* 0x0000000000007941 */ /* 0x000fea0003800000 */
.L_x_16995:
[----:B------:R0:W-:Y:S01]  /*53b0*/  STG.E.U8 [R8.64], R4 ;  /* 0x0000000408007986 */ /* 0x0001e2000c101124 */
[----:B------:R-:W-:Y:S05]  /*53c0*/  BRA `(.L_x_16975) ;  /* 0x0000045000007947 */ /* 0x000fea0003800000 */
.L_x_16993:
        /* <DEDUP_REMOVED lines=16> */
.L_x_17000:
[----:B------:R-:W-:-:S04]  /*54d0*/  LOP3.LUT R22, R22, 0x80000000, RZ, 0xc0, !PT ;  /* 0x8000000016167812 */ /* 0x000fc800078ec0ff */
[----:B------:R-:W-:-:S04]  /*54e0*/  SHF.R.U32.HI R3, RZ, 0x18, R22 ;  /* 0x00000018ff037819 */ /* 0x000fc80000011616 */
[----:B------:R-:W-:-:S04]  /*54f0*/  LOP3.LUT R0, R0, R3, RZ, 0xfc, !PT ;  /* 0x0000000300007212 */ /* 0x000fc800078efcff */
[----:B------:R-:W-:Y:S02]  /*5500*/  PRMT R4, R0, 0x7610, R4 ;  /* 0x0000761000047816 */ /* 0x000fe40000000004 */
.L_x_16999:
[----:B------:R-:W-:Y:S05]  /*5510*/  BSYNC B0 ;  /* 0x0000000000007941 */ /* 0x000fea0003800000 */
.L_x_16998:
[----:B------:R0:W-:Y:S01]  /*5520*/  STG.E.U8 [R8.64], R4 ;  /* 0x0000000408007986 */ /* 0x0001e2000c101124 */
[----:B------:R-:W-:Y:S05]  /*5530*/  BRA `(.L_x_16975) ;  /* 0x000002e000007947 */ /* 0x000fea0003800000 */
.L_x_16992:
        /* <DEDUP_REMOVED lines=21> */
.L_x_16974:
        /* <DEDUP_REMOVED lines=20> */
.L_x_17002:
[----:B------:R-:W0:Y:S02]  /*57d0*/  F2I.U64.TRUNC R22, R22 ;  /* 0x0000001600167311 */ /* 0x000e24000020d800 */
[----:B0-----:R0:W-:Y:S01]  /*57e0*/  STG.E.64 [R8.64], R22 ;  /* 0x0000001608007986 */ /* 0x0011e2000c101b24 */
[----:B------:R-:W-:Y:S05]  /*57f0*/  BRA `(.L_x_16975) ;  /* 0x0000002000007947 */ /* 0x000fea0003800000 */
.L_x_17001:
[----:B------:R-:W0:Y:S02]  /*5800*/  F2I.FTZ.U32.TRUNC.NTZ R3, R22 ;  /* 0x0000001600037305 */ /* 0x000e24000021f000 */
[----:B0-----:R0:W-:Y:S02]  /*5810*/  STG.E [R8.64], R3 ;  /* 0x0000000308007986 */ /* 0x0011e4000c101924 */
.L_x_16975:
        /* <DEDUP_REMOVED lines=22> */
.L_x_17006:
[----:B------:R-:W0:Y:S02]  /*5980*/  F2I.S64.TRUNC R24, R24 ;  /* 0x0000001800187311 */ /* 0x000e24000020d900 */
[----:B0-----:R-:W-:-:S05]  /*5990*/  IMAD.MOV.U32 R3, RZ, RZ, R24 ;  /* 0x000000ffff037224 */ /* 0x001fca00078e0018 */
[----:B------:R0:W-:Y:S01]  /*59a0*/  STG.E.U8 [R8.64], R3 ;  /* 0x0000000308007986 */ /* 0x0001e2000c101124 */
[----:B------:R-:W-:Y:S05]  /*59b0*/  BRA `(.L_x_17008) ;  /* 0x00000d3000007947 */ /* 0x000fea0003800000 */
.L_x_17005:
        /* <DEDUP_REMOVED lines=9> */
.L_x_17010:
[----:B------:R-:W0:Y:S02]  /*5a50*/  F2I.FTZ.TRUNC.NTZ R3, R24 ;  /* 0x0000001800037305 */ /* 0x000e24000021f100 */
[----:B0-----:R0:W-:Y:S01]  /*5a60*/  STG.E [R8.64], R3 ;  /* 0x0000000308007986 */ /* 0x0011e2000c101924 */
[----:B------:R-:W-:Y:S05]  /*5a70*/  BRA `(.L_x_17008) ;  /* 0x00000c7000007947 */ /* 0x000fea0003800000 */
.L_x_17009:
[----:B------:R-:W0:Y:S02]  /*5a80*/  F2I.FTZ.TRUNC.NTZ R3, R24 ;  /* 0x0000001800037305 */ /* 0x000e24000021f100 */
[----:B0-----:R0:W-:Y:S01]  /*5a90*/  STG.E.U16 [R8.64], R3 ;  /* 0x0000000308007986 */ /* 0x0011e2000c101524 */
[----:B------:R-:W-:Y:S05]  /*5aa0*/  BRA `(.L_x_17008) ;  /* 0x00000c4000007947 */ /* 0x000fea0003800000 */
.L_x_17004:
        /* <DEDUP_REMOVED lines=8> */
.L_x_17012:
[----:B------:R-:W-:-:S05]  /*5b30*/  F2FP.PACK_AB R24, RZ, R24 ;  /* 0x00000018ff18723e */ /* 0x000fca00000000ff */
[----:B------:R0:W-:Y:S01]  /*5b40*/  STG.E.U16 [R8.64], R24 ;  /* 0x0000001808007986 */ /* 0x0001e2000c101524 */
[----:B------:R-:W-:Y:S05]  /*5b50*/  BRA `(.L_x_17008) ;  /* 0x00000b9000007947 */ /* 0x000fea0003800000 */
.L_x_17011:
        /* <DEDUP_REMOVED lines=9> */
.L_x_17014:
[----:B------:R-:W-:-:S04]  /*5bf0*/  F2FP.PACK_AB R3, RZ, R24 ;  /* 0x00000018ff03723e */ /* 0x000fc800000000ff */
[----:B------:R-:W-:-:S05]  /*5c00*/  PRMT R3, R3, 0x5410, RZ ;  /* 0x0000541003037816 */ /* 0x000fca00000000ff */
[----:B------:R0:W-:Y:S01]  /*5c10*/  STG.E [R8.64], R3 ;  /* 0x0000000308007986 */ /* 0x0001e2000c101924 */
[----:B------:R-:W-:Y:S05]  /*5c20*/  BRA `(.L_x_17008) ;  /* 0x00000ac000007947 */ /* 0x000fea0003800000 */
.L_x_17013:
[----:B------:R-:W-:-:S06]  /*5c30*/  FMUL.FTZ R4, R24, 1 ;  /* 0x3f80000018047820 */ /* 0x000fcc0000410000 */
[----:B------:R-:W0:Y:S02]  /*5c40*/  F2F.F64.F32 R4, R4 ;  /* 0x0000000400047310 */ /* 0x000e240000201800 */
[----:B0-----:R0:W-:Y:S01]  /*5c50*/  STG.E.64 [R8.64], R4 ;  /* 0x0000000408007986 */ /* 0x0011e2000c101b24 */
[----:B------:R-:W-:Y:S05]  /*5c60*/  BRA `(.L_x_17008) ;  /* 0x00000a8000007947 */ /* 0x000fea0003800000 */
.L_x_17003:
        /* <DEDUP_REMOVED lines=12> */
.L_x_17017:
[----:B------:R-:W-:Y:S01]  /*5d30*/  FMUL.FTZ R4, R24, 1 ;  /* 0x3f80000018047820 */ /* 0x000fe20000410000 */
[----:B------:R-:W-:-:S05]  /*5d40*/  CS2R R6, SRZ ;  /* 0x0000000000067805 */ /* 0x000fca000001ff00 */
[----:B------:R-:W0:Y:S02]  /*5d50*/  F2F.F64.F32 R4, R4 ;  /* 0x0000000400047310 */ /* 0x000e240000201800 */
[----:B0-----:R0:W-:Y:S01]  /*5d60*/  STG.E.128 [R8.64], R4 ;  /* 0x0000000408007986 */ /* 0x0011e2000c101d24 */
[----:B------:R-:W-:Y:S05]  /*5d70*/  BRA `(.L_x_17008) ;  /* 0x0000097000007947 */ /* 0x000fea0003800000 */
.L_x_17016:
        /* <DEDUP_REMOVED lines=20> */
.L_x_17021:
[----:B------:R-:W-:Y:S05]  /*5ec0*/  BSYNC B0 ;  /* 0x0000000000007941 */ /* 0x000fea0003800000 */
.L_x_17020:
[----:B------:R-:W-:-:S05]  /*5ed0*/  LOP3.LUT R5, R0, R5, RZ, 0xfc, !PT ;  /* 0x0000000500057212 */ /* 0x000fca00078efcff */
[----:B------:R0:W-:Y:S01]  /*5ee0*/  STG.E.U8 [R8.64], R5 ;  /* 0x0000000508007986 */ /* 0x0001e2000c101124 */
[----:B------:R-:W-:Y:S05]  /*5ef0*/  BRA `(.L_x_17008) ;  /* 0x000007f000007947 */ /* 0x000fea0003800000 */
.L_x_17019:
        /* <DEDUP_REMOVED lines=12> */
.L_x_17023:
[----:B------:R-:W-:Y:S01]  /*5fc0*/  IMAD.MOV.U32 R0, RZ, RZ, 0x7f ;  /* 0x0000007fff007424 */ /* 0x000fe200078e00ff */
[----:B------:R-:W-:-:S04]  /*5fd0*/  ISETP.GT.U32.AND P0, PT, R4, 0x7f800000, PT ;  /* 0x7f8000000400780c */ /* 0x000fc80003f04070 */
[----:B------:R-:W-:-:S04]  /*5fe0*/  SEL R0, R0, 0x7c, P0 ;  /* 0x0000007c00007807 */ /* 0x000fc80000000000 */
.L_x_17024:
[----:B------:R-:W-:Y:S05]  /*5ff0*/  BSYNC B0 ;  /* 0x0000000000007941 */ /* 0x000fea0003800000 */
.L_x_17022:
[----:B------:R-:W-:-:S04]  /*6000*/  LOP3.LUT R24, R24, 0x80000000, RZ, 0xc0, !PT ;  /* 0x8000000018187812 */ /* 0x000fc800078ec0ff */
[----:B------:R-:W-:-:S04]  /*6010*/  SHF.R.U32.HI R3, RZ, 0x18, R24 ;  /* 0x00000018ff037819 */ /* 0x000fc80000011618 */
[----:B------:R-:W-:-:S05]  /*6020*/  LOP3.LUT R3, R0, R3, RZ, 0xfc, !PT ;  /* 0x0000000300037212 */ /* 0x000fca00078efcff */
[----:B------:R0:W-:Y:S01]  /*6030*/  STG.E.U8 [R8.64], R3 ;  /* 0x0000000308007986 */ /* 0x0001e2000c101124 */
[----:B------:R-:W-:Y:S05]  /*6040*/  BRA `(.L_x_17008) ;  /* 0x000006a000007947 */ /* 0x000fea0003800000 */
.L_x_17018:
[----:B------:R-:W-:-:S05]  /*6050*/  F2FP.BF16.PACK_AB R24, RZ, R24 ;  /* 0x00000018ff18723e */ /* 0x000fca00000010ff */
[----:B------:R0:W-:Y:S01]  /*6060*/  STG.E.U16 [R8.64], R24 ;  /* 0x0000001808007986 */ /* 0x0001e2000c101524 */
[----:B------:R-:W-:Y:S05]  /*6070*/  BRA `(.L_x_17008) ;  /* 0x0000067000007947 */ /* 0x000fea0003800000 */
.L_x_17015:
        /* <DEDUP_REMOVED lines=11> */
.L_x_17027:
        /* <DEDUP_REMOVED lines=16> */
.L_x_17030:
[----:B------:R-:W-:-:S04]  /*6230*/  LOP3.LUT R24, R24, 0x80000000, RZ, 0xc0, !PT ;  /* 0x8000000018187812 */ /* 0x000fc800078ec0ff */
[----:B------:R-:W-:-:S04]  /*6240*/  SHF.R.U32.HI R3, RZ, 0x18, R24 ;  /* 0x00000018ff037819 */ /* 0x000fc80000011618 */
[----:B------:R-:W-:-:S04]  /*6250*/  LOP3.LUT R0, R0, R3, RZ, 0xfc, !PT ;  /* 0x0000000300007212 */ /* 0x000fc800078efcff */
[----:B------:R-:W-:Y:S02]  /*6260*/  PRMT R4, R0, 0x7610, R4 ;  /* 0x0000761000047816 */ /* 0x000fe40000000004 */
.L_x_17029:
[----:B------:R-:W-:Y:S05]  /*6270*/  BSYNC B0 ;  /* 0x0000000000007941 */ /* 0x000fea0003800000 */
.L_x_17028:
[----:B------:R0:W-:Y:S01]  /*6280*/  STG.E.U8 [R8.64], R4 ;  /* 0x0000000408007986 */ /* 0x0001e2000c101124 */
[----:B------:R-:W-:Y:S05]  /*6290*/  BRA `(.L_x_17008) ;  /* 0x0000045000007947 */ /* 0x000fea0003800000 */
.L_x_17026:
        /* <DEDUP_REMOVED lines=16> */
.L_x_17033:
[----:B------:R-:W-:-:S04]  /*63a0*/  LOP3.LUT R24, R24, 0x80000000, RZ, 0xc0, !PT ;  /* 0x8000000018187812 */ /* 0x000fc800078ec0ff */
[----:B------:R-:W-:-:S04]  /*63b0*/  SHF.R.U32.HI R3, RZ, 0x18, R24 ;  /* 0x00000018ff037819 */ /* 0x000fc80000011618 */
[----:B------:R-:W-:-:S04]  /*63c0*/  LOP3.LUT R0, R0, R3, RZ, 0xfc, !PT ;  /* 0x0000000300007212 */ /* 0x000fc800078efcff */
[----:B------:R-:W-:Y:S02]  /*63d0*/  PRMT R4, R0, 0x7610, R4 ;  /* 0x0000761000047816 */ /* 0x000fe40000000004 */
.L_x_17032:
[----:B------:R-:W-:Y:S05]  /*63e0*/  BSYNC B0 ;  /* 0x0000000000007941 */ /* 0x000fea0003800000 */
.L_x_17031:
[----:B------:R0:W-:Y:S01]  /*63f0*/  STG.E.U8 [R8.64], R4 ;  /* 0x0000000408007986 */ /* 0x0001e2000c101124 */
[----:B------:R-:W-:Y:S05]  /*6400*/  BRA `(.L_x_17008) ;  /* 0x000002e000007947 */ /* 0x000fea0003800000 */
.L_x_17025:
        /* <DEDUP_REMOVED lines=21> */
.L_x_17007:
        /* <DEDUP_REMOVED lines=20> */
.L_x_17035:
[----:B------:R-:W0:Y:S02]  /*66a0*/  F2I.U64.TRUNC R24, R24 ;  /* 0x0000001800187311 */ /* 0x000e24000020d800 */
[----:B0-----:R0:W-:Y:S01]  /*66b0*/  STG.E.64 [R8.64], R24 ;  /* 0x0000001808007986 */ /* 0x0011e2000c101b24 */
[----:B------:R-:W-:Y:S05]  /*66c0*/  BRA `(.L_x_17008) ;  /* 0x0000002000007947 */ /* 0x000fea0003800000 */
.L_x_17034:
[----:B------:R-:W0:Y:S02]  /*66d0*/  F2I.FTZ.U32.TRUNC.NTZ R3, R24 ;  /* 0x0000001800037305 */ /* 0x000e24000021f000 */
[----:B0-----:R0:W-:Y:S02]  /*66e0*/  STG.E [R8.64], R3 ;  /* 0x0000000308007986 */ /* 0x0011e4000c101924 */
.L_x_17008:
[----:B------:R-:W-:Y:S02]  /*66f0*/  IADD3 R19, R19, 0x80, RZ ;  /* 0x0000008013137810 */ /* 0x000fe40007ffe0ff */
.L_x_16969:
[----:B------:R-:W-:Y:S05]  /*6700*/  BSYNC B6 ;  /* 0x0000000000067941 */ /* 0x000fea0003800000 */
.L_x_16968:
        /* <DEDUP_REMOVED lines=20> */
.L_x_17039:
[----:B------:R-:W0:Y:S02]  /*6850*/  F2I.S64.TRUNC R18, R18 ;  /* 0x0000001200127311 */ /* 0x000e24000020d900 */
[----:B0-----:R-:W-:-:S05]  /*6860*/  IMAD.MOV.U32 R3, RZ, RZ, R18 ;  /* 0x000000ffff037224 */ /* 0x001fca00078e0012 */
[----:B------:R-:W-:Y:S01]  /*6870*/  STG.E.U8 [R4.64], R3 ;  /* 0x0000000304007986 */ /* 0x000fe2000c101124 */
[----:B------:R-:W-:Y:S05]  /*6880*/  EXIT ;  /* 0x000000000000794d */ /* 0x000fea0003800000 */
.L_x_17038:
        /* <DEDUP_REMOVED lines=9> */
.L_x_17042:
[----:B------:R-:W0:Y:S02]  /*6920*/  F2I.FTZ.TRUNC.NTZ R3, R18 ;  /* 0x0000001200037305 */ /* 0x000e24000021f100 */
[----:B0-----:R-:W-:Y:S01]  /*6930*/  STG.E [R4.64], R3 ;  /* 0x0000000304007986 */ /* 0x001fe2000c101924 */
[----:B------:R-:W-:Y:S05]  /*6940*/  EXIT ;  /* 0x000000000000794d */ /* 0x000fea0003800000 */
.L_x_17041:
[----:B------:R-:W0:Y:S02]  /*6950*/  F2I.FTZ.TRUNC.NTZ R3, R18 ;  /* 0x0000001200037305 */ /* 0x000e24000021f100 */
[----:B0-----:R-:W-:Y:S01]  /*6960*/  STG.E.U16 [R4.64], R3 ;  /* 0x0000000304007986 */ /* 0x001fe2000c101524 */
[----:B------:R-:W-:Y:S05]  /*6970*/  EXIT ;  /* 0x000000000000794d */ /* 0x000fea0003800000 */
.L_x_17037:
        /* <DEDUP_REMOVED lines=8> */
.L_x_17044:
[----:B------:R-:W-:-:S05]  /*6a00*/  F2FP.PACK_AB R18, RZ, R18 ;  /* 0x00000012ff12723e */ /* 0x000fca00000000ff */
[----:B------:R-:W-:Y:S01]  /*6a10*/  STG.E.U16 [R4.64], R18 ;  /* 0x0000001204007986 */ /* 0x000fe2000c101524 */
[----:B------:R-:W-:Y:S05]  /*6a20*/  EXIT ;  /* 0x000000000000794d */ /* 0x000fea0003800000 */
.L_x_17043:
        /* <DEDUP_REMOVED lines=9> */
.L_x_17046:
[----:B------:R-:W-:-:S04]  /*6ac0*/  F2FP.PACK_AB R3, RZ, R18 ;  /* 0x00000012ff03723e */ /* 0x000fc800000000ff */
[----:B------:R-:W-:-:S05]  /*6ad0*/  PRMT R3, R3, 0x5410, RZ ;  /* 0x0000541003037816 */ /* 0x000fca00000000ff */
[----:B------:R-:W-:Y:S01]  /*6ae0*/  STG.E [R4.64], R3 ;  /* 0x0000000304007986 */ /* 0x000fe2000c101924 */
[----:B------:R-:W-:Y:S05]  /*6af0*/  EXIT ;  /* 0x000000000000794d */ /* 0x000fea0003800000 */
.L_x_17045:
[----:B------:R-:W-:-:S06]  /*6b00*/  FMUL.FTZ R2, R18, 1 ;  /* 0x3f80000012027820 */ /* 0x000fcc0000410000 */
[----:B------:R-:W0:Y:S02]  /*6b10*/  F2F.F64.F32 R2, R2 ;  /* 0x0000000200027310 */ /* 0x000e240000201800 */
[----:B0-----:R-:W-:Y:S01]  /*6b20*/  STG.E.64 [R4.64], R2 ;  /* 0x0000000204007986 */ /* 0x001fe2000c101b24 */
[----:B------:R-:W-:Y:S05]  /*6b30*/  EXIT ;  /* 0x000000000000794d */ /* 0x000fea0003800000 */
.L_x_17036:
        /* <DEDUP_REMOVED lines=12> */
.L_x_17049:
[----:B------:R-:W-:Y:S01]  /*6c00*/  FMUL.FTZ R8, R18, 1 ;  /* 0x3f80000012087820 */ /* 0x000fe20000410000 */
[----:B------:R-:W-:-:S05]  /*6c10*/  CS2R R10, SRZ ;  /* 0x00000000000a7805 */ /* 0x000fca000001ff00 */
[----:B------:R-:W0:Y:S02]  /*6c20*/  F2F.F64.F32 R8, R8 ;  /* 0x0000000800087310 */ /* 0x000e240000201800 */
[----:B0-----:R-:W-:Y:S01]  /*6c30*/  STG.E.128 [R4.64], R8 ;  /* 0x0000000804007986 */ /* 0x001fe2000c101d24 */
[----:B------:R-:W-:Y:S05]  /*6c40*/  EXIT ;  /* 0x000000000000794d */ /* 0x000fea0003800000 */
.L_x_17048:
        /* <DEDUP_REMOVED lines=20> */
.L_x_17053:
[----:B------:R-:W-:Y:S05]  /*6d90*/  BSYNC B0 ;  /* 0x0000000000007941 */ /* 0x000fea0003800000 */
.L_x_17052:
[----:B------:R-:W-:-:S05]  /*6da0*/  LOP3.LUT R7, R0, R7, RZ, 0xfc, !PT ;  /* 0x0000000700077212 */ /* 0x000fca00078efcff */
[----:B------:R-:W-:Y:S01]  /*6db0*/  STG.E.U8 [R4.64], R7 ;  /* 0x0000000704007986 */ /* 0x000fe2000c101124 */
[----:B------:R-:W-:Y:S05]  /*6dc0*/  EXIT ;  /* 0x000000000000794d */ /* 0x000fea0003800000 */
.L_x_17051:
        /* <DEDUP_REMOVED lines=12> */
.L_x_17055:
[----:B------:R-:W-:Y:S01]  /*6e90*/  IMAD.MOV.U32 R0, RZ, RZ, 0x7f ;  /* 0x0000007fff007424 */ /* 0x000fe200078e00ff */
[----:B------:R-:W-:-:S04]  /*6ea0*/  ISETP.GT.U32.AND P0, PT, R2, 0x7f800000, PT ;  /* 0x7f8000000200780c */ /* 0x000fc80003f04070 */
[----:B------:R-:W-:-:S04]  /*6eb0*/  SEL R0, R0, 0x7c, P0 ;  /* 0x0000007c00007807 */ /* 0x000fc80000000000 */
.L_x_17056:
[----:B------:R-:W-:Y:S05]  /*6ec0*/  BSYNC B0 ;  /* 0x0000000000007941 */ /* 0x000fea0003800000 */
.L_x_17054:
[----:B------:R-:W-:-:S04]  /*6ed0*/  LOP3.LUT R18, R18, 0x80000000, RZ, 0xc0, !PT ;  /* 0x8000000012127812 */ /* 0x000fc800078ec0ff */
[----:B------:R-:W-:-:S04]  /*6ee0*/  SHF.R.U32.HI R3, RZ, 0x18, R18 ;  /* 0x00000018ff037819 */ /* 0x000fc80000011612 */
[----:B------:R-:W-:-:S05]  /*6ef0*/  LOP3.LUT R3, R0, R3, RZ, 0xfc, !PT ;  /* 0x0000000300037212 */ /* 0x000fca00078efcff */
[----:B------:R-:W-:Y:S01]  /*6f00*/  STG.E.U8 [R4.64], R3 ;  /* 0x0000000304007986 */ /* 0x000fe2000c101124 */
[----:B------:R-:W-:Y:S05]  /*6f10*/  EXIT ;  /* 0x000000000000794d */ /* 0x000fea0003800000 */
.L_x_17050:
[----:B------:R-:W-:-:S05]  /*6f20*/  F2FP.BF16.PACK_AB R18, RZ, R18 ;  /* 0x00000012ff12723e */ /* 0x000fca00000010ff */
[----:B------:R-:W-:Y:S01]  /*6f30*/  STG.E.U16 [R4.64], R18 ;  /* 0x0000001204007986 */ /* 0x000fe2000c101524 */
[----:B------:R-:W-:Y:S05]  /*6f40*/  EXIT ;  /* 0x000000000000794d */ /* 0x000fea0003800000 */
.L_x_17047:
        /* <DEDUP_REMOVED lines=11> */
.L_x_17059:
        /* <DEDUP_REMOVED lines=16> */
.L_x_17062:
[----:B------:R-:W-:-:S04]  /*7100*/  LOP3.LUT R18, R18, 0x80000000, RZ, 0xc0, !PT ;  /* 0x8000000012127812 */ /* 0x000fc800078ec0ff */
[----:B------:R-:W-:-:S04]  /*7110*/  SHF.R.U32.HI R3, RZ, 0x18, R18 ;  /* 0x00000018ff037819 */ /* 0x000fc80000011612 */
[----:B------:R-:W-:-:S04]  /*7120*/  LOP3.LUT R0, R0, R3, RZ, 0xfc, !PT ;  /* 0x0000000300007212 */ /* 0x000fc800078efcff */
[----:B------:R-:W-:Y:S02]  /*7130*/  PRMT R2, R0, 0x7610, R2 ;  /* 0x0000761000027816 */ /* 0x000fe40000000002 */
.L_x_17061:
[----:B------:R-:W-:Y:S05]  /*7140*/  BSYNC B0 ;  /* 0x0000000000007941 */ /* 0x000fea0003800000 */
.L_x_17060:
[----:B------:R-:W-:Y:S01]  /*7150*/  STG.E.U8 [R4.64], R2 ;  /* 0x0000000204007986 */ /* 0x000fe2000c101124 */
[----:B------:R-:W-:Y:S05]  /*7160*/  EXIT ;  /* 0x000000000000794d */ /* 0x000fea0003800000 */
.L_x_17058:
        /* <DEDUP_REMOVED lines=16> */
.L_x_17065:
[----:B------:R-:W-:-:S04]  /*7270*/  LOP3.LUT R18, R18, 0x80000000, RZ, 0xc0, !PT ;  /* 0x8000000012127812 */ /* 0x000fc800078ec0ff */
[----:B------:R-:W-:-:S04]  /*7280*/  SHF.R.U32.HI R3, RZ, 0x18, R18 ;  /* 0x00000018ff037819 */ /* 0x000fc80000011612 */
[----:B------:R-:W-:-:S04]  /*7290*/  LOP3.LUT R0, R0, R3, RZ, 0xfc, !PT ;  /* 0x0000000300007212 */ /* 0x000fc800078efcff */
[----:B------:R-:W-:Y:S02]  /*72a0*/  PRMT R2, R0, 0x7610, R2 ;  /* 0x0000761000027816 */ /* 0x000fe40000000002 */
.L_x_17064:
[----:B------:R-:W-:Y:S05]  /*72b0*/  BSYNC B0 ;  /* 0x0000000000007941 */ /* 0x000fea0003800000 */
.L_x_17063:
[----:B------:R-:W-:Y:S01]  /*72c0*/  STG.E.U8 [R4.64], R2 ;  /* 0x0000000204007986 */ /* 0x000fe2000c101124 */
[----:B------:R-:W-:Y:S05]  /*72d0*/  EXIT ;  /* 0x000000000000794d */ /* 0x000fea0003800000 */
.L_x_17057:
        /* <DEDUP_REMOVED lines=21> */
.L_x_17040:
        /* <DEDUP_REMOVED lines=20> */
.L_x_17067:
[----:B------:R-:W0:Y:S02]  /*7570*/  F2I.U64.TRUNC R18, R18 ;  /* 0x0000001200127311 */ /* 0x000e24000020d800 */
[----:B0-----:R-:W-:Y:S01]  /*7580*/  STG.E.64 [R4.64], R18 ;  /* 0x0000001204007986 */ /* 0x001fe2000c101b24 */
[----:B------:R-:W-:Y:S05]  /*7590*/  EXIT ;  /* 0x000000000000794d */ /* 0x000fea0003800000 */
.L_x_17066:
[----:B------:R-:W0:Y:S02]  /*75a0*/  F2I.FTZ.U32.TRUNC.NTZ R3, R18 ;  /* 0x0000001200037305 */ /* 0x000e24000021f000 */
[----:B0-----:R-:W-:Y:S01]  /*75b0*/  STG.E [R4.64], R3 ;  /* 0x0000000304007986 */ /* 0x001fe2000c101924 */
[----:B------:R-:W-:Y:S05]  /*75c0*/  EXIT ;  /* 0x000000000000794d */ /* 0x000fea0003800000 */
.L_x_17068:
        /* <DEDUP_REMOVED lines=11> */
.L_x_17870:


//--------------------- .text._ZN2at6native18elementwise_kernelILi128ELi2EZNS0_22gpu_kernel_impl_nocastINS0_13BUnaryFunctorIfffNS0_15binary_internal10MulFunctorIfEEEEEEvRNS_18TensorIteratorBaseERKT_EUliE_EEviT1_ --------------------------
	.section	.text._ZN2at6native18elementwise_kernelILi128ELi2EZNS0_22gpu_kernel_impl_nocastINS0_13BUnaryFunctorIfffNS0_15binary_internal10MulFunctorIfEEEEEEvRNS_18TensorIteratorBaseERKT_EUliE_EEviT1_,"ax",@progbits
	.sectioninfo	@"SHI_REGISTERS=12"
	.align	128
        .global         _ZN2at6native18elementwise_kernelILi128ELi2EZNS0_22gpu_kernel_impl_nocastINS0_13BUnaryFunctorIfffNS0_15binary_internal10MulFunctorIfEEEEEEvRNS_18TensorIteratorBaseERKT_EUliE_EEviT1_
        .type           _ZN2at6native18elementwise_kernelILi128ELi2EZNS0_22gpu_kernel_impl_nocastINS0_13BUnaryFunctorIfffNS0_15binary_internal10MulFunctorIfEEEEEEvRNS_18TensorIteratorBaseERKT_EUliE_EEviT1_,@function
        .size           _ZN2at6native18elementwise_kernelILi128ELi2EZNS0_22gpu_kernel_impl_nocastINS0_13BUnaryFunctorIfffNS0_15binary_internal10MulFunctorIfEEEEEEvRNS_18TensorIteratorBaseERKT_EUliE_EEviT1_,(.L_x_17871 - _ZN2at6native18elementwise_kernelILi128ELi2EZNS0_22gpu_kernel_impl_nocastINS0_13BUnaryFunctorIfffNS0_15binary_internal10MulFunctorIfEEEEEEvRNS_18TensorIteratorBaseERKT_EUliE_EEviT1_)
        .other          _ZN2at6native18elementwise_kernelILi128ELi2EZNS0_22gpu_kernel_impl_nocastINS0_13BUnaryFunctorIfffNS0_15binary_internal10MulFunctorIfEEEEEEvRNS_18TensorIteratorBaseERKT_EUliE_EEviT1_,@"STO_CUDA_ENTRY STV_DEFAULT"
_ZN2at6native18elementwise_kernelILi128ELi2EZNS0_22gpu_kernel_impl_nocastINS0_13BUnaryFunctorIfffNS0_15binary_internal10MulFunctorIfEEEEEEvRNS_18TensorIteratorBaseERKT_EUliE_EEviT1_:
.text._ZN2at6native18elementwise_kernelILi128ELi2EZNS0_22gpu_kernel_impl_nocastINS0_13BUnaryFunctorIfffNS0_15binary_internal10MulFunctorIfEEEEEEvRNS_18TensorIteratorBaseERKT_EUliE_EEviT1_:
        /* <DEDUP_REMOVED lines=236> */
.L_x_17071:
[----:B------:R-:W-:-:S05]  /*0ec0*/  IADD3 R4, P0, R3, c[0x0][0x368], RZ ;  /* 0x0000da0003047a10 */ /* 0x000fca0007f1e0ff */
[----:B------:R-:W-:-:S05]  /*0ed0*/  IMAD.X R5, RZ, RZ, c[0x0][0x36c], P0 ;  /* 0x0000db00ff057624 */ /* 0x000fca00000e06ff */
[----:B------:R-:W2:Y:S01]  /*0ee0*/  LDG.E R4, [R4.64] ;  /* 0x0000000404047981 */ /* 0x000ea2000c1e1900 */
[----:B------:R-:W-:Y:S02]  /*0ef0*/  IADD3 R2, P0, R2, c[0x0][0x360], RZ ;  /* 0x0000d80002027a10 */ /* 0x000fe40007f1e0ff */
[----:B------:R-:W-:Y:S02]  /*0f00*/  IADD3 R7, R0, 0x80, RZ ;  /* 0x0000008000077810 */ /* 0x000fe40007ffe0ff */
[----:B------:R-:W-:Y:S01]  /*0f10*/  IADD3.X R3, RZ, c[0x0][0x364], RZ, P0, !PT ;  /* 0x0000d900ff037a10 */ /* 0x000fe200007fe4ff */
[----:B--2---:R-:W-:-:S05]  /*0f20*/  FMUL.FTZ R9, R4, c[0x0][0x374] ;  /* 0x0000dd0004097a20 */ /* 0x004fca0000410000 */
[----:B------:R0:W-:Y:S03]  /*0f30*/  STG.E [R2.64], R9 ;  /* 0x0000000902007986 */ /* 0x0001e6000c101904 */
.L_x_17070:
[----:B------:R-:W-:Y:S05]  /*0f40*/  BSYNC B0 ;  /* 0x0000000000007941 */ /* 0x000fea0003800000 */
.L_x_17069:
        /* <DEDUP_REMOVED lines=230> */
.L_x_17072:
[----:B------:R-:W-:-:S04]  /*1db0*/  IADD3 R2, P0, R2, c[0x0][0x368], RZ ;  /* 0x0000da0002027a10 */ /* 0x000fc80007f1e0ff */
[----:B------:R-:W-:-:S05]  /*1dc0*/  IADD3.X R3, RZ, c[0x0][0x36c], RZ, P0, !PT ;  /* 0x0000db00ff037a10 */ /* 0x000fca00007fe4ff */
[----:B------:R-:W2:Y:S01]  /*1dd0*/  LDG.E R2, [R2.64] ;  /* 0x0000000402027981 */ /* 0x000ea2000c1e1900 */
[----:B------:R-:W-:-:S04]  /*1de0*/  IADD3 R4, P0, R0, c[0x0][0x360], RZ ;  /* 0x0000d80000047a10 */ /* 0x000fc80007f1e0ff */
[----:B------:R-:W-:Y:S01]  /*1df0*/  IADD3.X R5, RZ, c[0x0][0x364], RZ, P0, !PT ;  /* 0x0000d900ff057a10 */ /* 0x000fe200007fe4ff */
[----:B--2---:R-:W-:-:S05]  /*1e00*/  FMUL.FTZ R7, R2, c[0x0][0x374] ;  /* 0x0000dd0002077a20 */ /* 0x004fca0000410000 */
[----:B------:R-:W-:Y:S01]  /*1e10*/  STG.E [R4.64], R7 ;  /* 0x0000000704007986 */ /* 0x000fe2000c101904 */
[----:B------:R-:W-:Y:S05]  /*1e20*/  EXIT ;  /* 0x000000000000794d */ /* 0x000fea0003800000 */
.L_x_17073:
        /* <DEDUP_REMOVED lines=13> */
.L_x_17871:


//--------------------- .text._ZN2at6native27unrolled_elementwise_kernelINS0_13BUnaryFunctorIfffNS0_15binary_internal10MulFunctorIfEEEESt5arrayIPcLm2EELi4E23TrivialOffsetCalculatorILi1EjESB_NS0_6memory15LoadWithoutCastENSC_16StoreWithoutCastEEEviT_T0_T2_T3_T4_T5_ --------------------------
	.section	.text._ZN2at6native27unrolled_elementwise_kernelINS0_13BUnaryFunctorIfffNS0_15binary_internal10MulFunctorIfEEEESt5arrayIPcLm2EELi4E23TrivialOffsetCalculatorILi1EjESB_NS0_6memory15LoadWithoutCastENSC_16StoreWithoutCastEEEviT_T0_T2_T3_T4_T5_,"ax",@progbits
	.sectioninfo	@"SHI_REGISTERS=19"
	.align	128
        .global         _ZN2at6native27unrolled_elementwise_kernelINS0_13BUnaryFunctorIfffNS0_15binary_internal10MulFunctorIfEEEESt5arrayIPcLm2EELi4E23TrivialOffsetCalculatorILi1EjESB_NS0_6memory15LoadWithoutCastENSC_16StoreWithoutCastEEEviT_T0_T2_T3_T4_T5_
        .type           _ZN2at6native27unrolled_elementwise_kernelINS0_13BUnaryFunctorIfffNS0_15binary_internal10MulFunctorIfEEEESt5arrayIPcLm2EELi4E23TrivialOffsetCalculatorILi1EjESB_NS0_6memory15LoadWithoutCastENSC_16StoreWithoutCastEEEviT_T0_T2_T3_T4_T5_,@function
        .size           _ZN2at6native27unrolled_elementwise_kernelINS0_13BUnaryFunctorIfffNS0_15binary_internal10MulFunctorIfEEEESt5arrayIPcLm2EELi4E23TrivialOffsetCalculatorILi1EjESB_NS0_6memory15LoadWithoutCastENSC_16StoreWithoutCastEEEviT_T0_T2_T3_T4_T5_,(.L_x_17872 - _ZN2at6native27unrolled_elementwise_kernelINS0_13BUnaryFunctorIfffNS0_15binary_internal10MulFunctorIfEEEESt5arrayIPcLm2EELi4E23TrivialOffsetCalculatorILi1EjESB_NS0_6memory15LoadWithoutCastENSC_16StoreWithoutCastEEEviT_T0_T2_T3_T4_T5_)
        .other          _ZN2at6native27unrolled_elementwise_kernelINS0_13BUnaryFunctorIfffNS0_15binary_internal10MulFunctorIfEEEESt5arrayIPcLm2EELi4E23TrivialOffsetCalculatorILi1EjESB_NS0_6memory15LoadWithoutCastENSC_16StoreWithoutCastEEEviT_T0_T2_T3_T4_T5_,@"STO_CUDA_ENTRY STV_DEFAULT"
_ZN2at6native27unrolled_elementwise_kernelINS0_13BUnaryFunctorIfffNS0_15binary_internal10MulFunctorIfEEEESt5arrayIPcLm2EELi4E23TrivialOffsetCalculatorILi1EjESB_NS0_6memory15LoadWithoutCastENSC_16StoreWithoutCastEEEviT_T0_T2_T3_T4_T5_:
.text._ZN2at6native27unrolled_elementwise_kernelINS0_13BUnaryFunctorIfffNS0_15binary_internal10MulFunctorIfEEEESt5arrayIPcLm2EELi4E23TrivialOffsetCalculatorILi1EjESB_NS0_6memory15LoadWithoutCastENSC_16StoreWithoutCastEEEviT_T0_T2_T3_T4_T5_:
[----:B------:R-:W-:Y:S02]  /*0000*/  MOV R1, c[0x0][0x28] ;  /* 0x00000a0000017a02 */ /* 0x000fe40000000f00 */
[----:B------:R-:W0:Y:S01]  /*0010*/  S2R R0, SR_CTAID.X ;  /* 0x0000000000007919 */ /* 0x000e220000002500 */
[----:B------:R-:W-:Y:S01]  /*0020*/  MOV R3, 0xfffffe00 ;  /* 0xfffffe0000037802 */ /* 0x000fe20000000f00 */
[----:B------:R-:W-:Y:S01]  /*0030*/  CS2R R4, SRZ ;  /* 0x0000000000047805 */ /* 0x000fe2000001ff00 */
[----:B------:R-:W-:Y:S01]  /*0040*/  ULDC.64 UR4, c[0x0][0x118] ;  /* 0x0000460000047ab9 */ /* 0x000fe20000000a00 */
[----:B------:R-:W1:Y:S02]  /*0050*/  S2R R15, SR_TID.X ;  /* 0x00000000000f7919 */ /* 0x000e640000002100 */
[----:B0-----:R-:W-:Y:S01]  /*0060*/  IMAD R2, R0, R3, c[0x0][0x160] ;  /* 0x0000580000027624 */ /* 0x001fe200078e0203 */
[----:B-1----:R-:W-:Y:S01]  /*0070*/  IADD3 R16, R15, 0x80, RZ ;  /* 0x000000800f107810 */ /* 0x002fe20007ffe0ff */
[----:B------:R-:W-:-:S03]  /*0080*/  IMAD.MOV.U32 R3, RZ, RZ, R15 ;  /* 0x000000ffff037224 */ /* 0x000fc600078e000f */
[----:B------:R-:W-:-:S13]  /*0090*/  ISETP.GE.AND P0, PT, R15, R2, PT ;  /* 0x000000020f00720c */ /* 0x000fda0003f06270 */
[----:B------:R-:W-:Y:S01]  /*00a0*/  @!P0 LEA R6, R0, R15, 0x9 ;  /* 0x0000000f00068211 */ /* 0x000fe200078e48ff */
[----:B------:R-:W-:Y:S01]  /*00b0*/  @!P0 IMAD.MOV.U32 R7, RZ, RZ, 0x4 ;  /* 0x00000004ff078424 */ /* 0x000fe200078e00ff */
[----:B------:R-:W-:-:S03]  /*00c0*/  @!P0 MOV R3, R16 ;  /* 0x0000001000038202 */ /* 0x000fc60000000f00 */
[----:B------:R-:W-:Y:S01]  /*00d0*/  @!P0 IMAD.WIDE.U32 R6, R6, R7, c[0x0][0x178] ;  /* 0x00005e0006068625 */ /* 0x000fe200078e0007 */
[----:B------:R-:W-:-:S04]  /*00e0*/  ISETP.GE.AND P1, PT, R3, R2, PT ;  /* 0x000000020300720c */ /* 0x000fc80003f26270 */
[----:B------:R0:W2:Y:S09]  /*00f0*/  @!P0 LDG.E R4, [R6.64] ;  /* 0x0000000406048981 */ /* 0x0000b2000c1e1900 */
[----:B------:R-:W-:Y:S01]  /*0100*/  @!P1 IMAD R10, R0, 0x200, R3 ;  /* 0x00000200000a9824 */ /* 0x000fe200078e0203 */
[----:B------:R-:W-:-:S04]  /*0110*/  @!P1 IADD3 R3, R3, 0x80, RZ ;  /* 0x0000008003039810 */ /* 0x000fc80007ffe0ff */
[----:B------:R-:W-:-:S13]  /*0120*/  ISETP.GE.AND P3, PT, R3, R2, PT ;  /* 0x000000020300720c */ /* 0x000fda0003f66270 */
[----:B------:R-:W-:Y:S02]  /*0130*/  @!P3 LEA R13, R0, R3, 0x9 ;  /* 0x00000003000db211 */ /* 0x000fe400078e48ff */
[----:B------:R-:W-:-:S04]  /*0140*/  @!P3 IADD3 R3, R3, 0x80, RZ ;  /* 0x000000800303b810 */ /* 0x000fc80007ffe0ff */
[----:B------:R-:W-:Y:S02]  /*0150*/  ISETP.GE.AND P2, PT, R3, R2, PT ;  /* 0x000000020300720c */ /* 0x000fe40003f46270 */
[----:B------:R-:W-:Y:S01]  /*0160*/  @!P1 MOV R11, 0x4 ;  /* 0x00000004000b9802 */ /* 0x000fe20000000f00 */
[----:B------:R-:W-:-:S10]  /*0170*/  @!P3 IMAD.MOV.U32 R14, RZ, RZ, 0x4 ;  /* 0x00000004ff0eb424 */ /* 0x000fd400078e00ff */
[----:B------:R-:W-:Y:S01]  /*0180*/  @!P2 MOV R9, 0x4 ;  /* 0x000000040009a802 */ /* 0x000fe20000000f00 */
[----:B------:R-:W-:Y:S02]  /*0190*/  @!P2 IMAD R8, R0, 0x200, R3 ;  /* 0x000002000008a824 */ /* 0x000fe400078e0203 */
[----:B------:R-:W-:Y:S02]  /*01a0*/  IMAD.MOV.U32 R3, RZ, RZ, RZ ;  /* 0x000000ffff037224 */ /* 0x000fe400078e00ff */
[----:B------:R-:W-:Y:S01]  /*01b0*/  @!P2 IMAD.WIDE.U32 R8, R8, R9, c[0x0][0x178] ;  /* 0x00005e000808a625 */ /* 0x000fe200078e0009 */
[----:B------:R-:W-:-:S04]  /*01c0*/  HFMA2.MMA R12, -RZ, RZ, 0, 0 ;  /* 0x00000000ff0c7435 */ /* 0x000fc800000001ff */
[----:B------:R1:W5:Y:S01]  /*01d0*/  @!P2 LDG.E R3, [R8.64] ;  /* 0x000000040803a981 */ /* 0x000362000c1e1900 */
[----:B0-----:R-:W-:-:S04]  /*01e0*/  @!P1 IMAD.WIDE.U32 R6, R10, R11, c[0x0][0x178] ;  /* 0x00005e000a069625 */ /* 0x001fc800078e000b */
[----:B------:R-:W-:Y:S01]  /*01f0*/  @!P3 IMAD.WIDE.U32 R10, R13, R14, c[0x0][0x178] ;  /* 0x00005e000d0ab625 */ /* 0x000fe200078e000e */
[----:B------:R0:W5:Y:S01]  /*0200*/  @!P1 LDG.E R5, [R6.64] ;  /* 0x0000000406059981 */ /* 0x000162000c1e1900 */
[----:B-1----:R-:W-:Y:S02]  /*0210*/  @!P0 MOV R9, 0x4 ;  /* 0x0000000400098802 */ /* 0x002fe40000000f00 */
[--C-:B------:R-:W-:Y:S01]  /*0220*/  @!P0 IMAD R8, R0, 0x200, R15.reuse ;  /* 0x0000020000088824 */ /* 0x100fe200078e020f */
[----:B------:R0:W5:Y:S01]  /*0230*/  @!P3 LDG.E R12, [R10.64] ;  /* 0x000000040a0cb981 */ /* 0x000162000c1e1900 */
[----:B------:R-:W-:Y:S02]  /*0240*/  IMAD.MOV.U32 R13, RZ, RZ, R15 ;  /* 0x000000ffff0d7224 */ /* 0x000fe400078e000f */
[----:B------:R-:W-:Y:S01]  /*0250*/  @!P0 IMAD.WIDE.U32 R8, R8, R9, c[0x0][0x170] ;  /* 0x00005c0008088625 */ /* 0x000fe200078e0009 */
[----:B------:R-:W-:-:S04]  /*0260*/  @!P0 MOV R13, R16 ;  /* 0x00000010000d8202 */ /* 0x000fc80000000f00 */
[----:B------:R-:W-:Y:S01]  /*0270*/  ISETP.GE.AND P1, PT, R13, R2, PT ;  /* 0x000000020d00720c */ /* 0x000fe20003f26270 */
[----:B------:R-:W-:Y:S01]  /*0280*/  BSSY B0, `(.L_x_17074) ;  /* 0x0000010000007945 */ /* 0x000fe20003800000 */
[----:B--2---:R-:W-:-:S05]  /*0290*/  FMUL.FTZ R15, R4, c[0x0][0x168] ;  /* 0x00005a00040f7a20 */ /* 0x004fca0000410000 */
[----:B------:R0:W-:Y:S06]  /*02a0*/  @!P0 STG.E [R8.64], R15 ;  /* 0x0000000f08008986 */ /* 0x0001ec000c101904 */
[----:B------:R-:W-:Y:S05]  /*02b0*/  @P1 BRA `(.L_x_17075) ;  /* 0x000000c000001947 */ /* 0x000fea0003800000 */
[----:B------:R-:W-:Y:S01]  /*02c0*/  IMAD R4, R0, 0x200, R13 ;  /* 0x0000020000047824 */ /* 0x000fe200078e020d */
[----:B------:R-:W-:Y:S01]  /*02d0*/  IADD3 R13, R13, 0x80, RZ ;  /* 0x000000800d0d7810 */ /* 0x000fe20007ffe0ff */
[----:B0----5:R-:W-:Y:S01]  /*02e0*/  FMUL.FTZ R9, R5, c[0x0][0x168] ;  /* 0x00005a0005097a20 */ /* 0x021fe20000410000 */
[----:B------:R-:W-:Y:S01]  /*02f0*/  MOV R7, 0x4 ;  /* 0x0000000400077802 */ /* 0x000fe20000000f00 */
[----:B------:R-:W-:Y:S01]  /*0300*/  FMUL.FTZ R11, R12, c[0x0][0x168] ;  /* 0x00005a000c0b7a20 */ /* 0x000fe20000410000 */
[----:B------:R-:W-:-:S03]  /*0310*/  ISETP.GE.AND P0, PT, R13, R2, PT ;  /* 0x000000020d00720c */ /* 0x000fc60003f06270 */
[----:B------:R-:W-:-:S05]  /*0320*/  IMAD.WIDE.U32 R4, R4, R7, c[0x0][0x170] ;  /* 0x00005c0004047625 */ /* 0x000fca00078e0007 */
[----:B------:R0:W-:Y:S05]  /*0330*/  STG.E [R4.64], R9 ;  /* 0x0000000904007986 */ /* 0x0001ea000c101904 */
[----:B------:R-:W-:Y:S01]  /*0340*/  @!P0 IMAD R6, R0, 0x200, R13 ;  /* 0x0000020000068824 */ /* 0x000fe200078e020d */
[----:B------:R-:W-:-:S03]  /*0350*/  @!P0 IADD3 R13, R13, 0x80, RZ ;  /* 0x000000800d0d8810 */ /* 0x000fc60007ffe0ff */
[----:B------:R-:W-:-:S05]  /*0360*/  @!P0 IMAD.WIDE.U32 R6, R6, R7, c[0x0][0x170] ;  /* 0x00005c0006068625 */ /* 0x000fca00078e0007 */
[----:B------:R0:W-:Y:S02]  /*0370*/  @!P0 STG.E [R6.64], R11 ;  /* 0x0000000b06008986 */ /* 0x0001e4000c101904 */
.L_x_17075:
[----:B------:R-:W-:Y:S05]  /*0380*/  BSYNC B0 ;  /* 0x0000000000007941 */ /* 0x000fea0003800000 */
.L_x_17074:
[----:B------:R-:W-:-:S13]  /*0390*/  ISETP.GE.AND P0, PT, R13, R2, PT ;  /* 0x000000020d00720c */ /* 0x000fda0003f06270 */
[----:B------:R-:W-:Y:S05]  /*03a0*/  @P0 EXIT ;  /* 0x000000000000094d */ /* 0x000fea0003800000 */
[----:B------:R-:W-:Y:S01]  /*03b0*/  LEA R2, R0, R13, 0x9 ;  /* 0x0000000d00027211 */ /* 0x000fe200078e48ff */
[----:B0-----:R-:W-:Y:S02]  /*03c0*/  IMAD.MOV.U32 R7, RZ, RZ, 0x4 ;  /* 0x00000004ff077424 */ /* 0x001fe400078e00ff */
[----:B-----5:R-:W-:Y:S02]  /*03d0*/  FMUL.FTZ R5, R3, c[0x0][0x168] ;  /* 0x00005a0003057a20 */ /* 0x020fe40000410000 */
[----:B------:R-:W-:-:S05]  /*03e0*/  IMAD.WIDE.U32 R2, R2, R7, c[0x0][0x170] ;  /* 0x00005c0002027625 */ /* 0x000fca00078e0007 */
[----:B------:R-:W-:Y:S01]  /*03f0*/  STG.E [R2.64], R5 ;  /* 0x0000000502007986 */ /* 0x000fe2000c101904 */
[----:B------:R-:W-:Y:S05]  /*0400*/  EXIT ;  /* 0x000000000000794d */ /* 0x000fea0003800000 */
.L_x_17076:
        /* <DEDUP_REMOVED lines=15> */
.L_x_17872:


//--------------------- .text._ZN2at6native29vectorized_elementwise_kernelILi2ENS0_13BUnaryFunctorIfffNS0_15binary_internal10MulFunctorIfEEEESt5arrayIPcLm2EEEEviT0_T1_ --------------------------
	.section	.text._ZN2at6native29vectorized_elementwise_kernelILi2ENS0_13BUnaryFunctorIfffNS0_15binary_internal10MulFunctorIfEEEESt5arrayIPcLm2EEEEviT0_T1_,"ax",@progbits
	.sectioninfo	@"SHI_REGISTERS=28"
	.align	128
        .global         _ZN2at6native29vectorized_elementwise_kernelILi2ENS0_13BUnaryFunctorIfffNS0_15binary_internal10MulFunctorIfEEEESt5arrayIPcLm2EEEEviT0_T1_
        .type           _ZN2at6native29vectorized_elementwise_kernelILi2ENS0_13BUnaryFunctorIfffNS0_15binary_internal10MulFunctorIfEEEESt5arrayIPcLm2EEEEviT0_T1_,@function
        .size           _ZN2at6native29vectorized_elementwise_kernelILi2ENS0_13BUnaryFunctorIfffNS0_15binary_internal10MulFunctorIfEEEESt5arrayIPcLm2EEEEviT0_T1_,(.L_x_17873 - _ZN2at6native29vectorized_elementwise_kernelILi2ENS0_13BUnaryFunctorIfffNS0_15binary_internal10MulFunctorIfEEEESt5arrayIPcLm2EEEEviT0_T1_)
        .other          _ZN2at6native29vectorized_elementwise_kernelILi2ENS0_13BUnaryFunctorIfffNS0_15binary_internal10MulFunctorIfEEEESt5arrayIPcLm2EEEEviT0_T1_,@"STO_CUDA_ENTRY STV_DEFAULT"
_ZN2at6native29vectorized_elementwise_kernelILi2ENS0_13BUnaryFunctorIfffNS0_15binary_internal10MulFunctorIfEEEESt5arrayIPcLm2EEEEviT0_T1_:
.text._ZN2at6native29vectorized_elementwise_kernelILi2ENS0_13BUnaryFunctorIfffNS0_15binary_internal10MulFunctorIfEEEESt5arrayIPcLm2EEEEviT0_T1_:
        /* <DEDUP_REMOVED lines=15> */
[----:B------:R-:W-:-:S06]  /*00f0*/  IMAD.WIDE.U32 R8, R8, R9, c[0x0][0x170] ;  /* 0x00005c0008087625 */ /* 0x000fcc00078e0009 */
[----:B------:R-:W-:-:S04]  /*0100*/  IMAD.WIDE R8, R15, 0x8, R8 ;  /* 0x000000080f087825 */ /* 0x000fc800078e0208 */
[----:B--2---:R-:W-:Y:S02]  /*0110*/  FMUL.FTZ R5, R5, c[0x0][0x168] ;  /* 0x00005a0005057a20 */ /* 0x004fe40000410000 */
[----:B------:R-:W-:Y:S02]  /*0120*/  FMUL.FTZ R4, R4, c[0x0][0x168] ;  /* 0x00005a0004047a20 */ /* 0x000fe40000410000 */
[----:B---3--:R-:W-:Y:S02]  /*0130*/  FMUL.FTZ R7, R7, c[0x0][0x168] ;  /* 0x00005a0007077a20 */ /* 0x008fe40000410000 */
[----:B------:R-:W-:Y:S01]  /*0140*/  FMUL.FTZ R6, R6, c[0x0][0x168] ;  /* 0x00005a0006067a20 */ /* 0x000fe20000410000 */
[----:B------:R-:W-:Y:S01]  /*0150*/  STG.E.64 [R8.64], R4 ;  /* 0x0000000408007986 */ /* 0x000fe2000c101b04 */
[----:B----4-:R-:W-:Y:S02]  /*0160*/  FMUL.FTZ R11, R11, c[0x0][0x168] ;  /* 0x00005a000b0b7a20 */ /* 0x010fe40000410000 */
[----:B------:R-:W-:Y:S01]  /*0170*/  FMUL.FTZ R10, R10, c[0x0][0x168] ;  /* 0x00005a000a0a7a20 */ /* 0x000fe20000410000 */
[----:B------:R-:W-:Y:S01]  /*0180*/  STG.E.64 [R8.64+0x400], R6 ;  /* 0x0004000608007986 */ /* 0x000fe2000c101b04 */
[----:B-----5:R-:W-:-:S02]  /*0190*/  FMUL.FTZ R13, R13, c[0x0][0x168] ;  /* 0x00005a000d0d7a20 */ /* 0x020fc40000410000 */
[----:B------:R-:W-:Y:S01]  /*01a0*/  FMUL.FTZ R12, R12, c[0x0][0x168] ;  /* 0x00005a000c0c7a20 */ /* 0x000fe20000410000 */
[----:B------:R-:W-:Y:S04]  /*01b0*/  STG.E.64 [R8.64+0x800], R10 ;  /* 0x0008000a08007986 */ /* 0x000fe8000c101b04 */
[----:B------:R-:W-:Y:S01]  /*01c0*/  STG.E.64 [R8.64+0xc00], R12 ;  /* 0x000c000c08007986 */ /* 0x000fe2000c101b04 */
[----:B------:R-:W-:Y:S05]  /*01d0*/  EXIT ;  /* 0x000000000000794d */ /* 0x000fea0003800000 */
.L_x_17077:
[----:B------:R-:W0:Y:S01]  /*01e0*/  S2R R15, SR_TID.X ;  /* 0x00000000000f7919 */ /* 0x000e220000002100 */
[----:B------:R-:W-:Y:S01]  /*01f0*/  CS2R R12, SRZ ;  /* 0x00000000000c7805 */ /* 0x000fe2000001ff00 */
[C---:B0-----:R-:W-:Y:S01]  /*0200*/  ISETP.GE.AND P0, PT, R15.reuse, R0, PT ;  /* 0x000000000f00720c */ /* 0x041fe20003f06270 */
[----:B------:R-:W-:Y:S01]  /*0210*/  IMAD.MOV.U32 R3, RZ, RZ, R15 ;  /* 0x000000ffff037224 */ /* 0x000fe200078e000f */
[----:B------:R-:W-:-:S11]  /*0220*/  IADD3 R23, R15, 0x80, RZ ;  /* 0x000000800f177810 */ /* 0x000fd60007ffe0ff */
[----:B------:R-:W-:Y:S01]  /*0230*/  @!P0 MOV R3, R23 ;  /* 0x0000001700038202 */ /* 0x000fe20000000f00 */
[----:B------:R-:W-:Y:S01]  /*0240*/  HFMA2.MMA R14, -RZ, RZ, 0, 0 ;  /* 0x00000000ff0e7435 */ /* 0x000fe200000001ff */
[----:B------:R-:W-:Y:S01]  /*0250*/  @!P0 MOV R11, 0x4 ;  /* 0x00000004000b8802 */ /* 0x000fe20000000f00 */
[----:B------:R-:W-:Y:S01]  /*0260*/  @!P0 IMAD.IADD R10, R8, 0x1, R15 ;  /* 0x00000001080a8824 */ /* 0x000fe200078e020f */
        /* <DEDUP_REMOVED lines=8> */
[----:B------:R-:W-:Y:S02]  /*02f0*/  @!P6 IADD3 R3, R3, 0x80, RZ ;  /* 0x000000800303e810 */ /* 0x000fe40007ffe0ff */
[----:B------:R-:W-:Y:S02]  /*0300*/  @!P6 MOV R7, 0x4 ;  /* 0x000000040007e802 */ /* 0x000fe40000000f00 */
[----:B------:R-:W-:-:S03]  /*0310*/  ISETP.GE.AND P3, PT, R3, R0, PT ;  /* 0x000000000300720c */ /* 0x000fc60003f66270 */
[----:B------:R-:W-:-:S04]  /*0320*/  @!P6 IMAD.WIDE.U32 R6, R6, R7, c[0x0][0x178] ;  /* 0x00005e000606e625 */ /* 0x000fc800078e0007 */
[----:B------:R-:W-:Y:S01]  /*0330*/  @!P0 IMAD.WIDE.U32 R10, R10, R11, c[0x0][0x178] ;  /* 0x00005e000a0a8625 */ /* 0x000fe200078e000b */
[----:B------:R0:W2:Y:S04]  /*0340*/  @!P6 LDG.E R13, [R6.64] ;  /* 0x00000004060de981 */ /* 0x0000a8000c1e1900 */
[----:B------:R1:W3:Y:S01]  /*0350*/  @!P0 LDG.E R14, [R10.64] ;  /* 0x000000040a0e8981 */ /* 0x0002e2000c1e1900 */
        /* <DEDUP_REMOVED lines=9> */
[----:B------:R-:W-:Y:S02]  /*03f0*/  @!P4 MOV R17, 0x4 ;  /* 0x000000040011c802 */ /* 0x000fe40000000f00 */
[----:B------:R-:W-:Y:S01]  /*0400*/  @!P3 MOV R22, 0x4 ;  /* 0x000000040016b802 */ /* 0x000fe20000000f00 */
[----:B------:R-:W-:-:S04]  /*0410*/  @!P5 IMAD.MOV.U32 R21, RZ, RZ, 0x4 ;  /* 0x00000004ff15d424 */ /* 0x000fc800078e00ff */
[----:B0-----:R-:W-:-:S04]  /*0420*/  @!P3 IMAD.WIDE.U32 R6, R5, R22, c[0x0][0x178] ;  /* 0x00005e000506b625 */ /* 0x001fc800078e0016 */
[----:B------:R-:W-:Y:S01]  /*0430*/  @!P6 IADD3 R19, R8, R3, RZ ;  /* 0x000000030813e210 */ /* 0x000fe20007ffe0ff */
[----:B------:R-:W-:Y:S01]  /*0440*/  @!P4 IMAD.WIDE.U32 R2, R2, R17, c[0x0][0x178] ;  /* 0x00005e000202c625 */ /* 0x000fe200078e0011 */
[----:B------:R-:W-:-:S03]  /*0450*/  HFMA2.MMA R17, -RZ, RZ, 0, 0 ;  /* 0x00000000ff117435 */ /* 0x000fc600000001ff */
[----:B------:R-:W-:Y:S02]  /*0460*/  @!P6 IMAD.MOV.U32 R22, RZ, RZ, 0x4 ;  /* 0x00000004ff16e424 */ /* 0x000fe400078e00ff */
[----:B------:R-:W-:Y:S02]  /*0470*/  IMAD.MOV.U32 R16, RZ, RZ, RZ ;  /* 0x000000ffff107224 */ /* 0x000fe400078e00ff */
[----:B------:R-:W-:Y:S02]  /*0480*/  IMAD.MOV.U32 R9, RZ, RZ, RZ ;  /* 0x000000ffff097224 */ /* 0x000fe400078e00ff */
[----:B------:R-:W-:Y:S02]  /*0490*/  @!P5 IMAD.WIDE.U32 R4, R4, R21, c[0x0][0x178] ;  /* 0x00005e000404d625 */ /* 0x000fe400078e0015 */
[----:B------:R0:W4:Y:S02]  /*04a0*/  @!P3 LDG.E R16, [R6.64] ;  /* 0x000000040610b981 */ /* 0x000124000c1e1900 */
[----:B-1----:R-:W-:-:S02]  /*04b0*/  @!P6 IMAD.WIDE.U32 R10, R19, R22, c[0x0][0x178] ;  /* 0x00005e00130ae625 */ /* 0x002fc400078e0016 */
[----:B------:R1:W4:Y:S04]  /*04c0*/  @!P4 LDG.E R9, [R2.64] ;  /* 0x000000040209c981 */ /* 0x000328000c1e1900 */
[----:B------:R3:W4:Y:S04]  /*04d0*/  @!P5 LDG.E R12, [R4.64] ;  /* 0x00000004040cd981 */ /* 0x000728000c1e1900 */
[----:B------:R-:W4:Y:S01]  /*04e0*/  @!P6 LDG.E R17, [R10.64] ;  /* 0x000000040a11e981 */ /* 0x000f22000c1e1900 */
[----:B------:R-:W-:Y:S01]  /*04f0*/  @!P1 MOV R25, 0x4 ;  /* 0x0000000400199802 */ /* 0x000fe20000000f00 */
[----:B------:R-:W-:Y:S01]  /*0500*/  HFMA2.MMA R21, -RZ, RZ, 0, 0 ;  /* 0x00000000ff157435 */ /* 0x000fe200000001ff */
[----:B------:R-:W-:Y:S01]  /*0510*/  @!P2 IMAD.MOV.U32 R19, RZ, RZ, 0x4 ;  /* 0x00000004ff13a424 */ /* 0x000fe200078e00ff */
[----:B-1----:R-:W-:Y:S01]  /*0520*/  @!P0 MOV R3, 0x4 ;  /* 0x0000000400038802 */ /* 0x002fe20000000f00 */
[----:B------:R-:W-:-:S02]  /*0530*/  @!P0 IMAD.IADD R2, R8, 0x1, R15 ;  /* 0x0000000108028824 */ /* 0x000fc400078e020f */
[----:B------:R-:W-:Y:S02]  /*0540*/  IMAD.MOV.U32 R22, RZ, RZ, RZ ;  /* 0x000000ffff167224 */ /* 0x000fe400078e00ff */
[----:B------:R-:W-:-:S04]  /*0550*/  @!P2 IMAD.WIDE.U32 R18, R18, R19, c[0x0][0x178] ;  /* 0x00005e001212a625 */ /* 0x000fc800078e0013 */
[----:B0-----:R-:W-:Y:S01]  /*0560*/  @!P1 IMAD.WIDE.U32 R6, R20, R25, c[0x0][0x178] ;  /* 0x00005e0014069625 */ /* 0x001fe200078e0019 */
[----:B------:R0:W5:Y:S03]  /*0570*/  @!P2 LDG.E R22, [R18.64] ;  /* 0x000000041216a981 */ /* 0x000166000c1e1900 */
[----:B------:R-:W-:Y:S01]  /*0580*/  @!P0 IMAD.WIDE.U32 R2, R2, R3, c[0x0][0x170] ;  /* 0x00005c0002028625 */ /* 0x000fe200078e0003 */
[----:B------:R0:W5:Y:S03]  /*0590*/  @!P1 LDG.E R21, [R6.64] ;  /* 0x0000000406159981 */ /* 0x000166000c1e1900 */
[----:B------:R-:W-:Y:S01]  /*05a0*/  @!P0 IMAD.MOV.U32 R15, RZ, RZ, R23 ;  /* 0x000000ffff0f8224 */ /* 0x000fe200078e0017 */
[----:B------:R-:W-:Y:S01]  /*05b0*/  BSSY B0, `(.L_x_17078) ;  /* 0x0000036000007945 */ /* 0x000fe20003800000 */
[----:B------:R-:W-:Y:S01]  /*05c0*/  BSSY B1, `(.L_x_17079) ;  /* 0x000002e000017945 */ /* 0x000fe20003800000 */
[----:B---3--:R-:W-:-:S05]  /*05d0*/  FMUL.FTZ R5, R14, c[0x0][0x168] ;  /* 0x00005a000e057a20 */ /* 0x008fca0000410000 */
[----:B------:R0:W-:Y:S01]  /*05e0*/  @!P0 STG.E [R2.64], R5 ;  /* 0x0000000502008986 */ /* 0x0001e2000c101904 */
[----:B------:R-:W-:Y:S01]  /*05f0*/  ISETP.GE.AND P0, PT, R15, R0, PT ;  /* 0x000000000f00720c */ /* 0x000fe20003f06270 */
[----:B--2---:R-:W-:Y:S02]  /*0600*/  FMUL.FTZ R13, R13, c[0x0][0x168] ;  /* 0x00005a000d0d7a20 */ /* 0x004fe40000410000 */
[----:B----4-:R-:W-:Y:S02]  /*0610*/  FMUL.FTZ R16, R16, c[0x0][0x168] ;  /* 0x00005a0010107a20 */ /* 0x010fe40000410000 */
[----:B------:R-:W-:Y:S02]  /*0620*/  FMUL.FTZ R9, R9, c[0x0][0x168] ;  /* 0x00005a0009097a20 */ /* 0x000fe40000410000 */
[----:B------:R-:W-:Y:S02]  /*0630*/  FMUL.FTZ R12, R12, c[0x0][0x168] ;  /* 0x00005a000c0c7a20 */ /* 0x000fe40000410000 */
[----:B------:R-:W-:-:S04]  /*0640*/  FMUL.FTZ R17, R17, c[0x0][0x168] ;  /* 0x00005a0011117a20 */ /* 0x000fc80000410000 */
[----:B------:R-:W-:Y:S05]  /*0650*/  @P0 BRA `(.L_x_17080) ;  /* 0x000000e000000947 */ /* 0x000fea0003800000 */
[----:B0-----:R-:W-:Y:S01]  /*0660*/  IADD3 R2, R8, R15, RZ ;  /* 0x0000000f08027210 */ /* 0x001fe20007ffe0ff */
[----:B-----5:R-:W-:Y:S01]  /*0670*/  FMUL.FTZ R5, R22, c[0x0][0x168] ;  /* 0x00005a0016057a20 */ /* 0x020fe20000410000 */
[----:B------:R-:W-:Y:S02]  /*0680*/  MOV R3, 0x4 ;  /* 0x0000000400037802 */ /* 0x000fe40000000f00 */
[----:B------:R-:W-:-:S03]  /*0690*/  IADD3 R15, R15, 0x80, RZ ;  /* 0x000000800f0f7810 */ /* 0x000fc60007ffe0ff */
[----:B------:R-:W-:Y:S01]  /*06a0*/  IMAD.WIDE.U32 R2, R2, R3, c[0x0][0x170] ;  /* 0x00005c0002027625 */ /* 0x000fe200078e0003 */
[----:B------:R-:W-:-:S04]  /*06b0*/  ISETP.GE.AND P0, PT, R15, R0, PT ;  /* 0x000000000f00720c */ /* 0x000fc80003f06270 */
[----:B------:R0:W-:Y:S09]  /*06c0*/  STG.E [R2.64], R5 ;  /* 0x0000000502007986 */ /* 0x0001f2000c101904 */
[----:B------:R-:W-:Y:S05]  /*06d0*/  @P0 BRA `(.L_x_17081) ;  /* 0x000000d000000947 */ /* 0x000fea0003800000 */
[----:B0-----:R-:W-:Y:S01]  /*06e0*/  HFMA2.MMA R3, -RZ, RZ, 0, 2.384185791015625e-07 ;  /* 0x00000004ff037435 */ /* 0x001fe200000001ff */
[----:B------:R-:W-:Y:S01]  /*06f0*/  IMAD.IADD R2, R8, 0x1, R15 ;  /* 0x0000000108027824 */ /* 0x000fe200078e020f */
[----:B------:R-:W-:Y:S01]  /*0700*/  IADD3 R15, R15, 0x80, RZ ;  /* 0x000000800f0f7810 */ /* 0x000fe20007ffe0ff */
[----:B------:R-:W-:-:S07]  /*0710*/  FMUL.FTZ R21, R21, c[0x0][0x168] ;  /* 0x00005a0015157a20 */ /* 0x000fce0000410000 */
[----:B------:R-:W-:-:S05]  /*0720*/  IMAD.WIDE.U32 R2, R2, R3, c[0x0][0x170] ;  /* 0x00005c0002027625 */ /* 0x000fca00078e0003 */
[----:B------:R0:W-:Y:S02]  /*0730*/  STG.E [R2.64], R21 ;  /* 0x0000001502007986 */ /* 0x0001e4000c101904 */
.L_x_17080:
[----:B0-----:R-:W-:-:S13]  /*0740*/  ISETP.GE.AND P0, PT, R15, R0, PT ;  /* 0x000000000f00720c */ /* 0x001fda0003f06270 */
[----:B------:R-:W-:Y:S05]  /*0750*/  @P0 BRA `(.L_x_17082) ;  /* 0x000000c000000947 */ /* 0x000fea0003800000 */
[----:B------:R-:W-:Y:S01]  /*0760*/  IADD3 R2, R8, R15, RZ ;  /* 0x0000000f08027210 */ /* 0x000fe20007ffe0ff */
[----:B------:R-:W-:Y:S01]  /*0770*/  IMAD.MOV.U32 R3, RZ, RZ, 0x4 ;  /* 0x00000004ff037424 */ /* 0x000fe200078e00ff */
[----:B------:R-:W-:-:S03]  /*0780*/  IADD3 R15, R15, 0x80, RZ ;  /* 0x000000800f0f7810 */ /* 0x000fc60007ffe0ff */
[----:B------:R-:W-:-:S05]  /*0790*/  IMAD.WIDE.U32 R2, R2, R3, c[0x0][0x170] ;  /* 0x00005c0002027625 */ /* 0x000fca00078e0003 */
[----:B------:R0:W-:Y:S02]  /*07a0*/  STG.E [R2.64], R13 ;  /* 0x0000000d02007986 */ /* 0x0001e4000c101904 */
.L_x_17081:
[----:B------:R-:W-:-:S13]  /*07b0*/  ISETP.GE.AND P0, PT, R15, R0, PT ;  /* 0x000000000f00720c */ /* 0x000fda0003f06270 */
[----:B------:R-:W-:Y:S05]  /*07c0*/  @P0 BRA `(.L_x_17083) ;  /* 0x000000d000000947 */ /* 0x000fea0003800000 */
[----:B0-----:R-:W-:Y:S02]  /*07d0*/  IADD3 R2, R8, R15, RZ ;  /* 0x0000000f08027210 */ /* 0x001fe40007ffe0ff */
[----:B------:R-:W-:Y:S02]  /*07e0*/  MOV R3, 0x4 ;  /* 0x0000000400037802 */ /* 0x000fe40000000f00 */
[----:B------:R-:W-:-:S03]  /*07f0*/  IADD3 R15, R15, 0x80, RZ ;  /* 0x000000800f0f7810 */ /* 0x000fc60007ffe0ff */
[----:B------:R-:W-:-:S05]  /*0800*/  IMAD.WIDE.U32 R2, R2, R3, c[0x0][0x170] ;  /* 0x00005c0002027625 */ /* 0x000fca00078e0003 */
[----:B------:R0:W-:Y:S02]  /*0810*/  STG.E [R2.64], R16 ;  /* 0x0000001002007986 */ /* 0x0001e4000c101904 */
.L_x_17082:
[----:B------:R-:W-:-:S13]  /*0820*/  ISETP.GE.AND P0, PT, R15, R0, PT ;  /* 0x000000000f00720c */ /* 0x000fda0003f06270 */
[----:B------:R-:W-:Y:S01]  /*0830*/  @P0 BREAK B1 ;  /* 0x0000000000010942 */ /* 0x000fe20003800000 */
[----:B------:R-:W-:Y:S05]  /*0840*/  @P0 BRA `(.L_x_17084) ;  /* 0x000000c000000947 */ /* 0x000fea0003800000 */
[----:B0-----:R-:W-:Y:S01]  /*0850*/  HFMA2.MMA R3, -RZ, RZ, 0, 2.384185791015625e-07 ;  /* 0x00000004ff037435 */ /* 0x001fe200000001ff */
[----:B------:R-:W-:Y:S01]  /*0860*/  IMAD.IADD R2, R8, 0x1, R15 ;  /* 0x0000000108027824 */ /* 0x000fe200078e020f */
[----:B------:R-:W-:-:S08]  /*0870*/  IADD3 R15, R15, 0x80, RZ ;  /* 0x000000800f0f7810 */ /* 0x000fd00007ffe0ff */
[----:B------:R-:W-:-:S05]  /*0880*/  IMAD.WIDE.U32 R2, R2, R3, c[0x0][0x170] ;  /* 0x00005c0002027625 */ /* 0x000fca00078e0003 */
[----:B------:R0:W-:Y:S02]  /*0890*/  STG.E [R2.64], R9 ;  /* 0x0000000902007986 */ /* 0x0001e4000c101904 */
.L_x_17083:
[----:B------:R-:W-:Y:S05]  /*08a0*/  BSYNC B1 ;  /* 0x0000000000017941 */ /* 0x000fea0003800000 */
.L_x_17079:
[----:B------:R-:W-:-:S13]  /*08b0*/  ISETP.GE.AND P0, PT, R15, R0, PT ;  /* 0x000000000f00720c */ /* 0x000fda0003f06270 */
[----:B0-----:R-:W-:Y:S01]  /*08c0*/  @!P0 IADD3 R2, R8, R15, RZ ;  /* 0x0000000f08028210 */ /* 0x001fe20007ffe0ff */
[----:B------:R-:W-:Y:S01]  /*08d0*/  @!P0 IMAD.MOV.U32 R3, RZ, RZ, 0x4 ;  /* 0x00000004ff038424 */ /* 0x000fe200078e00ff */
[----:B------:R-:W-:-:S03]  /*08e0*/  @!P0 IADD3 R15, R15, 0x80, RZ ;  /* 0x000000800f0f8810 */ /* 0x000fc60007ffe0ff */
[----:B------:R-:W-:-:S05]  /*08f0*/  @!P0 IMAD.WIDE.U32 R2, R2, R3, c[0x0][0x170] ;  /* 0x00005c0002028625 */ /* 0x000fca00078e0003 */
[----:B------:R0:W-:Y:S02]  /*0900*/  @!P0 STG.E [R2.64], R12 ;  /* 0x0000000c02008986 */ /* 0x0001e4000c101904 */
.L_x_17084:
[----:B------:R-:W-:Y:S05]  /*0910*/  BSYNC B0 ;  /* 0x0000000000007941 */ /* 0x000fea0003800000 */
.L_x_17078:
[----:B------:R-:W-:Y:S01]  /*0920*/  WARPSYNC 0xffffffff ;  /* 0xffffffff00007948 */ /* 0x000fe20003800000 */
[----:B------:R-:W-:-:S13]  /*0930*/  ISETP.GE.AND P0, PT, R15, R0, PT ;  /* 0x000000000f00720c */ /* 0x000fda0003f06270 */
[----:B------:R-:W-:Y:S05]  /*0940*/  @P0 EXIT ;  /* 0x000000000000094d */ /* 0x000fea0003800000 */
[----:B0-----:R-:W-:Y:S02]  /*0950*/  IADD3 R2, R8, R15, RZ ;  /* 0x0000000f08027210 */ /* 0x001fe40007ffe0ff */
[----:B------:R-:W-:-:S05]  /*0960*/  MOV R3, 0x4 ;  /* 0x0000000400037802 */ /* 0x000fca0000000f00 */
[----:B------:R-:W-:-:S05]  /*0970*/  IMAD.WIDE.U32 R2, R2, R3, c[0x0][0x170] ;  /* 0x00005c0002027625 */ /* 0x000fca00078e0003 */
[----:B------:R-:W-:Y:S01]  /*0980*/  STG.E [R2.64], R17 ;  /* 0x0000001102007986 */ /* 0x000fe2000c101904 */
[----:B------:R-:W-:Y:S05]  /*0990*/  EXIT ;  /* 0x000000000000794d */ /* 0x000fea0003800000 */
.L_x_17085:
        /* <DEDUP_REMOVED lines=14> */
.L_x_17873:


//--------------------- .text._ZN2at6native29vectorized_elementwise_kernelILi4ENS0_13BUnaryFunctorIfffNS0_15binary_internal10MulFunctorIfEEEESt5arrayIPcLm2EEEEviT0_T1_ --------------------------
	.section	.text._ZN2at6native29vectorized_elementwise_kernelILi4ENS0_13BUnaryFunctorIfffNS0_15binary_internal10MulFunctorIfEEEESt5arrayIPcLm2EEEEviT0_T1_,"ax",@progbits
	.sectioninfo	@"SHI_REGISTERS=28"
	.align	128
        .global         _ZN2at6native29vectorized_elementwise_kernelILi4ENS0_13BUnaryFunctorIfffNS0_15binary_internal10MulFunctorIfEEEESt5arrayIPcLm2EEEEviT0_T1_
        .type           _ZN2at6native29vectorized_elementwise_kernelILi4ENS0_13BUnaryFunctorIfffNS0_15binary_internal10MulFunctorIfEEEESt5arrayIPcLm2EEEEviT0_T1_,@function
        .size           _ZN2at6native29vectorized_elementwise_kernelILi4ENS0_13BUnaryFunctorIfffNS0_15binary_internal10MulFunctorIfEEEESt5arrayIPcLm2EEEEviT0_T1_,(.L_x_17874 - _ZN2at6native29vectorized_elementwise_kernelILi4ENS0_13BUnaryFunctorIfffNS0_15binary_internal10MulFunctorIfEEEESt5arrayIPcLm2EEEEviT0_T1_)
        .other          _ZN2at6native29vectorized_elementwise_kernelILi4ENS0_13BUnaryFunctorIfffNS0_15binary_internal10MulFunctorIfEEEESt5arrayIPcLm2EEEEviT0_T1_,@"STO_CUDA_ENTRY STV_DEFAULT"
_ZN2at6native29vectorized_elementwise_kernelILi4ENS0_13BUnaryFunctorIfffNS0_15binary_internal10MulFunctorIfEEEESt5arrayIPcLm2EEEEviT0_T1_:
.text._ZN2at6native29vectorized_elementwise_kernelILi4ENS0_13BUnaryFunctorIfffNS0_15binary_internal10MulFunctorIfEEEESt5arrayIPcLm2EEEEviT0_T1_:
        /* <DEDUP_REMOVED lines=14> */
[----:B------:R-:W-:-:S04]  /*00e0*/  IMAD.WIDE R12, R15, 0x10, R12 ;  /* 0x000000100f0c7825 */ /* 0x000fc800078e020c */
[----:B--2---:R-:W-:Y:S02]  /*00f0*/  FMUL.FTZ R7, R7, c[0x0][0x168] ;  /* 0x00005a0007077a20 */ /* 0x004fe40000410000 */
[----:B------:R-:W-:Y:S02]  /*0100*/  FMUL.FTZ R6, R6, c[0x0][0x168] ;  /* 0x00005a0006067a20 */ /* 0x000fe40000410000 */
[----:B------:R-:W-:Y:S02]  /*0110*/  FMUL.FTZ R5, R5, c[0x0][0x168] ;  /* 0x00005a0005057a20 */ /* 0x000fe40000410000 */
[----:B------:R-:W-:Y:S02]  /*0120*/  FMUL.FTZ R4, R4, c[0x0][0x168] ;  /* 0x00005a0004047a20 */ /* 0x000fe40000410000 */
[----:B---3--:R-:W-:Y:S02]  /*0130*/  FMUL.FTZ R11, R11, c[0x0][0x168] ;  /* 0x00005a000b0b7a20 */ /* 0x008fe40000410000 */
[----:B------:R-:W-:Y:S01]  /*0140*/  FMUL.FTZ R10, R10, c[0x0][0x168] ;  /* 0x00005a000a0a7a20 */ /* 0x000fe20000410000 */
[----:B------:R-:W-:Y:S01]  /*0150*/  STG.E.128 [R12.64], R4 ;  /* 0x000000040c007986 */ /* 0x000fe2000c101d04 */
[----:B------:R-:W-:-:S02]  /*0160*/  FMUL.FTZ R9, R9, c[0x0][0x168] ;  /* 0x00005a0009097a20 */ /* 0x000fc40000410000 */
[----:B------:R-:W-:-:S05]  /*0170*/  FMUL.FTZ R8, R8, c[0x0][0x168] ;  /* 0x00005a0008087a20 */ /* 0x000fca0000410000 */
[----:B------:R-:W-:Y:S01]  /*0180*/  STG.E.128 [R12.64+0x800], R8 ;  /* 0x000800080c007986 */ /* 0x000fe2000c101d04 */
[----:B------:R-:W-:Y:S05]  /*0190*/  EXIT ;  /* 0x000000000000794d */ /* 0x000fea0003800000 */
.L_x_17086:
        /* <DEDUP_REMOVED lines=86> */
.L_x_17089:
[----:B0-----:R-:W-:-:S13]  /*0700*/  ISETP.GE.AND P0, PT, R15, R8, PT ;  /* 0x000000080f00720c */ /* 0x001fda0003f06270 */
[----:B------:R-:W-:Y:S05]  /*0710*/  @P0 BRA `(.L_x_17091) ;  /* 0x000000c000000947 */ /* 0x000fea0003800000 */
[----:B------:R-:W-:Y:S01]  /*0720*/  IADD3 R2, R0, R15, RZ ;  /* 0x0000000f00027210 */ /* 0x000fe20007ffe0ff */
[----:B------:R-:W-:Y:S01]  /*0730*/  IMAD.MOV.U32 R3, RZ, RZ, 0x4 ;  /* 0x00000004ff037424 */ /* 0x000fe200078e00ff */
[----:B------:R-:W-:-:S03]  /*0740*/  IADD3 R15, R15, 0x80, RZ ;  /* 0x000000800f0f7810 */ /* 0x000fc60007ffe0ff */
[----:B------:R-:W-:-:S05]  /*0750*/  IMAD.WIDE.U32 R2, R2, R3, c[0x0][0x170] ;  /* 0x00005c0002027625 */ /* 0x000fca00078e0003 */
[----:B------:R0:W-:Y:S02]  /*0760*/  STG.E [R2.64], R13 ;  /* 0x0000000d02007986 */ /* 0x0001e4000c101904 */
.L_x_17090:
[----:B------:R-:W-:-:S13]  /*0770*/  ISETP.GE.AND P0, PT, R15, R8, PT ;  /* 0x000000080f00720c */ /* 0x000fda0003f06270 */
[----:B------:R-:W-:Y:S05]  /*0780*/  @P0 BRA `(.L_x_17092) ;  /* 0x000000d000000947 */ /* 0x000fea0003800000 */
[----:B0-----:R-:W-:Y:S02]  /*0790*/  IADD3 R2, R0, R15, RZ ;  /* 0x0000000f00027210 */ /* 0x001fe40007ffe0ff */
[----:B------:R-:W-:Y:S02]  /*07a0*/  MOV R3, 0x4 ;  /* 0x0000000400037802 */ /* 0x000fe40000000f00 */
[----:B------:R-:W-:-:S03]  /*07b0*/  IADD3 R15, R15, 0x80, RZ ;  /* 0x000000800f0f7810 */ /* 0x000fc60007ffe0ff */
[----:B------:R-:W-:-:S05]  /*07c0*/  IMAD.WIDE.U32 R2, R2, R3, c[0x0][0x170] ;  /* 0x00005c0002027625 */ /* 0x000fca00078e0003 */
[----:B------:R0:W-:Y:S02]  /*07d0*/  STG.E [R2.64], R16 ;  /* 0x0000001002007986 */ /* 0x0001e4000c101904 */
.L_x_17091:
        /* <DEDUP_REMOVED lines=8> */
.L_x_17092:
[----:B------:R-:W-:Y:S05]  /*0860*/  BSYNC B1 ;  /* 0x0000000000017941 */ /* 0x000fea0003800000 */
.L_x_17088:
[----:B------:R-:W-:-:S13]  /*0870*/  ISETP.GE.AND P0, PT, R15, R8, PT ;  /* 0x000000080f00720c */ /* 0x000fda0003f06270 */
[----:B0-----:R-:W-:Y:S01]  /*0880*/  @!P0 IADD3 R2, R0, R15, RZ ;  /* 0x0000000f00028210 */ /* 0x001fe20007ffe0ff */
[----:B------:R-:W-:Y:S01]  /*0890*/  @!P0 IMAD.MOV.U32 R3, RZ, RZ, 0x4 ;  /* 0x00000004ff038424 */ /* 0x000fe200078e00ff */
[----:B------:R-:W-:-:S03]  /*08a0*/  @!P0 IADD3 R15, R15, 0x80, RZ ;  /* 0x000000800f0f8810 */ /* 0x000fc60007ffe0ff */
[----:B------:R-:W-:-:S05]  /*08b0*/  @!P0 IMAD.WIDE.U32 R2, R2, R3, c[0x0][0x170] ;  /* 0x00005c0002028625 */ /* 0x000fca00078e0003 */
[----:B------:R0:W-:Y:S02]  /*08c0*/  @!P0 STG.E [R2.64], R12 ;  /* 0x0000000c02008986 */ /* 0x0001e4000c101904 */
.L_x_17093:
[----:B------:R-:W-:Y:S05]  /*08d0*/  BSYNC B0 ;  /* 0x0000000000007941 */ /* 0x000fea0003800000 */
.L_x_17087:
        /* <DEDUP_REMOVED lines=8> */
.L_x_17094:
        /* <DEDUP_REMOVED lines=10> */
.L_x_17874:


//--------------------- .text._ZN2at6native29vectorized_elementwise_kernelILi8ENS0_13BUnaryFunctorIfffNS0_15binary_internal10MulFunctorIfEEEESt5arrayIPcLm2EEEEviT0_T1_ --------------------------
	.section	.text._ZN2at6native29vectorized_elementwise_kernelILi8ENS0_13BUnaryFunctorIfffNS0_15binary_internal10MulFunctorIfEEEESt5arrayIPcLm2EEEEviT0_T1_,"ax",@progbits
	.sectioninfo	@"SHI_REGISTERS=4"
	.align	128
        .global         _ZN2at6native29vectorized_elementwise_kernelILi8ENS0_13BUnaryFunctorIfffNS0_15binary_internal10MulFunctorIfEEEESt5arrayIPcLm2EEEEviT0_T1_
        .type           _ZN2at6native29vectorized_elementwise_kernelILi8ENS0_13BUnaryFunctorIfffNS0_15binary_internal10MulFunctorIfEEEESt5arrayIPcLm2EEEEviT0_T1_,@function
        .size           _ZN2at6native29vectorized_elementwise_kernelILi8ENS0_13BUnaryFunctorIfffNS0_15binary_internal10MulFunctorIfEEEESt5arrayIPcLm2EEEEviT0_T1_,(.L_x_17875 - _ZN2at6native29vectorized_elementwise_kernelILi8ENS0_13BUnaryFunctorIfffNS0_15binary_internal10MulFunctorIfEEEESt5arrayIPcLm2EEEEviT0_T1_)
        .other          _ZN2at6native29vectorized_elementwise_kernelILi8ENS0_13BUnaryFunctorIfffNS0_15binary_internal10MulFunctorIfEEEESt5arrayIPcLm2EEEEviT0_T1_,@"STO_CUDA_ENTRY STV_DEFAULT"
_ZN2at6native29vectorized_elementwise_kernelILi8ENS0_13BUnaryFunctorIfffNS0_15binary_internal10MulFunctorIfEEEESt5arrayIPcLm2EEEEviT0_T1_:
.text._ZN2at6native29vectorized_elementwise_kernelILi8ENS0_13BUnaryFunctorIfffNS0_15binary_internal10MulFunctorIfEEEESt5arrayIPcLm2EEEEviT0_T1_:
[----:B------:R-:W-:Y:S02]  /*0000*/  MOV R1, c[0x0][0x28] ;  /* 0x00000a0000017a02 */ /* 0x000fe40000000f00 */
[----:B------:R-:W-:Y:S05]  /*0010*/  EXIT ;  /* 0x000000000000794d */ /* 0x000fea0003800000 */
.L_x_17095:
        /* <DEDUP_REMOVED lines=14> */
.L_x_17875:


//--------------------- .text._ZN2at6native18elementwise_kernelILi128ELi4EZNS0_15gpu_kernel_implINS0_13BUnaryFunctorIdddNS0_15binary_internal10MulFunctorIdEEEEEEvRNS_18TensorIteratorBaseERKT_EUliE_EEviT1_ --------------------------
	.section	.text._ZN2at6native18elementwise_kernelILi128ELi4EZNS0_15gpu_kernel_implINS0_13BUnaryFunctorIdddNS0_15binary_internal10MulFunctorIdEEEEEEvRNS_18TensorIteratorBaseERKT_EUliE_EEviT1_,"ax",@progbits
	.sectioninfo	@"SHI_REGISTERS=26"
	.align	128
        .global         _ZN2at6native18elementwise_kernelILi128ELi4EZNS0_15gpu_kernel_implINS0_13BUnaryFunctorIdddNS0_15binary_internal10MulFunctorIdEEEEEEvRNS_18TensorIteratorBaseERKT_EUliE_EEviT1_
        .type           _ZN2at6native18elementwise_kernelILi128ELi4EZNS0_15gpu_kernel_implINS0_13BUnaryFunctorIdddNS0_15binary_internal10MulFunctorIdEEEEEEvRNS_18TensorIteratorBaseERKT_EUliE_EEviT1_,@function
        .size           _ZN2at6native18elementwise_kernelILi128ELi4EZNS0_15gpu_kernel_implINS0_13BUnaryFunctorIdddNS0_15binary_internal10MulFunctorIdEEEEEEvRNS_18TensorIteratorBaseERKT_EUliE_EEviT1_,(.L_x_17876 - _ZN2at6native18elementwise_kernelILi128ELi4EZNS0_15gpu_kernel_implINS0_13BUnaryFunctorIdddNS0_15binary_internal10MulFunctorIdEEEEEEvRNS_18TensorIteratorBaseERKT_EUliE_EEviT1_)
        .other          _ZN2at6native18elementwise_kernelILi128ELi4EZNS0_15gpu_kernel_implINS0_13BUnaryFunctorIdddNS0_15binary_internal10MulFunctorIdEEEEEEvRNS_18TensorIteratorBaseERKT_EUliE_EEviT1_,@"STO_CUDA_ENTRY STV_DEFAULT"
_ZN2at6native18elementwise_kernelILi128ELi4EZNS0_15gpu_kernel_implINS0_13BUnaryFunctorIdddNS0_15binary_internal10MulFunctorIdEEEEEEvRNS_18TensorIteratorBaseERKT_EUliE_EEviT1_:
.text._ZN2at6native18elementwise_kernelILi128ELi4EZNS0_15gpu_kernel_implINS0_13BUnaryFunctorIdddNS0_15binary_internal10MulFunctorIdEEEEEEvRNS_18TensorIteratorBaseERKT_EUliE_EEviT1_:
        /* <DEDUP_REMOVED lines=237> */
.L_x_17098:
        /* <DEDUP_REMOVED lines=19> */
.L_x_17102:
[----:B------:R-:W2:Y:S02]  /*1000*/  LDG.E.U8 R2, [R2.64] ;  /* 0x0000002402027981 */ /* 0x000ea4000c1e1100 */
[----:B--2---:R0:W1:Y:S01]  /*1010*/  I2F.F64.U16 R4, R2 ;  /* 0x0000000200047312 */ /* 0x0040620000101800 */
[----:B------:R-:W-:Y:S05]  /*1020*/  BRA `(.L_x_17104) ;  /* 0x00000df000007947 */ /* 0x000fea0003800000 */
.L_x_17101:
        /* <DEDUP_REMOVED lines=9> */
.L_x_17106:
[----:B------:R-:W2:Y:S02]  /*10c0*/  LDG.E R2, [R2.64] ;  /* 0x0000002402027981 */ /* 0x000ea4000c1e1900 */
[----:B--2---:R0:W1:Y:S01]  /*10d0*/  I2F.F64 R4, R2 ;  /* 0x0000000200047312 */ /* 0x0040620000201c00 */
[----:B------:R-:W-:Y:S05]  /*10e0*/  BRA `(.L_x_17104) ;  /* 0x00000d3000007947 */ /* 0x000fea0003800000 */
.L_x_17105:
[----:B------:R-:W2:Y:S02]  /*10f0*/  LDG.E.U16 R2, [R2.64] ;  /* 0x0000002402027981 */ /* 0x000ea4000c1e1500 */
[----:B--2---:R0:W1:Y:S01]  /*1100*/  I2F.F64.S16 R4, R2 ;  /* 0x0000000200047312 */ /* 0x0040620000101c00 */
[----:B------:R-:W-:Y:S05]  /*1110*/  BRA `(.L_x_17104) ;  /* 0x00000d0000007947 */ /* 0x000fea0003800000 */
.L_x_17100:
        /* <DEDUP_REMOVED lines=10> */
.L_x_17108:
[----:B------:R-:W2:Y:S02]  /*11c0*/  LDG.E.U16 R0, [R2.64] ;  /* 0x0000002402007981 */ /* 0x000ea4000c1e1500 */
[----:B--2---:R-:W-:-:S05]  /*11d0*/  HADD2.F32 R0, -RZ, R0.H0_H0 ;  /* 0x20000000ff007230 */ /* 0x004fca0000004100 */
[----:B------:R-:W-:-:S04]  /*11e0*/  FMUL.FTZ R0, R0, 1 ;  /* 0x3f80000000007820 */ /* 0x000fc80000410000 */
[----:B------:R0:W1:Y:S01]  /*11f0*/  F2F.F64.F32 R4, R0 ;  /* 0x0000000000047310 */ /* 0x0000620000201800 */
[----:B------:R-:W-:Y:S05]  /*1200*/  BRA `(.L_x_17104) ;  /* 0x00000c1000007947 */ /* 0x000fea0003800000 */
.L_x_17107:
        /* <DEDUP_REMOVED lines=10> */
.L_x_17110:
[----:B------:R-:W2:Y:S02]  /*12b0*/  LDG.E.U16 R2, [R2.64] ;  /* 0x0000002402027981 */ /* 0x000ea4000c1e1500 */
[----:B--2---:R-:W-:-:S05]  /*12c0*/  HADD2.F32 R0, -RZ, R2.H0_H0 ;  /* 0x20000002ff007230 */ /* 0x004fca0000004100 */
[----:B------:R-:W-:-:S04]  /*12d0*/  FMUL.FTZ R0, R0, 1 ;  /* 0x3f80000000007820 */ /* 0x000fc80000410000 */
[----:B------:R0:W1:Y:S01]  /*12e0*/  F2F.F64.F32 R4, R0 ;  /* 0x0000000000047310 */ /* 0x0000620000201800 */
[----:B------:R-:W-:Y:S05]  /*12f0*/  BRA `(.L_x_17104) ;  /* 0x00000b2000007947 */ /* 0x000fea0003800000 */
.L_x_17109:
[----:B------:R0:W5:Y:S01]  /*1300*/  LDG.E.64 R4, [R2.64] ;  /* 0x0000002402047981 */ /* 0x000162000c1e1b00 */
[----:B------:R-:W-:Y:S05]  /*1310*/  BRA `(.L_x_17104) ;  /* 0x00000b0000007947 */ /* 0x000fea0003800000 */
.L_x_17099:
        /* <DEDUP_REMOVED lines=13> */
.L_x_17113:
[----:B------:R0:W5:Y:S01]  /*13f0*/  LDG.E.64 R4, [R2.64] ;  /* 0x0000002402047981 */ /* 0x000162000c1e1b00 */
[----:B------:R-:W-:Y:S05]  /*1400*/  BRA `(.L_x_17104) ;  /* 0x00000a1000007947 */ /* 0x000fea0003800000 */
.L_x_17112:
        /* <DEDUP_REMOVED lines=28> */
.L_x_17115:
        /* <DEDUP_REMOVED lines=15> */
.L_x_17114:
[----:B------:R-:W2:Y:S02]  /*16c0*/  LDG.E.U16 R0, [R2.64] ;  /* 0x0000002402007981 */ /* 0x000ea4000c1e1500 */
[----:B--2---:R-:W-:-:S05]  /*16d0*/  PRMT R0, RZ, 0x5410, R0 ;  /* 0x00005410ff007816 */ /* 0x004fca0000000000 */
[----:B------:R-:W-:-:S04]  /*16e0*/  FMUL.FTZ R0, R0, 1 ;  /* 0x3f80000000007820 */ /* 0x000fc80000410000 */
[----:B------:R0:W1:Y:S01]  /*16f0*/  F2F.F64.F32 R4, R0 ;  /* 0x0000000000047310 */ /* 0x0000620000201800 */
[----:B------:R-:W-:Y:S05]  /*1700*/  BRA `(.L_x_17104) ;  /* 0x0000071000007947 */ /* 0x000fea0003800000 */
.L_x_17111:
        /* <DEDUP_REMOVED lines=11> */
.L_x_17118:
        /* <DEDUP_REMOVED lines=21> */
.L_x_17122:
[----:B------:R-:W-:Y:S05]  /*1910*/  BSYNC B1 ;  /* 0x0000000000017941 */ /* 0x000fea0003800000 */
.L_x_17121:
[----:B------:R-:W-:Y:S01]  /*1920*/  LEA R3, R0, 0x3b800000, 0x17 ;  /* 0x3b80000000037811 */ /* 0x000fe200078eb8ff */
[----:B------:R-:W-:-:S05]  /*1930*/  IMAD.SHL.U32 R0, R2, 0x100000, RZ ;  /* 0x0010000002007824 */ /* 0x000fca00078e00ff */
[----:B------:R-:W-:Y:S02]  /*1940*/  LOP3.LUT R0, R3, R0, R4, 0xfe, !PT ;  /* 0x0000000003007212 */ /* 0x000fe400078efe04 */
.L_x_17120:
[----:B------:R-:W-:Y:S05]  /*1950*/  BSYNC B0 ;  /* 0x0000000000007941 */ /* 0x000fea0003800000 */
.L_x_17119:
[----:B------:R-:W-:-:S04]  /*1960*/  FMUL.FTZ R0, R0, 1 ;  /* 0x3f80000000007820 */ /* 0x000fc80000410000 */
[----:B------:R0:W1:Y:S01]  /*1970*/  F2F.F64.F32 R4, R0 ;  /* 0x0000000000047310 */ /* 0x0000620000201800 */
[----:B------:R-:W-:Y:S05]  /*1980*/  BRA `(.L_x_17104) ;  /* 0x0000049000007947 */ /* 0x000fea0003800000 */
.L_x_17117:
        /* <DEDUP_REMOVED lines=21> */
.L_x_17126:
[----:B------:R-:W-:Y:S05]  /*1ae0*/  BSYNC B1 ;  /* 0x0000000000017941 */ /* 0x000fea0003800000 */
.L_x_17125:
[----:B------:R-:W-:Y:S01]  /*1af0*/  LEA R3, R0, 0x37800000, 0x17 ;  /* 0x3780000000037811 */ /* 0x000fe200078eb8ff */
[----:B------:R-:W-:-:S05]  /*1b00*/  IMAD.SHL.U32 R0, R2, 0x200000, RZ ;  /* 0x0020000002007824 */ /* 0x000fca00078e00ff */
[----:B------:R-:W-:Y:S02]  /*1b10*/  LOP3.LUT R0, R3, R0, R4, 0xfe, !PT ;  /* 0x0000000003007212 */ /* 0x000fe400078efe04 */
.L_x_17124:
[----:B------:R-:W-:Y:S05]  /*1b20*/  BSYNC B0 ;  /* 0x0000000000007941 */ /* 0x000fea0003800000 */
.L_x_17123:
[----:B------:R-:W-:-:S04]  /*1b30*/  FMUL.FTZ R0, R0, 1 ;  /* 0x3f80000000007820 */ /* 0x000fc80000410000 */
[----:B------:R0:W1:Y:S01]  /*1b40*/  F2F.F64.F32 R4, R0 ;  /* 0x0000000000047310 */ /* 0x0000620000201800 */
[----:B------:R-:W-:Y:S05]  /*1b50*/  BRA `(.L_x_17104) ;  /* 0x000002c000007947 */ /* 0x000fea0003800000 */
.L_x_17116:
        /* <DEDUP_REMOVED lines=14> */
.L_x_17130:
[----:B------:R-:W-:Y:S05]  /*1c40*/  BSYNC B0 ;  /* 0x0000000000007941 */ /* 0x000fea0003800000 */
.L_x_17129:
[----:B------:R-:W-:-:S04]  /*1c50*/  FMUL.FTZ R0, R0, 1 ;  /* 0x3f80000000007820 */ /* 0x000fc80000410000 */
[----:B------:R0:W1:Y:S01]  /*1c60*/  F2F.F64.F32 R4, R0 ;  /* 0x0000000000047310 */ /* 0x0000620000201800 */
[----:B------:R-:W-:Y:S05]  /*1c70*/  BRA `(.L_x_17104) ;  /* 0x000001a000007947 */ /* 0x000fea0003800000 */
.L_x_17103:
        /* <DEDUP_REMOVED lines=21> */
.L_x_17128:
[----:B------:R-:W2:Y:S02]  /*1dd0*/  LDG.E.64 R4, [R2.64] ;  /* 0x0000002402047981 */ /* 0x000ea4000c1e1b00 */
[----:B--2---:R-:W0:Y:S01]  /*1de0*/  I2F.F64.U64 R4, R4 ;  /* 0x0000000400047312 */ /* 0x004e220000301800 */
[----:B------:R-:W-:Y:S05]  /*1df0*/  BRA `(.L_x_17104) ;  /* 0x0000002000007947 */ /* 0x000fea0003800000 */
.L_x_17127:
[----:B------:R-:W2:Y:S02]  /*1e00*/  LDG.E R2, [R2.64] ;  /* 0x0000002402027981 */ /* 0x000ea4000c1e1900 */
[----:B--2---:R0:W1:Y:S02]  /*1e10*/  I2F.F64.U32 R4, R2 ;  /* 0x0000000200047312 */ /* 0x0040640000201800 */
.L_x_17104:
[----:B0-----:R-:W0:Y:S01]  /*1e20*/  LDC.U8 R2, c[0x0][0x380] ;  /* 0x0000e000ff027b82 */ /* 0x001e220000000000 */
[----:B-1---5:R-:W1:Y:S01]  /*1e30*/  DMUL R4, R4, c[0x0][0x378] ;  /* 0x0000de0004047a28 */ /* 0x022e620000000000 */
[----:B0-----:R-:W-:-:S04]  /*1e40*/  PRMT R0, R2, 0x9910, RZ ;  /* 0x0000991002007816 */ /* 0x001fc800000000ff */
[----:B------:R-:W-:-:S13]  /*1e50*/  ISETP.GT.AND P0, PT, R0, 0x9, PT ;  /* 0x000000090000780c */ /* 0x000fda0003f04270 */
[----:B------:R-:W-:Y:S05]  /*1e60*/  @P0 BRA `(.L_x_17131) ;  /* 0x0000044000000947 */ /* 0x000fea0003800000 */
[----:B-1----:R-:W-:-:S13]  /*1e70*/  ISETP.GT.AND P0, PT, R0, 0x4, PT ;  /* 0x000000040000780c */ /* 0x002fda0003f04270 */
        /* <DEDUP_REMOVED lines=10> */
.L_x_17134:
[----:B------:R-:W0:Y:S02]  /*1f20*/  F2I.S64.F64.TRUNC R4, R4 ;  /* 0x0000000400047311 */ /* 0x000e24000030d900 */
[----:B0-----:R-:W-:-:S05]  /*1f30*/  IMAD.MOV.U32 R3, RZ, RZ, R4 ;  /* 0x000000ffff037224 */ /* 0x001fca00078e0004 */
[----:B------:R0:W-:Y:S01]  /*1f40*/  STG.E.U8 [R16.64], R3 ;  /* 0x0000000310007986 */ /* 0x0001e2000c101124 */
[----:B------:R-:W-:Y:S05]  /*1f50*/  BRA `(.L_x_17136) ;  /* 0x00000ed000007947 */ /* 0x000fea0003800000 */
.L_x_17133:
        /* <DEDUP_REMOVED lines=9> */
.L_x_17138:
[----:B------:R-:W0:Y:S02]  /*1ff0*/  F2I.F64.TRUNC R5, R4 ;  /* 0x0000000400057311 */ /* 0x000e24000030d100 */
[----:B0-----:R0:W-:Y:S01]  /*2000*/  STG.E [R16.64], R5 ;  /* 0x0000000510007986 */ /* 0x0011e2000c101924 */
[----:B------:R-:W-:Y:S05]  /*2010*/  BRA `(.L_x_17136) ;  /* 0x00000e1000007947 */ /* 0x000fea0003800000 */
.L_x_17137:
[----:B------:R-:W0:Y:S02]  /*2020*/  F2I.F64.TRUNC R5, R4 ;  /* 0x0000000400057311 */ /* 0x000e24000030d100 */
[----:B0-----:R0:W-:Y:S01]  /*2030*/  STG.E.U16 [R16.64], R5 ;  /* 0x0000000510007986 */ /* 0x0011e2000c101524 */
[----:B------:R-:W-:Y:S05]  /*2040*/  BRA `(.L_x_17136) ;  /* 0x00000de000007947 */ /* 0x000fea0003800000 */
.L_x_17132:
        /* <DEDUP_REMOVED lines=11> */
.L_x_17140:
[----:B------:R-:W0:Y:S01]  /*2100*/  F2F.F32.F64 R0, R4 ;  /* 0x0000000400007310 */ /* 0x000e220000301000 */
[----:B------:R-:W0:-:S14]  /*2110*/  DSETP.GEU.AND P0, PT, |R4|, c[0x2][0x0], PT ;  /* 0x008000000400762a */ /* 0x000e1c0003f0e200 */
[----:B0-----:R-:W-:-:S05]  /*2120*/  @!P0 FMUL R0, R0, 1.175494350822287508e-38 ;  /* 0x0080000000008820 */ /* 0x001fca0000400000 */
[----:B------:R-:W-:-:S05]  /*2130*/  F2FP.PACK_AB R0, RZ, R0 ;  /* 0x00000000ff00723e */ /* 0x000fca00000000ff */
[----:B------:R0:W-:Y:S01]  /*2140*/  STG.E.U16 [R16.64], R0 ;  /* 0x0000000010007986 */ /* 0x0001e2000c101524 */
[----:B------:R-:W-:Y:S05]  /*2150*/  BRA `(.L_x_17136) ;  /* 0x00000cd000007947 */ /* 0x000fea0003800000 */
.L_x_17139:
        /* <DEDUP_REMOVED lines=12> */
.L_x_17142:
[----:B------:R-:W0:Y:S01]  /*2220*/  F2F.F32.F64 R0, R4 ;  /* 0x0000000400007310 */ /* 0x000e220000301000 */
[----:B------:R-:W0:-:S14]  /*2230*/  DSETP.GEU.AND P0, PT, |R4|, c[0x2][0x0], PT ;  /* 0x008000000400762a */ /* 0x000e1c0003f0e200 */
[----:B0-----:R-:W-:-:S05]  /*2240*/  @!P0 FMUL R0, R0, 1.175494350822287508e-38 ;  /* 0x0080000000008820 */ /* 0x001fca0000400000 */
[----:B------:R-:W-:-:S04]  /*2250*/  F2FP.PACK_AB R3, RZ, R0 ;  /* 0x00000000ff03723e */ /* 0x000fc800000000ff */
[----:B------:R-:W-:-:S05]  /*2260*/  PRMT R3, R3, 0x5410, RZ ;  /* 0x0000541003037816 */ /* 0x000fca00000000ff */
[----:B------:R0:W-:Y:S01]  /*2270*/  STG.E [R16.64], R3 ;  /* 0x0000000310007986 */ /* 0x0001e2000c101924 */
[----:B------:R-:W-:Y:S05]  /*2280*/  BRA `(.L_x_17136) ;  /* 0x00000ba000007947 */ /* 0x000fea0003800000 */
.L_x_17141:
[----:B------:R0:W-:Y:S01]  /*2290*/  STG.E.64 [R16.64], R4 ;  /* 0x0000000410007986 */ /* 0x0001e2000c101b24 */
[----:B------:R-:W-:Y:S05]  /*22a0*/  BRA `(.L_x_17136) ;  /* 0x00000b8000007947 */ /* 0x000fea0003800000 */
.L_x_17131:
[----:B-1----:R-:W-:-:S13]  /*22b0*/  ISETP.GT.AND P0, PT, R0, 0x18, PT ;  /* 0x000000180000780c */ /* 0x002fda0003f04270 */
        /* <DEDUP_REMOVED lines=11> */
.L_x_17145:
[----:B------:R-:W-:-:S05]  /*2370*/  CS2R R6, SRZ ;  /* 0x0000000000067805 */ /* 0x000fca000001ff00 */
[----:B------:R0:W-:Y:S01]  /*2380*/  STG.E.128 [R16.64], R4 ;  /* 0x0000000410007986 */ /* 0x0001e2000c101d24 */
[----:B------:R-:W-:Y:S05]  /*2390*/  BRA `(.L_x_17136) ;  /* 0x00000a9000007947 */ /* 0x000fea0003800000 */
.L_x_17144:
        /* <DEDUP_REMOVED lines=23> */
.L_x_17149:
[----:B------:R-:W-:Y:S05]  /*2510*/  BSYNC B0 ;  /* 0x0000000000007941 */ /* 0x000fea0003800000 */
.L_x_17148:
[----:B------:R-:W-:-:S05]  /*2520*/  LOP3.LUT R3, R0, R3, RZ, 0xfc, !PT ;  /* 0x0000000300037212 */ /* 0x000fca00078efcff */
[----:B------:R0:W-:Y:S01]  /*2530*/  STG.E.U8 [R16.64], R3 ;  /* 0x0000000310007986 */ /* 0x0001e2000c101124 */
[----:B------:R-:W-:Y:S05]  /*2540*/  BRA `(.L_x_17136) ;  /* 0x000008e000007947 */ /* 0x000fea0003800000 */
.L_x_17147:
        /* <DEDUP_REMOVED lines=15> */
.L_x_17151:
[----:B------:R-:W-:Y:S01]  /*2640*/  IMAD.MOV.U32 R0, RZ, RZ, 0x7f ;  /* 0x0000007fff007424 */ /* 0x000fe200078e00ff */
[----:B------:R-:W-:-:S04]  /*2650*/  ISETP.GT.U32.AND P0, PT, R2, 0x7f800000, PT ;  /* 0x7f8000000200780c */ /* 0x000fc80003f04070 */
[----:B------:R-:W-:-:S04]  /*2660*/  SEL R0, R0, 0x7c, P0 ;  /* 0x0000007c00007807 */ /* 0x000fc80000000000 */
.L_x_17152:
[----:B------:R-:W-:Y:S05]  /*2670*/  BSYNC B0 ;  /* 0x0000000000007941 */ /* 0x000fea0003800000 */
.L_x_17150:
[----:B------:R-:W-:-:S04]  /*2680*/  LOP3.LUT R2, R3, 0x80000000, RZ, 0xc0, !PT ;  /* 0x8000000003027812 */ /* 0x000fc800078ec0ff */
[----:B------:R-:W-:-:S04]  /*2690*/  SHF.R.U32.HI R3, RZ, 0x18, R2 ;  /* 0x00000018ff037819 */ /* 0x000fc80000011602 */
[----:B------:R-:W-:-:S05]  /*26a0*/  LOP3.LUT R3, R0, R3, RZ, 0xfc, !PT ;  /* 0x0000000300037212 */ /* 0x000fca00078efcff */
[----:B------:R0:W-:Y:S01]  /*26b0*/  STG.E.U8 [R16.64], R3 ;  /* 0x0000000310007986 */ /* 0x0001e2000c101124 */
[----:B------:R-:W-:Y:S05]  /*26c0*/  BRA `(.L_x_17136) ;  /* 0x0000076000007947 */ /* 0x000fea0003800000 */
.L_x_17146:
[----:B------:R-:W0:Y:S01]  /*26d0*/  F2F.F32.F64 R0, R4 ;  /* 0x0000000400007310 */ /* 0x000e220000301000 */
[----:B------:R-:W0:-:S14]  /*26e0*/  DSETP.GEU.AND P0, PT, |R4|, c[0x2][0x0], PT ;  /* 0x008000000400762a */ /* 0x000e1c0003f0e200 */
[----:B0-----:R-:W-:-:S05]  /*26f0*/  @!P0 FMUL R0, R0, 1.175494350822287508e-38 ;  /* 0x0080000000008820 */ /* 0x001fca0000400000 */
[----:B------:R-:W-:-:S05]  /*2700*/  F2FP.BF16.PACK_AB R0, RZ, R0 ;  /* 0x00000000ff00723e */ /* 0x000fca00000010ff */
[----:B------:R0:W-:Y:S01]  /*2710*/  STG.E.U16 [R16.64], R0 ;  /* 0x0000000010007986 */ /* 0x0001e2000c101524 */
[----:B------:R-:W-:Y:S05]  /*2720*/  BRA `(.L_x_17136) ;  /* 0x0000070000007947 */ /* 0x000fea0003800000 */
.L_x_17143:
        /* <DEDUP_REMOVED lines=11> */
.L_x_17155:
        /* <DEDUP_REMOVED lines=19> */
.L_x_17158:
[----:B------:R-:W-:-:S04]  /*2910*/  LOP3.LUT R2, R3, 0x80000000, RZ, 0xc0, !PT ;  /* 0x8000000003027812 */ /* 0x000fc800078ec0ff */
[----:B------:R-:W-:-:S04]  /*2920*/  SHF.R.U32.HI R3, RZ, 0x18, R2 ;  /* 0x00000018ff037819 */ /* 0x000fc80000011602 */
[----:B------:R-:W-:-:S04]  /*2930*/  LOP3.LUT R0, R0, R3, RZ, 0xfc, !PT ;  /* 0x0000000300007212 */ /* 0x000fc800078efcff */
[----:B------:R-:W-:Y:S02]  /*2940*/  PRMT R8, R0, 0x7610, R8 ;  /* 0x0000761000087816 */ /* 0x000fe40000000008 */
.L_x_17157:
[----:B------:R-:W-:Y:S05]  /*2950*/  BSYNC B0 ;  /* 0x0000000000007941 */ /* 0x000fea0003800000 */
.L_x_17156:
[----:B------:R0:W-:Y:S01]  /*2960*/  STG.E.U8 [R16.64], R8 ;  /* 0x0000000810007986 */ /* 0x0001e2000c101124 */
[----:B------:R-:W-:Y:S05]  /*2970*/  BRA `(.L_x_17136) ;  /* 0x000004b000007947 */ /* 0x000fea0003800000 */
.L_x_17154:
        /* <DEDUP_REMOVED lines=19> */
.L_x_17161:
[----:B------:R-:W-:-:S04]  /*2ab0*/  LOP3.LUT R2, R3, 0x80000000, RZ, 0xc0, !PT ;  /* 0x8000000003027812 */ /* 0x000fc800078ec0ff */
[----:B------:R-:W-:-:S04]  /*2ac0*/  SHF.R.U32.HI R3, RZ, 0x18, R2 ;  /* 0x00000018ff037819 */ /* 0x000fc80000011602 */
[----:B------:R-:W-:-:S04]  /*2ad0*/  LOP3.LUT R0, R0, R3, RZ, 0xfc, !PT ;  /* 0x0000000300007212 */ /* 0x000fc800078efcff */
[----:B------:R-:W-:Y:S02]  /*2ae0*/  PRMT R8, R0, 0x7610, R8 ;  /* 0x0000761000087816 */ /* 0x000fe40000000008 */
.L_x_17160:
[----:B------:R-:W-:Y:S05]  /*2af0*/  BSYNC B0 ;  /* 0x0000000000007941 */ /* 0x000fea0003800000 */
.L_x_17159:
[----:B------:R0:W-:Y:S01]  /*2b00*/  STG.E.U8 [R16.64], R8 ;  /* 0x0000000810007986 */ /* 0x0001e2000c101124 */
[----:B------:R-:W-:Y:S05]  /*2b10*/  BRA `(.L_x_17136) ;  /* 0x0000031000007947 */ /* 0x000fea0003800000 */
.L_x_17153:
        /* <DEDUP_REMOVED lines=24> */
.L_x_17135:
        /* <DEDUP_REMOVED lines=20> */
.L_x_17163:
[----:B------:R-:W0:Y:S02]  /*2de0*/  F2I.U64.F64.TRUNC R4, R4 ;  /* 0x0000000400047311 */ /* 0x000e24000030d800 */
[----:B0-----:R0:W-:Y:S01]  /*2df0*/  STG.E.64 [R16.64], R4 ;  /* 0x0000000410007986 */ /* 0x0011e2000c101b24 */
[----:B------:R-:W-:Y:S05]  /*2e00*/  BRA `(.L_x_17136) ;  /* 0x0000002000007947 */ /* 0x000fea0003800000 */
.L_x_17162:
[----:B------:R-:W0:Y:S02]  /*2e10*/  F2I.U32.F64.TRUNC R5, R4 ;  /* 0x0000000400057311 */ /* 0x000e24000030d000 */
[----:B0-----:R0:W-:Y:S02]  /*2e20*/  STG.E [R16.64], R5 ;  /* 0x0000000510007986 */ /* 0x0011e4000c101924 */
.L_x_17136:
[----:B------:R-:W-:-:S05]  /*2e30*/  IMAD R18, R18, 0x200, R23 ;  /* 0x0000020012127824 */ /* 0x000fca00078e0217 */
[----:B------:R-:W-:Y:S02]  /*2e40*/  IADD3 R19, R18, 0x80, RZ ;  /* 0x0000008012137810 */ /* 0x000fe40007ffe0ff */
.L_x_17097:
[----:B------:R-:W-:Y:S05]  /*2e50*/  BSYNC B6 ;  /* 0x0000000000067941 */ /* 0x000fea0003800000 */
.L_x_17096:
        /* <DEDUP_REMOVED lines=231> */
.L_x_17166:
        /* <DEDUP_REMOVED lines=19> */
.L_x_17170:
[----:B------:R-:W2:Y:S02]  /*3e00*/  LDG.E.U8 R2, [R2.64] ;  /* 0x0000002402027981 */ /* 0x000ea4000c1e1100 */
[----:B--2---:R0:W1:Y:S01]  /*3e10*/  I2F.F64.U16 R4, R2 ;  /* 0x0000000200047312 */ /* 0x0040620000101800 */
[----:B------:R-:W-:Y:S05]  /*3e20*/  BRA `(.L_x_17172) ;  /* 0x00000df000007947 */ /* 0x000fea0003800000 */
.L_x_17169:
        /* <DEDUP_REMOVED lines=9> */
.L_x_17174:
[----:B------:R-:W2:Y:S02]  /*3ec0*/  LDG.E R2, [R2.64] ;  /* 0x0000002402027981 */ /* 0x000ea4000c1e1900 */
[----:B--2---:R0:W1:Y:S01]  /*3ed0*/  I2F.F64 R4, R2 ;  /* 0x0000000200047312 */ /* 0x0040620000201c00 */
[----:B------:R-:W-:Y:S05]  /*3ee0*/  BRA `(.L_x_17172) ;  /* 0x00000d3000007947 */ /* 0x000fea0003800000 */
.L_x_17173:
[----:B------:R-:W2:Y:S02]  /*3ef0*/  LDG.E.U16 R2, [R2.64] ;  /* 0x0000002402027981 */ /* 0x000ea4000c1e1500 */
[----:B--2---:R0:W1:Y:S01]  /*3f00*/  I2F.F64.S16 R4, R2 ;  /* 0x0000000200047312 */ /* 0x0040620000101c00 */
[----:B------:R-:W-:Y:S05]  /*3f10*/  BRA `(.L_x_17172) ;  /* 0x00000d0000007947 */ /* 0x000fea0003800000 */
.L_x_17168:
        /* <DEDUP_REMOVED lines=10> */
.L_x_17176:
[----:B------:R-:W2:Y:S02]  /*3fc0*/  LDG.E.U16 R0, [R2.64] ;  /* 0x0000002402007981 */ /* 0x000ea4000c1e1500 */
[----:B--2---:R-:W-:-:S05]  /*3fd0*/  HADD2.F32 R0, -RZ, R0.H0_H0 ;  /* 0x20000000ff007230 */ /* 0x004fca0000004100 */
[----:B------:R-:W-:-:S04]  /*3fe0*/  FMUL.FTZ R0, R0, 1 ;  /* 0x3f80000000007820 */ /* 0x000fc80000410000 */
[----:B------:R0:W1:Y:S01]  /*3ff0*/  F2F.F64.F32 R4, R0 ;  /* 0x0000000000047310 */ /* 0x0000620000201800 */
[----:B------:R-:W-:Y:S05]  /*4000*/  BRA `(.L_x_17172) ;  /* 0x00000c1000007947 */ /* 0x000fea0003800000 */
.L_x_17175:
        /* <DEDUP_REMOVED lines=10> */
.L_x_17178:
[----:B------:R-:W2:Y:S02]  /*40b0*/  LDG.E.U16 R2, [R2.64] ;  /* 0x0000002402027981 */ /* 0x000ea4000c1e1500 */
[----:B--2---:R-:W-:-:S05]  /*40c0*/  HADD2.F32 R0, -RZ, R2.H0_H0 ;  /* 0x20000002ff007230 */ /* 0x004fca0000004100 */
[----:B------:R-:W-:-:S04]  /*40d0*/  FMUL.FTZ R0, R0, 1 ;  /* 0x3f80000000007820 */ /* 0x000fc80000410000 */
[----:B------:R0:W1:Y:S01]  /*40e0*/  F2F.F64.F32 R4, R0 ;  /* 0x0000000000047310 */ /* 0x0000620000201800 */
[----:B------:R-:W-:Y:S05]  /*40f0*/  BRA `(.L_x_17172) ;  /* 0x00000b2000007947 */ /* 0x000fea0003800000 */
.L_x_17177:
[----:B------:R0:W5:Y:S01]  /*4100*/  LDG.E.64 R4, [R2.64] ;  /* 0x0000002402047981 */ /* 0x000162000c1e1b00 */
[----:B------:R-:W-:Y:S05]  /*4110*/  BRA `(.L_x_17172) ;  /* 0x00000b0000007947 */ /* 0x000fea0003800000 */
.L_x_17167:
        /* <DEDUP_REMOVED lines=13> */
.L_x_17181:
[----:B------:R0:W5:Y:S01]  /*41f0*/  LDG.E.64 R4, [R2.64] ;  /* 0x0000002402047981 */ /* 0x000162000c1e1b00 */
[----:B------:R-:W-:Y:S05]  /*4200*/  BRA `(.L_x_17172) ;  /* 0x00000a1000007947 */ /* 0x000fea0003800000 */
.L_x_17180:
        /* <DEDUP_REMOVED lines=28> */
.L_x_17183:
        /* <DEDUP_REMOVED lines=15> */
.L_x_17182:
[----:B------:R-:W2:Y:S02]  /*44c0*/  LDG.E.U16 R0, [R2.64] ;  /* 0x0000002402007981 */ /* 0x000ea4000c1e1500 */
[----:B--2---:R-:W-:-:S05]  /*44d0*/  PRMT R0, RZ, 0x5410, R0 ;  /* 0x00005410ff007816 */ /* 0x004fca0000000000 */
[----:B------:R-:W-:-:S04]  /*44e0*/  FMUL.FTZ R0, R0, 1 ;  /* 0x3f80000000007820 */ /* 0x000fc80000410000 */
[----:B------:R0:W1:Y:S01]  /*44f0*/  F2F.F64.F32 R4, R0 ;  /* 0x0000000000047310 */ /* 0x0000620000201800 */
[----:B------:R-:W-:Y:S05]  /*4500*/  BRA `(.L_x_17172) ;  /* 0x0000071000007947 */ /* 0x000fea0003800000 */
.L_x_17179:
        /* <DEDUP_REMOVED lines=11> */
.L_x_17186:
        /* <DEDUP_REMOVED lines=21> */
.L_x_17190:
[----:B------:R-:W-:Y:S05]  /*4710*/  BSYNC B1 ;  /* 0x0000000000017941 */ /* 0x000fea0003800000 */
.L_x_17189:
[----:B------:R-:W-:Y:S01]  /*4720*/  LEA R3, R0, 0x3b800000, 0x17 ;  /* 0x3b80000000037811 */ /* 0x000fe200078eb8ff */
[----:B------:R-:W-:-:S05]  /*4730*/  IMAD.SHL.U32 R0, R2, 0x100000, RZ ;  /* 0x0010000002007824 */ /* 0x000fca00078e00ff */
[----:B------:R-:W-:Y:S02]  /*4740*/  LOP3.LUT R0, R3, R0, R4, 0xfe, !PT ;  /* 0x0000000003007212 */ /* 0x000fe400078efe04 */
.L_x_17188:
[----:B------:R-:W-:Y:S05]  /*4750*/  BSYNC B0 ;  /* 0x0000000000007941 */ /* 0x000fea0003800000 */
.L_x_17187:
[----:B------:R-:W-:-:S04]  /*4760*/  FMUL.FTZ R0, R0, 1 ;  /* 0x3f80000000007820 */ /* 0x000fc80000410000 */
[----:B------:R0:W1:Y:S01]  /*4770*/  F2F.F64.F32 R4, R0 ;  /* 0x0000000000047310 */ /* 0x0000620000201800 */
[----:B------:R-:W-:Y:S05]  /*4780*/  BRA `(.L_x_17172) ;  /* 0x0000049000007947 */ /* 0x000fea0003800000 */
.L_x_17185:
        /* <DEDUP_REMOVED lines=21> */
.L_x_17194:
[----:B------:R-:W-:Y:S05]  /*48e0*/  BSYNC B1 ;  /* 0x0000000000017941 */ /* 0x000fea0003800000 */
.L_x_17193:
[----:B------:R-:W-:Y:S01]  /*48f0*/  LEA R3, R0, 0x37800000, 0x17 ;  /* 0x3780000000037811 */ /* 0x000fe200078eb8ff */
[----:B------:R-:W-:-:S05]  /*4900*/  IMAD.SHL.U32 R0, R2, 0x200000, RZ ;  /* 0x0020000002007824 */ /* 0x000fca00078e00ff */
[----:B------:R-:W-:Y:S02]  /*4910*/  LOP3.LUT R0, R3, R0, R4, 0xfe, !PT ;  /* 0x0000000003007212 */ /* 0x000fe400078efe04 */
.L_x_17192:
[----:B------:R-:W-:Y:S05]  /*4920*/  BSYNC B0 ;  /* 0x0000000000007941 */ /* 0x000fea0003800000 */
.L_x_17191:
[----:B------:R-:W-:-:S04]  /*4930*/  FMUL.FTZ R0, R0, 1 ;  /* 0x3f80000000007820 */ /* 0x000fc80000410000 */
[----:B------:R0:W1:Y:S01]  /*4940*/  F2F.F64.F32 R4, R0 ;  /* 0x0000000000047310 */ /* 0x0000620000201800 */
[----:B------:R-:W-:Y:S05]  /*4950*/  BRA `(.L_x_17172) ;  /* 0x000002c000007947 */ /* 0x000fea0003800000 */
.L_x_17184:
        /* <DEDUP_REMOVED lines=14> */
.L_x_17198:
[----:B------:R-:W-:Y:S05]  /*4a40*/  BSYNC B0 ;  /* 0x0000000000007941 */ /* 0x000fea0003800000 */
.L_x_17197:
[----:B------:R-:W-:-:S04]  /*4a50*/  FMUL.FTZ R0, R0, 1 ;  /* 0x3f80000000007820 */ /* 0x000fc80000410000 */
[----:B------:R0:W1:Y:S01]  /*4a60*/  F2F.F64.F32 R4, R0 ;  /* 0x0000000000047310 */ /* 0x0000620000201800 */
[----:B------:R-:W-:Y:S05]  /*4a70*/  BRA `(.L_x_17172) ;  /* 0x000001a000007947 */ /* 0x000fea0003800000 */
.L_x_17171:
        /* <DEDUP_REMOVED lines=21> */
.L_x_17196:
[----:B------:R-:W2:Y:S02]  /*4bd0*/  LDG.E.64 R4, [R2.64] ;  /* 0x0000002402047981 */ /* 0x000ea4000c1e1b00 */
[----:B--2---:R-:W0:Y:S01]  /*4be0*/  I2F.F64.U64 R4, R4 ;  /* 0x0000000400047312 */ /* 0x004e220000301800 */
[----:B------:R-:W-:Y:S05]  /*4bf0*/  BRA `(.L_x_17172) ;  /* 0x0000002000007947 */ /* 0x000fea0003800000 */
.L_x_17195:
[----:B------:R-:W2:Y:S02]  /*4c00*/  LDG.E R2, [R2.64] ;  /* 0x0000002402027981 */ /* 0x000ea4000c1e1900 */
[----:B--2---:R0:W1:Y:S02]  /*4c10*/  I2F.F64.U32 R4, R2 ;  /* 0x0000000200047312 */ /* 0x0040640000201800 */
.L_x_17172:
        /* <DEDUP_REMOVED lines=16> */
.L_x_17202:
[----:B------:R-:W0:Y:S02]  /*4d20*/  F2I.S64.F64.TRUNC R4, R4 ;  /* 0x0000000400047311 */ /* 0x000e24000030d900 */
[----:B0-----:R-:W-:-:S05]  /*4d30*/  IMAD.MOV.U32 R3, RZ, RZ, R4 ;  /* 0x000000ffff037224 */ /* 0x001fca00078e0004 */
[----:B------:R0:W-:Y:S01]  /*4d40*/  STG.E.U8 [R16.64], R3 ;  /* 0x0000000310007986 */ /* 0x0001e2000c101124 */
[----:B------:R-:W-:Y:S05]  /*4d50*/  BRA `(.L_x_17204) ;  /* 0x00000ed000007947 */ /* 0x000fea0003800000 */
.L_x_17201:
        /* <DEDUP_REMOVED lines=9> */
.L_x_17206:
[----:B------:R-:W0:Y:S02]  /*4df0*/  F2I.F64.TRUNC R5, R4 ;  /* 0x0000000400057311 */ /* 0x000e24000030d100 */
[----:B0-----:R0:W-:Y:S01]  /*4e00*/  STG.E [R16.64], R5 ;  /* 0x0000000510007986 */ /* 0x0011e2000c101924 */
[----:B------:R-:W-:Y:S05]  /*4e10*/  BRA `(.L_x_17204) ;  /* 0x00000e1000007947 */ /* 0x000fea0003800000 */
.L_x_17205:
[----:B------:R-:W0:Y:S02]  /*4e20*/  F2I.F64.TRUNC R5, R4 ;  /* 0x0000000400057311 */ /* 0x000e24000030d100 */
[----:B0-----:R0:W-:Y:S01]  /*4e30*/  STG.E.U16 [R16.64], R5 ;  /* 0x0000000510007986 */ /* 0x0011e2000c101524 */
[----:B------:R-:W-:Y:S05]  /*4e40*/  BRA `(.L_x_17204) ;  /* 0x00000de000007947 */ /* 0x000fea0003800000 */
.L_x_17200:
        /* <DEDUP_REMOVED lines=11> */
.L_x_17208:
[----:B------:R-:W0:Y:S01]  /*4f00*/  F2F.F32.F64 R0, R4 ;  /* 0x0000000400007310 */ /* 0x000e220000301000 */
[----:B------:R-:W0:-:S14]  /*4f10*/  DSETP.GEU.AND P0, PT, |R4|, c[0x2][0x0], PT ;  /* 0x008000000400762a */ /* 0x000e1c0003f0e200 */
[----:B0-----:R-:W-:-:S05]  /*4f20*/  @!P0 FMUL R0, R0, 1.175494350822287508e-38 ;  /* 0x0080000000008820 */ /* 0x001fca0000400000 */
[----:B------:R-:W-:-:S05]  /*4f30*/  F2FP.PACK_AB R0, RZ, R0 ;  /* 0x00000000ff00723e */ /* 0x000fca00000000ff */
[----:B------:R0:W-:Y:S01]  /*4f40*/  STG.E.U16 [R16.64], R0 ;  /* 0x0000000010007986 */ /* 0x0001e2000c101524 */
[----:B------:R-:W-:Y:S05]  /*4f50*/  BRA `(.L_x_17204) ;  /* 0x00000cd000007947 */ /* 0x000fea0003800000 */
.L_x_17207:
        /* <DEDUP_REMOVED lines=12> */
.L_x_17210:
[----:B------:R-:W0:Y:S01]  /*5020*/  F2F.F32.F64 R0, R4 ;  /* 0x0000000400007310 */ /* 0x000e220000301000 */
[----:B------:R-:W0:-:S14]  /*5030*/  DSETP.GEU.AND P0, PT, |R4|, c[0x2][0x0], PT ;  /* 0x008000000400762a */ /* 0x000e1c0003f0e200 */
[----:B0-----:R-:W-:-:S05]  /*5040*/  @!P0 FMUL R0, R0, 1.175494350822287508e-38 ;  /* 0x0080000000008820 */ /* 0x001fca0000400000 */
[----:B------:R-:W-:-:S04]  /*5050*/  F2FP.PACK_AB R3, RZ, R0 ;  /* 0x00000000ff03723e */ /* 0x000fc800000000ff */
[----:B------:R-:W-:-:S05]  /*5060*/  PRMT R3, R3, 0x5410, RZ ;  /* 0x0000541003037816 */ /* 0x000fca00000000ff */
[----:B------:R0:W-:Y:S01]  /*5070*/  STG.E [R16.64], R3 ;  /* 0x0000000310007986 */ /* 0x0001e2000c101924 */
[----:B------:R-:W-:Y:S05]  /*5080*/  BRA `(.L_x_17204) ;  /* 0x00000ba000007947 */ /* 0x000fea0003800000 */
.L_x_17209:
[----:B------:R0:W-:Y:S01]  /*5090*/  STG.E.64 [R16.64], R4 ;  /* 0x0000000410007986 */ /* 0x0001e2000c101b24 */
[----:B------:R-:W-:Y:S05]  /*50a0*/  BRA `(.L_x_17204) ;  /* 0x00000b8000007947 */ /* 0x000fea0003800000 */
.L_x_17199:
        /* <DEDUP_REMOVED lines=12> */
.L_x_17213:
[----:B------:R-:W-:-:S05]  /*5170*/  CS2R R6, SRZ ;  /* 0x0000000000067805 */ /* 0x000fca000001ff00 */
[----:B------:R0:W-:Y:S01]  /*5180*/  STG.E.128 [R16.64], R4 ;  /* 0x0000000410007986 */ /* 0x0001e2000c101d24 */
[----:B------:R-:W-:Y:S05]  /*5190*/  BRA `(.L_x_17204) ;  /* 0x00000a9000007947 */ /* 0x000fea0003800000 */
.L_x_17212:
        /* <DEDUP_REMOVED lines=23> */
.L_x_17217:
[----:B------:R-:W-:Y:S05]  /*5310*/  BSYNC B0 ;  /* 0x0000000000007941 */ /* 0x000fea0003800000 */
.L_x_17216:
[----:B------:R-:W-:-:S05]  /*5320*/  LOP3.LUT R3, R0, R3, RZ, 0xfc, !PT ;  /* 0x0000000300037212 */ /* 0x000fca00078efcff */
[----:B------:R0:W-:Y:S01]  /*5330*/  STG.E.U8 [R16.64], R3 ;  /* 0x0000000310007986 */ /* 0x0001e2000c101124 */
[----:B------:R-:W-:Y:S05]  /*5340*/  BRA `(.L_x_17204) ;  /* 0x000008e000007947 */ /* 0x000fea0003800000 */
.L_x_17215:
        /* <DEDUP_REMOVED lines=15> */
.L_x_17219:
[----:B------:R-:W-:Y:S01]  /*5440*/  IMAD.MOV.U32 R0, RZ, RZ, 0x7f ;  /* 0x0000007fff007424 */ /* 0x000fe200078e00ff */
[----:B------:R-:W-:-:S04]  /*5450*/  ISETP.GT.U32.AND P0, PT, R2, 0x7f800000, PT ;  /* 0x7f8000000200780c */ /* 0x000fc80003f04070 */
[----:B------:R-:W-:-:S04]  /*5460*/  SEL R0, R0, 0x7c, P0 ;  /* 0x0000007c00007807 */ /* 0x000fc80000000000 */
.L_x_17220:
[----:B------:R-:W-:Y:S05]  /*5470*/  BSYNC B0 ;  /* 0x0000000000007941 */ /* 0x000fea0003800000 */
.L_x_17218:
[----:B------:R-:W-:-:S04]  /*5480*/  LOP3.LUT R2, R3, 0x80000000, RZ, 0xc0, !PT ;  /* 0x8000000003027812 */ /* 0x000fc800078ec0ff */
[----:B------:R-:W-:-:S04]  /*5490*/  SHF.R.U32.HI R3, RZ, 0x18, R2 ;  /* 0x00000018ff037819 */ /* 0x000fc80000011602 */
[----:B------:R-:W-:-:S05]  /*54a0*/  LOP3.LUT R3, R0, R3, RZ, 0xfc, !PT ;  /* 0x0000000300037212 */ /* 0x000fca00078efcff */
[----:B------:R0:W-:Y:S01]  /*54b0*/  STG.E.U8 [R16.64], R3 ;  /* 0x0000000310007986 */ /* 0x0001e2000c101124 */
[----:B------:R-:W-:Y:S05]  /*54c0*/  BRA `(.L_x_17204) ;  /* 0x0000076000007947 */ /* 0x000fea0003800000 */
.L_x_17214:
[----:B------:R-:W0:Y:S01]  /*54d0*/  F2F.F32.F64 R0, R4 ;  /* 0x0000000400007310 */ /* 0x000e220000301000 */
[----:B------:R-:W0:-:S14]  /*54e0*/  DSETP.GEU.AND P0, PT, |R4|, c[0x2][0x0], PT ;  /* 0x008000000400762a */ /* 0x000e1c0003f0e200 */
[----:B0-----:R-:W-:-:S05]  /*54f0*/  @!P0 FMUL R0, R0, 1.175494350822287508e-38 ;  /* 0x0080000000008820 */ /* 0x001fca0000400000 */
[----:B------:R-:W-:-:S05]  /*5500*/  F2FP.BF16.PACK_AB R0, RZ, R0 ;  /* 0x00000000ff00723e */ /* 0x000fca00000010ff */
[----:B------:R0:W-:Y:S01]  /*5510*/  STG.E.U16 [R16.64], R0 ;  /* 0x0000000010007986 */ /* 0x0001e2000c101524 */
[----:B------:R-:W-:Y:S05]  /*5520*/  BRA `(.L_x_17204) ;  /* 0x0000070000007947 */ /* 0x000fea0003800000 */
.L_x_17211:
        /* <DEDUP_REMOVED lines=11> */
.L_x_17223:
        /* <DEDUP_REMOVED lines=19> */
.L_x_17226:
[----:B------:R-:W-:-:S04]  /*5710*/  LOP3.LUT R2, R3, 0x80000000, RZ, 0xc0, !PT ;  /* 0x8000000003027812 */ /* 0x000fc800078ec0ff */
[----:B------:R-:W-:-:S04]  /*5720*/  SHF.R.U32.HI R3, RZ, 0x18, R2 ;  /* 0x00000018ff037819 */ /* 0x000fc80000011602 */
[----:B------:R-:W-:-:S04]  /*5730*/  LOP3.LUT R0, R0, R3, RZ, 0xfc, !PT ;  /* 0x0000000300007212 */ /* 0x000fc800078efcff */
[----:B------:R-:W-:Y:S02]  /*5740*/  PRMT R8, R0, 0x7610, R8 ;  /* 0x0000761000087816 */ /* 0x000fe40000000008 */
.L_x_17225:
[----:B------:R-:W-:Y:S05]  /*5750*/  BSYNC B0 ;  /* 0x0000000000007941 */ /* 0x000fea0003800000 */
.L_x_17224:
[----:B------:R0:W-:Y:S01]  /*5760*/  STG.E.U8 [R16.64], R8 ;  /* 0x0000000810007986 */ /* 0x0001e2000c101124 */
[----:B------:R-:W-:Y:S05]  /*5770*/  BRA `(.L_x_17204) ;  /* 0x000004b000007947 */ /* 0x000fea0003800000 */
.L_x_17222:
        /* <DEDUP_REMOVED lines=19> */
.L_x_17229:
[----:B------:R-:W-:-:S04]  /*58b0*/  LOP3.LUT R2, R3, 0x80000000, RZ, 0xc0, !PT ;  /* 0x8000000003027812 */ /* 0x000fc800078ec0ff */
[----:B------:R-:W-:-:S04]  /*58c0*/  SHF.R.U32.HI R3, RZ, 0x18, R2 ;  /* 0x00000018ff037819 */ /* 0x000fc80000011602 */
[----:B------:R-:W-:-:S04]  /*58d0*/  LOP3.LUT R0, R0, R3, RZ, 0xfc, !PT ;  /* 0x0000000300007212 */ /* 0x000fc800078efcff */
[----:B------:R-:W-:Y:S02]  /*58e0*/  PRMT R8, R0, 0x7610, R8 ;  /* 0x0000761000087816 */ /* 0x000fe40000000008 */
.L_x_17228:
[----:B------:R-:W-:Y:S05]  /*58f0*/  BSYNC B0 ;  /* 0x0000000000007941 */ /* 0x000fea0003800000 */
.L_x_17227:
[----:B------:R0:W-:Y:S01]  /*5900*/  STG.E.U8 [R16.64], R8 ;  /* 0x0000000810007986 */ /* 0x0001e2000c101124 */
[----:B------:R-:W-:Y:S05]  /*5910*/  BRA `(.L_x_17204) ;  /* 0x0000031000007947 */ /* 0x000fea0003800000 */
.L_x_17221:
        /* <DEDUP_REMOVED lines=24> */
.L_x_17203:
        /* <DEDUP_REMOVED lines=20> */
.L_x_17231:
[----:B------:R-:W0:Y:S02]  /*5be0*/  F2I.U64.F64.TRUNC R4, R4 ;  /* 0x0000000400047311 */ /* 0x000e24000030d800 */
[----:B0-----:R0:W-:Y:S01]  /*5bf0*/  STG.E.64 [R16.64], R4 ;  /* 0x0000000410007986 */ /* 0x0011e2000c101b24 */
[----:B------:R-:W-:Y:S05]  /*5c00*/  BRA `(.L_x_17204) ;  /* 0x0000002000007947 */ /* 0x000fea0003800000 */
.L_x_17230:
[----:B------:R-:W0:Y:S02]  /*5c10*/  F2I.U32.F64.TRUNC R5, R4 ;  /* 0x0000000400057311 */ /* 0x000e24000030d000 */
[----:B0-----:R0:W-:Y:S02]  /*5c20*/  STG.E [R16.64], R5 ;  /* 0x0000000510007986 */ /* 0x0011e4000c101924 */
.L_x_17204:
        /* <DEDUP_REMOVED lines=231> */
.L_x_17232:
        /* <DEDUP_REMOVED lines=19> */
.L_x_17236:
[----:B------:R-:W2:Y:S02]  /*6bd0*/  LDG.E.U8 R2, [R2.64] ;  /* 0x0000002402027981 */ /* 0x000ea4000c1e1100 */
[----:B--2---:R0:W1:Y:S01]  /*6be0*/  I2F.F64.U16 R4, R2 ;  /* 0x0000000200047312 */ /* 0x0040620000101800 */
[----:B------:R-:W-:Y:S05]  /*6bf0*/  BRA `(.L_x_17238) ;  /* 0x00000df000007947 */ /* 0x000fea0003800000 */
.L_x_17235:
        /* <DEDUP_REMOVED lines=9> */
.L_x_17240:
[----:B------:R-:W2:Y:S02]  /*6c90*/  LDG.E R2, [R2.64] ;  /* 0x0000002402027981 */ /* 0x000ea4000c1e1900 */
[----:B--2---:R0:W1:Y:S01]  /*6ca0*/  I2F.F64 R4, R2 ;  /* 0x0000000200047312 */ /* 0x0040620000201c00 */
[----:B------:R-:W-:Y:S05]  /*6cb0*/  BRA `(.L_x_17238) ;  /* 0x00000d3000007947 */ /* 0x000fea0003800000 */
.L_x_17239:
[----:B------:R-:W2:Y:S02]  /*6cc0*/  LDG.E.U16 R2, [R2.64] ;  /* 0x0000002402027981 */ /* 0x000ea4000c1e1500 */
[----:B--2---:R0:W1:Y:S01]  /*6cd0*/  I2F.F64.S16 R4, R2 ;  /* 0x0000000200047312 */ /* 0x0040620000101c00 */
[----:B------:R-:W-:Y:S05]  /*6ce0*/  BRA `(.L_x_17238) ;  /* 0x00000d0000007947 */ /* 0x000fea0003800000 */
.L_x_17234:
        /* <DEDUP_REMOVED lines=10> */
.L_x_17242:
[----:B------:R-:W2:Y:S02]  /*6d90*/  LDG.E.U16 R0, [R2.64] ;  /* 0x0000002402007981 */ /* 0x000ea4000c1e1500 */
[----:B--2---:R-:W-:-:S05]  /*6da0*/  HADD2.F32 R0, -RZ, R0.H0_H0 ;  /* 0x20000000ff007230 */ /* 0x004fca0000004100 */
[----:B------:R-:W-:-:S04]  /*6db0*/  FMUL.FTZ R0, R0, 1 ;  /* 0x3f80000000007820 */ /* 0x000fc80000410000 */
[----:B------:R0:W1:Y:S01]  /*6dc0*/  F2F.F64.F32 R4, R0 ;  /* 0x0000000000047310 */ /* 0x0000620000201800 */
[----:B------:R-:W-:Y:S05]  /*6dd0*/  BRA `(.L_x_17238) ;  /* 0x00000c1000007947 */ /* 0x000fea0003800000 */
.L_x_17241:
        /* <DEDUP_REMOVED lines=10> */
.L_x_17244:
[----:B------:R-:W2:Y:S02]  /*6e80*/  LDG.E.U16 R2, [R2.64] ;  /* 0x0000002402027981 */ /* 0x000ea4000c1e1500 */
[----:B--2---:R-:W-:-:S05]  /*6e90*/  HADD2.F32 R0, -RZ, R2.H0_H0 ;  /* 0x20000002ff007230 */ /* 0x004fca0000004100 */
[----:B------:R-:W-:-:S04]  /*6ea0*/  FMUL.FTZ R0, R0, 1 ;  /* 0x3f80000000007820 */ /* 0x000fc80000410000 */
[----:B------:R0:W1:Y:S01]  /*6eb0*/  F2F.F64.F32 R4, R0 ;  /* 0x0000000000047310 */ /* 0x0000620000201800 */
[----:B------:R-:W-:Y:S05]  /*6ec0*/  BRA `(.L_x_17238) ;  /* 0x00000b2000007947 */ /* 0x000fea0003800000 */
.L_x_17243:
[----:B------:R0:W5:Y:S01]  /*6ed0*/  LDG.E.64 R4, [R2.64] ;  /* 0x0000002402047981 */ /* 0x000162000c1e1b00 */
[----:B------:R-:W-:Y:S05]  /*6ee0*/  BRA `(.L_x_17238) ;  /* 0x00000b0000007947 */ /* 0x000fea0003800000 */
.L_x_17233:
        /* <DEDUP_REMOVED lines=13> */
.L_x_17247:
[----:B------:R0:W5:Y:S01]  /*6fc0*/  LDG.E.64 R4, [R2.64] ;  /* 0x0000002402047981 */ /* 0x000162000c1e1b00 */
[----:B------:R-:W-:Y:S05]  /*6fd0*/  BRA `(.L_x_17238) ;  /* 0x00000a1000007947 */ /* 0x000fea0003800000 */
.L_x_17246:
        /* <DEDUP_REMOVED lines=28> */
.L_x_17249:
        /* <DEDUP_REMOVED lines=15> */
.L_x_17248:
[----:B------:R-:W2:Y:S02]  /*7290*/  LDG.E.U16 R0, [R2.64] ;  /* 0x0000002402007981 */ /* 0x000ea4000c1e1500 */
[----:B--2---:R-:W-:-:S05]  /*72a0*/  PRMT R0, RZ, 0x5410, R0 ;  /* 0x00005410ff007816 */ /* 0x004fca0000000000 */
[----:B------:R-:W-:-:S04]  /*72b0*/  FMUL.FTZ R0, R0, 1 ;  /* 0x3f80000000007820 */ /* 0x000fc80000410000 */
[----:B------:R0:W1:Y:S01]  /*72c0*/  F2F.F64.F32 R4, R0 ;  /* 0x0000000000047310 */ /* 0x0000620000201800 */
[----:B------:R-:W-:Y:S05]  /*72d0*/  BRA `(.L_x_17238) ;  /* 0x0000071000007947 */ /* 0x000fea0003800000 */
.L_x_17245:
        /* <DEDUP_REMOVED lines=11> */
.L_x_17252:
        /* <DEDUP_REMOVED lines=21> */
.L_x_17256:
[----:B------:R-:W-:Y:S05]  /*74e0*/  BSYNC B1 ;  /* 0x0000000000017941 */ /* 0x000fea0003800000 */
.L_x_17255:
[----:B------:R-:W-:Y:S01]  /*74f0*/  LEA R3, R0, 0x3b800000, 0x17 ;  /* 0x3b80000000037811 */ /* 0x000fe200078eb8ff */
[----:B------:R-:W-:-:S05]  /*7500*/  IMAD.SHL.U32 R0, R2, 0x100000, RZ ;  /* 0x0010000002007824 */ /* 0x000fca00078e00ff */
[----:B------:R-:W-:Y:S02]  /*7510*/  LOP3.LUT R0, R3, R0, R4, 0xfe, !PT ;  /* 0x0000000003007212 */ /* 0x000fe400078efe04 */
.L_x_17254:
[----:B------:R-:W-:Y:S05]  /*7520*/  BSYNC B0 ;  /* 0x0000000000007941 */ /* 0x000fea0003800000 */
.L_x_17253:
[----:B------:R-:W-:-:S04]  /*7530*/  FMUL.FTZ R0, R0, 1 ;  /* 0x3f80000000007820 */ /* 0x000fc80000410000 */
[----:B------:R0:W1:Y:S01]  /*7540*/  F2F.F64.F32 R4, R0 ;  /* 0x0000000000047310 */ /* 0x0000620000201800 */
[----:B------:R-:W-:Y:S05]  /*7550*/  BRA `(.L_x_17238) ;  /* 0x0000049000007947 */ /* 0x000fea0003800000 */
.L_x_17251:
        /* <DEDUP_REMOVED lines=21> */
.L_x_17260:
[----:B------:R-:W-:Y:S05]  /*76b0*/  BSYNC B1 ;  /* 0x0000000000017941 */ /* 0x000fea0003800000 */
.L_x_17259:
[----:B------:R-:W-:Y:S01]  /*76c0*/  LEA R3, R0, 0x37800000, 0x17 ;  /* 0x3780000000037811 */ /* 0x000fe200078eb8ff */
[----:B------:R-:W-:-:S05]  /*76d0*/  IMAD.SHL.U32 R0, R2, 0x200000, RZ ;  /* 0x0020000002007824 */ /* 0x000fca00078e00ff */
[----:B------:R-:W-:Y:S02]  /*76e0*/  LOP3.LUT R0, R3, R0, R4, 0xfe, !PT ;  /* 0x0000000003007212 */ /* 0x000fe400078efe04 */
.L_x_17258:
[----:B------:R-:W-:Y:S05]  /*76f0*/  BSYNC B0 ;  /* 0x0000000000007941 */ /* 0x000fea0003800000 */
.L_x_17257:
[----:B------:R-:W-:-:S04]  /*7700*/  FMUL.FTZ R0, R0, 1 ;  /* 0x3f80000000007820 */ /* 0x000fc80000410000 */
[----:B------:R0:W1:Y:S01]  /*7710*/  F2F.F64.F32 R4, R0 ;  /* 0x0000000000047310 */ /* 0x0000620000201800 */
[----:B------:R-:W-:Y:S05]  /*7720*/  BRA `(.L_x_17238) ;  /* 0x000002c000007947 */ /* 0x000fea0003800000 */
.L_x_17250:
        /* <DEDUP_REMOVED lines=14> */
.L_x_17264:
[----:B------:R-:W-:Y:S05]  /*7810*/  BSYNC B0 ;  /* 0x0000000000007941 */ /* 0x000fea0003800000 */
.L_x_17263:
[----:B------:R-:W-:-:S04]  /*7820*/  FMUL.FTZ R0, R0, 1 ;  /* 0x3f80000000007820 */ /* 0x000fc80000410000 */
[----:B------:R0:W1:Y:S01]  /*7830*/  F2F.F64.F32 R4, R0 ;  /* 0x0000000000047310 */ /* 0x0000620000201800 */
[----:B------:R-:W-:Y:S05]  /*7840*/  BRA `(.L_x_17238) ;  /* 0x000001a000007947 */ /* 0x000fea0003800000 */
.L_x_17237:
        /* <DEDUP_REMOVED lines=21> */
.L_x_17262:
[----:B------:R-:W2:Y:S02]  /*79a0*/  LDG.E.64 R4, [R2.64] ;  /* 0x0000002402047981 */ /* 0x000ea4000c1e1b00 */
[----:B--2---:R-:W0:Y:S01]  /*79b0*/  I2F.F64.U64 R4, R4 ;  /* 0x0000000400047312 */ /* 0x004e220000301800 */
[----:B------:R-:W-:Y:S05]  /*79c0*/  BRA `(.L_x_17238) ;  /* 0x0000002000007947 */ /* 0x000fea0003800000 */
.L_x_17261:
[----:B------:R-:W2:Y:S02]  /*79d0*/  LDG.E R2, [R2.64] ;  /* 0x0000002402027981 */ /* 0x000ea4000c1e1900 */
[----:B--2---:R0:W1:Y:S02]  /*79e0*/  I2F.F64.U32 R4, R2 ;  /* 0x0000000200047312 */ /* 0x0040640000201800 */
.L_x_17238:
        /* <DEDUP_REMOVED lines=16> */
.L_x_17268:
[----:B------:R-:W0:Y:S02]  /*7af0*/  F2I.S64.F64.TRUNC R4, R4 ;  /* 0x0000000400047311 */ /* 0x000e24000030d900 */
[----:B0-----:R-:W-:-:S05]  /*7b00*/  IMAD.MOV.U32 R3, RZ, RZ, R4 ;  /* 0x000000ffff037224 */ /* 0x001fca00078e0004 */
[----:B------:R0:W-:Y:S01]  /*7b10*/  STG.E.U8 [R16.64], R3 ;  /* 0x0000000310007986 */ /* 0x0001e2000c101124 */
[----:B------:R-:W-:Y:S05]  /*7b20*/  BRA `(.L_x_17270) ;  /* 0x00000ed000007947 */ /* 0x000fea0003800000 */
.L_x_17267:
        /* <DEDUP_REMOVED lines=9> */
.L_x_17272:
[----:B------:R-:W0:Y:S02]  /*7bc0*/  F2I.F64.TRUNC R5, R4 ;  /* 0x0000000400057311 */ /* 0x000e24000030d100 */
[----:B0-----:R0:W-:Y:S01]  /*7bd0*/  STG.E [R16.64], R5 ;  /* 0x0000000510007986 */ /* 0x0011e2000c101924 */
[----:B------:R-:W-:Y:S05]  /*7be0*/  BRA `(.L_x_17270) ;  /* 0x00000e1000007947 */ /* 0x000fea0003800000 */
.L_x_17271:
[----:B------:R-:W0:Y:S02]  /*7bf0*/  F2I.F64.TRUNC R5, R4 ;  /* 0x0000000400057311 */ /* 0x000e24000030d100 */
[----:B0-----:R0:W-:Y:S01]  /*7c00*/  STG.E.U16 [R16.64], R5 ;  /* 0x0000000510007986 */ /* 0x0011e2000c101524 */
[----:B------:R-:W-:Y:S05]  /*7c10*/  BRA `(.L_x_17270) ;  /* 0x00000de000007947 */ /* 0x000fea0003800000 */
.L_x_17266:
        /* <DEDUP_REMOVED lines=11> */
.L_x_17274:
[----:B------:R-:W0:Y:S01]  /*7cd0*/  F2F.F32.F64 R0, R4 ;  /* 0x0000000400007310 */ /* 0x000e220000301000 */
[----:B------:R-:W0:-:S14]  /*7ce0*/  DSETP.GEU.AND P0, PT, |R4|, c[0x2][0x0], PT ;  /* 0x008000000400762a */ /* 0x000e1c0003f0e200 */
[----:B0-----:R-:W-:-:S05]  /*7cf0*/  @!P0 FMUL R0, R0, 1.175494350822287508e-38 ;  /* 0x0080000000008820 */ /* 0x001fca0000400000 */
[----:B------:R-:W-:-:S05]  /*7d00*/  F2FP.PACK_AB R0, RZ, R0 ;  /* 0x00000000ff00723e */ /* 0x000fca00000000ff */
[----:B------:R0:W-:Y:S01]  /*7d10*/  STG.E.U16 [R16.64], R0 ;  /* 0x0000000010007986 */ /* 0x0001e2000c101524 */
[----:B------:R-:W-:Y:S05]  /*7d20*/  BRA `(.L_x_17270) ;  /* 0x00000cd000007947 */ /* 0x000fea0003800000 */
.L_x_17273:
        /* <DEDUP_REMOVED lines=12> */
.L_x_17276:
[----:B------:R-:W0:Y:S01]  /*7df0*/  F2F.F32.F64 R0, R4 ;  /* 0x0000000400007310 */ /* 0x000e220000301000 */
[----:B------:R-:W0:-:S14]  /*7e00*/  DSETP.GEU.AND P0, PT, |R4|, c[0x2][0x0], PT ;  /* 0x008000000400762a */ /* 0x000e1c0003f0e200 */
[----:B0-----:R-:W-:-:S05]  /*7e10*/  @!P0 FMUL R0, R0, 1.175494350822287508e-38 ;  /* 0x0080000000008820 */ /* 0x001fca0000400000 */
[----:B------:R-:W-:-:S04]  /*7e20*/  F2FP.PACK_AB R3, RZ, R0 ;  /* 0x00000000ff03723e */ /* 0x000fc800000000ff */
[----:B------:R-:W-:-:S05]  /*7e30*/  PRMT R3, R3, 0x5410, RZ ;  /* 0x0000541003037816 */ /* 0x000fca00000000ff */
[----:B------:R0:W-:Y:S01]  /*7e40*/  STG.E [R16.64], R3 ;  /* 0x0000000310007986 */ /* 0x0001e2000c101924 */
[----:B------:R-:W-:Y:S05]  /*7e50*/  BRA `(.L_x_17270) ;  /* 0x00000ba000007947 */ /* 0x000fea0003800000 */
.L_x_17275:
[----:B------:R0:W-:Y:S01]  /*7e60*/  STG.E.64 [R16.64], R4 ;  /* 0x0000000410007986 */ /* 0x0001e2000c101b24 */
[----:B------:R-:W-:Y:S05]  /*7e70*/  BRA `(.L_x_17270) ;  /* 0x00000b8000007947 */ /* 0x000fea0003800000 */
.L_x_17265:
        /* <DEDUP_REMOVED lines=12> */
.L_x_17279:
[----:B------:R-:W-:-:S05]  /*7f40*/  CS2R R6, SRZ ;  /* 0x0000000000067805 */ /* 0x000fca000001ff00 */
[----:B------:R0:W-:Y:S01]  /*7f50*/  STG.E.128 [R16.64], R4 ;  /* 0x0000000410007986 */ /* 0x0001e2000c101d24 */
[----:B------:R-:W-:Y:S05]  /*7f60*/  BRA `(.L_x_17270) ;  /* 0x00000a9000007947 */ /* 0x000fea0003800000 */
.L_x_17278:
        /* <DEDUP_REMOVED lines=23> */
.L_x_17283:
[----:B------:R-:W-:Y:S05]  /*80e0*/  BSYNC B0 ;  /* 0x0000000000007941 */ /* 0x000fea0003800000 */
.L_x_17282:
[----:B------:R-:W-:-:S05]  /*80f0*/  LOP3.LUT R3, R0, R3, RZ, 0xfc, !PT ;  /* 0x0000000300037212 */ /* 0x000fca00078efcff */
[----:B------:R0:W-:Y:S01]  /*8100*/  STG.E.U8 [R16.64], R3 ;  /* 0x0000000310007986 */ /* 0x0001e2000c101124 */
[----:B------:R-:W-:Y:S05]  /*8110*/  BRA `(.L_x_17270) ;  /* 0x000008e000007947 */ /* 0x000fea0003800000 */
.L_x_17281:
        /* <DEDUP_REMOVED lines=15> */
.L_x_17285:
[----:B------:R-:W-:Y:S01]  /*8210*/  IMAD.MOV.U32 R0, RZ, RZ, 0x7f ;  /* 0x0000007fff007424 */ /* 0x000fe200078e00ff */
[----:B------:R-:W-:-:S04]  /*8220*/  ISETP.GT.U32.AND P0, PT, R2, 0x7f800000, PT ;  /* 0x7f8000000200780c */ /* 0x000fc80003f04070 */
[----:B------:R-:W-:-:S04]  /*8230*/  SEL R0, R0, 0x7c, P0 ;  /* 0x0000007c00007807 */ /* 0x000fc80000000000 */
.L_x_17286:
[----:B------:R-:W-:Y:S05]  /*8240*/  BSYNC B0 ;  /* 0x0000000000007941 */ /* 0x000fea0003800000 */
.L_x_17284:
[----:B------:R-:W-:-:S04]  /*8250*/  LOP3.LUT R2, R3, 0x80000000, RZ, 0xc0, !PT ;  /* 0x8000000003027812 */ /* 0x000fc800078ec0ff */
[----:B------:R-:W-:-:S04]  /*8260*/  SHF.R.U32.HI R3, RZ, 0x18, R2 ;  /* 0x00000018ff037819 */ /* 0x000fc80000011602 */
[----:B------:R-:W-:-:S05]  /*8270*/  LOP3.LUT R3, R0, R3, RZ, 0xfc, !PT ;  /* 0x0000000300037212 */ /* 0x000fca00078efcff */
[----:B------:R0:W-:Y:S01]  /*8280*/  STG.E.U8 [R16.64], R3 ;  /* 0x0000000310007986 */ /* 0x0001e2000c101124 */
[----:B------:R-:W-:Y:S05]  /*8290*/  BRA `(.L_x_17270) ;  /* 0x0000076000007947 */ /* 0x000fea0003800000 */
.L_x_17280:
[----:B------:R-:W0:Y:S01]  /*82a0*/  F2F.F32.F64 R0, R4 ;  /* 0x0000000400007310 */ /* 0x000e220000301000 */
[----:B------:R-:W0:-:S14]  /*82b0*/  DSETP.GEU.AND P0, PT, |R4|, c[0x2][0x0], PT ;  /* 0x008000000400762a */ /* 0x000e1c0003f0e200 */
[----:B0-----:R-:W-:-:S05]  /*82c0*/  @!P0 FMUL R0, R0, 1.175494350822287508e-38 ;  /* 0x0080000000008820 */ /* 0x001fca0000400000 */
[----:B------:R-:W-:-:S05]  /*82d0*/  F2FP.BF16.PACK_AB R0, RZ, R0 ;  /* 0x00000000ff00723e */ /* 0x000fca00000010ff */
[----:B------:R0:W-:Y:S01]  /*82e0*/  STG.E.U16 [R16.64], R0 ;  /* 0x0000000010007986 */ /* 0x0001e2000c101524 */
[----:B------:R-:W-:Y:S05]  /*82f0*/  BRA `(.L_x_17270) ;  /* 0x0000070000007947 */ /* 0x000fea0003800000 */
.L_x_17277:
        /* <DEDUP_REMOVED lines=11> */
.L_x_17289:
        /* <DEDUP_REMOVED lines=19> */
.L_x_17292:
[----:B------:R-:W-:-:S04]  /*84e0*/  LOP3.LUT R2, R3, 0x80000000, RZ, 0xc0, !PT ;  /* 0x8000000003027812 */ /* 0x000fc800078ec0ff */
[----:B------:R-:W-:-:S04]  /*84f0*/  SHF.R.U32.HI R3, RZ, 0x18, R2 ;  /* 0x00000018ff037819 */ /* 0x000fc80000011602 */
[----:B------:R-:W-:-:S04]  /*8500*/  LOP3.LUT R0, R0, R3, RZ, 0xfc, !PT ;  /* 0x0000000300007212 */ /* 0x000fc800078efcff */
[----:B------:R-:W-:Y:S02]  /*8510*/  PRMT R8, R0, 0x7610, R8 ;  /* 0x0000761000087816 */ /* 0x000fe40000000008 */
.L_x_17291:
[----:B------:R-:W-:Y:S05]  /*8520*/  BSYNC B0 ;  /* 0x0000000000007941 */ /* 0x000fea0003800000 */
.L_x_17290:
[----:B------:R0:W-:Y:S01]  /*8530*/  STG.E.U8 [R16.64], R8 ;  /* 0x0000000810007986 */ /* 0x0001e2000c101124 */
[----:B------:R-:W-:Y:S05]  /*8540*/  BRA `(.L_x_17270) ;  /* 0x000004b000007947 */ /* 0x000fea0003800000 */
.L_x_17288:
        /* <DEDUP_REMOVED lines=19> */
.L_x_17295:
[----:B------:R-:W-:-:S04]  /*8680*/  LOP3.LUT R2, R3, 0x80000000, RZ, 0xc0, !PT ;  /* 0x8000000003027812 */ /* 0x000fc800078ec0ff */
[----:B------:R-:W-:-:S04]  /*8690*/  SHF.R.U32.HI R3, RZ, 0x18, R2 ;  /* 0x00000018ff037819 */ /* 0x000fc80000011602 */
[----:B------:R-:W-:-:S04]  /*86a0*/  LOP3.LUT R0, R0, R3, RZ, 0xfc, !PT ;  /* 0x0000000300007212 */ /* 0x000fc800078efcff */
[----:B------:R-:W-:Y:S02]  /*86b0*/  PRMT R8, R0, 0x7610, R8 ;  /* 0x0000761000087816 */ /* 0x000fe40000000008 */
.L_x_17294:
[----:B------:R-:W-:Y:S05]  /*86c0*/  BSYNC B0 ;  /* 0x0000000000007941 */ /* 0x000fea0003800000 */
.L_x_17293:
[----:B------:R0:W-:Y:S01]  /*86d0*/  STG.E.U8 [R16.64], R8 ;  /* 0x0000000810007986 */ /* 0x0001e2000c101124 */
[----:B------:R-:W-:Y:S05]  /*86e0*/  BRA `(.L_x_17270) ;  /* 0x0000031000007947 */ /* 0x000fea0003800000 */
.L_x_17287:
        /* <DEDUP_REMOVED lines=24> */
.L_x_17269:
        /* <DEDUP_REMOVED lines=20> */
.L_x_17297:
[----:B------:R-:W0:Y:S02]  /*89b0*/  F2I.U64.F64.TRUNC R4, R4 ;  /* 0x0000000400047311 */ /* 0x000e24000030d800 */
[----:B0-----:R0:W-:Y:S01]  /*89c0*/  STG.E.64 [R16.64], R4 ;  /* 0x0000000410007986 */ /* 0x0011e2000c101b24 */
[----:B------:R-:W-:Y:S05]  /*89d0*/  BRA `(.L_x_17270) ;  /* 0x0000002000007947 */ /* 0x000fea0003800000 */
.L_x_17296:
[----:B------:R-:W0:Y:S02]  /*89e0*/  F2I.U32.F64.TRUNC R5, R4 ;  /* 0x0000000400057311 */ /* 0x000e24000030d000 */
[----:B0-----:R0:W-:Y:S02]  /*89f0*/  STG.E [R16.64], R5 ;  /* 0x0000000510007986 */ /* 0x0011e4000c101924 */
.L_x_17270:
[----:B------:R-:W-:Y:S02]  /*8a00*/  IADD3 R19, R19, 0x80, RZ ;  /* 0x0000008013137810 */ /* 0x000fe40007ffe0ff */
.L_x_17165:
[----:B------:R-:W-:Y:S05]  /*8a10*/  BSYNC B6 ;  /* 0x0000000000067941 */ /* 0x000fea0003800000 */
.L_x_17164:
        /* <DEDUP_REMOVED lines=230> */
.L_x_17298:
        /* <DEDUP_REMOVED lines=19> */
.L_x_17302:
[----:B------:R-:W2:Y:S02]  /*99b0*/  LDG.E.U8 R2, [R2.64] ;  /* 0x0000002402027981 */ /* 0x000ea4000c1e1100 */
[----:B--2---:R0:W1:Y:S01]  /*99c0*/  I2F.F64.U16 R4, R2 ;  /* 0x0000000200047312 */ /* 0x0040620000101800 */
[----:B------:R-:W-:Y:S05]  /*99d0*/  BRA `(.L_x_17304) ;  /* 0x00000df000007947 */ /* 0x000fea0003800000 */
.L_x_17301:
        /* <DEDUP_REMOVED lines=9> */
.L_x_17306:
[----:B------:R-:W2:Y:S02]  /*9a70*/  LDG.E R2, [R2.64] ;  /* 0x0000002402027981 */ /* 0x000ea4000c1e1900 */
[----:B--2---:R0:W1:Y:S01]  /*9a80*/  I2F.F64 R4, R2 ;  /* 0x0000000200047312 */ /* 0x0040620000201c00 */
[----:B------:R-:W-:Y:S05]  /*9a90*/  BRA `(.L_x_17304) ;  /* 0x00000d3000007947 */ /* 0x000fea0003800000 */
.L_x_17305:
[----:B------:R-:W2:Y:S02]  /*9aa0*/  LDG.E.U16 R2, [R2.64] ;  /* 0x0000002402027981 */ /* 0x000ea4000c1e1500 */
[----:B--2---:R0:W1:Y:S01]  /*9ab0*/  I2F.F64.S16 R4, R2 ;  /* 0x0000000200047312 */ /* 0x0040620000101c00 */
[----:B------:R-:W-:Y:S05]  /*9ac0*/  BRA `(.L_x_17304) ;  /* 0x00000d0000007947 */ /* 0x000fea0003800000 */
.L_x_17300:
        /* <DEDUP_REMOVED lines=10> */
.L_x_17308:
[----:B------:R-:W2:Y:S02]  /*9b70*/  LDG.E.U16 R0, [R2.64] ;  /* 0x0000002402007981 */ /* 0x000ea4000c1e1500 */
[----:B--2---:R-:W-:-:S05]  /*9b80*/  HADD2.F32 R0, -RZ, R0.H0_H0 ;  /* 0x20000000ff007230 */ /* 0x004fca0000004100 */
[----:B------:R-:W-:-:S04]  /*9b90*/  FMUL.FTZ R0, R0, 1 ;  /* 0x3f80000000007820 */ /* 0x000fc80000410000 */
[----:B------:R0:W1:Y:S01]  /*9ba0*/  F2F.F64.F32 R4, R0 ;  /* 0x0000000000047310 */ /* 0x0000620000201800 */
[----:B------:R-:W-:Y:S05]  /*9bb0*/  BRA `(.L_x_17304) ;  /* 0x00000c1000007947 */ /* 0x000fea0003800000 */
.L_x_17307:
        /* <DEDUP_REMOVED lines=10> */
.L_x_17310:
[----:B------:R-:W2:Y:S02]  /*9c60*/  LDG.E.U16 R2, [R2.64] ;  /* 0x0000002402027981 */ /* 0x000ea4000c1e1500 */
[----:B--2---:R-:W-:-:S05]  /*9c70*/  HADD2.F32 R0, -RZ, R2.H0_H0 ;  /* 0x20000002ff007230 */ /* 0x004fca0000004100 */
[----:B------:R-:W-:-:S04]  /*9c80*/  FMUL.FTZ R0, R0, 1 ;  /* 0x3f80000000007820 */ /* 0x000fc80000410000 */
[----:B------:R0:W1:Y:S01]  /*9c90*/  F2F.F64.F32 R4, R0 ;  /* 0x0000000000047310 */ /* 0x0000620000201800 */
[----:B------:R-:W-:Y:S05]  /*9ca0*/  BRA `(.L_x_17304) ;  /* 0x00000b2000007947 */ /* 0x000fea0003800000 */
.L_x_17309:
[----:B------:R0:W5:Y:S01]  /*9cb0*/  LDG.E.64 R4, [R2.64] ;  /* 0x0000002402047981 */ /* 0x000162000c1e1b00 */
[----:B------:R-:W-:Y:S05]  /*9cc0*/  BRA `(.L_x_17304) ;  /* 0x00000b0000007947 */ /* 0x000fea0003800000 */
.L_x_17299:
        /* <DEDUP_REMOVED lines=13> */
.L_x_17313:
[----:B------:R0:W5:Y:S01]  /*9da0*/  LDG.E.64 R4, [R2.64] ;  /* 0x0000002402047981 */ /* 0x000162000c1e1b00 */
[----:B------:R-:W-:Y:S05]  /*9db0*/  BRA `(.L_x_17304) ;  /* 0x00000a1000007947 */ /* 0x000fea0003800000 */
.L_x_17312:
        /* <DEDUP_REMOVED lines=28> */
.L_x_17315:
        /* <DEDUP_REMOVED lines=15> */
.L_x_17314:
[----:B------:R-:W2:Y:S02]  /*a070*/  LDG.E.U16 R0, [R2.64] ;  /* 0x0000002402007981 */ /* 0x000ea4000c1e1500 */
[----:B--2---:R-:W-:-:S05]  /*a080*/  PRMT R0, RZ, 0x5410, R0 ;  /* 0x00005410ff007816 */ /* 0x004fca0000000000 */
[----:B------:R-:W-:-:S04]  /*a090*/  FMUL.FTZ R0, R0, 1 ;  /* 0x3f80000000007820 */ /* 0x000fc80000410000 */
[----:B------:R0:W1:Y:S01]  /*a0a0*/  F2F.F64.F32 R4, R0 ;  /* 0x0000000000047310 */ /* 0x0000620000201800 */
[----:B------:R-:W-:Y:S05]  /*a0b0*/  BRA `(.L_x_17304) ;  /* 0x0000071000007947 */ /* 0x000fea0003800000 */
.L_x_17311:
        /* <DEDUP_REMOVED lines=11> */
.L_x_17318:
        /* <DEDUP_REMOVED lines=21> */
.L_x_17322:
[----:B------:R-:W-:Y:S05]  /*a2c0*/  BSYNC B1 ;  /* 0x0000000000017941 */ /* 0x000fea0003800000 */
.L_x_17321:
[----:B------:R-:W-:Y:S01]  /*a2d0*/  LEA R3, R0, 0x3b800000, 0x17 ;  /* 0x3b80000000037811 */ /* 0x000fe200078eb8ff */
[----:B------:R-:W-:-:S05]  /*a2e0*/  IMAD.SHL.U32 R0, R2, 0x100000, RZ ;  /* 0x0010000002007824 */ /* 0x000fca00078e00ff */
[----:B------:R-:W-:Y:S02]  /*a2f0*/  LOP3.LUT R0, R3, R0, R4, 0xfe, !PT ;  /* 0x0000000003007212 */ /* 0x000fe400078efe04 */
.L_x_17320:
[----:B------:R-:W-:Y:S05]  /*a300*/  BSYNC B0 ;  /* 0x0000000000007941 */ /* 0x000fea0003800000 */
.L_x_17319:
[----:B------:R-:W-:-:S04]  /*a310*/  FMUL.FTZ R0, R0, 1 ;  /* 0x3f80000000007820 */ /* 0x000fc80000410000 */
[----:B------:R0:W1:Y:S01]  /*a320*/  F2F.F64.F32 R4, R0 ;  /* 0x0000000000047310 */ /* 0x0000620000201800 */
[----:B------:R-:W-:Y:S05]  /*a330*/  BRA `(.L_x_17304) ;  /* 0x0000049000007947 */ /* 0x000fea0003800000 */
.L_x_17317:
        /* <DEDUP_REMOVED lines=21> */
.L_x_17326:
[----:B------:R-:W-:Y:S05]  /*a490*/  BSYNC B1 ;  /* 0x0000000000017941 */ /* 0x000fea0003800000 */
.L_x_17325:
[----:B------:R-:W-:Y:S01]  /*a4a0*/  LEA R3, R0, 0x37800000, 0x17 ;  /* 0x3780000000037811 */ /* 0x000fe200078eb8ff */
[----:B------:R-:W-:-:S05]  /*a4b0*/  IMAD.SHL.U32 R0, R2, 0x200000, RZ ;  /* 0x0020000002007824 */ /* 0x000fca00078e00ff */
[----:B------:R-:W-:Y:S02]  /*a4c0*/  LOP3.LUT R0, R3, R0, R4, 0xfe, !PT ;  /* 0x0000000003007212 */ /* 0x000fe400078efe04 */
.L_x_17324:
[----:B------:R-:W-:Y:S05]  /*a4d0*/  BSYNC B0 ;  /* 0x0000000000007941 */ /* 0x000fea0003800000 */
.L_x_17323:
[----:B------:R-:W-:-:S04]  /*a4e0*/  FMUL.FTZ R0, R0, 1 ;  /* 0x3f80000000007820 */ /* 0x000fc80000410000 */
[----:B------:R0:W1:Y:S01]  /*a4f0*/  F2F.F64.F32 R4, R0 ;  /* 0x0000000000047310 */ /* 0x0000620000201800 */
[----:B------:R-:W-:Y:S05]  /*a500*/  BRA `(.L_x_17304) ;  /* 0x000002c000007947 */ /* 0x000fea0003800000 */
.L_x_17316:
        /* <DEDUP_REMOVED lines=14> */
.L_x_17330:
[----:B------:R-:W-:Y:S05]  /*a5f0*/  BSYNC B0 ;  /* 0x0000000000007941 */ /* 0x000fea0003800000 */
.L_x_17329:
[----:B------:R-:W-:-:S04]  /*a600*/  FMUL.FTZ R0, R0, 1 ;  /* 0x3f80000000007820 */ /* 0x000fc80000410000 */
[----:B------:R0:W1:Y:S01]  /*a610*/  F2F.F64.F32 R4, R0 ;  /* 0x0000000000047310 */ /* 0x0000620000201800 */
[----:B------:R-:W-:Y:S05]  /*a620*/  BRA `(.L_x_17304) ;  /* 0x000001a000007947 */ /* 0x000fea0003800000 */
.L_x_17303:
        /* <DEDUP_REMOVED lines=21> */
.L_x_17328:
[----:B------:R-:W2:Y:S02]  /*a780*/  LDG.E.64 R4, [R2.64] ;  /* 0x0000002402047981 */ /* 0x000ea4000c1e1b00 */
[----:B--2---:R-:W0:Y:S01]  /*a790*/  I2F.F64.U64 R4, R4 ;  /* 0x0000000400047312 */ /* 0x004e220000301800 */
[----:B------:R-:W-:Y:S05]  /*a7a0*/  BRA `(.L_x_17304) ;  /* 0x0000002000007947 */ /* 0x000fea0003800000 */
.L_x_17327:
[----:B------:R-:W2:Y:S02]  /*a7b0*/  LDG.E R2, [R2.64] ;  /* 0x0000002402027981 */ /* 0x000ea4000c1e1900 */
[----:B--2---:R0:W1:Y:S02]  /*a7c0*/  I2F.F64.U32 R4, R2 ;  /* 0x0000000200047312 */ /* 0x0040640000201800 */
.L_x_17304:
        /* <DEDUP_REMOVED lines=16> */
.L_x_17334:
[----:B------:R-:W0:Y:S02]  /*a8d0*/  F2I.S64.F64.TRUNC R4, R4 ;  /* 0x0000000400047311 */ /* 0x000e24000030d900 */
[----:B0-----:R-:W-:-:S05]  /*a8e0*/  IMAD.MOV.U32 R3, RZ, RZ, R4 ;  /* 0x000000ffff037224 */ /* 0x001fca00078e0004 */
[----:B------:R-:W-:Y:S01]  /*a8f0*/  STG.E.U8 [R16.64], R3 ;  /* 0x0000000310007986 */ /* 0x000fe2000c101124 */
[----:B------:R-:W-:Y:S05]  /*a900*/  EXIT ;  /* 0x000000000000794d */ /* 0x000fea0003800000 */
.L_x_17333:
        /* <DEDUP_REMOVED lines=9> */
.L_x_17337:
[----:B------:R-:W0:Y:S02]  /*a9a0*/  F2I.F64.TRUNC R5, R4 ;  /* 0x0000000400057311 */ /* 0x000e24000030d100 */
[----:B0-----:R-:W-:Y:S01]  /*a9b0*/  STG.E [R16.64], R5 ;  /* 0x0000000510007986 */ /* 0x001fe2000c101924 */
[----:B------:R-:W-:Y:S05]  /*a9c0*/  EXIT ;  /* 0x000000000000794d */ /* 0x000fea0003800000 */
.L_x_17336:
[----:B------:R-:W0:Y:S02]  /*a9d0*/  F2I.F64.TRUNC R5, R4 ;  /* 0x0000000400057311 */ /* 0x000e24000030d100 */
[----:B0-----:R-:W-:Y:S01]  /*a9e0*/  STG.E.U16 [R16.64], R5 ;  /* 0x0000000510007986 */ /* 0x001fe2000c101524 */
[----:B------:R-:W-:Y:S05]  /*a9f0*/  EXIT ;  /* 0x000000000000794d */ /* 0x000fea0003800000 */
.L_x_17332:
        /* <DEDUP_REMOVED lines=11> */
.L_x_17339:
[----:B------:R-:W0:Y:S01]  /*aab0*/  F2F.F32.F64 R0, R4 ;  /* 0x0000000400007310 */ /* 0x000e220000301000 */
[----:B------:R-:W0:-:S14]  /*aac0*/  DSETP.GEU.AND P0, PT, |R4|, c[0x2][0x0], PT ;  /* 0x008000000400762a */ /* 0x000e1c0003f0e200 */
[----:B0-----:R-:W-:-:S05]  /*aad0*/  @!P0 FMUL R0, R0, 1.175494350822287508e-38 ;  /* 0x0080000000008820 */ /* 0x001fca0000400000 */
[----:B------:R-:W-:-:S05]  /*aae0*/  F2FP.PACK_AB R0, RZ, R0 ;  /* 0x00000000ff00723e */ /* 0x000fca00000000ff */
[----:B------:R-:W-:Y:S01]  /*aaf0*/  STG.E.U16 [R16.64], R0 ;  /* 0x0000000010007986 */ /* 0x000fe2000c101524 */
[----:B------:R-:W-:Y:S05]  /*ab00*/  EXIT ;  /* 0x000000000000794d */ /* 0x000fea0003800000 */
.L_x_17338:
        /* <DEDUP_REMOVED lines=12> */
.L_x_17341:
[----:B------:R-:W0:Y:S01]  /*abd0*/  F2F.F32.F64 R0, R4 ;  /* 0x0000000400007310 */ /* 0x000e220000301000 */
[----:B------:R-:W0:-:S14]  /*abe0*/  DSETP.GEU.AND P0, PT, |R4|, c[0x2][0x0], PT ;  /* 0x008000000400762a */ /* 0x000e1c0003f0e200 */
[----:B0-----:R-:W-:-:S05]  /*abf0*/  @!P0 FMUL R0, R0, 1.175494350822287508e-38 ;  /* 0x0080000000008820 */ /* 0x001fca0000400000 */
[----:B------:R-:W-:-:S04]  /*ac00*/  F2FP.PACK_AB R3, RZ, R0 ;  /* 0x00000000ff03723e */ /* 0x000fc800000000ff */
[----:B------:R-:W-:-:S05]  /*ac10*/  PRMT R3, R3, 0x5410, RZ ;  /* 0x0000541003037816 */ /* 0x000fca00000000ff */
[----:B------:R-:W-:Y:S01]  /*ac20*/  STG.E [R16.64], R3 ;  /* 0x0000000310007986 */ /* 0x000fe2000c101924 */
[----:B------:R-:W-:Y:S05]  /*ac30*/  EXIT ;  /* 0x000000000000794d */ /* 0x000fea0003800000 */
.L_x_17340:
[----:B------:R-:W-:Y:S01]  /*ac40*/  STG.E.64 [R16.64], R4 ;  /* 0x0000000410007986 */ /* 0x000fe2000c101b24 */
[----:B------:R-:W-:Y:S05]  /*ac50*/  EXIT ;  /* 0x000000000000794d */ /* 0x000fea0003800000 */
.L_x_17331:
        /* <DEDUP_REMOVED lines=12> */
.L_x_17344:
[----:B------:R-:W-:-:S05]  /*ad20*/  CS2R R6, SRZ ;  /* 0x0000000000067805 */ /* 0x000fca000001ff00 */
[----:B------:R-:W-:Y:S01]  /*ad30*/  STG.E.128 [R16.64], R4 ;  /* 0x0000000410007986 */ /* 0x000fe2000c101d24 */
[----:B------:R-:W-:Y:S05]  /*ad40*/  EXIT ;  /* 0x000000000000794d */ /* 0x000fea0003800000 */
.L_x_17343:
        /* <DEDUP_REMOVED lines=23> */
.L_x_17348:
[----:B------:R-:W-:Y:S05]  /*aec0*/  BSYNC B0 ;  /* 0x0000000000007941 */ /* 0x000fea0003800000 */
.L_x_17347:
[----:B------:R-:W-:-:S05]  /*aed0*/  LOP3.LUT R3, R0, R3, RZ, 0xfc, !PT ;  /* 0x0000000300037212 */ /* 0x000fca00078efcff */
[----:B------:R-:W-:Y:S01]  /*aee0*/  STG.E.U8 [R16.64], R3 ;  /* 0x0000000310007986 */ /* 0x000fe2000c101124 */
[----:B------:R-:W-:Y:S05]  /*aef0*/  EXIT ;  /* 0x000000000000794d */ /* 0x000fea0003800000 */
.L_x_17346:
        /* <DEDUP_REMOVED lines=15> */
.L_x_17350:
[----:B------:R-:W-:Y:S01]  /*aff0*/  IMAD.MOV.U32 R0, RZ, RZ, 0x7f ;  /* 0x0000007fff007424 */ /* 0x000fe200078e00ff */
[----:B------:R-:W-:-:S04]  /*b000*/  ISETP.GT.U32.AND P0, PT, R2, 0x7f800000, PT ;  /* 0x7f8000000200780c */ /* 0x000fc80003f04070 */
[----:B------:R-:W-:-:S04]  /*b010*/  SEL R0, R0, 0x7c, P0 ;  /* 0x0000007c00007807 */ /* 0x000fc80000000000 */
.L_x_17351:
[----:B------:R-:W-:Y:S05]  /*b020*/  BSYNC B0 ;  /* 0x0000000000007941 */ /* 0x000fea0003800000 */
.L_x_17349:
[----:B------:R-:W-:-:S04]  /*b030*/  LOP3.LUT R2, R3, 0x80000000, RZ, 0xc0, !PT ;  /* 0x8000000003027812 */ /* 0x000fc800078ec0ff */
[----:B------:R-:W-:-:S04]  /*b040*/  SHF.R.U32.HI R3, RZ, 0x18, R2 ;  /* 0x00000018ff037819 */ /* 0x000fc80000011602 */
[----:B------:R-:W-:-:S05]  /*b050*/  LOP3.LUT R3, R0, R3, RZ, 0xfc, !PT ;  /* 0x0000000300037212 */ /* 0x000fca00078efcff */
[----:B------:R-:W-:Y:S01]  /*b060*/  STG.E.U8 [R16.64], R3 ;  /* 0x0000000310007986 */ /* 0x000fe2000c101124 */
[----:B------:R-:W-:Y:S05]  /*b070*/  EXIT ;  /* 0x000000000000794d */ /* 0x000fea0003800000 */
.L_x_17345:
[----:B------:R-:W0:Y:S01]  /*b080*/  F2F.F32.F64 R0, R4 ;  /* 0x0000000400007310 */ /* 0x000e220000301000 */
[----:B------:R-:W0:-:S14]  /*b090*/  DSETP.GEU.AND P0, PT, |R4|, c[0x2][0x0], PT ;  /* 0x008000000400762a */ /* 0x000e1c0003f0e200 */
[----:B0-----:R-:W-:-:S05]  /*b0a0*/  @!P0 FMUL R0, R0, 1.175494350822287508e-38 ;  /* 0x0080000000008820 */ /* 0x001fca0000400000 */
[----:B------:R-:W-:-:S05]  /*b0b0*/  F2FP.BF16.PACK_AB R0, RZ, R0 ;  /* 0x00000000ff00723e */ /* 0x000fca00000010ff */
[----:B------:R-:W-:Y:S01]  /*b0c0*/  STG.E.U16 [R16.64], R0 ;  /* 0x0000000010007986 */ /* 0x000fe2000c101524 */
[----:B------:R-:W-:Y:S05]  /*b0d0*/  EXIT ;  /* 0x000000000000794d */ /* 0x000fea0003800000 */
.L_x_17342:
        /* <DEDUP_REMOVED lines=11> */
.L_x_17354:
        /* <DEDUP_REMOVED lines=19> */
.L_x_17357:
[----:B------:R-:W-:-:S04]  /*b2c0*/  LOP3.LUT R2, R3, 0x80000000, RZ, 0xc0, !PT ;  /* 0x8000000003027812 */ /* 0x000fc800078ec0ff */
[----:B------:R-:W-:-:S04]  /*b2d0*/  SHF.R.U32.HI R3, RZ, 0x18, R2 ;  /* 0x00000018ff037819 */ /* 0x000fc80000011602 */
[----:B------:R-:W-:-:S04]  /*b2e0*/  LOP3.LUT R0, R0, R3, RZ, 0xfc, !PT ;  /* 0x0000000300007212 */ /* 0x000fc800078efcff */
[----:B------:R-:W-:Y:S02]  /*b2f0*/  PRMT R8, R0, 0x7610, R8 ;  /* 0x0000761000087816 */ /* 0x000fe40000000008 */
.L_x_17356:
[----:B------:R-:W-:Y:S05]  /*b300*/  BSYNC B0 ;  /* 0x0000000000007941 */ /* 0x000fea0003800000 */
.L_x_17355:
[----:B------:R-:W-:Y:S01]  /*b310*/  STG.E.U8 [R16.64], R8 ;  /* 0x0000000810007986 */ /* 0x000fe2000c101124 */
[----:B------:R-:W-:Y:S05]  /*b320*/  EXIT ;  /* 0x000000000000794d */ /* 0x000fea0003800000 */
.L_x_17353:
        /* <DEDUP_REMOVED lines=19> */
.L_x_17360:
[----:B------:R-:W-:-:S04]  /*b460*/  LOP3.LUT R2, R3, 0x80000000, RZ, 0xc0, !PT ;  /* 0x8000000003027812 */ /* 0x000fc800078ec0ff */
[----:B------:R-:W-:-:S04]  /*b470*/  SHF.R.U32.HI R3, RZ, 0x18, R2 ;  /* 0x00000018ff037819 */ /* 0x000fc80000011602 */
[----:B------:R-:W-:-:S04]  /*b480*/  LOP3.LUT R0, R0, R3, RZ, 0xfc, !PT ;  /* 0x0000000300007212 */ /* 0x000fc800078efcff */
[----:B------:R-:W-:Y:S02]  /*b490*/  PRMT R8, R0, 0x7610, R8 ;  /* 0x0000761000087816 */ /* 0x000fe40000000008 */
.L_x_17359:
[----:B------:R-:W-:Y:S05]  /*b4a0*/  BSYNC B0 ;  /* 0x0000000000007941 */ /* 0x000fea0003800000 */
.L_x_17358:
[----:B------:R-:W-:Y:S01]  /*b4b0*/  STG.E.U8 [R16.64], R8 ;  /* 0x0000000810007986 */ /* 0x000fe2000c101124 */
[----:B------:R-:W-:Y:S05]  /*b4c0*/  EXIT ;  /* 0x000000000000794d */ /* 0x000fea0003800000 */
.L_x_17352:
        /* <DEDUP_REMOVED lines=24> */
.L_x_17335:
        /* <DEDUP_REMOVED lines=20> */
.L_x_17362:
[----:B------:R-:W0:Y:S02]  /*b790*/  F2I.U64.F64.TRUNC R4, R4 ;  /* 0x0000000400047311 */ /* 0x000e24000030d800 */
[----:B0-----:R-:W-:Y:S01]  /*b7a0*/  STG.E.64 [R16.64], R4 ;  /* 0x0000000410007986 */ /* 0x001fe2000c101b24 */
[----:B------:R-:W-:Y:S05]  /*b7b0*/  EXIT ;  /* 0x000000000000794d */ /* 0x000fea0003800000 */
.L_x_17361:
[----:B------:R-:W0:Y:S02]  /*b7c0*/  F2I.U32.F64.TRUNC R5, R4 ;  /* 0x0000000400057311 */ /* 0x000e24000030d000 */
[----:B0-----:R-:W-:Y:S01]  /*b7d0*/  STG.E [R16.64], R5 ;  /* 0x0000000510007986 */ /* 0x001fe2000c101924 */
[----:B------:R-:W-:Y:S05]  /*b7e0*/  EXIT ;  /* 0x000000000000794d */ /* 0x000fea0003800000 */
.L_x_17363:
        /* <DEDUP_REMOVED lines=9> */
.L_x_17876:


//--------------------- .text._ZN2at6native27unrolled_elementwise_kernelINS0_13BUnaryFunctorIdddNS0_15binary_internal10MulFunctorIdEEEESt5arrayIPcLm2EELi4E23TrivialOffsetCalculatorILi1EjESB_NS0_6memory12LoadWithCastILi1EEENSC_13StoreWithCastILi1EEEEEviT_T0_T2_T3_T4_T5_ --------------------------
	.section	.text._ZN2at6native27unrolled_elementwise_kernelINS0_13BUnaryFunctorIdddNS0_15binary_internal10MulFunctorIdEEEESt5arrayIPcLm2EELi4E23TrivialOffsetCalculatorILi1EjESB_NS0_6memory12LoadWithCastILi1EEENSC_13StoreWithCastILi1EEEEEviT_T0_T2_T3_T4_T5_,"ax",@progbits
	.sectioninfo	@"SHI_REGISTERS=34"
	.align	128
        .global         _ZN2at6native27unrolled_elementwise_kernelINS0_13BUnaryFunctorIdddNS0_15binary_internal10MulFunctorIdEEEESt5arrayIPcLm2EELi4E23TrivialOffsetCalculatorILi1EjESB_NS0_6memory12LoadWithCastILi1EEENSC_13StoreWithCastILi1EEEEEviT_T0_T2_T3_T4_T5_
        .type           _ZN2at6native27unrolled_elementwise_kernelINS0_13BUnaryFunctorIdddNS0_15binary_internal10MulFunctorIdEEEESt5arrayIPcLm2EELi4E23TrivialOffsetCalculatorILi1EjESB_NS0_6memory12LoadWithCastILi1EEENSC_13StoreWithCastILi1EEEEEviT_T0_T2_T3_T4_T5_,@function
        .size           _ZN2at6native27unrolled_elementwise_kernelINS0_13BUnaryFunctorIdddNS0_15binary_internal10MulFunctorIdEEEESt5arrayIPcLm2EELi4E23TrivialOffsetCalculatorILi1EjESB_NS0_6memory12LoadWithCastILi1EEENSC_13StoreWithCastILi1EEEEEviT_T0_T2_T3_T4_T5_,(.L_x_17877 - _ZN2at6native27unrolled_elementwise_kernelINS0_13BUnaryFunctorIdddNS0_15binary_internal10MulFunctorIdEEEESt5arrayIPcLm2EELi4E23TrivialOffsetCalculatorILi1EjESB_NS0_6memory12LoadWithCastILi1EEENSC_13StoreWithCastILi1EEEEEviT_T0_T2_T3_T4_T5_)
        .other          _ZN2at6native27unrolled_elementwise_kernelINS0_13BUnaryFunctorIdddNS0_15binary_internal10MulFunctorIdEEEESt5arrayIPcLm2EELi4E23TrivialOffsetCalculatorILi1EjESB_NS0_6memory12LoadWithCastILi1EEENSC_13StoreWithCastILi1EEEEEviT_T0_T2_T3_T4_T5_,@"STO_CUDA_ENTRY STV_DEFAULT"
_ZN2at6native27unrolled_elementwise_kernelINS0_13BUnaryFunctorIdddNS0_15binary_internal10MulFunctorIdEEEESt5arrayIPcLm2EELi4E23TrivialOffsetCalculatorILi1EjESB_NS0_6memory12LoadWithCastILi1EEENSC_13StoreWithCastILi1EEEEEviT_T0_T2_T3_T4_T5_:
.text._ZN2at6native27unrolled_elementwise_kernelINS0_13BUnaryFunctorIdddNS0_15binary_internal10MulFunctorIdEEEESt5arrayIPcLm2EELi4E23TrivialOffsetCalculatorILi1EjESB_NS0_6memory12LoadWithCastILi1EEENSC_13StoreWithCastILi1EEEEEviT_T0_T2_T3_T4_T5_:
        /* <DEDUP_REMOVED lines=30> */
.L_x_17369:
[----:B------:R-:W2:Y:S02]  /*01e0*/  LDG.E.U8 R4, [R4.64] ;  /* 0x0000002404047981 */ /* 0x000ea4000c1e1100 */
[----:B--2---:R0:W1:Y:S01]  /*01f0*/  I2F.F64.U16 R26, R4 ;  /* 0x00000004001a7312 */ /* 0x0040620000101800 */
[----:B------:R-:W-:Y:S05]  /*0200*/  BRA `(.L_x_17371) ;  /* 0x00000e0000007947 */ /* 0x000fea0003800000 */
.L_x_17368:
        /* <DEDUP_REMOVED lines=9> */
.L_x_17373:
[----:B------:R-:W2:Y:S02]  /*02a0*/  LDG.E R4, [R4.64] ;  /* 0x0000002404047981 */ /* 0x000ea4000c1e1900 */
[----:B--2---:R0:W1:Y:S01]  /*02b0*/  I2F.F64 R26, R4 ;  /* 0x00000004001a7312 */ /* 0x0040620000201c00 */
[----:B------:R-:W-:Y:S05]  /*02c0*/  BRA `(.L_x_17371) ;  /* 0x00000d4000007947 */ /* 0x000fea0003800000 */
.L_x_17372:
[----:B------:R-:W2:Y:S02]  /*02d0*/  LDG.E.U16 R4, [R4.64] ;  /* 0x0000002404047981 */ /* 0x000ea4000c1e1500 */
[----:B--2---:R0:W1:Y:S01]  /*02e0*/  I2F.F64.S16 R26, R4 ;  /* 0x00000004001a7312 */ /* 0x0040620000101c00 */
[----:B------:R-:W-:Y:S05]  /*02f0*/  BRA `(.L_x_17371) ;  /* 0x00000d1000007947 */ /* 0x000fea0003800000 */
.L_x_17367:
        /* <DEDUP_REMOVED lines=10> */
.L_x_17375:
[----:B------:R-:W2:Y:S02]  /*03a0*/  LDG.E.U16 R0, [R4.64] ;  /* 0x0000002404007981 */ /* 0x000ea4000c1e1500 */
[----:B--2---:R-:W-:-:S05]  /*03b0*/  HADD2.F32 R0, -RZ, R0.H0_H0 ;  /* 0x20000000ff007230 */ /* 0x004fca0000004100 */
[----:B------:R-:W-:-:S04]  /*03c0*/  FMUL.FTZ R0, R0, 1 ;  /* 0x3f80000000007820 */ /* 0x000fc80000410000 */
[----:B------:R0:W1:Y:S01]  /*03d0*/  F2F.F64.F32 R26, R0 ;  /* 0x00000000001a7310 */ /* 0x0000620000201800 */
[----:B------:R-:W-:Y:S05]  /*03e0*/  BRA `(.L_x_17371) ;  /* 0x00000c2000007947 */ /* 0x000fea0003800000 */
.L_x_17374:
        /* <DEDUP_REMOVED lines=10> */
.L_x_17377:
[----:B------:R-:W2:Y:S02]  /*0490*/  LDG.E.U16 R4, [R4.64] ;  /* 0x0000002404047981 */ /* 0x000ea4000c1e1500 */
[----:B--2---:R-:W-:-:S05]  /*04a0*/  HADD2.F32 R0, -RZ, R4.H0_H0 ;  /* 0x20000004ff007230 */ /* 0x004fca0000004100 */
[----:B------:R-:W-:-:S04]  /*04b0*/  FMUL.FTZ R0, R0, 1 ;  /* 0x3f80000000007820 */ /* 0x000fc80000410000 */
[----:B------:R0:W1:Y:S01]  /*04c0*/  F2F.F64.F32 R26, R0 ;  /* 0x00000000001a7310 */ /* 0x0000620000201800 */
[----:B------:R-:W-:Y:S05]  /*04d0*/  BRA `(.L_x_17371) ;  /* 0x00000b3000007947 */ /* 0x000fea0003800000 */
.L_x_17376:
[----:B------:R0:W5:Y:S01]  /*04e0*/  LDG.E.64 R26, [R4.64] ;  /* 0x00000024041a7981 */ /* 0x000162000c1e1b00 */
[----:B------:R-:W-:Y:S05]  /*04f0*/  BRA `(.L_x_17371) ;  /* 0x00000b1000007947 */ /* 0x000fea0003800000 */
.L_x_17366:
        /* <DEDUP_REMOVED lines=13> */
.L_x_17380:
[----:B------:R0:W5:Y:S01]  /*05d0*/  LDG.E.64 R26, [R4.64] ;  /* 0x00000024041a7981 */ /* 0x000162000c1e1b00 */
[----:B------:R-:W-:Y:S05]  /*05e0*/  BRA `(.L_x_17371) ;  /* 0x00000a2000007947 */ /* 0x000fea0003800000 */
.L_x_17379:
        /* <DEDUP_REMOVED lines=28> */
.L_x_17382:
        /* <DEDUP_REMOVED lines=16> */
.L_x_17381:
[----:B------:R-:W2:Y:S02]  /*08b0*/  LDG.E.U16 R0, [R4.64] ;  /* 0x0000002404007981 */ /* 0x000ea4000c1e1500 */
[----:B--2---:R-:W-:-:S05]  /*08c0*/  PRMT R0, RZ, 0x5410, R0 ;  /* 0x00005410ff007816 */ /* 0x004fca0000000000 */
[----:B------:R-:W-:-:S04]  /*08d0*/  FMUL.FTZ R0, R0, 1 ;  /* 0x3f80000000007820 */ /* 0x000fc80000410000 */
[----:B------:R0:W1:Y:S01]  /*08e0*/  F2F.F64.F32 R26, R0 ;  /* 0x00000000001a7310 */ /* 0x0000620000201800 */
[----:B------:R-:W-:Y:S05]  /*08f0*/  BRA `(.L_x_17371) ;  /* 0x0000071000007947 */ /* 0x000fea0003800000 */
.L_x_17378:
        /* <DEDUP_REMOVED lines=11> */
.L_x_17385:
        /* <DEDUP_REMOVED lines=21> */
.L_x_17389:
[----:B------:R-:W-:Y:S05]  /*0b00*/  BSYNC B1 ;  /* 0x0000000000017941 */ /* 0x000fea0003800000 */
.L_x_17388:
[----:B------:R-:W-:Y:S01]  /*0b10*/  LEA R5, R0, 0x3b800000, 0x17 ;  /* 0x3b80000000057811 */ /* 0x000fe200078eb8ff */
[----:B------:R-:W-:-:S05]  /*0b20*/  IMAD.SHL.U32 R0, R3, 0x100000, RZ ;  /* 0x0010000003007824 */ /* 0x000fca00078e00ff */
[----:B------:R-:W-:Y:S02]  /*0b30*/  LOP3.LUT R0, R5, R0, R6, 0xfe, !PT ;  /* 0x0000000005007212 */ /* 0x000fe400078efe06 */
.L_x_17387:
[----:B------:R-:W-:Y:S05]  /*0b40*/  BSYNC B0 ;  /* 0x0000000000007941 */ /* 0x000fea0003800000 */
.L_x_17386:
[----:B------:R-:W-:-:S04]  /*0b50*/  FMUL.FTZ R0, R0, 1 ;  /* 0x3f80000000007820 */ /* 0x000fc80000410000 */
[----:B------:R0:W1:Y:S01]  /*0b60*/  F2F.F64.F32 R26, R0 ;  /* 0x00000000001a7310 */ /* 0x0000620000201800 */
[----:B------:R-:W-:Y:S05]  /*0b70*/  BRA `(.L_x_17371) ;  /* 0x0000049000007947 */ /* 0x000fea0003800000 */
.L_x_17384:
        /* <DEDUP_REMOVED lines=21> */
.L_x_17393:
[----:B------:R-:W-:Y:S05]  /*0cd0*/  BSYNC B1 ;  /* 0x0000000000017941 */ /* 0x000fea0003800000 */
.L_x_17392:
[----:B------:R-:W-:Y:S01]  /*0ce0*/  LEA R5, R0, 0x37800000, 0x17 ;  /* 0x3780000000057811 */ /* 0x000fe200078eb8ff */
[----:B------:R-:W-:-:S05]  /*0cf0*/  IMAD.SHL.U32 R0, R3, 0x200000, RZ ;  /* 0x0020000003007824 */ /* 0x000fca00078e00ff */
[----:B------:R-:W-:Y:S02]  /*0d00*/  LOP3.LUT R0, R5, R0, R6, 0xfe, !PT ;  /* 0x0000000005007212 */ /* 0x000fe400078efe06 */
.L_x_17391:
[----:B------:R-:W-:Y:S05]  /*0d10*/  BSYNC B0 ;  /* 0x0000000000007941 */ /* 0x000fea0003800000 */
.L_x_17390:
[----:B------:R-:W-:-:S04]  /*0d20*/  FMUL.FTZ R0, R0, 1 ;  /* 0x3f80000000007820 */ /* 0x000fc80000410000 */
[----:B------:R0:W1:Y:S01]  /*0d30*/  F2F.F64.F32 R26, R0 ;  /* 0x00000000001a7310 */ /* 0x0000620000201800 */
[----:B------:R-:W-:Y:S05]  /*0d40*/  BRA `(.L_x_17371) ;  /* 0x000002c000007947 */ /* 0x000fea0003800000 */
.L_x_17383:
        /* <DEDUP_REMOVED lines=14> */
.L_x_17397:
[----:B------:R-:W-:Y:S05]  /*0e30*/  BSYNC B0 ;  /* 0x0000000000007941 */ /* 0x000fea0003800000 */
.L_x_17396:
[----:B------:R-:W-:-:S04]  /*0e40*/  FMUL.FTZ R0, R0, 1 ;  /* 0x3f80000000007820 */ /* 0x000fc80000410000 */
[----:B------:R0:W1:Y:S01]  /*0e50*/  F2F.F64.F32 R26, R0 ;  /* 0x00000000001a7310 */ /* 0x0000620000201800 */
[----:B------:R-:W-:Y:S05]  /*0e60*/  BRA `(.L_x_17371) ;  /* 0x000001a000007947 */ /* 0x000fea0003800000 */
.L_x_17370:
        /* <DEDUP_REMOVED lines=21> */
.L_x_17395:
[----:B------:R-:W2:Y:S02]  /*0fc0*/  LDG.E.64 R26, [R4.64] ;  /* 0x00000024041a7981 */ /* 0x000ea4000c1e1b00 */
[----:B--2---:R-:W0:Y:S01]  /*0fd0*/  I2F.F64.U64 R26, R26 ;  /* 0x0000001a001a7312 */ /* 0x004e220000301800 */
[----:B------:R-:W-:Y:S05]  /*0fe0*/  BRA `(.L_x_17371) ;  /* 0x0000002000007947 */ /* 0x000fea0003800000 */
.L_x_17394:
[----:B------:R-:W2:Y:S02]  /*0ff0*/  LDG.E R4, [R4.64] ;  /* 0x0000002404047981 */ /* 0x000ea4000c1e1900 */
[----:B--2---:R0:W1:Y:S02]  /*1000*/  I2F.F64.U32 R26, R4 ;  /* 0x00000004001a7312 */ /* 0x0040640000201800 */
.L_x_17371:
[----:B------:R-:W2:Y:S02]  /*1010*/  S2R R22, SR_TID.X ;  /* 0x0000000000167919 */ /* 0x000ea40000002100 */
[----:B--2---:R-:W-:Y:S02]  /*1020*/  IADD3 R22, R22, 0x80, RZ ;  /* 0x0000008016167810 */ /* 0x004fe40007ffe0ff */
.L_x_17365:
[----:B-1----:R-:W-:Y:S05]  /*1030*/  BSYNC B6 ;  /* 0x0000000000067941 */ /* 0x002fea0003800000 */
.L_x_17364:
        /* <DEDUP_REMOVED lines=22> */
.L_x_17403:
[----:B------:R-:W2:Y:S02]  /*11a0*/  LDG.E.U8 R4, [R4.64] ;  /* 0x0000002404047981 */ /* 0x000ea4000c1e1100 */
[----:B--2---:R0:W1:Y:S01]  /*11b0*/  I2F.F64.U16 R28, R4 ;  /* 0x00000004001c7312 */ /* 0x0040620000101800 */
[----:B------:R-:W-:Y:S05]  /*11c0*/  BRA `(.L_x_17405) ;  /* 0x00000df000007947 */ /* 0x000fea0003800000 */
.L_x_17402:
        /* <DEDUP_REMOVED lines=9> */
.L_x_17407:
[----:B------:R-:W2:Y:S02]  /*1260*/  LDG.E R4, [R4.64] ;  /* 0x0000002404047981 */ /* 0x000ea4000c1e1900 */
[----:B--2---:R0:W1:Y:S01]  /*1270*/  I2F.F64 R28, R4 ;  /* 0x00000004001c7312 */ /* 0x0040620000201c00 */
[----:B------:R-:W-:Y:S05]  /*1280*/  BRA `(.L_x_17405) ;  /* 0x00000d3000007947 */ /* 0x000fea0003800000 */
.L_x_17406:
[----:B------:R-:W2:Y:S02]  /*1290*/  LDG.E.U16 R4, [R4.64] ;  /* 0x0000002404047981 */ /* 0x000ea4000c1e1500 */
[----:B--2---:R0:W1:Y:S01]  /*12a0*/  I2F.F64.S16 R28, R4 ;  /* 0x00000004001c7312 */ /* 0x0040620000101c00 */
[----:B------:R-:W-:Y:S05]  /*12b0*/  BRA `(.L_x_17405) ;  /* 0x00000d0000007947 */ /* 0x000fea0003800000 */
.L_x_17401:
        /* <DEDUP_REMOVED lines=10> */
.L_x_17409:
[----:B------:R-:W2:Y:S02]  /*1360*/  LDG.E.U16 R0, [R4.64] ;  /* 0x0000002404007981 */ /* 0x000ea4000c1e1500 */
[----:B--2---:R-:W-:-:S05]  /*1370*/  HADD2.F32 R0, -RZ, R0.H0_H0 ;  /* 0x20000000ff007230 */ /* 0x004fca0000004100 */
[----:B------:R-:W-:-:S04]  /*1380*/  FMUL.FTZ R0, R0, 1 ;  /* 0x3f80000000007820 */ /* 0x000fc80000410000 */
[----:B------:R0:W1:Y:S01]  /*1390*/  F2F.F64.F32 R28, R0 ;  /* 0x00000000001c7310 */ /* 0x0000620000201800 */
[----:B------:R-:W-:Y:S05]  /*13a0*/  BRA `(.L_x_17405) ;  /* 0x00000c1000007947 */ /* 0x000fea0003800000 */
.L_x_17408:
        /* <DEDUP_REMOVED lines=10> */
.L_x_17411:
[----:B------:R-:W2:Y:S02]  /*1450*/  LDG.E.U16 R4, [R4.64] ;  /* 0x0000002404047981 */ /* 0x000ea4000c1e1500 */
[----:B--2---:R-:W-:-:S05]  /*1460*/  HADD2.F32 R0, -RZ, R4.H0_H0 ;  /* 0x20000004ff007230 */ /* 0x004fca0000004100 */
[----:B------:R-:W-:-:S04]  /*1470*/  FMUL.FTZ R0, R0, 1 ;  /* 0x3f80000000007820 */ /* 0x000fc80000410000 */
[----:B------:R0:W1:Y:S01]  /*1480*/  F2F.F64.F32 R28, R0 ;  /* 0x00000000001c7310 */ /* 0x0000620000201800 */
[----:B------:R-:W-:Y:S05]  /*1490*/  BRA `(.L_x_17405) ;  /* 0x00000b2000007947 */ /* 0x000fea0003800000 */
.L_x_17410:
[----:B------:R0:W5:Y:S01]  /*14a0*/  LDG.E.64 R28, [R4.64] ;  /* 0x00000024041c7981 */ /* 0x000162000c1e1b00 */
[----:B------:R-:W-:Y:S05]  /*14b0*/  BRA `(.L_x_17405) ;  /* 0x00000b0000007947 */ /* 0x000fea0003800000 */
.L_x_17400:
        /* <DEDUP_REMOVED lines=13> */
.L_x_17414:
[----:B------:R0:W5:Y:S01]  /*1590*/  LDG.E.64 R28, [R4.64] ;  /* 0x00000024041c7981 */ /* 0x000162000c1e1b00 */
[----:B------:R-:W-:Y:S05]  /*15a0*/  BRA `(.L_x_17405) ;  /* 0x00000a1000007947 */ /* 0x000fea0003800000 */
.L_x_17413:
        /* <DEDUP_REMOVED lines=28> */
.L_x_17416:
        /* <DEDUP_REMOVED lines=15> */
.L_x_17415:
[----:B------:R-:W2:Y:S02]  /*1860*/  LDG.E.U16 R0, [R4.64] ;  /* 0x0000002404007981 */ /* 0x000ea4000c1e1500 */
[----:B--2---:R-:W-:-:S05]  /*1870*/  PRMT R0, RZ, 0x5410, R0 ;  /* 0x00005410ff007816 */ /* 0x004fca0000000000 */
[----:B------:R-:W-:-:S04]  /*1880*/  FMUL.FTZ R0, R0, 1 ;  /* 0x3f80000000007820 */ /* 0x000fc80000410000 */
[----:B------:R0:W1:Y:S01]  /*1890*/  F2F.F64.F32 R28, R0 ;  /* 0x00000000001c7310 */ /* 0x0000620000201800 */
[----:B------:R-:W-:Y:S05]  /*18a0*/  BRA `(.L_x_17405) ;  /* 0x0000071000007947 */ /* 0x000fea0003800000 */
.L_x_17412:
        /* <DEDUP_REMOVED lines=11> */
.L_x_17419:
        /* <DEDUP_REMOVED lines=21> */
.L_x_17423:
[----:B------:R-:W-:Y:S05]  /*1ab0*/  BSYNC B1 ;  /* 0x0000000000017941 */ /* 0x000fea0003800000 */
.L_x_17422:
[----:B------:R-:W-:Y:S01]  /*1ac0*/  LEA R5, R0, 0x3b800000, 0x17 ;  /* 0x3b80000000057811 */ /* 0x000fe200078eb8ff */
[----:B------:R-:W-:-:S05]  /*1ad0*/  IMAD.SHL.U32 R0, R3, 0x100000, RZ ;  /* 0x0010000003007824 */ /* 0x000fca00078e00ff */
[----:B------:R-:W-:Y:S02]  /*1ae0*/  LOP3.LUT R0, R5, R0, R6, 0xfe, !PT ;  /* 0x0000000005007212 */ /* 0x000fe400078efe06 */
.L_x_17421:
[----:B------:R-:W-:Y:S05]  /*1af0*/  BSYNC B0 ;  /* 0x0000000000007941 */ /* 0x000fea0003800000 */
.L_x_17420:
[----:B------:R-:W-:-:S04]  /*1b00*/  FMUL.FTZ R0, R0, 1 ;  /* 0x3f80000000007820 */ /* 0x000fc80000410000 */
[----:B------:R0:W1:Y:S01]  /*1b10*/  F2F.F64.F32 R28, R0 ;  /* 0x00000000001c7310 */ /* 0x0000620000201800 */
[----:B------:R-:W-:Y:S05]  /*1b20*/  BRA `(.L_x_17405) ;  /* 0x0000049000007947 */ /* 0x000fea0003800000 */
.L_x_17418:
        /* <DEDUP_REMOVED lines=21> */
.L_x_17427:
[----:B------:R-:W-:Y:S05]  /*1c80*/  BSYNC B1 ;  /* 0x0000000000017941 */ /* 0x000fea0003800000 */
.L_x_17426:
[----:B------:R-:W-:Y:S01]  /*1c90*/  LEA R5, R0, 0x37800000, 0x17 ;  /* 0x3780000000057811 */ /* 0x000fe200078eb8ff */
[----:B------:R-:W-:-:S05]  /*1ca0*/  IMAD.SHL.U32 R0, R3, 0x200000, RZ ;  /* 0x0020000003007824 */ /* 0x000fca00078e00ff */
[----:B------:R-:W-:Y:S02]  /*1cb0*/  LOP3.LUT R0, R5, R0, R6, 0xfe, !PT ;  /* 0x0000000005007212 */ /* 0x000fe400078efe06 */
.L_x_17425:
[----:B------:R-:W-:Y:S05]  /*1cc0*/  BSYNC B0 ;  /* 0x0000000000007941 */ /* 0x000fea0003800000 */
.L_x_17424:
[----:B------:R-:W-:-:S04]  /*1cd0*/  FMUL.FTZ R0, R0, 1 ;  /* 0x3f80000000007820 */ /* 0x000fc80000410000 */
[----:B------:R0:W1:Y:S01]  /*1ce0*/  F2F.F64.F32 R28, R0 ;  /* 0x00000000001c7310 */ /* 0x0000620000201800 */
[----:B------:R-:W-:Y:S05]  /*1cf0*/  BRA `(.L_x_17405) ;  /* 0x000002c000007947 */ /* 0x000fea0003800000 */
.L_x_17417:
        /* <DEDUP_REMOVED lines=14> */
.L_x_17431:
[----:B------:R-:W-:Y:S05]  /*1de0*/  BSYNC B0 ;  /* 0x0000000000007941 */ /* 0x000fea0003800000 */
.L_x_17430:
[----:B------:R-:W-:-:S04]  /*1df0*/  FMUL.FTZ R0, R0, 1 ;  /* 0x3f80000000007820 */ /* 0x000fc80000410000 */
[----:B------:R0:W1:Y:S01]  /*1e00*/  F2F.F64.F32 R28, R0 ;  /* 0x00000000001c7310 */ /* 0x0000620000201800 */
[----:B------:R-:W-:Y:S05]  /*1e10*/  BRA `(.L_x_17405) ;  /* 0x000001a000007947 */ /* 0x000fea0003800000 */
.L_x_17404:
        /* <DEDUP_REMOVED lines=21> */
.L_x_17429:
[----:B------:R-:W2:Y:S02]  /*1f70*/  LDG.E.64 R28, [R4.64] ;  /* 0x00000024041c7981 */ /* 0x000ea4000c1e1b00 */
[----:B--2---:R-:W0:Y:S01]  /*1f80*/  I2F.F64.U64 R28, R28 ;  /* 0x0000001c001c7312 */ /* 0x004e220000301800 */
[----:B------:R-:W-:Y:S05]  /*1f90*/  BRA `(.L_x_17405) ;  /* 0x0000002000007947 */ /* 0x000fea0003800000 */
.L_x_17428:
[----:B------:R-:W2:Y:S02]  /*1fa0*/  LDG.E R4, [R4.64] ;  /* 0x0000002404047981 */ /* 0x000ea4000c1e1900 */
[----:B--2---:R0:W1:Y:S02]  /*1fb0*/  I2F.F64.U32 R28, R4 ;  /* 0x00000004001c7312 */ /* 0x0040640000201800 */
.L_x_17405:
[----:B------:R-:W-:-:S03]  /*1fc0*/  IADD3 R22, R22, 0x80, RZ ;  /* 0x0000008016167810 */ /* 0x000fc60007ffe0ff */
.L_x_17399:
[----:B------:R-:W-:Y:S05]  /*1fd0*/  BSYNC B6 ;  /* 0x0000000000067941 */ /* 0x000fea0003800000 */
.L_x_17398:
        /* <DEDUP_REMOVED lines=24> */
.L_x_17437:
[----:B------:R-:W2:Y:S02]  /*2160*/  LDG.E.U8 R4, [R4.64] ;  /* 0x0000002404047981 */ /* 0x000ea4000c1e1100 */
[----:B--2---:R0:W2:Y:S01]  /*2170*/  I2F.F64.U16 R24, R4 ;  /* 0x0000000400187312 */ /* 0x0040a20000101800 */
[----:B------:R-:W-:Y:S05]  /*2180*/  BRA `(.L_x_17439) ;  /* 0x00000df000007947 */ /* 0x000fea0003800000 */
.L_x_17436:
        /* <DEDUP_REMOVED lines=9> */
.L_x_17441:
[----:B------:R-:W2:Y:S02]  /*2220*/  LDG.E R4, [R4.64] ;  /* 0x0000002404047981 */ /* 0x000ea4000c1e1900 */
[----:B--2---:R0:W2:Y:S01]  /*2230*/  I2F.F64 R24, R4 ;  /* 0x0000000400187312 */ /* 0x0040a20000201c00 */
[----:B------:R-:W-:Y:S05]  /*2240*/  BRA `(.L_x_17439) ;  /* 0x00000d3000007947 */ /* 0x000fea0003800000 */
.L_x_17440:
[----:B------:R-:W2:Y:S02]  /*2250*/  LDG.E.U16 R4, [R4.64] ;  /* 0x0000002404047981 */ /* 0x000ea4000c1e1500 */
[----:B--2---:R0:W2:Y:S01]  /*2260*/  I2F.F64.S16 R24, R4 ;  /* 0x0000000400187312 */ /* 0x0040a20000101c00 */
[----:B------:R-:W-:Y:S05]  /*2270*/  BRA `(.L_x_17439) ;  /* 0x00000d0000007947 */ /* 0x000fea0003800000 */
.L_x_17435:
        /* <DEDUP_REMOVED lines=10> */
.L_x_17443:
[----:B------:R-:W2:Y:S02]  /*2320*/  LDG.E.U16 R0, [R4.64] ;  /* 0x0000002404007981 */ /* 0x000ea4000c1e1500 */
[----:B--2---:R-:W-:-:S05]  /*2330*/  HADD2.F32 R0, -RZ, R0.H0_H0 ;  /* 0x20000000ff007230 */ /* 0x004fca0000004100 */
[----:B------:R-:W-:-:S04]  /*2340*/  FMUL.FTZ R0, R0, 1 ;  /* 0x3f80000000007820 */ /* 0x000fc80000410000 */
[----:B------:R0:W2:Y:S01]  /*2350*/  F2F.F64.F32 R24, R0 ;  /* 0x0000000000187310 */ /* 0x0000a20000201800 */
[----:B------:R-:W-:Y:S05]  /*2360*/  BRA `(.L_x_17439) ;  /* 0x00000c1000007947 */ /* 0x000fea0003800000 */
.L_x_17442:
        /* <DEDUP_REMOVED lines=10> */
.L_x_17445:
[----:B------:R-:W2:Y:S02]  /*2410*/  LDG.E.U16 R4, [R4.64] ;  /* 0x0000002404047981 */ /* 0x000ea4000c1e1500 */
[----:B--2---:R-:W-:-:S05]  /*2420*/  HADD2.F32 R0, -RZ, R4.H0_H0 ;  /* 0x20000004ff007230 */ /* 0x004fca0000004100 */
[----:B------:R-:W-:-:S04]  /*2430*/  FMUL.FTZ R0, R0, 1 ;  /* 0x3f80000000007820 */ /* 0x000fc80000410000 */
[----:B------:R0:W2:Y:S01]  /*2440*/  F2F.F64.F32 R24, R0 ;  /* 0x0000000000187310 */ /* 0x0000a20000201800 */
[----:B------:R-:W-:Y:S05]  /*2450*/  BRA `(.L_x_17439) ;  /* 0x00000b2000007947 */ /* 0x000fea0003800000 */
.L_x_17444:
[----:B------:R0:W5:Y:S01]  /*2460*/  LDG.E.64 R24, [R4.64] ;  /* 0x0000002404187981 */ /* 0x000162000c1e1b00 */
[----:B------:R-:W-:Y:S05]  /*2470*/  BRA `(.L_x_17439) ;  /* 0x00000b0000007947 */ /* 0x000fea0003800000 */
.L_x_17434:
        /* <DEDUP_REMOVED lines=13> */
.L_x_17448:
[----:B------:R0:W5:Y:S01]  /*2550*/  LDG.E.64 R24, [R4.64] ;  /* 0x0000002404187981 */ /* 0x000162000c1e1b00 */
[----:B------:R-:W-:Y:S05]  /*2560*/  BRA `(.L_x_17439) ;  /* 0x00000a1000007947 */ /* 0x000fea0003800000 */
.L_x_17447:
        /* <DEDUP_REMOVED lines=28> */
.L_x_17450:
        /* <DEDUP_REMOVED lines=15> */
.L_x_17449:
[----:B------:R-:W2:Y:S02]  /*2820*/  LDG.E.U16 R0, [R4.64] ;  /* 0x0000002404007981 */ /* 0x000ea4000c1e1500 */
[----:B--2---:R-:W-:-:S05]  /*2830*/  PRMT R0, RZ, 0x5410, R0 ;  /* 0x00005410ff007816 */ /* 0x004fca0000000000 */
[----:B------:R-:W-:-:S04]  /*2840*/  FMUL.FTZ R0, R0, 1 ;  /* 0x3f80000000007820 */ /* 0x000fc80000410000 */
[----:B------:R0:W2:Y:S01]  /*2850*/  F2F.F64.F32 R24, R0 ;  /* 0x0000000000187310 */ /* 0x0000a20000201800 */
[----:B------:R-:W-:Y:S05]  /*2860*/  BRA `(.L_x_17439) ;  /* 0x0000071000007947 */ /* 0x000fea0003800000 */
.L_x_17446:
        /* <DEDUP_REMOVED lines=11> */
.L_x_17453:
        /* <DEDUP_REMOVED lines=21> */
.L_x_17457:
[----:B------:R-:W-:Y:S05]  /*2a70*/  BSYNC B1 ;  /* 0x0000000000017941 */ /* 0x000fea0003800000 */
.L_x_17456:
[----:B------:R-:W-:Y:S01]  /*2a80*/  LEA R5, R0, 0x3b800000, 0x17 ;  /* 0x3b80000000057811 */ /* 0x000fe200078eb8ff */
[----:B------:R-:W-:-:S05]  /*2a90*/  IMAD.SHL.U32 R0, R3, 0x100000, RZ ;  /* 0x0010000003007824 */ /* 0x000fca00078e00ff */
[----:B------:R-:W-:Y:S02]  /*2aa0*/  LOP3.LUT R0, R5, R0, R6, 0xfe, !PT ;  /* 0x0000000005007212 */ /* 0x000fe400078efe06 */
.L_x_17455:
[----:B------:R-:W-:Y:S05]  /*2ab0*/  BSYNC B0 ;  /* 0x0000000000007941 */ /* 0x000fea0003800000 */
.L_x_17454:
[----:B------:R-:W-:-:S04]  /*2ac0*/  FMUL.FTZ R0, R0, 1 ;  /* 0x3f80000000007820 */ /* 0x000fc80000410000 */
[----:B------:R0:W2:Y:S01]  /*2ad0*/  F2F.F64.F32 R24, R0 ;  /* 0x0000000000187310 */ /* 0x0000a20000201800 */
[----:B------:R-:W-:Y:S05]  /*2ae0*/  BRA `(.L_x_17439) ;  /* 0x0000049000007947 */ /* 0x000fea0003800000 */
.L_x_17452:
        /* <DEDUP_REMOVED lines=21> */
.L_x_17461:
[----:B------:R-:W-:Y:S05]  /*2c40*/  BSYNC B1 ;  /* 0x0000000000017941 */ /* 0x000fea0003800000 */
.L_x_17460:
[----:B------:R-:W-:Y:S01]  /*2c50*/  LEA R5, R0, 0x37800000, 0x17 ;  /* 0x3780000000057811 */ /* 0x000fe200078eb8ff */
[----:B------:R-:W-:-:S05]  /*2c60*/  IMAD.SHL.U32 R0, R3, 0x200000, RZ ;  /* 0x0020000003007824 */ /* 0x000fca00078e00ff */
[----:B------:R-:W-:Y:S02]  /*2c70*/  LOP3.LUT R0, R5, R0, R6, 0xfe, !PT ;  /* 0x0000000005007212 */ /* 0x000fe400078efe06 */
.L_x_17459:
[----:B------:R-:W-:Y:S05]  /*2c80*/  BSYNC B0 ;  /* 0x0000000000007941 */ /* 0x000fea0003800000 */
.L_x_17458:
[----:B------:R-:W-:-:S04]  /*2c90*/  FMUL.FTZ R0, R0, 1 ;  /* 0x3f80000000007820 */ /* 0x000fc80000410000 */
[----:B------:R0:W2:Y:S01]  /*2ca0*/  F2F.F64.F32 R24, R0 ;  /* 0x0000000000187310 */ /* 0x0000a20000201800 */
[----:B------:R-:W-:Y:S05]  /*2cb0*/  BRA `(.L_x_17439) ;  /* 0x000002c000007947 */ /* 0x000fea0003800000 */
.L_x_17451:
        /* <DEDUP_REMOVED lines=14> */
.L_x_17465:
[----:B------:R-:W-:Y:S05]  /*2da0*/  BSYNC B0 ;  /* 0x0000000000007941 */ /* 0x000fea0003800000 */
.L_x_17464:
[----:B------:R-:W-:-:S04]  /*2db0*/  FMUL.FTZ R0, R0, 1 ;  /* 0x3f80000000007820 */ /* 0x000fc80000410000 */
[----:B------:R0:W2:Y:S01]  /*2dc0*/  F2F.F64.F32 R24, R0 ;  /* 0x0000000000187310 */ /* 0x0000a20000201800 */
[----:B------:R-:W-:Y:S05]  /*2dd0*/  BRA `(.L_x_17439) ;  /* 0x000001a000007947 */ /* 0x000fea0003800000 */
.L_x_17438:
        /* <DEDUP_REMOVED lines=21> */
.L_x_17463:
[----:B------:R-:W2:Y:S02]  /*2f30*/  LDG.E.64 R24, [R4.64] ;  /* 0x0000002404187981 */ /* 0x000ea4000c1e1b00 */
[----:B--2---:R-:W0:Y:S01]  /*2f40*/  I2F.F64.U64 R24, R24 ;  /* 0x0000001800187312 */ /* 0x004e220000301800 */
[----:B------:R-:W-:Y:S05]  /*2f50*/  BRA `(.L_x_17439) ;  /* 0x0000002000007947 */ /* 0x000fea0003800000 */
.L_x_17462:
[----:B------:R-:W2:Y:S02]  /*2f60*/  LDG.E R4, [R4.64] ;  /* 0x0000002404047981 */ /* 0x000ea4000c1e1900 */
[----:B--2---:R0:W2:Y:S02]  /*2f70*/  I2F.F64.U32 R24, R4 ;  /* 0x0000000400187312 */ /* 0x0040a40000201800 */
.L_x_17439:
[----:B------:R-:W-:-:S03]  /*2f80*/  IADD3 R22, R22, 0x80, RZ ;  /* 0x0000008016167810 */ /* 0x000fc60007ffe0ff */
.L_x_17433:
[----:B------:R-:W-:Y:S05]  /*2f90*/  BSYNC B6 ;  /* 0x0000000000067941 */ /* 0x000fea0003800000 */
.L_x_17432:
        /* <DEDUP_REMOVED lines=21> */
.L_x_17471:
[----:B------:R-:W3:Y:S02]  /*30f0*/  LDG.E.U8 R4, [R4.64] ;  /* 0x0000002404047981 */ /* 0x000ee4000c1e1100 */
[----:B---3--:R0:W3:Y:S01]  /*3100*/  I2F.F64.U16 R16, R4 ;  /* 0x0000000400107312 */ /* 0x0080e20000101800 */
[----:B------:R-:W-:Y:S05]  /*3110*/  BRA `(.L_x_17467) ;  /* 0x00000de000007947 */ /* 0x000fea0003800000 */
.L_x_17470:
        /* <DEDUP_REMOVED lines=9> */
.L_x_17474:
[----:B------:R-:W3:Y:S02]  /*31b0*/  LDG.E R4, [R4.64] ;  /* 0x0000002404047981 */ /* 0x000ee4000c1e1900 */
[----:B---3--:R0:W3:Y:S01]  /*31c0*/  I2F.F64 R16, R4 ;  /* 0x0000000400107312 */ /* 0x0080e20000201c00 */
[----:B------:R-:W-:Y:S05]  /*31d0*/  BRA `(.L_x_17467) ;  /* 0x00000d2000007947 */ /* 0x000fea0003800000 */
.L_x_17473:
[----:B------:R-:W3:Y:S02]  /*31e0*/  LDG.E.U16 R4, [R4.64] ;  /* 0x0000002404047981 */ /* 0x000ee4000c1e1500 */
[----:B---3--:R0:W3:Y:S01]  /*31f0*/  I2F.F64.S16 R16, R4 ;  /* 0x0000000400107312 */ /* 0x0080e20000101c00 */
[----:B------:R-:W-:Y:S05]  /*3200*/  BRA `(.L_x_17467) ;  /* 0x00000cf000007947 */ /* 0x000fea0003800000 */
.L_x_17469:
        /* <DEDUP_REMOVED lines=10> */
.L_x_17476:
[----:B------:R-:W3:Y:S02]  /*32b0*/  LDG.E.U16 R0, [R4.64] ;  /* 0x0000002404007981 */ /* 0x000ee4000c1e1500 */
[----:B---3--:R-:W-:-:S05]  /*32c0*/  HADD2.F32 R0, -RZ, R0.H0_H0 ;  /* 0x20000000ff007230 */ /* 0x008fca0000004100 */
[----:B------:R-:W-:-:S04]  /*32d0*/  FMUL.FTZ R0, R0, 1 ;  /* 0x3f80000000007820 */ /* 0x000fc80000410000 */
[----:B------:R0:W3:Y:S01]  /*32e0*/  F2F.F64.F32 R16, R0 ;  /* 0x0000000000107310 */ /* 0x0000e20000201800 */
[----:B------:R-:W-:Y:S05]  /*32f0*/  BRA `(.L_x_17467) ;  /* 0x00000c0000007947 */ /* 0x000fea0003800000 */
.L_x_17475:
        /* <DEDUP_REMOVED lines=10> */
.L_x_17478:
[----:B------:R-:W3:Y:S02]  /*33a0*/  LDG.E.U16 R4, [R4.64] ;  /* 0x0000002404047981 */ /* 0x000ee4000c1e1500 */
[----:B---3--:R-:W-:-:S05]  /*33b0*/  HADD2.F32 R0, -RZ, R4.H0_H0 ;  /* 0x20000004ff007230 */ /* 0x008fca0000004100 */
[----:B------:R-:W-:-:S04]  /*33c0*/  FMUL.FTZ R0, R0, 1 ;  /* 0x3f80000000007820 */ /* 0x000fc80000410000 */
[----:B------:R0:W3:Y:S01]  /*33d0*/  F2F.F64.F32 R16, R0 ;  /* 0x0000000000107310 */ /* 0x0000e20000201800 */
[----:B------:R-:W-:Y:S05]  /*33e0*/  BRA `(.L_x_17467) ;  /* 0x00000b1000007947 */ /* 0x000fea0003800000 */
.L_x_17477:
[----:B------:R0:W5:Y:S01]  /*33f0*/  LDG.E.64 R16, [R4.64] ;  /* 0x0000002404107981 */ /* 0x000162000c1e1b00 */
[----:B------:R-:W-:Y:S05]  /*3400*/  BRA `(.L_x_17467) ;  /* 0x00000af000007947 */ /* 0x000fea0003800000 */
.L_x_17468:
        /* <DEDUP_REMOVED lines=13> */
.L_x_17481:
[----:B------:R0:W5:Y:S01]  /*34e0*/  LDG.E.64 R16, [R4.64] ;  /* 0x0000002404107981 */ /* 0x000162000c1e1b00 */
[----:B------:R-:W-:Y:S05]  /*34f0*/  BRA `(.L_x_17467) ;  /* 0x00000a0000007947 */ /* 0x000fea0003800000 */
.L_x_17480:
        /* <DEDUP_REMOVED lines=28> */
.L_x_17483:
        /* <DEDUP_REMOVED lines=15> */
.L_x_17482:
[----:B------:R-:W3:Y:S02]  /*37b0*/  LDG.E.U16 R0, [R4.64] ;  /* 0x0000002404007981 */ /* 0x000ee4000c1e1500 */
[----:B---3--:R-:W-:-:S05]  /*37c0*/  PRMT R0, RZ, 0x5410, R0 ;  /* 0x00005410ff007816 */ /* 0x008fca0000000000 */
[----:B------:R-:W-:-:S04]  /*37d0*/  FMUL.FTZ R0, R0, 1 ;  /* 0x3f80000000007820 */ /* 0x000fc80000410000 */
[----:B------:R0:W3:Y:S01]  /*37e0*/  F2F.F64.F32 R16, R0 ;  /* 0x0000000000107310 */ /* 0x0000e20000201800 */
[----:B------:R-:W-:Y:S05]  /*37f0*/  BRA `(.L_x_17467) ;  /* 0x0000070000007947 */ /* 0x000fea0003800000 */
.L_x_17479:
        /* <DEDUP_REMOVED lines=11> */
.L_x_17486:
        /* <DEDUP_REMOVED lines=21> */
.L_x_17490:
[----:B------:R-:W-:Y:S05]  /*3a00*/  BSYNC B1 ;  /* 0x0000000000017941 */ /* 0x000fea0003800000 */
.L_x_17489:
[----:B------:R-:W-:Y:S01]  /*3a10*/  LEA R5, R0, 0x3b800000, 0x17 ;  /* 0x3b80000000057811 */ /* 0x000fe200078eb8ff */
[----:B------:R-:W-:-:S05]  /*3a20*/  IMAD.SHL.U32 R0, R3, 0x100000, RZ ;  /* 0x0010000003007824 */ /* 0x000fca00078e00ff */
[----:B------:R-:W-:Y:S02]  /*3a30*/  LOP3.LUT R0, R5, R0, R6, 0xfe, !PT ;  /* 0x0000000005007212 */ /* 0x000fe400078efe06 */
.L_x_17488:
[----:B------:R-:W-:Y:S05]  /*3a40*/  BSYNC B0 ;  /* 0x0000000000007941 */ /* 0x000fea0003800000 */
.L_x_17487:
[----:B------:R-:W-:-:S04]  /*3a50*/  FMUL.FTZ R0, R0, 1 ;  /* 0x3f80000000007820 */ /* 0x000fc80000410000 */
[----:B------:R0:W3:Y:S01]  /*3a60*/  F2F.F64.F32 R16, R0 ;  /* 0x0000000000107310 */ /* 0x0000e20000201800 */
[----:B------:R-:W-:Y:S05]  /*3a70*/  BRA `(.L_x_17467) ;  /* 0x0000048000007947 */ /* 0x000fea0003800000 */
.L_x_17485:
        /* <DEDUP_REMOVED lines=21> */
.L_x_17494:
[----:B------:R-:W-:Y:S05]  /*3bd0*/  BSYNC B1 ;  /* 0x0000000000017941 */ /* 0x000fea0003800000 */
.L_x_17493:
[----:B------:R-:W-:Y:S01]  /*3be0*/  LEA R5, R0, 0x37800000, 0x17 ;  /* 0x3780000000057811 */ /* 0x000fe200078eb8ff */
[----:B------:R-:W-:-:S05]  /*3bf0*/  IMAD.SHL.U32 R0, R3, 0x200000, RZ ;  /* 0x0020000003007824 */ /* 0x000fca00078e00ff */
[----:B------:R-:W-:Y:S02]  /*3c00*/  LOP3.LUT R0, R5, R0, R6, 0xfe, !PT ;  /* 0x0000000005007212 */ /* 0x000fe400078efe06 */
.L_x_17492:
[----:B------:R-:W-:Y:S05]  /*3c10*/  BSYNC B0 ;  /* 0x0000000000007941 */ /* 0x000fea0003800000 */
.L_x_17491:
[----:B------:R-:W-:-:S04]  /*3c20*/  FMUL.FTZ R0, R0, 1 ;  /* 0x3f80000000007820 */ /* 0x000fc80000410000 */
[----:B------:R0:W3:Y:S01]  /*3c30*/  F2F.F64.F32 R16, R0 ;  /* 0x0000000000107310 */ /* 0x0000e20000201800 */
[----:B------:R-:W-:Y:S05]  /*3c40*/  BRA `(.L_x_17467) ;  /* 0x000002b000007947 */ /* 0x000fea0003800000 */
.L_x_17484:
        /* <DEDUP_REMOVED lines=14> */
.L_x_17498:
[----:B------:R-:W-:Y:S05]  /*3d30*/  BSYNC B0 ;  /* 0x0000000000007941 */ /* 0x000fea0003800000 */
.L_x_17497:
[----:B------:R-:W-:-:S04]  /*3d40*/  FMUL.FTZ R0, R0, 1 ;  /* 0x3f80000000007820 */ /* 0x000fc80000410000 */
[----:B------:R0:W3:Y:S01]  /*3d50*/  F2F.F64.F32 R16, R0 ;  /* 0x0000000000107310 */ /* 0x0000e20000201800 */
[----:B------:R-:W-:Y:S05]  /*3d60*/  BRA `(.L_x_17467) ;  /* 0x0000019000007947 */ /* 0x000fea0003800000 */
.L_x_17472:
        /* <DEDUP_REMOVED lines=20> */
.L_x_17496:
[----:B------:R-:W3:Y:S02]  /*3eb0*/  LDG.E.64 R16, [R4.64] ;  /* 0x0000002404107981 */ /* 0x000ee4000c1e1b00 */
[----:B---3--:R-:W0:Y:S01]  /*3ec0*/  I2F.F64.U64 R16, R16 ;  /* 0x0000001000107312 */ /* 0x008e220000301800 */
[----:B------:R-:W-:Y:S05]  /*3ed0*/  BRA `(.L_x_17467) ;  /* 0x0000002000007947 */ /* 0x000fea0003800000 */
.L_x_17495:
[----:B------:R-:W3:Y:S02]  /*3ee0*/  LDG.E R4, [R4.64] ;  /* 0x0000002404047981 */ /* 0x000ee4000c1e1900 */
[----:B---3--:R0:W3:Y:S02]  /*3ef0*/  I2F.F64.U32 R16, R4 ;  /* 0x0000000400107312 */ /* 0x0080e40000201800 */
.L_x_17467:
[----:B------:R-:W-:Y:S05]  /*3f00*/  BSYNC B6 ;  /* 0x0000000000067941 */ /* 0x000fea0003800000 */
.L_x_17466:
[----:B------:R-:W4:Y:S01]  /*3f10*/  S2R R22, SR_TID.X ;  /* 0x0000000000167919 */ /* 0x000f220000002100 */
[----:B------:R-:W3:Y:S01]  /*3f20*/  LDC.U8 R18, c[0x0][0x194] ;  /* 0x00006500ff127b82 */ /* 0x000ee20000000000 */
[----:B------:R-:W-:Y:S01]  /*3f30*/  BSSY B6, `(.L_x_17499) ;  /* 0x000010a000067945 */ /* 0x000fe20003800000 */
[----:B01---5:R-:W0:-:S04]  /*3f40*/  DMUL R28, R28, c[0x0][0x170] ;  /* 0x00005c001c1c7a28 */ /* 0x023e080000000000 */
[----:B--2---:R-:W1:-:S04]  /*3f50*/  DMUL R24, R24, c[0x0][0x170] ;  /* 0x00005c0018187a28 */ /* 0x004e480000000000 */
[----:B---3--:R-:W2:Y:S01]  /*3f60*/  DMUL R16, R16, c[0x0][0x170] ;  /* 0x00005c0010107a28 */ /* 0x008ea20000000000 */
[----:B----4-:R-:W-:-:S13]  /*3f70*/  ISETP.GE.AND P0, PT, R22, R19, PT ;  /* 0x000000131600720c */ /* 0x010fda0003f06270 */
[----:B------:R-:W-:Y:S05]  /*3f80*/  @P0 BRA `(.L_x_17500) ;  /* 0x0000104000000947 */ /* 0x000fea0003800000 */
[----:B012---:R-:W-:Y:S01]  /*3f90*/  IMAD R0, R2, 0x200, R22 ;  /* 0x0000020002007824 */ /* 0x007fe200078e0216 */
[----:B------:R-:W-:Y:S01]  /*3fa0*/  PRMT R3, R18, 0x9910, RZ ;  /* 0x0000991012037816 */ /* 0x000fe200000000ff */
[----:B------:R0:W1:Y:S01]  /*3fb0*/  DMUL R4, R26, c[0x0][0x170] ;  /* 0x00005c001a047a28 */ /* 0x0000620000000000 */
[----:B------:R-:W-:Y:S01]  /*3fc0*/  IADD3 R22, R22, 0x80, RZ ;  /* 0x0000008016167810 */ /* 0x000fe20007ffe0ff */
[----:B------:R-:W-:Y:S02]  /*3fd0*/  IMAD R8, R0, c[0x0][0x198], RZ ;  /* 0x0000660000087a24 */ /* 0x000fe400078e02ff */
[----:B------:R-:W-:-:S03]  /*3fe0*/  IMAD.MOV.U32 R0, RZ, RZ, R3 ;  /* 0x000000ffff007224 */ /* 0x000fc600078e0003 */
[----:B------:R-:W-:Y:S02]  /*3ff0*/  IADD3 R8, P1, R8, c[0x0][0x178], RZ ;  /* 0x00005e0008087a10 */ /* 0x000fe40007f3e0ff */
[----:B------:R-:W-:-:S03]  /*4000*/  ISETP.GT.AND P0, PT, R0, 0x9, PT ;  /* 0x000000090000780c */ /* 0x000fc60003f04270 */
[----:B------:R-:W-:-:S10]  /*4010*/  IMAD.X R9, RZ, RZ, c[0x0][0x17c], P1 ;  /* 0x00005f00ff097624 */ /* 0x000fd400008e06ff */
[----:B------:R-:W-:Y:S05]  /*4020*/  @P0 BRA `(.L_x_17501) ;  /* 0x0000044000000947 */ /* 0x000fea0003800000 */
[----:B01----:R-:W-:-:S13]  /*4030*/  ISETP.GT.AND P0, PT, R0, 0x4, PT ;  /* 0x000000040000780c */ /* 0x003fda0003f04270 */
        /* <DEDUP_REMOVED lines=10> */
.L_x_17504:
[----:B------:R-:W0:Y:S02]  /*40e0*/  F2I.S64.F64.TRUNC R4, R4 ;  /* 0x0000000400047311 */ /* 0x000e24000030d900 */
[----:B0-----:R-:W-:-:S05]  /*40f0*/  IMAD.MOV.U32 R3, RZ, RZ, R4 ;  /* 0x000000ffff037224 */ /* 0x001fca00078e0004 */
[----:B------:R0:W-:Y:S01]  /*4100*/  STG.E.U8 [R8.64], R3 ;  /* 0x0000000308007986 */ /* 0x0001e2000c101124 */
[----:B------:R-:W-:Y:S05]  /*4110*/  BRA `(.L_x_17500) ;  /* 0x00000eb000007947 */ /* 0x000fea0003800000 */
.L_x_17503:
        /* <DEDUP_REMOVED lines=9> */
.L_x_17507:
[----:B------:R-:W0:Y:S02]  /*41b0*/  F2I.F64.TRUNC R5, R4 ;  /* 0x0000000400057311 */ /* 0x000e24000030d100 */
[----:B0-----:R0:W-:Y:S01]  /*41c0*/  STG.E [R8.64], R5 ;  /* 0x0000000508007986 */ /* 0x0011e2000c101924 */
[----:B------:R-:W-:Y:S05]  /*41d0*/  BRA `(.L_x_17500) ;  /* 0x00000df000007947 */ /* 0x000fea0003800000 */
.L_x_17506:
[----:B------:R-:W0:Y:S02]  /*41e0*/  F2I.F64.TRUNC R5, R4 ;  /* 0x0000000400057311 */ /* 0x000e24000030d100 */
[----:B0-----:R0:W-:Y:S01]  /*41f0*/  STG.E.U16 [R8.64], R5 ;  /* 0x0000000508007986 */ /* 0x0011e2000c101524 */
[----:B------:R-:W-:Y:S05]  /*4200*/  BRA `(.L_x_17500) ;  /* 0x00000dc000007947 */ /* 0x000fea0003800000 */
.L_x_17502:
        /* <DEDUP_REMOVED lines=11> */
.L_x_17509:
[----:B------:R-:W0:Y:S01]  /*42c0*/  F2F.F32.F64 R0, R4 ;  /* 0x0000000400007310 */ /* 0x000e220000301000 */
[----:B------:R-:W0:-:S14]  /*42d0*/  DSETP.GEU.AND P0, PT, |R4|, c[0x2][0x0], PT ;  /* 0x008000000400762a */ /* 0x000e1c0003f0e200 */
[----:B0-----:R-:W-:-:S05]  /*42e0*/  @!P0 FMUL R0, R0, 1.175494350822287508e-38 ;  /* 0x0080000000008820 */ /* 0x001fca0000400000 */
[----:B------:R-:W-:-:S05]  /*42f0*/  F2FP.PACK_AB R0, RZ, R0 ;  /* 0x00000000ff00723e */ /* 0x000fca00000000ff */
[----:B------:R0:W-:Y:S01]  /*4300*/  STG.E.U16 [R8.64], R0 ;  /* 0x0000000008007986 */ /* 0x0001e2000c101524 */
[----:B------:R-:W-:Y:S05]  /*4310*/  BRA `(.L_x_17500) ;  /* 0x00000cb000007947 */ /* 0x000fea0003800000 */
.L_x_17508:
        /* <DEDUP_REMOVED lines=12> */
.L_x_17511:
[----:B------:R-:W0:Y:S01]  /*43e0*/  F2F.F32.F64 R0, R4 ;  /* 0x0000000400007310 */ /* 0x000e220000301000 */
[----:B------:R-:W0:-:S14]  /*43f0*/  DSETP.GEU.AND P0, PT, |R4|, c[0x2][0x0], PT ;  /* 0x008000000400762a */ /* 0x000e1c0003f0e200 */
[----:B0-----:R-:W-:-:S05]  /*4400*/  @!P0 FMUL R0, R0, 1.175494350822287508e-38 ;  /* 0x0080000000008820 */ /* 0x001fca0000400000 */
[----:B------:R-:W-:-:S04]  /*4410*/  F2FP.PACK_AB R3, RZ, R0 ;  /* 0x00000000ff03723e */ /* 0x000fc800000000ff */
[----:B------:R-:W-:-:S05]  /*4420*/  PRMT R3, R3, 0x5410, RZ ;  /* 0x0000541003037816 */ /* 0x000fca00000000ff */
[----:B------:R0:W-:Y:S01]  /*4430*/  STG.E [R8.64], R3 ;  /* 0x0000000308007986 */ /* 0x0001e2000c101924 */
[----:B------:R-:W-:Y:S05]  /*4440*/  BRA `(.L_x_17500) ;  /* 0x00000b8000007947 */ /* 0x000fea0003800000 */
.L_x_17510:
[----:B------:R0:W-:Y:S01]  /*4450*/  STG.E.64 [R8.64], R4 ;  /* 0x0000000408007986 */ /* 0x0001e2000c101b24 */
[----:B------:R-:W-:Y:S05]  /*4460*/  BRA `(.L_x_17500) ;  /* 0x00000b6000007947 */ /* 0x000fea0003800000 */
.L_x_17501:
[----:B01----:R-:W-:-:S13]  /*4470*/  ISETP.GT.AND P0, PT, R0, 0x18, PT ;  /* 0x000000180000780c */ /* 0x003fda0003f04270 */
        /* <DEDUP_REMOVED lines=11> */
.L_x_17514:
[----:B------:R-:W-:-:S05]  /*4530*/  CS2R R6, SRZ ;  /* 0x0000000000067805 */ /* 0x000fca000001ff00 */
[----:B------:R0:W-:Y:S01]  /*4540*/  STG.E.128 [R8.64], R4 ;  /* 0x0000000408007986 */ /* 0x0001e2000c101d24 */
[----:B------:R-:W-:Y:S05]  /*4550*/  BRA `(.L_x_17500) ;  /* 0x00000a7000007947 */ /* 0x000fea0003800000 */
.L_x_17513:
        /* <DEDUP_REMOVED lines=23> */
.L_x_17518:
[----:B------:R-:W-:Y:S05]  /*46d0*/  BSYNC B0 ;  /* 0x0000000000007941 */ /* 0x000fea0003800000 */
.L_x_17517:
[----:B------:R-:W-:-:S05]  /*46e0*/  LOP3.LUT R7, R0, R7, RZ, 0xfc, !PT ;  /* 0x0000000700077212 */ /* 0x000fca00078efcff */
[----:B------:R0:W-:Y:S01]  /*46f0*/  STG.E.U8 [R8.64], R7 ;  /* 0x0000000708007986 */ /* 0x0001e2000c101124 */
[----:B------:R-:W-:Y:S05]  /*4700*/  BRA `(.L_x_17500) ;  /* 0x000008c000007947 */ /* 0x000fea0003800000 */
.L_x_17516:
        /* <DEDUP_REMOVED lines=15> */
.L_x_17520:
[----:B------:R-:W-:Y:S01]  /*4800*/  IMAD.MOV.U32 R0, RZ, RZ, 0x7f ;  /* 0x0000007fff007424 */ /* 0x000fe200078e00ff */
[----:B------:R-:W-:-:S04]  /*4810*/  ISETP.GT.U32.AND P0, PT, R3, 0x7f800000, PT ;  /* 0x7f8000000300780c */ /* 0x000fc80003f04070 */
[----:B------:R-:W-:-:S04]  /*4820*/  SEL R0, R0, 0x7c, P0 ;  /* 0x0000007c00007807 */ /* 0x000fc80000000000 */
.L_x_17521:
[----:B------:R-:W-:Y:S05]  /*4830*/  BSYNC B0 ;  /* 0x0000000000007941 */ /* 0x000fea0003800000 */
.L_x_17519:
[----:B------:R-:W-:-:S04]  /*4840*/  LOP3.LUT R3, R7, 0x80000000, RZ, 0xc0, !PT ;  /* 0x8000000007037812 */ /* 0x000fc800078ec0ff */
[----:B------:R-:W-:-:S04]  /*4850*/  SHF.R.U32.HI R3, RZ, 0x18, R3 ;  /* 0x00000018ff037819 */ /* 0x000fc80000011603 */
[----:B------:R-:W-:-:S05]  /*4860*/  LOP3.LUT R3, R0, R3, RZ, 0xfc, !PT ;  /* 0x0000000300037212 */ /* 0x000fca00078efcff */
[----:B------:R0:W-:Y:S01]  /*4870*/  STG.E.U8 [R8.64], R3 ;  /* 0x0000000308007986 */ /* 0x0001e2000c101124 */
[----:B------:R-:W-:Y:S05]  /*4880*/  BRA `(.L_x_17500) ;  /* 0x0000074000007947 */ /* 0x000fea0003800000 */
.L_x_17515:
[----:B------:R-:W0:Y:S01]  /*4890*/  F2F.F32.F64 R0, R4 ;  /* 0x0000000400007310 */ /* 0x000e220000301000 */
[----:B------:R-:W0:-:S14]  /*48a0*/  DSETP.GEU.AND P0, PT, |R4|, c[0x2][0x0], PT ;  /* 0x008000000400762a */ /* 0x000e1c0003f0e200 */
[----:B0-----:R-:W-:-:S05]  /*48b0*/  @!P0 FMUL R0, R0, 1.175494350822287508e-38 ;  /* 0x0080000000008820 */ /* 0x001fca0000400000 */
[----:B------:R-:W-:-:S05]  /*48c0*/  F2FP.BF16.PACK_AB R0, RZ, R0 ;  /* 0x00000000ff00723e */ /* 0x000fca00000010ff */
[----:B------:R0:W-:Y:S01]  /*48d0*/  STG.E.U16 [R8.64], R0 ;  /* 0x0000000008007986 */ /* 0x0001e2000c101524 */
[----:B------:R-:W-:Y:S05]  /*48e0*/  BRA `(.L_x_17500) ;  /* 0x000006e000007947 */ /* 0x000fea0003800000 */
.L_x_17512:
        /* <DEDUP_REMOVED lines=11> */
.L_x_17524:
        /* <DEDUP_REMOVED lines=19> */
.L_x_17527:
[----:B------:R-:W-:-:S04]  /*4ad0*/  LOP3.LUT R0, R7, 0x80000000, RZ, 0xc0, !PT ;  /* 0x8000000007007812 */ /* 0x000fc800078ec0ff */
[----:B------:R-:W-:-:S04]  /*4ae0*/  SHF.R.U32.HI R0, RZ, 0x18, R0 ;  /* 0x00000018ff007819 */ /* 0x000fc80000011600 */
[----:B------:R-:W-:Y:S02]  /*4af0*/  LOP3.LUT R0, R3, R0, RZ, 0xfc, !PT ;  /* 0x0000000003007212 */ /* 0x000fe400078efcff */
.L_x_17526:
[----:B------:R-:W-:Y:S05]  /*4b00*/  BSYNC B0 ;  /* 0x0000000000007941 */ /* 0x000fea0003800000 */
.L_x_17525:
[----:B------:R0:W-:Y:S01]  /*4b10*/  STG.E.U8 [R8.64], R0 ;  /* 0x0000000008007986 */ /* 0x0001e2000c101124 */
[----:B------:R-:W-:Y:S05]  /*4b20*/  BRA `(.L_x_17500) ;  /* 0x000004a000007947 */ /* 0x000fea0003800000 */
.L_x_17523:
        /* <DEDUP_REMOVED lines=19> */
.L_x_17530:
[----:B------:R-:W-:-:S04]  /*4c60*/  LOP3.LUT R0, R7, 0x80000000, RZ, 0xc0, !PT ;  /* 0x8000000007007812 */ /* 0x000fc800078ec0ff */
[----:B------:R-:W-:-:S04]  /*4c70*/  SHF.R.U32.HI R0, RZ, 0x18, R0 ;  /* 0x00000018ff007819 */ /* 0x000fc80000011600 */
[----:B------:R-:W-:Y:S02]  /*4c80*/  LOP3.LUT R0, R3, R0, RZ, 0xfc, !PT ;  /* 0x0000000003007212 */ /* 0x000fe400078efcff */
.L_x_17529:
[----:B------:R-:W-:Y:S05]  /*4c90*/  BSYNC B0 ;  /* 0x0000000000007941 */ /* 0x000fea0003800000 */
.L_x_17528:
[----:B------:R0:W-:Y:S01]  /*4ca0*/  STG.E.U8 [R8.64], R0 ;  /* 0x0000000008007986 */ /* 0x0001e2000c101124 */
[----:B------:R-:W-:Y:S05]  /*4cb0*/  BRA `(.L_x_17500) ;  /* 0x0000031000007947 */ /* 0x000fea0003800000 */
.L_x_17522:
        /* <DEDUP_REMOVED lines=24> */
.L_x_17505:
        /* <DEDUP_REMOVED lines=20> */
.L_x_17532:
[----:B------:R-:W0:Y:S02]  /*4f80*/  F2I.U64.F64.TRUNC R4, R4 ;  /* 0x0000000400047311 */ /* 0x000e24000030d800 */
[----:B0-----:R0:W-:Y:S01]  /*4f90*/  STG.E.64 [R8.64], R4 ;  /* 0x0000000408007986 */ /* 0x0011e2000c101b24 */
[----:B------:R-:W-:Y:S05]  /*4fa0*/  BRA `(.L_x_17500) ;  /* 0x0000002000007947 */ /* 0x000fea0003800000 */
.L_x_17531:
[----:B------:R-:W0:Y:S02]  /*4fb0*/  F2I.U32.F64.TRUNC R5, R4 ;  /* 0x0000000400057311 */ /* 0x000e24000030d000 */
[----:B0-----:R0:W-:Y:S02]  /*4fc0*/  STG.E [R8.64], R5 ;  /* 0x0000000508007986 */ /* 0x0011e4000c101924 */
.L_x_17500:
[----:B012---:R-:W-:Y:S05]  /*4fd0*/  BSYNC B6 ;  /* 0x0000000000067941 */ /* 0x007fea0003800000 */
.L_x_17499:
        /* <DEDUP_REMOVED lines=22> */
.L_x_17538:
[----:B------:R-:W0:Y:S02]  /*5140*/  F2I.S64.F64.TRUNC R28, R28 ;  /* 0x0000001c001c7311 */ /* 0x000e24000030d900 */
[----:B0-----:R-:W-:-:S05]  /*5150*/  IMAD.MOV.U32 R3, RZ, RZ, R28 ;  /* 0x000000ffff037224 */ /* 0x001fca00078e001c */
[----:B------:R0:W-:Y:S01]  /*5160*/  STG.E.U8 [R4.64], R3 ;  /* 0x0000000304007986 */ /* 0x0001e2000c101124 */
[----:B------:R-:W-:Y:S05]  /*5170*/  BRA `(.L_x_17540) ;  /* 0x00000eb000007947 */ /* 0x000fea0003800000 */
.L_x_17537:
        /* <DEDUP_REMOVED lines=9> */
.L_x_17542:
[----:B------:R-:W0:Y:S02]  /*5210*/  F2I.F64.TRUNC R29, R28 ;  /* 0x0000001c001d7311 */ /* 0x000e24000030d100 */
[----:B0-----:R0:W-:Y:S01]  /*5220*/  STG.E [R4.64], R29 ;  /* 0x0000001d04007986 */ /* 0x0011e2000c101924 */
[----:B------:R-:W-:Y:S05]  /*5230*/  BRA `(.L_x_17540) ;  /* 0x00000df000007947 */ /* 0x000fea0003800000 */
.L_x_17541:
[----:B------:R-:W0:Y:S02]  /*5240*/  F2I.F64.TRUNC R29, R28 ;  /* 0x0000001c001d7311 */ /* 0x000e24000030d100 */
[----:B0-----:R0:W-:Y:S01]  /*5250*/  STG.E.U16 [R4.64], R29 ;  /* 0x0000001d04007986 */ /* 0x0011e2000c101524 */
[----:B------:R-:W-:Y:S05]  /*5260*/  BRA `(.L_x_17540) ;  /* 0x00000dc000007947 */ /* 0x000fea0003800000 */
.L_x_17536:
        /* <DEDUP_REMOVED lines=11> */
.L_x_17544:
[----:B------:R-:W0:Y:S01]  /*5320*/  F2F.F32.F64 R0, R28 ;  /* 0x0000001c00007310 */ /* 0x000e220000301000 */
[----:B------:R-:W0:-:S14]  /*5330*/  DSETP.GEU.AND P0, PT, |R28|, c[0x2][0x0], PT ;  /* 0x008000001c00762a */ /* 0x000e1c0003f0e200 */
[----:B0-----:R-:W-:-:S05]  /*5340*/  @!P0 FMUL R0, R0, 1.175494350822287508e-38 ;  /* 0x0080000000008820 */ /* 0x001fca0000400000 */
[----:B------:R-:W-:-:S05]  /*5350*/  F2FP.PACK_AB R0, RZ, R0 ;  /* 0x00000000ff00723e */ /* 0x000fca00000000ff */
[----:B------:R0:W-:Y:S01]  /*5360*/  STG.E.U16 [R4.64], R0 ;  /* 0x0000000004007986 */ /* 0x0001e2000c101524 */
[----:B------:R-:W-:Y:S05]  /*5370*/  BRA `(.L_x_17540) ;  /* 0x00000cb000007947 */ /* 0x000fea0003800000 */
.L_x_17543:
        /* <DEDUP_REMOVED lines=12> */
.L_x_17546:
[----:B------:R-:W0:Y:S01]  /*5440*/  F2F.F32.F64 R0, R28 ;  /* 0x0000001c00007310 */ /* 0x000e220000301000 */
[----:B------:R-:W0:-:S14]  /*5450*/  DSETP.GEU.AND P0, PT, |R28|, c[0x2][0x0], PT ;  /* 0x008000001c00762a */ /* 0x000e1c0003f0e200 */
[----:B0-----:R-:W-:-:S05]  /*5460*/  @!P0 FMUL R0, R0, 1.175494350822287508e-38 ;  /* 0x0080000000008820 */ /* 0x001fca0000400000 */
[----:B------:R-:W-:-:S04]  /*5470*/  F2FP.PACK_AB R3, RZ, R0 ;  /* 0x00000000ff03723e */ /* 0x000fc800000000ff */
[----:B------:R-:W-:-:S05]  /*5480*/  PRMT R3, R3, 0x5410, RZ ;  /* 0x0000541003037816 */ /* 0x000fca00000000ff */
[----:B------:R0:W-:Y:S01]  /*5490*/  STG.E [R4.64], R3 ;  /* 0x0000000304007986 */ /* 0x0001e2000c101924 */
[----:B------:R-:W-:Y:S05]  /*54a0*/  BRA `(.L_x_17540) ;  /* 0x00000b8000007947 */ /* 0x000fea0003800000 */
.L_x_17545:
[----:B------:R0:W-:Y:S01]  /*54b0*/  STG.E.64 [R4.64], R28 ;  /* 0x0000001c04007986 */ /* 0x0001e2000c101b24 */
[----:B------:R-:W-:Y:S05]  /*54c0*/  BRA `(.L_x_17540) ;  /* 0x00000b6000007947 */ /* 0x000fea0003800000 */
.L_x_17535:
        /* <DEDUP_REMOVED lines=12> */
.L_x_17549:
[----:B------:R-:W-:-:S05]  /*5590*/  CS2R R30, SRZ ;  /* 0x00000000001e7805 */ /* 0x000fca000001ff00 */
[----:B------:R0:W-:Y:S01]  /*55a0*/  STG.E.128 [R4.64], R28 ;  /* 0x0000001c04007986 */ /* 0x0001e2000c101d24 */
[----:B------:R-:W-:Y:S05]  /*55b0*/  BRA `(.L_x_17540) ;  /* 0x00000a7000007947 */ /* 0x000fea0003800000 */
.L_x_17548:
        /* <DEDUP_REMOVED lines=23> */
.L_x_17553:
[----:B------:R-:W-:Y:S05]  /*5730*/  BSYNC B0 ;  /* 0x0000000000007941 */ /* 0x000fea0003800000 */
.L_x_17552:
[----:B------:R-:W-:-:S05]  /*5740*/  LOP3.LUT R7, R0, R7, RZ, 0xfc, !PT ;  /* 0x0000000700077212 */ /* 0x000fca00078efcff */
[----:B------:R0:W-:Y:S01]  /*5750*/  STG.E.U8 [R4.64], R7 ;  /* 0x0000000704007986 */ /* 0x0001e2000c101124 */
[----:B------:R-:W-:Y:S05]  /*5760*/  BRA `(.L_x_17540) ;  /* 0x000008c000007947 */ /* 0x000fea0003800000 */
.L_x_17551:
        /* <DEDUP_REMOVED lines=15> */
.L_x_17555:
[----:B------:R-:W-:Y:S01]  /*5860*/  IMAD.MOV.U32 R0, RZ, RZ, 0x7f ;  /* 0x0000007fff007424 */ /* 0x000fe200078e00ff */
[----:B------:R-:W-:-:S04]  /*5870*/  ISETP.GT.U32.AND P0, PT, R3, 0x7f800000, PT ;  /* 0x7f8000000300780c */ /* 0x000fc80003f04070 */
[----:B------:R-:W-:-:S04]  /*5880*/  SEL R0, R0, 0x7c, P0 ;  /* 0x0000007c00007807 */ /* 0x000fc80000000000 */
.L_x_17556:
[----:B------:R-:W-:Y:S05]  /*5890*/  BSYNC B0 ;  /* 0x0000000000007941 */ /* 0x000fea0003800000 */
.L_x_17554:
[----:B------:R-:W-:-:S04]  /*58a0*/  LOP3.LUT R3, R7, 0x80000000, RZ, 0xc0, !PT ;  /* 0x8000000007037812 */ /* 0x000fc800078ec0ff */
[----:B------:R-:W-:-:S04]  /*58b0*/  SHF.R.U32.HI R3, RZ, 0x18, R3 ;  /* 0x00000018ff037819 */ /* 0x000fc80000011603 */
[----:B------:R-:W-:-:S05]  /*58c0*/  LOP3.LUT R3, R0, R3, RZ, 0xfc, !PT ;  /* 0x0000000300037212 */ /* 0x000fca00078efcff */
[----:B------:R0:W-:Y:S01]  /*58d0*/  STG.E.U8 [R4.64], R3 ;  /* 0x0000000304007986 */ /* 0x0001e2000c101124 */
[----:B------:R-:W-:Y:S05]  /*58e0*/  BRA `(.L_x_17540) ;  /* 0x0000074000007947 */ /* 0x000fea0003800000 */
.L_x_17550:
[----:B------:R-:W0:Y:S01]  /*58f0*/  F2F.F32.F64 R0, R28 ;  /* 0x0000001c00007310 */ /* 0x000e220000301000 */
[----:B------:R-:W0:-:S14]  /*5900*/  DSETP.GEU.AND P0, PT, |R28|, c[0x2][0x0], PT ;  /* 0x008000001c00762a */ /* 0x000e1c0003f0e200 */
[----:B0-----:R-:W-:-:S05]  /*5910*/  @!P0 FMUL R0, R0, 1.175494350822287508e-38 ;  /* 0x0080000000008820 */ /* 0x001fca0000400000 */
[----:B------:R-:W-:-:S05]  /*5920*/  F2FP.BF16.PACK_AB R0, RZ, R0 ;  /* 0x00000000ff00723e */ /* 0x000fca00000010ff */
[----:B------:R0:W-:Y:S01]  /*5930*/  STG.E.U16 [R4.64], R0 ;  /* 0x0000000004007986 */ /* 0x0001e2000c101524 */
[----:B------:R-:W-:Y:S05]  /*5940*/  BRA `(.L_x_17540) ;  /* 0x000006e000007947 */ /* 0x000fea0003800000 */
.L_x_17547:
        /* <DEDUP_REMOVED lines=11> */
.L_x_17559:
        /* <DEDUP_REMOVED lines=19> */
.L_x_17562:
[----:B------:R-:W-:-:S04]  /*5b30*/  LOP3.LUT R0, R7, 0x80000000, RZ, 0xc0, !PT ;  /* 0x8000000007007812 */ /* 0x000fc800078ec0ff */
[----:B------:R-:W-:-:S04]  /*5b40*/  SHF.R.U32.HI R0, RZ, 0x18, R0 ;  /* 0x00000018ff007819 */ /* 0x000fc80000011600 */
[----:B------:R-:W-:Y:S02]  /*5b50*/  LOP3.LUT R0, R3, R0, RZ, 0xfc, !PT ;  /* 0x0000000003007212 */ /* 0x000fe400078efcff */
.L_x_17561:
[----:B------:R-:W-:Y:S05]  /*5b60*/  BSYNC B0 ;  /* 0x0000000000007941 */ /* 0x000fea0003800000 */
.L_x_17560:
[----:B------:R0:W-:Y:S01]  /*5b70*/  STG.E.U8 [R4.64], R0 ;  /* 0x0000000004007986 */ /* 0x0001e2000c101124 */
[----:B------:R-:W-:Y:S05]  /*5b80*/  BRA `(.L_x_17540) ;  /* 0x000004a000007947 */ /* 0x000fea0003800000 */
.L_x_17558:
        /* <DEDUP_REMOVED lines=19> */
.L_x_17565:
[----:B------:R-:W-:-:S04]  /*5cc0*/  LOP3.LUT R0, R7, 0x80000000, RZ, 0xc0, !PT ;  /* 0x8000000007007812 */ /* 0x000fc800078ec0ff */
[----:B------:R-:W-:-:S04]  /*5cd0*/  SHF.R.U32.HI R0, RZ, 0x18, R0 ;  /* 0x00000018ff007819 */ /* 0x000fc80000011600 */
[----:B------:R-:W-:Y:S02]  /*5ce0*/  LOP3.LUT R0, R3, R0, RZ, 0xfc, !PT ;  /* 0x0000000003007212 */ /* 0x000fe400078efcff */
.L_x_17564:
[----:B------:R-:W-:Y:S05]  /*5cf0*/  BSYNC B0 ;  /* 0x0000000000007941 */ /* 0x000fea0003800000 */
.L_x_17563:
[----:B------:R0:W-:Y:S01]  /*5d00*/  STG.E.U8 [R4.64], R0 ;  /* 0x0000000004007986 */ /* 0x0001e2000c101124 */
[----:B------:R-:W-:Y:S05]  /*5d10*/  BRA `(.L_x_17540) ;  /* 0x0000031000007947 */ /* 0x000fea0003800000 */
.L_x_17557:
        /* <DEDUP_REMOVED lines=24> */
.L_x_17539:
        /* <DEDUP_REMOVED lines=20> */
.L_x_17567:
[----:B------:R-:W0:Y:S02]  /*5fe0*/  F2I.U64.F64.TRUNC R28, R28 ;  /* 0x0000001c001c7311 */ /* 0x000e24000030d800 */
[----:B0-----:R0:W-:Y:S01]  /*5ff0*/  STG.E.64 [R4.64], R28 ;  /* 0x0000001c04007986 */ /* 0x0011e2000c101b24 */
[----:B------:R-:W-:Y:S05]  /*6000*/  BRA `(.L_x_17540) ;  /* 0x0000002000007947 */ /* 0x000fea0003800000 */
.L_x_17566:
[----:B------:R-:W0:Y:S02]  /*6010*/  F2I.U32.F64.TRUNC R29, R28 ;  /* 0x0000001c001d7311 */ /* 0x000e24000030d000 */
[----:B0-----:R0:W-:Y:S02]  /*6020*/  STG.E [R4.64], R29 ;  /* 0x0000001d04007986 */ /* 0x0011e4000c101924 */
.L_x_17540:
        /* <DEDUP_REMOVED lines=22> */
.L_x_17571:
[----:B------:R-:W0:Y:S02]  /*6190*/  F2I.S64.F64.TRUNC R24, R24 ;  /* 0x0000001800187311 */ /* 0x000e24000030d900 */
[----:B0-----:R-:W-:-:S05]  /*61a0*/  IMAD.MOV.U32 R3, RZ, RZ, R24 ;  /* 0x000000ffff037224 */ /* 0x001fca00078e0018 */
[----:B------:R0:W-:Y:S01]  /*61b0*/  STG.E.U8 [R4.64], R3 ;  /* 0x0000000304007986 */ /* 0x0001e2000c101124 */
[----:B------:R-:W-:Y:S05]  /*61c0*/  BRA `(.L_x_17573) ;  /* 0x00000eb000007947 */ /* 0x000fea0003800000 */
.L_x_17570:
        /* <DEDUP_REMOVED lines=9> */
.L_x_17575:
[----:B------:R-:W0:Y:S02]  /*6260*/  F2I.F64.TRUNC R25, R24 ;  /* 0x0000001800197311 */ /* 0x000e24000030d100 */
[----:B0-----:R0:W-:Y:S01]  /*6270*/  STG.E [R4.64], R25 ;  /* 0x0000001904007986 */ /* 0x0011e2000c101924 */
[----:B------:R-:W-:Y:S05]  /*6280*/  BRA `(.L_x_17573) ;  /* 0x00000df000007947 */ /* 0x000fea0003800000 */
.L_x_17574:
[----:B------:R-:W0:Y:S02]  /*6290*/  F2I.F64.TRUNC R25, R24 ;  /* 0x0000001800197311 */ /* 0x000e24000030d100 */
[----:B0-----:R0:W-:Y:S01]  /*62a0*/  STG.E.U16 [R4.64], R25 ;  /* 0x0000001904007986 */ /* 0x0011e2000c101524 */
[----:B------:R-:W-:Y:S05]  /*62b0*/  BRA `(.L_x_17573) ;  /* 0x00000dc000007947 */ /* 0x000fea0003800000 */
.L_x_17569:
        /* <DEDUP_REMOVED lines=11> */
.L_x_17577:
[----:B------:R-:W0:Y:S01]  /*6370*/  F2F.F32.F64 R0, R24 ;  /* 0x0000001800007310 */ /* 0x000e220000301000 */
[----:B------:R-:W0:-:S14]  /*6380*/  DSETP.GEU.AND P0, PT, |R24|, c[0x2][0x0], PT ;  /* 0x008000001800762a */ /* 0x000e1c0003f0e200 */
[----:B0-----:R-:W-:-:S05]  /*6390*/  @!P0 FMUL R0, R0, 1.175494350822287508e-38 ;  /* 0x0080000000008820 */ /* 0x001fca0000400000 */
[----:B------:R-:W-:-:S05]  /*63a0*/  F2FP.PACK_AB R0, RZ, R0 ;  /* 0x00000000ff00723e */ /* 0x000fca00000000ff */
[----:B------:R0:W-:Y:S01]  /*63b0*/  STG.E.U16 [R4.64], R0 ;  /* 0x0000000004007986 */ /* 0x0001e2000c101524 */
[----:B------:R-:W-:Y:S05]  /*63c0*/  BRA `(.L_x_17573) ;  /* 0x00000cb000007947 */ /* 0x000fea0003800000 */
.L_x_17576:
        /* <DEDUP_REMOVED lines=12> */
.L_x_17579:
[----:B------:R-:W0:Y:S01]  /*6490*/  F2F.F32.F64 R0, R24 ;  /* 0x0000001800007310 */ /* 0x000e220000301000 */
[----:B------:R-:W0:-:S14]  /*64a0*/  DSETP.GEU.AND P0, PT, |R24|, c[0x2][0x0], PT ;  /* 0x008000001800762a */ /* 0x000e1c0003f0e200 */
[----:B0-----:R-:W-:-:S05]  /*64b0*/  @!P0 FMUL R0, R0, 1.175494350822287508e-38 ;  /* 0x0080000000008820 */ /* 0x001fca0000400000 */
[----:B------:R-:W-:-:S04]  /*64c0*/  F2FP.PACK_AB R3, RZ, R0 ;  /* 0x00000000ff03723e */ /* 0x000fc800000000ff */
[----:B------:R-:W-:-:S05]  /*64d0*/  PRMT R3, R3, 0x5410, RZ ;  /* 0x0000541003037816 */ /* 0x000fca00000000ff */
[----:B------:R0:W-:Y:S01]  /*64e0*/  STG.E [R4.64], R3 ;  /* 0x0000000304007986 */ /* 0x0001e2000c101924 */
[----:B------:R-:W-:Y:S05]  /*64f0*/  BRA `(.L_x_17573) ;  /* 0x00000b8000007947 */ /* 0x000fea0003800000 */
.L_x_17578:
[----:B------:R0:W-:Y:S01]  /*6500*/  STG.E.64 [R4.64], R24 ;  /* 0x0000001804007986 */ /* 0x0001e2000c101b24 */
[----:B------:R-:W-:Y:S05]  /*6510*/  BRA `(.L_x_17573) ;  /* 0x00000b6000007947 */ /* 0x000fea0003800000 */
.L_x_17568:
        /* <DEDUP_REMOVED lines=12> */
.L_x_17582:
[----:B------:R-:W-:-:S05]  /*65e0*/  CS2R R26, SRZ ;  /* 0x00000000001a7805 */ /* 0x000fca000001ff00 */
[----:B------:R0:W-:Y:S01]  /*65f0*/  STG.E.128 [R4.64], R24 ;  /* 0x0000001804007986 */ /* 0x0001e2000c101d24 */
[----:B------:R-:W-:Y:S05]  /*6600*/  BRA `(.L_x_17573) ;  /* 0x00000a7000007947 */ /* 0x000fea0003800000 */
.L_x_17581:
        /* <DEDUP_REMOVED lines=23> */
.L_x_17586:
[----:B------:R-:W-:Y:S05]  /*6780*/  BSYNC B0 ;  /* 0x0000000000007941 */ /* 0x000fea0003800000 */
.L_x_17585:
[----:B------:R-:W-:-:S05]  /*6790*/  LOP3.LUT R7, R0, R7, RZ, 0xfc, !PT ;  /* 0x0000000700077212 */ /* 0x000fca00078efcff */
[----:B------:R0:W-:Y:S01]  /*67a0*/  STG.E.U8 [R4.64], R7 ;  /* 0x0000000704007986 */ /* 0x0001e2000c101124 */
[----:B------:R-:W-:Y:S05]  /*67b0*/  BRA `(.L_x_17573) ;  /* 0x000008c000007947 */ /* 0x000fea0003800000 */
.L_x_17584:
        /* <DEDUP_REMOVED lines=15> */
.L_x_17588:
[----:B------:R-:W-:Y:S01]  /*68b0*/  IMAD.MOV.U32 R0, RZ, RZ, 0x7f ;  /* 0x0000007fff007424 */ /* 0x000fe200078e00ff */
[----:B------:R-:W-:-:S04]  /*68c0*/  ISETP.GT.U32.AND P0, PT, R3, 0x7f800000, PT ;  /* 0x7f8000000300780c */ /* 0x000fc80003f04070 */
[----:B------:R-:W-:-:S04]  /*68d0*/  SEL R0, R0, 0x7c, P0 ;  /* 0x0000007c00007807 */ /* 0x000fc80000000000 */
.L_x_17589:
[----:B------:R-:W-:Y:S05]  /*68e0*/  BSYNC B0 ;  /* 0x0000000000007941 */ /* 0x000fea0003800000 */
.L_x_17587:
[----:B------:R-:W-:-:S04]  /*68f0*/  LOP3.LUT R3, R7, 0x80000000, RZ, 0xc0, !PT ;  /* 0x8000000007037812 */ /* 0x000fc800078ec0ff */
[----:B------:R-:W-:-:S04]  /*6900*/  SHF.R.U32.HI R3, RZ, 0x18, R3 ;  /* 0x00000018ff037819 */ /* 0x000fc80000011603 */
[----:B------:R-:W-:-:S05]  /*6910*/  LOP3.LUT R3, R0, R3, RZ, 0xfc, !PT ;  /* 0x0000000300037212 */ /* 0x000fca00078efcff */
[----:B------:R0:W-:Y:S01]  /*6920*/  STG.E.U8 [R4.64], R3 ;  /* 0x0000000304007986 */ /* 0x0001e2000c101124 */
[----:B------:R-:W-:Y:S05]  /*6930*/  BRA `(.L_x_17573) ;  /* 0x0000074000007947 */ /* 0x000fea0003800000 */
.L_x_17583:
[----:B------:R-:W0:Y:S01]  /*6940*/  F2F.F32.F64 R0, R24 ;  /* 0x0000001800007310 */ /* 0x000e220000301000 */
[----:B------:R-:W0:-:S14]  /*6950*/  DSETP.GEU.AND P0, PT, |R24|, c[0x2][0x0], PT ;  /* 0x008000001800762a */ /* 0x000e1c0003f0e200 */
[----:B0-----:R-:W-:-:S05]  /*6960*/  @!P0 FMUL R0, R0, 1.175494350822287508e-38 ;  /* 0x0080000000008820 */ /* 0x001fca0000400000 */
[----:B------:R-:W-:-:S05]  /*6970*/  F2FP.BF16.PACK_AB R0, RZ, R0 ;  /* 0x00000000ff00723e */ /* 0x000fca00000010ff */
[----:B------:R0:W-:Y:S01]  /*6980*/  STG.E.U16 [R4.64], R0 ;  /* 0x0000000004007986 */ /* 0x0001e2000c101524 */
[----:B------:R-:W-:Y:S05]  /*6990*/  BRA `(.L_x_17573) ;  /* 0x000006e000007947 */ /* 0x000fea0003800000 */
.L_x_17580:
        /* <DEDUP_REMOVED lines=11> */
.L_x_17592:
        /* <DEDUP_REMOVED lines=19> */
.L_x_17595:
[----:B------:R-:W-:-:S04]  /*6b80*/  LOP3.LUT R0, R7, 0x80000000, RZ, 0xc0, !PT ;  /* 0x8000000007007812 */ /* 0x000fc800078ec0ff */
[----:B------:R-:W-:-:S04]  /*6b90*/  SHF.R.U32.HI R0, RZ, 0x18, R0 ;  /* 0x00000018ff007819 */ /* 0x000fc80000011600 */
[----:B------:R-:W-:Y:S02]  /*6ba0*/  LOP3.LUT R0, R3, R0, RZ, 0xfc, !PT ;  /* 0x0000000003007212 */ /* 0x000fe400078efcff */
.L_x_17594:
[----:B------:R-:W-:Y:S05]  /*6bb0*/  BSYNC B0 ;  /* 0x0000000000007941 */ /* 0x000fea0003800000 */
.L_x_17593:
[----:B------:R0:W-:Y:S01]  /*6bc0*/  STG.E.U8 [R4.64], R0 ;  /* 0x0000000004007986 */ /* 0x0001e2000c101124 */
[----:B------:R-:W-:Y:S05]  /*6bd0*/  BRA `(.L_x_17573) ;  /* 0x000004a000007947 */ /* 0x000fea0003800000 */
.L_x_17591:
        /* <DEDUP_REMOVED lines=19> */
.L_x_17598:
[----:B------:R-:W-:-:S04]  /*6d10*/  LOP3.LUT R0, R7, 0x80000000, RZ, 0xc0, !PT ;  /* 0x8000000007007812 */ /* 0x000fc800078ec0ff */
[----:B------:R-:W-:-:S04]  /*6d20*/  SHF.R.U32.HI R0, RZ, 0x18, R0 ;  /* 0x00000018ff007819 */ /* 0x000fc80000011600 */
[----:B------:R-:W-:Y:S02]  /*6d30*/  LOP3.LUT R0, R3, R0, RZ, 0xfc, !PT ;  /* 0x0000000003007212 */ /* 0x000fe400078efcff */
.L_x_17597:
[----:B------:R-:W-:Y:S05]  /*6d40*/  BSYNC B0 ;  /* 0x0000000000007941 */ /* 0x000fea0003800000 */
.L_x_17596:
[----:B------:R0:W-:Y:S01]  /*6d50*/  STG.E.U8 [R4.64], R0 ;  /* 0x0000000004007986 */ /* 0x0001e2000c101124 */
[----:B------:R-:W-:Y:S05]  /*6d60*/  BRA `(.L_x_17573) ;  /* 0x0000031000007947 */ /* 0x000fea0003800000 */
.L_x_17590:
        /* <DEDUP_REMOVED lines=24> */
.L_x_17572:
        /* <DEDUP_REMOVED lines=20> */
.L_x_17600:
[----:B------:R-:W0:Y:S02]  /*7030*/  F2I.U64.F64.TRUNC R24, R24 ;  /* 0x0000001800187311 */ /* 0x000e24000030d800 */
[----:B0-----:R0:W-:Y:S01]  /*7040*/  STG.E.64 [R4.64], R24 ;  /* 0x0000001804007986 */ /* 0x0011e2000c101b24 */
[----:B------:R-:W-:Y:S05]  /*7050*/  BRA `(.L_x_17573) ;  /* 0x0000002000007947 */ /* 0x000fea0003800000 */
.L_x_17599:
[----:B------:R-:W0:Y:S02]  /*7060*/  F2I.U32.F64.TRUNC R25, R24 ;  /* 0x0000001800197311 */ /* 0x000e24000030d000 */
[----:B0-----:R0:W-:Y:S02]  /*7070*/  STG.E [R4.64], R25 ;  /* 0x0000001904007986 */ /* 0x0011e4000c101924 */
.L_x_17573:
[----:B------:R-:W-:Y:S02]  /*7080*/  IADD3 R22, R22, 0x80, RZ ;  /* 0x0000008016167810 */ /* 0x000fe40007ffe0ff */
.L_x_17534:
[----:B------:R-:W-:Y:S05]  /*7090*/  BSYNC B6 ;  /* 0x0000000000067941 */ /* 0x000fea0003800000 */
.L_x_17533:
        /* <DEDUP_REMOVED lines=20> */
.L_x_17604:
[----:B------:R-:W0:Y:S02]  /*71e0*/  F2I.S64.F64.TRUNC R16, R16 ;  /* 0x0000001000107311 */ /* 0x000e24000030d900 */
[----:B0-----:R-:W-:-:S05]  /*71f0*/  IMAD.MOV.U32 R5, RZ, RZ, R16 ;  /* 0x000000ffff057224 */ /* 0x001fca00078e0010 */
[----:B------:R-:W-:Y:S01]  /*7200*/  STG.E.U8 [R2.64], R5 ;  /* 0x0000000502007986 */ /* 0x000fe2000c101124 */
[----:B------:R-:W-:Y:S05]  /*7210*/  EXIT ;  /* 0x000000000000794d */ /* 0x000fea0003800000 */
.L_x_17603:
        /* <DEDUP_REMOVED lines=9> */
.L_x_17607:
[----:B------:R-:W0:Y:S02]  /*72b0*/  F2I.F64.TRUNC R17, R16 ;  /* 0x0000001000117311 */ /* 0x000e24000030d100 */
[----:B0-----:R-:W-:Y:S01]  /*72c0*/  STG.E [R2.64], R17 ;  /* 0x0000001102007986 */ /* 0x001fe2000c101924 */
[----:B------:R-:W-:Y:S05]  /*72d0*/  EXIT ;  /* 0x000000000000794d */ /* 0x000fea0003800000 */
.L_x_17606:
[----:B------:R-:W0:Y:S02]  /*72e0*/  F2I.F64.TRUNC R17, R16 ;  /* 0x0000001000117311 */ /* 0x000e24000030d100 */
[----:B0-----:R-:W-:Y:S01]  /*72f0*/  STG.E.U16 [R2.64], R17 ;  /* 0x0000001102007986 */ /* 0x001fe2000c101524 */
[----:B------:R-:W-:Y:S05]  /*7300*/  EXIT ;  /* 0x000000000000794d */ /* 0x000fea0003800000 */
.L_x_17602:
        /* <DEDUP_REMOVED lines=11> */
.L_x_17609:
[----:B------:R-:W0:Y:S01]  /*73c0*/  F2F.F32.F64 R0, R16 ;  /* 0x0000001000007310 */ /* 0x000e220000301000 */
[----:B------:R-:W0:-:S14]  /*73d0*/  DSETP.GEU.AND P0, PT, |R16|, c[0x2][0x0], PT ;  /* 0x008000001000762a */ /* 0x000e1c0003f0e200 */
[----:B0-----:R-:W-:-:S05]  /*73e0*/  @!P0 FMUL R0, R0, 1.175494350822287508e-38 ;  /* 0x0080000000008820 */ /* 0x001fca0000400000 */
[----:B------:R-:W-:-:S05]  /*73f0*/  F2FP.PACK_AB R0, RZ, R0 ;  /* 0x00000000ff00723e */ /* 0x000fca00000000ff */
[----:B------:R-:W-:Y:S01]  /*7400*/  STG.E.U16 [R2.64], R0 ;  /* 0x0000000002007986 */ /* 0x000fe2000c101524 */
[----:B------:R-:W-:Y:S05]  /*7410*/  EXIT ;  /* 0x000000000000794d */ /* 0x000fea0003800000 */
.L_x_17608:
        /* <DEDUP_REMOVED lines=12> */
.L_x_17611:
[----:B------:R-:W0:Y:S01]  /*74e0*/  F2F.F32.F64 R0, R16 ;  /* 0x0000001000007310 */ /* 0x000e220000301000 */
[----:B------:R-:W0:-:S14]  /*74f0*/  DSETP.GEU.AND P0, PT, |R16|, c[0x2][0x0], PT ;  /* 0x008000001000762a */ /* 0x000e1c0003f0e200 */
[----:B0-----:R-:W-:-:S05]  /*7500*/  @!P0 FMUL R0, R0, 1.175494350822287508e-38 ;  /* 0x0080000000008820 */ /* 0x001fca0000400000 */
[----:B------:R-:W-:-:S04]  /*7510*/  F2FP.PACK_AB R5, RZ, R0 ;  /* 0x00000000ff05723e */ /* 0x000fc800000000ff */
[----:B------:R-:W-:-:S05]  /*7520*/  PRMT R5, R5, 0x5410, RZ ;  /* 0x0000541005057816 */ /* 0x000fca00000000ff */
[----:B------:R-:W-:Y:S01]  /*7530*/  STG.E [R2.64], R5 ;  /* 0x0000000502007986 */ /* 0x000fe2000c101924 */
[----:B------:R-:W-:Y:S05]  /*7540*/  EXIT ;  /* 0x000000000000794d */ /* 0x000fea0003800000 */
.L_x_17610:
[----:B------:R-:W-:Y:S01]  /*7550*/  STG.E.64 [R2.64], R16 ;  /* 0x0000001002007986 */ /* 0x000fe2000c101b24 */
[----:B------:R-:W-:Y:S05]  /*7560*/  EXIT ;  /* 0x000000000000794d */ /* 0x000fea0003800000 */
.L_x_17601:
        /* <DEDUP_REMOVED lines=12> */
.L_x_17614:
[----:B------:R-:W-:-:S05]  /*7630*/  CS2R R18, SRZ ;  /* 0x0000000000127805 */ /* 0x000fca000001ff00 */
[----:B------:R-:W-:Y:S01]  /*7640*/  STG.E.128 [R2.64], R16 ;  /* 0x0000001002007986 */ /* 0x000fe2000c101d24 */
[----:B------:R-:W-:Y:S05]  /*7650*/  EXIT ;  /* 0x000000000000794d */ /* 0x000fea0003800000 */
.L_x_17613:
        /* <DEDUP_REMOVED lines=23> */
.L_x_17618:
[----:B------:R-:W-:Y:S05]  /*77d0*/  BSYNC B0 ;  /* 0x0000000000007941 */ /* 0x000fea0003800000 */
.L_x_17617:
[----:B------:R-:W-:-:S05]  /*77e0*/  LOP3.LUT R5, R0, R5, RZ, 0xfc, !PT ;  /* 0x0000000500057212 */ /* 0x000fca00078efcff */
[----:B------:R-:W-:Y:S01]  /*77f0*/  STG.E.U8 [R2.64], R5 ;  /* 0x0000000502007986 */ /* 0x000fe2000c101124 */
[----:B------:R-:W-:Y:S05]  /*7800*/  EXIT ;  /* 0x000000000000794d */ /* 0x000fea0003800000 */
.L_x_17616:
        /* <DEDUP_REMOVED lines=15> */
.L_x_17620:
[----:B------:R-:W-:Y:S01]  /*7900*/  IMAD.MOV.U32 R0, RZ, RZ, 0x7f ;  /* 0x0000007fff007424 */ /* 0x000fe200078e00ff */
[----:B------:R-:W-:-:S04]  /*7910*/  ISETP.GT.U32.AND P0, PT, R4, 0x7f800000, PT ;  /* 0x7f8000000400780c */ /* 0x000fc80003f04070 */
[----:B------:R-:W-:-:S04]  /*7920*/  SEL R0, R0, 0x7c, P0 ;  /* 0x0000007c00007807 */ /* 0x000fc80000000000 */
.L_x_17621:
[----:B------:R-:W-:Y:S05]  /*7930*/  BSYNC B0 ;  /* 0x0000000000007941 */ /* 0x000fea0003800000 */
.L_x_17619:
[----:B------:R-:W-:-:S04]  /*7940*/  LOP3.LUT R4, R5, 0x80000000, RZ, 0xc0, !PT ;  /* 0x8000000005047812 */ /* 0x000fc800078ec0ff */
[----:B------:R-:W-:-:S04]  /*7950*/  SHF.R.U32.HI R5, RZ, 0x18, R4 ;  /* 0x00000018ff057819 */ /* 0x000fc80000011604 */
[----:B------:R-:W-:-:S05]  /*7960*/  LOP3.LUT R5, R0, R5, RZ, 0xfc, !PT ;  /* 0x0000000500057212 */ /* 0x000fca00078efcff */
[----:B------:R-:W-:Y:S01]  /*7970*/  STG.E.U8 [R2.64], R5 ;  /* 0x0000000502007986 */ /* 0x000fe2000c101124 */
[----:B------:R-:W-:Y:S05]  /*7980*/  EXIT ;  /* 0x000000000000794d */ /* 0x000fea0003800000 */
.L_x_17615:
[----:B------:R-:W0:Y:S01]  /*7990*/  F2F.F32.F64 R0, R16 ;  /* 0x0000001000007310 */ /* 0x000e220000301000 */
[----:B------:R-:W0:-:S14]  /*79a0*/  DSETP.GEU.AND P0, PT, |R16|, c[0x2][0x0], PT ;  /* 0x008000001000762a */ /* 0x000e1c0003f0e200 */
[----:B0-----:R-:W-:-:S05]  /*79b0*/  @!P0 FMUL R0, R0, 1.175494350822287508e-38 ;  /* 0x0080000000008820 */ /* 0x001fca0000400000 */
[----:B------:R-:W-:-:S05]  /*79c0*/  F2FP.BF16.PACK_AB R0, RZ, R0 ;  /* 0x00000000ff00723e */ /* 0x000fca00000010ff */
[----:B------:R-:W-:Y:S01]  /*79d0*/  STG.E.U16 [R2.64], R0 ;  /* 0x0000000002007986 */ /* 0x000fe2000c101524 */
[----:B------:R-:W-:Y:S05]  /*79e0*/  EXIT ;  /* 0x000000000000794d */ /* 0x000fea0003800000 */
.L_x_17612:
        /* <DEDUP_REMOVED lines=11> */
.L_x_17624:
        /* <DEDUP_REMOVED lines=19> */
.L_x_17627:
[----:B------:R-:W-:-:S04]  /*7bd0*/  LOP3.LUT R0, R7, 0x80000000, RZ, 0xc0, !PT ;  /* 0x8000000007007812 */ /* 0x000fc800078ec0ff */
[----:B------:R-:W-:-:S04]  /*7be0*/  SHF.R.U32.HI R5, RZ, 0x18, R0 ;  /* 0x00000018ff057819 */ /* 0x000fc80000011600 */
[----:B------:R-:W-:-:S04]  /*7bf0*/  LOP3.LUT R4, R4, R5, RZ, 0xfc, !PT ;  /* 0x0000000504047212 */ /* 0x000fc800078efcff */
[----:B------:R-:W-:Y:S02]  /*7c00*/  PRMT R0, R4, 0x7610, R0 ;  /* 0x0000761004007816 */ /* 0x000fe40000000000 */
.L_x_17626:
[----:B------:R-:W-:Y:S05]  /*7c10*/  BSYNC B0 ;  /* 0x0000000000007941 */ /* 0x000fea0003800000 */
.L_x_17625:
[----:B------:R-:W-:Y:S01]  /*7c20*/  STG.E.U8 [R2.64], R0 ;  /* 0x0000000002007986 */ /* 0x000fe2000c101124 */
[----:B------:R-:W-:Y:S05]  /*7c30*/  EXIT ;  /* 0x000000000000794d */ /* 0x000fea0003800000 */
.L_x_17623:
        /* <DEDUP_REMOVED lines=19> */
.L_x_17630:
[----:B------:R-:W-:-:S04]  /*7d70*/  LOP3.LUT R0, R7, 0x80000000, RZ, 0xc0, !PT ;  /* 0x8000000007007812 */ /* 0x000fc800078ec0ff */
[----:B------:R-:W-:-:S04]  /*7d80*/  SHF.R.U32.HI R5, RZ, 0x18, R0 ;  /* 0x00000018ff057819 */ /* 0x000fc80000011600 */
[----:B------:R-:W-:-:S04]  /*7d90*/  LOP3.LUT R4, R4, R5, RZ, 0xfc, !PT ;  /* 0x0000000504047212 */ /* 0x000fc800078efcff */
[----:B------:R-:W-:Y:S02]  /*7da0*/  PRMT R0, R4, 0x7610, R0 ;  /* 0x0000761004007816 */ /* 0x000fe40000000000 */
.L_x_17629:
[----:B------:R-:W-:Y:S05]  /*7db0*/  BSYNC B0 ;  /* 0x0000000000007941 */ /* 0x000fea0003800000 */
.L_x_17628:
[----:B------:R-:W-:Y:S01]  /*7dc0*/  STG.E.U8 [R2.64], R0 ;  /* 0x0000000002007986 */ /* 0x000fe2000c101124 */
[----:B------:R-:W-:Y:S05]  /*7dd0*/  EXIT ;  /* 0x000000000000794d */ /* 0x000fea0003800000 */
.L_x_17622:
        /* <DEDUP_REMOVED lines=24> */
.L_x_17605:
        /* <DEDUP_REMOVED lines=20> */
.L_x_17632:
[----:B------:R-:W0:Y:S02]  /*80a0*/  F2I.U64.F64.TRUNC R16, R16 ;  /* 0x0000001000107311 */ /* 0x000e24000030d800 */
[----:B0-----:R-:W-:Y:S01]  /*80b0*/  STG.E.64 [R2.64], R16 ;  /* 0x0000001002007986 */ /* 0x001fe2000c101b24 */
[----:B------:R-:W-:Y:S05]  /*80c0*/  EXIT ;  /* 0x000000000000794d */ /* 0x000fea0003800000 */
.L_x_17631:
[----:B------:R-:W0:Y:S02]  /*80d0*/  F2I.U32.F64.TRUNC R17, R16 ;  /* 0x0000001000117311 */ /* 0x000e24000030d000 */
[----:B0-----:R-:W-:Y:S01]  /*80e0*/  STG.E [R2.64], R17 ;  /* 0x0000001102007986 */ /* 0x001fe2000c101924 */
[----:B------:R-:W-:Y:S05]  /*80f0*/  EXIT ;  /* 0x000000000000794d */ /* 0x000fea0003800000 */
.L_x_17633:
        /* <DEDUP_REMOVED lines=16> */
.L_x_17877:


//--------------------- .text._ZN2at6native18elementwise_kernelILi128ELi2EZNS0_22gpu_kernel_impl_nocastINS0_13BUnaryFunctorIdddNS0_15binary_internal10MulFunctorIdEEEEEEvRNS_18TensorIteratorBaseERKT_EUliE_EEviT1_ --------------------------
	.section	.text._ZN2at6native18elementwise_kernelILi128ELi2EZNS0_22gpu_kernel_impl_nocastINS0_13BUnaryFunctorIdddNS0_15binary_internal10MulFunctorIdEEEEEEvRNS_18TensorIteratorBaseERKT_EUliE_EEviT1_,"ax",@progbits
	.sectioninfo	@"SHI_REGISTERS=12"
	.align	128
        .global         _ZN2at6native18elementwise_kernelILi128ELi2EZNS0_22gpu_kernel_impl_nocastINS0_13BUnaryFunctorIdddNS0_15binary_internal10MulFunctorIdEEEEEEvRNS_18TensorIteratorBaseERKT_EUliE_EEviT1_
        .type           _ZN2at6native18elementwise_kernelILi128ELi2EZNS0_22gpu_kernel_impl_nocastINS0_13BUnaryFunctorIdddNS0_15binary_internal10MulFunctorIdEEEEEEvRNS_18TensorIteratorBaseERKT_EUliE_EEviT1_,@function
        .size           _ZN2at6native18elementwise_kernelILi128ELi2EZNS0_22gpu_kernel_impl_nocastINS0_13BUnaryFunctorIdddNS0_15binary_internal10MulFunctorIdEEEEEEvRNS_18TensorIteratorBaseERKT_EUliE_EEviT1_,(.L_x_17878 - _ZN2at6native18elementwise_kernelILi128ELi2EZNS0_22gpu_kernel_impl_nocastINS0_13BUnaryFunctorIdddNS0_15binary_internal10MulFunctorIdEEEEEEvRNS_18TensorIteratorBaseERKT_EUliE_EEviT1_)
        .other          _ZN2at6native18elementwise_kernelILi128ELi2EZNS0_22gpu_kernel_impl_nocastINS0_13BUnaryFunctorIdddNS0_15binary_internal10MulFunctorIdEEEEEEvRNS_18TensorIteratorBaseERKT_EUliE_EEviT1_,@"STO_CUDA_ENTRY STV_DEFAULT"
_ZN2at6native18elementwise_kernelILi128ELi2EZNS0_22gpu_kernel_impl_nocastINS0_13BUnaryFunctorIdddNS0_15binary_internal10MulFunctorIdEEEEEEvRNS_18TensorIteratorBaseERKT_EUliE_EEviT1_:
.text._ZN2at6native18elementwise_kernelILi128ELi2EZNS0_22gpu_kernel_impl_nocastINS0_13BUnaryFunctorIdddNS0_15binary_internal10MulFunctorIdEEEEEEvRNS_18TensorIteratorBaseERKT_EUliE_EEviT1_:
        /* <DEDUP_REMOVED lines=236> */
.L_x_17636:
[----:B------:R-:W-:-:S04]  /*0ec0*/  IADD3 R6, P0, R3, c[0x0][0x368], RZ ;  /* 0x0000da0003067a10 */ /* 0x000fc80007f1e0ff */
[----:B------:R-:W-:-:S05]  /*0ed0*/  IADD3.X R7, RZ, c[0x0][0x36c], RZ, P0, !PT ;  /* 0x0000db00ff077a10 */ /* 0x000fca00007fe4ff */
[----:B------:R-:W2:Y:S01]  /*0ee0*/  LDG.E.64 R4, [R6.64] ;  /* 0x0000000406047981 */ /* 0x000ea2000c1e1b00 */
[----:B------:R-:W-:Y:S02]  /*0ef0*/  IADD3 R2, P0, R2, c[0x0][0x360], RZ ;  /* 0x0000d80002027a10 */ /* 0x000fe40007f1e0ff */
[----:B------:R-:W-:Y:S02]  /*0f00*/  IADD3 R9, R0, 0x80, RZ ;  /* 0x0000008000097810 */ /* 0x000fe40007ffe0ff */
[----:B------:R-:W-:Y:S01]  /*0f10*/  IADD3.X R3, RZ, c[0x0][0x364], RZ, P0, !PT ;  /* 0x0000d900ff037a10 */ /* 0x000fe200007fe4ff */
[----:B--2---:R-:W0:-:S07]  /*0f20*/  DMUL R4, R4, c[0x0][0x378] ;  /* 0x0000de0004047a28 */ /* 0x004e0e0000000000 */
[----:B0-----:R0:W-:Y:S04]  /*0f30*/  STG.E.64 [R2.64], R4 ;  /* 0x0000000402007986 */ /* 0x0011e8000c101b04 */
.L_x_17635:
[----:B------:R-:W-:Y:S05]  /*0f40*/  BSYNC B0 ;  /* 0x0000000000007941 */ /* 0x000fea0003800000 */
.L_x_17634:
[----:B------:R-:W-:-:S13]  /*0f50*/  ISETP.GE.AND P0, PT, R9, c[0x0][0x160], PT ;  /* 0x0000580009007a0c */ /* 0x000fda0003f06270 */
[----:B------:R-:W-:Y:S05]  /*0f60*/  @P0 EXIT ;  /* 0x000000000000094d */ /* 0x000fea0003800000 */
[----:B------:R-:W-:Y:S01]  /*0f70*/  ISETP.NE.AND P0, PT, RZ, c[0x0][0x168], PT ;  /* 0x00005a00ff007a0c */ /* 0x000fe20003f05270 */
[----:B------:R-:W-:Y:S01]  /*0f80*/  HFMA2.MMA R0, -RZ, RZ, 0, 0 ;  /* 0x00000000ff007435 */ /* 0x000fe200000001ff */
[----:B0-----:R-:W-:-:S11]  /*0f90*/  MOV R2, RZ ;  /* 0x000000ff00027202 */ /* 0x001fd60000000f00 */
        /* <DEDUP_REMOVED lines=225> */
.L_x_17637:
[----:B------:R-:W-:-:S04]  /*1db0*/  IADD3 R4, P0, R2, c[0x0][0x368], RZ ;  /* 0x0000da0002047a10 */ /* 0x000fc80007f1e0ff */
[----:B------:R-:W-:-:S05]  /*1dc0*/  IADD3.X R5, RZ, c[0x0][0x36c], RZ, P0, !PT ;  /* 0x0000db00ff057a10 */ /* 0x000fca00007fe4ff */
[----:B------:R-:W2:Y:S01]  /*1dd0*/  LDG.E.64 R2, [R4.64] ;  /* 0x0000000404027981 */ /* 0x000ea2000c1e1b00 */
[----:B------:R-:W-:-:S04]  /*1de0*/  IADD3 R6, P0, R0, c[0x0][0x360], RZ ;  /* 0x0000d80000067a10 */ /* 0x000fc80007f1e0ff */
[----:B------:R-:W-:Y:S01]  /*1df0*/  IADD3.X R7, RZ, c[0x0][0x364], RZ, P0, !PT ;  /* 0x0000d900ff077a10 */ /* 0x000fe200007fe4ff */
[----:B--2---:R-:W0:-:S07]  /*1e00*/  DMUL R2, R2, c[0x0][0x378] ;  /* 0x0000de0002027a28 */ /* 0x004e0e0000000000 */
[----:B0-----:R-:W-:Y:S01]  /*1e10*/  STG.E.64 [R6.64], R2 ;  /* 0x0000000206007986 */ /* 0x001fe2000c101b04 */
[----:B------:R-:W-:Y:S05]  /*1e20*/  EXIT ;  /* 0x000000000000794d */ /* 0x000fea0003800000 */
.L_x_17638:
        /* <DEDUP_REMOVED lines=13> */
.L_x_17878:


//--------------------- .text._ZN2at6native27unrolled_elementwise_kernelINS0_13BUnaryFunctorIdddNS0_15binary_internal10MulFunctorIdEEEESt5arrayIPcLm2EELi4E23TrivialOffsetCalculatorILi1EjESB_NS0_6memory15LoadWithoutCastENSC_16StoreWithoutCastEEEviT_T0_T2_T3_T4_T5_ --------------------------
	.section	.text._ZN2at6native27unrolled_elementwise_kernelINS0_13BUnaryFunctorIdddNS0_15binary_internal10MulFunctorIdEEEESt5arrayIPcLm2EELi4E23TrivialOffsetCalculatorILi1EjESB_NS0_6memory15LoadWithoutCastENSC_16StoreWithoutCastEEEviT_T0_T2_T3_T4_T5_,"ax",@progbits
	.sectioninfo	@"SHI_REGISTERS=22"
	.align	128
        .global         _ZN2at6native27unrolled_elementwise_kernelINS0_13BUnaryFunctorIdddNS0_15binary_internal10MulFunctorIdEEEESt5arrayIPcLm2EELi4E23TrivialOffsetCalculatorILi1EjESB_NS0_6memory15LoadWithoutCastENSC_16StoreWithoutCastEEEviT_T0_T2_T3_T4_T5_
        .type           _ZN2at6native27unrolled_elementwise_kernelINS0_13BUnaryFunctorIdddNS0_15binary_internal10MulFunctorIdEEEESt5arrayIPcLm2EELi4E23TrivialOffsetCalculatorILi1EjESB_NS0_6memory15LoadWithoutCastENSC_16StoreWithoutCastEEEviT_T0_T2_T3_T4_T5_,@function
        .size           _ZN2at6native27unrolled_elementwise_kernelINS0_13BUnaryFunctorIdddNS0_15binary_internal10MulFunctorIdEEEESt5arrayIPcLm2EELi4E23TrivialOffsetCalculatorILi1EjESB_NS0_6memory15LoadWithoutCastENSC_16StoreWithoutCastEEEviT_T0_T2_T3_T4_T5_,(.L_x_17879 - _ZN2at6native27unrolled_elementwise_kernelINS0_13BUnaryFunctorIdddNS0_15binary_internal10MulFunctorIdEEEESt5arrayIPcLm2EELi4E23TrivialOffsetCalculatorILi1EjESB_NS0_6memory15LoadWithoutCastENSC_16StoreWithoutCastEEEviT_T0_T2_T3_T4_T5_)
        .other          _ZN2at6native27unrolled_elementwise_kernelINS0_13BUnaryFunctorIdddNS0_15binary_internal10MulFunctorIdEEEESt5arrayIPcLm2EELi4E23TrivialOffsetCalculatorILi1EjESB_NS0_6memory15LoadWithoutCastENSC_16StoreWithoutCastEEEviT_T0_T2_T3_T4_T5_,@"STO_CUDA_ENTRY STV_DEFAULT"
_ZN2at6native27unrolled_elementwise_kernelINS0_13BUnaryFunctorIdddNS0_15binary_internal10MulFunctorIdEEEESt5arrayIPcLm2EELi4E23TrivialOffsetCalculatorILi1EjESB_NS0_6memory15LoadWithoutCastENSC_16StoreWithoutCastEEEviT_T0_T2_T3_T4_T5_:
.text._ZN2at6native27unrolled_elementwise_kernelINS0_13BUnaryFunctorIdddNS0_15binary_internal10MulFunctorIdEEEESt5arrayIPcLm2EELi4E23TrivialOffsetCalculatorILi1EjESB_NS0_6memory15LoadWithoutCastENSC_16StoreWithoutCastEEEviT_T0_T2_T3_T4_T5_:
[----:B------:R-:W-:Y:S02]  /*0000*/  IMAD.MOV.U32 R1, RZ, RZ, c[0x0][0x28] ;  /* 0x00000a00ff017624 */ /* 0x000fe400078e00ff */
[----:B------:R-:W0:Y:S01]  /*0010*/  S2R R0, SR_CTAID.X ;  /* 0x0000000000007919 */ /* 0x000e220000002500 */
[----:B------:R-:W-:Y:S01]  /*0020*/  IMAD.MOV.U32 R3, RZ, RZ, -0x200 ;  /* 0xfffffe00ff037424 */ /* 0x000fe200078e00ff */
[----:B------:R-:W-:Y:S01]  /*0030*/  CS2R R6, SRZ ;  /* 0x0000000000067805 */ /* 0x000fe2000001ff00 */
[----:B------:R-:W-:Y:S01]  /*0040*/  ULDC.64 UR4, c[0x0][0x118] ;  /* 0x0000460000047ab9 */ /* 0x000fe20000000a00 */
[----:B------:R-:W1:Y:S01]  /*0050*/  S2R R5, SR_TID.X ;  /* 0x0000000000057919 */ /* 0x000e620000002100 */
[----:B0-----:R-:W-:Y:S01]  /*0060*/  IMAD R4, R0, R3, c[0x0][0x160] ;  /* 0x0000580000047624 */ /* 0x001fe200078e0203 */
[----:B-1----:R-:W-:-:S04]  /*0070*/  IADD3 R12, R5, 0x80, RZ ;  /* 0x00000080050c7810 */ /* 0x002fc80007ffe0ff */
[----:B------:R-:W-:Y:S02]  /*0080*/  ISETP.GE.AND P0, PT, R5, R4, PT ;  /* 0x000000040500720c */ /* 0x000fe40003f06270 */
[----:B------:R-:W-:-:S11]  /*0090*/  MOV R3, R5 ;  /* 0x0000000500037202 */ /* 0x000fd60000000f00 */
[----:B------:R-:W-:Y:S01]  /*00a0*/  @!P0 MOV R9, 0x8 ;  /* 0x0000000800098802 */ /* 0x000fe20000000f00 */
[----:B------:R-:W-:Y:S02]  /*00b0*/  @!P0 IMAD R8, R0, 0x200, R5 ;  /* 0x0000020000088824 */ /* 0x000fe400078e0205 */
[----:B------:R-:W-:Y:S02]  /*00c0*/  @!P0 IMAD.MOV.U32 R3, RZ, RZ, R12 ;  /* 0x000000ffff038224 */ /* 0x000fe400078e000c */
[----:B------:R-:W-:-:S03]  /*00d0*/  @!P0 IMAD.WIDE.U32 R8, R8, R9, c[0x0][0x180] ;  /* 0x0000600008088625 */ /* 0x000fc600078e0009 */
[----:B------:R-:W-:Y:S02]  /*00e0*/  ISETP.GE.AND P1, PT, R3, R4, PT ;  /* 0x000000040300720c */ /* 0x000fe40003f26270 */
[----:B------:R0:W2:Y:S11]  /*00f0*/  @!P0 LDG.E.64 R6, [R8.64] ;  /* 0x0000000408068981 */ /* 0x0000b6000c1e1b00 */
[----:B------:R-:W-:-:S02]  /*0100*/  @!P1 LEA R14, R0, R3, 0x9 ;  /* 0x00000003000e9211 */ /* 0x000fc400078e48ff */
[----:B------:R-:W-:-:S04]  /*0110*/  @!P1 IADD3 R3, R3, 0x80, RZ ;  /* 0x0000008003039810 */ /* 0x000fc80007ffe0ff */
[----:B------:R-:W-:-:S13]  /*0120*/  ISETP.GE.AND P3, PT, R3, R4, PT ;  /* 0x000000040300720c */ /* 0x000fda0003f66270 */
[----:B------:R-:W-:Y:S01]  /*0130*/  @!P3 IMAD R18, R0, 0x200, R3 ;  /* 0x000002000012b824 */ /* 0x000fe200078e0203 */
[----:B------:R-:W-:-:S04]  /*0140*/  @!P3 IADD3 R3, R3, 0x80, RZ ;  /* 0x000000800303b810 */ /* 0x000fc80007ffe0ff */
[----:B------:R-:W-:Y:S01]  /*0150*/  ISETP.GE.AND P2, PT, R3, R4, PT ;  /* 0x000000040300720c */ /* 0x000fe20003f46270 */
[----:B------:R-:W-:Y:S01]  /*0160*/  @!P3 IMAD.MOV.U32 R19, RZ, RZ, 0x8 ;  /* 0x00000008ff13b424 */ /* 0x000fe200078e00ff */
[----:B------:R-:W-:Y:S02]  /*0170*/  @!P1 MOV R15, 0x8 ;  /* 0x00000008000f9802 */ /* 0x000fe40000000f00 */
[----:B------:R-:W-:Y:S01]  /*0180*/  MOV R13, R5 ;  /* 0x00000005000d7202 */ /* 0x000fe20000000f00 */
[----:B------:R-:W-:-:S08]  /*0190*/  @!P0 IMAD.MOV.U32 R13, RZ, RZ, R12 ;  /* 0x000000ffff0d8224 */ /* 0x000fd000078e000c */
[----:B------:R-:W-:Y:S01]  /*01a0*/  @!P2 LEA R16, R0, R3, 0x9 ;  /* 0x000000030010a211 */ /* 0x000fe200078e48ff */
[----:B------:R-:W-:Y:S01]  /*01b0*/  @!P2 IMAD.MOV.U32 R17, RZ, RZ, 0x8 ;  /* 0x00000008ff11a424 */ /* 0x000fe200078e00ff */
[----:B------:R-:W-:-:S03]  /*01c0*/  CS2R R2, SRZ ;  /* 0x0000000000027805 */ /* 0x000fc6000001ff00 */
[----:B------:R-:W-:Y:S01]  /*01d0*/  @!P2 IMAD.WIDE.U32 R16, R16, R17, c[0x0][0x180] ;  /* 0x000060001010a625 */ /* 0x000fe200078e0011 */
[----:B------:R-:W-:Y:S01]  /*01e0*/  @!P0 LEA R5, R0, R5, 0x9 ;  /* 0x0000000500058211 */ /* 0x000fe200078e48ff */
[----:B------:R-:W-:Y:S02]  /*01f0*/  CS2R R10, SRZ ;  /* 0x00000000000a7805 */ /* 0x000fe4000001ff00 */
[----:B------:R-:W-:Y:S01]  /*0200*/  @!P0 IMAD.MOV.U32 R12, RZ, RZ, 0x8 ;  /* 0x00000008ff0c8424 */ /* 0x000fe200078e00ff */
[----:B------:R2:W5:Y:S01]  /*0210*/  @!P2 LDG.E.64 R2, [R16.64] ;  /* 0x000000041002a981 */ /* 0x000562000c1e1b00 */
[----:B0-----:R-:W-:Y:S01]  /*0220*/  CS2R R8, SRZ ;  /* 0x0000000000087805 */ /* 0x001fe2000001ff00 */
[----:B------:R-:W-:-:S04]  /*0230*/  @!P1 IMAD.WIDE.U32 R14, R14, R15, c[0x0][0x180] ;  /* 0x000060000e0e9625 */ /* 0x000fc800078e000f */
[----:B------:R-:W-:Y:S01]  /*0240*/  @!P3 IMAD.WIDE.U32 R18, R18, R19, c[0x0][0x180] ;  /* 0x000060001212b625 */ /* 0x000fe200078e0013 */
[----:B------:R0:W5:Y:S04]  /*0250*/  @!P1 LDG.E.64 R10, [R14.64] ;  /* 0x000000040e0a9981 */ /* 0x000168000c1e1b00 */
[----:B------:R0:W5:Y:S01]  /*0260*/  @!P3 LDG.E.64 R8, [R18.64] ;  /* 0x000000041208b981 */ /* 0x000162000c1e1b00 */
[----:B------:R-:W-:Y:S01]  /*0270*/  ISETP.GE.AND P1, PT, R13, R4, PT ;  /* 0x000000040d00720c */ /* 0x000fe20003f26270 */
[----:B------:R-:W-:Y:S01]  /*0280*/  BSSY B0, `(.L_x_17639) ;  /* 0x0000011000007945 */ /* 0x000fe20003800000 */
[----:B--2---:R1:W2:Y:S02]  /*0290*/  DMUL R16, R6, c[0x0][0x170] ;  /* 0x00005c0006107a28 */ /* 0x0042a40000000000 */
[----:B-1----:R-:W-:-:S05]  /*02a0*/  @!P0 IMAD.WIDE.U32 R6, R5, R12, c[0x0][0x178] ;  /* 0x00005e0005068625 */ /* 0x002fca00078e000c */
[----:B--2---:R0:W-:Y:S04]  /*02b0*/  @!P0 STG.E.64 [R6.64], R16 ;  /* 0x0000001006008986 */ /* 0x0041e8000c101b04 */
[----:B------:R-:W-:Y:S05]  /*02c0*/  @P1 BRA `(.L_x_17640) ;  /* 0x000000c000001947 */ /* 0x000fea0003800000 */
[----:B0-----:R-:W-:Y:S01]  /*02d0*/  LEA R6, R0, R13, 0x9 ;  /* 0x0000000d00067211 */ /* 0x001fe200078e48ff */
[----:B------:R-:W-:Y:S01]  /*02e0*/  IMAD.MOV.U32 R15, RZ, RZ, 0x8 ;  /* 0x00000008ff0f7424 */ /* 0x000fe200078e00ff */
[----:B------:R-:W-:Y:S01]  /*02f0*/  IADD3 R13, R13, 0x80, RZ ;  /* 0x000000800d0d7810 */ /* 0x000fe20007ffe0ff */
[----:B-----5:R-:W0:Y:S02]  /*0300*/  DMUL R10, R10, c[0x0][0x170] ;  /* 0x00005c000a0a7a28 */ /* 0x020e240000000000 */
[----:B------:R-:W-:Y:S01]  /*0310*/  IMAD.WIDE.U32 R6, R6, R15, c[0x0][0x178] ;  /* 0x00005e0006067625 */ /* 0x000fe200078e000f */
[----:B------:R-:W-:Y:S01]  /*0320*/  ISETP.GE.AND P0, PT, R13, R4, PT ;  /* 0x000000040d00720c */ /* 0x000fe20003f06270 */
[----:B------:R-:W1:-:S03]  /*0330*/  DMUL R8, R8, c[0x0][0x170] ;  /* 0x00005c0008087a28 */ /* 0x000e460000000000 */
[----:B0-----:R0:W-:Y:S09]  /*0340*/  STG.E.64 [R6.64], R10 ;  /* 0x0000000a06007986 */ /* 0x0011f2000c101b04 */
[----:B------:R-:W-:Y:S02]  /*0350*/  @!P0 LEA R14, R0, R13, 0x9 ;  /* 0x0000000d000e8211 */ /* 0x000fe400078e48ff */
[----:B------:R-:W-:-:S03]  /*0360*/  @!P0 IADD3 R13, R13, 0x80, RZ ;  /* 0x000000800d0d8810 */ /* 0x000fc60007ffe0ff */
[----:B------:R-:W-:-:S05]  /*0370*/  @!P0 IMAD.WIDE.U32 R14, R14, R15, c[0x0][0x178] ;  /* 0x00005e000e0e8625 */ /* 0x000fca00078e000f */
[----:B-1----:R0:W-:Y:S02]  /*0380*/  @!P0 STG.E.64 [R14.64], R8 ;  /* 0x000000080e008986 */ /* 0x0021e4000c101b04 */
.L_x_17640:
[----:B------:R-:W-:Y:S05]  /*0390*/  BSYNC B0 ;  /* 0x0000000000007941 */ /* 0x000fea0003800000 */
.L_x_17639:
[----:B------:R-:W-:-:S13]  /*03a0*/  ISETP.GE.AND P0, PT, R13, R4, PT ;  /* 0x000000040d00720c */ /* 0x000fda0003f06270 */
[----:B------:R-:W-:Y:S05]  /*03b0*/  @P0 EXIT ;  /* 0x000000000000094d */ /* 0x000fea0003800000 */
[----:B0-----:R-:W-:Y:S01]  /*03c0*/  MOV R7, 0x8 ;  /* 0x0000000800077802 */ /* 0x001fe20000000f00 */
[----:B------:R-:W-:Y:S01]  /*03d0*/  IMAD R0, R0, 0x200, R13 ;  /* 0x0000020000007824 */ /* 0x000fe200078e020d */
[----:B-----5:R0:W1:-:S03]  /*03e0*/  DMUL R4, R2, c[0x0][0x170] ;  /* 0x00005c0002047a28 */ /* 0x0200460000000000 */
[----:B0-----:R-:W-:-:S05]  /*03f0*/  IMAD.WIDE.U32 R2, R0, R7, c[0x0][0x178] ;  /* 0x00005e0000027625 */ /* 0x001fca00078e0007 */
[----:B-1----:R-:W-:Y:S01]  /*0400*/  STG.E.64 [R2.64], R4 ;  /* 0x0000000402007986 */ /* 0x002fe2000c101b04 */
[----:B------:R-:W-:Y:S05]  /*0410*/  EXIT ;  /* 0x000000000000794d */ /* 0x000fea0003800000 */
.L_x_17641:
        /* <DEDUP_REMOVED lines=14> */
.L_x_17879:


//--------------------- .text._ZN2at6native29vectorized_elementwise_kernelILi2ENS0_13BUnaryFunctorIdddNS0_15binary_internal10MulFunctorIdEEEESt5arrayIPcLm2EEEEviT0_T1_ --------------------------
	.section	.text._ZN2at6native29vectorized_elementwise_kernelILi2ENS0_13BUnaryFunctorIdddNS0_15binary_internal10MulFunctorIdEEEESt5arrayIPcLm2EEEEviT0_T1_,"ax",@progbits
	.sectioninfo	@"SHI_REGISTERS=32"
	.align	128
        .global         _ZN2at6native29vectorized_elementwise_kernelILi2ENS0_13BUnaryFunctorIdddNS0_15binary_internal10MulFunctorIdEEEESt5arrayIPcLm2EEEEviT0_T1_
        .type           _ZN2at6native29vectorized_elementwise_kernelILi2ENS0_13BUnaryFunctorIdddNS0_15binary_internal10MulFunctorIdEEEESt5arrayIPcLm2EEEEviT0_T1_,@function
        .size           _ZN2at6native29vectorized_elementwise_kernelILi2ENS0_13BUnaryFunctorIdddNS0_15binary_internal10MulFunctorIdEEEESt5arrayIPcLm2EEEEviT0_T1_,(.L_x_17880 - _ZN2at6native29vectorized_elementwise_kernelILi2ENS0_13BUnaryFunctorIdddNS0_15binary_internal10MulFunctorIdEEEESt5arrayIPcLm2EEEEviT0_T1_)
        .other          _ZN2at6native29vectorized_elementwise_kernelILi2ENS0_13BUnaryFunctorIdddNS0_15binary_internal10MulFunctorIdEEEESt5arrayIPcLm2EEEEviT0_T1_,@"STO_CUDA_ENTRY STV_DEFAULT"
_ZN2at6native29vectorized_elementwise_kernelILi2ENS0_13BUnaryFunctorIdddNS0_15binary_internal10MulFunctorIdEEEESt5arrayIPcLm2EEEEviT0_T1_:
.text._ZN2at6native29vectorized_elementwise_kernelILi2ENS0_13BUnaryFunctorIdddNS0_15binary_internal10MulFunctorIdEEEESt5arrayIPcLm2EEEEviT0_T1_:
        /* <DEDUP_REMOVED lines=13> */
[----:B------:R-:W4:Y:S04]  /*00d0*/  LDG.E.128 R8, [R20.64+0x1000] ;  /* 0x0010000414087981 */ /* 0x000f28000c1e1d00 */
[----:B------:R-:W5:Y:S01]  /*00e0*/  LDG.E.128 R4, [R20.64+0x1800] ;  /* 0x0018000414047981 */ /* 0x000f62000c1e1d00 */
[----:B------:R-:W-:-:S06]  /*00f0*/  IMAD.WIDE.U32 R22, R0, R3, c[0x0][0x178] ;  /* 0x00005e0000167625 */ /* 0x000fcc00078e0003 */
[----:B------:R-:W-:Y:S01]  /*0100*/  IMAD.WIDE R22, R2, 0x10, R22 ;  /* 0x0000001002167825 */ /* 0x000fe200078e0216 */
[----:B--2---:R-:W-:-:S04]  /*0110*/  DMUL R18, R18, c[0x0][0x170] ;  /* 0x00005c0012127a28 */ /* 0x004fc80000000000 */
[----:B------:R-:W0:-:S04]  /*0120*/  DMUL R16, R16, c[0x0][0x170] ;  /* 0x00005c0010107a28 */ /* 0x000e080000000000 */
[----:B---3--:R-:W-:-:S03]  /*0130*/  DMUL R14, R14, c[0x0][0x170] ;  /* 0x00005c000e0e7a28 */ /* 0x008fc60000000000 */
[----:B0-----:R-:W-:Y:S01]  /*0140*/  STG.E.128 [R22.64], R16 ;  /* 0x0000001016007986 */ /* 0x001fe2000c101d04 */
[----:B------:R-:W0:-:S04]  /*0150*/  DMUL R12, R12, c[0x0][0x170] ;  /* 0x00005c000c0c7a28 */ /* 0x000e080000000000 */
[----:B----4-:R-:W-:-:S03]  /*0160*/  DMUL R10, R10, c[0x0][0x170] ;  /* 0x00005c000a0a7a28 */ /* 0x010fc60000000000 */
[----:B0-----:R-:W-:Y:S01]  /*0170*/  STG.E.128 [R22.64+0x800], R12 ;  /* 0x0008000c16007986 */ /* 0x001fe2000c101d04 */
[----:B------:R-:W0:-:S04]  /*0180*/  DMUL R8, R8, c[0x0][0x170] ;  /* 0x00005c0008087a28 */ /* 0x000e080000000000 */
[----:B-----5:R-:W-:-:S03]  /*0190*/  DMUL R6, R6, c[0x0][0x170] ;  /* 0x00005c0006067a28 */ /* 0x020fc60000000000 */
[----:B0-----:R-:W-:Y:S01]  /*01a0*/  STG.E.128 [R22.64+0x1000], R8 ;  /* 0x0010000816007986 */ /* 0x001fe2000c101d04 */
[----:B------:R-:W0:-:S07]  /*01b0*/  DMUL R4, R4, c[0x0][0x170] ;  /* 0x00005c0004047a28 */ /* 0x000e0e0000000000 */
[----:B0-----:R-:W-:Y:S01]  /*01c0*/  STG.E.128 [R22.64+0x1800], R4 ;  /* 0x0018000416007986 */ /* 0x001fe2000c101d04 */
[----:B------:R-:W-:Y:S05]  /*01d0*/  EXIT ;  /* 0x000000000000794d */ /* 0x000fea0003800000 */
.L_x_17642:
[----:B------:R-:W0:Y:S01]  /*01e0*/  S2R R19, SR_TID.X ;  /* 0x0000000000137919 */ /* 0x000e220000002100 */
[----:B------:R-:W-:Y:S01]  /*01f0*/  CS2R R14, SRZ ;  /* 0x00000000000e7805 */ /* 0x000fe2000001ff00 */
[----:B------:R-:W-:Y:S01]  /*0200*/  CS2R R16, SRZ ;  /* 0x0000000000107805 */ /* 0x000fe2000001ff00 */
[C---:B0-----:R-:W-:Y:S01]  /*0210*/  ISETP.GE.AND P0, PT, R19.reuse, R18, PT ;  /* 0x000000121300720c */ /* 0x041fe20003f06270 */
[----:B------:R-:W-:Y:S01]  /*0220*/  IMAD.MOV.U32 R9, RZ, RZ, R19 ;  /* 0x000000ffff097224 */ /* 0x000fe200078e0013 */
[----:B------:R-:W-:-:S11]  /*0230*/  IADD3 R22, R19, 0x80, RZ ;  /* 0x0000008013167810 */ /* 0x000fd60007ffe0ff */
[----:B------:R-:W-:Y:S01]  /*0240*/  @!P0 IMAD.MOV.U32 R9, RZ, RZ, R22 ;  /* 0x000000ffff098224 */ /* 0x000fe200078e0016 */
[----:B------:R-:W-:Y:S01]  /*0250*/  @!P0 IADD3 R10, R0, R19, RZ ;  /* 0x00000013000a8210 */ /* 0x000fe20007ffe0ff */
[----:B------:R-:W-:-:S03]  /*0260*/  @!P0 IMAD.MOV.U32 R11, RZ, RZ, 0x8 ;  /* 0x00000008ff0b8424 */ /* 0x000fc600078e00ff */
[----:B------:R-:W-:Y:S01]  /*0270*/  ISETP.GE.AND P2, PT, R9, R18, PT ;  /* 0x000000120900720c */ /* 0x000fe20003f46270 */
[----:B------:R-:W-:-:S05]  /*0280*/  @!P0 IMAD.WIDE.U32 R10, R10, R11, c[0x0][0x180] ;  /* 0x000060000a0a8625 */ /* 0x000fca00078e000b */
[----:B------:R0:W2:Y:S07]  /*0290*/  @!P0 LDG.E.64 R16, [R10.64] ;  /* 0x000000040a108981 */ /* 0x0000ae000c1e1b00 */
[----:B------:R-:W-:Y:S02]  /*02a0*/  @!P2 IADD3 R21, R0, R9, RZ ;  /* 0x000000090015a210 */ /* 0x000fe40007ffe0ff */
[----:B------:R-:W-:-:S04]  /*02b0*/  @!P2 IADD3 R9, R9, 0x80, RZ ;  /* 0x000000800909a810 */ /* 0x000fc80007ffe0ff */
[----:B------:R-:W-:-:S13]  /*02c0*/  ISETP.GE.AND P1, PT, R9, R18, PT ;  /* 0x000000120900720c */ /* 0x000fda0003f26270 */
        /* <DEDUP_REMOVED lines=8> */
[----:B------:R1:W3:Y:S07]  /*0350*/  @!P6 LDG.E.64 R14, [R4.64] ;  /* 0x00000004040ee981 */ /* 0x0002ee000c1e1b00 */
        /* <DEDUP_REMOVED lines=11> */
[----:B------:R-:W-:Y:S01]  /*0410*/  @!P5 IMAD.MOV.U32 R27, RZ, RZ, 0x8 ;  /* 0x00000008ff1bd424 */ /* 0x000fe200078e00ff */
[----:B------:R-:W-:Y:S01]  /*0420*/  CS2R R12, SRZ ;  /* 0x00000000000c7805 */ /* 0x000fe2000001ff00 */
[----:B------:R-:W-:Y:S01]  /*0430*/  CS2R R6, SRZ ;  /* 0x0000000000067805 */ /* 0x000fe2000001ff00 */
[----:B0-----:R-:W-:Y:S01]  /*0440*/  CS2R R10, SRZ ;  /* 0x00000000000a7805 */ /* 0x001fe2000001ff00 */
[----:B------:R-:W-:-:S06]  /*0450*/  @!P3 IMAD.WIDE.U32 R2, R2, R3, c[0x0][0x180] ;  /* 0x000060000202b625 */ /* 0x000fcc00078e0003 */
[----:B------:R-:W-:Y:S01]  /*0460*/  @!P6 IADD3 R28, R0, R9, RZ ;  /* 0x00000009001ce210 */ /* 0x000fe20007ffe0ff */
[----:B------:R-:W-:Y:S01]  /*0470*/  @!P6 IMAD.MOV.U32 R29, RZ, RZ, 0x8 ;  /* 0x00000008ff1de424 */ /* 0x000fe200078e00ff */
[----:B------:R-:W-:Y:S01]  /*0480*/  CS2R R8, SRZ ;  /* 0x0000000000087805 */ /* 0x000fe2000001ff00 */
[----:B------:R-:W-:Y:S01]  /*0490*/  @!P4 IMAD.WIDE.U32 R24, R24, R25, c[0x0][0x180] ;  /* 0x000060001818c625 */ /* 0x000fe200078e0019 */
[----:B------:R0:W4:Y:S03]  /*04a0*/  @!P3 LDG.E.64 R12, [R2.64] ;  /* 0x00000004020cb981 */ /* 0x000126000c1e1b00 */
[----:B------:R-:W-:Y:S01]  /*04b0*/  @!P5 IMAD.WIDE.U32 R26, R26, R27, c[0x0][0x180] ;  /* 0x000060001a1ad625 */ /* 0x000fe200078e001b */
[----:B------:R0:W4:Y:S03]  /*04c0*/  @!P4 LDG.E.64 R6, [R24.64] ;  /* 0x000000041806c981 */ /* 0x000126000c1e1b00 */
[----:B------:R-:W-:Y:S01]  /*04d0*/  @!P6 IMAD.WIDE.U32 R28, R28, R29, c[0x0][0x180] ;  /* 0x000060001c1ce625 */ /* 0x000fe200078e001d */
[----:B------:R1:W4:Y:S04]  /*04e0*/  @!P5 LDG.E.64 R8, [R26.64] ;  /* 0x000000041a08d981 */ /* 0x000328000c1e1b00 */
[----:B------:R-:W4:Y:S01]  /*04f0*/  @!P6 LDG.E.64 R10, [R28.64] ;  /* 0x000000041c0ae981 */ /* 0x000f22000c1e1b00 */
[----:B------:R-:W-:Y:S01]  /*0500*/  @!P2 IMAD.MOV.U32 R23, RZ, RZ, 0x8 ;  /* 0x00000008ff17a424 */ /* 0x000fe200078e00ff */
[----:B0-----:R-:W-:Y:S01]  /*0510*/  CS2R R2, SRZ ;  /* 0x0000000000027805 */ /* 0x001fe2000001ff00 */
[----:B-1----:R-:W-:-:S02]  /*0520*/  @!P1 MOV R27, 0x8 ;  /* 0x00000008001b9802 */ /* 0x002fc40000000f00 */
[----:B------:R-:W-:-:S04]  /*0530*/  @!P2 IMAD.WIDE.U32 R24, R21, R23, c[0x0][0x180] ;  /* 0x000060001518a625 */ /* 0x000fc800078e0017 */
[----:B------:R-:W-:Y:S01]  /*0540*/  @!P1 IMAD.WIDE.U32 R20, R20, R27, c[0x0][0x180] ;  /* 0x0000600014149625 */ /* 0x000fe200078e001b */
[----:B------:R-:W-:-:S03]  /*0550*/  CS2R R4, SRZ ;  /* 0x0000000000047805 */ /* 0x000fc6000001ff00 */
[----:B------:R-:W-:Y:S01]  /*0560*/  @!P0 IMAD.IADD R23, R0, 0x1, R19 ;  /* 0x0000000100178824 */ /* 0x000fe200078e0213 */
[----:B------:R0:W5:Y:S01]  /*0570*/  @!P1 LDG.E.64 R2, [R20.64] ;  /* 0x0000000414029981 */ /* 0x000162000c1e1b00 */
[----:B------:R-:W-:Y:S01]  /*0580*/  @!P0 IMAD.MOV.U32 R26, RZ, RZ, 0x8 ;  /* 0x00000008ff1a8424 */ /* 0x000fe200078e00ff */
[----:B------:R-:W-:Y:S02]  /*0590*/  @!P0 MOV R19, R22 ;  /* 0x0000001600138202 */ /* 0x000fe40000000f00 */
[----:B------:R1:W5:Y:S01]  /*05a0*/  @!P2 LDG.E.64 R4, [R24.64] ;  /* 0x000000041804a981 */ /* 0x000362000c1e1b00 */
[----:B0-----:R-:W-:Y:S01]  /*05b0*/  @!P0 IMAD.WIDE.U32 R20, R23, R26, c[0x0][0x178] ;  /* 0x00005e0017148625 */ /* 0x001fe200078e001a */
[----:B------:R-:W-:Y:S01]  /*05c0*/  BSSY B0, `(.L_x_17643) ;  /* 0x0000036000007945 */ /* 0x000fe20003800000 */
[----:B------:R-:W-:Y:S01]  /*05d0*/  BSSY B1, `(.L_x_17644) ;  /* 0x000002e000017945 */ /* 0x000fe20003800000 */
[----:B--2---:R-:W0:-:S07]  /*05e0*/  DMUL R16, R16, c[0x0][0x170] ;  /* 0x00005c0010107a28 */ /* 0x004e0e0000000000 */
[----:B0-----:R1:W-:Y:S01]  /*05f0*/  @!P0 STG.E.64 [R20.64], R16 ;  /* 0x0000001014008986 */ /* 0x0013e2000c101b04 */
[----:B------:R-:W-:Y:S01]  /*0600*/  ISETP.GE.AND P0, PT, R19, R18, PT ;  /* 0x000000121300720c */ /* 0x000fe20003f06270 */
[----:B---3--:R-:W0:-:S04]  /*0610*/  DMUL R14, R14, c[0x0][0x170] ;  /* 0x00005c000e0e7a28 */ /* 0x008e080000000000 */
[----:B----4-:R-:W2:-:S04]  /*0620*/  DMUL R12, R12, c[0x0][0x170] ;  /* 0x00005c000c0c7a28 */ /* 0x010e880000000000 */
[----:B------:R-:W3:-:S04]  /*0630*/  DMUL R6, R6, c[0x0][0x170] ;  /* 0x00005c0006067a28 */ /* 0x000ec80000000000 */
[----:B------:R-:W4:-:S04]  /*0640*/  DMUL R8, R8, c[0x0][0x170] ;  /* 0x00005c0008087a28 */ /* 0x000f080000000000 */
[----:B------:R-:W0:Y:S01]  /*0650*/  DMUL R10, R10, c[0x0][0x170] ;  /* 0x00005c000a0a7a28 */ /* 0x000e220000000000 */
[----:B------:R-:W-:Y:S05]  /*0660*/  @P0 BRA `(.L_x_17645) ;  /* 0x000000e000000947 */ /* 0x000fea0003800000 */
[----:B-1234-:R-:W-:Y:S01]  /*0670*/  MOV R21, 0x8 ;  /* 0x0000000800157802 */ /* 0x01efe20000000f00 */
[----:B------:R-:W-:Y:S01]  /*0680*/  IMAD.IADD R20, R0, 0x1, R19 ;  /* 0x0000000100147824 */ /* 0x000fe200078e0213 */
[----:B-----5:R1:W2:Y:S01]  /*0690*/  DMUL R16, R4, c[0x0][0x170] ;  /* 0x00005c0004107a28 */ /* 0x0202a20000000000 */
[----:B------:R-:W-:Y:S02]  /*06a0*/  IADD3 R19, R19, 0x80, RZ ;  /* 0x0000008013137810 */ /* 0x000fe40007ffe0ff */
[----:B-1----:R-:W-:Y:S02]  /*06b0*/  IMAD.WIDE.U32 R4, R20, R21, c[0x0][0x178] ;  /* 0x00005e0014047625 */ /* 0x002fe400078e0015 */
[----:B------:R-:W-:-:S03]  /*06c0*/  ISETP.GE.AND P0, PT, R19, R18, PT ;  /* 0x000000121300720c */ /* 0x000fc60003f06270 */
[----:B--2---:R1:W-:Y:S10]  /*06d0*/  STG.E.64 [R4.64], R16 ;  /* 0x0000001004007986 */ /* 0x0043f4000c101b04 */
[----:B------:R-:W-:Y:S05]  /*06e0*/  @P0 BRA `(.L_x_17646) ;  /* 0x000000d000000947 */ /* 0x000fea0003800000 */
[----:B-1----:R-:W-:Y:S01]  /*06f0*/  MOV R5, 0x8 ;  /* 0x0000000800057802 */ /* 0x002fe20000000f00 */
[----:B------:R-:W-:Y:S01]  /*0700*/  IMAD.IADD R4, R0, 0x1, R19 ;  /* 0x0000000100047824 */ /* 0x000fe200078e0213 */
[----:B------:R-:W1:Y:S01]  /*0710*/  DMUL R2, R2, c[0x0][0x170] ;  /* 0x00005c0002027a28 */ /* 0x000e620000000000 */
[----:B------:R-:W-:-:S02]  /*0720*/  IADD3 R19, R19, 0x80, RZ ;  /* 0x0000008013137810 */ /* 0x000fc40007ffe0ff */
[----:B------:R-:W-:-:S05]  /*0730*/  IMAD.WIDE.U32 R4, R4, R5, c[0x0][0x178] ;  /* 0x00005e0004047625 */ /* 0x000fca00078e0005 */
[----:B-1----:R1:W-:Y:S03]  /*0740*/  STG.E.64 [R4.64], R2 ;  /* 0x0000000204007986 */ /* 0x0023e6000c101b04 */
.L_x_17645:
[----:B-1234-:R-:W-:-:S13]  /*0750*/  ISETP.GE.AND P0, PT, R19, R18, PT ;  /* 0x000000121300720c */ /* 0x01efda0003f06270 */
[----:B------:R-:W-:Y:S05]  /*0760*/  @P0 BRA `(.L_x_17647) ;  /* 0x000000c000000947 */ /* 0x000fea0003800000 */
[----:B-----5:R-:W-:Y:S01]  /*0770*/  MOV R3, 0x8 ;  /* 0x0000000800037802 */ /* 0x020fe20000000f00 */
[----:B------:R-:W-:Y:S01]  /*0780*/  IMAD.IADD R2, R0, 0x1, R19 ;  /* 0x0000000100027824 */ /* 0x000fe200078e0213 */
[----:B------:R-:W-:-:S03]  /*0790*/  IADD3 R19, R19, 0x80, RZ ;  /* 0x0000008013137810 */ /* 0x000fc60007ffe0ff */
[----:B------:R-:W-:-:S05]  /*07a0*/  IMAD.WIDE.U32 R2, R2, R3, c[0x0][0x178] ;  /* 0x00005e0002027625 */ /* 0x000fca00078e0003 */
[----:B0-----:R0:W-:Y:S02]  /*07b0*/  STG.E.64 [R2.64], R14 ;  /* 0x0000000e02007986 */ /* 0x0011e4000c101b04 */
.L_x_17646:
[----:B------:R-:W-:-:S13]  /*07c0*/  ISETP.GE.AND P0, PT, R19, R18, PT ;  /* 0x000000121300720c */ /* 0x000fda0003f06270 */
[----:B------:R-:W-:Y:S05]  /*07d0*/  @P0 BRA `(.L_x_17648) ;  /* 0x000000d000000947 */ /* 0x000fea0003800000 */
[----:B0-----:R-:W-:Y:S01]  /*07e0*/  HFMA2.MMA R3, -RZ, RZ, 0, 4.76837158203125e-07 ;  /* 0x00000008ff037435 */ /* 0x001fe200000001ff */
[----:B------:R-:W-:Y:S01]  /*07f0*/  IMAD.IADD R2, R0, 0x1, R19 ;  /* 0x0000000100027824 */ /* 0x000fe200078e0213 */
[----:B------:R-:W-:-:S08]  /*0800*/  IADD3 R19, R19, 0x80, RZ ;  /* 0x0000008013137810 */ /* 0x000fd00007ffe0ff */
[----:B------:R-:W-:-:S05]  /*0810*/  IMAD.WIDE.U32 R2, R2, R3, c[0x0][0x178] ;  /* 0x00005e0002027625 */ /* 0x000fca00078e0003 */
[----:B------:R0:W-:Y:S02]  /*0820*/  STG.E.64 [R2.64], R12 ;  /* 0x0000000c02007986 */ /* 0x0001e4000c101b04 */
.L_x_17647:
[----:B------:R-:W-:-:S13]  /*0830*/  ISETP.GE.AND P0, PT, R19, R18, PT ;  /* 0x000000121300720c */ /* 0x000fda0003f06270 */
[----:B------:R-:W-:Y:S01]  /*0840*/  @P0 BREAK B1 ;  /* 0x0000000000010942 */ /* 0x000fe20003800000 */
[----:B------:R-:W-:Y:S05]  /*0850*/  @P0 BRA `(.L_x_17649) ;  /* 0x000000c000000947 */ /* 0x000fea0003800000 */
[----:B0----5:R-:W-:Y:S01]  /*0860*/  MOV R3, 0x8 ;  /* 0x0000000800037802 */ /* 0x021fe20000000f00 */
[----:B------:R-:W-:Y:S01]  /*0870*/  IMAD.IADD R2, R0, 0x1, R19 ;  /* 0x0000000100027824 */ /* 0x000fe200078e0213 */
[----:B------:R-:W-:-:S03]  /*0880*/  IADD3 R19, R19, 0x80, RZ ;  /* 0x0000008013137810 */ /* 0x000fc60007ffe0ff */
[----:B------:R-:W-:-:S05]  /*0890*/  IMAD.WIDE.U32 R2, R2, R3, c[0x0][0x178] ;  /* 0x00005e0002027625 */ /* 0x000fca00078e0003 */
[----:B------:R0:W-:Y:S02]  /*08a0*/  STG.E.64 [R2.64], R6 ;  /* 0x0000000602007986 */ /* 0x0001e4000c101b04 */
.L_x_17648:
[----:B------:R-:W-:Y:S05]  /*08b0*/  BSYNC B1 ;  /* 0x0000000000017941 */ /* 0x000fea0003800000 */
.L_x_17644:
[----:B------:R-:W-:-:S13]  /*08c0*/  ISETP.GE.AND P0, PT, R19, R18, PT ;  /* 0x000000121300720c */ /* 0x000fda0003f06270 */
[----:B0-----:R-:W-:Y:S01]  /*08d0*/  @!P0 MOV R3, 0x8 ;  /* 0x0000000800038802 */ /* 0x001fe20000000f00 */
[----:B------:R-:W-:Y:S01]  /*08e0*/  @!P0 IMAD.IADD R2, R0, 0x1, R19 ;  /* 0x0000000100028824 */ /* 0x000fe200078e0213 */
[----:B------:R-:W-:-:S03]  /*08f0*/  @!P0 IADD3 R19, R19, 0x80, RZ ;  /* 0x0000008013138810 */ /* 0x000fc60007ffe0ff */
[----:B------:R-:W-:-:S05]  /*0900*/  @!P0 IMAD.WIDE.U32 R2, R2, R3, c[0x0][0x178] ;  /* 0x00005e0002028625 */ /* 0x000fca00078e0003 */
[----:B------:R0:W-:Y:S02]  /*0910*/  @!P0 STG.E.64 [R2.64], R8 ;  /* 0x0000000802008986 */ /* 0x0001e4000c101b04 */
.L_x_17649:
[----:B------:R-:W-:Y:S05]  /*0920*/  BSYNC B0 ;  /* 0x0000000000007941 */ /* 0x000fea0003800000 */
.L_x_17643:
[----:B------:R-:W-:Y:S01]  /*0930*/  WARPSYNC 0xffffffff ;  /* 0xffffffff00007948 */ /* 0x000fe20003800000 */
[----:B------:R-:W-:-:S13]  /*0940*/  ISETP.GE.AND P0, PT, R19, R18, PT ;  /* 0x000000121300720c */ /* 0x000fda0003f06270 */
[----:B------:R-:W-:Y:S05]  /*0950*/  @P0 EXIT ;  /* 0x000000000000094d */ /* 0x000fea0003800000 */
[----:B0----5:R-:W-:Y:S01]  /*0960*/  HFMA2.MMA R3, -RZ, RZ, 0, 4.76837158203125e-07 ;  /* 0x00000008ff037435 */ /* 0x021fe200000001ff */
[----:B------:R-:W-:-:S09]  /*0970*/  IMAD.IADD R2, R0, 0x1, R19 ;  /* 0x0000000100027824 */ /* 0x000fd200078e0213 */
[----:B------:R-:W-:-:S05]  /*0980*/  IMAD.WIDE.U32 R2, R2, R3, c[0x0][0x178] ;  /* 0x00005e0002027625 */ /* 0x000fca00078e0003 */
[----:B------:R-:W-:Y:S01]  /*0990*/  STG.E.64 [R2.64], R10 ;  /* 0x0000000a02007986 */ /* 0x000fe2000c101b04 */
[----:B------:R-:W-:Y:S05]  /*09a0*/  EXIT ;  /* 0x000000000000794d */ /* 0x000fea0003800000 */
.L_x_17650:
        /* <DEDUP_REMOVED lines=13> */
.L_x_17880:


//--------------------- .text._ZN2at6native29vectorized_elementwise_kernelILi4ENS0_13BUnaryFunctorIdddNS0_15binary_internal10MulFunctorIdEEEESt5arrayIPcLm2EEEEviT0_T1_ --------------------------
	.section	.text._ZN2at6native29vectorized_elementwise_kernelILi4ENS0_13BUnaryFunctorIdddNS0_15binary_internal10MulFunctorIdEEEESt5arrayIPcLm2EEEEviT0_T1_,"ax",@progbits
	.sectioninfo	@"SHI_REGISTERS=32"
	.align	128
        .global         _ZN2at6native29vectorized_elementwise_kernelILi4ENS0_13BUnaryFunctorIdddNS0_15binary_internal10MulFunctorIdEEEESt5arrayIPcLm2EEEEviT0_T1_
        .type           _ZN2at6native29vectorized_elementwise_kernelILi4ENS0_13BUnaryFunctorIdddNS0_15binary_internal10MulFunctorIdEEEESt5arrayIPcLm2EEEEviT0_T1_,@function
        .size           _ZN2at6native29vectorized_elementwise_kernelILi4ENS0_13BUnaryFunctorIdddNS0_15binary_internal10MulFunctorIdEEEESt5arrayIPcLm2EEEEviT0_T1_,(.L_x_17881 - _ZN2at6native29vectorized_elementwise_kernelILi4ENS0_13BUnaryFunctorIdddNS0_15binary_internal10MulFunctorIdEEEESt5arrayIPcLm2EEEEviT0_T1_)
        .other          _ZN2at6native29vectorized_elementwise_kernelILi4ENS0_13BUnaryFunctorIdddNS0_15binary_internal10MulFunctorIdEEEESt5arrayIPcLm2EEEEviT0_T1_,@"STO_CUDA_ENTRY STV_DEFAULT"
_ZN2at6native29vectorized_elementwise_kernelILi4ENS0_13BUnaryFunctorIdddNS0_15binary_internal10MulFunctorIdEEEESt5arrayIPcLm2EEEEviT0_T1_:
.text._ZN2at6native29vectorized_elementwise_kernelILi4ENS0_13BUnaryFunctorIdddNS0_15binary_internal10MulFunctorIdEEEESt5arrayIPcLm2EEEEviT0_T1_:
        /* <DEDUP_REMOVED lines=30> */
.L_x_17651:
        /* <DEDUP_REMOVED lines=87> */
.L_x_17654:
[----:B-1234-:R-:W-:-:S13]  /*0750*/  ISETP.GE.AND P0, PT, R19, R18, PT ;  /* 0x000000121300720c */ /* 0x01efda0003f06270 */
[----:B------:R-:W-:Y:S05]  /*0760*/  @P0 BRA `(.L_x_17656) ;  /* 0x000000c000000947 */ /* 0x000fea0003800000 */
[----:B-----5:R-:W-:Y:S01]  /*0770*/  MOV R3, 0x8 ;  /* 0x0000000800037802 */ /* 0x020fe20000000f00 */
[----:B------:R-:W-:Y:S01]  /*0780*/  IMAD.IADD R2, R0, 0x1, R19 ;  /* 0x0000000100027824 */ /* 0x000fe200078e0213 */
[----:B------:R-:W-:-:S03]  /*0790*/  IADD3 R19, R19, 0x80, RZ ;  /* 0x0000008013137810 */ /* 0x000fc60007ffe0ff */
[----:B------:R-:W-:-:S05]  /*07a0*/  IMAD.WIDE.U32 R2, R2, R3, c[0x0][0x178] ;  /* 0x00005e0002027625 */ /* 0x000fca00078e0003 */
[----:B0-----:R0:W-:Y:S02]  /*07b0*/  STG.E.64 [R2.64], R14 ;  /* 0x0000000e02007986 */ /* 0x0011e4000c101b04 */
.L_x_17655:
[----:B------:R-:W-:-:S13]  /*07c0*/  ISETP.GE.AND P0, PT, R19, R18, PT ;  /* 0x000000121300720c */ /* 0x000fda0003f06270 */
[----:B------:R-:W-:Y:S05]  /*07d0*/  @P0 BRA `(.L_x_17657) ;  /* 0x000000d000000947 */ /* 0x000fea0003800000 */
[----:B0-----:R-:W-:Y:S01]  /*07e0*/  HFMA2.MMA R3, -RZ, RZ, 0, 4.76837158203125e-07 ;  /* 0x00000008ff037435 */ /* 0x001fe200000001ff */
[----:B------:R-:W-:Y:S01]  /*07f0*/  IMAD.IADD R2, R0, 0x1, R19 ;  /* 0x0000000100027824 */ /* 0x000fe200078e0213 */
[----:B------:R-:W-:-:S08]  /*0800*/  IADD3 R19, R19, 0x80, RZ ;  /* 0x0000008013137810 */ /* 0x000fd00007ffe0ff */
[----:B------:R-:W-:-:S05]  /*0810*/  IMAD.WIDE.U32 R2, R2, R3, c[0x0][0x178] ;  /* 0x00005e0002027625 */ /* 0x000fca00078e0003 */
[----:B------:R0:W-:Y:S02]  /*0820*/  STG.E.64 [R2.64], R12 ;  /* 0x0000000c02007986 */ /* 0x0001e4000c101b04 */
.L_x_17656:
        /* <DEDUP_REMOVED lines=8> */
.L_x_17657:
[----:B------:R-:W-:Y:S05]  /*08b0*/  BSYNC B1 ;  /* 0x0000000000017941 */ /* 0x000fea0003800000 */
.L_x_17653:
[----:B------:R-:W-:-:S13]  /*08c0*/  ISETP.GE.AND P0, PT, R19, R18, PT ;  /* 0x000000121300720c */ /* 0x000fda0003f06270 */
[----:B0-----:R-:W-:Y:S01]  /*08d0*/  @!P0 MOV R3, 0x8 ;  /* 0x0000000800038802 */ /* 0x001fe20000000f00 */
[----:B------:R-:W-:Y:S01]  /*08e0*/  @!P0 IMAD.IADD R2, R0, 0x1, R19 ;  /* 0x0000000100028824 */ /* 0x000fe200078e0213 */
[----:B------:R-:W-:-:S03]  /*08f0*/  @!P0 IADD3 R19, R19, 0x80, RZ ;  /* 0x0000008013138810 */ /* 0x000fc60007ffe0ff */
[----:B------:R-:W-:-:S05]  /*0900*/  @!P0 IMAD.WIDE.U32 R2, R2, R3, c[0x0][0x178] ;  /* 0x00005e0002028625 */ /* 0x000fca00078e0003 */
[----:B------:R0:W-:Y:S02]  /*0910*/  @!P0 STG.E.64 [R2.64], R8 ;  /* 0x0000000802008986 */ /* 0x0001e4000c101b04 */
.L_x_17658:
[----:B------:R-:W-:Y:S05]  /*0920*/  BSYNC B0 ;  /* 0x0000000000007941 */ /* 0x000fea0003800000 */
.L_x_17652:
        /* <DEDUP_REMOVED lines=8> */
.L_x_17659:
        /* <DEDUP_REMOVED lines=13> */
.L_x_17881:


//--------------------- .text._ZN2at6native29vectorized_elementwise_kernelILi8ENS0_13BUnaryFunctorIdddNS0_15binary_internal10MulFunctorIdEEEESt5arrayIPcLm2EEEEviT0_T1_ --------------------------
	.section	.text._ZN2at6native29vectorized_elementwise_kernelILi8ENS0_13BUnaryFunctorIdddNS0_15binary_internal10MulFunctorIdEEEESt5arrayIPcLm2EEEEviT0_T1_,"ax",@progbits
	.sectioninfo	@"SHI_REGISTERS=4"
	.align	128
        .global         _ZN2at6native29vectorized_elementwise_kernelILi8ENS0_13BUnaryFunctorIdddNS0_15binary_internal10MulFunctorIdEEEESt5arrayIPcLm2EEEEviT0_T1_
        .type           _ZN2at6native29vectorized_elementwise_kernelILi8ENS0_13BUnaryFunctorIdddNS0_15binary_internal10MulFunctorIdEEEESt5arrayIPcLm2EEEEviT0_T1_,@function
        .size           _ZN2at6native29vectorized_elementwise_kernelILi8ENS0_13BUnaryFunctorIdddNS0_15binary_internal10MulFunctorIdEEEESt5arrayIPcLm2EEEEviT0_T1_,(.L_x_17882 - _ZN2at6native29vectorized_elementwise_kernelILi8ENS0_13BUnaryFunctorIdddNS0_15binary_internal10MulFunctorIdEEEESt5arrayIPcLm2EEEEviT0_T1_)
        .other          _ZN2at6native29vectorized_elementwise_kernelILi8ENS0_13BUnaryFunctorIdddNS0_15binary_internal10MulFunctorIdEEEESt5arrayIPcLm2EEEEviT0_T1_,@"STO_CUDA_ENTRY STV_DEFAULT"
_ZN2at6native29vectorized_elementwise_kernelILi8ENS0_13BUnaryFunctorIdddNS0_15binary_internal10MulFunctorIdEEEESt5arrayIPcLm2EEEEviT0_T1_:
.text._ZN2at6native29vectorized_elementwise_kernelILi8ENS0_13BUnaryFunctorIdddNS0_15binary_internal10MulFunctorIdEEEESt5arrayIPcLm2EEEEviT0_T1_:
[----:B------:R-:W-:Y:S02]  /*0000*/  MOV R1, c[0x0][0x28] ;  /* 0x00000a0000017a02 */ /* 0x000fe40000000f00 */
[----:B------:R-:W-:Y:S05]  /*0010*/  EXIT ;  /* 0x000000000000794d */ /* 0x000fea0003800000 */
.L_x_17660:
        /* <DEDUP_REMOVED lines=14> */
.L_x_17882:


//--------------------- .nv.global.init           --------------------------
	.section	.nv.global.init,"aw",@progbits
.nv.global.init:
	.type		$str$5,@object
	.size		$str$5,(__unnamed_9 - $str$5)
$str$5:
        /*0000*/ 	.byte	0x66, 0x61, 0x6c, 0x73, 0x65, 0x00
	.type		__unnamed_9,@object
	.size		__unnamed_9,(__unnamed_1 - __unnamed_9)
__unnamed_9:
        /*0006*/ 	.byte	0x66, 0x65, 0x74, 0x63, 0x68, 0x5f, 0x61, 0x6e, 0x64, 0x5f, 0x63, 0x61, 0x73, 0x74, 0x00
	.type		__unnamed_1,@object
	.size		__unnamed_1,(__unnamed_5 - __unnamed_1)
__unnamed_1:
        /*0015*/ 	.byte	0x66, 0x65, 0x74, 0x63, 0x68, 0x5f, 0x61, 0x6e, 0x64, 0x5f, 0x63, 0x61, 0x73, 0x74, 0x00
	.type		__unnamed_5,@object
	.size		__unnamed_5,(__unnamed_11 - __unnamed_5)
__unnamed_5:
        /*0024*/ 	.byte	0x63, 0x61, 0x73, 0x74, 0x5f, 0x61, 0x6e, 0x64, 0x5f, 0x73, 0x74, 0x6f, 0x72, 0x65, 0x00
	.type		__unnamed_11,@object
	.size		__unnamed_11,(__unnamed_3 - __unnamed_11)
__unnamed_11:
        /*0033*/ 	.byte	0x66, 0x65, 0x74, 0x63, 0x68, 0x5f, 0x61, 0x6e, 0x64, 0x5f, 0x63, 0x61, 0x73, 0x74, 0x00
	.type		__unnamed_3,@object
	.size		__unnamed_3,(__unnamed_7 - __unnamed_3)
__unnamed_3:
        /*0042*/ 	.byte	0x63, 0x61, 0x73, 0x74, 0x5f, 0x61, 0x6e, 0x64, 0x5f, 0x73, 0x74, 0x6f, 0x72, 0x65, 0x00
	.type		__unnamed_7,@object
	.size		__unnamed_7,(__unnamed_10 - __unnamed_7)
__unnamed_7:
        /*0051*/ 	.byte	0x63, 0x61, 0x73, 0x74, 0x5f, 0x61, 0x6e, 0x64, 0x5f, 0x73, 0x74, 0x6f, 0x72, 0x65, 0x00
	.type		__unnamed_10,@object
	.size		__unnamed_10,(__unnamed_2 - __unnamed_10)
__unnamed_10:
        /*0060*/ 	.byte	0x63, 0x61, 0x73, 0x74, 0x5f, 0x61, 0x6e, 0x64, 0x5f, 0x73, 0x74, 0x6f, 0x72, 0x65, 0x00
	.type		__unnamed_2,@object
	.size		__unnamed_2,(__unnamed_6 - __unnamed_2)
__unnamed_2:
        /*006f*/ 	.byte	0x66, 0x65, 0x74, 0x63, 0x68, 0x5f, 0x61, 0x6e, 0x64, 0x5f, 0x63, 0x61, 0x73, 0x74, 0x00
	.type		__unnamed_6,@object
	.size		__unnamed_6,(__unnamed_12 - __unnamed_6)
__unnamed_6:
        /*007e*/ 	.byte	0x66, 0x65, 0x74, 0x63, 0x68, 0x5f, 0x61, 0x6e, 0x64, 0x5f, 0x63, 0x61, 0x73, 0x74, 0x00
	.type		__unnamed_12,@object
	.size		__unnamed_12,(__unnamed_4 - __unnamed_12)
__unnamed_12:
        /*008d*/ 	.byte	0x63, 0x61, 0x73, 0x74, 0x5f, 0x61, 0x6e, 0x64, 0x5f, 0x73, 0x74, 0x6f, 0x72, 0x65, 0x00
	.type		__unnamed_4,@object
	.size		__unnamed_4,(__unnamed_8 - __unnamed_4)
__unnamed_4:
        /*009c*/ 	.byte	0x66, 0x65, 0x74, 0x63, 0x68, 0x5f, 0x61, 0x6e, 0x64, 0x5f, 0x63, 0x61, 0x73, 0x74, 0x00
	.type		__unnamed_8,@object
	.size		__unnamed_8,($str$6 - __unnamed_8)
__unnamed_8:
        /*00ab*/ 	.byte	0x63, 0x61, 0x73, 0x74, 0x5f, 0x61, 0x6e, 0x64, 0x5f, 0x73, 0x74, 0x6f, 0x72, 0x65, 0x00
	.type		$str$6,@object
	.size		$str$6,(.L_41 - $str$6)
$str$6:
        /*00ba*/ 	.byte	0x2f, 0x72, 0x6f, 0x6f, 0x74, 0x2f, 0x2e, 0x70, 0x79, 0x65, 0x6e, 0x76, 0x2f, 0x76, 0x65, 0x72
        /*00ca*/ 	.byte	0x73, 0x69, 0x6f, 0x6e, 0x73, 0x2f, 0x33, 0x2e, 0x31, 0x33, 0x2e, 0x31, 0x32, 0x2f, 0x6c, 0x69
        /*00da*/ 	.byte	0x62, 0x2f, 0x70, 0x79, 0x74, 0x68, 0x6f, 0x6e, 0x33, 0x2e, 0x31, 0x33, 0x2f, 0x73, 0x69, 0x74
        /*00ea*/ 	.byte	0x65, 0x2d, 0x70, 0x61, 0x63, 0x6b, 0x61, 0x67, 0x65, 0x73, 0x2f, 0x74, 0x6f, 0x72, 0x63, 0x68
        /*00fa*/ 	.byte	0x2f, 0x69, 0x6e, 0x63, 0x6c, 0x75, 0x64, 0x65, 0x2f, 0x63, 0x31, 0x30, 0x2f, 0x63, 0x6f, 0x72
        /*010a*/ 	.byte	0x65, 0x2f, 0x44, 0x79, 0x6e, 0x61, 0x6d, 0x69, 0x63, 0x43, 0x61, 0x73, 0x74, 0x2e, 0x68, 0x00
.L_41:


//--------------------- .nv.global                --------------------------
	.section	.nv.global,"aw",@nobits
.nv.global:
	.type		_ZN53_INTERNAL_3db51044_22_BinaryDivTrueKernel_cu_fbc059d04cuda3std3__48in_placeE,@object
	.size		_ZN53_INTERNAL_3db51044_22_BinaryDivTrueKernel_cu_fbc059d04cuda3std3__48in_placeE,(_ZN53_INTERNAL_3db51044_22_BinaryDivTrueKernel_cu_fbc059d04cuda3std6ranges3__45__cpo8distanceE - _ZN53_INTERNAL_3db51044_22_BinaryDivTrueKernel_cu_fbc059d04cuda3std3__48in_placeE)
_ZN53_INTERNAL_3db51044_22_BinaryDivTrueKernel_cu_fbc059d04cuda3std3__48in_placeE:
	.zero		1
	.type		_ZN53_INTERNAL_3db51044_22_BinaryDivTrueKernel_cu_fbc059d04cuda3std6ranges3__45__cpo8distanceE,@object
	.size		_ZN53_INTERNAL_3db51044_22_BinaryDivTrueKernel_cu_fbc059d04cuda3std6ranges3__45__cpo8distanceE,(_ZN53_INTERNAL_3db51044_22_BinaryDivTrueKernel_cu_fbc059d04cuda3std3__45__cpo6cbeginE - _ZN53_INTERNAL_3db51044_22_BinaryDivTrueKernel_cu_fbc059d04cuda3std6ranges3__45__cpo8distanceE)
_ZN53_INTERNAL_3db51044_22_BinaryDivTrueKernel_cu_fbc059d04cuda3std6ranges3__45__cpo8distanceE:
	.zero		1
	.type		_ZN53_INTERNAL_3db51044_22_BinaryDivTrueKernel_cu_fbc059d04cuda3std3__45__cpo6cbeginE,@object
	.size		_ZN53_INTERNAL_3db51044_22_BinaryDivTrueKernel_cu_fbc059d04cuda3std3__45__cpo6cbeginE,(_ZN53_INTERNAL_3db51044_22_BinaryDivTrueKernel_cu_fbc059d04cuda3std6ranges3__45__cpo7advanceE - _ZN53_INTERNAL_3db51044_22_BinaryDivTrueKernel_cu_fbc059d04cuda3std3__45__cpo6cbeginE)
_ZN53_INTERNAL_3db51044_22_BinaryDivTrueKernel_cu_fbc059d04cuda3std3__45__cpo6cbeginE:
	.zero		1
	.type		_ZN53_INTERNAL_3db51044_22_BinaryDivTrueKernel_cu_fbc059d04cuda3std6ranges3__45__cpo7advanceE,@object
	.size		_ZN53_INTERNAL_3db51044_22_BinaryDivTrueKernel_cu_fbc059d04cuda3std6ranges3__45__cpo7advanceE,(_ZN53_INTERNAL_3db51044_22_BinaryDivTrueKernel_cu_fbc059d04cuda3std3__45__cpo7crbeginE - _ZN53_INTERNAL_3db51044_22_BinaryDivTrueKernel_cu_fbc059d04cuda3std6ranges3__45__cpo7advanceE)
_ZN53_INTERNAL_3db51044_22_BinaryDivTrueKernel_cu_fbc059d04cuda3std6ranges3__45__cpo7advanceE:
	.zero		1
	.type		_ZN53_INTERNAL_3db51044_22_BinaryDivTrueKernel_cu_fbc059d04cuda3std3__45__cpo7crbeginE,@object
	.size		_ZN53_INTERNAL_3db51044_22_BinaryDivTrueKernel_cu_fbc059d04cuda3std3__45__cpo7crbeginE,(_ZN53_INTERNAL_3db51044_22_BinaryDivTrueKernel_cu_fbc059d04cuda3std6ranges3__45__cpo4dataE - _ZN53_INTERNAL_3db51044_22_BinaryDivTrueKernel_cu_fbc059d04cuda3std3__45__cpo7crbeginE)
_ZN53_INTERNAL_3db51044_22_BinaryDivTrueKernel_cu_fbc059d04cuda3std3__45__cpo7crbeginE:
	.zero		1
	.type		_ZN53_INTERNAL_3db51044_22_BinaryDivTrueKernel_cu_fbc059d04cuda3std6ranges3__45__cpo4dataE,@object
	.size		_ZN53_INTERNAL_3db51044_22_BinaryDivTrueKernel_cu_fbc059d04cuda3std6ranges3__45__cpo4dataE,(_ZN53_INTERNAL_3db51044_22_BinaryDivTrueKernel_cu_fbc059d04cuda3std6ranges3__45__cpo5beginE - _ZN53_INTERNAL_3db51044_22_BinaryDivTrueKernel_cu_fbc059d04cuda3std6ranges3__45__cpo4dataE)
_ZN53_INTERNAL_3db51044_22_BinaryDivTrueKernel_cu_fbc059d04cuda3std6ranges3__45__cpo4dataE:
	.zero		1
	.type		_ZN53_INTERNAL_3db51044_22_BinaryDivTrueKernel_cu_fbc059d04cuda3std6ranges3__45__cpo5beginE,@object
	.size		_ZN53_INTERNAL_3db51044_22_BinaryDivTrueKernel_cu_fbc059d04cuda3std6ranges3__45__cpo5beginE,(_ZN53_INTERNAL_3db51044_22_BinaryDivTrueKernel_cu_fbc059d04cuda3std3__455_GLOBAL__N__3db51044_22_BinaryDivTrueKernel_cu_fbc059d06ignoreE - _ZN53_INTERNAL_3db51044_22_BinaryDivTrueKernel_cu_fbc059d04cuda3std6ranges3__45__cpo5beginE)
_ZN53_INTERNAL_3db51044_22_BinaryDivTrueKernel_cu_fbc059d04cuda3std6ranges3__45__cpo5beginE:
	.zero		1
	.type		_ZN53_INTERNAL_3db51044_22_BinaryDivTrueKernel_cu_fbc059d04cuda3std3__455_GLOBAL__N__3db51044_22_BinaryDivTrueKernel_cu_fbc059d06ignoreE,@object
	.size		_ZN53_INTERNAL_3db51044_22_BinaryDivTrueKernel_cu_fbc059d04cuda3std3__455_GLOBAL__N__3db51044_22_BinaryDivTrueKernel_cu_fbc059d06ignoreE,(_ZN53_INTERNAL_3db51044_22_BinaryDivTrueKernel_cu_fbc059d04cuda3std6ranges3__45__cpo4sizeE - _ZN53_INTERNAL_3db51044_22_BinaryDivTrueKernel_cu_fbc059d04cuda3std3__455_GLOBAL__N__3db51044_22_BinaryDivTrueKernel_cu_fbc059d06ignoreE)
_ZN53_INTERNAL_3db51044_22_BinaryDivTrueKernel_cu_fbc059d04cuda3std3__455_GLOBAL__N__3db51044_22_BinaryDivTrueKernel_cu_fbc059d06ignoreE:
	.zero		1
	.type		_ZN53_INTERNAL_3db51044_22_BinaryDivTrueKernel_cu_fbc059d04cuda3std6ranges3__45__cpo4sizeE,@object
	.size		_ZN53_INTERNAL_3db51044_22_BinaryDivTrueKernel_cu_fbc059d04cuda3std6ranges3__45__cpo4sizeE,(_ZN53_INTERNAL_3db51044_22_BinaryDivTrueKernel_cu_fbc059d04cuda3std3__45__cpo5beginE - _ZN53_INTERNAL_3db51044_22_BinaryDivTrueKernel_cu_fbc059d04cuda3std6ranges3__45__cpo4sizeE)
_ZN53_INTERNAL_3db51044_22_BinaryDivTrueKernel_cu_fbc059d04cuda3std6ranges3__45__cpo4sizeE:
	.zero		1
	.type		_ZN53_INTERNAL_3db51044_22_BinaryDivTrueKernel_cu_fbc059d04cuda3std3__45__cpo5beginE,@object
	.size		_ZN53_INTERNAL_3db51044_22_BinaryDivTrueKernel_cu_fbc059d04cuda3std3__45__cpo5beginE,(_ZN53_INTERNAL_3db51044_22_BinaryDivTrueKernel_cu_fbc059d04cuda3std6ranges3__45__cpo6cbeginE - _ZN53_INTERNAL_3db51044_22_BinaryDivTrueKernel_cu_fbc059d04cuda3std3__45__cpo5beginE)
_ZN53_INTERNAL_3db51044_22_BinaryDivTrueKernel_cu_fbc059d04cuda3std3__45__cpo5beginE:
	.zero		1
	.type		_ZN53_INTERNAL_3db51044_22_BinaryDivTrueKernel_cu_fbc059d04cuda3std6ranges3__45__cpo6cbeginE,@object
	.size		_ZN53_INTERNAL_3db51044_22_BinaryDivTrueKernel_cu_fbc059d04cuda3std6ranges3__45__cpo6cbeginE,(_ZN53_INTERNAL_3db51044_22_BinaryDivTrueKernel_cu_fbc059d04cuda3std3__45__cpo6rbeginE - _ZN53_INTERNAL_3db51044_22_BinaryDivTrueKernel_cu_fbc059d04cuda3std6ranges3__45__cpo6cbeginE)
_ZN53_INTERNAL_3db51044_22_BinaryDivTrueKernel_cu_fbc059d04cuda3std6ranges3__45__cpo6cbeginE:
	.zero		1
	.type		_ZN53_INTERNAL_3db51044_22_BinaryDivTrueKernel_cu_fbc059d04cuda3std3__45__cpo6rbeginE,@object
	.size		_ZN53_INTERNAL_3db51044_22_BinaryDivTrueKernel_cu_fbc059d04cuda3std3__45__cpo6rbeginE,(_ZN53_INTERNAL_3db51044_22_BinaryDivTrueKernel_cu_fbc059d04cuda3std6ranges3__45__cpo4nextE - _ZN53_INTERNAL_3db51044_22_BinaryDivTrueKernel_cu_fbc059d04cuda3std3__45__cpo6rbeginE)
_ZN53_INTERNAL_3db51044_22_BinaryDivTrueKernel_cu_fbc059d04cuda3std3__45__cpo6rbeginE:
	.zero		1
	.type		_ZN53_INTERNAL_3db51044_22_BinaryDivTrueKernel_cu_fbc059d04cuda3std6ranges3__45__cpo4nextE,@object
	.size		_ZN53_INTERNAL_3db51044_22_BinaryDivTrueKernel_cu_fbc059d04cuda3std6ranges3__45__cpo4nextE,(_ZN53_INTERNAL_3db51044_22_BinaryDivTrueKernel_cu_fbc059d04cuda3std6ranges3__45__cpo4swapE - _ZN53_INTERNAL_3db51044_22_BinaryDivTrueKernel_cu_fbc059d04cuda3std6ranges3__45__cpo4nextE)
_ZN53_INTERNAL_3db51044_22_BinaryDivTrueKernel_cu_fbc059d04cuda3std6ranges3__45__cpo4nextE:
	.zero		1
	.type		_ZN53_INTERNAL_3db51044_22_BinaryDivTrueKernel_cu_fbc059d04cuda3std6ranges3__45__cpo4swapE,@object
	.size		_ZN53_INTERNAL_3db51044_22_BinaryDivTrueKernel_cu_fbc059d04cuda3std6ranges3__45__cpo4swapE,(_ZN53_INTERNAL_3db51044_22_BinaryDivTrueKernel_cu_fbc059d04cuda3std3__420unreachable_sentinelE - _ZN53_INTERNAL_3db51044_22_BinaryDivTrueKernel_cu_fbc059d04cuda3std6ranges3__45__cpo4swapE)
_ZN53_INTERNAL_3db51044_22_BinaryDivTrueKernel_cu_fbc059d04cuda3std6ranges3__45__cpo4swapE:
	.zero		1
	.type		_ZN53_INTERNAL_3db51044_22_BinaryDivTrueKernel_cu_fbc059d04cuda3std3__420unreachable_sentinelE,@object
	.size		_ZN53_INTERNAL_3db51044_22_BinaryDivTrueKernel_cu_fbc059d04cuda3std3__420unreachable_sentinelE,(_ZN53_INTERNAL_3db51044_22_BinaryDivTrueKernel_cu_fbc059d06thrust23THRUST_300001_SM_800_NS6system6detail10sequential3seqE - _ZN53_INTERNAL_3db51044_22_BinaryDivTrueKernel_cu_fbc059d04cuda3std3__420unreachable_sentinelE)
_ZN53_INTERNAL_3db51044_22_BinaryDivTrueKernel_cu_fbc059d04cuda3std3__420unreachable_sentinelE:
	.zero		1
	.type		_ZN53_INTERNAL_3db51044_22_BinaryDivTrueKernel_cu_fbc059d06thrust23THRUST_300001_SM_800_NS6system6detail10sequential3seqE,@object
	.size		_ZN53_INTERNAL_3db51044_22_BinaryDivTrueKernel_cu_fbc059d06thrust23THRUST_300001_SM_800_NS6system6detail10sequential3seqE,(_ZN53_INTERNAL_3db51044_22_BinaryDivTrueKernel_cu_fbc059d04cuda3std3__45__cpo4cendE - _ZN53_INTERNAL_3db51044_22_BinaryDivTrueKernel_cu_fbc059d06thrust23THRUST_300001_SM_800_NS6system6detail10sequential3seqE)
_ZN53_INTERNAL_3db51044_22_BinaryDivTrueKernel_cu_fbc059d06thrust23THRUST_300001_SM_800_NS6system6detail10sequential3seqE:
	.zero		1
	.type		_ZN53_INTERNAL_3db51044_22_BinaryDivTrueKernel_cu_fbc059d04cuda3std3__45__cpo4cendE,@object
	.size		_ZN53_INTERNAL_3db51044_22_BinaryDivTrueKernel_cu_fbc059d04cuda3std3__45__cpo4cendE,(_ZN53_INTERNAL_3db51044_22_BinaryDivTrueKernel_cu_fbc059d04cuda3std6ranges3__45__cpo9iter_swapE - _ZN53_INTERNAL_3db51044_22_BinaryDivTrueKernel_cu_fbc059d04cuda3std3__45__cpo4cendE)
_ZN53_INTERNAL_3db51044_22_BinaryDivTrueKernel_cu_fbc059d04cuda3std3__45__cpo4cendE:
	.zero		1
	.type		_ZN53_INTERNAL_3db51044_22_BinaryDivTrueKernel_cu_fbc059d04cuda3std6ranges3__45__cpo9iter_swapE,@object
	.size		_ZN53_INTERNAL_3db51044_22_BinaryDivTrueKernel_cu_fbc059d04cuda3std6ranges3__45__cpo9iter_swapE,(_ZN53_INTERNAL_3db51044_22_BinaryDivTrueKernel_cu_fbc059d04cuda3std3__45__cpo5crendE - _ZN53_INTERNAL_3db51044_22_BinaryDivTrueKernel_cu_fbc059d04cuda3std6ranges3__45__cpo9iter_swapE)
_ZN53_INTERNAL_3db51044_22_BinaryDivTrueKernel_cu_fbc059d04cuda3std6ranges3__45__cpo9iter_swapE:
	.zero		1
	.type		_ZN53_INTERNAL_3db51044_22_BinaryDivTrueKernel_cu_fbc059d04cuda3std3__45__cpo5crendE,@object
	.size		_ZN53_INTERNAL_3db51044_22_BinaryDivTrueKernel_cu_fbc059d04cuda3std3__45__cpo5crendE,(_ZN53_INTERNAL_3db51044_22_BinaryDivTrueKernel_cu_fbc059d04cuda3std6ranges3__45__cpo5cdataE - _ZN53_INTERNAL_3db51044_22_BinaryDivTrueKernel_cu_fbc059d04cuda3std3__45__cpo5crendE)
_ZN53_INTERNAL_3db51044_22_BinaryDivTrueKernel_cu_fbc059d04cuda3std3__45__cpo5crendE:
	.zero		1
	.type		_ZN53_INTERNAL_3db51044_22_BinaryDivTrueKernel_cu_fbc059d04cuda3std6ranges3__45__cpo5cdataE,@object
	.size		_ZN53_INTERNAL_3db51044_22_BinaryDivTrueKernel_cu_fbc059d04cuda3std6ranges3__45__cpo5cdataE,(_ZN53_INTERNAL_3db51044_22_BinaryDivTrueKernel_cu_fbc059d04cuda3std6ranges3__45__cpo3endE - _ZN53_INTERNAL_3db51044_22_BinaryDivTrueKernel_cu_fbc059d04cuda3std6ranges3__45__cpo5cdataE)
_ZN53_INTERNAL_3db51044_22_BinaryDivTrueKernel_cu_fbc059d04cuda3std6ranges3__45__cpo5cdataE:
	.zero		1
	.type		_ZN53_INTERNAL_3db51044_22_BinaryDivTrueKernel_cu_fbc059d04cuda3std6ranges3__45__cpo3endE,@object
	.size		_ZN53_INTERNAL_3db51044_22_BinaryDivTrueKernel_cu_fbc059d04cuda3std6ranges3__45__cpo3endE,(_ZN53_INTERNAL_3db51044_22_BinaryDivTrueKernel_cu_fbc059d04cuda3std3__419piecewise_constructE - _ZN53_INTERNAL_3db51044_22_BinaryDivTrueKernel_cu_fbc059d04cuda3std6ranges3__45__cpo3endE)
_ZN53_INTERNAL_3db51044_22_BinaryDivTrueKernel_cu_fbc059d04cuda3std6ranges3__45__cpo3endE:
	.zero		1
	.type		_ZN53_INTERNAL_3db51044_22_BinaryDivTrueKernel_cu_fbc059d04cuda3std3__419piecewise_constructE,@object
	.size		_ZN53_INTERNAL_3db51044_22_BinaryDivTrueKernel_cu_fbc059d04cuda3std3__419piecewise_constructE,(_ZN53_INTERNAL_3db51044_22_BinaryDivTrueKernel_cu_fbc059d04cuda3std6ranges3__45__cpo5ssizeE - _ZN53_INTERNAL_3db51044_22_BinaryDivTrueKernel_cu_fbc059d04cuda3std3__419piecewise_constructE)
_ZN53_INTERNAL_3db51044_22_BinaryDivTrueKernel_cu_fbc059d04cuda3std3__419piecewise_constructE:
	.zero		1
	.type		_ZN53_INTERNAL_3db51044_22_BinaryDivTrueKernel_cu_fbc059d04cuda3std6ranges3__45__cpo5ssizeE,@object
	.size		_ZN53_INTERNAL_3db51044_22_BinaryDivTrueKernel_cu_fbc059d04cuda3std6ranges3__45__cpo5ssizeE,(_ZN53_INTERNAL_3db51044_22_BinaryDivTrueKernel_cu_fbc059d04cuda3std3__45__cpo3endE - _ZN53_INTERNAL_3db51044_22_BinaryDivTrueKernel_cu_fbc059d04cuda3std6ranges3__45__cpo5ssizeE)
_ZN53_INTERNAL_3db51044_22_BinaryDivTrueKernel_cu_fbc059d04cuda3std6ranges3__45__cpo5ssizeE:
	.zero		1
	.type		_ZN53_INTERNAL_3db51044_22_BinaryDivTrueKernel_cu_fbc059d04cuda3std3__45__cpo3endE,@object
	.size		_ZN53_INTERNAL_3db51044_22_BinaryDivTrueKernel_cu_fbc059d04cuda3std3__45__cpo3endE,(_ZN53_INTERNAL_3db51044_22_BinaryDivTrueKernel_cu_fbc059d04cuda3std6ranges3__45__cpo4cendE - _ZN53_INTERNAL_3db51044_22_BinaryDivTrueKernel_cu_fbc059d04cuda3std3__45__cpo3endE)
_ZN53_INTERNAL_3db51044_22_BinaryDivTrueKernel_cu_fbc059d04cuda3std3__45__cpo3endE:
	.zero		1
	.type		_ZN53_INTERNAL_3db51044_22_BinaryDivTrueKernel_cu_fbc059d04cuda3std6ranges3__45__cpo4cendE,@object
	.size		_ZN53_INTERNAL_3db51044_22_BinaryDivTrueKernel_cu_fbc059d04cuda3std6ranges3__45__cpo4cendE,(_ZN53_INTERNAL_3db51044_22_BinaryDivTrueKernel_cu_fbc059d04cuda3std3__45__cpo4rendE - _ZN53_INTERNAL_3db51044_22_BinaryDivTrueKernel_cu_fbc059d04cuda3std6ranges3__45__cpo4cendE)
_ZN53_INTERNAL_3db51044_22_BinaryDivTrueKernel_cu_fbc059d04cuda3std6ranges3__45__cpo4cendE:
	.zero		1
	.type		_ZN53_INTERNAL_3db51044_22_BinaryDivTrueKernel_cu_fbc059d04cuda3std3__45__cpo4rendE,@object
	.size		_ZN53_INTERNAL_3db51044_22_BinaryDivTrueKernel_cu_fbc059d04cuda3std3__45__cpo4rendE,(_ZN53_INTERNAL_3db51044_22_BinaryDivTrueKernel_cu_fbc059d04cuda3std6ranges3__45__cpo4prevE - _ZN53_INTERNAL_3db51044_22_BinaryDivTrueKernel_cu_fbc059d04cuda3std3__45__cpo4rendE)
_ZN53_INTERNAL_3db51044_22_BinaryDivTrueKernel_cu_fbc059d04cuda3std3__45__cpo4rendE:
	.zero		1
	.type		_ZN53_INTERNAL_3db51044_22_BinaryDivTrueKernel_cu_fbc059d04cuda3std6ranges3__45__cpo4prevE,@object
	.size		_ZN53_INTERNAL_3db51044_22_BinaryDivTrueKernel_cu_fbc059d04cuda3std6ranges3__45__cpo4prevE,(_ZN53_INTERNAL_3db51044_22_BinaryDivTrueKernel_cu_fbc059d04cuda3std6ranges3__45__cpo9iter_moveE - _ZN53_INTERNAL_3db51044_22_BinaryDivTrueKernel_cu_fbc059d04cuda3std6ranges3__45__cpo4prevE)
_ZN53_INTERNAL_3db51044_22_BinaryDivTrueKernel_cu_fbc059d04cuda3std6ranges3__45__cpo4prevE:
	.zero		1
	.type		_ZN53_INTERNAL_3db51044_22_BinaryDivTrueKernel_cu_fbc059d04cuda3std6ranges3__45__cpo9iter_moveE,@object
	.size		_ZN53_INTERNAL_3db51044_22_BinaryDivTrueKernel_cu_fbc059d04cuda3std6ranges3__45__cpo9iter_moveE,(.L_25 - _ZN53_INTERNAL_3db51044_22_BinaryDivTrueKernel_cu_fbc059d04cuda3std6ranges3__45__cpo9iter_moveE)
_ZN53_INTERNAL_3db51044_22_BinaryDivTrueKernel_cu_fbc059d04cuda3std6ranges3__45__cpo9iter_moveE:
	.zero		1
.L_25:


//--------------------- SYMBOLS --------------------------

	.type		__assertfail,@function
